	.target	sm_80

	.elftype	@"ET_EXEC"


//--------------------- .note.nv.tkinfo           --------------------------
	.section	.note.nv.tkinfo,"",@"SHT_NOTE"
	.sectionflags	@"SHF_NOTE_NV_TKINFO"
	.tkinfo
        /*0018*/ 	.word	0x00000002
        /*0030*/ 	.string	""
        /*0030*/ 	.string	"ptxas"
        /*0030*/ 	.string	"Cuda compilation tools, release 13.0, V13.0.88"
        /*0030*/ 	.string	"Build cuda_13.0.r13.0/compiler.36424714_0"
        /*0030*/ 	.string	"-arch sm_80 -m 64 "



//--------------------- .note.nv.cuinfo           --------------------------
	.section	.note.nv.cuinfo,"",@"SHT_NOTE"
	.sectionflags	@"SHF_NOTE_NV_CUINFO"
        /*0018*/ 	.short	0x0002
        /*001a*/ 	.short	0x0050
        /*001c*/ 	.short	0x0082
	.zero		2


//--------------------- .nv.info                  --------------------------
	.section	.nv.info,"",@"SHT_CUDA_INFO"
	.align	4


	//----- nvinfo : EIATTR_REGCOUNT
	.align		4
        /*0000*/ 	.byte	0x04, 0x2f
        /*0002*/ 	.short	(.L_1 - .L_0)
	.align		4
.L_0:
        /*0004*/ 	.word	index@(_ZN10layer_norm13ln_bwd_kernelINS_13Kernel_traitsIfffffjLj4096ELj1ELj1ELj4ELj16ENS_18Kernel_traits_baseILj4096EfffffjLj128EEEEELb1ELb1ELb1ELb1EEEvNS_9BwdParamsE)
        /*0008*/ 	.word	0x000000ff


	//----- nvinfo : EIATTR_FRAME_SIZE
	.align		4
.L_1:
        /*000c*/ 	.byte	0x04, 0x11
        /*000e*/ 	.short	(.L_3 - .L_2)
	.align		4
.L_2:
        /*0010*/ 	.word	index@($__internal_199_$__cuda_sm70_shflsync_down_p)
        /*0014*/ 	.word	0x00000000


	//----- nvinfo : EIATTR_FRAME_SIZE
	.align		4
.L_3:
        /*0018*/ 	.byte	0x04, 0x11
        /*001a*/ 	.short	(.L_5 - .L_4)
	.align		4
.L_4:
        /*001c*/ 	.word	index@(_ZN10layer_norm13ln_bwd_kernelINS_13Kernel_traitsIfffffjLj4096ELj1ELj1ELj4ELj16ENS_18Kernel_traits_baseILj4096EfffffjLj128EEEEELb1ELb1ELb1ELb1EEEvNS_9BwdParamsE)
        /*0020*/ 	.word	0x000000f0


	//----- nvinfo : EIATTR_REGCOUNT
	.align		4
.L_5:
        /*0024*/ 	.byte	0x04, 0x2f
        /*0026*/ 	.short	(.L_7 - .L_6)
	.align		4
.L_6:
        /*0028*/ 	.word	index@(_ZN10layer_norm22ln_bwd_finalize_kernelINS_22Kernel_traits_finalizeILj4096EfffffjLb1ELj1024ELj4ENS_18Kernel_traits_baseILj4096EfffffjLj1024EEEEELb1ELb1EEEvNS_9BwdParamsE)
        /*002c*/ 	.word	0x00000020


	//----- nvinfo : EIATTR_FRAME_SIZE
	.align		4
.L_7:
        /*0030*/ 	.byte	0x04, 0x11
        /*0032*/ 	.short	(.L_9 - .L_8)
	.align		4
.L_8:
        /*0034*/ 	.word	index@($__internal_198_$__cuda_sm70_shflsync_bfly_p)
        /*0038*/ 	.word	0x00000000


	//----- nvinfo : EIATTR_FRAME_SIZE
	.align		4
.L_9:
        /*003c*/ 	.byte	0x04, 0x11
        /*003e*/ 	.short	(.L_11 - .L_10)
	.align		4
.L_10:
        /*0040*/ 	.word	index@(_ZN10layer_norm22ln_bwd_finalize_kernelINS_22Kernel_traits_finalizeILj4096EfffffjLb1ELj1024ELj4ENS_18Kernel_traits_baseILj4096EfffffjLj1024EEEEELb1ELb1EEEvNS_9BwdParamsE)
        /*0044*/ 	.word	0x00000000


	//----- nvinfo : EIATTR_REGCOUNT
	.align		4
.L_11:
        /*0048*/ 	.byte	0x04, 0x2f
        /*004a*/ 	.short	(.L_13 - .L_12)
	.align		4
.L_12:
        /*004c*/ 	.word	index@(_ZN10layer_norm13ln_bwd_kernelINS_13Kernel_traitsIfffffjLj4096ELj1ELj1ELj4ELj16ENS_18Kernel_traits_baseILj4096EfffffjLj128EEEEELb1ELb1ELb1ELb0EEEvNS_9BwdParamsE)
        /*0050*/ 	.word	0x000000ff


	//----- nvinfo : EIATTR_FRAME_SIZE
	.align		4
.L_13:
        /*0054*/ 	.byte	0x04, 0x11
        /*0056*/ 	.short	(.L_15 - .L_14)
	.align		4
.L_14:
        /*0058*/ 	.word	index@($__internal_197_$__cuda_sm70_shflsync_down_p)
        /*005c*/ 	.word	0x00000000


	//----- nvinfo : EIATTR_FRAME_SIZE
	.align		4
.L_15:
        /*0060*/ 	.byte	0x04, 0x11
        /*0062*/ 	.short	(.L_17 - .L_16)
	.align		4
.L_16:
        /*0064*/ 	.word	index@(_ZN10layer_norm13ln_bwd_kernelINS_13Kernel_traitsIfffffjLj4096ELj1ELj1ELj4ELj16ENS_18Kernel_traits_baseILj4096EfffffjLj128EEEEELb1ELb1ELb1ELb0EEEvNS_9BwdParamsE)
        /*0068*/ 	.word	0x000000b8


	//----- nvinfo : EIATTR_REGCOUNT
	.align		4
.L_17:
        /*006c*/ 	.byte	0x04, 0x2f
        /*006e*/ 	.short	(.L_19 - .L_18)
	.align		4
.L_18:
        /*0070*/ 	.word	index@(_ZN10layer_norm22ln_bwd_finalize_kernelINS_22Kernel_traits_finalizeILj4096EfffffjLb1ELj1024ELj4ENS_18Kernel_traits_baseILj4096EfffffjLj1024EEEEELb1ELb0EEEvNS_9BwdParamsE)
        /*0074*/ 	.word	0x00000020


	//----- nvinfo : EIATTR_FRAME_SIZE
	.align		4
.L_19:
        /*0078*/ 	.byte	0x04, 0x11
        /*007a*/ 	.short	(.L_21 - .L_20)
	.align		4
.L_20:
        /*007c*/ 	.word	index@($__internal_196_$__cuda_sm70_shflsync_bfly_p)
        /*0080*/ 	.word	0x00000000


	//----- nvinfo : EIATTR_FRAME_SIZE
	.align		4
.L_21:
        /*0084*/ 	.byte	0x04, 0x11
        /*0086*/ 	.short	(.L_23 - .L_22)
	.align		4
.L_22:
        /*0088*/ 	.word	index@(_ZN10layer_norm22ln_bwd_finalize_kernelINS_22Kernel_traits_finalizeILj4096EfffffjLb1ELj1024ELj4ENS_18Kernel_traits_baseILj4096EfffffjLj1024EEEEELb1ELb0EEEvNS_9BwdParamsE)
        /*008c*/ 	.word	0x00000000


	//----- nvinfo : EIATTR_REGCOUNT
	.align		4
.L_23:
        /*0090*/ 	.byte	0x04, 0x2f
        /*0092*/ 	.short	(.L_25 - .L_24)
	.align		4
.L_24:
        /*0094*/ 	.word	index@(_ZN10layer_norm13ln_bwd_kernelINS_13Kernel_traitsIfffffjLj4096ELj1ELj1ELj4ELj16ENS_18Kernel_traits_baseILj4096EfffffjLj128EEEEELb1ELb1ELb0ELb1EEEvNS_9BwdParamsE)
        /*0098*/ 	.word	0x000000ff


	//----- nvinfo : EIATTR_FRAME_SIZE
	.align		4
.L_25:
        /*009c*/ 	.byte	0x04, 0x11
        /*009e*/ 	.short	(.L_27 - .L_26)
	.align		4
.L_26:
        /*00a0*/ 	.word	index@($__internal_195_$__cuda_sm70_shflsync_down_p)
        /*00a4*/ 	.word	0x00000000


	//----- nvinfo : EIATTR_FRAME_SIZE
	.align		4
.L_27:
        /*00a8*/ 	.byte	0x04, 0x11
        /*00aa*/ 	.short	(.L_29 - .L_28)
	.align		4
.L_28:
        /*00ac*/ 	.word	index@(_ZN10layer_norm13ln_bwd_kernelINS_13Kernel_traitsIfffffjLj4096ELj1ELj1ELj4ELj16ENS_18Kernel_traits_baseILj4096EfffffjLj128EEEEELb1ELb1ELb0ELb1EEEvNS_9BwdParamsE)
        /*00b0*/ 	.word	0x000000c8


	//----- nvinfo : EIATTR_REGCOUNT
	.align		4
.L_29:
        /*00b4*/ 	.byte	0x04, 0x2f
        /*00b6*/ 	.short	(.L_31 - .L_30)
	.align		4
.L_30:
        /*00b8*/ 	.word	index@(_ZN10layer_norm13ln_bwd_kernelINS_13Kernel_traitsIfffffjLj4096ELj1ELj1ELj4ELj16ENS_18Kernel_traits_baseILj4096EfffffjLj128EEEEELb1ELb1ELb0ELb0EEEvNS_9BwdParamsE)
        /*00bc*/ 	.word	0x000000ff


	//----- nvinfo : EIATTR_FRAME_SIZE
	.align		4
.L_31:
        /*00c0*/ 	.byte	0x04, 0x11
        /*00c2*/ 	.short	(.L_33 - .L_32)
	.align		4
.L_32:
        /*00c4*/ 	.word	index@($__internal_194_$__cuda_sm70_shflsync_down_p)
        /*00c8*/ 	.word	0x00000000


	//----- nvinfo : EIATTR_FRAME_SIZE
	.align		4
.L_33:
        /*00cc*/ 	.byte	0x04, 0x11
        /*00ce*/ 	.short	(.L_35 - .L_34)
	.align		4
.L_34:
        /*00d0*/ 	.word	index@(_ZN10layer_norm13ln_bwd_kernelINS_13Kernel_traitsIfffffjLj4096ELj1ELj1ELj4ELj16ENS_18Kernel_traits_baseILj4096EfffffjLj128EEEEELb1ELb1ELb0ELb0EEEvNS_9BwdParamsE)
        /*00d4*/ 	.word	0x00000090


	//----- nvinfo : EIATTR_REGCOUNT
	.align		4
.L_35:
        /*00d8*/ 	.byte	0x04, 0x2f
        /*00da*/ 	.short	(.L_37 - .L_36)
	.align		4
.L_36:
        /*00dc*/ 	.word	index@(_ZN10layer_norm13ln_bwd_kernelINS_13Kernel_traitsIfffffjLj4096ELj1ELj1ELj4ELj16ENS_18Kernel_traits_baseILj4096EfffffjLj128EEEEELb1ELb0ELb1ELb1EEEvNS_9BwdParamsE)
        /*00e0*/ 	.word	0x000000f8


	//----- nvinfo : EIATTR_FRAME_SIZE
	.align		4
.L_37:
        /*00e4*/ 	.byte	0x04, 0x11
        /*00e6*/ 	.short	(.L_39 - .L_38)
	.align		4
.L_38:
        /*00e8*/ 	.word	index@($__internal_193_$__cuda_sm70_shflsync_down_p)
        /*00ec*/ 	.word	0x00000000


	//----- nvinfo : EIATTR_FRAME_SIZE
	.align		4
.L_39:
        /*00f0*/ 	.byte	0x04, 0x11
        /*00f2*/ 	.short	(.L_41 - .L_40)
	.align		4
.L_40:
        /*00f4*/ 	.word	index@(_ZN10layer_norm13ln_bwd_kernelINS_13Kernel_traitsIfffffjLj4096ELj1ELj1ELj4ELj16ENS_18Kernel_traits_baseILj4096EfffffjLj128EEEEELb1ELb0ELb1ELb1EEEvNS_9BwdParamsE)
        /*00f8*/ 	.word	0x00000000


	//----- nvinfo : EIATTR_REGCOUNT
	.align		4
.L_41:
        /*00fc*/ 	.byte	0x04, 0x2f
        /*00fe*/ 	.short	(.L_43 - .L_42)
	.align		4
.L_42:
        /*0100*/ 	.word	index@(_ZN10layer_norm22ln_bwd_finalize_kernelINS_22Kernel_traits_finalizeILj4096EfffffjLb0ELj1024ELj4ENS_18Kernel_traits_baseILj4096EfffffjLj1024EEEEELb0ELb1EEEvNS_9BwdParamsE)
        /*0104*/ 	.word	0x00000020


	//----- nvinfo : EIATTR_FRAME_SIZE
	.align		4
.L_43:
        /*0108*/ 	.byte	0x04, 0x11
        /*010a*/ 	.short	(.L_45 - .L_44)
	.align		4
.L_44:
        /*010c*/ 	.word	index@($__internal_192_$__cuda_sm70_shflsync_bfly_p)
        /*0110*/ 	.word	0x00000000


	//----- nvinfo : EIATTR_FRAME_SIZE
	.align		4
.L_45:
        /*0114*/ 	.byte	0x04, 0x11
        /*0116*/ 	.short	(.L_47 - .L_46)
	.align		4
.L_46:
        /*0118*/ 	.word	index@(_ZN10layer_norm22ln_bwd_finalize_kernelINS_22Kernel_traits_finalizeILj4096EfffffjLb0ELj1024ELj4ENS_18Kernel_traits_baseILj4096EfffffjLj1024EEEEELb0ELb1EEEvNS_9BwdParamsE)
        /*011c*/ 	.word	0x00000000


	//----- nvinfo : EIATTR_REGCOUNT
	.align		4
.L_47:
        /*0120*/ 	.byte	0x04, 0x2f
        /*0122*/ 	.short	(.L_49 - .L_48)
	.align		4
.L_48:
        /*0124*/ 	.word	index@(_ZN10layer_norm13ln_bwd_kernelINS_13Kernel_traitsIfffffjLj4096ELj1ELj1ELj4ELj16ENS_18Kernel_traits_baseILj4096EfffffjLj128EEEEELb1ELb0ELb1ELb0EEEvNS_9BwdParamsE)
        /*0128*/ 	.word	0x000000f0


	//----- nvinfo : EIATTR_FRAME_SIZE
	.align		4
.L_49:
        /*012c*/ 	.byte	0x04, 0x11
        /*012e*/ 	.short	(.L_51 - .L_50)
	.align		4
.L_50:
        /*0130*/ 	.word	index@($__internal_191_$__cuda_sm70_shflsync_down_p)
        /*0134*/ 	.word	0x00000000


	//----- nvinfo : EIATTR_FRAME_SIZE
	.align		4
.L_51:
        /*0138*/ 	.byte	0x04, 0x11
        /*013a*/ 	.short	(.L_53 - .L_52)
	.align		4
.L_52:
        /*013c*/ 	.word	index@(_ZN10layer_norm13ln_bwd_kernelINS_13Kernel_traitsIfffffjLj4096ELj1ELj1ELj4ELj16ENS_18Kernel_traits_baseILj4096EfffffjLj128EEEEELb1ELb0ELb1ELb0EEEvNS_9BwdParamsE)
        /*0140*/ 	.word	0x00000000


	//----- nvinfo : EIATTR_REGCOUNT
	.align		4
.L_53:
        /*0144*/ 	.byte	0x04, 0x2f
        /*0146*/ 	.short	(.L_55 - .L_54)
	.align		4
.L_54:
        /*0148*/ 	.word	index@(_ZN10layer_norm22ln_bwd_finalize_kernelINS_22Kernel_traits_finalizeILj4096EfffffjLb0ELj1024ELj4ENS_18Kernel_traits_baseILj4096EfffffjLj1024EEEEELb0ELb0EEEvNS_9BwdParamsE)
        /*014c*/ 	.word	0x0000001e


	//----- nvinfo : EIATTR_FRAME_SIZE
	.align		4
.L_55:
        /*0150*/ 	.byte	0x04, 0x11
        /*0152*/ 	.short	(.L_57 - .L_56)
	.align		4
.L_56:
        /*0154*/ 	.word	index@($__internal_190_$__cuda_sm70_shflsync_bfly_p)
        /*0158*/ 	.word	0x00000000


	//----- nvinfo : EIATTR_FRAME_SIZE
	.align		4
.L_57:
        /*015c*/ 	.byte	0x04, 0x11
        /*015e*/ 	.short	(.L_59 - .L_58)
	.align		4
.L_58:
        /*0160*/ 	.word	index@(_ZN10layer_norm22ln_bwd_finalize_kernelINS_22Kernel_traits_finalizeILj4096EfffffjLb0ELj1024ELj4ENS_18Kernel_traits_baseILj4096EfffffjLj1024EEEEELb0ELb0EEEvNS_9BwdParamsE)
        /*0164*/ 	.word	0x00000000


	//----- nvinfo : EIATTR_REGCOUNT
	.align		4
.L_59:
        /*0168*/ 	.byte	0x04, 0x2f
        /*016a*/ 	.short	(.L_61 - .L_60)
	.align		4
.L_60:
        /*016c*/ 	.word	index@(_ZN10layer_norm13ln_bwd_kernelINS_13Kernel_traitsIfffffjLj4096ELj1ELj1ELj4ELj16ENS_18Kernel_traits_baseILj4096EfffffjLj128EEEEELb1ELb0ELb0ELb1EEEvNS_9BwdParamsE)
        /*0170*/ 	.word	0x000000fe


	//----- nvinfo : EIATTR_FRAME_SIZE
	.align		4
.L_61:
        /*0174*/ 	.byte	0x04, 0x11
        /*0176*/ 	.short	(.L_63 - .L_62)
	.align		4
.L_62:
        /*0178*/ 	.word	index@($__internal_189_$__cuda_sm70_shflsync_down_p)
        /*017c*/ 	.word	0x00000000


	//----- nvinfo : EIATTR_FRAME_SIZE
	.align		4
.L_63:
        /*0180*/ 	.byte	0x04, 0x11
        /*0182*/ 	.short	(.L_65 - .L_64)
	.align		4
.L_64:
        /*0184*/ 	.word	index@(_ZN10layer_norm13ln_bwd_kernelINS_13Kernel_traitsIfffffjLj4096ELj1ELj1ELj4ELj16ENS_18Kernel_traits_baseILj4096EfffffjLj128EEEEELb1ELb0ELb0ELb1EEEvNS_9BwdParamsE)
        /*0188*/ 	.word	0x00000000


	//----- nvinfo : EIATTR_REGCOUNT
	.align		4
.L_65:
        /*018c*/ 	.byte	0x04, 0x2f
        /*018e*/ 	.short	(.L_67 - .L_66)
	.align		4
.L_66:
        /*0190*/ 	.word	index@(_ZN10layer_norm13ln_bwd_kernelINS_13Kernel_traitsIfffffjLj4096ELj1ELj1ELj4ELj16ENS_18Kernel_traits_baseILj4096EfffffjLj128EEEEELb1ELb0ELb0ELb0EEEvNS_9BwdParamsE)
        /*0194*/ 	.word	0x000000ec


	//----- nvinfo : EIATTR_FRAME_SIZE
	.align		4
.L_67:
        /*0198*/ 	.byte	0x04, 0x11
        /*019a*/ 	.short	(.L_69 - .L_68)
	.align		4
.L_68:
        /*019c*/ 	.word	index@($__internal_188_$__cuda_sm70_shflsync_down_p)
        /*01a0*/ 	.word	0x00000000


	//----- nvinfo : EIATTR_FRAME_SIZE
	.align		4
.L_69:
        /*01a4*/ 	.byte	0x04, 0x11
        /*01a6*/ 	.short	(.L_71 - .L_70)
	.align		4
.L_70:
        /*01a8*/ 	.word	index@(_ZN10layer_norm13ln_bwd_kernelINS_13Kernel_traitsIfffffjLj4096ELj1ELj1ELj4ELj16ENS_18Kernel_traits_baseILj4096EfffffjLj128EEEEELb1ELb0ELb0ELb0EEEvNS_9BwdParamsE)
        /*01ac*/ 	.word	0x00000000


	//----- nvinfo : EIATTR_REGCOUNT
	.align		4
.L_71:
        /*01b0*/ 	.byte	0x04, 0x2f
        /*01b2*/ 	.short	(.L_73 - .L_72)
	.align		4
.L_72:
        /*01b4*/ 	.word	index@(_ZN10layer_norm13ln_bwd_kernelINS_13Kernel_traitsIfffffjLj4096ELj1ELj1ELj4ELj16ENS_18Kernel_traits_baseILj4096EfffffjLj128EEEEELb0ELb1ELb1ELb1EEEvNS_9BwdParamsE)
        /*01b8*/ 	.word	0x000000ff


	//----- nvinfo : EIATTR_FRAME_SIZE
	.align		4
.L_73:
        /*01bc*/ 	.byte	0x04, 0x11
        /*01be*/ 	.short	(.L_75 - .L_74)
	.align		4
.L_74:
        /*01c0*/ 	.word	index@($__internal_187_$__cuda_sm70_shflsync_down_p)
        /*01c4*/ 	.word	0x00000000


	//----- nvinfo : EIATTR_FRAME_SIZE
	.align		4
.L_75:
        /*01c8*/ 	.byte	0x04, 0x11
        /*01ca*/ 	.short	(.L_77 - .L_76)
	.align		4
.L_76:
        /*01cc*/ 	.word	index@(_ZN10layer_norm13ln_bwd_kernelINS_13Kernel_traitsIfffffjLj4096ELj1ELj1ELj4ELj16ENS_18Kernel_traits_baseILj4096EfffffjLj128EEEEELb0ELb1ELb1ELb1EEEvNS_9BwdParamsE)
        /*01d0*/ 	.word	0x000000c0


	//----- nvinfo : EIATTR_REGCOUNT
	.align		4
.L_77:
        /*01d4*/ 	.byte	0x04, 0x2f
        /*01d6*/ 	.short	(.L_79 - .L_78)
	.align		4
.L_78:
        /*01d8*/ 	.word	index@(_ZN10layer_norm13ln_bwd_kernelINS_13Kernel_traitsIfffffjLj4096ELj1ELj1ELj4ELj16ENS_18Kernel_traits_baseILj4096EfffffjLj128EEEEELb0ELb1ELb1ELb0EEEvNS_9BwdParamsE)
        /*01dc*/ 	.word	0x000000ff


	//----- nvinfo : EIATTR_FRAME_SIZE
	.align		4
.L_79:
        /*01e0*/ 	.byte	0x04, 0x11
        /*01e2*/ 	.short	(.L_81 - .L_80)
	.align		4
.L_80:
        /*01e4*/ 	.word	index@($__internal_186_$__cuda_sm70_shflsync_down_p)
        /*01e8*/ 	.word	0x00000000


	//----- nvinfo : EIATTR_FRAME_SIZE
	.align		4
.L_81:
        /*01ec*/ 	.byte	0x04, 0x11
        /*01ee*/ 	.short	(.L_83 - .L_82)
	.align		4
.L_82:
        /*01f0*/ 	.word	index@(_ZN10layer_norm13ln_bwd_kernelINS_13Kernel_traitsIfffffjLj4096ELj1ELj1ELj4ELj16ENS_18Kernel_traits_baseILj4096EfffffjLj128EEEEELb0ELb1ELb1ELb0EEEvNS_9BwdParamsE)
        /*01f4*/ 	.word	0x00000090


	//----- nvinfo : EIATTR_REGCOUNT
	.align		4
.L_83:
        /*01f8*/ 	.byte	0x04, 0x2f
        /*01fa*/ 	.short	(.L_85 - .L_84)
	.align		4
.L_84:
        /*01fc*/ 	.word	index@(_ZN10layer_norm13ln_bwd_kernelINS_13Kernel_traitsIfffffjLj4096ELj1ELj1ELj4ELj16ENS_18Kernel_traits_baseILj4096EfffffjLj128EEEEELb0ELb1ELb0ELb1EEEvNS_9BwdParamsE)
        /*0200*/ 	.word	0x000000ff


	//----- nvinfo : EIATTR_FRAME_SIZE
	.align		4
.L_85:
        /*0204*/ 	.byte	0x04, 0x11
        /*0206*/ 	.short	(.L_87 - .L_86)
	.align		4
.L_86:
        /*0208*/ 	.word	index@($__internal_185_$__cuda_sm70_shflsync_down_p)
        /*020c*/ 	.word	0x00000000


	//----- nvinfo : EIATTR_FRAME_SIZE
	.align		4
.L_87:
        /*0210*/ 	.byte	0x04, 0x11
        /*0212*/ 	.short	(.L_89 - .L_88)
	.align		4
.L_88:
        /*0214*/ 	.word	index@(_ZN10layer_norm13ln_bwd_kernelINS_13Kernel_traitsIfffffjLj4096ELj1ELj1ELj4ELj16ENS_18Kernel_traits_baseILj4096EfffffjLj128EEEEELb0ELb1ELb0ELb1EEEvNS_9BwdParamsE)
        /*0218*/ 	.word	0x000000b8


	//----- nvinfo : EIATTR_REGCOUNT
	.align		4
.L_89:
        /*021c*/ 	.byte	0x04, 0x2f
        /*021e*/ 	.short	(.L_91 - .L_90)
	.align		4
.L_90:
        /*0220*/ 	.word	index@(_ZN10layer_norm13ln_bwd_kernelINS_13Kernel_traitsIfffffjLj4096ELj1ELj1ELj4ELj16ENS_18Kernel_traits_baseILj4096EfffffjLj128EEEEELb0ELb1ELb0ELb0EEEvNS_9BwdParamsE)
        /*0224*/ 	.word	0x000000ff


	//----- nvinfo : EIATTR_FRAME_SIZE
	.align		4
.L_91:
        /*0228*/ 	.byte	0x04, 0x11
        /*022a*/ 	.short	(.L_93 - .L_92)
	.align		4
.L_92:
        /*022c*/ 	.word	index@($__internal_184_$__cuda_sm70_shflsync_down_p)
        /*0230*/ 	.word	0x00000000


	//----- nvinfo : EIATTR_FRAME_SIZE
	.align		4
.L_93:
        /*0234*/ 	.byte	0x04, 0x11
        /*0236*/ 	.short	(.L_95 - .L_94)
	.align		4
.L_94:
        /*0238*/ 	.word	index@(_ZN10layer_norm13ln_bwd_kernelINS_13Kernel_traitsIfffffjLj4096ELj1ELj1ELj4ELj16ENS_18Kernel_traits_baseILj4096EfffffjLj128EEEEELb0ELb1ELb0ELb0EEEvNS_9BwdParamsE)
        /*023c*/ 	.word	0x00000068


	//----- nvinfo : EIATTR_REGCOUNT
	.align		4
.L_95:
        /*0240*/ 	.byte	0x04, 0x2f
        /*0242*/ 	.short	(.L_97 - .L_96)
	.align		4
.L_96:
        /*0244*/ 	.word	index@(_ZN10layer_norm13ln_bwd_kernelINS_13Kernel_traitsIfffffjLj4096ELj1ELj1ELj4ELj16ENS_18Kernel_traits_baseILj4096EfffffjLj128EEEEELb0ELb0ELb1ELb1EEEvNS_9BwdParamsE)
        /*0248*/ 	.word	0x000000ef


	//----- nvinfo : EIATTR_FRAME_SIZE
	.align		4
.L_97:
        /*024c*/ 	.byte	0x04, 0x11
        /*024e*/ 	.short	(.L_99 - .L_98)
	.align		4
.L_98:
        /*0250*/ 	.word	index@($__internal_183_$__cuda_sm70_shflsync_down_p)
        /*0254*/ 	.word	0x00000000


	//----- nvinfo : EIATTR_FRAME_SIZE
	.align		4
.L_99:
        /*0258*/ 	.byte	0x04, 0x11
        /*025a*/ 	.short	(.L_101 - .L_100)
	.align		4
.L_100:
        /*025c*/ 	.word	index@(_ZN10layer_norm13ln_bwd_kernelINS_13Kernel_traitsIfffffjLj4096ELj1ELj1ELj4ELj16ENS_18Kernel_traits_baseILj4096EfffffjLj128EEEEELb0ELb0ELb1ELb1EEEvNS_9BwdParamsE)
        /*0260*/ 	.word	0x00000000


	//----- nvinfo : EIATTR_REGCOUNT
	.align		4
.L_101:
        /*0264*/ 	.byte	0x04, 0x2f
        /*0266*/ 	.short	(.L_103 - .L_102)
	.align		4
.L_102:
        /*0268*/ 	.word	index@(_ZN10layer_norm13ln_bwd_kernelINS_13Kernel_traitsIfffffjLj4096ELj1ELj1ELj4ELj16ENS_18Kernel_traits_baseILj4096EfffffjLj128EEEEELb0ELb0ELb1ELb0EEEvNS_9BwdParamsE)
        /*026c*/ 	.word	0x000000e4


	//----- nvinfo : EIATTR_FRAME_SIZE
	.align		4
.L_103:
        /*0270*/ 	.byte	0x04, 0x11
        /*0272*/ 	.short	(.L_105 - .L_104)
	.align		4
.L_104:
        /*0274*/ 	.word	index@($__internal_182_$__cuda_sm70_shflsync_down_p)
        /*0278*/ 	.word	0x00000000


	//----- nvinfo : EIATTR_FRAME_SIZE
	.align		4
.L_105:
        /*027c*/ 	.byte	0x04, 0x11
        /*027e*/ 	.short	(.L_107 - .L_106)
	.align		4
.L_106:
        /*0280*/ 	.word	index@(_ZN10layer_norm13ln_bwd_kernelINS_13Kernel_traitsIfffffjLj4096ELj1ELj1ELj4ELj16ENS_18Kernel_traits_baseILj4096EfffffjLj128EEEEELb0ELb0ELb1ELb0EEEvNS_9BwdParamsE)
        /*0284*/ 	.word	0x00000000


	//----- nvinfo : EIATTR_REGCOUNT
	.align		4
.L_107:
        /*0288*/ 	.byte	0x04, 0x2f
        /*028a*/ 	.short	(.L_109 - .L_108)
	.align		4
.L_108:
        /*028c*/ 	.word	index@(_ZN10layer_norm13ln_bwd_kernelINS_13Kernel_traitsIfffffjLj4096ELj1ELj1ELj4ELj16ENS_18Kernel_traits_baseILj4096EfffffjLj128EEEEELb0ELb0ELb0ELb1EEEvNS_9BwdParamsE)
        /*0290*/ 	.word	0x000000f6


	//----- nvinfo : EIATTR_FRAME_SIZE
	.align		4
.L_109:
        /*0294*/ 	.byte	0x04, 0x11
        /*0296*/ 	.short	(.L_111 - .L_110)
	.align		4
.L_110:
        /*0298*/ 	.word	index@($__internal_181_$__cuda_sm70_shflsync_down_p)
        /*029c*/ 	.word	0x00000000


	//----- nvinfo : EIATTR_FRAME_SIZE
	.align		4
.L_111:
        /*02a0*/ 	.byte	0x04, 0x11
        /*02a2*/ 	.short	(.L_113 - .L_112)
	.align		4
.L_112:
        /*02a4*/ 	.word	index@(_ZN10layer_norm13ln_bwd_kernelINS_13Kernel_traitsIfffffjLj4096ELj1ELj1ELj4ELj16ENS_18Kernel_traits_baseILj4096EfffffjLj128EEEEELb0ELb0ELb0ELb1EEEvNS_9BwdParamsE)
        /*02a8*/ 	.word	0x00000000


	//----- nvinfo : EIATTR_REGCOUNT
	.align		4
.L_113:
        /*02ac*/ 	.byte	0x04, 0x2f
        /*02ae*/ 	.short	(.L_115 - .L_114)
	.align		4
.L_114:
        /*02b0*/ 	.word	index@(_ZN10layer_norm13ln_bwd_kernelINS_13Kernel_traitsIfffffjLj4096ELj1ELj1ELj4ELj16ENS_18Kernel_traits_baseILj4096EfffffjLj128EEEEELb0ELb0ELb0ELb0EEEvNS_9BwdParamsE)
        /*02b4*/ 	.word	0x000000e3


	//----- nvinfo : EIATTR_FRAME_SIZE
	.align		4
.L_115:
        /*02b8*/ 	.byte	0x04, 0x11
        /*02ba*/ 	.short	(.L_117 - .L_116)
	.align		4
.L_116:
        /*02bc*/ 	.word	index@($__internal_180_$__cuda_sm70_shflsync_down_p)
        /*02c0*/ 	.word	0x00000000


	//----- nvinfo : EIATTR_FRAME_SIZE
	.align		4
.L_117:
        /*02c4*/ 	.byte	0x04, 0x11
        /*02c6*/ 	.short	(.L_119 - .L_118)
	.align		4
.L_118:
        /*02c8*/ 	.word	index@(_ZN10layer_norm13ln_bwd_kernelINS_13Kernel_traitsIfffffjLj4096ELj1ELj1ELj4ELj16ENS_18Kernel_traits_baseILj4096EfffffjLj128EEEEELb0ELb0ELb0ELb0EEEvNS_9BwdParamsE)
        /*02cc*/ 	.word	0x00000000


	//----- nvinfo : EIATTR_REGCOUNT
	.align		4
.L_119:
        /*02d0*/ 	.byte	0x04, 0x2f
        /*02d2*/ 	.short	(.L_121 - .L_120)
	.align		4
.L_120:
        /*02d4*/ 	.word	index@(_ZN10layer_norm13ln_bwd_kernelINS_13Kernel_traitsI6__halfffffjLj4096ELj1ELj1ELj4ELj16ENS_18Kernel_traits_baseILj4096ES2_ffffjLj128EEEEELb1ELb1ELb1ELb1EEEvNS_9BwdParamsE)
        /*02d8*/ 	.word	0x000000ff


	//----- nvinfo : EIATTR_FRAME_SIZE
	.align		4
.L_121:
        /*02dc*/ 	.byte	0x04, 0x11
        /*02de*/ 	.short	(.L_123 - .L_122)
	.align		4
.L_122:
        /*02e0*/ 	.word	index@($__internal_179_$__cuda_sm70_shflsync_down_p)
        /*02e4*/ 	.word	0x00000000


	//----- nvinfo : EIATTR_FRAME_SIZE
	.align		4
.L_123:
        /*02e8*/ 	.byte	0x04, 0x11
        /*02ea*/ 	.short	(.L_125 - .L_124)
	.align		4
.L_124:
        /*02ec*/ 	.word	index@(_ZN10layer_norm13ln_bwd_kernelINS_13Kernel_traitsI6__halfffffjLj4096ELj1ELj1ELj4ELj16ENS_18Kernel_traits_baseILj4096ES2_ffffjLj128EEEEELb1ELb1ELb1ELb1EEEvNS_9BwdParamsE)
        /*02f0*/ 	.word	0x000000a8


	//----- nvinfo : EIATTR_REGCOUNT
	.align		4
.L_125:
        /*02f4*/ 	.byte	0x04, 0x2f
        /*02f6*/ 	.short	(.L_127 - .L_126)
	.align		4
.L_126:
        /*02f8*/ 	.word	index@(_ZN10layer_norm22ln_bwd_finalize_kernelINS_22Kernel_traits_finalizeILj4096E6__halfffffjLb1ELj1024ELj4ENS_18Kernel_traits_baseILj4096ES2_ffffjLj1024EEEEELb1ELb1EEEvNS_9BwdParamsE)
        /*02fc*/ 	.word	0x00000020


	//----- nvinfo : EIATTR_FRAME_SIZE
	.align		4
.L_127:
        /*0300*/ 	.byte	0x04, 0x11
        /*0302*/ 	.short	(.L_129 - .L_128)
	.align		4
.L_128:
        /*0304*/ 	.word	index@($__internal_178_$__cuda_sm70_shflsync_bfly_p)
        /*0308*/ 	.word	0x00000000


	//----- nvinfo : EIATTR_FRAME_SIZE
	.align		4
.L_129:
        /*030c*/ 	.byte	0x04, 0x11
        /*030e*/ 	.short	(.L_131 - .L_130)
	.align		4
.L_130:
        /*0310*/ 	.word	index@(_ZN10layer_norm22ln_bwd_finalize_kernelINS_22Kernel_traits_finalizeILj4096E6__halfffffjLb1ELj1024ELj4ENS_18Kernel_traits_baseILj4096ES2_ffffjLj1024EEEEELb1ELb1EEEvNS_9BwdParamsE)
        /*0314*/ 	.word	0x00000000


	//----- nvinfo : EIATTR_REGCOUNT
	.align		4
.L_131:
        /*0318*/ 	.byte	0x04, 0x2f
        /*031a*/ 	.short	(.L_133 - .L_132)
	.align		4
.L_132:
        /*031c*/ 	.word	index@(_ZN10layer_norm13ln_bwd_kernelINS_13Kernel_traitsI6__halfffffjLj4096ELj1ELj1ELj4ELj16ENS_18Kernel_traits_baseILj4096ES2_ffffjLj128EEEEELb1ELb1ELb1ELb0EEEvNS_9BwdParamsE)
        /*0320*/ 	.word	0x000000ff


	//----- nvinfo : EIATTR_FRAME_SIZE
	.align		4
.L_133:
        /*0324*/ 	.byte	0x04, 0x11
        /*0326*/ 	.short	(.L_135 - .L_134)
	.align		4
.L_134:
        /*0328*/ 	.word	index@($__internal_177_$__cuda_sm70_shflsync_down_p)
        /*032c*/ 	.word	0x00000000


	//----- nvinfo : EIATTR_FRAME_SIZE
	.align		4
.L_135:
        /*0330*/ 	.byte	0x04, 0x11
        /*0332*/ 	.short	(.L_137 - .L_136)
	.align		4
.L_136:
        /*0334*/ 	.word	index@(_ZN10layer_norm13ln_bwd_kernelINS_13Kernel_traitsI6__halfffffjLj4096ELj1ELj1ELj4ELj16ENS_18Kernel_traits_baseILj4096ES2_ffffjLj128EEEEELb1ELb1ELb1ELb0EEEvNS_9BwdParamsE)
        /*0338*/ 	.word	0x000000c0


	//----- nvinfo : EIATTR_REGCOUNT
	.align		4
.L_137:
        /*033c*/ 	.byte	0x04, 0x2f
        /*033e*/ 	.short	(.L_139 - .L_138)
	.align		4
.L_138:
        /*0340*/ 	.word	index@(_ZN10layer_norm22ln_bwd_finalize_kernelINS_22Kernel_traits_finalizeILj4096E6__halfffffjLb1ELj1024ELj4ENS_18Kernel_traits_baseILj4096ES2_ffffjLj1024EEEEELb1ELb0EEEvNS_9BwdParamsE)
        /*0344*/ 	.word	0x00000020


	//----- nvinfo : EIATTR_FRAME_SIZE
	.align		4
.L_139:
        /*0348*/ 	.byte	0x04, 0x11
        /*034a*/ 	.short	(.L_141 - .L_140)
	.align		4
.L_140:
        /*034c*/ 	.word	index@($__internal_176_$__cuda_sm70_shflsync_bfly_p)
        /*0350*/ 	.word	0x00000000


	//----- nvinfo : EIATTR_FRAME_SIZE
	.align		4
.L_141:
        /*0354*/ 	.byte	0x04, 0x11
        /*0356*/ 	.short	(.L_143 - .L_142)
	.align		4
.L_142:
        /*0358*/ 	.word	index@(_ZN10layer_norm22ln_bwd_finalize_kernelINS_22Kernel_traits_finalizeILj4096E6__halfffffjLb1ELj1024ELj4ENS_18Kernel_traits_baseILj4096ES2_ffffjLj1024EEEEELb1ELb0EEEvNS_9BwdParamsE)
        /*035c*/ 	.word	0x00000000


	//----- nvinfo : EIATTR_REGCOUNT
	.align		4
.L_143:
        /*0360*/ 	.byte	0x04, 0x2f
        /*0362*/ 	.short	(.L_145 - .L_144)
	.align		4
.L_144:
        /*0364*/ 	.word	index@(_ZN10layer_norm13ln_bwd_kernelINS_13Kernel_traitsI6__halfffffjLj4096ELj1ELj1ELj4ELj16ENS_18Kernel_traits_baseILj4096ES2_ffffjLj128EEEEELb1ELb1ELb0ELb1EEEvNS_9BwdParamsE)
        /*0368*/ 	.word	0x000000ff


	//----- nvinfo : EIATTR_FRAME_SIZE
	.align		4
.L_145:
        /*036c*/ 	.byte	0x04, 0x11
        /*036e*/ 	.short	(.L_147 - .L_146)
	.align		4
.L_146:
        /*0370*/ 	.word	index@($__internal_175_$__cuda_sm70_shflsync_down_p)
        /*0374*/ 	.word	0x00000000


	//----- nvinfo : EIATTR_FRAME_SIZE
	.align		4
.L_147:
        /*0378*/ 	.byte	0x04, 0x11
        /*037a*/ 	.short	(.L_149 - .L_148)
	.align		4
.L_148:
        /*037c*/ 	.word	index@(_ZN10layer_norm13ln_bwd_kernelINS_13Kernel_traitsI6__halfffffjLj4096ELj1ELj1ELj4ELj16ENS_18Kernel_traits_baseILj4096ES2_ffffjLj128EEEEELb1ELb1ELb0ELb1EEEvNS_9BwdParamsE)
        /*0380*/ 	.word	0x000000d0


	//----- nvinfo : EIATTR_REGCOUNT
	.align		4
.L_149:
        /*0384*/ 	.byte	0x04, 0x2f
        /*0386*/ 	.short	(.L_151 - .L_150)
	.align		4
.L_150:
        /*0388*/ 	.word	index@(_ZN10layer_norm13ln_bwd_kernelINS_13Kernel_traitsI6__halfffffjLj4096ELj1ELj1ELj4ELj16ENS_18Kernel_traits_baseILj4096ES2_ffffjLj128EEEEELb1ELb1ELb0ELb0EEEvNS_9BwdParamsE)
        /*038c*/ 	.word	0x000000ff


	//----- nvinfo : EIATTR_FRAME_SIZE
	.align		4
.L_151:
        /*0390*/ 	.byte	0x04, 0x11
        /*0392*/ 	.short	(.L_153 - .L_152)
	.align		4
.L_152:
        /*0394*/ 	.word	index@($__internal_174_$__cuda_sm70_shflsync_down_p)
        /*0398*/ 	.word	0x00000000


	//----- nvinfo : EIATTR_FRAME_SIZE
	.align		4
.L_153:
        /*039c*/ 	.byte	0x04, 0x11
        /*039e*/ 	.short	(.L_155 - .L_154)
	.align		4
.L_154:
        /*03a0*/ 	.word	index@(_ZN10layer_norm13ln_bwd_kernelINS_13Kernel_traitsI6__halfffffjLj4096ELj1ELj1ELj4ELj16ENS_18Kernel_traits_baseILj4096ES2_ffffjLj128EEEEELb1ELb1ELb0ELb0EEEvNS_9BwdParamsE)
        /*03a4*/ 	.word	0x00000098


	//----- nvinfo : EIATTR_REGCOUNT
	.align		4
.L_155:
        /*03a8*/ 	.byte	0x04, 0x2f
        /*03aa*/ 	.short	(.L_157 - .L_156)
	.align		4
.L_156:
        /*03ac*/ 	.word	index@(_ZN10layer_norm13ln_bwd_kernelINS_13Kernel_traitsI6__halfffffjLj4096ELj1ELj1ELj4ELj16ENS_18Kernel_traits_baseILj4096ES2_ffffjLj128EEEEELb1ELb0ELb1ELb1EEEvNS_9BwdParamsE)
        /*03b0*/ 	.word	0x000000f8


	//----- nvinfo : EIATTR_FRAME_SIZE
	.align		4
.L_157:
        /*03b4*/ 	.byte	0x04, 0x11
        /*03b6*/ 	.short	(.L_159 - .L_158)
	.align		4
.L_158:
        /*03b8*/ 	.word	index@($__internal_173_$__cuda_sm70_shflsync_down_p)
        /*03bc*/ 	.word	0x00000000


	//----- nvinfo : EIATTR_FRAME_SIZE
	.align		4
.L_159:
        /*03c0*/ 	.byte	0x04, 0x11
        /*03c2*/ 	.short	(.L_161 - .L_160)
	.align		4
.L_160:
        /*03c4*/ 	.word	index@(_ZN10layer_norm13ln_bwd_kernelINS_13Kernel_traitsI6__halfffffjLj4096ELj1ELj1ELj4ELj16ENS_18Kernel_traits_baseILj4096ES2_ffffjLj128EEEEELb1ELb0ELb1ELb1EEEvNS_9BwdParamsE)
        /*03c8*/ 	.word	0x00000000


	//----- nvinfo : EIATTR_REGCOUNT
	.align		4
.L_161:
        /*03cc*/ 	.byte	0x04, 0x2f
        /*03ce*/ 	.short	(.L_163 - .L_162)
	.align		4
.L_162:
        /*03d0*/ 	.word	index@(_ZN10layer_norm22ln_bwd_finalize_kernelINS_22Kernel_traits_finalizeILj4096E6__halfffffjLb0ELj1024ELj4ENS_18Kernel_traits_baseILj4096ES2_ffffjLj1024EEEEELb0ELb1EEEvNS_9BwdParamsE)
        /*03d4*/ 	.word	0x00000020


	//----- nvinfo : EIATTR_FRAME_SIZE
	.align		4
.L_163:
        /*03d8*/ 	.byte	0x04, 0x11
        /*03da*/ 	.short	(.L_165 - .L_164)
	.align		4
.L_164:
        /*03dc*/ 	.word	index@($__internal_172_$__cuda_sm70_shflsync_bfly_p)
        /*03e0*/ 	.word	0x00000000


	//----- nvinfo : EIATTR_FRAME_SIZE
	.align		4
.L_165:
        /*03e4*/ 	.byte	0x04, 0x11
        /*03e6*/ 	.short	(.L_167 - .L_166)
	.align		4
.L_166:
        /*03e8*/ 	.word	index@(_ZN10layer_norm22ln_bwd_finalize_kernelINS_22Kernel_traits_finalizeILj4096E6__halfffffjLb0ELj1024ELj4ENS_18Kernel_traits_baseILj4096ES2_ffffjLj1024EEEEELb0ELb1EEEvNS_9BwdParamsE)
        /*03ec*/ 	.word	0x00000000


	//----- nvinfo : EIATTR_REGCOUNT
	.align		4
.L_167:
        /*03f0*/ 	.byte	0x04, 0x2f
        /*03f2*/ 	.short	(.L_169 - .L_168)
	.align		4
.L_168:
        /*03f4*/ 	.word	index@(_ZN10layer_norm13ln_bwd_kernelINS_13Kernel_traitsI6__halfffffjLj4096ELj1ELj1ELj4ELj16ENS_18Kernel_traits_baseILj4096ES2_ffffjLj128EEEEELb1ELb0ELb1ELb0EEEvNS_9BwdParamsE)
        /*03f8*/ 	.word	0x000000ef


	//----- nvinfo : EIATTR_FRAME_SIZE
	.align		4
.L_169:
        /*03fc*/ 	.byte	0x04, 0x11
        /*03fe*/ 	.short	(.L_171 - .L_170)
	.align		4
.L_170:
        /*0400*/ 	.word	index@($__internal_171_$__cuda_sm70_shflsync_down_p)
        /*0404*/ 	.word	0x00000000


	//----- nvinfo : EIATTR_FRAME_SIZE
	.align		4
.L_171:
        /*0408*/ 	.byte	0x04, 0x11
        /*040a*/ 	.short	(.L_173 - .L_172)
	.align		4
.L_172:
        /*040c*/ 	.word	index@(_ZN10layer_norm13ln_bwd_kernelINS_13Kernel_traitsI6__halfffffjLj4096ELj1ELj1ELj4ELj16ENS_18Kernel_traits_baseILj4096ES2_ffffjLj128EEEEELb1ELb0ELb1ELb0EEEvNS_9BwdParamsE)
        /*0410*/ 	.word	0x00000000


	//----- nvinfo : EIATTR_REGCOUNT
	.align		4
.L_173:
        /*0414*/ 	.byte	0x04, 0x2f
        /*0416*/ 	.short	(.L_175 - .L_174)
	.align		4
.L_174:
        /*0418*/ 	.word	index@(_ZN10layer_norm22ln_bwd_finalize_kernelINS_22Kernel_traits_finalizeILj4096E6__halfffffjLb0ELj1024ELj4ENS_18Kernel_traits_baseILj4096ES2_ffffjLj1024EEEEELb0ELb0EEEvNS_9BwdParamsE)
        /*041c*/ 	.word	0x0000001e


	//----- nvinfo : EIATTR_FRAME_SIZE
	.align		4
.L_175:
        /*0420*/ 	.byte	0x04, 0x11
        /*0422*/ 	.short	(.L_177 - .L_176)
	.align		4
.L_176:
        /*0424*/ 	.word	index@($__internal_170_$__cuda_sm70_shflsync_bfly_p)
        /*0428*/ 	.word	0x00000000


	//----- nvinfo : EIATTR_FRAME_SIZE
	.align		4
.L_177:
        /*042c*/ 	.byte	0x04, 0x11
        /*042e*/ 	.short	(.L_179 - .L_178)
	.align		4
.L_178:
        /*0430*/ 	.word	index@(_ZN10layer_norm22ln_bwd_finalize_kernelINS_22Kernel_traits_finalizeILj4096E6__halfffffjLb0ELj1024ELj4ENS_18Kernel_traits_baseILj4096ES2_ffffjLj1024EEEEELb0ELb0EEEvNS_9BwdParamsE)
        /*0434*/ 	.word	0x00000000


	//----- nvinfo : EIATTR_REGCOUNT
	.align		4
.L_179:
        /*0438*/ 	.byte	0x04, 0x2f
        /*043a*/ 	.short	(.L_181 - .L_180)
	.align		4
.L_180:
        /*043c*/ 	.word	index@(_ZN10layer_norm13ln_bwd_kernelINS_13Kernel_traitsI6__halfffffjLj4096ELj1ELj1ELj4ELj16ENS_18Kernel_traits_baseILj4096ES2_ffffjLj128EEEEELb1ELb0ELb0ELb1EEEvNS_9BwdParamsE)
        /*0440*/ 	.word	0x000000fe


	//----- nvinfo : EIATTR_FRAME_SIZE
	.align		4
.L_181:
        /*0444*/ 	.byte	0x04, 0x11
        /*0446*/ 	.short	(.L_183 - .L_182)
	.align		4
.L_182:
        /*0448*/ 	.word	index@($__internal_169_$__cuda_sm70_shflsync_down_p)
        /*044c*/ 	.word	0x00000000


	//----- nvinfo : EIATTR_FRAME_SIZE
	.align		4
.L_183:
        /*0450*/ 	.byte	0x04, 0x11
        /*0452*/ 	.short	(.L_185 - .L_184)
	.align		4
.L_184:
        /*0454*/ 	.word	index@(_ZN10layer_norm13ln_bwd_kernelINS_13Kernel_traitsI6__halfffffjLj4096ELj1ELj1ELj4ELj16ENS_18Kernel_traits_baseILj4096ES2_ffffjLj128EEEEELb1ELb0ELb0ELb1EEEvNS_9BwdParamsE)
        /*0458*/ 	.word	0x00000000


	//----- nvinfo : EIATTR_REGCOUNT
	.align		4
.L_185:
        /*045c*/ 	.byte	0x04, 0x2f
        /*045e*/ 	.short	(.L_187 - .L_186)
	.align		4
.L_186:
        /*0460*/ 	.word	index@(_ZN10layer_norm13ln_bwd_kernelINS_13Kernel_traitsI6__halfffffjLj4096ELj1ELj1ELj4ELj16ENS_18Kernel_traits_baseILj4096ES2_ffffjLj128EEEEELb1ELb0ELb0ELb0EEEvNS_9BwdParamsE)
        /*0464*/ 	.word	0x000000ec


	//----- nvinfo : EIATTR_FRAME_SIZE
	.align		4
.L_187:
        /*0468*/ 	.byte	0x04, 0x11
        /*046a*/ 	.short	(.L_189 - .L_188)
	.align		4
.L_188:
        /*046c*/ 	.word	index@($__internal_168_$__cuda_sm70_shflsync_down_p)
        /*0470*/ 	.word	0x00000000


	//----- nvinfo : EIATTR_FRAME_SIZE
	.align		4
.L_189:
        /*0474*/ 	.byte	0x04, 0x11
        /*0476*/ 	.short	(.L_191 - .L_190)
	.align		4
.L_190:
        /*0478*/ 	.word	index@(_ZN10layer_norm13ln_bwd_kernelINS_13Kernel_traitsI6__halfffffjLj4096ELj1ELj1ELj4ELj16ENS_18Kernel_traits_baseILj4096ES2_ffffjLj128EEEEELb1ELb0ELb0ELb0EEEvNS_9BwdParamsE)
        /*047c*/ 	.word	0x00000000


	//----- nvinfo : EIATTR_REGCOUNT
	.align		4
.L_191:
        /*0480*/ 	.byte	0x04, 0x2f
        /*0482*/ 	.short	(.L_193 - .L_192)
	.align		4
.L_192:
        /*0484*/ 	.word	index@(_ZN10layer_norm13ln_bwd_kernelINS_13Kernel_traitsI6__halfffffjLj4096ELj1ELj1ELj4ELj16ENS_18Kernel_traits_baseILj4096ES2_ffffjLj128EEEEELb0ELb1ELb1ELb1EEEvNS_9BwdParamsE)
        /*0488*/ 	.word	0x000000ff


	//----- nvinfo : EIATTR_FRAME_SIZE
	.align		4
.L_193:
        /*048c*/ 	.byte	0x04, 0x11
        /*048e*/ 	.short	(.L_195 - .L_194)
	.align		4
.L_194:
        /*0490*/ 	.word	index@($__internal_167_$__cuda_sm70_shflsync_down_p)
        /*0494*/ 	.word	0x00000000


	//----- nvinfo : EIATTR_FRAME_SIZE
	.align		4
.L_195:
        /*0498*/ 	.byte	0x04, 0x11
        /*049a*/ 	.short	(.L_197 - .L_196)
	.align		4
.L_196:
        /*049c*/ 	.word	index@(_ZN10layer_norm13ln_bwd_kernelINS_13Kernel_traitsI6__halfffffjLj4096ELj1ELj1ELj4ELj16ENS_18Kernel_traits_baseILj4096ES2_ffffjLj128EEEEELb0ELb1ELb1ELb1EEEvNS_9BwdParamsE)
        /*04a0*/ 	.word	0x000000a8


	//----- nvinfo : EIATTR_REGCOUNT
	.align		4
.L_197:
        /*04a4*/ 	.byte	0x04, 0x2f
        /*04a6*/ 	.short	(.L_199 - .L_198)
	.align		4
.L_198:
        /*04a8*/ 	.word	index@(_ZN10layer_norm13ln_bwd_kernelINS_13Kernel_traitsI6__halfffffjLj4096ELj1ELj1ELj4ELj16ENS_18Kernel_traits_baseILj4096ES2_ffffjLj128EEEEELb0ELb1ELb1ELb0EEEvNS_9BwdParamsE)
        /*04ac*/ 	.word	0x000000ff


	//----- nvinfo : EIATTR_FRAME_SIZE
	.align		4
.L_199:
        /*04b0*/ 	.byte	0x04, 0x11
        /*04b2*/ 	.short	(.L_201 - .L_200)
	.align		4
.L_200:
        /*04b4*/ 	.word	index@($__internal_166_$__cuda_sm70_shflsync_down_p)
        /*04b8*/ 	.word	0x00000000


	//----- nvinfo : EIATTR_FRAME_SIZE
	.align		4
.L_201:
        /*04bc*/ 	.byte	0x04, 0x11
        /*04be*/ 	.short	(.L_203 - .L_202)
	.align		4
.L_202:
        /*04c0*/ 	.word	index@(_ZN10layer_norm13ln_bwd_kernelINS_13Kernel_traitsI6__halfffffjLj4096ELj1ELj1ELj4ELj16ENS_18Kernel_traits_baseILj4096ES2_ffffjLj128EEEEELb0ELb1ELb1ELb0EEEvNS_9BwdParamsE)
        /*04c4*/ 	.word	0x00000090


	//----- nvinfo : EIATTR_REGCOUNT
	.align		4
.L_203:
        /*04c8*/ 	.byte	0x04, 0x2f
        /*04ca*/ 	.short	(.L_205 - .L_204)
	.align		4
.L_204:
        /*04cc*/ 	.word	index@(_ZN10layer_norm13ln_bwd_kernelINS_13Kernel_traitsI6__halfffffjLj4096ELj1ELj1ELj4ELj16ENS_18Kernel_traits_baseILj4096ES2_ffffjLj128EEEEELb0ELb1ELb0ELb1EEEvNS_9BwdParamsE)
        /*04d0*/ 	.word	0x000000ff


	//----- nvinfo : EIATTR_FRAME_SIZE
	.align		4
.L_205:
        /*04d4*/ 	.byte	0x04, 0x11
        /*04d6*/ 	.short	(.L_207 - .L_206)
	.align		4
.L_206:
        /*04d8*/ 	.word	index@($__internal_165_$__cuda_sm70_shflsync_down_p)
        /*04dc*/ 	.word	0x00000000


	//----- nvinfo : EIATTR_FRAME_SIZE
	.align		4
.L_207:
        /*04e0*/ 	.byte	0x04, 0x11
        /*04e2*/ 	.short	(.L_209 - .L_208)
	.align		4
.L_208:
        /*04e4*/ 	.word	index@(_ZN10layer_norm13ln_bwd_kernelINS_13Kernel_traitsI6__halfffffjLj4096ELj1ELj1ELj4ELj16ENS_18Kernel_traits_baseILj4096ES2_ffffjLj128EEEEELb0ELb1ELb0ELb1EEEvNS_9BwdParamsE)
        /*04e8*/ 	.word	0x000000c0


	//----- nvinfo : EIATTR_REGCOUNT
	.align		4
.L_209:
        /*04ec*/ 	.byte	0x04, 0x2f
        /*04ee*/ 	.short	(.L_211 - .L_210)
	.align		4
.L_210:
        /*04f0*/ 	.word	index@(_ZN10layer_norm13ln_bwd_kernelINS_13Kernel_traitsI6__halfffffjLj4096ELj1ELj1ELj4ELj16ENS_18Kernel_traits_baseILj4096ES2_ffffjLj128EEEEELb0ELb1ELb0ELb0EEEvNS_9BwdParamsE)
        /*04f4*/ 	.word	0x000000ff


	//----- nvinfo : EIATTR_FRAME_SIZE
	.align		4
.L_211:
        /*04f8*/ 	.byte	0x04, 0x11
        /*04fa*/ 	.short	(.L_213 - .L_212)
	.align		4
.L_212:
        /*04fc*/ 	.word	index@($__internal_164_$__cuda_sm70_shflsync_down_p)
        /*0500*/ 	.word	0x00000000


	//----- nvinfo : EIATTR_FRAME_SIZE
	.align		4
.L_213:
        /*0504*/ 	.byte	0x04, 0x11
        /*0506*/ 	.short	(.L_215 - .L_214)
	.align		4
.L_214:
        /*0508*/ 	.word	index@(_ZN10layer_norm13ln_bwd_kernelINS_13Kernel_traitsI6__halfffffjLj4096ELj1ELj1ELj4ELj16ENS_18Kernel_traits_baseILj4096ES2_ffffjLj128EEEEELb0ELb1ELb0ELb0EEEvNS_9BwdParamsE)
        /*050c*/ 	.word	0x00000068


	//----- nvinfo : EIATTR_REGCOUNT
	.align		4
.L_215:
        /*0510*/ 	.byte	0x04, 0x2f
        /*0512*/ 	.short	(.L_217 - .L_216)
	.align		4
.L_216:
        /*0514*/ 	.word	index@(_ZN10layer_norm13ln_bwd_kernelINS_13Kernel_traitsI6__halfffffjLj4096ELj1ELj1ELj4ELj16ENS_18Kernel_traits_baseILj4096ES2_ffffjLj128EEEEELb0ELb0ELb1ELb1EEEvNS_9BwdParamsE)
        /*0518*/ 	.word	0x000000f9


	//----- nvinfo : EIATTR_FRAME_SIZE
	.align		4
.L_217:
        /*051c*/ 	.byte	0x04, 0x11
        /*051e*/ 	.short	(.L_219 - .L_218)
	.align		4
.L_218:
        /*0520*/ 	.word	index@($__internal_163_$__cuda_sm70_shflsync_down_p)
        /*0524*/ 	.word	0x00000000


	//----- nvinfo : EIATTR_FRAME_SIZE
	.align		4
.L_219:
        /*0528*/ 	.byte	0x04, 0x11
        /*052a*/ 	.short	(.L_221 - .L_220)
	.align		4
.L_220:
        /*052c*/ 	.word	index@(_ZN10layer_norm13ln_bwd_kernelINS_13Kernel_traitsI6__halfffffjLj4096ELj1ELj1ELj4ELj16ENS_18Kernel_traits_baseILj4096ES2_ffffjLj128EEEEELb0ELb0ELb1ELb1EEEvNS_9BwdParamsE)
        /*0530*/ 	.word	0x00000000


	//----- nvinfo : EIATTR_REGCOUNT
	.align		4
.L_221:
        /*0534*/ 	.byte	0x04, 0x2f
        /*0536*/ 	.short	(.L_223 - .L_222)
	.align		4
.L_222:
        /*0538*/ 	.word	index@(_ZN10layer_norm13ln_bwd_kernelINS_13Kernel_traitsI6__halfffffjLj4096ELj1ELj1ELj4ELj16ENS_18Kernel_traits_baseILj4096ES2_ffffjLj128EEEEELb0ELb0ELb1ELb0EEEvNS_9BwdParamsE)
        /*053c*/ 	.word	0x000000e4


	//----- nvinfo : EIATTR_FRAME_SIZE
	.align		4
.L_223:
        /*0540*/ 	.byte	0x04, 0x11
        /*0542*/ 	.short	(.L_225 - .L_224)
	.align		4
.L_224:
        /*0544*/ 	.word	index@($__internal_162_$__cuda_sm70_shflsync_down_p)
        /*0548*/ 	.word	0x00000000


	//----- nvinfo : EIATTR_FRAME_SIZE
	.align		4
.L_225:
        /*054c*/ 	.byte	0x04, 0x11
        /*054e*/ 	.short	(.L_227 - .L_226)
	.align		4
.L_226:
        /*0550*/ 	.word	index@(_ZN10layer_norm13ln_bwd_kernelINS_13Kernel_traitsI6__halfffffjLj4096ELj1ELj1ELj4ELj16ENS_18Kernel_traits_baseILj4096ES2_ffffjLj128EEEEELb0ELb0ELb1ELb0EEEvNS_9BwdParamsE)
        /*0554*/ 	.word	0x00000000


	//----- nvinfo : EIATTR_REGCOUNT
	.align		4
.L_227:
        /*0558*/ 	.byte	0x04, 0x2f
        /*055a*/ 	.short	(.L_229 - .L_228)
	.align		4
.L_228:
        /*055c*/ 	.word	index@(_ZN10layer_norm13ln_bwd_kernelINS_13Kernel_traitsI6__halfffffjLj4096ELj1ELj1ELj4ELj16ENS_18Kernel_traits_baseILj4096ES2_ffffjLj128EEEEELb0ELb0ELb0ELb1EEEvNS_9BwdParamsE)
        /*0560*/ 	.word	0x000000f2


	//----- nvinfo : EIATTR_FRAME_SIZE
	.align		4
.L_229:
        /*0564*/ 	.byte	0x04, 0x11
        /*0566*/ 	.short	(.L_231 - .L_230)
	.align		4
.L_230:
        /*0568*/ 	.word	index@($__internal_161_$__cuda_sm70_shflsync_down_p)
        /*056c*/ 	.word	0x00000000


	//----- nvinfo : EIATTR_FRAME_SIZE
	.align		4
.L_231:
        /*0570*/ 	.byte	0x04, 0x11
        /*0572*/ 	.short	(.L_233 - .L_232)
	.align		4
.L_232:
        /*0574*/ 	.word	index@(_ZN10layer_norm13ln_bwd_kernelINS_13Kernel_traitsI6__halfffffjLj4096ELj1ELj1ELj4ELj16ENS_18Kernel_traits_baseILj4096ES2_ffffjLj128EEEEELb0ELb0ELb0ELb1EEEvNS_9BwdParamsE)
        /*0578*/ 	.word	0x00000000


	//----- nvinfo : EIATTR_REGCOUNT
	.align		4
.L_233:
        /*057c*/ 	.byte	0x04, 0x2f
        /*057e*/ 	.short	(.L_235 - .L_234)
	.align		4
.L_234:
        /*0580*/ 	.word	index@(_ZN10layer_norm13ln_bwd_kernelINS_13Kernel_traitsI6__halfffffjLj4096ELj1ELj1ELj4ELj16ENS_18Kernel_traits_baseILj4096ES2_ffffjLj128EEEEELb0ELb0ELb0ELb0EEEvNS_9BwdParamsE)
        /*0584*/ 	.word	0x000000e2


	//----- nvinfo : EIATTR_FRAME_SIZE
	.align		4
.L_235:
        /*0588*/ 	.byte	0x04, 0x11
        /*058a*/ 	.short	(.L_237 - .L_236)
	.align		4
.L_236:
        /*058c*/ 	.word	index@($__internal_160_$__cuda_sm70_shflsync_down_p)
        /*0590*/ 	.word	0x00000000


	//----- nvinfo : EIATTR_FRAME_SIZE
	.align		4
.L_237:
        /*0594*/ 	.byte	0x04, 0x11
        /*0596*/ 	.short	(.L_239 - .L_238)
	.align		4
.L_238:
        /*0598*/ 	.word	index@(_ZN10layer_norm13ln_bwd_kernelINS_13Kernel_traitsI6__halfffffjLj4096ELj1ELj1ELj4ELj16ENS_18Kernel_traits_baseILj4096ES2_ffffjLj128EEEEELb0ELb0ELb0ELb0EEEvNS_9BwdParamsE)
        /*059c*/ 	.word	0x00000000


	//----- nvinfo : EIATTR_REGCOUNT
	.align		4
.L_239:
        /*05a0*/ 	.byte	0x04, 0x2f
        /*05a2*/ 	.short	(.L_241 - .L_240)
	.align		4
.L_240:
        /*05a4*/ 	.word	index@(_ZN10layer_norm13ln_bwd_kernelINS_13Kernel_traitsIf6__halffS2_fjLj4096ELj1ELj1ELj4ELj16ENS_18Kernel_traits_baseILj4096EfS2_fS2_fjLj128EEEEELb1ELb1ELb1ELb1EEEvNS_9BwdParamsE)
        /*05a8*/ 	.word	0x000000ff


	//----- nvinfo : EIATTR_FRAME_SIZE
	.align		4
.L_241:
        /*05ac*/ 	.byte	0x04, 0x11
        /*05ae*/ 	.short	(.L_243 - .L_242)
	.align		4
.L_242:
        /*05b0*/ 	.word	index@($__internal_159_$__cuda_sm70_shflsync_down_p)
        /*05b4*/ 	.word	0x00000000


	//----- nvinfo : EIATTR_FRAME_SIZE
	.align		4
.L_243:
        /*05b8*/ 	.byte	0x04, 0x11
        /*05ba*/ 	.short	(.L_245 - .L_244)
	.align		4
.L_244:
        /*05bc*/ 	.word	index@(_ZN10layer_norm13ln_bwd_kernelINS_13Kernel_traitsIf6__halffS2_fjLj4096ELj1ELj1ELj4ELj16ENS_18Kernel_traits_baseILj4096EfS2_fS2_fjLj128EEEEELb1ELb1ELb1ELb1EEEvNS_9BwdParamsE)
        /*05c0*/ 	.word	0x000000e0


	//----- nvinfo : EIATTR_REGCOUNT
	.align		4
.L_245:
        /*05c4*/ 	.byte	0x04, 0x2f
        /*05c6*/ 	.short	(.L_247 - .L_246)
	.align		4
.L_246:
        /*05c8*/ 	.word	index@(_ZN10layer_norm22ln_bwd_finalize_kernelINS_22Kernel_traits_finalizeILj4096Ef6__halffS2_fjLb1ELj1024ELj4ENS_18Kernel_traits_baseILj4096EfS2_fS2_fjLj1024EEEEELb1ELb1EEEvNS_9BwdParamsE)
        /*05cc*/ 	.word	0x00000020


	//----- nvinfo : EIATTR_FRAME_SIZE
	.align		4
.L_247:
        /*05d0*/ 	.byte	0x04, 0x11
        /*05d2*/ 	.short	(.L_249 - .L_248)
	.align		4
.L_248:
        /*05d4*/ 	.word	index@($__internal_158_$__cuda_sm70_shflsync_bfly_p)
        /*05d8*/ 	.word	0x00000000


	//----- nvinfo : EIATTR_FRAME_SIZE
	.align		4
.L_249:
        /*05dc*/ 	.byte	0x04, 0x11
        /*05de*/ 	.short	(.L_251 - .L_250)
	.align		4
.L_250:
        /*05e0*/ 	.word	index@(_ZN10layer_norm22ln_bwd_finalize_kernelINS_22Kernel_traits_finalizeILj4096Ef6__halffS2_fjLb1ELj1024ELj4ENS_18Kernel_traits_baseILj4096EfS2_fS2_fjLj1024EEEEELb1ELb1EEEvNS_9BwdParamsE)
        /*05e4*/ 	.word	0x00000000


	//----- nvinfo : EIATTR_REGCOUNT
	.align		4
.L_251:
        /*05e8*/ 	.byte	0x04, 0x2f
        /*05ea*/ 	.short	(.L_253 - .L_252)
	.align		4
.L_252:
        /*05ec*/ 	.word	index@(_ZN10layer_norm13ln_bwd_kernelINS_13Kernel_traitsIf6__halffS2_fjLj4096ELj1ELj1ELj4ELj16ENS_18Kernel_traits_baseILj4096EfS2_fS2_fjLj128EEEEELb1ELb1ELb1ELb0EEEvNS_9BwdParamsE)
        /*05f0*/ 	.word	0x000000ff


	//----- nvinfo : EIATTR_FRAME_SIZE
	.align		4
.L_253:
        /*05f4*/ 	.byte	0x04, 0x11
        /*05f6*/ 	.short	(.L_255 - .L_254)
	.align		4
.L_254:
        /*05f8*/ 	.word	index@($__internal_157_$__cuda_sm70_shflsync_down_p)
        /*05fc*/ 	.word	0x00000000


	//----- nvinfo : EIATTR_FRAME_SIZE
	.align		4
.L_255:
        /*0600*/ 	.byte	0x04, 0x11
        /*0602*/ 	.short	(.L_257 - .L_256)
	.align		4
.L_256:
        /*0604*/ 	.word	index@(_ZN10layer_norm13ln_bwd_kernelINS_13Kernel_traitsIf6__halffS2_fjLj4096ELj1ELj1ELj4ELj16ENS_18Kernel_traits_baseILj4096EfS2_fS2_fjLj128EEEEELb1ELb1ELb1ELb0EEEvNS_9BwdParamsE)
        /*0608*/ 	.word	0x000000e0


	//----- nvinfo : EIATTR_REGCOUNT
	.align		4
.L_257:
        /*060c*/ 	.byte	0x04, 0x2f
        /*060e*/ 	.short	(.L_259 - .L_258)
	.align		4
.L_258:
        /*0610*/ 	.word	index@(_ZN10layer_norm22ln_bwd_finalize_kernelINS_22Kernel_traits_finalizeILj4096Ef6__halffS2_fjLb1ELj1024ELj4ENS_18Kernel_traits_baseILj4096EfS2_fS2_fjLj1024EEEEELb1ELb0EEEvNS_9BwdParamsE)
        /*0614*/ 	.word	0x00000020


	//----- nvinfo : EIATTR_FRAME_SIZE
	.align		4
.L_259:
        /*0618*/ 	.byte	0x04, 0x11
        /*061a*/ 	.short	(.L_261 - .L_260)
	.align		4
.L_260:
        /*061c*/ 	.word	index@($__internal_156_$__cuda_sm70_shflsync_bfly_p)
        /*0620*/ 	.word	0x00000000


	//----- nvinfo : EIATTR_FRAME_SIZE
	.align		4
.L_261:
        /*0624*/ 	.byte	0x04, 0x11
        /*0626*/ 	.short	(.L_263 - .L_262)
	.align		4
.L_262:
        /*0628*/ 	.word	index@(_ZN10layer_norm22ln_bwd_finalize_kernelINS_22Kernel_traits_finalizeILj4096Ef6__halffS2_fjLb1ELj1024ELj4ENS_18Kernel_traits_baseILj4096EfS2_fS2_fjLj1024EEEEELb1ELb0EEEvNS_9BwdParamsE)
        /*062c*/ 	.word	0x00000000


	//----- nvinfo : EIATTR_REGCOUNT
	.align		4
.L_263:
        /*0630*/ 	.byte	0x04, 0x2f
        /*0632*/ 	.short	(.L_265 - .L_264)
	.align		4
.L_264:
        /*0634*/ 	.word	index@(_ZN10layer_norm13ln_bwd_kernelINS_13Kernel_traitsIf6__halffS2_fjLj4096ELj1ELj1ELj4ELj16ENS_18Kernel_traits_baseILj4096EfS2_fS2_fjLj128EEEEELb1ELb1ELb0ELb1EEEvNS_9BwdParamsE)
        /*0638*/ 	.word	0x000000ff


	//----- nvinfo : EIATTR_FRAME_SIZE
	.align		4
.L_265:
        /*063c*/ 	.byte	0x04, 0x11
        /*063e*/ 	.short	(.L_267 - .L_266)
	.align		4
.L_266:
        /*0640*/ 	.word	index@($__internal_155_$__cuda_sm70_shflsync_down_p)
        /*0644*/ 	.word	0x00000000


	//----- nvinfo : EIATTR_FRAME_SIZE
	.align		4
.L_267:
        /*0648*/ 	.byte	0x04, 0x11
        /*064a*/ 	.short	(.L_269 - .L_268)
	.align		4
.L_268:
        /*064c*/ 	.word	index@(_ZN10layer_norm13ln_bwd_kernelINS_13Kernel_traitsIf6__halffS2_fjLj4096ELj1ELj1ELj4ELj16ENS_18Kernel_traits_baseILj4096EfS2_fS2_fjLj128EEEEELb1ELb1ELb0ELb1EEEvNS_9BwdParamsE)
        /*0650*/ 	.word	0x000000a8


	//----- nvinfo : EIATTR_REGCOUNT
	.align		4
.L_269:
        /*0654*/ 	.byte	0x04, 0x2f
        /*0656*/ 	.short	(.L_271 - .L_270)
	.align		4
.L_270:
        /*0658*/ 	.word	index@(_ZN10layer_norm13ln_bwd_kernelINS_13Kernel_traitsIf6__halffS2_fjLj4096ELj1ELj1ELj4ELj16ENS_18Kernel_traits_baseILj4096EfS2_fS2_fjLj128EEEEELb1ELb1ELb0ELb0EEEvNS_9BwdParamsE)
        /*065c*/ 	.word	0x000000ff


	//----- nvinfo : EIATTR_FRAME_SIZE
	.align		4
.L_271:
        /*0660*/ 	.byte	0x04, 0x11
        /*0662*/ 	.short	(.L_273 - .L_272)
	.align		4
.L_272:
        /*0664*/ 	.word	index@($__internal_154_$__cuda_sm70_shflsync_down_p)
        /*0668*/ 	.word	0x00000000


	//----- nvinfo : EIATTR_FRAME_SIZE
	.align		4
.L_273:
        /*066c*/ 	.byte	0x04, 0x11
        /*066e*/ 	.short	(.L_275 - .L_274)
	.align		4
.L_274:
        /*0670*/ 	.word	index@(_ZN10layer_norm13ln_bwd_kernelINS_13Kernel_traitsIf6__halffS2_fjLj4096ELj1ELj1ELj4ELj16ENS_18Kernel_traits_baseILj4096EfS2_fS2_fjLj128EEEEELb1ELb1ELb0ELb0EEEvNS_9BwdParamsE)
        /*0674*/ 	.word	0x000000a8


	//----- nvinfo : EIATTR_REGCOUNT
	.align		4
.L_275:
        /*0678*/ 	.byte	0x04, 0x2f
        /*067a*/ 	.short	(.L_277 - .L_276)
	.align		4
.L_276:
        /*067c*/ 	.word	index@(_ZN10layer_norm13ln_bwd_kernelINS_13Kernel_traitsIf6__halffS2_fjLj4096ELj1ELj1ELj4ELj16ENS_18Kernel_traits_baseILj4096EfS2_fS2_fjLj128EEEEELb1ELb0ELb1ELb1EEEvNS_9BwdParamsE)
        /*0680*/ 	.word	0x000000f6


	//----- nvinfo : EIATTR_FRAME_SIZE
	.align		4
.L_277:
        /*0684*/ 	.byte	0x04, 0x11
        /*0686*/ 	.short	(.L_279 - .L_278)
	.align		4
.L_278:
        /*0688*/ 	.word	index@($__internal_153_$__cuda_sm70_shflsync_down_p)
        /*068c*/ 	.word	0x00000000


	//----- nvinfo : EIATTR_FRAME_SIZE
	.align		4
.L_279:
        /*0690*/ 	.byte	0x04, 0x11
        /*0692*/ 	.short	(.L_281 - .L_280)
	.align		4
.L_280:
        /*0694*/ 	.word	index@(_ZN10layer_norm13ln_bwd_kernelINS_13Kernel_traitsIf6__halffS2_fjLj4096ELj1ELj1ELj4ELj16ENS_18Kernel_traits_baseILj4096EfS2_fS2_fjLj128EEEEELb1ELb0ELb1ELb1EEEvNS_9BwdParamsE)
        /*0698*/ 	.word	0x00000000


	//----- nvinfo : EIATTR_REGCOUNT
	.align		4
.L_281:
        /*069c*/ 	.byte	0x04, 0x2f
        /*069e*/ 	.short	(.L_283 - .L_282)
	.align		4
.L_282:
        /*06a0*/ 	.word	index@(_ZN10layer_norm22ln_bwd_finalize_kernelINS_22Kernel_traits_finalizeILj4096Ef6__halffS2_fjLb0ELj1024ELj4ENS_18Kernel_traits_baseILj4096EfS2_fS2_fjLj1024EEEEELb0ELb1EEEvNS_9BwdParamsE)
        /*06a4*/ 	.word	0x00000020


	//----- nvinfo : EIATTR_FRAME_SIZE
	.align		4
.L_283:
        /*06a8*/ 	.byte	0x04, 0x11
        /*06aa*/ 	.short	(.L_285 - .L_284)
	.align		4
.L_284:
        /*06ac*/ 	.word	index@($__internal_152_$__cuda_sm70_shflsync_bfly_p)
        /*06b0*/ 	.word	0x00000000


	//----- nvinfo : EIATTR_FRAME_SIZE
	.align		4
.L_285:
        /*06b4*/ 	.byte	0x04, 0x11
        /*06b6*/ 	.short	(.L_287 - .L_286)
	.align		4
.L_286:
        /*06b8*/ 	.word	index@(_ZN10layer_norm22ln_bwd_finalize_kernelINS_22Kernel_traits_finalizeILj4096Ef6__halffS2_fjLb0ELj1024ELj4ENS_18Kernel_traits_baseILj4096EfS2_fS2_fjLj1024EEEEELb0ELb1EEEvNS_9BwdParamsE)
        /*06bc*/ 	.word	0x00000000


	//----- nvinfo : EIATTR_REGCOUNT
	.align		4
.L_287:
        /*06c0*/ 	.byte	0x04, 0x2f
        /*06c2*/ 	.short	(.L_289 - .L_288)
	.align		4
.L_288:
        /*06c4*/ 	.word	index@(_ZN10layer_norm13ln_bwd_kernelINS_13Kernel_traitsIf6__halffS2_fjLj4096ELj1ELj1ELj4ELj16ENS_18Kernel_traits_baseILj4096EfS2_fS2_fjLj128EEEEELb1ELb0ELb1ELb0EEEvNS_9BwdParamsE)
        /*06c8*/ 	.word	0x000000f4


	//----- nvinfo : EIATTR_FRAME_SIZE
	.align		4
.L_289:
        /*06cc*/ 	.byte	0x04, 0x11
        /*06ce*/ 	.short	(.L_291 - .L_290)
	.align		4
.L_290:
        /*06d0*/ 	.word	index@($__internal_151_$__cuda_sm70_shflsync_down_p)
        /*06d4*/ 	.word	0x00000000


	//----- nvinfo : EIATTR_FRAME_SIZE
	.align		4
.L_291:
        /*06d8*/ 	.byte	0x04, 0x11
        /*06da*/ 	.short	(.L_293 - .L_292)
	.align		4
.L_292:
        /*06dc*/ 	.word	index@(_ZN10layer_norm13ln_bwd_kernelINS_13Kernel_traitsIf6__halffS2_fjLj4096ELj1ELj1ELj4ELj16ENS_18Kernel_traits_baseILj4096EfS2_fS2_fjLj128EEEEELb1ELb0ELb1ELb0EEEvNS_9BwdParamsE)
        /*06e0*/ 	.word	0x00000000


	//----- nvinfo : EIATTR_REGCOUNT
	.align		4
.L_293:
        /*06e4*/ 	.byte	0x04, 0x2f
        /*06e6*/ 	.short	(.L_295 - .L_294)
	.align		4
.L_294:
        /*06e8*/ 	.word	index@(_ZN10layer_norm22ln_bwd_finalize_kernelINS_22Kernel_traits_finalizeILj4096Ef6__halffS2_fjLb0ELj1024ELj4ENS_18Kernel_traits_baseILj4096EfS2_fS2_fjLj1024EEEEELb0ELb0EEEvNS_9BwdParamsE)
        /*06ec*/ 	.word	0x0000001e


	//----- nvinfo : EIATTR_FRAME_SIZE
	.align		4
.L_295:
        /*06f0*/ 	.byte	0x04, 0x11
        /*06f2*/ 	.short	(.L_297 - .L_296)
	.align		4
.L_296:
        /*06f4*/ 	.word	index@($__internal_150_$__cuda_sm70_shflsync_bfly_p)
        /*06f8*/ 	.word	0x00000000


	//----- nvinfo : EIATTR_FRAME_SIZE
	.align		4
.L_297:
        /*06fc*/ 	.byte	0x04, 0x11
        /*06fe*/ 	.short	(.L_299 - .L_298)
	.align		4
.L_298:
        /*0700*/ 	.word	index@(_ZN10layer_norm22ln_bwd_finalize_kernelINS_22Kernel_traits_finalizeILj4096Ef6__halffS2_fjLb0ELj1024ELj4ENS_18Kernel_traits_baseILj4096EfS2_fS2_fjLj1024EEEEELb0ELb0EEEvNS_9BwdParamsE)
        /*0704*/ 	.word	0x00000000


	//----- nvinfo : EIATTR_REGCOUNT
	.align		4
.L_299:
        /*0708*/ 	.byte	0x04, 0x2f
        /*070a*/ 	.short	(.L_301 - .L_300)
	.align		4
.L_300:
        /*070c*/ 	.word	index@(_ZN10layer_norm13ln_bwd_kernelINS_13Kernel_traitsIf6__halffS2_fjLj4096ELj1ELj1ELj4ELj16ENS_18Kernel_traits_baseILj4096EfS2_fS2_fjLj128EEEEELb1ELb0ELb0ELb1EEEvNS_9BwdParamsE)
        /*0710*/ 	.word	0x000000ff


	//----- nvinfo : EIATTR_FRAME_SIZE
	.align		4
.L_301:
        /*0714*/ 	.byte	0x04, 0x11
        /*0716*/ 	.short	(.L_303 - .L_302)
	.align		4
.L_302:
        /*0718*/ 	.word	index@($__internal_149_$__cuda_sm70_shflsync_down_p)
        /*071c*/ 	.word	0x00000000


	//----- nvinfo : EIATTR_FRAME_SIZE
	.align		4
.L_303:
        /*0720*/ 	.byte	0x04, 0x11
        /*0722*/ 	.short	(.L_305 - .L_304)
	.align		4
.L_304:
        /*0724*/ 	.word	index@(_ZN10layer_norm13ln_bwd_kernelINS_13Kernel_traitsIf6__halffS2_fjLj4096ELj1ELj1ELj4ELj16ENS_18Kernel_traits_baseILj4096EfS2_fS2_fjLj128EEEEELb1ELb0ELb0ELb1EEEvNS_9BwdParamsE)
        /*0728*/ 	.word	0x00000000


	//----- nvinfo : EIATTR_REGCOUNT
	.align		4
.L_305:
        /*072c*/ 	.byte	0x04, 0x2f
        /*072e*/ 	.short	(.L_307 - .L_306)
	.align		4
.L_306:
        /*0730*/ 	.word	index@(_ZN10layer_norm13ln_bwd_kernelINS_13Kernel_traitsIf6__halffS2_fjLj4096ELj1ELj1ELj4ELj16ENS_18Kernel_traits_baseILj4096EfS2_fS2_fjLj128EEEEELb1ELb0ELb0ELb0EEEvNS_9BwdParamsE)
        /*0734*/ 	.word	0x000000ea


	//----- nvinfo : EIATTR_FRAME_SIZE
	.align		4
.L_307:
        /*0738*/ 	.byte	0x04, 0x11
        /*073a*/ 	.short	(.L_309 - .L_308)
	.align		4
.L_308:
        /*073c*/ 	.word	index@($__internal_148_$__cuda_sm70_shflsync_down_p)
        /*0740*/ 	.word	0x00000000


	//----- nvinfo : EIATTR_FRAME_SIZE
	.align		4
.L_309:
        /*0744*/ 	.byte	0x04, 0x11
        /*0746*/ 	.short	(.L_311 - .L_310)
	.align		4
.L_310:
        /*0748*/ 	.word	index@(_ZN10layer_norm13ln_bwd_kernelINS_13Kernel_traitsIf6__halffS2_fjLj4096ELj1ELj1ELj4ELj16ENS_18Kernel_traits_baseILj4096EfS2_fS2_fjLj128EEEEELb1ELb0ELb0ELb0EEEvNS_9BwdParamsE)
        /*074c*/ 	.word	0x00000000


	//----- nvinfo : EIATTR_REGCOUNT
	.align		4
.L_311:
        /*0750*/ 	.byte	0x04, 0x2f
        /*0752*/ 	.short	(.L_313 - .L_312)
	.align		4
.L_312:
        /*0754*/ 	.word	index@(_ZN10layer_norm13ln_bwd_kernelINS_13Kernel_traitsIf6__halffS2_fjLj4096ELj1ELj1ELj4ELj16ENS_18Kernel_traits_baseILj4096EfS2_fS2_fjLj128EEEEELb0ELb1ELb1ELb1EEEvNS_9BwdParamsE)
        /*0758*/ 	.word	0x000000ff


	//----- nvinfo : EIATTR_FRAME_SIZE
	.align		4
.L_313:
        /*075c*/ 	.byte	0x04, 0x11
        /*075e*/ 	.short	(.L_315 - .L_314)
	.align		4
.L_314:
        /*0760*/ 	.word	index@($__internal_147_$__cuda_sm70_shflsync_down_p)
        /*0764*/ 	.word	0x00000000


	//----- nvinfo : EIATTR_FRAME_SIZE
	.align		4
.L_315:
        /*0768*/ 	.byte	0x04, 0x11
        /*076a*/ 	.short	(.L_317 - .L_316)
	.align		4
.L_316:
        /*076c*/ 	.word	index@(_ZN10layer_norm13ln_bwd_kernelINS_13Kernel_traitsIf6__halffS2_fjLj4096ELj1ELj1ELj4ELj16ENS_18Kernel_traits_baseILj4096EfS2_fS2_fjLj128EEEEELb0ELb1ELb1ELb1EEEvNS_9BwdParamsE)
        /*0770*/ 	.word	0x000000d0


	//----- nvinfo : EIATTR_REGCOUNT
	.align		4
.L_317:
        /*0774*/ 	.byte	0x04, 0x2f
        /*0776*/ 	.short	(.L_319 - .L_318)
	.align		4
.L_318:
        /*0778*/ 	.word	index@(_ZN10layer_norm13ln_bwd_kernelINS_13Kernel_traitsIf6__halffS2_fjLj4096ELj1ELj1ELj4ELj16ENS_18Kernel_traits_baseILj4096EfS2_fS2_fjLj128EEEEELb0ELb1ELb1ELb0EEEvNS_9BwdParamsE)
        /*077c*/ 	.word	0x000000ff


	//----- nvinfo : EIATTR_FRAME_SIZE
	.align		4
.L_319:
        /*0780*/ 	.byte	0x04, 0x11
        /*0782*/ 	.short	(.L_321 - .L_320)
	.align		4
.L_320:
        /*0784*/ 	.word	index@($__internal_146_$__cuda_sm70_shflsync_down_p)
        /*0788*/ 	.word	0x00000000


	//----- nvinfo : EIATTR_FRAME_SIZE
	.align		4
.L_321:
        /*078c*/ 	.byte	0x04, 0x11
        /*078e*/ 	.short	(.L_323 - .L_322)
	.align		4
.L_322:
        /*0790*/ 	.word	index@(_ZN10layer_norm13ln_bwd_kernelINS_13Kernel_traitsIf6__halffS2_fjLj4096ELj1ELj1ELj4ELj16ENS_18Kernel_traits_baseILj4096EfS2_fS2_fjLj128EEEEELb0ELb1ELb1ELb0EEEvNS_9BwdParamsE)
        /*0794*/ 	.word	0x000000c0


	//----- nvinfo : EIATTR_REGCOUNT
	.align		4
.L_323:
        /*0798*/ 	.byte	0x04, 0x2f
        /*079a*/ 	.short	(.L_325 - .L_324)
	.align		4
.L_324:
        /*079c*/ 	.word	index@(_ZN10layer_norm13ln_bwd_kernelINS_13Kernel_traitsIf6__halffS2_fjLj4096ELj1ELj1ELj4ELj16ENS_18Kernel_traits_baseILj4096EfS2_fS2_fjLj128EEEEELb0ELb1ELb0ELb1EEEvNS_9BwdParamsE)
        /*07a0*/ 	.word	0x000000ff


	//----- nvinfo : EIATTR_FRAME_SIZE
	.align		4
.L_325:
        /*07a4*/ 	.byte	0x04, 0x11
        /*07a6*/ 	.short	(.L_327 - .L_326)
	.align		4
.L_326:
        /*07a8*/ 	.word	index@($__internal_145_$__cuda_sm70_shflsync_down_p)
        /*07ac*/ 	.word	0x00000000


	//----- nvinfo : EIATTR_FRAME_SIZE
	.align		4
.L_327:
        /*07b0*/ 	.byte	0x04, 0x11
        /*07b2*/ 	.short	(.L_329 - .L_328)
	.align		4
.L_328:
        /*07b4*/ 	.word	index@(_ZN10layer_norm13ln_bwd_kernelINS_13Kernel_traitsIf6__halffS2_fjLj4096ELj1ELj1ELj4ELj16ENS_18Kernel_traits_baseILj4096EfS2_fS2_fjLj128EEEEELb0ELb1ELb0ELb1EEEvNS_9BwdParamsE)
        /*07b8*/ 	.word	0x00000088


	//----- nvinfo : EIATTR_REGCOUNT
	.align		4
.L_329:
        /*07bc*/ 	.byte	0x04, 0x2f
        /*07be*/ 	.short	(.L_331 - .L_330)
	.align		4
.L_330:
        /*07c0*/ 	.word	index@(_ZN10layer_norm13ln_bwd_kernelINS_13Kernel_traitsIf6__halffS2_fjLj4096ELj1ELj1ELj4ELj16ENS_18Kernel_traits_baseILj4096EfS2_fS2_fjLj128EEEEELb0ELb1ELb0ELb0EEEvNS_9BwdParamsE)
        /*07c4*/ 	.word	0x000000ff


	//----- nvinfo : EIATTR_FRAME_SIZE
	.align		4
.L_331:
        /*07c8*/ 	.byte	0x04, 0x11
        /*07ca*/ 	.short	(.L_333 - .L_332)
	.align		4
.L_332:
        /*07cc*/ 	.word	index@($__internal_144_$__cuda_sm70_shflsync_down_p)
        /*07d0*/ 	.word	0x00000000


	//----- nvinfo : EIATTR_FRAME_SIZE
	.align		4
.L_333:
        /*07d4*/ 	.byte	0x04, 0x11
        /*07d6*/ 	.short	(.L_335 - .L_334)
	.align		4
.L_334:
        /*07d8*/ 	.word	index@(_ZN10layer_norm13ln_bwd_kernelINS_13Kernel_traitsIf6__halffS2_fjLj4096ELj1ELj1ELj4ELj16ENS_18Kernel_traits_baseILj4096EfS2_fS2_fjLj128EEEEELb0ELb1ELb0ELb0EEEvNS_9BwdParamsE)
        /*07dc*/ 	.word	0x00000090


	//----- nvinfo : EIATTR_REGCOUNT
	.align		4
.L_335:
        /*07e0*/ 	.byte	0x04, 0x2f
        /*07e2*/ 	.short	(.L_337 - .L_336)
	.align		4
.L_336:
        /*07e4*/ 	.word	index@(_ZN10layer_norm13ln_bwd_kernelINS_13Kernel_traitsIf6__halffS2_fjLj4096ELj1ELj1ELj4ELj16ENS_18Kernel_traits_baseILj4096EfS2_fS2_fjLj128EEEEELb0ELb0ELb1ELb1EEEvNS_9BwdParamsE)
        /*07e8*/ 	.word	0x000000fe


	//----- nvinfo : EIATTR_FRAME_SIZE
	.align		4
.L_337:
        /*07ec*/ 	.byte	0x04, 0x11
        /*07ee*/ 	.short	(.L_339 - .L_338)
	.align		4
.L_338:
        /*07f0*/ 	.word	index@($__internal_143_$__cuda_sm70_shflsync_down_p)
        /*07f4*/ 	.word	0x00000000


	//----- nvinfo : EIATTR_FRAME_SIZE
	.align		4
.L_339:
        /*07f8*/ 	.byte	0x04, 0x11
        /*07fa*/ 	.short	(.L_341 - .L_340)
	.align		4
.L_340:
        /*07fc*/ 	.word	index@(_ZN10layer_norm13ln_bwd_kernelINS_13Kernel_traitsIf6__halffS2_fjLj4096ELj1ELj1ELj4ELj16ENS_18Kernel_traits_baseILj4096EfS2_fS2_fjLj128EEEEELb0ELb0ELb1ELb1EEEvNS_9BwdParamsE)
        /*0800*/ 	.word	0x00000000


	//----- nvinfo : EIATTR_REGCOUNT
	.align		4
.L_341:
        /*0804*/ 	.byte	0x04, 0x2f
        /*0806*/ 	.short	(.L_343 - .L_342)
	.align		4
.L_342:
        /*0808*/ 	.word	index@(_ZN10layer_norm13ln_bwd_kernelINS_13Kernel_traitsIf6__halffS2_fjLj4096ELj1ELj1ELj4ELj16ENS_18Kernel_traits_baseILj4096EfS2_fS2_fjLj128EEEEELb0ELb0ELb1ELb0EEEvNS_9BwdParamsE)
        /*080c*/ 	.word	0x000000ec


	//----- nvinfo : EIATTR_FRAME_SIZE
	.align		4
.L_343:
        /*0810*/ 	.byte	0x04, 0x11
        /*0812*/ 	.short	(.L_345 - .L_344)
	.align		4
.L_344:
        /*0814*/ 	.word	index@($__internal_142_$__cuda_sm70_shflsync_down_p)
        /*0818*/ 	.word	0x00000000


	//----- nvinfo : EIATTR_FRAME_SIZE
	.align		4
.L_345:
        /*081c*/ 	.byte	0x04, 0x11
        /*081e*/ 	.short	(.L_347 - .L_346)
	.align		4
.L_346:
        /*0820*/ 	.word	index@(_ZN10layer_norm13ln_bwd_kernelINS_13Kernel_traitsIf6__halffS2_fjLj4096ELj1ELj1ELj4ELj16ENS_18Kernel_traits_baseILj4096EfS2_fS2_fjLj128EEEEELb0ELb0ELb1ELb0EEEvNS_9BwdParamsE)
        /*0824*/ 	.word	0x00000000


	//----- nvinfo : EIATTR_REGCOUNT
	.align		4
.L_347:
        /*0828*/ 	.byte	0x04, 0x2f
        /*082a*/ 	.short	(.L_349 - .L_348)
	.align		4
.L_348:
        /*082c*/ 	.word	index@(_ZN10layer_norm13ln_bwd_kernelINS_13Kernel_traitsIf6__halffS2_fjLj4096ELj1ELj1ELj4ELj16ENS_18Kernel_traits_baseILj4096EfS2_fS2_fjLj128EEEEELb0ELb0ELb0ELb1EEEvNS_9BwdParamsE)
        /*0830*/ 	.word	0x000000f5


	//----- nvinfo : EIATTR_FRAME_SIZE
	.align		4
.L_349:
        /*0834*/ 	.byte	0x04, 0x11
        /*0836*/ 	.short	(.L_351 - .L_350)
	.align		4
.L_350:
        /*0838*/ 	.word	index@($__internal_141_$__cuda_sm70_shflsync_down_p)
        /*083c*/ 	.word	0x00000000


	//----- nvinfo : EIATTR_FRAME_SIZE
	.align		4
.L_351:
        /*0840*/ 	.byte	0x04, 0x11
        /*0842*/ 	.short	(.L_353 - .L_352)
	.align		4
.L_352:
        /*0844*/ 	.word	index@(_ZN10layer_norm13ln_bwd_kernelINS_13Kernel_traitsIf6__halffS2_fjLj4096ELj1ELj1ELj4ELj16ENS_18Kernel_traits_baseILj4096EfS2_fS2_fjLj128EEEEELb0ELb0ELb0ELb1EEEvNS_9BwdParamsE)
        /*0848*/ 	.word	0x00000000


	//----- nvinfo : EIATTR_REGCOUNT
	.align		4
.L_353:
        /*084c*/ 	.byte	0x04, 0x2f
        /*084e*/ 	.short	(.L_355 - .L_354)
	.align		4
.L_354:
        /*0850*/ 	.word	index@(_ZN10layer_norm13ln_bwd_kernelINS_13Kernel_traitsIf6__halffS2_fjLj4096ELj1ELj1ELj4ELj16ENS_18Kernel_traits_baseILj4096EfS2_fS2_fjLj128EEEEELb0ELb0ELb0ELb0EEEvNS_9BwdParamsE)
        /*0854*/ 	.word	0x000000e2


	//----- nvinfo : EIATTR_FRAME_SIZE
	.align		4
.L_355:
        /*0858*/ 	.byte	0x04, 0x11
        /*085a*/ 	.short	(.L_357 - .L_356)
	.align		4
.L_356:
        /*085c*/ 	.word	index@($__internal_140_$__cuda_sm70_shflsync_down_p)
        /*0860*/ 	.word	0x00000000


	//----- nvinfo : EIATTR_FRAME_SIZE
	.align		4
.L_357:
        /*0864*/ 	.byte	0x04, 0x11
        /*0866*/ 	.short	(.L_359 - .L_358)
	.align		4
.L_358:
        /*0868*/ 	.word	index@(_ZN10layer_norm13ln_bwd_kernelINS_13Kernel_traitsIf6__halffS2_fjLj4096ELj1ELj1ELj4ELj16ENS_18Kernel_traits_baseILj4096EfS2_fS2_fjLj128EEEEELb0ELb0ELb0ELb0EEEvNS_9BwdParamsE)
        /*086c*/ 	.word	0x00000000


	//----- nvinfo : EIATTR_REGCOUNT
	.align		4
.L_359:
        /*0870*/ 	.byte	0x04, 0x2f
        /*0872*/ 	.short	(.L_361 - .L_360)
	.align		4
.L_360:
        /*0874*/ 	.word	index@(_ZN10layer_norm13ln_bwd_kernelINS_13Kernel_traitsI6__halfS2_fS2_fjLj4096ELj1ELj1ELj4ELj16ENS_18Kernel_traits_baseILj4096ES2_S2_fS2_fjLj128EEEEELb1ELb1ELb1ELb1EEEvNS_9BwdParamsE)
        /*0878*/ 	.word	0x000000ff


	//----- nvinfo : EIATTR_FRAME_SIZE
	.align		4
.L_361:
        /*087c*/ 	.byte	0x04, 0x11
        /*087e*/ 	.short	(.L_363 - .L_362)
	.align		4
.L_362:
        /*0880*/ 	.word	index@($__internal_139_$__cuda_sm70_shflsync_down_p)
        /*0884*/ 	.word	0x00000000


	//----- nvinfo : EIATTR_FRAME_SIZE
	.align		4
.L_363:
        /*0888*/ 	.byte	0x04, 0x11
        /*088a*/ 	.short	(.L_365 - .L_364)
	.align		4
.L_364:
        /*088c*/ 	.word	index@(_ZN10layer_norm13ln_bwd_kernelINS_13Kernel_traitsI6__halfS2_fS2_fjLj4096ELj1ELj1ELj4ELj16ENS_18Kernel_traits_baseILj4096ES2_S2_fS2_fjLj128EEEEELb1ELb1ELb1ELb1EEEvNS_9BwdParamsE)
        /*0890*/ 	.word	0x000000a8


	//----- nvinfo : EIATTR_REGCOUNT
	.align		4
.L_365:
        /*0894*/ 	.byte	0x04, 0x2f
        /*0896*/ 	.short	(.L_367 - .L_366)
	.align		4
.L_366:
        /*0898*/ 	.word	index@(_ZN10layer_norm22ln_bwd_finalize_kernelINS_22Kernel_traits_finalizeILj4096E6__halfS2_fS2_fjLb1ELj1024ELj4ENS_18Kernel_traits_baseILj4096ES2_S2_fS2_fjLj1024EEEEELb1ELb1EEEvNS_9BwdParamsE)
        /*089c*/ 	.word	0x00000020


	//----- nvinfo : EIATTR_FRAME_SIZE
	.align		4
.L_367:
        /*08a0*/ 	.byte	0x04, 0x11
        /*08a2*/ 	.short	(.L_369 - .L_368)
	.align		4
.L_368:
        /*08a4*/ 	.word	index@($__internal_138_$__cuda_sm70_shflsync_bfly_p)
        /*08a8*/ 	.word	0x00000000


	//----- nvinfo : EIATTR_FRAME_SIZE
	.align		4
.L_369:
        /*08ac*/ 	.byte	0x04, 0x11
        /*08ae*/ 	.short	(.L_371 - .L_370)
	.align		4
.L_370:
        /*08b0*/ 	.word	index@(_ZN10layer_norm22ln_bwd_finalize_kernelINS_22Kernel_traits_finalizeILj4096E6__halfS2_fS2_fjLb1ELj1024ELj4ENS_18Kernel_traits_baseILj4096ES2_S2_fS2_fjLj1024EEEEELb1ELb1EEEvNS_9BwdParamsE)
        /*08b4*/ 	.word	0x00000000


	//----- nvinfo : EIATTR_REGCOUNT
	.align		4
.L_371:
        /*08b8*/ 	.byte	0x04, 0x2f
        /*08ba*/ 	.short	(.L_373 - .L_372)
	.align		4
.L_372:
        /*08bc*/ 	.word	index@(_ZN10layer_norm13ln_bwd_kernelINS_13Kernel_traitsI6__halfS2_fS2_fjLj4096ELj1ELj1ELj4ELj16ENS_18Kernel_traits_baseILj4096ES2_S2_fS2_fjLj128EEEEELb1ELb1ELb1ELb0EEEvNS_9BwdParamsE)
        /*08c0*/ 	.word	0x000000ff


	//----- nvinfo : EIATTR_FRAME_SIZE
	.align		4
.L_373:
        /*08c4*/ 	.byte	0x04, 0x11
        /*08c6*/ 	.short	(.L_375 - .L_374)
	.align		4
.L_374:
        /*08c8*/ 	.word	index@($__internal_137_$__cuda_sm70_shflsync_down_p)
        /*08cc*/ 	.word	0x00000000


	//----- nvinfo : EIATTR_FRAME_SIZE
	.align		4
.L_375:
        /*08d0*/ 	.byte	0x04, 0x11
        /*08d2*/ 	.short	(.L_377 - .L_376)
	.align		4
.L_376:
        /*08d4*/ 	.word	index@(_ZN10layer_norm13ln_bwd_kernelINS_13Kernel_traitsI6__halfS2_fS2_fjLj4096ELj1ELj1ELj4ELj16ENS_18Kernel_traits_baseILj4096ES2_S2_fS2_fjLj128EEEEELb1ELb1ELb1ELb0EEEvNS_9BwdParamsE)
        /*08d8*/ 	.word	0x000000e0


	//----- nvinfo : EIATTR_REGCOUNT
	.align		4
.L_377:
        /*08dc*/ 	.byte	0x04, 0x2f
        /*08de*/ 	.short	(.L_379 - .L_378)
	.align		4
.L_378:
        /*08e0*/ 	.word	index@(_ZN10layer_norm22ln_bwd_finalize_kernelINS_22Kernel_traits_finalizeILj4096E6__halfS2_fS2_fjLb1ELj1024ELj4ENS_18Kernel_traits_baseILj4096ES2_S2_fS2_fjLj1024EEEEELb1ELb0EEEvNS_9BwdParamsE)
        /*08e4*/ 	.word	0x00000020


	//----- nvinfo : EIATTR_FRAME_SIZE
	.align		4
.L_379:
        /*08e8*/ 	.byte	0x04, 0x11
        /*08ea*/ 	.short	(.L_381 - .L_380)
	.align		4
.L_380:
        /*08ec*/ 	.word	index@($__internal_136_$__cuda_sm70_shflsync_bfly_p)
        /*08f0*/ 	.word	0x00000000


	//----- nvinfo : EIATTR_FRAME_SIZE
	.align		4
.L_381:
        /*08f4*/ 	.byte	0x04, 0x11
        /*08f6*/ 	.short	(.L_383 - .L_382)
	.align		4
.L_382:
        /*08f8*/ 	.word	index@(_ZN10layer_norm22ln_bwd_finalize_kernelINS_22Kernel_traits_finalizeILj4096E6__halfS2_fS2_fjLb1ELj1024ELj4ENS_18Kernel_traits_baseILj4096ES2_S2_fS2_fjLj1024EEEEELb1ELb0EEEvNS_9BwdParamsE)
        /*08fc*/ 	.word	0x00000000


	//----- nvinfo : EIATTR_REGCOUNT
	.align		4
.L_383:
        /*0900*/ 	.byte	0x04, 0x2f
        /*0902*/ 	.short	(.L_385 - .L_384)
	.align		4
.L_384:
        /*0904*/ 	.word	index@(_ZN10layer_norm13ln_bwd_kernelINS_13Kernel_traitsI6__halfS2_fS2_fjLj4096ELj1ELj1ELj4ELj16ENS_18Kernel_traits_baseILj4096ES2_S2_fS2_fjLj128EEEEELb1ELb1ELb0ELb1EEEvNS_9BwdParamsE)
        /*0908*/ 	.word	0x000000ff


	//----- nvinfo : EIATTR_FRAME_SIZE
	.align		4
.L_385:
        /*090c*/ 	.byte	0x04, 0x11
        /*090e*/ 	.short	(.L_387 - .L_386)
	.align		4
.L_386:
        /*0910*/ 	.word	index@($__internal_135_$__cuda_sm70_shflsync_down_p)
        /*0914*/ 	.word	0x00000000


	//----- nvinfo : EIATTR_FRAME_SIZE
	.align		4
.L_387:
        /*0918*/ 	.byte	0x04, 0x11
        /*091a*/ 	.short	(.L_389 - .L_388)
	.align		4
.L_388:
        /*091c*/ 	.word	index@(_ZN10layer_norm13ln_bwd_kernelINS_13Kernel_traitsI6__halfS2_fS2_fjLj4096ELj1ELj1ELj4ELj16ENS_18Kernel_traits_baseILj4096ES2_S2_fS2_fjLj128EEEEELb1ELb1ELb0ELb1EEEvNS_9BwdParamsE)
        /*0920*/ 	.word	0x00000060


	//----- nvinfo : EIATTR_REGCOUNT
	.align		4
.L_389:
        /*0924*/ 	.byte	0x04, 0x2f
        /*0926*/ 	.short	(.L_391 - .L_390)
	.align		4
.L_390:
        /*0928*/ 	.word	index@(_ZN10layer_norm13ln_bwd_kernelINS_13Kernel_traitsI6__halfS2_fS2_fjLj4096ELj1ELj1ELj4ELj16ENS_18Kernel_traits_baseILj4096ES2_S2_fS2_fjLj128EEEEELb1ELb1ELb0ELb0EEEvNS_9BwdParamsE)
        /*092c*/ 	.word	0x000000ff


	//----- nvinfo : EIATTR_FRAME_SIZE
	.align		4
.L_391:
        /*0930*/ 	.byte	0x04, 0x11
        /*0932*/ 	.short	(.L_393 - .L_392)
	.align		4
.L_392:
        /*0934*/ 	.word	index@($__internal_134_$__cuda_sm70_shflsync_down_p)
        /*0938*/ 	.word	0x00000000


	//----- nvinfo : EIATTR_FRAME_SIZE
	.align		4
.L_393:
        /*093c*/ 	.byte	0x04, 0x11
        /*093e*/ 	.short	(.L_395 - .L_394)
	.align		4
.L_394:
        /*0940*/ 	.word	index@(_ZN10layer_norm13ln_bwd_kernelINS_13Kernel_traitsI6__halfS2_fS2_fjLj4096ELj1ELj1ELj4ELj16ENS_18Kernel_traits_baseILj4096ES2_S2_fS2_fjLj128EEEEELb1ELb1ELb0ELb0EEEvNS_9BwdParamsE)
        /*0944*/ 	.word	0x000000a8


	//----- nvinfo : EIATTR_REGCOUNT
	.align		4
.L_395:
        /*0948*/ 	.byte	0x04, 0x2f
        /*094a*/ 	.short	(.L_397 - .L_396)
	.align		4
.L_396:
        /*094c*/ 	.word	index@(_ZN10layer_norm13ln_bwd_kernelINS_13Kernel_traitsI6__halfS2_fS2_fjLj4096ELj1ELj1ELj4ELj16ENS_18Kernel_traits_baseILj4096ES2_S2_fS2_fjLj128EEEEELb1ELb0ELb1ELb1EEEvNS_9BwdParamsE)
        /*0950*/ 	.word	0x000000fe


	//----- nvinfo : EIATTR_FRAME_SIZE
	.align		4
.L_397:
        /*0954*/ 	.byte	0x04, 0x11
        /*0956*/ 	.short	(.L_399 - .L_398)
	.align		4
.L_398:
        /*0958*/ 	.word	index@($__internal_133_$__cuda_sm70_shflsync_down_p)
        /*095c*/ 	.word	0x00000000


	//----- nvinfo : EIATTR_FRAME_SIZE
	.align		4
.L_399:
        /*0960*/ 	.byte	0x04, 0x11
        /*0962*/ 	.short	(.L_401 - .L_400)
	.align		4
.L_400:
        /*0964*/ 	.word	index@(_ZN10layer_norm13ln_bwd_kernelINS_13Kernel_traitsI6__halfS2_fS2_fjLj4096ELj1ELj1ELj4ELj16ENS_18Kernel_traits_baseILj4096ES2_S2_fS2_fjLj128EEEEELb1ELb0ELb1ELb1EEEvNS_9BwdParamsE)
        /*0968*/ 	.word	0x00000000


	//----- nvinfo : EIATTR_REGCOUNT
	.align		4
.L_401:
        /*096c*/ 	.byte	0x04, 0x2f
        /*096e*/ 	.short	(.L_403 - .L_402)
	.align		4
.L_402:
        /*0970*/ 	.word	index@(_ZN10layer_norm22ln_bwd_finalize_kernelINS_22Kernel_traits_finalizeILj4096E6__halfS2_fS2_fjLb0ELj1024ELj4ENS_18Kernel_traits_baseILj4096ES2_S2_fS2_fjLj1024EEEEELb0ELb1EEEvNS_9BwdParamsE)
        /*0974*/ 	.word	0x00000020


	//----- nvinfo : EIATTR_FRAME_SIZE
	.align		4
.L_403:
        /*0978*/ 	.byte	0x04, 0x11
        /*097a*/ 	.short	(.L_405 - .L_404)
	.align		4
.L_404:
        /*097c*/ 	.word	index@($__internal_132_$__cuda_sm70_shflsync_bfly_p)
        /*0980*/ 	.word	0x00000000


	//----- nvinfo : EIATTR_FRAME_SIZE
	.align		4
.L_405:
        /*0984*/ 	.byte	0x04, 0x11
        /*0986*/ 	.short	(.L_407 - .L_406)
	.align		4
.L_406:
        /*0988*/ 	.word	index@(_ZN10layer_norm22ln_bwd_finalize_kernelINS_22Kernel_traits_finalizeILj4096E6__halfS2_fS2_fjLb0ELj1024ELj4ENS_18Kernel_traits_baseILj4096ES2_S2_fS2_fjLj1024EEEEELb0ELb1EEEvNS_9BwdParamsE)
        /*098c*/ 	.word	0x00000000


	//----- nvinfo : EIATTR_REGCOUNT
	.align		4
.L_407:
        /*0990*/ 	.byte	0x04, 0x2f
        /*0992*/ 	.short	(.L_409 - .L_408)
	.align		4
.L_408:
        /*0994*/ 	.word	index@(_ZN10layer_norm13ln_bwd_kernelINS_13Kernel_traitsI6__halfS2_fS2_fjLj4096ELj1ELj1ELj4ELj16ENS_18Kernel_traits_baseILj4096ES2_S2_fS2_fjLj128EEEEELb1ELb0ELb1ELb0EEEvNS_9BwdParamsE)
        /*0998*/ 	.word	0x000000f4


	//----- nvinfo : EIATTR_FRAME_SIZE
	.align		4
.L_409:
        /*099c*/ 	.byte	0x04, 0x11
        /*099e*/ 	.short	(.L_411 - .L_410)
	.align		4
.L_410:
        /*09a0*/ 	.word	index@($__internal_131_$__cuda_sm70_shflsync_down_p)
        /*09a4*/ 	.word	0x00000000


	//----- nvinfo : EIATTR_FRAME_SIZE
	.align		4
.L_411:
        /*09a8*/ 	.byte	0x04, 0x11
        /*09aa*/ 	.short	(.L_413 - .L_412)
	.align		4
.L_412:
        /*09ac*/ 	.word	index@(_ZN10layer_norm13ln_bwd_kernelINS_13Kernel_traitsI6__halfS2_fS2_fjLj4096ELj1ELj1ELj4ELj16ENS_18Kernel_traits_baseILj4096ES2_S2_fS2_fjLj128EEEEELb1ELb0ELb1ELb0EEEvNS_9BwdParamsE)
        /*09b0*/ 	.word	0x00000000


	//----- nvinfo : EIATTR_REGCOUNT
	.align		4
.L_413:
        /*09b4*/ 	.byte	0x04, 0x2f
        /*09b6*/ 	.short	(.L_415 - .L_414)
	.align		4
.L_414:
        /*09b8*/ 	.word	index@(_ZN10layer_norm22ln_bwd_finalize_kernelINS_22Kernel_traits_finalizeILj4096E6__halfS2_fS2_fjLb0ELj1024ELj4ENS_18Kernel_traits_baseILj4096ES2_S2_fS2_fjLj1024EEEEELb0ELb0EEEvNS_9BwdParamsE)
        /*09bc*/ 	.word	0x0000001e


	//----- nvinfo : EIATTR_FRAME_SIZE
	.align		4
.L_415:
        /*09c0*/ 	.byte	0x04, 0x11
        /*09c2*/ 	.short	(.L_417 - .L_416)
	.align		4
.L_416:
        /*09c4*/ 	.word	index@($__internal_130_$__cuda_sm70_shflsync_bfly_p)
        /*09c8*/ 	.word	0x00000000


	//----- nvinfo : EIATTR_FRAME_SIZE
	.align		4
.L_417:
        /*09cc*/ 	.byte	0x04, 0x11
        /*09ce*/ 	.short	(.L_419 - .L_418)
	.align		4
.L_418:
        /*09d0*/ 	.word	index@(_ZN10layer_norm22ln_bwd_finalize_kernelINS_22Kernel_traits_finalizeILj4096E6__halfS2_fS2_fjLb0ELj1024ELj4ENS_18Kernel_traits_baseILj4096ES2_S2_fS2_fjLj1024EEEEELb0ELb0EEEvNS_9BwdParamsE)
        /*09d4*/ 	.word	0x00000000


	//----- nvinfo : EIATTR_REGCOUNT
	.align		4
.L_419:
        /*09d8*/ 	.byte	0x04, 0x2f
        /*09da*/ 	.short	(.L_421 - .L_420)
	.align		4
.L_420:
        /*09dc*/ 	.word	index@(_ZN10layer_norm13ln_bwd_kernelINS_13Kernel_traitsI6__halfS2_fS2_fjLj4096ELj1ELj1ELj4ELj16ENS_18Kernel_traits_baseILj4096ES2_S2_fS2_fjLj128EEEEELb1ELb0ELb0ELb1EEEvNS_9BwdParamsE)
        /*09e0*/ 	.word	0x000000fe


	//----- nvinfo : EIATTR_FRAME_SIZE
	.align		4
.L_421:
        /*09e4*/ 	.byte	0x04, 0x11
        /*09e6*/ 	.short	(.L_423 - .L_422)
	.align		4
.L_422:
        /*09e8*/ 	.word	index@($__internal_129_$__cuda_sm70_shflsync_down_p)
        /*09ec*/ 	.word	0x00000000


	//----- nvinfo : EIATTR_FRAME_SIZE
	.align		4
.L_423:
        /*09f0*/ 	.byte	0x04, 0x11
        /*09f2*/ 	.short	(.L_425 - .L_424)
	.align		4
.L_424:
        /*09f4*/ 	.word	index@(_ZN10layer_norm13ln_bwd_kernelINS_13Kernel_traitsI6__halfS2_fS2_fjLj4096ELj1ELj1ELj4ELj16ENS_18Kernel_traits_baseILj4096ES2_S2_fS2_fjLj128EEEEELb1ELb0ELb0ELb1EEEvNS_9BwdParamsE)
        /*09f8*/ 	.word	0x00000000


	//----- nvinfo : EIATTR_REGCOUNT
	.align		4
.L_425:
        /*09fc*/ 	.byte	0x04, 0x2f
        /*09fe*/ 	.short	(.L_427 - .L_426)
	.align		4
.L_426:
        /*0a00*/ 	.word	index@(_ZN10layer_norm13ln_bwd_kernelINS_13Kernel_traitsI6__halfS2_fS2_fjLj4096ELj1ELj1ELj4ELj16ENS_18Kernel_traits_baseILj4096ES2_S2_fS2_fjLj128EEEEELb1ELb0ELb0ELb0EEEvNS_9BwdParamsE)
        /*0a04*/ 	.word	0x000000ec


	//----- nvinfo : EIATTR_FRAME_SIZE
	.align		4
.L_427:
        /*0a08*/ 	.byte	0x04, 0x11
        /*0a0a*/ 	.short	(.L_429 - .L_428)
	.align		4
.L_428:
        /*0a0c*/ 	.word	index@($__internal_128_$__cuda_sm70_shflsync_down_p)
        /*0a10*/ 	.word	0x00000000


	//----- nvinfo : EIATTR_FRAME_SIZE
	.align		4
.L_429:
        /*0a14*/ 	.byte	0x04, 0x11
        /*0a16*/ 	.short	(.L_431 - .L_430)
	.align		4
.L_430:
        /*0a18*/ 	.word	index@(_ZN10layer_norm13ln_bwd_kernelINS_13Kernel_traitsI6__halfS2_fS2_fjLj4096ELj1ELj1ELj4ELj16ENS_18Kernel_traits_baseILj4096ES2_S2_fS2_fjLj128EEEEELb1ELb0ELb0ELb0EEEvNS_9BwdParamsE)
        /*0a1c*/ 	.word	0x00000000


	//----- nvinfo : EIATTR_REGCOUNT
	.align		4
.L_431:
        /*0a20*/ 	.byte	0x04, 0x2f
        /*0a22*/ 	.short	(.L_433 - .L_432)
	.align		4
.L_432:
        /*0a24*/ 	.word	index@(_ZN10layer_norm13ln_bwd_kernelINS_13Kernel_traitsI6__halfS2_fS2_fjLj4096ELj1ELj1ELj4ELj16ENS_18Kernel_traits_baseILj4096ES2_S2_fS2_fjLj128EEEEELb0ELb1ELb1ELb1EEEvNS_9BwdParamsE)
        /*0a28*/ 	.word	0x000000ff


	//----- nvinfo : EIATTR_FRAME_SIZE
	.align		4
.L_433:
        /*0a2c*/ 	.byte	0x04, 0x11
        /*0a2e*/ 	.short	(.L_435 - .L_434)
	.align		4
.L_434:
        /*0a30*/ 	.word	index@($__internal_127_$__cuda_sm70_shflsync_down_p)
        /*0a34*/ 	.word	0x00000000


	//----- nvinfo : EIATTR_FRAME_SIZE
	.align		4
.L_435:
        /*0a38*/ 	.byte	0x04, 0x11
        /*0a3a*/ 	.short	(.L_437 - .L_436)
	.align		4
.L_436:
        /*0a3c*/ 	.word	index@(_ZN10layer_norm13ln_bwd_kernelINS_13Kernel_traitsI6__halfS2_fS2_fjLj4096ELj1ELj1ELj4ELj16ENS_18Kernel_traits_baseILj4096ES2_S2_fS2_fjLj128EEEEELb0ELb1ELb1ELb1EEEvNS_9BwdParamsE)
        /*0a40*/ 	.word	0x00000078


	//----- nvinfo : EIATTR_REGCOUNT
	.align		4
.L_437:
        /*0a44*/ 	.byte	0x04, 0x2f
        /*0a46*/ 	.short	(.L_439 - .L_438)
	.align		4
.L_438:
        /*0a48*/ 	.word	index@(_ZN10layer_norm13ln_bwd_kernelINS_13Kernel_traitsI6__halfS2_fS2_fjLj4096ELj1ELj1ELj4ELj16ENS_18Kernel_traits_baseILj4096ES2_S2_fS2_fjLj128EEEEELb0ELb1ELb1ELb0EEEvNS_9BwdParamsE)
        /*0a4c*/ 	.word	0x000000ff


	//----- nvinfo : EIATTR_FRAME_SIZE
	.align		4
.L_439:
        /*0a50*/ 	.byte	0x04, 0x11
        /*0a52*/ 	.short	(.L_441 - .L_440)
	.align		4
.L_440:
        /*0a54*/ 	.word	index@($__internal_126_$__cuda_sm70_shflsync_down_p)
        /*0a58*/ 	.word	0x00000000


	//----- nvinfo : EIATTR_FRAME_SIZE
	.align		4
.L_441:
        /*0a5c*/ 	.byte	0x04, 0x11
        /*0a5e*/ 	.short	(.L_443 - .L_442)
	.align		4
.L_442:
        /*0a60*/ 	.word	index@(_ZN10layer_norm13ln_bwd_kernelINS_13Kernel_traitsI6__halfS2_fS2_fjLj4096ELj1ELj1ELj4ELj16ENS_18Kernel_traits_baseILj4096ES2_S2_fS2_fjLj128EEEEELb0ELb1ELb1ELb0EEEvNS_9BwdParamsE)
        /*0a64*/ 	.word	0x000000b8


	//----- nvinfo : EIATTR_REGCOUNT
	.align		4
.L_443:
        /*0a68*/ 	.byte	0x04, 0x2f
        /*0a6a*/ 	.short	(.L_445 - .L_444)
	.align		4
.L_444:
        /*0a6c*/ 	.word	index@(_ZN10layer_norm13ln_bwd_kernelINS_13Kernel_traitsI6__halfS2_fS2_fjLj4096ELj1ELj1ELj4ELj16ENS_18Kernel_traits_baseILj4096ES2_S2_fS2_fjLj128EEEEELb0ELb1ELb0ELb1EEEvNS_9BwdParamsE)
        /*0a70*/ 	.word	0x000000ff


	//----- nvinfo : EIATTR_FRAME_SIZE
	.align		4
.L_445:
        /*0a74*/ 	.byte	0x04, 0x11
        /*0a76*/ 	.short	(.L_447 - .L_446)
	.align		4
.L_446:
        /*0a78*/ 	.word	index@($__internal_125_$__cuda_sm70_shflsync_down_p)
        /*0a7c*/ 	.word	0x00000000


	//----- nvinfo : EIATTR_FRAME_SIZE
	.align		4
.L_447:
        /*0a80*/ 	.byte	0x04, 0x11
        /*0a82*/ 	.short	(.L_449 - .L_448)
	.align		4
.L_448:
        /*0a84*/ 	.word	index@(_ZN10layer_norm13ln_bwd_kernelINS_13Kernel_traitsI6__halfS2_fS2_fjLj4096ELj1ELj1ELj4ELj16ENS_18Kernel_traits_baseILj4096ES2_S2_fS2_fjLj128EEEEELb0ELb1ELb0ELb1EEEvNS_9BwdParamsE)
        /*0a88*/ 	.word	0x00000078


	//----- nvinfo : EIATTR_REGCOUNT
	.align		4
.L_449:
        /*0a8c*/ 	.byte	0x04, 0x2f
        /*0a8e*/ 	.short	(.L_451 - .L_450)
	.align		4
.L_450:
        /*0a90*/ 	.word	index@(_ZN10layer_norm13ln_bwd_kernelINS_13Kernel_traitsI6__halfS2_fS2_fjLj4096ELj1ELj1ELj4ELj16ENS_18Kernel_traits_baseILj4096ES2_S2_fS2_fjLj128EEEEELb0ELb1ELb0ELb0EEEvNS_9BwdParamsE)
        /*0a94*/ 	.word	0x000000ff


	//----- nvinfo : EIATTR_FRAME_SIZE
	.align		4
.L_451:
        /*0a98*/ 	.byte	0x04, 0x11
        /*0a9a*/ 	.short	(.L_453 - .L_452)
	.align		4
.L_452:
        /*0a9c*/ 	.word	index@($__internal_124_$__cuda_sm70_shflsync_down_p)
        /*0aa0*/ 	.word	0x00000000


	//----- nvinfo : EIATTR_FRAME_SIZE
	.align		4
.L_453:
        /*0aa4*/ 	.byte	0x04, 0x11
        /*0aa6*/ 	.short	(.L_455 - .L_454)
	.align		4
.L_454:
        /*0aa8*/ 	.word	index@(_ZN10layer_norm13ln_bwd_kernelINS_13Kernel_traitsI6__halfS2_fS2_fjLj4096ELj1ELj1ELj4ELj16ENS_18Kernel_traits_baseILj4096ES2_S2_fS2_fjLj128EEEEELb0ELb1ELb0ELb0EEEvNS_9BwdParamsE)
        /*0aac*/ 	.word	0x00000080


	//----- nvinfo : EIATTR_REGCOUNT
	.align		4
.L_455:
        /*0ab0*/ 	.byte	0x04, 0x2f
        /*0ab2*/ 	.short	(.L_457 - .L_456)
	.align		4
.L_456:
        /*0ab4*/ 	.word	index@(_ZN10layer_norm13ln_bwd_kernelINS_13Kernel_traitsI6__halfS2_fS2_fjLj4096ELj1ELj1ELj4ELj16ENS_18Kernel_traits_baseILj4096ES2_S2_fS2_fjLj128EEEEELb0ELb0ELb1ELb1EEEvNS_9BwdParamsE)
        /*0ab8*/ 	.word	0x000000fe


	//----- nvinfo : EIATTR_FRAME_SIZE
	.align		4
.L_457:
        /*0abc*/ 	.byte	0x04, 0x11
        /*0abe*/ 	.short	(.L_459 - .L_458)
	.align		4
.L_458:
        /*0ac0*/ 	.word	index@($__internal_123_$__cuda_sm70_shflsync_down_p)
        /*0ac4*/ 	.word	0x00000000


	//----- nvinfo : EIATTR_FRAME_SIZE
	.align		4
.L_459:
        /*0ac8*/ 	.byte	0x04, 0x11
        /*0aca*/ 	.short	(.L_461 - .L_460)
	.align		4
.L_460:
        /*0acc*/ 	.word	index@(_ZN10layer_norm13ln_bwd_kernelINS_13Kernel_traitsI6__halfS2_fS2_fjLj4096ELj1ELj1ELj4ELj16ENS_18Kernel_traits_baseILj4096ES2_S2_fS2_fjLj128EEEEELb0ELb0ELb1ELb1EEEvNS_9BwdParamsE)
        /*0ad0*/ 	.word	0x00000000


	//----- nvinfo : EIATTR_REGCOUNT
	.align		4
.L_461:
        /*0ad4*/ 	.byte	0x04, 0x2f
        /*0ad6*/ 	.short	(.L_463 - .L_462)
	.align		4
.L_462:
        /*0ad8*/ 	.word	index@(_ZN10layer_norm13ln_bwd_kernelINS_13Kernel_traitsI6__halfS2_fS2_fjLj4096ELj1ELj1ELj4ELj16ENS_18Kernel_traits_baseILj4096ES2_S2_fS2_fjLj128EEEEELb0ELb0ELb1ELb0EEEvNS_9BwdParamsE)
        /*0adc*/ 	.word	0x000000ec


	//----- nvinfo : EIATTR_FRAME_SIZE
	.align		4
.L_463:
        /*0ae0*/ 	.byte	0x04, 0x11
        /*0ae2*/ 	.short	(.L_465 - .L_464)
	.align		4
.L_464:
        /*0ae4*/ 	.word	index@($__internal_122_$__cuda_sm70_shflsync_down_p)
        /*0ae8*/ 	.word	0x00000000


	//----- nvinfo : EIATTR_FRAME_SIZE
	.align		4
.L_465:
        /*0aec*/ 	.byte	0x04, 0x11
        /*0aee*/ 	.short	(.L_467 - .L_466)
	.align		4
.L_466:
        /*0af0*/ 	.word	index@(_ZN10layer_norm13ln_bwd_kernelINS_13Kernel_traitsI6__halfS2_fS2_fjLj4096ELj1ELj1ELj4ELj16ENS_18Kernel_traits_baseILj4096ES2_S2_fS2_fjLj128EEEEELb0ELb0ELb1ELb0EEEvNS_9BwdParamsE)
        /*0af4*/ 	.word	0x00000000


	//----- nvinfo : EIATTR_REGCOUNT
	.align		4
.L_467:
        /*0af8*/ 	.byte	0x04, 0x2f
        /*0afa*/ 	.short	(.L_469 - .L_468)
	.align		4
.L_468:
        /*0afc*/ 	.word	index@(_ZN10layer_norm13ln_bwd_kernelINS_13Kernel_traitsI6__halfS2_fS2_fjLj4096ELj1ELj1ELj4ELj16ENS_18Kernel_traits_baseILj4096ES2_S2_fS2_fjLj128EEEEELb0ELb0ELb0ELb1EEEvNS_9BwdParamsE)
        /*0b00*/ 	.word	0x000000f5


	//----- nvinfo : EIATTR_FRAME_SIZE
	.align		4
.L_469:
        /*0b04*/ 	.byte	0x04, 0x11
        /*0b06*/ 	.short	(.L_471 - .L_470)
	.align		4
.L_470:
        /*0b08*/ 	.word	index@($__internal_121_$__cuda_sm70_shflsync_down_p)
        /*0b0c*/ 	.word	0x00000000


	//----- nvinfo : EIATTR_FRAME_SIZE
	.align		4
.L_471:
        /*0b10*/ 	.byte	0x04, 0x11
        /*0b12*/ 	.short	(.L_473 - .L_472)
	.align		4
.L_472:
        /*0b14*/ 	.word	index@(_ZN10layer_norm13ln_bwd_kernelINS_13Kernel_traitsI6__halfS2_fS2_fjLj4096ELj1ELj1ELj4ELj16ENS_18Kernel_traits_baseILj4096ES2_S2_fS2_fjLj128EEEEELb0ELb0ELb0ELb1EEEvNS_9BwdParamsE)
        /*0b18*/ 	.word	0x00000000


	//----- nvinfo : EIATTR_REGCOUNT
	.align		4
.L_473:
        /*0b1c*/ 	.byte	0x04, 0x2f
        /*0b1e*/ 	.short	(.L_475 - .L_474)
	.align		4
.L_474:
        /*0b20*/ 	.word	index@(_ZN10layer_norm13ln_bwd_kernelINS_13Kernel_traitsI6__halfS2_fS2_fjLj4096ELj1ELj1ELj4ELj16ENS_18Kernel_traits_baseILj4096ES2_S2_fS2_fjLj128EEEEELb0ELb0ELb0ELb0EEEvNS_9BwdParamsE)
        /*0b24*/ 	.word	0x000000e4


	//----- nvinfo : EIATTR_FRAME_SIZE
	.align		4
.L_475:
        /*0b28*/ 	.byte	0x04, 0x11
        /*0b2a*/ 	.short	(.L_477 - .L_476)
	.align		4
.L_476:
        /*0b2c*/ 	.word	index@($__internal_120_$__cuda_sm70_shflsync_down_p)
        /*0b30*/ 	.word	0x00000000


	//----- nvinfo : EIATTR_FRAME_SIZE
	.align		4
.L_477:
        /*0b34*/ 	.byte	0x04, 0x11
        /*0b36*/ 	.short	(.L_479 - .L_478)
	.align		4
.L_478:
        /*0b38*/ 	.word	index@(_ZN10layer_norm13ln_bwd_kernelINS_13Kernel_traitsI6__halfS2_fS2_fjLj4096ELj1ELj1ELj4ELj16ENS_18Kernel_traits_baseILj4096ES2_S2_fS2_fjLj128EEEEELb0ELb0ELb0ELb0EEEvNS_9BwdParamsE)
        /*0b3c*/ 	.word	0x00000000


	//----- nvinfo : EIATTR_REGCOUNT
	.align		4
.L_479:
        /*0b40*/ 	.byte	0x04, 0x2f
        /*0b42*/ 	.short	(.L_481 - .L_480)
	.align		4
.L_480:
        /*0b44*/ 	.word	index@(_ZN10layer_norm13ln_bwd_kernelINS_13Kernel_traitsIf6__halfS2_S2_fjLj4096ELj1ELj1ELj4ELj16ENS_18Kernel_traits_baseILj4096EfS2_S2_S2_fjLj128EEEEELb1ELb1ELb1ELb1EEEvNS_9BwdParamsE)
        /*0b48*/ 	.word	0x000000ff


	//----- nvinfo : EIATTR_FRAME_SIZE
	.align		4
.L_481:
        /*0b4c*/ 	.byte	0x04, 0x11
        /*0b4e*/ 	.short	(.L_483 - .L_482)
	.align		4
.L_482:
        /*0b50*/ 	.word	index@($__internal_119_$__cuda_sm70_shflsync_down_p)
        /*0b54*/ 	.word	0x00000000


	//----- nvinfo : EIATTR_FRAME_SIZE
	.align		4
.L_483:
        /*0b58*/ 	.byte	0x04, 0x11
        /*0b5a*/ 	.short	(.L_485 - .L_484)
	.align		4
.L_484:
        /*0b5c*/ 	.word	index@(_ZN10layer_norm13ln_bwd_kernelINS_13Kernel_traitsIf6__halfS2_S2_fjLj4096ELj1ELj1ELj4ELj16ENS_18Kernel_traits_baseILj4096EfS2_S2_S2_fjLj128EEEEELb1ELb1ELb1ELb1EEEvNS_9BwdParamsE)
        /*0b60*/ 	.word	0x00000078


	//----- nvinfo : EIATTR_REGCOUNT
	.align		4
.L_485:
        /*0b64*/ 	.byte	0x04, 0x2f
        /*0b66*/ 	.short	(.L_487 - .L_486)
	.align		4
.L_486:
        /*0b68*/ 	.word	index@(_ZN10layer_norm22ln_bwd_finalize_kernelINS_22Kernel_traits_finalizeILj4096Ef6__halfS2_S2_fjLb1ELj1024ELj4ENS_18Kernel_traits_baseILj4096EfS2_S2_S2_fjLj1024EEEEELb1ELb1EEEvNS_9BwdParamsE)
        /*0b6c*/ 	.word	0x00000020


	//----- nvinfo : EIATTR_FRAME_SIZE
	.align		4
.L_487:
        /*0b70*/ 	.byte	0x04, 0x11
        /*0b72*/ 	.short	(.L_489 - .L_488)
	.align		4
.L_488:
        /*0b74*/ 	.word	index@($__internal_118_$__cuda_sm70_shflsync_bfly_p)
        /*0b78*/ 	.word	0x00000000


	//----- nvinfo : EIATTR_FRAME_SIZE
	.align		4
.L_489:
        /*0b7c*/ 	.byte	0x04, 0x11
        /*0b7e*/ 	.short	(.L_491 - .L_490)
	.align		4
.L_490:
        /*0b80*/ 	.word	index@(_ZN10layer_norm22ln_bwd_finalize_kernelINS_22Kernel_traits_finalizeILj4096Ef6__halfS2_S2_fjLb1ELj1024ELj4ENS_18Kernel_traits_baseILj4096EfS2_S2_S2_fjLj1024EEEEELb1ELb1EEEvNS_9BwdParamsE)
        /*0b84*/ 	.word	0x00000000


	//----- nvinfo : EIATTR_REGCOUNT
	.align		4
.L_491:
        /*0b88*/ 	.byte	0x04, 0x2f
        /*0b8a*/ 	.short	(.L_493 - .L_492)
	.align		4
.L_492:
        /*0b8c*/ 	.word	index@(_ZN10layer_norm13ln_bwd_kernelINS_13Kernel_traitsIf6__halfS2_S2_fjLj4096ELj1ELj1ELj4ELj16ENS_18Kernel_traits_baseILj4096EfS2_S2_S2_fjLj128EEEEELb1ELb1ELb1ELb0EEEvNS_9BwdParamsE)
        /*0b90*/ 	.word	0x000000ff


	//----- nvinfo : EIATTR_FRAME_SIZE
	.align		4
.L_493:
        /*0b94*/ 	.byte	0x04, 0x11
        /*0b96*/ 	.short	(.L_495 - .L_494)
	.align		4
.L_494:
        /*0b98*/ 	.word	index@($__internal_117_$__cuda_sm70_shflsync_down_p)
        /*0b9c*/ 	.word	0x00000000


	//----- nvinfo : EIATTR_FRAME_SIZE
	.align		4
.L_495:
        /*0ba0*/ 	.byte	0x04, 0x11
        /*0ba2*/ 	.short	(.L_497 - .L_496)
	.align		4
.L_496:
        /*0ba4*/ 	.word	index@(_ZN10layer_norm13ln_bwd_kernelINS_13Kernel_traitsIf6__halfS2_S2_fjLj4096ELj1ELj1ELj4ELj16ENS_18Kernel_traits_baseILj4096EfS2_S2_S2_fjLj128EEEEELb1ELb1ELb1ELb0EEEvNS_9BwdParamsE)
        /*0ba8*/ 	.word	0x00000080


	//----- nvinfo : EIATTR_REGCOUNT
	.align		4
.L_497:
        /*0bac*/ 	.byte	0x04, 0x2f
        /*0bae*/ 	.short	(.L_499 - .L_498)
	.align		4
.L_498:
        /*0bb0*/ 	.word	index@(_ZN10layer_norm22ln_bwd_finalize_kernelINS_22Kernel_traits_finalizeILj4096Ef6__halfS2_S2_fjLb1ELj1024ELj4ENS_18Kernel_traits_baseILj4096EfS2_S2_S2_fjLj1024EEEEELb1ELb0EEEvNS_9BwdParamsE)
        /*0bb4*/ 	.word	0x00000020


	//----- nvinfo : EIATTR_FRAME_SIZE
	.align		4
.L_499:
        /*0bb8*/ 	.byte	0x04, 0x11
        /*0bba*/ 	.short	(.L_501 - .L_500)
	.align		4
.L_500:
        /*0bbc*/ 	.word	index@($__internal_116_$__cuda_sm70_shflsync_bfly_p)
        /*0bc0*/ 	.word	0x00000000


	//----- nvinfo : EIATTR_FRAME_SIZE
	.align		4
.L_501:
        /*0bc4*/ 	.byte	0x04, 0x11
        /*0bc6*/ 	.short	(.L_503 - .L_502)
	.align		4
.L_502:
        /*0bc8*/ 	.word	index@(_ZN10layer_norm22ln_bwd_finalize_kernelINS_22Kernel_traits_finalizeILj4096Ef6__halfS2_S2_fjLb1ELj1024ELj4ENS_18Kernel_traits_baseILj4096EfS2_S2_S2_fjLj1024EEEEELb1ELb0EEEvNS_9BwdParamsE)
        /*0bcc*/ 	.word	0x00000000


	//----- nvinfo : EIATTR_REGCOUNT
	.align		4
.L_503:
        /*0bd0*/ 	.byte	0x04, 0x2f
        /*0bd2*/ 	.short	(.L_505 - .L_504)
	.align		4
.L_504:
        /*0bd4*/ 	.word	index@(_ZN10layer_norm13ln_bwd_kernelINS_13Kernel_traitsIf6__halfS2_S2_fjLj4096ELj1ELj1ELj4ELj16ENS_18Kernel_traits_baseILj4096EfS2_S2_S2_fjLj128EEEEELb1ELb1ELb0ELb1EEEvNS_9BwdParamsE)
        /*0bd8*/ 	.word	0x000000ff


	//----- nvinfo : EIATTR_FRAME_SIZE
	.align		4
.L_505:
        /*0bdc*/ 	.byte	0x04, 0x11
        /*0bde*/ 	.short	(.L_507 - .L_506)
	.align		4
.L_506:
        /*0be0*/ 	.word	index@($__internal_115_$__cuda_sm70_shflsync_down_p)
        /*0be4*/ 	.word	0x00000000


	//----- nvinfo : EIATTR_FRAME_SIZE
	.align		4
.L_507:
        /*0be8*/ 	.byte	0x04, 0x11
        /*0bea*/ 	.short	(.L_509 - .L_508)
	.align		4
.L_508:
        /*0bec*/ 	.word	index@(_ZN10layer_norm13ln_bwd_kernelINS_13Kernel_traitsIf6__halfS2_S2_fjLj4096ELj1ELj1ELj4ELj16ENS_18Kernel_traits_baseILj4096EfS2_S2_S2_fjLj128EEEEELb1ELb1ELb0ELb1EEEvNS_9BwdParamsE)
        /*0bf0*/ 	.word	0x00000048


	//----- nvinfo : EIATTR_REGCOUNT
	.align		4
.L_509:
        /*0bf4*/ 	.byte	0x04, 0x2f
        /*0bf6*/ 	.short	(.L_511 - .L_510)
	.align		4
.L_510:
        /*0bf8*/ 	.word	index@(_ZN10layer_norm13ln_bwd_kernelINS_13Kernel_traitsIf6__halfS2_S2_fjLj4096ELj1ELj1ELj4ELj16ENS_18Kernel_traits_baseILj4096EfS2_S2_S2_fjLj128EEEEELb1ELb1ELb0ELb0EEEvNS_9BwdParamsE)
        /*0bfc*/ 	.word	0x000000ff


	//----- nvinfo : EIATTR_FRAME_SIZE
	.align		4
.L_511:
        /*0c00*/ 	.byte	0x04, 0x11
        /*0c02*/ 	.short	(.L_513 - .L_512)
	.align		4
.L_512:
        /*0c04*/ 	.word	index@($__internal_114_$__cuda_sm70_shflsync_down_p)
        /*0c08*/ 	.word	0x00000000


	//----- nvinfo : EIATTR_FRAME_SIZE
	.align		4
.L_513:
        /*0c0c*/ 	.byte	0x04, 0x11
        /*0c0e*/ 	.short	(.L_515 - .L_514)
	.align		4
.L_514:
        /*0c10*/ 	.word	index@(_ZN10layer_norm13ln_bwd_kernelINS_13Kernel_traitsIf6__halfS2_S2_fjLj4096ELj1ELj1ELj4ELj16ENS_18Kernel_traits_baseILj4096EfS2_S2_S2_fjLj128EEEEELb1ELb1ELb0ELb0EEEvNS_9BwdParamsE)
        /*0c14*/ 	.word	0x00000060


	//----- nvinfo : EIATTR_REGCOUNT
	.align		4
.L_515:
        /*0c18*/ 	.byte	0x04, 0x2f
        /*0c1a*/ 	.short	(.L_517 - .L_516)
	.align		4
.L_516:
        /*0c1c*/ 	.word	index@(_ZN10layer_norm13ln_bwd_kernelINS_13Kernel_traitsIf6__halfS2_S2_fjLj4096ELj1ELj1ELj4ELj16ENS_18Kernel_traits_baseILj4096EfS2_S2_S2_fjLj128EEEEELb1ELb0ELb1ELb1EEEvNS_9BwdParamsE)
        /*0c20*/ 	.word	0x000000f1


	//----- nvinfo : EIATTR_FRAME_SIZE
	.align		4
.L_517:
        /*0c24*/ 	.byte	0x04, 0x11
        /*0c26*/ 	.short	(.L_519 - .L_518)
	.align		4
.L_518:
        /*0c28*/ 	.word	index@($__internal_113_$__cuda_sm70_shflsync_down_p)
        /*0c2c*/ 	.word	0x00000000


	//----- nvinfo : EIATTR_FRAME_SIZE
	.align		4
.L_519:
        /*0c30*/ 	.byte	0x04, 0x11
        /*0c32*/ 	.short	(.L_521 - .L_520)
	.align		4
.L_520:
        /*0c34*/ 	.word	index@(_ZN10layer_norm13ln_bwd_kernelINS_13Kernel_traitsIf6__halfS2_S2_fjLj4096ELj1ELj1ELj4ELj16ENS_18Kernel_traits_baseILj4096EfS2_S2_S2_fjLj128EEEEELb1ELb0ELb1ELb1EEEvNS_9BwdParamsE)
        /*0c38*/ 	.word	0x00000000


	//----- nvinfo : EIATTR_REGCOUNT
	.align		4
.L_521:
        /*0c3c*/ 	.byte	0x04, 0x2f
        /*0c3e*/ 	.short	(.L_523 - .L_522)
	.align		4
.L_522:
        /*0c40*/ 	.word	index@(_ZN10layer_norm22ln_bwd_finalize_kernelINS_22Kernel_traits_finalizeILj4096Ef6__halfS2_S2_fjLb0ELj1024ELj4ENS_18Kernel_traits_baseILj4096EfS2_S2_S2_fjLj1024EEEEELb0ELb1EEEvNS_9BwdParamsE)
        /*0c44*/ 	.word	0x00000020


	//----- nvinfo : EIATTR_FRAME_SIZE
	.align		4
.L_523:
        /*0c48*/ 	.byte	0x04, 0x11
        /*0c4a*/ 	.short	(.L_525 - .L_524)
	.align		4
.L_524:
        /*0c4c*/ 	.word	index@($__internal_112_$__cuda_sm70_shflsync_bfly_p)
        /*0c50*/ 	.word	0x00000000


	//----- nvinfo : EIATTR_FRAME_SIZE
	.align		4
.L_525:
        /*0c54*/ 	.byte	0x04, 0x11
        /*0c56*/ 	.short	(.L_527 - .L_526)
	.align		4
.L_526:
        /*0c58*/ 	.word	index@(_ZN10layer_norm22ln_bwd_finalize_kernelINS_22Kernel_traits_finalizeILj4096Ef6__halfS2_S2_fjLb0ELj1024ELj4ENS_18Kernel_traits_baseILj4096EfS2_S2_S2_fjLj1024EEEEELb0ELb1EEEvNS_9BwdParamsE)
        /*0c5c*/ 	.word	0x00000000


	//----- nvinfo : EIATTR_REGCOUNT
	.align		4
.L_527:
        /*0c60*/ 	.byte	0x04, 0x2f
        /*0c62*/ 	.short	(.L_529 - .L_528)
	.align		4
.L_528:
        /*0c64*/ 	.word	index@(_ZN10layer_norm13ln_bwd_kernelINS_13Kernel_traitsIf6__halfS2_S2_fjLj4096ELj1ELj1ELj4ELj16ENS_18Kernel_traits_baseILj4096EfS2_S2_S2_fjLj128EEEEELb1ELb0ELb1ELb0EEEvNS_9BwdParamsE)
        /*0c68*/ 	.word	0x000000df


	//----- nvinfo : EIATTR_FRAME_SIZE
	.align		4
.L_529:
        /*0c6c*/ 	.byte	0x04, 0x11
        /*0c6e*/ 	.short	(.L_531 - .L_530)
	.align		4
.L_530:
        /*0c70*/ 	.word	index@($__internal_111_$__cuda_sm70_shflsync_down_p)
        /*0c74*/ 	.word	0x00000000


	//----- nvinfo : EIATTR_FRAME_SIZE
	.align		4
.L_531:
        /*0c78*/ 	.byte	0x04, 0x11
        /*0c7a*/ 	.short	(.L_533 - .L_532)
	.align		4
.L_532:
        /*0c7c*/ 	.word	index@(_ZN10layer_norm13ln_bwd_kernelINS_13Kernel_traitsIf6__halfS2_S2_fjLj4096ELj1ELj1ELj4ELj16ENS_18Kernel_traits_baseILj4096EfS2_S2_S2_fjLj128EEEEELb1ELb0ELb1ELb0EEEvNS_9BwdParamsE)
        /*0c80*/ 	.word	0x00000000


	//----- nvinfo : EIATTR_REGCOUNT
	.align		4
.L_533:
        /*0c84*/ 	.byte	0x04, 0x2f
        /*0c86*/ 	.short	(.L_535 - .L_534)
	.align		4
.L_534:
        /*0c88*/ 	.word	index@(_ZN10layer_norm22ln_bwd_finalize_kernelINS_22Kernel_traits_finalizeILj4096Ef6__halfS2_S2_fjLb0ELj1024ELj4ENS_18Kernel_traits_baseILj4096EfS2_S2_S2_fjLj1024EEEEELb0ELb0EEEvNS_9BwdParamsE)
        /*0c8c*/ 	.word	0x0000001e


	//----- nvinfo : EIATTR_FRAME_SIZE
	.align		4
.L_535:
        /*0c90*/ 	.byte	0x04, 0x11
        /*0c92*/ 	.short	(.L_537 - .L_536)
	.align		4
.L_536:
        /*0c94*/ 	.word	index@($__internal_110_$__cuda_sm70_shflsync_bfly_p)
        /*0c98*/ 	.word	0x00000000


	//----- nvinfo : EIATTR_FRAME_SIZE
	.align		4
.L_537:
        /*0c9c*/ 	.byte	0x04, 0x11
        /*0c9e*/ 	.short	(.L_539 - .L_538)
	.align		4
.L_538:
        /*0ca0*/ 	.word	index@(_ZN10layer_norm22ln_bwd_finalize_kernelINS_22Kernel_traits_finalizeILj4096Ef6__halfS2_S2_fjLb0ELj1024ELj4ENS_18Kernel_traits_baseILj4096EfS2_S2_S2_fjLj1024EEEEELb0ELb0EEEvNS_9BwdParamsE)
        /*0ca4*/ 	.word	0x00000000


	//----- nvinfo : EIATTR_REGCOUNT
	.align		4
.L_539:
        /*0ca8*/ 	.byte	0x04, 0x2f
        /*0caa*/ 	.short	(.L_541 - .L_540)
	.align		4
.L_540:
        /*0cac*/ 	.word	index@(_ZN10layer_norm13ln_bwd_kernelINS_13Kernel_traitsIf6__halfS2_S2_fjLj4096ELj1ELj1ELj4ELj16ENS_18Kernel_traits_baseILj4096EfS2_S2_S2_fjLj128EEEEELb1ELb0ELb0ELb1EEEvNS_9BwdParamsE)
        /*0cb0*/ 	.word	0x000000ee


	//----- nvinfo : EIATTR_FRAME_SIZE
	.align		4
.L_541:
        /*0cb4*/ 	.byte	0x04, 0x11
        /*0cb6*/ 	.short	(.L_543 - .L_542)
	.align		4
.L_542:
        /*0cb8*/ 	.word	index@($__internal_109_$__cuda_sm70_shflsync_down_p)
        /*0cbc*/ 	.word	0x00000000


	//----- nvinfo : EIATTR_FRAME_SIZE
	.align		4
.L_543:
        /*0cc0*/ 	.byte	0x04, 0x11
        /*0cc2*/ 	.short	(.L_545 - .L_544)
	.align		4
.L_544:
        /*0cc4*/ 	.word	index@(_ZN10layer_norm13ln_bwd_kernelINS_13Kernel_traitsIf6__halfS2_S2_fjLj4096ELj1ELj1ELj4ELj16ENS_18Kernel_traits_baseILj4096EfS2_S2_S2_fjLj128EEEEELb1ELb0ELb0ELb1EEEvNS_9BwdParamsE)
        /*0cc8*/ 	.word	0x00000000


	//----- nvinfo : EIATTR_REGCOUNT
	.align		4
.L_545:
        /*0ccc*/ 	.byte	0x04, 0x2f
        /*0cce*/ 	.short	(.L_547 - .L_546)
	.align		4
.L_546:
        /*0cd0*/ 	.word	index@(_ZN10layer_norm13ln_bwd_kernelINS_13Kernel_traitsIf6__halfS2_S2_fjLj4096ELj1ELj1ELj4ELj16ENS_18Kernel_traits_baseILj4096EfS2_S2_S2_fjLj128EEEEELb1ELb0ELb0ELb0EEEvNS_9BwdParamsE)
        /*0cd4*/ 	.word	0x000000d9


	//----- nvinfo : EIATTR_FRAME_SIZE
	.align		4
.L_547:
        /*0cd8*/ 	.byte	0x04, 0x11
        /*0cda*/ 	.short	(.L_549 - .L_548)
	.align		4
.L_548:
        /*0cdc*/ 	.word	index@($__internal_108_$__cuda_sm70_shflsync_down_p)
        /*0ce0*/ 	.word	0x00000000


	//----- nvinfo : EIATTR_FRAME_SIZE
	.align		4
.L_549:
        /*0ce4*/ 	.byte	0x04, 0x11
        /*0ce6*/ 	.short	(.L_551 - .L_550)
	.align		4
.L_550:
        /*0ce8*/ 	.word	index@(_ZN10layer_norm13ln_bwd_kernelINS_13Kernel_traitsIf6__halfS2_S2_fjLj4096ELj1ELj1ELj4ELj16ENS_18Kernel_traits_baseILj4096EfS2_S2_S2_fjLj128EEEEELb1ELb0ELb0ELb0EEEvNS_9BwdParamsE)
        /*0cec*/ 	.word	0x00000000


	//----- nvinfo : EIATTR_REGCOUNT
	.align		4
.L_551:
        /*0cf0*/ 	.byte	0x04, 0x2f
        /*0cf2*/ 	.short	(.L_553 - .L_552)
	.align		4
.L_552:
        /*0cf4*/ 	.word	index@(_ZN10layer_norm13ln_bwd_kernelINS_13Kernel_traitsIf6__halfS2_S2_fjLj4096ELj1ELj1ELj4ELj16ENS_18Kernel_traits_baseILj4096EfS2_S2_S2_fjLj128EEEEELb0ELb1ELb1ELb1EEEvNS_9BwdParamsE)
        /*0cf8*/ 	.word	0x000000ff


	//----- nvinfo : EIATTR_FRAME_SIZE
	.align		4
.L_553:
        /*0cfc*/ 	.byte	0x04, 0x11
        /*0cfe*/ 	.short	(.L_555 - .L_554)
	.align		4
.L_554:
        /*0d00*/ 	.word	index@($__internal_107_$__cuda_sm70_shflsync_down_p)
        /*0d04*/ 	.word	0x00000000


	//----- nvinfo : EIATTR_FRAME_SIZE
	.align		4
.L_555:
        /*0d08*/ 	.byte	0x04, 0x11
        /*0d0a*/ 	.short	(.L_557 - .L_556)
	.align		4
.L_556:
        /*0d0c*/ 	.word	index@(_ZN10layer_norm13ln_bwd_kernelINS_13Kernel_traitsIf6__halfS2_S2_fjLj4096ELj1ELj1ELj4ELj16ENS_18Kernel_traits_baseILj4096EfS2_S2_S2_fjLj128EEEEELb0ELb1ELb1ELb1EEEvNS_9BwdParamsE)
        /*0d10*/ 	.word	0x00000058


	//----- nvinfo : EIATTR_REGCOUNT
	.align		4
.L_557:
        /*0d14*/ 	.byte	0x04, 0x2f
        /*0d16*/ 	.short	(.L_559 - .L_558)
	.align		4
.L_558:
        /*0d18*/ 	.word	index@(_ZN10layer_norm13ln_bwd_kernelINS_13Kernel_traitsIf6__halfS2_S2_fjLj4096ELj1ELj1ELj4ELj16ENS_18Kernel_traits_baseILj4096EfS2_S2_S2_fjLj128EEEEELb0ELb1ELb1ELb0EEEvNS_9BwdParamsE)
        /*0d1c*/ 	.word	0x000000ff


	//----- nvinfo : EIATTR_FRAME_SIZE
	.align		4
.L_559:
        /*0d20*/ 	.byte	0x04, 0x11
        /*0d22*/ 	.short	(.L_561 - .L_560)
	.align		4
.L_560:
        /*0d24*/ 	.word	index@($__internal_106_$__cuda_sm70_shflsync_down_p)
        /*0d28*/ 	.word	0x00000000


	//----- nvinfo : EIATTR_FRAME_SIZE
	.align		4
.L_561:
        /*0d2c*/ 	.byte	0x04, 0x11
        /*0d2e*/ 	.short	(.L_563 - .L_562)
	.align		4
.L_562:
        /*0d30*/ 	.word	index@(_ZN10layer_norm13ln_bwd_kernelINS_13Kernel_traitsIf6__halfS2_S2_fjLj4096ELj1ELj1ELj4ELj16ENS_18Kernel_traits_baseILj4096EfS2_S2_S2_fjLj128EEEEELb0ELb1ELb1ELb0EEEvNS_9BwdParamsE)
        /*0d34*/ 	.word	0x00000058


	//----- nvinfo : EIATTR_REGCOUNT
	.align		4
.L_563:
        /*0d38*/ 	.byte	0x04, 0x2f
        /*0d3a*/ 	.short	(.L_565 - .L_564)
	.align		4
.L_564:
        /*0d3c*/ 	.word	index@(_ZN10layer_norm13ln_bwd_kernelINS_13Kernel_traitsIf6__halfS2_S2_fjLj4096ELj1ELj1ELj4ELj16ENS_18Kernel_traits_baseILj4096EfS2_S2_S2_fjLj128EEEEELb0ELb1ELb0ELb1EEEvNS_9BwdParamsE)
        /*0d40*/ 	.word	0x000000ff


	//----- nvinfo : EIATTR_FRAME_SIZE
	.align		4
.L_565:
        /*0d44*/ 	.byte	0x04, 0x11
        /*0d46*/ 	.short	(.L_567 - .L_566)
	.align		4
.L_566:
        /*0d48*/ 	.word	index@($__internal_105_$__cuda_sm70_shflsync_down_p)
        /*0d4c*/ 	.word	0x00000000


	//----- nvinfo : EIATTR_FRAME_SIZE
	.align		4
.L_567:
        /*0d50*/ 	.byte	0x04, 0x11
        /*0d52*/ 	.short	(.L_569 - .L_568)
	.align		4
.L_568:
        /*0d54*/ 	.word	index@(_ZN10layer_norm13ln_bwd_kernelINS_13Kernel_traitsIf6__halfS2_S2_fjLj4096ELj1ELj1ELj4ELj16ENS_18Kernel_traits_baseILj4096EfS2_S2_S2_fjLj128EEEEELb0ELb1ELb0ELb1EEEvNS_9BwdParamsE)
        /*0d58*/ 	.word	0x00000028


	//----- nvinfo : EIATTR_REGCOUNT
	.align		4
.L_569:
        /*0d5c*/ 	.byte	0x04, 0x2f
        /*0d5e*/ 	.short	(.L_571 - .L_570)
	.align		4
.L_570:
        /*0d60*/ 	.word	index@(_ZN10layer_norm13ln_bwd_kernelINS_13Kernel_traitsIf6__halfS2_S2_fjLj4096ELj1ELj1ELj4ELj16ENS_18Kernel_traits_baseILj4096EfS2_S2_S2_fjLj128EEEEELb0ELb1ELb0ELb0EEEvNS_9BwdParamsE)
        /*0d64*/ 	.word	0x000000ff


	//----- nvinfo : EIATTR_FRAME_SIZE
	.align		4
.L_571:
        /*0d68*/ 	.byte	0x04, 0x11
        /*0d6a*/ 	.short	(.L_573 - .L_572)
	.align		4
.L_572:
        /*0d6c*/ 	.word	index@($__internal_104_$__cuda_sm70_shflsync_down_p)
        /*0d70*/ 	.word	0x00000000


	//----- nvinfo : EIATTR_FRAME_SIZE
	.align		4
.L_573:
        /*0d74*/ 	.byte	0x04, 0x11
        /*0d76*/ 	.short	(.L_575 - .L_574)
	.align		4
.L_574:
        /*0d78*/ 	.word	index@(_ZN10layer_norm13ln_bwd_kernelINS_13Kernel_traitsIf6__halfS2_S2_fjLj4096ELj1ELj1ELj4ELj16ENS_18Kernel_traits_baseILj4096EfS2_S2_S2_fjLj128EEEEELb0ELb1ELb0ELb0EEEvNS_9BwdParamsE)
        /*0d7c*/ 	.word	0x00000028


	//----- nvinfo : EIATTR_REGCOUNT
	.align		4
.L_575:
        /*0d80*/ 	.byte	0x04, 0x2f
        /*0d82*/ 	.short	(.L_577 - .L_576)
	.align		4
.L_576:
        /*0d84*/ 	.word	index@(_ZN10layer_norm13ln_bwd_kernelINS_13Kernel_traitsIf6__halfS2_S2_fjLj4096ELj1ELj1ELj4ELj16ENS_18Kernel_traits_baseILj4096EfS2_S2_S2_fjLj128EEEEELb0ELb0ELb1ELb1EEEvNS_9BwdParamsE)
        /*0d88*/ 	.word	0x000000ed


	//----- nvinfo : EIATTR_FRAME_SIZE
	.align		4
.L_577:
        /*0d8c*/ 	.byte	0x04, 0x11
        /*0d8e*/ 	.short	(.L_579 - .L_578)
	.align		4
.L_578:
        /*0d90*/ 	.word	index@($__internal_103_$__cuda_sm70_shflsync_down_p)
        /*0d94*/ 	.word	0x00000000


	//----- nvinfo : EIATTR_FRAME_SIZE
	.align		4
.L_579:
        /*0d98*/ 	.byte	0x04, 0x11
        /*0d9a*/ 	.short	(.L_581 - .L_580)
	.align		4
.L_580:
        /*0d9c*/ 	.word	index@(_ZN10layer_norm13ln_bwd_kernelINS_13Kernel_traitsIf6__halfS2_S2_fjLj4096ELj1ELj1ELj4ELj16ENS_18Kernel_traits_baseILj4096EfS2_S2_S2_fjLj128EEEEELb0ELb0ELb1ELb1EEEvNS_9BwdParamsE)
        /*0da0*/ 	.word	0x00000000


	//----- nvinfo : EIATTR_REGCOUNT
	.align		4
.L_581:
        /*0da4*/ 	.byte	0x04, 0x2f
        /*0da6*/ 	.short	(.L_583 - .L_582)
	.align		4
.L_582:
        /*0da8*/ 	.word	index@(_ZN10layer_norm13ln_bwd_kernelINS_13Kernel_traitsIf6__halfS2_S2_fjLj4096ELj1ELj1ELj4ELj16ENS_18Kernel_traits_baseILj4096EfS2_S2_S2_fjLj128EEEEELb0ELb0ELb1ELb0EEEvNS_9BwdParamsE)
        /*0dac*/ 	.word	0x000000d4


	//----- nvinfo : EIATTR_FRAME_SIZE
	.align		4
.L_583:
        /*0db0*/ 	.byte	0x04, 0x11
        /*0db2*/ 	.short	(.L_585 - .L_584)
	.align		4
.L_584:
        /*0db4*/ 	.word	index@($__internal_102_$__cuda_sm70_shflsync_down_p)
        /*0db8*/ 	.word	0x00000000


	//----- nvinfo : EIATTR_FRAME_SIZE
	.align		4
.L_585:
        /*0dbc*/ 	.byte	0x04, 0x11
        /*0dbe*/ 	.short	(.L_587 - .L_586)
	.align		4
.L_586:
        /*0dc0*/ 	.word	index@(_ZN10layer_norm13ln_bwd_kernelINS_13Kernel_traitsIf6__halfS2_S2_fjLj4096ELj1ELj1ELj4ELj16ENS_18Kernel_traits_baseILj4096EfS2_S2_S2_fjLj128EEEEELb0ELb0ELb1ELb0EEEvNS_9BwdParamsE)
        /*0dc4*/ 	.word	0x00000000


	//----- nvinfo : EIATTR_REGCOUNT
	.align		4
.L_587:
        /*0dc8*/ 	.byte	0x04, 0x2f
        /*0dca*/ 	.short	(.L_589 - .L_588)
	.align		4
.L_588:
        /*0dcc*/ 	.word	index@(_ZN10layer_norm13ln_bwd_kernelINS_13Kernel_traitsIf6__halfS2_S2_fjLj4096ELj1ELj1ELj4ELj16ENS_18Kernel_traits_baseILj4096EfS2_S2_S2_fjLj128EEEEELb0ELb0ELb0ELb1EEEvNS_9BwdParamsE)
        /*0dd0*/ 	.word	0x000000e4


	//----- nvinfo : EIATTR_FRAME_SIZE
	.align		4
.L_589:
        /*0dd4*/ 	.byte	0x04, 0x11
        /*0dd6*/ 	.short	(.L_591 - .L_590)
	.align		4
.L_590:
        /*0dd8*/ 	.word	index@($__internal_101_$__cuda_sm70_shflsync_down_p)
        /*0ddc*/ 	.word	0x00000000


	//----- nvinfo : EIATTR_FRAME_SIZE
	.align		4
.L_591:
        /*0de0*/ 	.byte	0x04, 0x11
        /*0de2*/ 	.short	(.L_593 - .L_592)
	.align		4
.L_592:
        /*0de4*/ 	.word	index@(_ZN10layer_norm13ln_bwd_kernelINS_13Kernel_traitsIf6__halfS2_S2_fjLj4096ELj1ELj1ELj4ELj16ENS_18Kernel_traits_baseILj4096EfS2_S2_S2_fjLj128EEEEELb0ELb0ELb0ELb1EEEvNS_9BwdParamsE)
        /*0de8*/ 	.word	0x00000000


	//----- nvinfo : EIATTR_REGCOUNT
	.align		4
.L_593:
        /*0dec*/ 	.byte	0x04, 0x2f
        /*0dee*/ 	.short	(.L_595 - .L_594)
	.align		4
.L_594:
        /*0df0*/ 	.word	index@(_ZN10layer_norm13ln_bwd_kernelINS_13Kernel_traitsIf6__halfS2_S2_fjLj4096ELj1ELj1ELj4ELj16ENS_18Kernel_traits_baseILj4096EfS2_S2_S2_fjLj128EEEEELb0ELb0ELb0ELb0EEEvNS_9BwdParamsE)
        /*0df4*/ 	.word	0x000000d2


	//----- nvinfo : EIATTR_FRAME_SIZE
	.align		4
.L_595:
        /*0df8*/ 	.byte	0x04, 0x11
        /*0dfa*/ 	.short	(.L_597 - .L_596)
	.align		4
.L_596:
        /*0dfc*/ 	.word	index@($__internal_100_$__cuda_sm70_shflsync_down_p)
        /*0e00*/ 	.word	0x00000000


	//----- nvinfo : EIATTR_FRAME_SIZE
	.align		4
.L_597:
        /*0e04*/ 	.byte	0x04, 0x11
        /*0e06*/ 	.short	(.L_599 - .L_598)
	.align		4
.L_598:
        /*0e08*/ 	.word	index@(_ZN10layer_norm13ln_bwd_kernelINS_13Kernel_traitsIf6__halfS2_S2_fjLj4096ELj1ELj1ELj4ELj16ENS_18Kernel_traits_baseILj4096EfS2_S2_S2_fjLj128EEEEELb0ELb0ELb0ELb0EEEvNS_9BwdParamsE)
        /*0e0c*/ 	.word	0x00000000


	//----- nvinfo : EIATTR_REGCOUNT
	.align		4
.L_599:
        /*0e10*/ 	.byte	0x04, 0x2f
        /*0e12*/ 	.short	(.L_601 - .L_600)
	.align		4
.L_600:
        /*0e14*/ 	.word	index@(_ZN10layer_norm13ln_bwd_kernelINS_13Kernel_traitsIf13__nv_bfloat16fS2_fjLj4096ELj1ELj1ELj4ELj16ENS_18Kernel_traits_baseILj4096EfS2_fS2_fjLj128EEEEELb1ELb1ELb1ELb1EEEvNS_9BwdParamsE)
        /*0e18*/ 	.word	0x000000ff


	//----- nvinfo : EIATTR_FRAME_SIZE
	.align		4
.L_601:
        /*0e1c*/ 	.byte	0x04, 0x11
        /*0e1e*/ 	.short	(.L_603 - .L_602)
	.align		4
.L_602:
        /*0e20*/ 	.word	index@($__internal_99_$__cuda_sm70_shflsync_down_p)
        /*0e24*/ 	.word	0x00000000


	//----- nvinfo : EIATTR_FRAME_SIZE
	.align		4
.L_603:
        /*0e28*/ 	.byte	0x04, 0x11
        /*0e2a*/ 	.short	(.L_605 - .L_604)
	.align		4
.L_604:
        /*0e2c*/ 	.word	index@(_ZN10layer_norm13ln_bwd_kernelINS_13Kernel_traitsIf13__nv_bfloat16fS2_fjLj4096ELj1ELj1ELj4ELj16ENS_18Kernel_traits_baseILj4096EfS2_fS2_fjLj128EEEEELb1ELb1ELb1ELb1EEEvNS_9BwdParamsE)
        /*0e30*/ 	.word	0x000000e0


	//----- nvinfo : EIATTR_REGCOUNT
	.align		4
.L_605:
        /*0e34*/ 	.byte	0x04, 0x2f
        /*0e36*/ 	.short	(.L_607 - .L_606)
	.align		4
.L_606:
        /*0e38*/ 	.word	index@(_ZN10layer_norm22ln_bwd_finalize_kernelINS_22Kernel_traits_finalizeILj4096Ef13__nv_bfloat16fS2_fjLb1ELj1024ELj4ENS_18Kernel_traits_baseILj4096EfS2_fS2_fjLj1024EEEEELb1ELb1EEEvNS_9BwdParamsE)
        /*0e3c*/ 	.word	0x00000020


	//----- nvinfo : EIATTR_FRAME_SIZE
	.align		4
.L_607:
        /*0e40*/ 	.byte	0x04, 0x11
        /*0e42*/ 	.short	(.L_609 - .L_608)
	.align		4
.L_608:
        /*0e44*/ 	.word	index@($__internal_98_$__cuda_sm70_shflsync_bfly_p)
        /*0e48*/ 	.word	0x00000000


	//----- nvinfo : EIATTR_FRAME_SIZE
	.align		4
.L_609:
        /*0e4c*/ 	.byte	0x04, 0x11
        /*0e4e*/ 	.short	(.L_611 - .L_610)
	.align		4
.L_610:
        /*0e50*/ 	.word	index@(_ZN10layer_norm22ln_bwd_finalize_kernelINS_22Kernel_traits_finalizeILj4096Ef13__nv_bfloat16fS2_fjLb1ELj1024ELj4ENS_18Kernel_traits_baseILj4096EfS2_fS2_fjLj1024EEEEELb1ELb1EEEvNS_9BwdParamsE)
        /*0e54*/ 	.word	0x00000000


	//----- nvinfo : EIATTR_REGCOUNT
	.align		4
.L_611:
        /*0e58*/ 	.byte	0x04, 0x2f
        /*0e5a*/ 	.short	(.L_613 - .L_612)
	.align		4
.L_612:
        /*0e5c*/ 	.word	index@(_ZN10layer_norm13ln_bwd_kernelINS_13Kernel_traitsIf13__nv_bfloat16fS2_fjLj4096ELj1ELj1ELj4ELj16ENS_18Kernel_traits_baseILj4096EfS2_fS2_fjLj128EEEEELb1ELb1ELb1ELb0EEEvNS_9BwdParamsE)
        /*0e60*/ 	.word	0x000000ff


	//----- nvinfo : EIATTR_FRAME_SIZE
	.align		4
.L_613:
        /*0e64*/ 	.byte	0x04, 0x11
        /*0e66*/ 	.short	(.L_615 - .L_614)
	.align		4
.L_614:
        /*0e68*/ 	.word	index@($__internal_97_$__cuda_sm70_shflsync_down_p)
        /*0e6c*/ 	.word	0x00000000


	//----- nvinfo : EIATTR_FRAME_SIZE
	.align		4
.L_615:
        /*0e70*/ 	.byte	0x04, 0x11
        /*0e72*/ 	.short	(.L_617 - .L_616)
	.align		4
.L_616:
        /*0e74*/ 	.word	index@(_ZN10layer_norm13ln_bwd_kernelINS_13Kernel_traitsIf13__nv_bfloat16fS2_fjLj4096ELj1ELj1ELj4ELj16ENS_18Kernel_traits_baseILj4096EfS2_fS2_fjLj128EEEEELb1ELb1ELb1ELb0EEEvNS_9BwdParamsE)
        /*0e78*/ 	.word	0x000000e0


	//----- nvinfo : EIATTR_REGCOUNT
	.align		4
.L_617:
        /*0e7c*/ 	.byte	0x04, 0x2f
        /*0e7e*/ 	.short	(.L_619 - .L_618)
	.align		4
.L_618:
        /*0e80*/ 	.word	index@(_ZN10layer_norm22ln_bwd_finalize_kernelINS_22Kernel_traits_finalizeILj4096Ef13__nv_bfloat16fS2_fjLb1ELj1024ELj4ENS_18Kernel_traits_baseILj4096EfS2_fS2_fjLj1024EEEEELb1ELb0EEEvNS_9BwdParamsE)
        /*0e84*/ 	.word	0x00000020


	//----- nvinfo : EIATTR_FRAME_SIZE
	.align		4
.L_619:
        /*0e88*/ 	.byte	0x04, 0x11
        /*0e8a*/ 	.short	(.L_621 - .L_620)
	.align		4
.L_620:
        /*0e8c*/ 	.word	index@($__internal_96_$__cuda_sm70_shflsync_bfly_p)
        /*0e90*/ 	.word	0x00000000


	//----- nvinfo : EIATTR_FRAME_SIZE
	.align		4
.L_621:
        /*0e94*/ 	.byte	0x04, 0x11
        /*0e96*/ 	.short	(.L_623 - .L_622)
	.align		4
.L_622:
        /*0e98*/ 	.word	index@(_ZN10layer_norm22ln_bwd_finalize_kernelINS_22Kernel_traits_finalizeILj4096Ef13__nv_bfloat16fS2_fjLb1ELj1024ELj4ENS_18Kernel_traits_baseILj4096EfS2_fS2_fjLj1024EEEEELb1ELb0EEEvNS_9BwdParamsE)
        /*0e9c*/ 	.word	0x00000000


	//----- nvinfo : EIATTR_REGCOUNT
	.align		4
.L_623:
        /*0ea0*/ 	.byte	0x04, 0x2f
        /*0ea2*/ 	.short	(.L_625 - .L_624)
	.align		4
.L_624:
        /*0ea4*/ 	.word	index@(_ZN10layer_norm13ln_bwd_kernelINS_13Kernel_traitsIf13__nv_bfloat16fS2_fjLj4096ELj1ELj1ELj4ELj16ENS_18Kernel_traits_baseILj4096EfS2_fS2_fjLj128EEEEELb1ELb1ELb0ELb1EEEvNS_9BwdParamsE)
        /*0ea8*/ 	.word	0x000000ff


	//----- nvinfo : EIATTR_FRAME_SIZE
	.align		4
.L_625:
        /*0eac*/ 	.byte	0x04, 0x11
        /*0eae*/ 	.short	(.L_627 - .L_626)
	.align		4
.L_626:
        /*0eb0*/ 	.word	index@($__internal_95_$__cuda_sm70_shflsync_down_p)
        /*0eb4*/ 	.word	0x00000000


	//----- nvinfo : EIATTR_FRAME_SIZE
	.align		4
.L_627:
        /*0eb8*/ 	.byte	0x04, 0x11
        /*0eba*/ 	.short	(.L_629 - .L_628)
	.align		4
.L_628:
        /*0ebc*/ 	.word	index@(_ZN10layer_norm13ln_bwd_kernelINS_13Kernel_traitsIf13__nv_bfloat16fS2_fjLj4096ELj1ELj1ELj4ELj16ENS_18Kernel_traits_baseILj4096EfS2_fS2_fjLj128EEEEELb1ELb1ELb0ELb1EEEvNS_9BwdParamsE)
        /*0ec0*/ 	.word	0x000000b0


	//----- nvinfo : EIATTR_REGCOUNT
	.align		4
.L_629:
        /*0ec4*/ 	.byte	0x04, 0x2f
        /*0ec6*/ 	.short	(.L_631 - .L_630)
	.align		4
.L_630:
        /*0ec8*/ 	.word	index@(_ZN10layer_norm13ln_bwd_kernelINS_13Kernel_traitsIf13__nv_bfloat16fS2_fjLj4096ELj1ELj1ELj4ELj16ENS_18Kernel_traits_baseILj4096EfS2_fS2_fjLj128EEEEELb1ELb1ELb0ELb0EEEvNS_9BwdParamsE)
        /*0ecc*/ 	.word	0x000000ff


	//----- nvinfo : EIATTR_FRAME_SIZE
	.align		4
.L_631:
        /*0ed0*/ 	.byte	0x04, 0x11
        /*0ed2*/ 	.short	(.L_633 - .L_632)
	.align		4
.L_632:
        /*0ed4*/ 	.word	index@($__internal_94_$__cuda_sm70_shflsync_down_p)
        /*0ed8*/ 	.word	0x00000000


	//----- nvinfo : EIATTR_FRAME_SIZE
	.align		4
.L_633:
        /*0edc*/ 	.byte	0x04, 0x11
        /*0ede*/ 	.short	(.L_635 - .L_634)
	.align		4
.L_634:
        /*0ee0*/ 	.word	index@(_ZN10layer_norm13ln_bwd_kernelINS_13Kernel_traitsIf13__nv_bfloat16fS2_fjLj4096ELj1ELj1ELj4ELj16ENS_18Kernel_traits_baseILj4096EfS2_fS2_fjLj128EEEEELb1ELb1ELb0ELb0EEEvNS_9BwdParamsE)
        /*0ee4*/ 	.word	0x000000b0


	//----- nvinfo : EIATTR_REGCOUNT
	.align		4
.L_635:
        /*0ee8*/ 	.byte	0x04, 0x2f
        /*0eea*/ 	.short	(.L_637 - .L_636)
	.align		4
.L_636:
        /*0eec*/ 	.word	index@(_ZN10layer_norm13ln_bwd_kernelINS_13Kernel_traitsIf13__nv_bfloat16fS2_fjLj4096ELj1ELj1ELj4ELj16ENS_18Kernel_traits_baseILj4096EfS2_fS2_fjLj128EEEEELb1ELb0ELb1ELb1EEEvNS_9BwdParamsE)
        /*0ef0*/ 	.word	0x000000f6


	//----- nvinfo : EIATTR_FRAME_SIZE
	.align		4
.L_637:
        /*0ef4*/ 	.byte	0x04, 0x11
        /*0ef6*/ 	.short	(.L_639 - .L_638)
	.align		4
.L_638:
        /*0ef8*/ 	.word	index@($__internal_93_$__cuda_sm70_shflsync_down_p)
        /*0efc*/ 	.word	0x00000000


	//----- nvinfo : EIATTR_FRAME_SIZE
	.align		4
.L_639:
        /*0f00*/ 	.byte	0x04, 0x11
        /*0f02*/ 	.short	(.L_641 - .L_640)
	.align		4
.L_640:
        /*0f04*/ 	.word	index@(_ZN10layer_norm13ln_bwd_kernelINS_13Kernel_traitsIf13__nv_bfloat16fS2_fjLj4096ELj1ELj1ELj4ELj16ENS_18Kernel_traits_baseILj4096EfS2_fS2_fjLj128EEEEELb1ELb0ELb1ELb1EEEvNS_9BwdParamsE)
        /*0f08*/ 	.word	0x00000000


	//----- nvinfo : EIATTR_REGCOUNT
	.align		4
.L_641:
        /*0f0c*/ 	.byte	0x04, 0x2f
        /*0f0e*/ 	.short	(.L_643 - .L_642)
	.align		4
.L_642:
        /*0f10*/ 	.word	index@(_ZN10layer_norm22ln_bwd_finalize_kernelINS_22Kernel_traits_finalizeILj4096Ef13__nv_bfloat16fS2_fjLb0ELj1024ELj4ENS_18Kernel_traits_baseILj4096EfS2_fS2_fjLj1024EEEEELb0ELb1EEEvNS_9BwdParamsE)
        /*0f14*/ 	.word	0x00000020


	//----- nvinfo : EIATTR_FRAME_SIZE
	.align		4
.L_643:
        /*0f18*/ 	.byte	0x04, 0x11
        /*0f1a*/ 	.short	(.L_645 - .L_644)
	.align		4
.L_644:
        /*0f1c*/ 	.word	index@($__internal_92_$__cuda_sm70_shflsync_bfly_p)
        /*0f20*/ 	.word	0x00000000


	//----- nvinfo : EIATTR_FRAME_SIZE
	.align		4
.L_645:
        /*0f24*/ 	.byte	0x04, 0x11
        /*0f26*/ 	.short	(.L_647 - .L_646)
	.align		4
.L_646:
        /*0f28*/ 	.word	index@(_ZN10layer_norm22ln_bwd_finalize_kernelINS_22Kernel_traits_finalizeILj4096Ef13__nv_bfloat16fS2_fjLb0ELj1024ELj4ENS_18Kernel_traits_baseILj4096EfS2_fS2_fjLj1024EEEEELb0ELb1EEEvNS_9BwdParamsE)
        /*0f2c*/ 	.word	0x00000000


	//----- nvinfo : EIATTR_REGCOUNT
	.align		4
.L_647:
        /*0f30*/ 	.byte	0x04, 0x2f
        /*0f32*/ 	.short	(.L_649 - .L_648)
	.align		4
.L_648:
        /*0f34*/ 	.word	index@(_ZN10layer_norm13ln_bwd_kernelINS_13Kernel_traitsIf13__nv_bfloat16fS2_fjLj4096ELj1ELj1ELj4ELj16ENS_18Kernel_traits_baseILj4096EfS2_fS2_fjLj128EEEEELb1ELb0ELb1ELb0EEEvNS_9BwdParamsE)
        /*0f38*/ 	.word	0x000000f4


	//----- nvinfo : EIATTR_FRAME_SIZE
	.align		4
.L_649:
        /*0f3c*/ 	.byte	0x04, 0x11
        /*0f3e*/ 	.short	(.L_651 - .L_650)
	.align		4
.L_650:
        /*0f40*/ 	.word	index@($__internal_91_$__cuda_sm70_shflsync_down_p)
        /*0f44*/ 	.word	0x00000000


	//----- nvinfo : EIATTR_FRAME_SIZE
	.align		4
.L_651:
        /*0f48*/ 	.byte	0x04, 0x11
        /*0f4a*/ 	.short	(.L_653 - .L_652)
	.align		4
.L_652:
        /*0f4c*/ 	.word	index@(_ZN10layer_norm13ln_bwd_kernelINS_13Kernel_traitsIf13__nv_bfloat16fS2_fjLj4096ELj1ELj1ELj4ELj16ENS_18Kernel_traits_baseILj4096EfS2_fS2_fjLj128EEEEELb1ELb0ELb1ELb0EEEvNS_9BwdParamsE)
        /*0f50*/ 	.word	0x00000000


	//----- nvinfo : EIATTR_REGCOUNT
	.align		4
.L_653:
        /*0f54*/ 	.byte	0x04, 0x2f
        /*0f56*/ 	.short	(.L_655 - .L_654)
	.align		4
.L_654:
        /*0f58*/ 	.word	index@(_ZN10layer_norm22ln_bwd_finalize_kernelINS_22Kernel_traits_finalizeILj4096Ef13__nv_bfloat16fS2_fjLb0ELj1024ELj4ENS_18Kernel_traits_baseILj4096EfS2_fS2_fjLj1024EEEEELb0ELb0EEEvNS_9BwdParamsE)
        /*0f5c*/ 	.word	0x0000001e


	//----- nvinfo : EIATTR_FRAME_SIZE
	.align		4
.L_655:
        /*0f60*/ 	.byte	0x04, 0x11
        /*0f62*/ 	.short	(.L_657 - .L_656)
	.align		4
.L_656:
        /*0f64*/ 	.word	index@($__internal_90_$__cuda_sm70_shflsync_bfly_p)
        /*0f68*/ 	.word	0x00000000


	//----- nvinfo : EIATTR_FRAME_SIZE
	.align		4
.L_657:
        /*0f6c*/ 	.byte	0x04, 0x11
        /*0f6e*/ 	.short	(.L_659 - .L_658)
	.align		4
.L_658:
        /*0f70*/ 	.word	index@(_ZN10layer_norm22ln_bwd_finalize_kernelINS_22Kernel_traits_finalizeILj4096Ef13__nv_bfloat16fS2_fjLb0ELj1024ELj4ENS_18Kernel_traits_baseILj4096EfS2_fS2_fjLj1024EEEEELb0ELb0EEEvNS_9BwdParamsE)
        /*0f74*/ 	.word	0x00000000


	//----- nvinfo : EIATTR_REGCOUNT
	.align		4
.L_659:
        /*0f78*/ 	.byte	0x04, 0x2f
        /*0f7a*/ 	.short	(.L_661 - .L_660)
	.align		4
.L_660:
        /*0f7c*/ 	.word	index@(_ZN10layer_norm13ln_bwd_kernelINS_13Kernel_traitsIf13__nv_bfloat16fS2_fjLj4096ELj1ELj1ELj4ELj16ENS_18Kernel_traits_baseILj4096EfS2_fS2_fjLj128EEEEELb1ELb0ELb0ELb1EEEvNS_9BwdParamsE)
        /*0f80*/ 	.word	0x000000ff


	//----- nvinfo : EIATTR_FRAME_SIZE
	.align		4
.L_661:
        /*0f84*/ 	.byte	0x04, 0x11
        /*0f86*/ 	.short	(.L_663 - .L_662)
	.align		4
.L_662:
        /*0f88*/ 	.word	index@($__internal_89_$__cuda_sm70_shflsync_down_p)
        /*0f8c*/ 	.word	0x00000000


	//----- nvinfo : EIATTR_FRAME_SIZE
	.align		4
.L_663:
        /*0f90*/ 	.byte	0x04, 0x11
        /*0f92*/ 	.short	(.L_665 - .L_664)
	.align		4
.L_664:
        /*0f94*/ 	.word	index@(_ZN10layer_norm13ln_bwd_kernelINS_13Kernel_traitsIf13__nv_bfloat16fS2_fjLj4096ELj1ELj1ELj4ELj16ENS_18Kernel_traits_baseILj4096EfS2_fS2_fjLj128EEEEELb1ELb0ELb0ELb1EEEvNS_9BwdParamsE)
        /*0f98*/ 	.word	0x00000000


	//----- nvinfo : EIATTR_REGCOUNT
	.align		4
.L_665:
        /*0f9c*/ 	.byte	0x04, 0x2f
        /*0f9e*/ 	.short	(.L_667 - .L_666)
	.align		4
.L_666:
        /*0fa0*/ 	.word	index@(_ZN10layer_norm13ln_bwd_kernelINS_13Kernel_traitsIf13__nv_bfloat16fS2_fjLj4096ELj1ELj1ELj4ELj16ENS_18Kernel_traits_baseILj4096EfS2_fS2_fjLj128EEEEELb1ELb0ELb0ELb0EEEvNS_9BwdParamsE)
        /*0fa4*/ 	.word	0x000000ec


	//----- nvinfo : EIATTR_FRAME_SIZE
	.align		4
.L_667:
        /*0fa8*/ 	.byte	0x04, 0x11
        /*0faa*/ 	.short	(.L_669 - .L_668)
	.align		4
.L_668:
        /*0fac*/ 	.word	index@($__internal_88_$__cuda_sm70_shflsync_down_p)
        /*0fb0*/ 	.word	0x00000000


	//----- nvinfo : EIATTR_FRAME_SIZE
	.align		4
.L_669:
        /*0fb4*/ 	.byte	0x04, 0x11
        /*0fb6*/ 	.short	(.L_671 - .L_670)
	.align		4
.L_670:
        /*0fb8*/ 	.word	index@(_ZN10layer_norm13ln_bwd_kernelINS_13Kernel_traitsIf13__nv_bfloat16fS2_fjLj4096ELj1ELj1ELj4ELj16ENS_18Kernel_traits_baseILj4096EfS2_fS2_fjLj128EEEEELb1ELb0ELb0ELb0EEEvNS_9BwdParamsE)
        /*0fbc*/ 	.word	0x00000000


	//----- nvinfo : EIATTR_REGCOUNT
	.align		4
.L_671:
        /*0fc0*/ 	.byte	0x04, 0x2f
        /*0fc2*/ 	.short	(.L_673 - .L_672)
	.align		4
.L_672:
        /*0fc4*/ 	.word	index@(_ZN10layer_norm13ln_bwd_kernelINS_13Kernel_traitsIf13__nv_bfloat16fS2_fjLj4096ELj1ELj1ELj4ELj16ENS_18Kernel_traits_baseILj4096EfS2_fS2_fjLj128EEEEELb0ELb1ELb1ELb1EEEvNS_9BwdParamsE)
        /*0fc8*/ 	.word	0x000000ff


	//----- nvinfo : EIATTR_FRAME_SIZE
	.align		4
.L_673:
        /*0fcc*/ 	.byte	0x04, 0x11
        /*0fce*/ 	.short	(.L_675 - .L_674)
	.align		4
.L_674:
        /*0fd0*/ 	.word	index@($__internal_87_$__cuda_sm70_shflsync_down_p)
        /*0fd4*/ 	.word	0x00000000


	//----- nvinfo : EIATTR_FRAME_SIZE
	.align		4
.L_675:
        /*0fd8*/ 	.byte	0x04, 0x11
        /*0fda*/ 	.short	(.L_677 - .L_676)
	.align		4
.L_676:
        /*0fdc*/ 	.word	index@(_ZN10layer_norm13ln_bwd_kernelINS_13Kernel_traitsIf13__nv_bfloat16fS2_fjLj4096ELj1ELj1ELj4ELj16ENS_18Kernel_traits_baseILj4096EfS2_fS2_fjLj128EEEEELb0ELb1ELb1ELb1EEEvNS_9BwdParamsE)
        /*0fe0*/ 	.word	0x000000d0


	//----- nvinfo : EIATTR_REGCOUNT
	.align		4
.L_677:
        /*0fe4*/ 	.byte	0x04, 0x2f
        /*0fe6*/ 	.short	(.L_679 - .L_678)
	.align		4
.L_678:
        /*0fe8*/ 	.word	index@(_ZN10layer_norm13ln_bwd_kernelINS_13Kernel_traitsIf13__nv_bfloat16fS2_fjLj4096ELj1ELj1ELj4ELj16ENS_18Kernel_traits_baseILj4096EfS2_fS2_fjLj128EEEEELb0ELb1ELb1ELb0EEEvNS_9BwdParamsE)
        /*0fec*/ 	.word	0x000000ff


	//----- nvinfo : EIATTR_FRAME_SIZE
	.align		4
.L_679:
        /*0ff0*/ 	.byte	0x04, 0x11
        /*0ff2*/ 	.short	(.L_681 - .L_680)
	.align		4
.L_680:
        /*0ff4*/ 	.word	index@($__internal_86_$__cuda_sm70_shflsync_down_p)
        /*0ff8*/ 	.word	0x00000000


	//----- nvinfo : EIATTR_FRAME_SIZE
	.align		4
.L_681:
        /*0ffc*/ 	.byte	0x04, 0x11
        /*0ffe*/ 	.short	(.L_683 - .L_682)
	.align		4
.L_682:
        /*1000*/ 	.word	index@(_ZN10layer_norm13ln_bwd_kernelINS_13Kernel_traitsIf13__nv_bfloat16fS2_fjLj4096ELj1ELj1ELj4ELj16ENS_18Kernel_traits_baseILj4096EfS2_fS2_fjLj128EEEEELb0ELb1ELb1ELb0EEEvNS_9BwdParamsE)
        /*1004*/ 	.word	0x000000c0


	//----- nvinfo : EIATTR_REGCOUNT
	.align		4
.L_683:
        /*1008*/ 	.byte	0x04, 0x2f
        /*100a*/ 	.short	(.L_685 - .L_684)
	.align		4
.L_684:
        /*100c*/ 	.word	index@(_ZN10layer_norm13ln_bwd_kernelINS_13Kernel_traitsIf13__nv_bfloat16fS2_fjLj4096ELj1ELj1ELj4ELj16ENS_18Kernel_traits_baseILj4096EfS2_fS2_fjLj128EEEEELb0ELb1ELb0ELb1EEEvNS_9BwdParamsE)
        /*1010*/ 	.word	0x000000ff


	//----- nvinfo : EIATTR_FRAME_SIZE
	.align		4
.L_685:
        /*1014*/ 	.byte	0x04, 0x11
        /*1016*/ 	.short	(.L_687 - .L_686)
	.align		4
.L_686:
        /*1018*/ 	.word	index@($__internal_85_$__cuda_sm70_shflsync_down_p)
        /*101c*/ 	.word	0x00000000


	//----- nvinfo : EIATTR_FRAME_SIZE
	.align		4
.L_687:
        /*1020*/ 	.byte	0x04, 0x11
        /*1022*/ 	.short	(.L_689 - .L_688)
	.align		4
.L_688:
        /*1024*/ 	.word	index@(_ZN10layer_norm13ln_bwd_kernelINS_13Kernel_traitsIf13__nv_bfloat16fS2_fjLj4096ELj1ELj1ELj4ELj16ENS_18Kernel_traits_baseILj4096EfS2_fS2_fjLj128EEEEELb0ELb1ELb0ELb1EEEvNS_9BwdParamsE)
        /*1028*/ 	.word	0x00000088


	//----- nvinfo : EIATTR_REGCOUNT
	.align		4
.L_689:
        /*102c*/ 	.byte	0x04, 0x2f
        /*102e*/ 	.short	(.L_691 - .L_690)
	.align		4
.L_690:
        /*1030*/ 	.word	index@(_ZN10layer_norm13ln_bwd_kernelINS_13Kernel_traitsIf13__nv_bfloat16fS2_fjLj4096ELj1ELj1ELj4ELj16ENS_18Kernel_traits_baseILj4096EfS2_fS2_fjLj128EEEEELb0ELb1ELb0ELb0EEEvNS_9BwdParamsE)
        /*1034*/ 	.word	0x000000ff


	//----- nvinfo : EIATTR_FRAME_SIZE
	.align		4
.L_691:
        /*1038*/ 	.byte	0x04, 0x11
        /*103a*/ 	.short	(.L_693 - .L_692)
	.align		4
.L_692:
        /*103c*/ 	.word	index@($__internal_84_$__cuda_sm70_shflsync_down_p)
        /*1040*/ 	.word	0x00000000


	//----- nvinfo : EIATTR_FRAME_SIZE
	.align		4
.L_693:
        /*1044*/ 	.byte	0x04, 0x11
        /*1046*/ 	.short	(.L_695 - .L_694)
	.align		4
.L_694:
        /*1048*/ 	.word	index@(_ZN10layer_norm13ln_bwd_kernelINS_13Kernel_traitsIf13__nv_bfloat16fS2_fjLj4096ELj1ELj1ELj4ELj16ENS_18Kernel_traits_baseILj4096EfS2_fS2_fjLj128EEEEELb0ELb1ELb0ELb0EEEvNS_9BwdParamsE)
        /*104c*/ 	.word	0x00000088


	//----- nvinfo : EIATTR_REGCOUNT
	.align		4
.L_695:
        /*1050*/ 	.byte	0x04, 0x2f
        /*1052*/ 	.short	(.L_697 - .L_696)
	.align		4
.L_696:
        /*1054*/ 	.word	index@(_ZN10layer_norm13ln_bwd_kernelINS_13Kernel_traitsIf13__nv_bfloat16fS2_fjLj4096ELj1ELj1ELj4ELj16ENS_18Kernel_traits_baseILj4096EfS2_fS2_fjLj128EEEEELb0ELb0ELb1ELb1EEEvNS_9BwdParamsE)
        /*1058*/ 	.word	0x000000fe


	//----- nvinfo : EIATTR_FRAME_SIZE
	.align		4
.L_697:
        /*105c*/ 	.byte	0x04, 0x11
        /*105e*/ 	.short	(.L_699 - .L_698)
	.align		4
.L_698:
        /*1060*/ 	.word	index@($__internal_83_$__cuda_sm70_shflsync_down_p)
        /*1064*/ 	.word	0x00000000


	//----- nvinfo : EIATTR_FRAME_SIZE
	.align		4
.L_699:
        /*1068*/ 	.byte	0x04, 0x11
        /*106a*/ 	.short	(.L_701 - .L_700)
	.align		4
.L_700:
        /*106c*/ 	.word	index@(_ZN10layer_norm13ln_bwd_kernelINS_13Kernel_traitsIf13__nv_bfloat16fS2_fjLj4096ELj1ELj1ELj4ELj16ENS_18Kernel_traits_baseILj4096EfS2_fS2_fjLj128EEEEELb0ELb0ELb1ELb1EEEvNS_9BwdParamsE)
        /*1070*/ 	.word	0x00000000


	//----- nvinfo : EIATTR_REGCOUNT
	.align		4
.L_701:
        /*1074*/ 	.byte	0x04, 0x2f
        /*1076*/ 	.short	(.L_703 - .L_702)
	.align		4
.L_702:
        /*1078*/ 	.word	index@(_ZN10layer_norm13ln_bwd_kernelINS_13Kernel_traitsIf13__nv_bfloat16fS2_fjLj4096ELj1ELj1ELj4ELj16ENS_18Kernel_traits_baseILj4096EfS2_fS2_fjLj128EEEEELb0ELb0ELb1ELb0EEEvNS_9BwdParamsE)
        /*107c*/ 	.word	0x000000ec


	//----- nvinfo : EIATTR_FRAME_SIZE
	.align		4
.L_703:
        /*1080*/ 	.byte	0x04, 0x11
        /*1082*/ 	.short	(.L_705 - .L_704)
	.align		4
.L_704:
        /*1084*/ 	.word	index@($__internal_82_$__cuda_sm70_shflsync_down_p)
        /*1088*/ 	.word	0x00000000


	//----- nvinfo : EIATTR_FRAME_SIZE
	.align		4
.L_705:
        /*108c*/ 	.byte	0x04, 0x11
        /*108e*/ 	.short	(.L_707 - .L_706)
	.align		4
.L_706:
        /*1090*/ 	.word	index@(_ZN10layer_norm13ln_bwd_kernelINS_13Kernel_traitsIf13__nv_bfloat16fS2_fjLj4096ELj1ELj1ELj4ELj16ENS_18Kernel_traits_baseILj4096EfS2_fS2_fjLj128EEEEELb0ELb0ELb1ELb0EEEvNS_9BwdParamsE)
        /*1094*/ 	.word	0x00000000


	//----- nvinfo : EIATTR_REGCOUNT
	.align		4
.L_707:
        /*1098*/ 	.byte	0x04, 0x2f
        /*109a*/ 	.short	(.L_709 - .L_708)
	.align		4
.L_708:
        /*109c*/ 	.word	index@(_ZN10layer_norm13ln_bwd_kernelINS_13Kernel_traitsIf13__nv_bfloat16fS2_fjLj4096ELj1ELj1ELj4ELj16ENS_18Kernel_traits_baseILj4096EfS2_fS2_fjLj128EEEEELb0ELb0ELb0ELb1EEEvNS_9BwdParamsE)
        /*10a0*/ 	.word	0x000000f9


	//----- nvinfo : EIATTR_FRAME_SIZE
	.align		4
.L_709:
        /*10a4*/ 	.byte	0x04, 0x11
        /*10a6*/ 	.short	(.L_711 - .L_710)
	.align		4
.L_710:
        /*10a8*/ 	.word	index@($__internal_81_$__cuda_sm70_shflsync_down_p)
        /*10ac*/ 	.word	0x00000000


	//----- nvinfo : EIATTR_FRAME_SIZE
	.align		4
.L_711:
        /*10b0*/ 	.byte	0x04, 0x11
        /*10b2*/ 	.short	(.L_713 - .L_712)
	.align		4
.L_712:
        /*10b4*/ 	.word	index@(_ZN10layer_norm13ln_bwd_kernelINS_13Kernel_traitsIf13__nv_bfloat16fS2_fjLj4096ELj1ELj1ELj4ELj16ENS_18Kernel_traits_baseILj4096EfS2_fS2_fjLj128EEEEELb0ELb0ELb0ELb1EEEvNS_9BwdParamsE)
        /*10b8*/ 	.word	0x00000000


	//----- nvinfo : EIATTR_REGCOUNT
	.align		4
.L_713:
        /*10bc*/ 	.byte	0x04, 0x2f
        /*10be*/ 	.short	(.L_715 - .L_714)
	.align		4
.L_714:
        /*10c0*/ 	.word	index@(_ZN10layer_norm13ln_bwd_kernelINS_13Kernel_traitsIf13__nv_bfloat16fS2_fjLj4096ELj1ELj1ELj4ELj16ENS_18Kernel_traits_baseILj4096EfS2_fS2_fjLj128EEEEELb0ELb0ELb0ELb0EEEvNS_9BwdParamsE)
        /*10c4*/ 	.word	0x000000e2


	//----- nvinfo : EIATTR_FRAME_SIZE
	.align		4
.L_715:
        /*10c8*/ 	.byte	0x04, 0x11
        /*10ca*/ 	.short	(.L_717 - .L_716)
	.align		4
.L_716:
        /*10cc*/ 	.word	index@($__internal_80_$__cuda_sm70_shflsync_down_p)
        /*10d0*/ 	.word	0x00000000


	//----- nvinfo : EIATTR_FRAME_SIZE
	.align		4
.L_717:
        /*10d4*/ 	.byte	0x04, 0x11
        /*10d6*/ 	.short	(.L_719 - .L_718)
	.align		4
.L_718:
        /*10d8*/ 	.word	index@(_ZN10layer_norm13ln_bwd_kernelINS_13Kernel_traitsIf13__nv_bfloat16fS2_fjLj4096ELj1ELj1ELj4ELj16ENS_18Kernel_traits_baseILj4096EfS2_fS2_fjLj128EEEEELb0ELb0ELb0ELb0EEEvNS_9BwdParamsE)
        /*10dc*/ 	.word	0x00000000


	//----- nvinfo : EIATTR_REGCOUNT
	.align		4
.L_719:
        /*10e0*/ 	.byte	0x04, 0x2f
        /*10e2*/ 	.short	(.L_721 - .L_720)
	.align		4
.L_720:
        /*10e4*/ 	.word	index@(_ZN10layer_norm13ln_bwd_kernelINS_13Kernel_traitsI13__nv_bfloat16S2_fS2_fjLj4096ELj1ELj1ELj4ELj16ENS_18Kernel_traits_baseILj4096ES2_S2_fS2_fjLj128EEEEELb1ELb1ELb1ELb1EEEvNS_9BwdParamsE)
        /*10e8*/ 	.word	0x000000ff


	//----- nvinfo : EIATTR_FRAME_SIZE
	.align		4
.L_721:
        /*10ec*/ 	.byte	0x04, 0x11
        /*10ee*/ 	.short	(.L_723 - .L_722)
	.align		4
.L_722:
        /*10f0*/ 	.word	index@($__internal_79_$__cuda_sm70_shflsync_down_p)
        /*10f4*/ 	.word	0x00000000


	//----- nvinfo : EIATTR_FRAME_SIZE
	.align		4
.L_723:
        /*10f8*/ 	.byte	0x04, 0x11
        /*10fa*/ 	.short	(.L_725 - .L_724)
	.align		4
.L_724:
        /*10fc*/ 	.word	index@(_ZN10layer_norm13ln_bwd_kernelINS_13Kernel_traitsI13__nv_bfloat16S2_fS2_fjLj4096ELj1ELj1ELj4ELj16ENS_18Kernel_traits_baseILj4096ES2_S2_fS2_fjLj128EEEEELb1ELb1ELb1ELb1EEEvNS_9BwdParamsE)
        /*1100*/ 	.word	0x000000a8


	//----- nvinfo : EIATTR_REGCOUNT
	.align		4
.L_725:
        /*1104*/ 	.byte	0x04, 0x2f
        /*1106*/ 	.short	(.L_727 - .L_726)
	.align		4
.L_726:
        /*1108*/ 	.word	index@(_ZN10layer_norm22ln_bwd_finalize_kernelINS_22Kernel_traits_finalizeILj4096E13__nv_bfloat16S2_fS2_fjLb1ELj1024ELj4ENS_18Kernel_traits_baseILj4096ES2_S2_fS2_fjLj1024EEEEELb1ELb1EEEvNS_9BwdParamsE)
        /*110c*/ 	.word	0x00000020


	//----- nvinfo : EIATTR_FRAME_SIZE
	.align		4
.L_727:
        /*1110*/ 	.byte	0x04, 0x11
        /*1112*/ 	.short	(.L_729 - .L_728)
	.align		4
.L_728:
        /*1114*/ 	.word	index@($__internal_78_$__cuda_sm70_shflsync_bfly_p)
        /*1118*/ 	.word	0x00000000


	//----- nvinfo : EIATTR_FRAME_SIZE
	.align		4
.L_729:
        /*111c*/ 	.byte	0x04, 0x11
        /*111e*/ 	.short	(.L_731 - .L_730)
	.align		4
.L_730:
        /*1120*/ 	.word	index@(_ZN10layer_norm22ln_bwd_finalize_kernelINS_22Kernel_traits_finalizeILj4096E13__nv_bfloat16S2_fS2_fjLb1ELj1024ELj4ENS_18Kernel_traits_baseILj4096ES2_S2_fS2_fjLj1024EEEEELb1ELb1EEEvNS_9BwdParamsE)
        /*1124*/ 	.word	0x00000000


	//----- nvinfo : EIATTR_REGCOUNT
	.align		4
.L_731:
        /*1128*/ 	.byte	0x04, 0x2f
        /*112a*/ 	.short	(.L_733 - .L_732)
	.align		4
.L_732:
        /*112c*/ 	.word	index@(_ZN10layer_norm13ln_bwd_kernelINS_13Kernel_traitsI13__nv_bfloat16S2_fS2_fjLj4096ELj1ELj1ELj4ELj16ENS_18Kernel_traits_baseILj4096ES2_S2_fS2_fjLj128EEEEELb1ELb1ELb1ELb0EEEvNS_9BwdParamsE)
        /*1130*/ 	.word	0x000000ff


	//----- nvinfo : EIATTR_FRAME_SIZE
	.align		4
.L_733:
        /*1134*/ 	.byte	0x04, 0x11
        /*1136*/ 	.short	(.L_735 - .L_734)
	.align		4
.L_734:
        /*1138*/ 	.word	index@($__internal_77_$__cuda_sm70_shflsync_down_p)
        /*113c*/ 	.word	0x00000000


	//----- nvinfo : EIATTR_FRAME_SIZE
	.align		4
.L_735:
        /*1140*/ 	.byte	0x04, 0x11
        /*1142*/ 	.short	(.L_737 - .L_736)
	.align		4
.L_736:
        /*1144*/ 	.word	index@(_ZN10layer_norm13ln_bwd_kernelINS_13Kernel_traitsI13__nv_bfloat16S2_fS2_fjLj4096ELj1ELj1ELj4ELj16ENS_18Kernel_traits_baseILj4096ES2_S2_fS2_fjLj128EEEEELb1ELb1ELb1ELb0EEEvNS_9BwdParamsE)
        /*1148*/ 	.word	0x000000e0


	//----- nvinfo : EIATTR_REGCOUNT
	.align		4
.L_737:
        /*114c*/ 	.byte	0x04, 0x2f
        /*114e*/ 	.short	(.L_739 - .L_738)
	.align		4
.L_738:
        /*1150*/ 	.word	index@(_ZN10layer_norm22ln_bwd_finalize_kernelINS_22Kernel_traits_finalizeILj4096E13__nv_bfloat16S2_fS2_fjLb1ELj1024ELj4ENS_18Kernel_traits_baseILj4096ES2_S2_fS2_fjLj1024EEEEELb1ELb0EEEvNS_9BwdParamsE)
        /*1154*/ 	.word	0x00000020


	//----- nvinfo : EIATTR_FRAME_SIZE
	.align		4
.L_739:
        /*1158*/ 	.byte	0x04, 0x11
        /*115a*/ 	.short	(.L_741 - .L_740)
	.align		4
.L_740:
        /*115c*/ 	.word	index@($__internal_76_$__cuda_sm70_shflsync_bfly_p)
        /*1160*/ 	.word	0x00000000


	//----- nvinfo : EIATTR_FRAME_SIZE
	.align		4
.L_741:
        /*1164*/ 	.byte	0x04, 0x11
        /*1166*/ 	.short	(.L_743 - .L_742)
	.align		4
.L_742:
        /*1168*/ 	.word	index@(_ZN10layer_norm22ln_bwd_finalize_kernelINS_22Kernel_traits_finalizeILj4096E13__nv_bfloat16S2_fS2_fjLb1ELj1024ELj4ENS_18Kernel_traits_baseILj4096ES2_S2_fS2_fjLj1024EEEEELb1ELb0EEEvNS_9BwdParamsE)
        /*116c*/ 	.word	0x00000000


	//----- nvinfo : EIATTR_REGCOUNT
	.align		4
.L_743:
        /*1170*/ 	.byte	0x04, 0x2f
        /*1172*/ 	.short	(.L_745 - .L_744)
	.align		4
.L_744:
        /*1174*/ 	.word	index@(_ZN10layer_norm13ln_bwd_kernelINS_13Kernel_traitsI13__nv_bfloat16S2_fS2_fjLj4096ELj1ELj1ELj4ELj16ENS_18Kernel_traits_baseILj4096ES2_S2_fS2_fjLj128EEEEELb1ELb1ELb0ELb1EEEvNS_9BwdParamsE)
        /*1178*/ 	.word	0x000000ff


	//----- nvinfo : EIATTR_FRAME_SIZE
	.align		4
.L_745:
        /*117c*/ 	.byte	0x04, 0x11
        /*117e*/ 	.short	(.L_747 - .L_746)
	.align		4
.L_746:
        /*1180*/ 	.word	index@($__internal_75_$__cuda_sm70_shflsync_down_p)
        /*1184*/ 	.word	0x00000000


	//----- nvinfo : EIATTR_FRAME_SIZE
	.align		4
.L_747:
        /*1188*/ 	.byte	0x04, 0x11
        /*118a*/ 	.short	(.L_749 - .L_748)
	.align		4
.L_748:
        /*118c*/ 	.word	index@(_ZN10layer_norm13ln_bwd_kernelINS_13Kernel_traitsI13__nv_bfloat16S2_fS2_fjLj4096ELj1ELj1ELj4ELj16ENS_18Kernel_traits_baseILj4096ES2_S2_fS2_fjLj128EEEEELb1ELb1ELb0ELb1EEEvNS_9BwdParamsE)
        /*1190*/ 	.word	0x00000060


	//----- nvinfo : EIATTR_REGCOUNT
	.align		4
.L_749:
        /*1194*/ 	.byte	0x04, 0x2f
        /*1196*/ 	.short	(.L_751 - .L_750)
	.align		4
.L_750:
        /*1198*/ 	.word	index@(_ZN10layer_norm13ln_bwd_kernelINS_13Kernel_traitsI13__nv_bfloat16S2_fS2_fjLj4096ELj1ELj1ELj4ELj16ENS_18Kernel_traits_baseILj4096ES2_S2_fS2_fjLj128EEEEELb1ELb1ELb0ELb0EEEvNS_9BwdParamsE)
        /*119c*/ 	.word	0x000000ff


	//----- nvinfo : EIATTR_FRAME_SIZE
	.align		4
.L_751:
        /*11a0*/ 	.byte	0x04, 0x11
        /*11a2*/ 	.short	(.L_753 - .L_752)
	.align		4
.L_752:
        /*11a4*/ 	.word	index@($__internal_74_$__cuda_sm70_shflsync_down_p)
        /*11a8*/ 	.word	0x00000000


	//----- nvinfo : EIATTR_FRAME_SIZE
	.align		4
.L_753:
        /*11ac*/ 	.byte	0x04, 0x11
        /*11ae*/ 	.short	(.L_755 - .L_754)
	.align		4
.L_754:
        /*11b0*/ 	.word	index@(_ZN10layer_norm13ln_bwd_kernelINS_13Kernel_traitsI13__nv_bfloat16S2_fS2_fjLj4096ELj1ELj1ELj4ELj16ENS_18Kernel_traits_baseILj4096ES2_S2_fS2_fjLj128EEEEELb1ELb1ELb0ELb0EEEvNS_9BwdParamsE)
        /*11b4*/ 	.word	0x000000a8


	//----- nvinfo : EIATTR_REGCOUNT
	.align		4
.L_755:
        /*11b8*/ 	.byte	0x04, 0x2f
        /*11ba*/ 	.short	(.L_757 - .L_756)
	.align		4
.L_756:
        /*11bc*/ 	.word	index@(_ZN10layer_norm13ln_bwd_kernelINS_13Kernel_traitsI13__nv_bfloat16S2_fS2_fjLj4096ELj1ELj1ELj4ELj16ENS_18Kernel_traits_baseILj4096ES2_S2_fS2_fjLj128EEEEELb1ELb0ELb1ELb1EEEvNS_9BwdParamsE)
        /*11c0*/ 	.word	0x000000fe


	//----- nvinfo : EIATTR_FRAME_SIZE
	.align		4
.L_757:
        /*11c4*/ 	.byte	0x04, 0x11
        /*11c6*/ 	.short	(.L_759 - .L_758)
	.align		4
.L_758:
        /*11c8*/ 	.word	index@($__internal_73_$__cuda_sm70_shflsync_down_p)
        /*11cc*/ 	.word	0x00000000


	//----- nvinfo : EIATTR_FRAME_SIZE
	.align		4
.L_759:
        /*11d0*/ 	.byte	0x04, 0x11
        /*11d2*/ 	.short	(.L_761 - .L_760)
	.align		4
.L_760:
        /*11d4*/ 	.word	index@(_ZN10layer_norm13ln_bwd_kernelINS_13Kernel_traitsI13__nv_bfloat16S2_fS2_fjLj4096ELj1ELj1ELj4ELj16ENS_18Kernel_traits_baseILj4096ES2_S2_fS2_fjLj128EEEEELb1ELb0ELb1ELb1EEEvNS_9BwdParamsE)
        /*11d8*/ 	.word	0x00000000


	//----- nvinfo : EIATTR_REGCOUNT
	.align		4
.L_761:
        /*11dc*/ 	.byte	0x04, 0x2f
        /*11de*/ 	.short	(.L_763 - .L_762)
	.align		4
.L_762:
        /*11e0*/ 	.word	index@(_ZN10layer_norm22ln_bwd_finalize_kernelINS_22Kernel_traits_finalizeILj4096E13__nv_bfloat16S2_fS2_fjLb0ELj1024ELj4ENS_18Kernel_traits_baseILj4096ES2_S2_fS2_fjLj1024EEEEELb0ELb1EEEvNS_9BwdParamsE)
        /*11e4*/ 	.word	0x00000020


	//----- nvinfo : EIATTR_FRAME_SIZE
	.align		4
.L_763:
        /*11e8*/ 	.byte	0x04, 0x11
        /*11ea*/ 	.short	(.L_765 - .L_764)
	.align		4
.L_764:
        /*11ec*/ 	.word	index@($__internal_72_$__cuda_sm70_shflsync_bfly_p)
        /*11f0*/ 	.word	0x00000000


	//----- nvinfo : EIATTR_FRAME_SIZE
	.align		4
.L_765:
        /*11f4*/ 	.byte	0x04, 0x11
        /*11f6*/ 	.short	(.L_767 - .L_766)
	.align		4
.L_766:
        /*11f8*/ 	.word	index@(_ZN10layer_norm22ln_bwd_finalize_kernelINS_22Kernel_traits_finalizeILj4096E13__nv_bfloat16S2_fS2_fjLb0ELj1024ELj4ENS_18Kernel_traits_baseILj4096ES2_S2_fS2_fjLj1024EEEEELb0ELb1EEEvNS_9BwdParamsE)
        /*11fc*/ 	.word	0x00000000


	//----- nvinfo : EIATTR_REGCOUNT
	.align		4
.L_767:
        /*1200*/ 	.byte	0x04, 0x2f
        /*1202*/ 	.short	(.L_769 - .L_768)
	.align		4
.L_768:
        /*1204*/ 	.word	index@(_ZN10layer_norm13ln_bwd_kernelINS_13Kernel_traitsI13__nv_bfloat16S2_fS2_fjLj4096ELj1ELj1ELj4ELj16ENS_18Kernel_traits_baseILj4096ES2_S2_fS2_fjLj128EEEEELb1ELb0ELb1ELb0EEEvNS_9BwdParamsE)
        /*1208*/ 	.word	0x000000f4


	//----- nvinfo : EIATTR_FRAME_SIZE
	.align		4
.L_769:
        /*120c*/ 	.byte	0x04, 0x11
        /*120e*/ 	.short	(.L_771 - .L_770)
	.align		4
.L_770:
        /*1210*/ 	.word	index@($__internal_71_$__cuda_sm70_shflsync_down_p)
        /*1214*/ 	.word	0x00000000


	//----- nvinfo : EIATTR_FRAME_SIZE
	.align		4
.L_771:
        /*1218*/ 	.byte	0x04, 0x11
        /*121a*/ 	.short	(.L_773 - .L_772)
	.align		4
.L_772:
        /*121c*/ 	.word	index@(_ZN10layer_norm13ln_bwd_kernelINS_13Kernel_traitsI13__nv_bfloat16S2_fS2_fjLj4096ELj1ELj1ELj4ELj16ENS_18Kernel_traits_baseILj4096ES2_S2_fS2_fjLj128EEEEELb1ELb0ELb1ELb0EEEvNS_9BwdParamsE)
        /*1220*/ 	.word	0x00000000


	//----- nvinfo : EIATTR_REGCOUNT
	.align		4
.L_773:
        /*1224*/ 	.byte	0x04, 0x2f
        /*1226*/ 	.short	(.L_775 - .L_774)
	.align		4
.L_774:
        /*1228*/ 	.word	index@(_ZN10layer_norm22ln_bwd_finalize_kernelINS_22Kernel_traits_finalizeILj4096E13__nv_bfloat16S2_fS2_fjLb0ELj1024ELj4ENS_18Kernel_traits_baseILj4096ES2_S2_fS2_fjLj1024EEEEELb0ELb0EEEvNS_9BwdParamsE)
        /*122c*/ 	.word	0x0000001e


	//----- nvinfo : EIATTR_FRAME_SIZE
	.align		4
.L_775:
        /*1230*/ 	.byte	0x04, 0x11
        /*1232*/ 	.short	(.L_777 - .L_776)
	.align		4
.L_776:
        /*1234*/ 	.word	index@($__internal_70_$__cuda_sm70_shflsync_bfly_p)
        /*1238*/ 	.word	0x00000000


	//----- nvinfo : EIATTR_FRAME_SIZE
	.align		4
.L_777:
        /*123c*/ 	.byte	0x04, 0x11
        /*123e*/ 	.short	(.L_779 - .L_778)
	.align		4
.L_778:
        /*1240*/ 	.word	index@(_ZN10layer_norm22ln_bwd_finalize_kernelINS_22Kernel_traits_finalizeILj4096E13__nv_bfloat16S2_fS2_fjLb0ELj1024ELj4ENS_18Kernel_traits_baseILj4096ES2_S2_fS2_fjLj1024EEEEELb0ELb0EEEvNS_9BwdParamsE)
        /*1244*/ 	.word	0x00000000


	//----- nvinfo : EIATTR_REGCOUNT
	.align		4
.L_779:
        /*1248*/ 	.byte	0x04, 0x2f
        /*124a*/ 	.short	(.L_781 - .L_780)
	.align		4
.L_780:
        /*124c*/ 	.word	index@(_ZN10layer_norm13ln_bwd_kernelINS_13Kernel_traitsI13__nv_bfloat16S2_fS2_fjLj4096ELj1ELj1ELj4ELj16ENS_18Kernel_traits_baseILj4096ES2_S2_fS2_fjLj128EEEEELb1ELb0ELb0ELb1EEEvNS_9BwdParamsE)
        /*1250*/ 	.word	0x000000fe


	//----- nvinfo : EIATTR_FRAME_SIZE
	.align		4
.L_781:
        /*1254*/ 	.byte	0x04, 0x11
        /*1256*/ 	.short	(.L_783 - .L_782)
	.align		4
.L_782:
        /*1258*/ 	.word	index@($__internal_69_$__cuda_sm70_shflsync_down_p)
        /*125c*/ 	.word	0x00000000


	//----- nvinfo : EIATTR_FRAME_SIZE
	.align		4
.L_783:
        /*1260*/ 	.byte	0x04, 0x11
        /*1262*/ 	.short	(.L_785 - .L_784)
	.align		4
.L_784:
        /*1264*/ 	.word	index@(_ZN10layer_norm13ln_bwd_kernelINS_13Kernel_traitsI13__nv_bfloat16S2_fS2_fjLj4096ELj1ELj1ELj4ELj16ENS_18Kernel_traits_baseILj4096ES2_S2_fS2_fjLj128EEEEELb1ELb0ELb0ELb1EEEvNS_9BwdParamsE)
        /*1268*/ 	.word	0x00000000


	//----- nvinfo : EIATTR_REGCOUNT
	.align		4
.L_785:
        /*126c*/ 	.byte	0x04, 0x2f
        /*126e*/ 	.short	(.L_787 - .L_786)
	.align		4
.L_786:
        /*1270*/ 	.word	index@(_ZN10layer_norm13ln_bwd_kernelINS_13Kernel_traitsI13__nv_bfloat16S2_fS2_fjLj4096ELj1ELj1ELj4ELj16ENS_18Kernel_traits_baseILj4096ES2_S2_fS2_fjLj128EEEEELb1ELb0ELb0ELb0EEEvNS_9BwdParamsE)
        /*1274*/ 	.word	0x000000ea


	//----- nvinfo : EIATTR_FRAME_SIZE
	.align		4
.L_787:
        /*1278*/ 	.byte	0x04, 0x11
        /*127a*/ 	.short	(.L_789 - .L_788)
	.align		4
.L_788:
        /*127c*/ 	.word	index@($__internal_68_$__cuda_sm70_shflsync_down_p)
        /*1280*/ 	.word	0x00000000


	//----- nvinfo : EIATTR_FRAME_SIZE
	.align		4
.L_789:
        /*1284*/ 	.byte	0x04, 0x11
        /*1286*/ 	.short	(.L_791 - .L_790)
	.align		4
.L_790:
        /*1288*/ 	.word	index@(_ZN10layer_norm13ln_bwd_kernelINS_13Kernel_traitsI13__nv_bfloat16S2_fS2_fjLj4096ELj1ELj1ELj4ELj16ENS_18Kernel_traits_baseILj4096ES2_S2_fS2_fjLj128EEEEELb1ELb0ELb0ELb0EEEvNS_9BwdParamsE)
        /*128c*/ 	.word	0x00000000


	//----- nvinfo : EIATTR_REGCOUNT
	.align		4
.L_791:
        /*1290*/ 	.byte	0x04, 0x2f
        /*1292*/ 	.short	(.L_793 - .L_792)
	.align		4
.L_792:
        /*1294*/ 	.word	index@(_ZN10layer_norm13ln_bwd_kernelINS_13Kernel_traitsI13__nv_bfloat16S2_fS2_fjLj4096ELj1ELj1ELj4ELj16ENS_18Kernel_traits_baseILj4096ES2_S2_fS2_fjLj128EEEEELb0ELb1ELb1ELb1EEEvNS_9BwdParamsE)
        /*1298*/ 	.word	0x000000ff


	//----- nvinfo : EIATTR_FRAME_SIZE
	.align		4
.L_793:
        /*129c*/ 	.byte	0x04, 0x11
        /*129e*/ 	.short	(.L_795 - .L_794)
	.align		4
.L_794:
        /*12a0*/ 	.word	index@($__internal_67_$__cuda_sm70_shflsync_down_p)
        /*12a4*/ 	.word	0x00000000


	//----- nvinfo : EIATTR_FRAME_SIZE
	.align		4
.L_795:
        /*12a8*/ 	.byte	0x04, 0x11
        /*12aa*/ 	.short	(.L_797 - .L_796)
	.align		4
.L_796:
        /*12ac*/ 	.word	index@(_ZN10layer_norm13ln_bwd_kernelINS_13Kernel_traitsI13__nv_bfloat16S2_fS2_fjLj4096ELj1ELj1ELj4ELj16ENS_18Kernel_traits_baseILj4096ES2_S2_fS2_fjLj128EEEEELb0ELb1ELb1ELb1EEEvNS_9BwdParamsE)
        /*12b0*/ 	.word	0x00000078


	//----- nvinfo : EIATTR_REGCOUNT
	.align		4
.L_797:
        /*12b4*/ 	.byte	0x04, 0x2f
        /*12b6*/ 	.short	(.L_799 - .L_798)
	.align		4
.L_798:
        /*12b8*/ 	.word	index@(_ZN10layer_norm13ln_bwd_kernelINS_13Kernel_traitsI13__nv_bfloat16S2_fS2_fjLj4096ELj1ELj1ELj4ELj16ENS_18Kernel_traits_baseILj4096ES2_S2_fS2_fjLj128EEEEELb0ELb1ELb1ELb0EEEvNS_9BwdParamsE)
        /*12bc*/ 	.word	0x000000ff


	//----- nvinfo : EIATTR_FRAME_SIZE
	.align		4
.L_799:
        /*12c0*/ 	.byte	0x04, 0x11
        /*12c2*/ 	.short	(.L_801 - .L_800)
	.align		4
.L_800:
        /*12c4*/ 	.word	index@($__internal_66_$__cuda_sm70_shflsync_down_p)
        /*12c8*/ 	.word	0x00000000


	//----- nvinfo : EIATTR_FRAME_SIZE
	.align		4
.L_801:
        /*12cc*/ 	.byte	0x04, 0x11
        /*12ce*/ 	.short	(.L_803 - .L_802)
	.align		4
.L_802:
        /*12d0*/ 	.word	index@(_ZN10layer_norm13ln_bwd_kernelINS_13Kernel_traitsI13__nv_bfloat16S2_fS2_fjLj4096ELj1ELj1ELj4ELj16ENS_18Kernel_traits_baseILj4096ES2_S2_fS2_fjLj128EEEEELb0ELb1ELb1ELb0EEEvNS_9BwdParamsE)
        /*12d4*/ 	.word	0x000000b8


	//----- nvinfo : EIATTR_REGCOUNT
	.align		4
.L_803:
        /*12d8*/ 	.byte	0x04, 0x2f
        /*12da*/ 	.short	(.L_805 - .L_804)
	.align		4
.L_804:
        /*12dc*/ 	.word	index@(_ZN10layer_norm13ln_bwd_kernelINS_13Kernel_traitsI13__nv_bfloat16S2_fS2_fjLj4096ELj1ELj1ELj4ELj16ENS_18Kernel_traits_baseILj4096ES2_S2_fS2_fjLj128EEEEELb0ELb1ELb0ELb1EEEvNS_9BwdParamsE)
        /*12e0*/ 	.word	0x000000ff


	//----- nvinfo : EIATTR_FRAME_SIZE
	.align		4
.L_805:
        /*12e4*/ 	.byte	0x04, 0x11
        /*12e6*/ 	.short	(.L_807 - .L_806)
	.align		4
.L_806:
        /*12e8*/ 	.word	index@($__internal_65_$__cuda_sm70_shflsync_down_p)
        /*12ec*/ 	.word	0x00000000


	//----- nvinfo : EIATTR_FRAME_SIZE
	.align		4
.L_807:
        /*12f0*/ 	.byte	0x04, 0x11
        /*12f2*/ 	.short	(.L_809 - .L_808)
	.align		4
.L_808:
        /*12f4*/ 	.word	index@(_ZN10layer_norm13ln_bwd_kernelINS_13Kernel_traitsI13__nv_bfloat16S2_fS2_fjLj4096ELj1ELj1ELj4ELj16ENS_18Kernel_traits_baseILj4096ES2_S2_fS2_fjLj128EEEEELb0ELb1ELb0ELb1EEEvNS_9BwdParamsE)
        /*12f8*/ 	.word	0x00000078


	//----- nvinfo : EIATTR_REGCOUNT
	.align		4
.L_809:
        /*12fc*/ 	.byte	0x04, 0x2f
        /*12fe*/ 	.short	(.L_811 - .L_810)
	.align		4
.L_810:
        /*1300*/ 	.word	index@(_ZN10layer_norm13ln_bwd_kernelINS_13Kernel_traitsI13__nv_bfloat16S2_fS2_fjLj4096ELj1ELj1ELj4ELj16ENS_18Kernel_traits_baseILj4096ES2_S2_fS2_fjLj128EEEEELb0ELb1ELb0ELb0EEEvNS_9BwdParamsE)
        /*1304*/ 	.word	0x000000ff


	//----- nvinfo : EIATTR_FRAME_SIZE
	.align		4
.L_811:
        /*1308*/ 	.byte	0x04, 0x11
        /*130a*/ 	.short	(.L_813 - .L_812)
	.align		4
.L_812:
        /*130c*/ 	.word	index@($__internal_64_$__cuda_sm70_shflsync_down_p)
        /*1310*/ 	.word	0x00000000


	//----- nvinfo : EIATTR_FRAME_SIZE
	.align		4
.L_813:
        /*1314*/ 	.byte	0x04, 0x11
        /*1316*/ 	.short	(.L_815 - .L_814)
	.align		4
.L_814:
        /*1318*/ 	.word	index@(_ZN10layer_norm13ln_bwd_kernelINS_13Kernel_traitsI13__nv_bfloat16S2_fS2_fjLj4096ELj1ELj1ELj4ELj16ENS_18Kernel_traits_baseILj4096ES2_S2_fS2_fjLj128EEEEELb0ELb1ELb0ELb0EEEvNS_9BwdParamsE)
        /*131c*/ 	.word	0x00000080


	//----- nvinfo : EIATTR_REGCOUNT
	.align		4
.L_815:
        /*1320*/ 	.byte	0x04, 0x2f
        /*1322*/ 	.short	(.L_817 - .L_816)
	.align		4
.L_816:
        /*1324*/ 	.word	index@(_ZN10layer_norm13ln_bwd_kernelINS_13Kernel_traitsI13__nv_bfloat16S2_fS2_fjLj4096ELj1ELj1ELj4ELj16ENS_18Kernel_traits_baseILj4096ES2_S2_fS2_fjLj128EEEEELb0ELb0ELb1ELb1EEEvNS_9BwdParamsE)
        /*1328*/ 	.word	0x000000fe


	//----- nvinfo : EIATTR_FRAME_SIZE
	.align		4
.L_817:
        /*132c*/ 	.byte	0x04, 0x11
        /*132e*/ 	.short	(.L_819 - .L_818)
	.align		4
.L_818:
        /*1330*/ 	.word	index@($__internal_63_$__cuda_sm70_shflsync_down_p)
        /*1334*/ 	.word	0x00000000


	//----- nvinfo : EIATTR_FRAME_SIZE
	.align		4
.L_819:
        /*1338*/ 	.byte	0x04, 0x11
        /*133a*/ 	.short	(.L_821 - .L_820)
	.align		4
.L_820:
        /*133c*/ 	.word	index@(_ZN10layer_norm13ln_bwd_kernelINS_13Kernel_traitsI13__nv_bfloat16S2_fS2_fjLj4096ELj1ELj1ELj4ELj16ENS_18Kernel_traits_baseILj4096ES2_S2_fS2_fjLj128EEEEELb0ELb0ELb1ELb1EEEvNS_9BwdParamsE)
        /*1340*/ 	.word	0x00000000


	//----- nvinfo : EIATTR_REGCOUNT
	.align		4
.L_821:
        /*1344*/ 	.byte	0x04, 0x2f
        /*1346*/ 	.short	(.L_823 - .L_822)
	.align		4
.L_822:
        /*1348*/ 	.word	index@(_ZN10layer_norm13ln_bwd_kernelINS_13Kernel_traitsI13__nv_bfloat16S2_fS2_fjLj4096ELj1ELj1ELj4ELj16ENS_18Kernel_traits_baseILj4096ES2_S2_fS2_fjLj128EEEEELb0ELb0ELb1ELb0EEEvNS_9BwdParamsE)
        /*134c*/ 	.word	0x000000ec


	//----- nvinfo : EIATTR_FRAME_SIZE
	.align		4
.L_823:
        /*1350*/ 	.byte	0x04, 0x11
        /*1352*/ 	.short	(.L_825 - .L_824)
	.align		4
.L_824:
        /*1354*/ 	.word	index@($__internal_62_$__cuda_sm70_shflsync_down_p)
        /*1358*/ 	.word	0x00000000


	//----- nvinfo : EIATTR_FRAME_SIZE
	.align		4
.L_825:
        /*135c*/ 	.byte	0x04, 0x11
        /*135e*/ 	.short	(.L_827 - .L_826)
	.align		4
.L_826:
        /*1360*/ 	.word	index@(_ZN10layer_norm13ln_bwd_kernelINS_13Kernel_traitsI13__nv_bfloat16S2_fS2_fjLj4096ELj1ELj1ELj4ELj16ENS_18Kernel_traits_baseILj4096ES2_S2_fS2_fjLj128EEEEELb0ELb0ELb1ELb0EEEvNS_9BwdParamsE)
        /*1364*/ 	.word	0x00000000


	//----- nvinfo : EIATTR_REGCOUNT
	.align		4
.L_827:
        /*1368*/ 	.byte	0x04, 0x2f
        /*136a*/ 	.short	(.L_829 - .L_828)
	.align		4
.L_828:
        /*136c*/ 	.word	index@(_ZN10layer_norm13ln_bwd_kernelINS_13Kernel_traitsI13__nv_bfloat16S2_fS2_fjLj4096ELj1ELj1ELj4ELj16ENS_18Kernel_traits_baseILj4096ES2_S2_fS2_fjLj128EEEEELb0ELb0ELb0ELb1EEEvNS_9BwdParamsE)
        /*1370*/ 	.word	0x000000fa


	//----- nvinfo : EIATTR_FRAME_SIZE
	.align		4
.L_829:
        /*1374*/ 	.byte	0x04, 0x11
        /*1376*/ 	.short	(.L_831 - .L_830)
	.align		4
.L_830:
        /*1378*/ 	.word	index@($__internal_61_$__cuda_sm70_shflsync_down_p)
        /*137c*/ 	.word	0x00000000


	//----- nvinfo : EIATTR_FRAME_SIZE
	.align		4
.L_831:
        /*1380*/ 	.byte	0x04, 0x11
        /*1382*/ 	.short	(.L_833 - .L_832)
	.align		4
.L_832:
        /*1384*/ 	.word	index@(_ZN10layer_norm13ln_bwd_kernelINS_13Kernel_traitsI13__nv_bfloat16S2_fS2_fjLj4096ELj1ELj1ELj4ELj16ENS_18Kernel_traits_baseILj4096ES2_S2_fS2_fjLj128EEEEELb0ELb0ELb0ELb1EEEvNS_9BwdParamsE)
        /*1388*/ 	.word	0x00000000


	//----- nvinfo : EIATTR_REGCOUNT
	.align		4
.L_833:
        /*138c*/ 	.byte	0x04, 0x2f
        /*138e*/ 	.short	(.L_835 - .L_834)
	.align		4
.L_834:
        /*1390*/ 	.word	index@(_ZN10layer_norm13ln_bwd_kernelINS_13Kernel_traitsI13__nv_bfloat16S2_fS2_fjLj4096ELj1ELj1ELj4ELj16ENS_18Kernel_traits_baseILj4096ES2_S2_fS2_fjLj128EEEEELb0ELb0ELb0ELb0EEEvNS_9BwdParamsE)
        /*1394*/ 	.word	0x000000e2


	//----- nvinfo : EIATTR_FRAME_SIZE
	.align		4
.L_835:
        /*1398*/ 	.byte	0x04, 0x11
        /*139a*/ 	.short	(.L_837 - .L_836)
	.align		4
.L_836:
        /*139c*/ 	.word	index@($__internal_60_$__cuda_sm70_shflsync_down_p)
        /*13a0*/ 	.word	0x00000000


	//----- nvinfo : EIATTR_FRAME_SIZE
	.align		4
.L_837:
        /*13a4*/ 	.byte	0x04, 0x11
        /*13a6*/ 	.short	(.L_839 - .L_838)
	.align		4
.L_838:
        /*13a8*/ 	.word	index@(_ZN10layer_norm13ln_bwd_kernelINS_13Kernel_traitsI13__nv_bfloat16S2_fS2_fjLj4096ELj1ELj1ELj4ELj16ENS_18Kernel_traits_baseILj4096ES2_S2_fS2_fjLj128EEEEELb0ELb0ELb0ELb0EEEvNS_9BwdParamsE)
        /*13ac*/ 	.word	0x00000000


	//----- nvinfo : EIATTR_REGCOUNT
	.align		4
.L_839:
        /*13b0*/ 	.byte	0x04, 0x2f
        /*13b2*/ 	.short	(.L_841 - .L_840)
	.align		4
.L_840:
        /*13b4*/ 	.word	index@(_ZN10layer_norm13ln_bwd_kernelINS_13Kernel_traitsIf13__nv_bfloat16S2_S2_fjLj4096ELj1ELj1ELj4ELj16ENS_18Kernel_traits_baseILj4096EfS2_S2_S2_fjLj128EEEEELb1ELb1ELb1ELb1EEEvNS_9BwdParamsE)
        /*13b8*/ 	.word	0x000000ff


	//----- nvinfo : EIATTR_FRAME_SIZE
	.align		4
.L_841:
        /*13bc*/ 	.byte	0x04, 0x11
        /*13be*/ 	.short	(.L_843 - .L_842)
	.align		4
.L_842:
        /*13c0*/ 	.word	index@($__internal_59_$__cuda_sm70_shflsync_down_p)
        /*13c4*/ 	.word	0x00000000


	//----- nvinfo : EIATTR_FRAME_SIZE
	.align		4
.L_843:
        /*13c8*/ 	.byte	0x04, 0x11
        /*13ca*/ 	.short	(.L_845 - .L_844)
	.align		4
.L_844:
        /*13cc*/ 	.word	index@(_ZN10layer_norm13ln_bwd_kernelINS_13Kernel_traitsIf13__nv_bfloat16S2_S2_fjLj4096ELj1ELj1ELj4ELj16ENS_18Kernel_traits_baseILj4096EfS2_S2_S2_fjLj128EEEEELb1ELb1ELb1ELb1EEEvNS_9BwdParamsE)
        /*13d0*/ 	.word	0x00000078


	//----- nvinfo : EIATTR_REGCOUNT
	.align		4
.L_845:
        /*13d4*/ 	.byte	0x04, 0x2f
        /*13d6*/ 	.short	(.L_847 - .L_846)
	.align		4
.L_846:
        /*13d8*/ 	.word	index@(_ZN10layer_norm22ln_bwd_finalize_kernelINS_22Kernel_traits_finalizeILj4096Ef13__nv_bfloat16S2_S2_fjLb1ELj1024ELj4ENS_18Kernel_traits_baseILj4096EfS2_S2_S2_fjLj1024EEEEELb1ELb1EEEvNS_9BwdParamsE)
        /*13dc*/ 	.word	0x00000020


	//----- nvinfo : EIATTR_FRAME_SIZE
	.align		4
.L_847:
        /*13e0*/ 	.byte	0x04, 0x11
        /*13e2*/ 	.short	(.L_849 - .L_848)
	.align		4
.L_848:
        /*13e4*/ 	.word	index@($__internal_58_$__cuda_sm70_shflsync_bfly_p)
        /*13e8*/ 	.word	0x00000000


	//----- nvinfo : EIATTR_FRAME_SIZE
	.align		4
.L_849:
        /*13ec*/ 	.byte	0x04, 0x11
        /*13ee*/ 	.short	(.L_851 - .L_850)
	.align		4
.L_850:
        /*13f0*/ 	.word	index@(_ZN10layer_norm22ln_bwd_finalize_kernelINS_22Kernel_traits_finalizeILj4096Ef13__nv_bfloat16S2_S2_fjLb1ELj1024ELj4ENS_18Kernel_traits_baseILj4096EfS2_S2_S2_fjLj1024EEEEELb1ELb1EEEvNS_9BwdParamsE)
        /*13f4*/ 	.word	0x00000000


	//----- nvinfo : EIATTR_REGCOUNT
	.align		4
.L_851:
        /*13f8*/ 	.byte	0x04, 0x2f
        /*13fa*/ 	.short	(.L_853 - .L_852)
	.align		4
.L_852:
        /*13fc*/ 	.word	index@(_ZN10layer_norm13ln_bwd_kernelINS_13Kernel_traitsIf13__nv_bfloat16S2_S2_fjLj4096ELj1ELj1ELj4ELj16ENS_18Kernel_traits_baseILj4096EfS2_S2_S2_fjLj128EEEEELb1ELb1ELb1ELb0EEEvNS_9BwdParamsE)
        /*1400*/ 	.word	0x000000ff


	//----- nvinfo : EIATTR_FRAME_SIZE
	.align		4
.L_853:
        /*1404*/ 	.byte	0x04, 0x11
        /*1406*/ 	.short	(.L_855 - .L_854)
	.align		4
.L_854:
        /*1408*/ 	.word	index@($__internal_57_$__cuda_sm70_shflsync_down_p)
        /*140c*/ 	.word	0x00000000


	//----- nvinfo : EIATTR_FRAME_SIZE
	.align		4
.L_855:
        /*1410*/ 	.byte	0x04, 0x11
        /*1412*/ 	.short	(.L_857 - .L_856)
	.align		4
.L_856:
        /*1414*/ 	.word	index@(_ZN10layer_norm13ln_bwd_kernelINS_13Kernel_traitsIf13__nv_bfloat16S2_S2_fjLj4096ELj1ELj1ELj4ELj16ENS_18Kernel_traits_baseILj4096EfS2_S2_S2_fjLj128EEEEELb1ELb1ELb1ELb0EEEvNS_9BwdParamsE)
        /*1418*/ 	.word	0x00000080


	//----- nvinfo : EIATTR_REGCOUNT
	.align		4
.L_857:
        /*141c*/ 	.byte	0x04, 0x2f
        /*141e*/ 	.short	(.L_859 - .L_858)
	.align		4
.L_858:
        /*1420*/ 	.word	index@(_ZN10layer_norm22ln_bwd_finalize_kernelINS_22Kernel_traits_finalizeILj4096Ef13__nv_bfloat16S2_S2_fjLb1ELj1024ELj4ENS_18Kernel_traits_baseILj4096EfS2_S2_S2_fjLj1024EEEEELb1ELb0EEEvNS_9BwdParamsE)
        /*1424*/ 	.word	0x00000020


	//----- nvinfo : EIATTR_FRAME_SIZE
	.align		4
.L_859:
        /*1428*/ 	.byte	0x04, 0x11
        /*142a*/ 	.short	(.L_861 - .L_860)
	.align		4
.L_860:
        /*142c*/ 	.word	index@($__internal_56_$__cuda_sm70_shflsync_bfly_p)
        /*1430*/ 	.word	0x00000000


	//----- nvinfo : EIATTR_FRAME_SIZE
	.align		4
.L_861:
        /*1434*/ 	.byte	0x04, 0x11
        /*1436*/ 	.short	(.L_863 - .L_862)
	.align		4
.L_862:
        /*1438*/ 	.word	index@(_ZN10layer_norm22ln_bwd_finalize_kernelINS_22Kernel_traits_finalizeILj4096Ef13__nv_bfloat16S2_S2_fjLb1ELj1024ELj4ENS_18Kernel_traits_baseILj4096EfS2_S2_S2_fjLj1024EEEEELb1ELb0EEEvNS_9BwdParamsE)
        /*143c*/ 	.word	0x00000000


	//----- nvinfo : EIATTR_REGCOUNT
	.align		4
.L_863:
        /*1440*/ 	.byte	0x04, 0x2f
        /*1442*/ 	.short	(.L_865 - .L_864)
	.align		4
.L_864:
        /*1444*/ 	.word	index@(_ZN10layer_norm13ln_bwd_kernelINS_13Kernel_traitsIf13__nv_bfloat16S2_S2_fjLj4096ELj1ELj1ELj4ELj16ENS_18Kernel_traits_baseILj4096EfS2_S2_S2_fjLj128EEEEELb1ELb1ELb0ELb1EEEvNS_9BwdParamsE)
        /*1448*/ 	.word	0x000000ff


	//----- nvinfo : EIATTR_FRAME_SIZE
	.align		4
.L_865:
        /*144c*/ 	.byte	0x04, 0x11
        /*144e*/ 	.short	(.L_867 - .L_866)
	.align		4
.L_866:
        /*1450*/ 	.word	index@($__internal_55_$__cuda_sm70_shflsync_down_p)
        /*1454*/ 	.word	0x00000000


	//----- nvinfo : EIATTR_FRAME_SIZE
	.align		4
.L_867:
        /*1458*/ 	.byte	0x04, 0x11
        /*145a*/ 	.short	(.L_869 - .L_868)
	.align		4
.L_868:
        /*145c*/ 	.word	index@(_ZN10layer_norm13ln_bwd_kernelINS_13Kernel_traitsIf13__nv_bfloat16S2_S2_fjLj4096ELj1ELj1ELj4ELj16ENS_18Kernel_traits_baseILj4096EfS2_S2_S2_fjLj128EEEEELb1ELb1ELb0ELb1EEEvNS_9BwdParamsE)
        /*1460*/ 	.word	0x00000048


	//----- nvinfo : EIATTR_REGCOUNT
	.align		4
.L_869:
        /*1464*/ 	.byte	0x04, 0x2f
        /*1466*/ 	.short	(.L_871 - .L_870)
	.align		4
.L_870:
        /*1468*/ 	.word	index@(_ZN10layer_norm13ln_bwd_kernelINS_13Kernel_traitsIf13__nv_bfloat16S2_S2_fjLj4096ELj1ELj1ELj4ELj16ENS_18Kernel_traits_baseILj4096EfS2_S2_S2_fjLj128EEEEELb1ELb1ELb0ELb0EEEvNS_9BwdParamsE)
        /*146c*/ 	.word	0x000000ff


	//----- nvinfo : EIATTR_FRAME_SIZE
	.align		4
.L_871:
        /*1470*/ 	.byte	0x04, 0x11
        /*1472*/ 	.short	(.L_873 - .L_872)
	.align		4
.L_872:
        /*1474*/ 	.word	index@($__internal_54_$__cuda_sm70_shflsync_down_p)
        /*1478*/ 	.word	0x00000000


	//----- nvinfo : EIATTR_FRAME_SIZE
	.align		4
.L_873:
        /*147c*/ 	.byte	0x04, 0x11
        /*147e*/ 	.short	(.L_875 - .L_874)
	.align		4
.L_874:
        /*1480*/ 	.word	index@(_ZN10layer_norm13ln_bwd_kernelINS_13Kernel_traitsIf13__nv_bfloat16S2_S2_fjLj4096ELj1ELj1ELj4ELj16ENS_18Kernel_traits_baseILj4096EfS2_S2_S2_fjLj128EEEEELb1ELb1ELb0ELb0EEEvNS_9BwdParamsE)
        /*1484*/ 	.word	0x00000058


	//----- nvinfo : EIATTR_REGCOUNT
	.align		4
.L_875:
        /*1488*/ 	.byte	0x04, 0x2f
        /*148a*/ 	.short	(.L_877 - .L_876)
	.align		4
.L_876:
        /*148c*/ 	.word	index@(_ZN10layer_norm13ln_bwd_kernelINS_13Kernel_traitsIf13__nv_bfloat16S2_S2_fjLj4096ELj1ELj1ELj4ELj16ENS_18Kernel_traits_baseILj4096EfS2_S2_S2_fjLj128EEEEELb1ELb0ELb1ELb1EEEvNS_9BwdParamsE)
        /*1490*/ 	.word	0x000000f1


	//----- nvinfo : EIATTR_FRAME_SIZE
	.align		4
.L_877:
        /*1494*/ 	.byte	0x04, 0x11
        /*1496*/ 	.short	(.L_879 - .L_878)
	.align		4
.L_878:
        /*1498*/ 	.word	index@($__internal_53_$__cuda_sm70_shflsync_down_p)
        /*149c*/ 	.word	0x00000000


	//----- nvinfo : EIATTR_FRAME_SIZE
	.align		4
.L_879:
        /*14a0*/ 	.byte	0x04, 0x11
        /*14a2*/ 	.short	(.L_881 - .L_880)
	.align		4
.L_880:
        /*14a4*/ 	.word	index@(_ZN10layer_norm13ln_bwd_kernelINS_13Kernel_traitsIf13__nv_bfloat16S2_S2_fjLj4096ELj1ELj1ELj4ELj16ENS_18Kernel_traits_baseILj4096EfS2_S2_S2_fjLj128EEEEELb1ELb0ELb1ELb1EEEvNS_9BwdParamsE)
        /*14a8*/ 	.word	0x00000000


	//----- nvinfo : EIATTR_REGCOUNT
	.align		4
.L_881:
        /*14ac*/ 	.byte	0x04, 0x2f
        /*14ae*/ 	.short	(.L_883 - .L_882)
	.align		4
.L_882:
        /*14b0*/ 	.word	index@(_ZN10layer_norm22ln_bwd_finalize_kernelINS_22Kernel_traits_finalizeILj4096Ef13__nv_bfloat16S2_S2_fjLb0ELj1024ELj4ENS_18Kernel_traits_baseILj4096EfS2_S2_S2_fjLj1024EEEEELb0ELb1EEEvNS_9BwdParamsE)
        /*14b4*/ 	.word	0x00000020


	//----- nvinfo : EIATTR_FRAME_SIZE
	.align		4
.L_883:
        /*14b8*/ 	.byte	0x04, 0x11
        /*14ba*/ 	.short	(.L_885 - .L_884)
	.align		4
.L_884:
        /*14bc*/ 	.word	index@($__internal_52_$__cuda_sm70_shflsync_bfly_p)
        /*14c0*/ 	.word	0x00000000


	//----- nvinfo : EIATTR_FRAME_SIZE
	.align		4
.L_885:
        /*14c4*/ 	.byte	0x04, 0x11
        /*14c6*/ 	.short	(.L_887 - .L_886)
	.align		4
.L_886:
        /*14c8*/ 	.word	index@(_ZN10layer_norm22ln_bwd_finalize_kernelINS_22Kernel_traits_finalizeILj4096Ef13__nv_bfloat16S2_S2_fjLb0ELj1024ELj4ENS_18Kernel_traits_baseILj4096EfS2_S2_S2_fjLj1024EEEEELb0ELb1EEEvNS_9BwdParamsE)
        /*14cc*/ 	.word	0x00000000


	//----- nvinfo : EIATTR_REGCOUNT
	.align		4
.L_887:
        /*14d0*/ 	.byte	0x04, 0x2f
        /*14d2*/ 	.short	(.L_889 - .L_888)
	.align		4
.L_888:
        /*14d4*/ 	.word	index@(_ZN10layer_norm13ln_bwd_kernelINS_13Kernel_traitsIf13__nv_bfloat16S2_S2_fjLj4096ELj1ELj1ELj4ELj16ENS_18Kernel_traits_baseILj4096EfS2_S2_S2_fjLj128EEEEELb1ELb0ELb1ELb0EEEvNS_9BwdParamsE)
        /*14d8*/ 	.word	0x000000df


	//----- nvinfo : EIATTR_FRAME_SIZE
	.align		4
.L_889:
        /*14dc*/ 	.byte	0x04, 0x11
        /*14de*/ 	.short	(.L_891 - .L_890)
	.align		4
.L_890:
        /*14e0*/ 	.word	index@($__internal_51_$__cuda_sm70_shflsync_down_p)
        /*14e4*/ 	.word	0x00000000


	//----- nvinfo : EIATTR_FRAME_SIZE
	.align		4
.L_891:
        /*14e8*/ 	.byte	0x04, 0x11
        /*14ea*/ 	.short	(.L_893 - .L_892)
	.align		4
.L_892:
        /*14ec*/ 	.word	index@(_ZN10layer_norm13ln_bwd_kernelINS_13Kernel_traitsIf13__nv_bfloat16S2_S2_fjLj4096ELj1ELj1ELj4ELj16ENS_18Kernel_traits_baseILj4096EfS2_S2_S2_fjLj128EEEEELb1ELb0ELb1ELb0EEEvNS_9BwdParamsE)
        /*14f0*/ 	.word	0x00000000


	//----- nvinfo : EIATTR_REGCOUNT
	.align		4
.L_893:
        /*14f4*/ 	.byte	0x04, 0x2f
        /*14f6*/ 	.short	(.L_895 - .L_894)
	.align		4
.L_894:
        /*14f8*/ 	.word	index@(_ZN10layer_norm22ln_bwd_finalize_kernelINS_22Kernel_traits_finalizeILj4096Ef13__nv_bfloat16S2_S2_fjLb0ELj1024ELj4ENS_18Kernel_traits_baseILj4096EfS2_S2_S2_fjLj1024EEEEELb0ELb0EEEvNS_9BwdParamsE)
        /*14fc*/ 	.word	0x0000001e


	//----- nvinfo : EIATTR_FRAME_SIZE
	.align		4
.L_895:
        /*1500*/ 	.byte	0x04, 0x11
        /*1502*/ 	.short	(.L_897 - .L_896)
	.align		4
.L_896:
        /*1504*/ 	.word	index@($__internal_50_$__cuda_sm70_shflsync_bfly_p)
        /*1508*/ 	.word	0x00000000


	//----- nvinfo : EIATTR_FRAME_SIZE
	.align		4
.L_897:
        /*150c*/ 	.byte	0x04, 0x11
        /*150e*/ 	.short	(.L_899 - .L_898)
	.align		4
.L_898:
        /*1510*/ 	.word	index@(_ZN10layer_norm22ln_bwd_finalize_kernelINS_22Kernel_traits_finalizeILj4096Ef13__nv_bfloat16S2_S2_fjLb0ELj1024ELj4ENS_18Kernel_traits_baseILj4096EfS2_S2_S2_fjLj1024EEEEELb0ELb0EEEvNS_9BwdParamsE)
        /*1514*/ 	.word	0x00000000


	//----- nvinfo : EIATTR_REGCOUNT
	.align		4
.L_899:
        /*1518*/ 	.byte	0x04, 0x2f
        /*151a*/ 	.short	(.L_901 - .L_900)
	.align		4
.L_900:
        /*151c*/ 	.word	index@(_ZN10layer_norm13ln_bwd_kernelINS_13Kernel_traitsIf13__nv_bfloat16S2_S2_fjLj4096ELj1ELj1ELj4ELj16ENS_18Kernel_traits_baseILj4096EfS2_S2_S2_fjLj128EEEEELb1ELb0ELb0ELb1EEEvNS_9BwdParamsE)
        /*1520*/ 	.word	0x000000ed


	//----- nvinfo : EIATTR_FRAME_SIZE
	.align		4
.L_901:
        /*1524*/ 	.byte	0x04, 0x11
        /*1526*/ 	.short	(.L_903 - .L_902)
	.align		4
.L_902:
        /*1528*/ 	.word	index@($__internal_49_$__cuda_sm70_shflsync_down_p)
        /*152c*/ 	.word	0x00000000


	//----- nvinfo : EIATTR_FRAME_SIZE
	.align		4
.L_903:
        /*1530*/ 	.byte	0x04, 0x11
        /*1532*/ 	.short	(.L_905 - .L_904)
	.align		4
.L_904:
        /*1534*/ 	.word	index@(_ZN10layer_norm13ln_bwd_kernelINS_13Kernel_traitsIf13__nv_bfloat16S2_S2_fjLj4096ELj1ELj1ELj4ELj16ENS_18Kernel_traits_baseILj4096EfS2_S2_S2_fjLj128EEEEELb1ELb0ELb0ELb1EEEvNS_9BwdParamsE)
        /*1538*/ 	.word	0x00000000


	//----- nvinfo : EIATTR_REGCOUNT
	.align		4
.L_905:
        /*153c*/ 	.byte	0x04, 0x2f
        /*153e*/ 	.short	(.L_907 - .L_906)
	.align		4
.L_906:
        /*1540*/ 	.word	index@(_ZN10layer_norm13ln_bwd_kernelINS_13Kernel_traitsIf13__nv_bfloat16S2_S2_fjLj4096ELj1ELj1ELj4ELj16ENS_18Kernel_traits_baseILj4096EfS2_S2_S2_fjLj128EEEEELb1ELb0ELb0ELb0EEEvNS_9BwdParamsE)
        /*1544*/ 	.word	0x000000d9


	//----- nvinfo : EIATTR_FRAME_SIZE
	.align		4
.L_907:
        /*1548*/ 	.byte	0x04, 0x11
        /*154a*/ 	.short	(.L_909 - .L_908)
	.align		4
.L_908:
        /*154c*/ 	.word	index@($__internal_48_$__cuda_sm70_shflsync_down_p)
        /*1550*/ 	.word	0x00000000


	//----- nvinfo : EIATTR_FRAME_SIZE
	.align		4
.L_909:
        /*1554*/ 	.byte	0x04, 0x11
        /*1556*/ 	.short	(.L_911 - .L_910)
	.align		4
.L_910:
        /*1558*/ 	.word	index@(_ZN10layer_norm13ln_bwd_kernelINS_13Kernel_traitsIf13__nv_bfloat16S2_S2_fjLj4096ELj1ELj1ELj4ELj16ENS_18Kernel_traits_baseILj4096EfS2_S2_S2_fjLj128EEEEELb1ELb0ELb0ELb0EEEvNS_9BwdParamsE)
        /*155c*/ 	.word	0x00000000


	//----- nvinfo : EIATTR_REGCOUNT
	.align		4
.L_911:
        /*1560*/ 	.byte	0x04, 0x2f
        /*1562*/ 	.short	(.L_913 - .L_912)
	.align		4
.L_912:
        /*1564*/ 	.word	index@(_ZN10layer_norm13ln_bwd_kernelINS_13Kernel_traitsIf13__nv_bfloat16S2_S2_fjLj4096ELj1ELj1ELj4ELj16ENS_18Kernel_traits_baseILj4096EfS2_S2_S2_fjLj128EEEEELb0ELb1ELb1ELb1EEEvNS_9BwdParamsE)
        /*1568*/ 	.word	0x000000ff


	//----- nvinfo : EIATTR_FRAME_SIZE
	.align		4
.L_913:
        /*156c*/ 	.byte	0x04, 0x11
        /*156e*/ 	.short	(.L_915 - .L_914)
	.align		4
.L_914:
        /*1570*/ 	.word	index@($__internal_47_$__cuda_sm70_shflsync_down_p)
        /*1574*/ 	.word	0x00000000


	//----- nvinfo : EIATTR_FRAME_SIZE
	.align		4
.L_915:
        /*1578*/ 	.byte	0x04, 0x11
        /*157a*/ 	.short	(.L_917 - .L_916)
	.align		4
.L_916:
        /*157c*/ 	.word	index@(_ZN10layer_norm13ln_bwd_kernelINS_13Kernel_traitsIf13__nv_bfloat16S2_S2_fjLj4096ELj1ELj1ELj4ELj16ENS_18Kernel_traits_baseILj4096EfS2_S2_S2_fjLj128EEEEELb0ELb1ELb1ELb1EEEvNS_9BwdParamsE)
        /*1580*/ 	.word	0x00000058


	//----- nvinfo : EIATTR_REGCOUNT
	.align		4
.L_917:
        /*1584*/ 	.byte	0x04, 0x2f
        /*1586*/ 	.short	(.L_919 - .L_918)
	.align		4
.L_918:
        /*1588*/ 	.word	index@(_ZN10layer_norm13ln_bwd_kernelINS_13Kernel_traitsIf13__nv_bfloat16S2_S2_fjLj4096ELj1ELj1ELj4ELj16ENS_18Kernel_traits_baseILj4096EfS2_S2_S2_fjLj128EEEEELb0ELb1ELb1ELb0EEEvNS_9BwdParamsE)
        /*158c*/ 	.word	0x000000ff


	//----- nvinfo : EIATTR_FRAME_SIZE
	.align		4
.L_919:
        /*1590*/ 	.byte	0x04, 0x11
        /*1592*/ 	.short	(.L_921 - .L_920)
	.align		4
.L_920:
        /*1594*/ 	.word	index@($__internal_46_$__cuda_sm70_shflsync_down_p)
        /*1598*/ 	.word	0x00000000


	//----- nvinfo : EIATTR_FRAME_SIZE
	.align		4
.L_921:
        /*159c*/ 	.byte	0x04, 0x11
        /*159e*/ 	.short	(.L_923 - .L_922)
	.align		4
.L_922:
        /*15a0*/ 	.word	index@(_ZN10layer_norm13ln_bwd_kernelINS_13Kernel_traitsIf13__nv_bfloat16S2_S2_fjLj4096ELj1ELj1ELj4ELj16ENS_18Kernel_traits_baseILj4096EfS2_S2_S2_fjLj128EEEEELb0ELb1ELb1ELb0EEEvNS_9BwdParamsE)
        /*15a4*/ 	.word	0x00000058


	//----- nvinfo : EIATTR_REGCOUNT
	.align		4
.L_923:
        /*15a8*/ 	.byte	0x04, 0x2f
        /*15aa*/ 	.short	(.L_925 - .L_924)
	.align		4
.L_924:
        /*15ac*/ 	.word	index@(_ZN10layer_norm13ln_bwd_kernelINS_13Kernel_traitsIf13__nv_bfloat16S2_S2_fjLj4096ELj1ELj1ELj4ELj16ENS_18Kernel_traits_baseILj4096EfS2_S2_S2_fjLj128EEEEELb0ELb1ELb0ELb1EEEvNS_9BwdParamsE)
        /*15b0*/ 	.word	0x000000ff


	//----- nvinfo : EIATTR_FRAME_SIZE
	.align		4
.L_925:
        /*15b4*/ 	.byte	0x04, 0x11
        /*15b6*/ 	.short	(.L_927 - .L_926)
	.align		4
.L_926:
        /*15b8*/ 	.word	index@($__internal_45_$__cuda_sm70_shflsync_down_p)
        /*15bc*/ 	.word	0x00000000


	//----- nvinfo : EIATTR_FRAME_SIZE
	.align		4
.L_927:
        /*15c0*/ 	.byte	0x04, 0x11
        /*15c2*/ 	.short	(.L_929 - .L_928)
	.align		4
.L_928:
        /*15c4*/ 	.word	index@(_ZN10layer_norm13ln_bwd_kernelINS_13Kernel_traitsIf13__nv_bfloat16S2_S2_fjLj4096ELj1ELj1ELj4ELj16ENS_18Kernel_traits_baseILj4096EfS2_S2_S2_fjLj128EEEEELb0ELb1ELb0ELb1EEEvNS_9BwdParamsE)
        /*15c8*/ 	.word	0x00000028


	//----- nvinfo : EIATTR_REGCOUNT
	.align		4
.L_929:
        /*15cc*/ 	.byte	0x04, 0x2f
        /*15ce*/ 	.short	(.L_931 - .L_930)
	.align		4
.L_930:
        /*15d0*/ 	.word	index@(_ZN10layer_norm13ln_bwd_kernelINS_13Kernel_traitsIf13__nv_bfloat16S2_S2_fjLj4096ELj1ELj1ELj4ELj16ENS_18Kernel_traits_baseILj4096EfS2_S2_S2_fjLj128EEEEELb0ELb1ELb0ELb0EEEvNS_9BwdParamsE)
        /*15d4*/ 	.word	0x000000ff


	//----- nvinfo : EIATTR_FRAME_SIZE
	.align		4
.L_931:
        /*15d8*/ 	.byte	0x04, 0x11
        /*15da*/ 	.short	(.L_933 - .L_932)
	.align		4
.L_932:
        /*15dc*/ 	.word	index@($__internal_44_$__cuda_sm70_shflsync_down_p)
        /*15e0*/ 	.word	0x00000000


	//----- nvinfo : EIATTR_FRAME_SIZE
	.align		4
.L_933:
        /*15e4*/ 	.byte	0x04, 0x11
        /*15e6*/ 	.short	(.L_935 - .L_934)
	.align		4
.L_934:
        /*15e8*/ 	.word	index@(_ZN10layer_norm13ln_bwd_kernelINS_13Kernel_traitsIf13__nv_bfloat16S2_S2_fjLj4096ELj1ELj1ELj4ELj16ENS_18Kernel_traits_baseILj4096EfS2_S2_S2_fjLj128EEEEELb0ELb1ELb0ELb0EEEvNS_9BwdParamsE)
        /*15ec*/ 	.word	0x00000028


	//----- nvinfo : EIATTR_REGCOUNT
	.align		4
.L_935:
        /*15f0*/ 	.byte	0x04, 0x2f
        /*15f2*/ 	.short	(.L_937 - .L_936)
	.align		4
.L_936:
        /*15f4*/ 	.word	index@(_ZN10layer_norm13ln_bwd_kernelINS_13Kernel_traitsIf13__nv_bfloat16S2_S2_fjLj4096ELj1ELj1ELj4ELj16ENS_18Kernel_traits_baseILj4096EfS2_S2_S2_fjLj128EEEEELb0ELb0ELb1ELb1EEEvNS_9BwdParamsE)
        /*15f8*/ 	.word	0x000000ed


	//----- nvinfo : EIATTR_FRAME_SIZE
	.align		4
.L_937:
        /*15fc*/ 	.byte	0x04, 0x11
        /*15fe*/ 	.short	(.L_939 - .L_938)
	.align		4
.L_938:
        /*1600*/ 	.word	index@($__internal_43_$__cuda_sm70_shflsync_down_p)
        /*1604*/ 	.word	0x00000000


	//----- nvinfo : EIATTR_FRAME_SIZE
	.align		4
.L_939:
        /*1608*/ 	.byte	0x04, 0x11
        /*160a*/ 	.short	(.L_941 - .L_940)
	.align		4
.L_940:
        /*160c*/ 	.word	index@(_ZN10layer_norm13ln_bwd_kernelINS_13Kernel_traitsIf13__nv_bfloat16S2_S2_fjLj4096ELj1ELj1ELj4ELj16ENS_18Kernel_traits_baseILj4096EfS2_S2_S2_fjLj128EEEEELb0ELb0ELb1ELb1EEEvNS_9BwdParamsE)
        /*1610*/ 	.word	0x00000000


	//----- nvinfo : EIATTR_REGCOUNT
	.align		4
.L_941:
        /*1614*/ 	.byte	0x04, 0x2f
        /*1616*/ 	.short	(.L_943 - .L_942)
	.align		4
.L_942:
        /*1618*/ 	.word	index@(_ZN10layer_norm13ln_bwd_kernelINS_13Kernel_traitsIf13__nv_bfloat16S2_S2_fjLj4096ELj1ELj1ELj4ELj16ENS_18Kernel_traits_baseILj4096EfS2_S2_S2_fjLj128EEEEELb0ELb0ELb1ELb0EEEvNS_9BwdParamsE)
        /*161c*/ 	.word	0x000000d4


	//----- nvinfo : EIATTR_FRAME_SIZE
	.align		4
.L_943:
        /*1620*/ 	.byte	0x04, 0x11
        /*1622*/ 	.short	(.L_945 - .L_944)
	.align		4
.L_944:
        /*1624*/ 	.word	index@($__internal_42_$__cuda_sm70_shflsync_down_p)
        /*1628*/ 	.word	0x00000000


	//----- nvinfo : EIATTR_FRAME_SIZE
	.align		4
.L_945:
        /*162c*/ 	.byte	0x04, 0x11
        /*162e*/ 	.short	(.L_947 - .L_946)
	.align		4
.L_946:
        /*1630*/ 	.word	index@(_ZN10layer_norm13ln_bwd_kernelINS_13Kernel_traitsIf13__nv_bfloat16S2_S2_fjLj4096ELj1ELj1ELj4ELj16ENS_18Kernel_traits_baseILj4096EfS2_S2_S2_fjLj128EEEEELb0ELb0ELb1ELb0EEEvNS_9BwdParamsE)
        /*1634*/ 	.word	0x00000000


	//----- nvinfo : EIATTR_REGCOUNT
	.align		4
.L_947:
        /*1638*/ 	.byte	0x04, 0x2f
        /*163a*/ 	.short	(.L_949 - .L_948)
	.align		4
.L_948:
        /*163c*/ 	.word	index@(_ZN10layer_norm13ln_bwd_kernelINS_13Kernel_traitsIf13__nv_bfloat16S2_S2_fjLj4096ELj1ELj1ELj4ELj16ENS_18Kernel_traits_baseILj4096EfS2_S2_S2_fjLj128EEEEELb0ELb0ELb0ELb1EEEvNS_9BwdParamsE)
        /*1640*/ 	.word	0x000000e1


	//----- nvinfo : EIATTR_FRAME_SIZE
	.align		4
.L_949:
        /*1644*/ 	.byte	0x04, 0x11
        /*1646*/ 	.short	(.L_951 - .L_950)
	.align		4
.L_950:
        /*1648*/ 	.word	index@($__internal_41_$__cuda_sm70_shflsync_down_p)
        /*164c*/ 	.word	0x00000000


	//----- nvinfo : EIATTR_FRAME_SIZE
	.align		4
.L_951:
        /*1650*/ 	.byte	0x04, 0x11
        /*1652*/ 	.short	(.L_953 - .L_952)
	.align		4
.L_952:
        /*1654*/ 	.word	index@(_ZN10layer_norm13ln_bwd_kernelINS_13Kernel_traitsIf13__nv_bfloat16S2_S2_fjLj4096ELj1ELj1ELj4ELj16ENS_18Kernel_traits_baseILj4096EfS2_S2_S2_fjLj128EEEEELb0ELb0ELb0ELb1EEEvNS_9BwdParamsE)
        /*1658*/ 	.word	0x00000000


	//----- nvinfo : EIATTR_REGCOUNT
	.align		4
.L_953:
        /*165c*/ 	.byte	0x04, 0x2f
        /*165e*/ 	.short	(.L_955 - .L_954)
	.align		4
.L_954:
        /*1660*/ 	.word	index@(_ZN10layer_norm13ln_bwd_kernelINS_13Kernel_traitsIf13__nv_bfloat16S2_S2_fjLj4096ELj1ELj1ELj4ELj16ENS_18Kernel_traits_baseILj4096EfS2_S2_S2_fjLj128EEEEELb0ELb0ELb0ELb0EEEvNS_9BwdParamsE)
        /*1664*/ 	.word	0x000000d2


	//----- nvinfo : EIATTR_FRAME_SIZE
	.align		4
.L_955:
        /*1668*/ 	.byte	0x04, 0x11
        /*166a*/ 	.short	(.L_957 - .L_956)
	.align		4
.L_956:
        /*166c*/ 	.word	index@($__internal_40_$__cuda_sm70_shflsync_down_p)
        /*1670*/ 	.word	0x00000000


	//----- nvinfo : EIATTR_FRAME_SIZE
	.align		4
.L_957:
        /*1674*/ 	.byte	0x04, 0x11
        /*1676*/ 	.short	(.L_959 - .L_958)
	.align		4
.L_958:
        /*1678*/ 	.word	index@(_ZN10layer_norm13ln_bwd_kernelINS_13Kernel_traitsIf13__nv_bfloat16S2_S2_fjLj4096ELj1ELj1ELj4ELj16ENS_18Kernel_traits_baseILj4096EfS2_S2_S2_fjLj128EEEEELb0ELb0ELb0ELb0EEEvNS_9BwdParamsE)
        /*167c*/ 	.word	0x00000000


	//----- nvinfo : EIATTR_REGCOUNT
	.align		4
.L_959:
        /*1680*/ 	.byte	0x04, 0x2f
        /*1682*/ 	.short	(.L_961 - .L_960)
	.align		4
.L_960:
        /*1684*/ 	.word	index@(_ZN10layer_norm13ln_bwd_kernelINS_13Kernel_traitsI6__halfS2_S2_S2_fjLj4096ELj1ELj1ELj4ELj16ENS_18Kernel_traits_baseILj4096ES2_S2_S2_S2_fjLj128EEEEELb1ELb1ELb1ELb1EEEvNS_9BwdParamsE)
        /*1688*/ 	.word	0x000000ff


	//----- nvinfo : EIATTR_FRAME_SIZE
	.align		4
.L_961:
        /*168c*/ 	.byte	0x04, 0x11
        /*168e*/ 	.short	(.L_963 - .L_962)
	.align		4
.L_962:
        /*1690*/ 	.word	index@($__internal_39_$__cuda_sm70_shflsync_down_p)
        /*1694*/ 	.word	0x00000000


	//----- nvinfo : EIATTR_FRAME_SIZE
	.align		4
.L_963:
        /*1698*/ 	.byte	0x04, 0x11
        /*169a*/ 	.short	(.L_965 - .L_964)
	.align		4
.L_964:
        /*169c*/ 	.word	index@(_ZN10layer_norm13ln_bwd_kernelINS_13Kernel_traitsI6__halfS2_S2_S2_fjLj4096ELj1ELj1ELj4ELj16ENS_18Kernel_traits_baseILj4096ES2_S2_S2_S2_fjLj128EEEEELb1ELb1ELb1ELb1EEEvNS_9BwdParamsE)
        /*16a0*/ 	.word	0x00000038


	//----- nvinfo : EIATTR_REGCOUNT
	.align		4
.L_965:
        /*16a4*/ 	.byte	0x04, 0x2f
        /*16a6*/ 	.short	(.L_967 - .L_966)
	.align		4
.L_966:
        /*16a8*/ 	.word	index@(_ZN10layer_norm22ln_bwd_finalize_kernelINS_22Kernel_traits_finalizeILj4096E6__halfS2_S2_S2_fjLb1ELj1024ELj4ENS_18Kernel_traits_baseILj4096ES2_S2_S2_S2_fjLj1024EEEEELb1ELb1EEEvNS_9BwdParamsE)
        /*16ac*/ 	.word	0x00000020


	//----- nvinfo : EIATTR_FRAME_SIZE
	.align		4
.L_967:
        /*16b0*/ 	.byte	0x04, 0x11
        /*16b2*/ 	.short	(.L_969 - .L_968)
	.align		4
.L_968:
        /*16b4*/ 	.word	index@($__internal_38_$__cuda_sm70_shflsync_bfly_p)
        /*16b8*/ 	.word	0x00000000


	//----- nvinfo : EIATTR_FRAME_SIZE
	.align		4
.L_969:
        /*16bc*/ 	.byte	0x04, 0x11
        /*16be*/ 	.short	(.L_971 - .L_970)
	.align		4
.L_970:
        /*16c0*/ 	.word	index@(_ZN10layer_norm22ln_bwd_finalize_kernelINS_22Kernel_traits_finalizeILj4096E6__halfS2_S2_S2_fjLb1ELj1024ELj4ENS_18Kernel_traits_baseILj4096ES2_S2_S2_S2_fjLj1024EEEEELb1ELb1EEEvNS_9BwdParamsE)
        /*16c4*/ 	.word	0x00000000


	//----- nvinfo : EIATTR_REGCOUNT
	.align		4
.L_971:
        /*16c8*/ 	.byte	0x04, 0x2f
        /*16ca*/ 	.short	(.L_973 - .L_972)
	.align		4
.L_972:
        /*16cc*/ 	.word	index@(_ZN10layer_norm13ln_bwd_kernelINS_13Kernel_traitsI6__halfS2_S2_S2_fjLj4096ELj1ELj1ELj4ELj16ENS_18Kernel_traits_baseILj4096ES2_S2_S2_S2_fjLj128EEEEELb1ELb1ELb1ELb0EEEvNS_9BwdParamsE)
        /*16d0*/ 	.word	0x000000ff


	//----- nvinfo : EIATTR_FRAME_SIZE
	.align		4
.L_973:
        /*16d4*/ 	.byte	0x04, 0x11
        /*16d6*/ 	.short	(.L_975 - .L_974)
	.align		4
.L_974:
        /*16d8*/ 	.word	index@($__internal_37_$__cuda_sm70_shflsync_down_p)
        /*16dc*/ 	.word	0x00000000


	//----- nvinfo : EIATTR_FRAME_SIZE
	.align		4
.L_975:
        /*16e0*/ 	.byte	0x04, 0x11
        /*16e2*/ 	.short	(.L_977 - .L_976)
	.align		4
.L_976:
        /*16e4*/ 	.word	index@(_ZN10layer_norm13ln_bwd_kernelINS_13Kernel_traitsI6__halfS2_S2_S2_fjLj4096ELj1ELj1ELj4ELj16ENS_18Kernel_traits_baseILj4096ES2_S2_S2_S2_fjLj128EEEEELb1ELb1ELb1ELb0EEEvNS_9BwdParamsE)
        /*16e8*/ 	.word	0x00000080


	//----- nvinfo : EIATTR_REGCOUNT
	.align		4
.L_977:
        /*16ec*/ 	.byte	0x04, 0x2f
        /*16ee*/ 	.short	(.L_979 - .L_978)
	.align		4
.L_978:
        /*16f0*/ 	.word	index@(_ZN10layer_norm22ln_bwd_finalize_kernelINS_22Kernel_traits_finalizeILj4096E6__halfS2_S2_S2_fjLb1ELj1024ELj4ENS_18Kernel_traits_baseILj4096ES2_S2_S2_S2_fjLj1024EEEEELb1ELb0EEEvNS_9BwdParamsE)
        /*16f4*/ 	.word	0x00000020


	//----- nvinfo : EIATTR_FRAME_SIZE
	.align		4
.L_979:
        /*16f8*/ 	.byte	0x04, 0x11
        /*16fa*/ 	.short	(.L_981 - .L_980)
	.align		4
.L_980:
        /*16fc*/ 	.word	index@($__internal_36_$__cuda_sm70_shflsync_bfly_p)
        /*1700*/ 	.word	0x00000000


	//----- nvinfo : EIATTR_FRAME_SIZE
	.align		4
.L_981:
        /*1704*/ 	.byte	0x04, 0x11
        /*1706*/ 	.short	(.L_983 - .L_982)
	.align		4
.L_982:
        /*1708*/ 	.word	index@(_ZN10layer_norm22ln_bwd_finalize_kernelINS_22Kernel_traits_finalizeILj4096E6__halfS2_S2_S2_fjLb1ELj1024ELj4ENS_18Kernel_traits_baseILj4096ES2_S2_S2_S2_fjLj1024EEEEELb1ELb0EEEvNS_9BwdParamsE)
        /*170c*/ 	.word	0x00000000


	//----- nvinfo : EIATTR_REGCOUNT
	.align		4
.L_983:
        /*1710*/ 	.byte	0x04, 0x2f
        /*1712*/ 	.short	(.L_985 - .L_984)
	.align		4
.L_984:
        /*1714*/ 	.word	index@(_ZN10layer_norm13ln_bwd_kernelINS_13Kernel_traitsI6__halfS2_S2_S2_fjLj4096ELj1ELj1ELj4ELj16ENS_18Kernel_traits_baseILj4096ES2_S2_S2_S2_fjLj128EEEEELb1ELb1ELb0ELb1EEEvNS_9BwdParamsE)
        /*1718*/ 	.word	0x000000ff


	//----- nvinfo : EIATTR_FRAME_SIZE
	.align		4
.L_985:
        /*171c*/ 	.byte	0x04, 0x11
        /*171e*/ 	.short	(.L_987 - .L_986)
	.align		4
.L_986:
        /*1720*/ 	.word	index@($__internal_35_$__cuda_sm70_shflsync_down_p)
        /*1724*/ 	.word	0x00000000


	//----- nvinfo : EIATTR_FRAME_SIZE
	.align		4
.L_987:
        /*1728*/ 	.byte	0x04, 0x11
        /*172a*/ 	.short	(.L_989 - .L_988)
	.align		4
.L_988:
        /*172c*/ 	.word	index@(_ZN10layer_norm13ln_bwd_kernelINS_13Kernel_traitsI6__halfS2_S2_S2_fjLj4096ELj1ELj1ELj4ELj16ENS_18Kernel_traits_baseILj4096ES2_S2_S2_S2_fjLj128EEEEELb1ELb1ELb0ELb1EEEvNS_9BwdParamsE)
        /*1730*/ 	.word	0x00000000


	//----- nvinfo : EIATTR_REGCOUNT
	.align		4
.L_989:
        /*1734*/ 	.byte	0x04, 0x2f
        /*1736*/ 	.short	(.L_991 - .L_990)
	.align		4
.L_990:
        /*1738*/ 	.word	index@(_ZN10layer_norm13ln_bwd_kernelINS_13Kernel_traitsI6__halfS2_S2_S2_fjLj4096ELj1ELj1ELj4ELj16ENS_18Kernel_traits_baseILj4096ES2_S2_S2_S2_fjLj128EEEEELb1ELb1ELb0ELb0EEEvNS_9BwdParamsE)
        /*173c*/ 	.word	0x000000ff


	//----- nvinfo : EIATTR_FRAME_SIZE
	.align		4
.L_991:
        /*1740*/ 	.byte	0x04, 0x11
        /*1742*/ 	.short	(.L_993 - .L_992)
	.align		4
.L_992:
        /*1744*/ 	.word	index@($__internal_34_$__cuda_sm70_shflsync_down_p)
        /*1748*/ 	.word	0x00000000


	//----- nvinfo : EIATTR_FRAME_SIZE
	.align		4
.L_993:
        /*174c*/ 	.byte	0x04, 0x11
        /*174e*/ 	.short	(.L_995 - .L_994)
	.align		4
.L_994:
        /*1750*/ 	.word	index@(_ZN10layer_norm13ln_bwd_kernelINS_13Kernel_traitsI6__halfS2_S2_S2_fjLj4096ELj1ELj1ELj4ELj16ENS_18Kernel_traits_baseILj4096ES2_S2_S2_S2_fjLj128EEEEELb1ELb1ELb0ELb0EEEvNS_9BwdParamsE)
        /*1754*/ 	.word	0x00000048


	//----- nvinfo : EIATTR_REGCOUNT
	.align		4
.L_995:
        /*1758*/ 	.byte	0x04, 0x2f
        /*175a*/ 	.short	(.L_997 - .L_996)
	.align		4
.L_996:
        /*175c*/ 	.word	index@(_ZN10layer_norm13ln_bwd_kernelINS_13Kernel_traitsI6__halfS2_S2_S2_fjLj4096ELj1ELj1ELj4ELj16ENS_18Kernel_traits_baseILj4096ES2_S2_S2_S2_fjLj128EEEEELb1ELb0ELb1ELb1EEEvNS_9BwdParamsE)
        /*1760*/ 	.word	0x000000f5


	//----- nvinfo : EIATTR_FRAME_SIZE
	.align		4
.L_997:
        /*1764*/ 	.byte	0x04, 0x11
        /*1766*/ 	.short	(.L_999 - .L_998)
	.align		4
.L_998:
        /*1768*/ 	.word	index@($__internal_33_$__cuda_sm70_shflsync_down_p)
        /*176c*/ 	.word	0x00000000


	//----- nvinfo : EIATTR_FRAME_SIZE
	.align		4
.L_999:
        /*1770*/ 	.byte	0x04, 0x11
        /*1772*/ 	.short	(.L_1001 - .L_1000)
	.align		4
.L_1000:
        /*1774*/ 	.word	index@(_ZN10layer_norm13ln_bwd_kernelINS_13Kernel_traitsI6__halfS2_S2_S2_fjLj4096ELj1ELj1ELj4ELj16ENS_18Kernel_traits_baseILj4096ES2_S2_S2_S2_fjLj128EEEEELb1ELb0ELb1ELb1EEEvNS_9BwdParamsE)
        /*1778*/ 	.word	0x00000000


	//----- nvinfo : EIATTR_REGCOUNT
	.align		4
.L_1001:
        /*177c*/ 	.byte	0x04, 0x2f
        /*177e*/ 	.short	(.L_1003 - .L_1002)
	.align		4
.L_1002:
        /*1780*/ 	.word	index@(_ZN10layer_norm22ln_bwd_finalize_kernelINS_22Kernel_traits_finalizeILj4096E6__halfS2_S2_S2_fjLb0ELj1024ELj4ENS_18Kernel_traits_baseILj4096ES2_S2_S2_S2_fjLj1024EEEEELb0ELb1EEEvNS_9BwdParamsE)
        /*1784*/ 	.word	0x00000020


	//----- nvinfo : EIATTR_FRAME_SIZE
	.align		4
.L_1003:
        /*1788*/ 	.byte	0x04, 0x11
        /*178a*/ 	.short	(.L_1005 - .L_1004)
	.align		4
.L_1004:
        /*178c*/ 	.word	index@($__internal_32_$__cuda_sm70_shflsync_bfly_p)
        /*1790*/ 	.word	0x00000000


	//----- nvinfo : EIATTR_FRAME_SIZE
	.align		4
.L_1005:
        /*1794*/ 	.byte	0x04, 0x11
        /*1796*/ 	.short	(.L_1007 - .L_1006)
	.align		4
.L_1006:
        /*1798*/ 	.word	index@(_ZN10layer_norm22ln_bwd_finalize_kernelINS_22Kernel_traits_finalizeILj4096E6__halfS2_S2_S2_fjLb0ELj1024ELj4ENS_18Kernel_traits_baseILj4096ES2_S2_S2_S2_fjLj1024EEEEELb0ELb1EEEvNS_9BwdParamsE)
        /*179c*/ 	.word	0x00000000


	//----- nvinfo : EIATTR_REGCOUNT
	.align		4
.L_1007:
        /*17a0*/ 	.byte	0x04, 0x2f
        /*17a2*/ 	.short	(.L_1009 - .L_1008)
	.align		4
.L_1008:
        /*17a4*/ 	.word	index@(_ZN10layer_norm13ln_bwd_kernelINS_13Kernel_traitsI6__halfS2_S2_S2_fjLj4096ELj1ELj1ELj4ELj16ENS_18Kernel_traits_baseILj4096ES2_S2_S2_S2_fjLj128EEEEELb1ELb0ELb1ELb0EEEvNS_9BwdParamsE)
        /*17a8*/ 	.word	0x000000df


	//----- nvinfo : EIATTR_FRAME_SIZE
	.align		4
.L_1009:
        /*17ac*/ 	.byte	0x04, 0x11
        /*17ae*/ 	.short	(.L_1011 - .L_1010)
	.align		4
.L_1010:
        /*17b0*/ 	.word	index@($__internal_31_$__cuda_sm70_shflsync_down_p)
        /*17b4*/ 	.word	0x00000000


	//----- nvinfo : EIATTR_FRAME_SIZE
	.align		4
.L_1011:
        /*17b8*/ 	.byte	0x04, 0x11
        /*17ba*/ 	.short	(.L_1013 - .L_1012)
	.align		4
.L_1012:
        /*17bc*/ 	.word	index@(_ZN10layer_norm13ln_bwd_kernelINS_13Kernel_traitsI6__halfS2_S2_S2_fjLj4096ELj1ELj1ELj4ELj16ENS_18Kernel_traits_baseILj4096ES2_S2_S2_S2_fjLj128EEEEELb1ELb0ELb1ELb0EEEvNS_9BwdParamsE)
        /*17c0*/ 	.word	0x00000000


	//----- nvinfo : EIATTR_REGCOUNT
	.align		4
.L_1013:
        /*17c4*/ 	.byte	0x04, 0x2f
        /*17c6*/ 	.short	(.L_1015 - .L_1014)
	.align		4
.L_1014:
        /*17c8*/ 	.word	index@(_ZN10layer_norm22ln_bwd_finalize_kernelINS_22Kernel_traits_finalizeILj4096E6__halfS2_S2_S2_fjLb0ELj1024ELj4ENS_18Kernel_traits_baseILj4096ES2_S2_S2_S2_fjLj1024EEEEELb0ELb0EEEvNS_9BwdParamsE)
        /*17cc*/ 	.word	0x0000001e


	//----- nvinfo : EIATTR_FRAME_SIZE
	.align		4
.L_1015:
        /*17d0*/ 	.byte	0x04, 0x11
        /*17d2*/ 	.short	(.L_1017 - .L_1016)
	.align		4
.L_1016:
        /*17d4*/ 	.word	index@($__internal_30_$__cuda_sm70_shflsync_bfly_p)
        /*17d8*/ 	.word	0x00000000


	//----- nvinfo : EIATTR_FRAME_SIZE
	.align		4
.L_1017:
        /*17dc*/ 	.byte	0x04, 0x11
        /*17de*/ 	.short	(.L_1019 - .L_1018)
	.align		4
.L_1018:
        /*17e0*/ 	.word	index@(_ZN10layer_norm22ln_bwd_finalize_kernelINS_22Kernel_traits_finalizeILj4096E6__halfS2_S2_S2_fjLb0ELj1024ELj4ENS_18Kernel_traits_baseILj4096ES2_S2_S2_S2_fjLj1024EEEEELb0ELb0EEEvNS_9BwdParamsE)
        /*17e4*/ 	.word	0x00000000


	//----- nvinfo : EIATTR_REGCOUNT
	.align		4
.L_1019:
        /*17e8*/ 	.byte	0x04, 0x2f
        /*17ea*/ 	.short	(.L_1021 - .L_1020)
	.align		4
.L_1020:
        /*17ec*/ 	.word	index@(_ZN10layer_norm13ln_bwd_kernelINS_13Kernel_traitsI6__halfS2_S2_S2_fjLj4096ELj1ELj1ELj4ELj16ENS_18Kernel_traits_baseILj4096ES2_S2_S2_S2_fjLj128EEEEELb1ELb0ELb0ELb1EEEvNS_9BwdParamsE)
        /*17f0*/ 	.word	0x000000e8


	//----- nvinfo : EIATTR_FRAME_SIZE
	.align		4
.L_1021:
        /*17f4*/ 	.byte	0x04, 0x11
        /*17f6*/ 	.short	(.L_1023 - .L_1022)
	.align		4
.L_1022:
        /*17f8*/ 	.word	index@($__internal_29_$__cuda_sm70_shflsync_down_p)
        /*17fc*/ 	.word	0x00000000


	//----- nvinfo : EIATTR_FRAME_SIZE
	.align		4
.L_1023:
        /*1800*/ 	.byte	0x04, 0x11
        /*1802*/ 	.short	(.L_1025 - .L_1024)
	.align		4
.L_1024:
        /*1804*/ 	.word	index@(_ZN10layer_norm13ln_bwd_kernelINS_13Kernel_traitsI6__halfS2_S2_S2_fjLj4096ELj1ELj1ELj4ELj16ENS_18Kernel_traits_baseILj4096ES2_S2_S2_S2_fjLj128EEEEELb1ELb0ELb0ELb1EEEvNS_9BwdParamsE)
        /*1808*/ 	.word	0x00000000


	//----- nvinfo : EIATTR_REGCOUNT
	.align		4
.L_1025:
        /*180c*/ 	.byte	0x04, 0x2f
        /*180e*/ 	.short	(.L_1027 - .L_1026)
	.align		4
.L_1026:
        /*1810*/ 	.word	index@(_ZN10layer_norm13ln_bwd_kernelINS_13Kernel_traitsI6__halfS2_S2_S2_fjLj4096ELj1ELj1ELj4ELj16ENS_18Kernel_traits_baseILj4096ES2_S2_S2_S2_fjLj128EEEEELb1ELb0ELb0ELb0EEEvNS_9BwdParamsE)
        /*1814*/ 	.word	0x000000d9


	//----- nvinfo : EIATTR_FRAME_SIZE
	.align		4
.L_1027:
        /*1818*/ 	.byte	0x04, 0x11
        /*181a*/ 	.short	(.L_1029 - .L_1028)
	.align		4
.L_1028:
        /*181c*/ 	.word	index@($__internal_28_$__cuda_sm70_shflsync_down_p)
        /*1820*/ 	.word	0x00000000


	//----- nvinfo : EIATTR_FRAME_SIZE
	.align		4
.L_1029:
        /*1824*/ 	.byte	0x04, 0x11
        /*1826*/ 	.short	(.L_1031 - .L_1030)
	.align		4
.L_1030:
        /*1828*/ 	.word	index@(_ZN10layer_norm13ln_bwd_kernelINS_13Kernel_traitsI6__halfS2_S2_S2_fjLj4096ELj1ELj1ELj4ELj16ENS_18Kernel_traits_baseILj4096ES2_S2_S2_S2_fjLj128EEEEELb1ELb0ELb0ELb0EEEvNS_9BwdParamsE)
        /*182c*/ 	.word	0x00000000


	//----- nvinfo : EIATTR_REGCOUNT
	.align		4
.L_1031:
        /*1830*/ 	.byte	0x04, 0x2f
        /*1832*/ 	.short	(.L_1033 - .L_1032)
	.align		4
.L_1032:
        /*1834*/ 	.word	index@(_ZN10layer_norm13ln_bwd_kernelINS_13Kernel_traitsI6__halfS2_S2_S2_fjLj4096ELj1ELj1ELj4ELj16ENS_18Kernel_traits_baseILj4096ES2_S2_S2_S2_fjLj128EEEEELb0ELb1ELb1ELb1EEEvNS_9BwdParamsE)
        /*1838*/ 	.word	0x000000ff


	//----- nvinfo : EIATTR_FRAME_SIZE
	.align		4
.L_1033:
        /*183c*/ 	.byte	0x04, 0x11
        /*183e*/ 	.short	(.L_1035 - .L_1034)
	.align		4
.L_1034:
        /*1840*/ 	.word	index@($__internal_27_$__cuda_sm70_shflsync_down_p)
        /*1844*/ 	.word	0x00000000


	//----- nvinfo : EIATTR_FRAME_SIZE
	.align		4
.L_1035:
        /*1848*/ 	.byte	0x04, 0x11
        /*184a*/ 	.short	(.L_1037 - .L_1036)
	.align		4
.L_1036:
        /*184c*/ 	.word	index@(_ZN10layer_norm13ln_bwd_kernelINS_13Kernel_traitsI6__halfS2_S2_S2_fjLj4096ELj1ELj1ELj4ELj16ENS_18Kernel_traits_baseILj4096ES2_S2_S2_S2_fjLj128EEEEELb0ELb1ELb1ELb1EEEvNS_9BwdParamsE)
        /*1850*/ 	.word	0x00000018


	//----- nvinfo : EIATTR_REGCOUNT
	.align		4
.L_1037:
        /*1854*/ 	.byte	0x04, 0x2f
        /*1856*/ 	.short	(.L_1039 - .L_1038)
	.align		4
.L_1038:
        /*1858*/ 	.word	index@(_ZN10layer_norm13ln_bwd_kernelINS_13Kernel_traitsI6__halfS2_S2_S2_fjLj4096ELj1ELj1ELj4ELj16ENS_18Kernel_traits_baseILj4096ES2_S2_S2_S2_fjLj128EEEEELb0ELb1ELb1ELb0EEEvNS_9BwdParamsE)
        /*185c*/ 	.word	0x000000ff


	//----- nvinfo : EIATTR_FRAME_SIZE
	.align		4
.L_1039:
        /*1860*/ 	.byte	0x04, 0x11
        /*1862*/ 	.short	(.L_1041 - .L_1040)
	.align		4
.L_1040:
        /*1864*/ 	.word	index@($__internal_26_$__cuda_sm70_shflsync_down_p)
        /*1868*/ 	.word	0x00000000


	//----- nvinfo : EIATTR_FRAME_SIZE
	.align		4
.L_1041:
        /*186c*/ 	.byte	0x04, 0x11
        /*186e*/ 	.short	(.L_1043 - .L_1042)
	.align		4
.L_1042:
        /*1870*/ 	.word	index@(_ZN10layer_norm13ln_bwd_kernelINS_13Kernel_traitsI6__halfS2_S2_S2_fjLj4096ELj1ELj1ELj4ELj16ENS_18Kernel_traits_baseILj4096ES2_S2_S2_S2_fjLj128EEEEELb0ELb1ELb1ELb0EEEvNS_9BwdParamsE)
        /*1874*/ 	.word	0x00000050


	//----- nvinfo : EIATTR_REGCOUNT
	.align		4
.L_1043:
        /*1878*/ 	.byte	0x04, 0x2f
        /*187a*/ 	.short	(.L_1045 - .L_1044)
	.align		4
.L_1044:
        /*187c*/ 	.word	index@(_ZN10layer_norm13ln_bwd_kernelINS_13Kernel_traitsI6__halfS2_S2_S2_fjLj4096ELj1ELj1ELj4ELj16ENS_18Kernel_traits_baseILj4096ES2_S2_S2_S2_fjLj128EEEEELb0ELb1ELb0ELb1EEEvNS_9BwdParamsE)
        /*1880*/ 	.word	0x000000ff


	//----- nvinfo : EIATTR_FRAME_SIZE
	.align		4
.L_1045:
        /*1884*/ 	.byte	0x04, 0x11
        /*1886*/ 	.short	(.L_1047 - .L_1046)
	.align		4
.L_1046:
        /*1888*/ 	.word	index@($__internal_25_$__cuda_sm70_shflsync_down_p)
        /*188c*/ 	.word	0x00000000


	//----- nvinfo : EIATTR_FRAME_SIZE
	.align		4
.L_1047:
        /*1890*/ 	.byte	0x04, 0x11
        /*1892*/ 	.short	(.L_1049 - .L_1048)
	.align		4
.L_1048:
        /*1894*/ 	.word	index@(_ZN10layer_norm13ln_bwd_kernelINS_13Kernel_traitsI6__halfS2_S2_S2_fjLj4096ELj1ELj1ELj4ELj16ENS_18Kernel_traits_baseILj4096ES2_S2_S2_S2_fjLj128EEEEELb0ELb1ELb0ELb1EEEvNS_9BwdParamsE)
        /*1898*/ 	.word	0x00000028


	//----- nvinfo : EIATTR_REGCOUNT
	.align		4
.L_1049:
        /*189c*/ 	.byte	0x04, 0x2f
        /*189e*/ 	.short	(.L_1051 - .L_1050)
	.align		4
.L_1050:
        /*18a0*/ 	.word	index@(_ZN10layer_norm13ln_bwd_kernelINS_13Kernel_traitsI6__halfS2_S2_S2_fjLj4096ELj1ELj1ELj4ELj16ENS_18Kernel_traits_baseILj4096ES2_S2_S2_S2_fjLj128EEEEELb0ELb1ELb0ELb0EEEvNS_9BwdParamsE)
        /*18a4*/ 	.word	0x000000ff


	//----- nvinfo : EIATTR_FRAME_SIZE
	.align		4
.L_1051:
        /*18a8*/ 	.byte	0x04, 0x11
        /*18aa*/ 	.short	(.L_1053 - .L_1052)
	.align		4
.L_1052:
        /*18ac*/ 	.word	index@($__internal_24_$__cuda_sm70_shflsync_down_p)
        /*18b0*/ 	.word	0x00000000


	//----- nvinfo : EIATTR_FRAME_SIZE
	.align		4
.L_1053:
        /*18b4*/ 	.byte	0x04, 0x11
        /*18b6*/ 	.short	(.L_1055 - .L_1054)
	.align		4
.L_1054:
        /*18b8*/ 	.word	index@(_ZN10layer_norm13ln_bwd_kernelINS_13Kernel_traitsI6__halfS2_S2_S2_fjLj4096ELj1ELj1ELj4ELj16ENS_18Kernel_traits_baseILj4096ES2_S2_S2_S2_fjLj128EEEEELb0ELb1ELb0ELb0EEEvNS_9BwdParamsE)
        /*18bc*/ 	.word	0x00000028


	//----- nvinfo : EIATTR_REGCOUNT
	.align		4
.L_1055:
        /*18c0*/ 	.byte	0x04, 0x2f
        /*18c2*/ 	.short	(.L_1057 - .L_1056)
	.align		4
.L_1056:
        /*18c4*/ 	.word	index@(_ZN10layer_norm13ln_bwd_kernelINS_13Kernel_traitsI6__halfS2_S2_S2_fjLj4096ELj1ELj1ELj4ELj16ENS_18Kernel_traits_baseILj4096ES2_S2_S2_S2_fjLj128EEEEELb0ELb0ELb1ELb1EEEvNS_9BwdParamsE)
        /*18c8*/ 	.word	0x000000ec


	//----- nvinfo : EIATTR_FRAME_SIZE
	.align		4
.L_1057:
        /*18cc*/ 	.byte	0x04, 0x11
        /*18ce*/ 	.short	(.L_1059 - .L_1058)
	.align		4
.L_1058:
        /*18d0*/ 	.word	index@($__internal_23_$__cuda_sm70_shflsync_down_p)
        /*18d4*/ 	.word	0x00000000


	//----- nvinfo : EIATTR_FRAME_SIZE
	.align		4
.L_1059:
        /*18d8*/ 	.byte	0x04, 0x11
        /*18da*/ 	.short	(.L_1061 - .L_1060)
	.align		4
.L_1060:
        /*18dc*/ 	.word	index@(_ZN10layer_norm13ln_bwd_kernelINS_13Kernel_traitsI6__halfS2_S2_S2_fjLj4096ELj1ELj1ELj4ELj16ENS_18Kernel_traits_baseILj4096ES2_S2_S2_S2_fjLj128EEEEELb0ELb0ELb1ELb1EEEvNS_9BwdParamsE)
        /*18e0*/ 	.word	0x00000000


	//----- nvinfo : EIATTR_REGCOUNT
	.align		4
.L_1061:
        /*18e4*/ 	.byte	0x04, 0x2f
        /*18e6*/ 	.short	(.L_1063 - .L_1062)
	.align		4
.L_1062:
        /*18e8*/ 	.word	index@(_ZN10layer_norm13ln_bwd_kernelINS_13Kernel_traitsI6__halfS2_S2_S2_fjLj4096ELj1ELj1ELj4ELj16ENS_18Kernel_traits_baseILj4096ES2_S2_S2_S2_fjLj128EEEEELb0ELb0ELb1ELb0EEEvNS_9BwdParamsE)
        /*18ec*/ 	.word	0x000000d5


	//----- nvinfo : EIATTR_FRAME_SIZE
	.align		4
.L_1063:
        /*18f0*/ 	.byte	0x04, 0x11
        /*18f2*/ 	.short	(.L_1065 - .L_1064)
	.align		4
.L_1064:
        /*18f4*/ 	.word	index@($__internal_22_$__cuda_sm70_shflsync_down_p)
        /*18f8*/ 	.word	0x00000000


	//----- nvinfo : EIATTR_FRAME_SIZE
	.align		4
.L_1065:
        /*18fc*/ 	.byte	0x04, 0x11
        /*18fe*/ 	.short	(.L_1067 - .L_1066)
	.align		4
.L_1066:
        /*1900*/ 	.word	index@(_ZN10layer_norm13ln_bwd_kernelINS_13Kernel_traitsI6__halfS2_S2_S2_fjLj4096ELj1ELj1ELj4ELj16ENS_18Kernel_traits_baseILj4096ES2_S2_S2_S2_fjLj128EEEEELb0ELb0ELb1ELb0EEEvNS_9BwdParamsE)
        /*1904*/ 	.word	0x00000000


	//----- nvinfo : EIATTR_REGCOUNT
	.align		4
.L_1067:
        /*1908*/ 	.byte	0x04, 0x2f
        /*190a*/ 	.short	(.L_1069 - .L_1068)
	.align		4
.L_1068:
        /*190c*/ 	.word	index@(_ZN10layer_norm13ln_bwd_kernelINS_13Kernel_traitsI6__halfS2_S2_S2_fjLj4096ELj1ELj1ELj4ELj16ENS_18Kernel_traits_baseILj4096ES2_S2_S2_S2_fjLj128EEEEELb0ELb0ELb0ELb1EEEvNS_9BwdParamsE)
        /*1910*/ 	.word	0x000000ea


	//----- nvinfo : EIATTR_FRAME_SIZE
	.align		4
.L_1069:
        /*1914*/ 	.byte	0x04, 0x11
        /*1916*/ 	.short	(.L_1071 - .L_1070)
	.align		4
.L_1070:
        /*1918*/ 	.word	index@($__internal_21_$__cuda_sm70_shflsync_down_p)
        /*191c*/ 	.word	0x00000000


	//----- nvinfo : EIATTR_FRAME_SIZE
	.align		4
.L_1071:
        /*1920*/ 	.byte	0x04, 0x11
        /*1922*/ 	.short	(.L_1073 - .L_1072)
	.align		4
.L_1072:
        /*1924*/ 	.word	index@(_ZN10layer_norm13ln_bwd_kernelINS_13Kernel_traitsI6__halfS2_S2_S2_fjLj4096ELj1ELj1ELj4ELj16ENS_18Kernel_traits_baseILj4096ES2_S2_S2_S2_fjLj128EEEEELb0ELb0ELb0ELb1EEEvNS_9BwdParamsE)
        /*1928*/ 	.word	0x00000000


	//----- nvinfo : EIATTR_REGCOUNT
	.align		4
.L_1073:
        /*192c*/ 	.byte	0x04, 0x2f
        /*192e*/ 	.short	(.L_1075 - .L_1074)
	.align		4
.L_1074:
        /*1930*/ 	.word	index@(_ZN10layer_norm13ln_bwd_kernelINS_13Kernel_traitsI6__halfS2_S2_S2_fjLj4096ELj1ELj1ELj4ELj16ENS_18Kernel_traits_baseILj4096ES2_S2_S2_S2_fjLj128EEEEELb0ELb0ELb0ELb0EEEvNS_9BwdParamsE)
        /*1934*/ 	.word	0x000000d2


	//----- nvinfo : EIATTR_FRAME_SIZE
	.align		4
.L_1075:
        /*1938*/ 	.byte	0x04, 0x11
        /*193a*/ 	.short	(.L_1077 - .L_1076)
	.align		4
.L_1076:
        /*193c*/ 	.word	index@($__internal_20_$__cuda_sm70_shflsync_down_p)
        /*1940*/ 	.word	0x00000000


	//----- nvinfo : EIATTR_FRAME_SIZE
	.align		4
.L_1077:
        /*1944*/ 	.byte	0x04, 0x11
        /*1946*/ 	.short	(.L_1079 - .L_1078)
	.align		4
.L_1078:
        /*1948*/ 	.word	index@(_ZN10layer_norm13ln_bwd_kernelINS_13Kernel_traitsI6__halfS2_S2_S2_fjLj4096ELj1ELj1ELj4ELj16ENS_18Kernel_traits_baseILj4096ES2_S2_S2_S2_fjLj128EEEEELb0ELb0ELb0ELb0EEEvNS_9BwdParamsE)
        /*194c*/ 	.word	0x00000000


	//----- nvinfo : EIATTR_REGCOUNT
	.align		4
.L_1079:
        /*1950*/ 	.byte	0x04, 0x2f
        /*1952*/ 	.short	(.L_1081 - .L_1080)
	.align		4
.L_1080:
        /*1954*/ 	.word	index@(_ZN10layer_norm13ln_bwd_kernelINS_13Kernel_traitsI13__nv_bfloat16S2_S2_S2_fjLj4096ELj1ELj1ELj4ELj16ENS_18Kernel_traits_baseILj4096ES2_S2_S2_S2_fjLj128EEEEELb1ELb1ELb1ELb1EEEvNS_9BwdParamsE)
        /*1958*/ 	.word	0x000000ff


	//----- nvinfo : EIATTR_FRAME_SIZE
	.align		4
.L_1081:
        /*195c*/ 	.byte	0x04, 0x11
        /*195e*/ 	.short	(.L_1083 - .L_1082)
	.align		4
.L_1082:
        /*1960*/ 	.word	index@($__internal_19_$__cuda_sm70_shflsync_down_p)
        /*1964*/ 	.word	0x00000000


	//----- nvinfo : EIATTR_FRAME_SIZE
	.align		4
.L_1083:
        /*1968*/ 	.byte	0x04, 0x11
        /*196a*/ 	.short	(.L_1085 - .L_1084)
	.align		4
.L_1084:
        /*196c*/ 	.word	index@(_ZN10layer_norm13ln_bwd_kernelINS_13Kernel_traitsI13__nv_bfloat16S2_S2_S2_fjLj4096ELj1ELj1ELj4ELj16ENS_18Kernel_traits_baseILj4096ES2_S2_S2_S2_fjLj128EEEEELb1ELb1ELb1ELb1EEEvNS_9BwdParamsE)
        /*1970*/ 	.word	0x00000038


	//----- nvinfo : EIATTR_REGCOUNT
	.align		4
.L_1085:
        /*1974*/ 	.byte	0x04, 0x2f
        /*1976*/ 	.short	(.L_1087 - .L_1086)
	.align		4
.L_1086:
        /*1978*/ 	.word	index@(_ZN10layer_norm22ln_bwd_finalize_kernelINS_22Kernel_traits_finalizeILj4096E13__nv_bfloat16S2_S2_S2_fjLb1ELj1024ELj4ENS_18Kernel_traits_baseILj4096ES2_S2_S2_S2_fjLj1024EEEEELb1ELb1EEEvNS_9BwdParamsE)
        /*197c*/ 	.word	0x00000020


	//----- nvinfo : EIATTR_FRAME_SIZE
	.align		4
.L_1087:
        /*1980*/ 	.byte	0x04, 0x11
        /*1982*/ 	.short	(.L_1089 - .L_1088)
	.align		4
.L_1088:
        /*1984*/ 	.word	index@($__internal_18_$__cuda_sm70_shflsync_bfly_p)
        /*1988*/ 	.word	0x00000000


	//----- nvinfo : EIATTR_FRAME_SIZE
	.align		4
.L_1089:
        /*198c*/ 	.byte	0x04, 0x11
        /*198e*/ 	.short	(.L_1091 - .L_1090)
	.align		4
.L_1090:
        /*1990*/ 	.word	index@(_ZN10layer_norm22ln_bwd_finalize_kernelINS_22Kernel_traits_finalizeILj4096E13__nv_bfloat16S2_S2_S2_fjLb1ELj1024ELj4ENS_18Kernel_traits_baseILj4096ES2_S2_S2_S2_fjLj1024EEEEELb1ELb1EEEvNS_9BwdParamsE)
        /*1994*/ 	.word	0x00000000


	//----- nvinfo : EIATTR_REGCOUNT
	.align		4
.L_1091:
        /*1998*/ 	.byte	0x04, 0x2f
        /*199a*/ 	.short	(.L_1093 - .L_1092)
	.align		4
.L_1092:
        /*199c*/ 	.word	index@(_ZN10layer_norm13ln_bwd_kernelINS_13Kernel_traitsI13__nv_bfloat16S2_S2_S2_fjLj4096ELj1ELj1ELj4ELj16ENS_18Kernel_traits_baseILj4096ES2_S2_S2_S2_fjLj128EEEEELb1ELb1ELb1ELb0EEEvNS_9BwdParamsE)
        /*19a0*/ 	.word	0x000000ff


	//----- nvinfo : EIATTR_FRAME_SIZE
	.align		4
.L_1093:
        /*19a4*/ 	.byte	0x04, 0x11
        /*19a6*/ 	.short	(.L_1095 - .L_1094)
	.align		4
.L_1094:
        /*19a8*/ 	.word	index@($__internal_17_$__cuda_sm70_shflsync_down_p)
        /*19ac*/ 	.word	0x00000000


	//----- nvinfo : EIATTR_FRAME_SIZE
	.align		4
.L_1095:
        /*19b0*/ 	.byte	0x04, 0x11
        /*19b2*/ 	.short	(.L_1097 - .L_1096)
	.align		4
.L_1096:
        /*19b4*/ 	.word	index@(_ZN10layer_norm13ln_bwd_kernelINS_13Kernel_traitsI13__nv_bfloat16S2_S2_S2_fjLj4096ELj1ELj1ELj4ELj16ENS_18Kernel_traits_baseILj4096ES2_S2_S2_S2_fjLj128EEEEELb1ELb1ELb1ELb0EEEvNS_9BwdParamsE)
        /*19b8*/ 	.word	0x00000080


	//----- nvinfo : EIATTR_REGCOUNT
	.align		4
.L_1097:
        /*19bc*/ 	.byte	0x04, 0x2f
        /*19be*/ 	.short	(.L_1099 - .L_1098)
	.align		4
.L_1098:
        /*19c0*/ 	.word	index@(_ZN10layer_norm22ln_bwd_finalize_kernelINS_22Kernel_traits_finalizeILj4096E13__nv_bfloat16S2_S2_S2_fjLb1ELj1024ELj4ENS_18Kernel_traits_baseILj4096ES2_S2_S2_S2_fjLj1024EEEEELb1ELb0EEEvNS_9BwdParamsE)
        /*19c4*/ 	.word	0x00000020


	//----- nvinfo : EIATTR_FRAME_SIZE
	.align		4
.L_1099:
        /*19c8*/ 	.byte	0x04, 0x11
        /*19ca*/ 	.short	(.L_1101 - .L_1100)
	.align		4
.L_1100:
        /*19cc*/ 	.word	index@($__internal_16_$__cuda_sm70_shflsync_bfly_p)
        /*19d0*/ 	.word	0x00000000


	//----- nvinfo : EIATTR_FRAME_SIZE
	.align		4
.L_1101:
        /*19d4*/ 	.byte	0x04, 0x11
        /*19d6*/ 	.short	(.L_1103 - .L_1102)
	.align		4
.L_1102:
        /*19d8*/ 	.word	index@(_ZN10layer_norm22ln_bwd_finalize_kernelINS_22Kernel_traits_finalizeILj4096E13__nv_bfloat16S2_S2_S2_fjLb1ELj1024ELj4ENS_18Kernel_traits_baseILj4096ES2_S2_S2_S2_fjLj1024EEEEELb1ELb0EEEvNS_9BwdParamsE)
        /*19dc*/ 	.word	0x00000000


	//----- nvinfo : EIATTR_REGCOUNT
	.align		4
.L_1103:
        /*19e0*/ 	.byte	0x04, 0x2f
        /*19e2*/ 	.short	(.L_1105 - .L_1104)
	.align		4
.L_1104:
        /*19e4*/ 	.word	index@(_ZN10layer_norm13ln_bwd_kernelINS_13Kernel_traitsI13__nv_bfloat16S2_S2_S2_fjLj4096ELj1ELj1ELj4ELj16ENS_18Kernel_traits_baseILj4096ES2_S2_S2_S2_fjLj128EEEEELb1ELb1ELb0ELb1EEEvNS_9BwdParamsE)
        /*19e8*/ 	.word	0x000000ff


	//----- nvinfo : EIATTR_FRAME_SIZE
	.align		4
.L_1105:
        /*19ec*/ 	.byte	0x04, 0x11
        /*19ee*/ 	.short	(.L_1107 - .L_1106)
	.align		4
.L_1106:
        /*19f0*/ 	.word	index@($__internal_15_$__cuda_sm70_shflsync_down_p)
        /*19f4*/ 	.word	0x00000000


	//----- nvinfo : EIATTR_FRAME_SIZE
	.align		4
.L_1107:
        /*19f8*/ 	.byte	0x04, 0x11
        /*19fa*/ 	.short	(.L_1109 - .L_1108)
	.align		4
.L_1108:
        /*19fc*/ 	.word	index@(_ZN10layer_norm13ln_bwd_kernelINS_13Kernel_traitsI13__nv_bfloat16S2_S2_S2_fjLj4096ELj1ELj1ELj4ELj16ENS_18Kernel_traits_baseILj4096ES2_S2_S2_S2_fjLj128EEEEELb1ELb1ELb0ELb1EEEvNS_9BwdParamsE)
        /*1a00*/ 	.word	0x00000000


	//----- nvinfo : EIATTR_REGCOUNT
	.align		4
.L_1109:
        /*1a04*/ 	.byte	0x04, 0x2f
        /*1a06*/ 	.short	(.L_1111 - .L_1110)
	.align		4
.L_1110:
        /*1a08*/ 	.word	index@(_ZN10layer_norm13ln_bwd_kernelINS_13Kernel_traitsI13__nv_bfloat16S2_S2_S2_fjLj4096ELj1ELj1ELj4ELj16ENS_18Kernel_traits_baseILj4096ES2_S2_S2_S2_fjLj128EEEEELb1ELb1ELb0ELb0EEEvNS_9BwdParamsE)
        /*1a0c*/ 	.word	0x000000ff


	//----- nvinfo : EIATTR_FRAME_SIZE
	.align		4
.L_1111:
        /*1a10*/ 	.byte	0x04, 0x11
        /*1a12*/ 	.short	(.L_1113 - .L_1112)
	.align		4
.L_1112:
        /*1a14*/ 	.word	index@($__internal_14_$__cuda_sm70_shflsync_down_p)
        /*1a18*/ 	.word	0x00000000


	//----- nvinfo : EIATTR_FRAME_SIZE
	.align		4
.L_1113:
        /*1a1c*/ 	.byte	0x04, 0x11
        /*1a1e*/ 	.short	(.L_1115 - .L_1114)
	.align		4
.L_1114:
        /*1a20*/ 	.word	index@(_ZN10layer_norm13ln_bwd_kernelINS_13Kernel_traitsI13__nv_bfloat16S2_S2_S2_fjLj4096ELj1ELj1ELj4ELj16ENS_18Kernel_traits_baseILj4096ES2_S2_S2_S2_fjLj128EEEEELb1ELb1ELb0ELb0EEEvNS_9BwdParamsE)
        /*1a24*/ 	.word	0x00000048


	//----- nvinfo : EIATTR_REGCOUNT
	.align		4
.L_1115:
        /*1a28*/ 	.byte	0x04, 0x2f
        /*1a2a*/ 	.short	(.L_1117 - .L_1116)
	.align		4
.L_1116:
        /*1a2c*/ 	.word	index@(_ZN10layer_norm13ln_bwd_kernelINS_13Kernel_traitsI13__nv_bfloat16S2_S2_S2_fjLj4096ELj1ELj1ELj4ELj16ENS_18Kernel_traits_baseILj4096ES2_S2_S2_S2_fjLj128EEEEELb1ELb0ELb1ELb1EEEvNS_9BwdParamsE)
        /*1a30*/ 	.word	0x000000f5


	//----- nvinfo : EIATTR_FRAME_SIZE
	.align		4
.L_1117:
        /*1a34*/ 	.byte	0x04, 0x11
        /*1a36*/ 	.short	(.L_1119 - .L_1118)
	.align		4
.L_1118:
        /*1a38*/ 	.word	index@($__internal_13_$__cuda_sm70_shflsync_down_p)
        /*1a3c*/ 	.word	0x00000000


	//----- nvinfo : EIATTR_FRAME_SIZE
	.align		4
.L_1119:
        /*1a40*/ 	.byte	0x04, 0x11
        /*1a42*/ 	.short	(.L_1121 - .L_1120)
	.align		4
.L_1120:
        /*1a44*/ 	.word	index@(_ZN10layer_norm13ln_bwd_kernelINS_13Kernel_traitsI13__nv_bfloat16S2_S2_S2_fjLj4096ELj1ELj1ELj4ELj16ENS_18Kernel_traits_baseILj4096ES2_S2_S2_S2_fjLj128EEEEELb1ELb0ELb1ELb1EEEvNS_9BwdParamsE)
        /*1a48*/ 	.word	0x00000000


	//----- nvinfo : EIATTR_REGCOUNT
	.align		4
.L_1121:
        /*1a4c*/ 	.byte	0x04, 0x2f
        /*1a4e*/ 	.short	(.L_1123 - .L_1122)
	.align		4
.L_1122:
        /*1a50*/ 	.word	index@(_ZN10layer_norm22ln_bwd_finalize_kernelINS_22Kernel_traits_finalizeILj4096E13__nv_bfloat16S2_S2_S2_fjLb0ELj1024ELj4ENS_18Kernel_traits_baseILj4096ES2_S2_S2_S2_fjLj1024EEEEELb0ELb1EEEvNS_9BwdParamsE)
        /*1a54*/ 	.word	0x00000020


	//----- nvinfo : EIATTR_FRAME_SIZE
	.align		4
.L_1123:
        /*1a58*/ 	.byte	0x04, 0x11
        /*1a5a*/ 	.short	(.L_1125 - .L_1124)
	.align		4
.L_1124:
        /*1a5c*/ 	.word	index@($__internal_12_$__cuda_sm70_shflsync_bfly_p)
        /*1a60*/ 	.word	0x00000000


	//----- nvinfo : EIATTR_FRAME_SIZE
	.align		4
.L_1125:
        /*1a64*/ 	.byte	0x04, 0x11
        /*1a66*/ 	.short	(.L_1127 - .L_1126)
	.align		4
.L_1126:
        /*1a68*/ 	.word	index@(_ZN10layer_norm22ln_bwd_finalize_kernelINS_22Kernel_traits_finalizeILj4096E13__nv_bfloat16S2_S2_S2_fjLb0ELj1024ELj4ENS_18Kernel_traits_baseILj4096ES2_S2_S2_S2_fjLj1024EEEEELb0ELb1EEEvNS_9BwdParamsE)
        /*1a6c*/ 	.word	0x00000000


	//----- nvinfo : EIATTR_REGCOUNT
	.align		4
.L_1127:
        /*1a70*/ 	.byte	0x04, 0x2f
        /*1a72*/ 	.short	(.L_1129 - .L_1128)
	.align		4
.L_1128:
        /*1a74*/ 	.word	index@(_ZN10layer_norm13ln_bwd_kernelINS_13Kernel_traitsI13__nv_bfloat16S2_S2_S2_fjLj4096ELj1ELj1ELj4ELj16ENS_18Kernel_traits_baseILj4096ES2_S2_S2_S2_fjLj128EEEEELb1ELb0ELb1ELb0EEEvNS_9BwdParamsE)
        /*1a78*/ 	.word	0x000000df


	//----- nvinfo : EIATTR_FRAME_SIZE
	.align		4
.L_1129:
        /*1a7c*/ 	.byte	0x04, 0x11
        /*1a7e*/ 	.short	(.L_1131 - .L_1130)
	.align		4
.L_1130:
        /*1a80*/ 	.word	index@($__internal_11_$__cuda_sm70_shflsync_down_p)
        /*1a84*/ 	.word	0x00000000


	//----- nvinfo : EIATTR_FRAME_SIZE
	.align		4
.L_1131:
        /*1a88*/ 	.byte	0x04, 0x11
        /*1a8a*/ 	.short	(.L_1133 - .L_1132)
	.align		4
.L_1132:
        /*1a8c*/ 	.word	index@(_ZN10layer_norm13ln_bwd_kernelINS_13Kernel_traitsI13__nv_bfloat16S2_S2_S2_fjLj4096ELj1ELj1ELj4ELj16ENS_18Kernel_traits_baseILj4096ES2_S2_S2_S2_fjLj128EEEEELb1ELb0ELb1ELb0EEEvNS_9BwdParamsE)
        /*1a90*/ 	.word	0x00000000


	//----- nvinfo : EIATTR_REGCOUNT
	.align		4
.L_1133:
        /*1a94*/ 	.byte	0x04, 0x2f
        /*1a96*/ 	.short	(.L_1135 - .L_1134)
	.align		4
.L_1134:
        /*1a98*/ 	.word	index@(_ZN10layer_norm22ln_bwd_finalize_kernelINS_22Kernel_traits_finalizeILj4096E13__nv_bfloat16S2_S2_S2_fjLb0ELj1024ELj4ENS_18Kernel_traits_baseILj4096ES2_S2_S2_S2_fjLj1024EEEEELb0ELb0EEEvNS_9BwdParamsE)
        /*1a9c*/ 	.word	0x0000001e


	//----- nvinfo : EIATTR_FRAME_SIZE
	.align		4
.L_1135:
        /*1aa0*/ 	.byte	0x04, 0x11
        /*1aa2*/ 	.short	(.L_1137 - .L_1136)
	.align		4
.L_1136:
        /*1aa4*/ 	.word	index@($__internal_10_$__cuda_sm70_shflsync_bfly_p)
        /*1aa8*/ 	.word	0x00000000


	//----- nvinfo : EIATTR_FRAME_SIZE
	.align		4
.L_1137:
        /*1aac*/ 	.byte	0x04, 0x11
        /*1aae*/ 	.short	(.L_1139 - .L_1138)
	.align		4
.L_1138:
        /*1ab0*/ 	.word	index@(_ZN10layer_norm22ln_bwd_finalize_kernelINS_22Kernel_traits_finalizeILj4096E13__nv_bfloat16S2_S2_S2_fjLb0ELj1024ELj4ENS_18Kernel_traits_baseILj4096ES2_S2_S2_S2_fjLj1024EEEEELb0ELb0EEEvNS_9BwdParamsE)
        /*1ab4*/ 	.word	0x00000000


	//----- nvinfo : EIATTR_REGCOUNT
	.align		4
.L_1139:
        /*1ab8*/ 	.byte	0x04, 0x2f
        /*1aba*/ 	.short	(.L_1141 - .L_1140)
	.align		4
.L_1140:
        /*1abc*/ 	.word	index@(_ZN10layer_norm13ln_bwd_kernelINS_13Kernel_traitsI13__nv_bfloat16S2_S2_S2_fjLj4096ELj1ELj1ELj4ELj16ENS_18Kernel_traits_baseILj4096ES2_S2_S2_S2_fjLj128EEEEELb1ELb0ELb0ELb1EEEvNS_9BwdParamsE)
        /*1ac0*/ 	.word	0x000000ea


	//----- nvinfo : EIATTR_FRAME_SIZE
	.align		4
.L_1141:
        /*1ac4*/ 	.byte	0x04, 0x11
        /*1ac6*/ 	.short	(.L_1143 - .L_1142)
	.align		4
.L_1142:
        /*1ac8*/ 	.word	index@($__internal_9_$__cuda_sm70_shflsync_down_p)
        /*1acc*/ 	.word	0x00000000


	//----- nvinfo : EIATTR_FRAME_SIZE
	.align		4
.L_1143:
        /*1ad0*/ 	.byte	0x04, 0x11
        /*1ad2*/ 	.short	(.L_1145 - .L_1144)
	.align		4
.L_1144:
        /*1ad4*/ 	.word	index@(_ZN10layer_norm13ln_bwd_kernelINS_13Kernel_traitsI13__nv_bfloat16S2_S2_S2_fjLj4096ELj1ELj1ELj4ELj16ENS_18Kernel_traits_baseILj4096ES2_S2_S2_S2_fjLj128EEEEELb1ELb0ELb0ELb1EEEvNS_9BwdParamsE)
        /*1ad8*/ 	.word	0x00000000


	//----- nvinfo : EIATTR_REGCOUNT
	.align		4
.L_1145:
        /*1adc*/ 	.byte	0x04, 0x2f
        /*1ade*/ 	.short	(.L_1147 - .L_1146)
	.align		4
.L_1146:
        /*1ae0*/ 	.word	index@(_ZN10layer_norm13ln_bwd_kernelINS_13Kernel_traitsI13__nv_bfloat16S2_S2_S2_fjLj4096ELj1ELj1ELj4ELj16ENS_18Kernel_traits_baseILj4096ES2_S2_S2_S2_fjLj128EEEEELb1ELb0ELb0ELb0EEEvNS_9BwdParamsE)
        /*1ae4*/ 	.word	0x000000d9


	//----- nvinfo : EIATTR_FRAME_SIZE
	.align		4
.L_1147:
        /*1ae8*/ 	.byte	0x04, 0x11
        /*1aea*/ 	.short	(.L_1149 - .L_1148)
	.align		4
.L_1148:
        /*1aec*/ 	.word	index@($__internal_8_$__cuda_sm70_shflsync_down_p)
        /*1af0*/ 	.word	0x00000000


	//----- nvinfo : EIATTR_FRAME_SIZE
	.align		4
.L_1149:
        /*1af4*/ 	.byte	0x04, 0x11
        /*1af6*/ 	.short	(.L_1151 - .L_1150)
	.align		4
.L_1150:
        /*1af8*/ 	.word	index@(_ZN10layer_norm13ln_bwd_kernelINS_13Kernel_traitsI13__nv_bfloat16S2_S2_S2_fjLj4096ELj1ELj1ELj4ELj16ENS_18Kernel_traits_baseILj4096ES2_S2_S2_S2_fjLj128EEEEELb1ELb0ELb0ELb0EEEvNS_9BwdParamsE)
        /*1afc*/ 	.word	0x00000000


	//----- nvinfo : EIATTR_REGCOUNT
	.align		4
.L_1151:
        /*1b00*/ 	.byte	0x04, 0x2f
        /*1b02*/ 	.short	(.L_1153 - .L_1152)
	.align		4
.L_1152:
        /*1b04*/ 	.word	index@(_ZN10layer_norm13ln_bwd_kernelINS_13Kernel_traitsI13__nv_bfloat16S2_S2_S2_fjLj4096ELj1ELj1ELj4ELj16ENS_18Kernel_traits_baseILj4096ES2_S2_S2_S2_fjLj128EEEEELb0ELb1ELb1ELb1EEEvNS_9BwdParamsE)
        /*1b08*/ 	.word	0x000000ff


	//----- nvinfo : EIATTR_FRAME_SIZE
	.align		4
.L_1153:
        /*1b0c*/ 	.byte	0x04, 0x11
        /*1b0e*/ 	.short	(.L_1155 - .L_1154)
	.align		4
.L_1154:
        /*1b10*/ 	.word	index@($__internal_7_$__cuda_sm70_shflsync_down_p)
        /*1b14*/ 	.word	0x00000000


	//----- nvinfo : EIATTR_FRAME_SIZE
	.align		4
.L_1155:
        /*1b18*/ 	.byte	0x04, 0x11
        /*1b1a*/ 	.short	(.L_1157 - .L_1156)
	.align		4
.L_1156:
        /*1b1c*/ 	.word	index@(_ZN10layer_norm13ln_bwd_kernelINS_13Kernel_traitsI13__nv_bfloat16S2_S2_S2_fjLj4096ELj1ELj1ELj4ELj16ENS_18Kernel_traits_baseILj4096ES2_S2_S2_S2_fjLj128EEEEELb0ELb1ELb1ELb1EEEvNS_9BwdParamsE)
        /*1b20*/ 	.word	0x00000018


	//----- nvinfo : EIATTR_REGCOUNT
	.align		4
.L_1157:
        /*1b24*/ 	.byte	0x04, 0x2f
        /*1b26*/ 	.short	(.L_1159 - .L_1158)
	.align		4
.L_1158:
        /*1b28*/ 	.word	index@(_ZN10layer_norm13ln_bwd_kernelINS_13Kernel_traitsI13__nv_bfloat16S2_S2_S2_fjLj4096ELj1ELj1ELj4ELj16ENS_18Kernel_traits_baseILj4096ES2_S2_S2_S2_fjLj128EEEEELb0ELb1ELb1ELb0EEEvNS_9BwdParamsE)
        /*1b2c*/ 	.word	0x000000ff


	//----- nvinfo : EIATTR_FRAME_SIZE
	.align		4
.L_1159:
        /*1b30*/ 	.byte	0x04, 0x11
        /*1b32*/ 	.short	(.L_1161 - .L_1160)
	.align		4
.L_1160:
        /*1b34*/ 	.word	index@($__internal_6_$__cuda_sm70_shflsync_down_p)
        /*1b38*/ 	.word	0x00000000


	//----- nvinfo : EIATTR_FRAME_SIZE
	.align		4
.L_1161:
        /*1b3c*/ 	.byte	0x04, 0x11
        /*1b3e*/ 	.short	(.L_1163 - .L_1162)
	.align		4
.L_1162:
        /*1b40*/ 	.word	index@(_ZN10layer_norm13ln_bwd_kernelINS_13Kernel_traitsI13__nv_bfloat16S2_S2_S2_fjLj4096ELj1ELj1ELj4ELj16ENS_18Kernel_traits_baseILj4096ES2_S2_S2_S2_fjLj128EEEEELb0ELb1ELb1ELb0EEEvNS_9BwdParamsE)
        /*1b44*/ 	.word	0x00000050


	//----- nvinfo : EIATTR_REGCOUNT
	.align		4
.L_1163:
        /*1b48*/ 	.byte	0x04, 0x2f
        /*1b4a*/ 	.short	(.L_1165 - .L_1164)
	.align		4
.L_1164:
        /*1b4c*/ 	.word	index@(_ZN10layer_norm13ln_bwd_kernelINS_13Kernel_traitsI13__nv_bfloat16S2_S2_S2_fjLj4096ELj1ELj1ELj4ELj16ENS_18Kernel_traits_baseILj4096ES2_S2_S2_S2_fjLj128EEEEELb0ELb1ELb0ELb1EEEvNS_9BwdParamsE)
        /*1b50*/ 	.word	0x000000ff


	//----- nvinfo : EIATTR_FRAME_SIZE
	.align		4
.L_1165:
        /*1b54*/ 	.byte	0x04, 0x11
        /*1b56*/ 	.short	(.L_1167 - .L_1166)
	.align		4
.L_1166:
        /*1b58*/ 	.word	index@($__internal_5_$__cuda_sm70_shflsync_down_p)
        /*1b5c*/ 	.word	0x00000000


	//----- nvinfo : EIATTR_FRAME_SIZE
	.align		4
.L_1167:
        /*1b60*/ 	.byte	0x04, 0x11
        /*1b62*/ 	.short	(.L_1169 - .L_1168)
	.align		4
.L_1168:
        /*1b64*/ 	.word	index@(_ZN10layer_norm13ln_bwd_kernelINS_13Kernel_traitsI13__nv_bfloat16S2_S2_S2_fjLj4096ELj1ELj1ELj4ELj16ENS_18Kernel_traits_baseILj4096ES2_S2_S2_S2_fjLj128EEEEELb0ELb1ELb0ELb1EEEvNS_9BwdParamsE)
        /*1b68*/ 	.word	0x00000028


	//----- nvinfo : EIATTR_REGCOUNT
	.align		4
.L_1169:
        /*1b6c*/ 	.byte	0x04, 0x2f
        /*1b6e*/ 	.short	(.L_1171 - .L_1170)
	.align		4
.L_1170:
        /*1b70*/ 	.word	index@(_ZN10layer_norm13ln_bwd_kernelINS_13Kernel_traitsI13__nv_bfloat16S2_S2_S2_fjLj4096ELj1ELj1ELj4ELj16ENS_18Kernel_traits_baseILj4096ES2_S2_S2_S2_fjLj128EEEEELb0ELb1ELb0ELb0EEEvNS_9BwdParamsE)
        /*1b74*/ 	.word	0x000000ff


	//----- nvinfo : EIATTR_FRAME_SIZE
	.align		4
.L_1171:
        /*1b78*/ 	.byte	0x04, 0x11
        /*1b7a*/ 	.short	(.L_1173 - .L_1172)
	.align		4
.L_1172:
        /*1b7c*/ 	.word	index@($__internal_4_$__cuda_sm70_shflsync_down_p)
        /*1b80*/ 	.word	0x00000000


	//----- nvinfo : EIATTR_FRAME_SIZE
	.align		4
.L_1173:
        /*1b84*/ 	.byte	0x04, 0x11
        /*1b86*/ 	.short	(.L_1175 - .L_1174)
	.align		4
.L_1174:
        /*1b88*/ 	.word	index@(_ZN10layer_norm13ln_bwd_kernelINS_13Kernel_traitsI13__nv_bfloat16S2_S2_S2_fjLj4096ELj1ELj1ELj4ELj16ENS_18Kernel_traits_baseILj4096ES2_S2_S2_S2_fjLj128EEEEELb0ELb1ELb0ELb0EEEvNS_9BwdParamsE)
        /*1b8c*/ 	.word	0x00000028


	//----- nvinfo : EIATTR_REGCOUNT
	.align		4
.L_1175:
        /*1b90*/ 	.byte	0x04, 0x2f
        /*1b92*/ 	.short	(.L_1177 - .L_1176)
	.align		4
.L_1176:
        /*1b94*/ 	.word	index@(_ZN10layer_norm13ln_bwd_kernelINS_13Kernel_traitsI13__nv_bfloat16S2_S2_S2_fjLj4096ELj1ELj1ELj4ELj16ENS_18Kernel_traits_baseILj4096ES2_S2_S2_S2_fjLj128EEEEELb0ELb0ELb1ELb1EEEvNS_9BwdParamsE)
        /*1b98*/ 	.word	0x000000ec


	//----- nvinfo : EIATTR_FRAME_SIZE
	.align		4
.L_1177:
        /*1b9c*/ 	.byte	0x04, 0x11
        /*1b9e*/ 	.short	(.L_1179 - .L_1178)
	.align		4
.L_1178:
        /*1ba0*/ 	.word	index@($__internal_3_$__cuda_sm70_shflsync_down_p)
        /*1ba4*/ 	.word	0x00000000


	//----- nvinfo : EIATTR_FRAME_SIZE
	.align		4
.L_1179:
        /*1ba8*/ 	.byte	0x04, 0x11
        /*1baa*/ 	.short	(.L_1181 - .L_1180)
	.align		4
.L_1180:
        /*1bac*/ 	.word	index@(_ZN10layer_norm13ln_bwd_kernelINS_13Kernel_traitsI13__nv_bfloat16S2_S2_S2_fjLj4096ELj1ELj1ELj4ELj16ENS_18Kernel_traits_baseILj4096ES2_S2_S2_S2_fjLj128EEEEELb0ELb0ELb1ELb1EEEvNS_9BwdParamsE)
        /*1bb0*/ 	.word	0x00000000


	//----- nvinfo : EIATTR_REGCOUNT
	.align		4
.L_1181:
        /*1bb4*/ 	.byte	0x04, 0x2f
        /*1bb6*/ 	.short	(.L_1183 - .L_1182)
	.align		4
.L_1182:
        /*1bb8*/ 	.word	index@(_ZN10layer_norm13ln_bwd_kernelINS_13Kernel_traitsI13__nv_bfloat16S2_S2_S2_fjLj4096ELj1ELj1ELj4ELj16ENS_18Kernel_traits_baseILj4096ES2_S2_S2_S2_fjLj128EEEEELb0ELb0ELb1ELb0EEEvNS_9BwdParamsE)
        /*1bbc*/ 	.word	0x000000d4


	//----- nvinfo : EIATTR_FRAME_SIZE
	.align		4
.L_1183:
        /*1bc0*/ 	.byte	0x04, 0x11
        /*1bc2*/ 	.short	(.L_1185 - .L_1184)
	.align		4
.L_1184:
        /*1bc4*/ 	.word	index@($__internal_2_$__cuda_sm70_shflsync_down_p)
        /*1bc8*/ 	.word	0x00000000


	//----- nvinfo : EIATTR_FRAME_SIZE
	.align		4
.L_1185:
        /*1bcc*/ 	.byte	0x04, 0x11
        /*1bce*/ 	.short	(.L_1187 - .L_1186)
	.align		4
.L_1186:
        /*1bd0*/ 	.word	index@(_ZN10layer_norm13ln_bwd_kernelINS_13Kernel_traitsI13__nv_bfloat16S2_S2_S2_fjLj4096ELj1ELj1ELj4ELj16ENS_18Kernel_traits_baseILj4096ES2_S2_S2_S2_fjLj128EEEEELb0ELb0ELb1ELb0EEEvNS_9BwdParamsE)
        /*1bd4*/ 	.word	0x00000000


	//----- nvinfo : EIATTR_REGCOUNT
	.align		4
.L_1187:
        /*1bd8*/ 	.byte	0x04, 0x2f
        /*1bda*/ 	.short	(.L_1189 - .L_1188)
	.align		4
.L_1188:
        /*1bdc*/ 	.word	index@(_ZN10layer_norm13ln_bwd_kernelINS_13Kernel_traitsI13__nv_bfloat16S2_S2_S2_fjLj4096ELj1ELj1ELj4ELj16ENS_18Kernel_traits_baseILj4096ES2_S2_S2_S2_fjLj128EEEEELb0ELb0ELb0ELb1EEEvNS_9BwdParamsE)
        /*1be0*/ 	.word	0x000000e2


	//----- nvinfo : EIATTR_FRAME_SIZE
	.align		4
.L_1189:
        /*1be4*/ 	.byte	0x04, 0x11
        /*1be6*/ 	.short	(.L_1191 - .L_1190)
	.align		4
.L_1190:
        /*1be8*/ 	.word	index@($__internal_1_$__cuda_sm70_shflsync_down_p)
        /*1bec*/ 	.word	0x00000000


	//----- nvinfo : EIATTR_FRAME_SIZE
	.align		4
.L_1191:
        /*1bf0*/ 	.byte	0x04, 0x11
        /*1bf2*/ 	.short	(.L_1193 - .L_1192)
	.align		4
.L_1192:
        /*1bf4*/ 	.word	index@(_ZN10layer_norm13ln_bwd_kernelINS_13Kernel_traitsI13__nv_bfloat16S2_S2_S2_fjLj4096ELj1ELj1ELj4ELj16ENS_18Kernel_traits_baseILj4096ES2_S2_S2_S2_fjLj128EEEEELb0ELb0ELb0ELb1EEEvNS_9BwdParamsE)
        /*1bf8*/ 	.word	0x00000000


	//----- nvinfo : EIATTR_REGCOUNT
	.align		4
.L_1193:
        /*1bfc*/ 	.byte	0x04, 0x2f
        /*1bfe*/ 	.short	(.L_1195 - .L_1194)
	.align		4
.L_1194:
        /*1c00*/ 	.word	index@(_ZN10layer_norm13ln_bwd_kernelINS_13Kernel_traitsI13__nv_bfloat16S2_S2_S2_fjLj4096ELj1ELj1ELj4ELj16ENS_18Kernel_traits_baseILj4096ES2_S2_S2_S2_fjLj128EEEEELb0ELb0ELb0ELb0EEEvNS_9BwdParamsE)
        /*1c04*/ 	.word	0x000000d2


	//----- nvinfo : EIATTR_FRAME_SIZE
	.align		4
.L_1195:
        /*1c08*/ 	.byte	0x04, 0x11
        /*1c0a*/ 	.short	(.L_1197 - .L_1196)
	.align		4
.L_1196:
        /*1c0c*/ 	.word	index@($__internal_0_$__cuda_sm70_shflsync_down_p)
        /*1c10*/ 	.word	0x00000000


	//----- nvinfo : EIATTR_FRAME_SIZE
	.align		4
.L_1197:
        /*1c14*/ 	.byte	0x04, 0x11
        /*1c16*/ 	.short	(.L_1199 - .L_1198)
	.align		4
.L_1198:
        /*1c18*/ 	.word	index@(_ZN10layer_norm13ln_bwd_kernelINS_13Kernel_traitsI13__nv_bfloat16S2_S2_S2_fjLj4096ELj1ELj1ELj4ELj16ENS_18Kernel_traits_baseILj4096ES2_S2_S2_S2_fjLj128EEEEELb0ELb0ELb0ELb0EEEvNS_9BwdParamsE)
        /*1c1c*/ 	.word	0x00000000


	//----- nvinfo : EIATTR_MIN_STACK_SIZE
	.align		4
.L_1199:
        /*1c20*/ 	.byte	0x04, 0x12
        /*1c22*/ 	.short	(.L_1201 - .L_1200)
	.align		4
.L_1200:
        /*1c24*/ 	.word	index@(_ZN10layer_norm13ln_bwd_kernelINS_13Kernel_traitsI13__nv_bfloat16S2_S2_S2_fjLj4096ELj1ELj1ELj4ELj16ENS_18Kernel_traits_baseILj4096ES2_S2_S2_S2_fjLj128EEEEELb0ELb0ELb0ELb0EEEvNS_9BwdParamsE)
        /*1c28*/ 	.word	0x00000000


	//----- nvinfo : EIATTR_MIN_STACK_SIZE
	.align		4
.L_1201:
        /*1c2c*/ 	.byte	0x04, 0x12
        /*1c2e*/ 	.short	(.L_1203 - .L_1202)
	.align		4
.L_1202:
        /*1c30*/ 	.word	index@(_ZN10layer_norm13ln_bwd_kernelINS_13Kernel_traitsI13__nv_bfloat16S2_S2_S2_fjLj4096ELj1ELj1ELj4ELj16ENS_18Kernel_traits_baseILj4096ES2_S2_S2_S2_fjLj128EEEEELb0ELb0ELb0ELb1EEEvNS_9BwdParamsE)
        /*1c34*/ 	.word	0x00000000


	//----- nvinfo : EIATTR_MIN_STACK_SIZE
	.align		4
.L_1203:
        /*1c38*/ 	.byte	0x04, 0x12
        /*1c3a*/ 	.short	(.L_1205 - .L_1204)
	.align		4
.L_1204:
        /*1c3c*/ 	.word	index@(_ZN10layer_norm13ln_bwd_kernelINS_13Kernel_traitsI13__nv_bfloat16S2_S2_S2_fjLj4096ELj1ELj1ELj4ELj16ENS_18Kernel_traits_baseILj4096ES2_S2_S2_S2_fjLj128EEEEELb0ELb0ELb1ELb0EEEvNS_9BwdParamsE)
        /*1c40*/ 	.word	0x00000000


	//----- nvinfo : EIATTR_MIN_STACK_SIZE
	.align		4
.L_1205:
        /*1c44*/ 	.byte	0x04, 0x12
        /*1c46*/ 	.short	(.L_1207 - .L_1206)
	.align		4
.L_1206:
        /*1c48*/ 	.word	index@(_ZN10layer_norm13ln_bwd_kernelINS_13Kernel_traitsI13__nv_bfloat16S2_S2_S2_fjLj4096ELj1ELj1ELj4ELj16ENS_18Kernel_traits_baseILj4096ES2_S2_S2_S2_fjLj128EEEEELb0ELb0ELb1ELb1EEEvNS_9BwdParamsE)
        /*1c4c*/ 	.word	0x00000000


	//----- nvinfo : EIATTR_MIN_STACK_SIZE
	.align		4
.L_1207:
        /*1c50*/ 	.byte	0x04, 0x12
        /*1c52*/ 	.short	(.L_1209 - .L_1208)
	.align		4
.L_1208:
        /*1c54*/ 	.word	index@(_ZN10layer_norm13ln_bwd_kernelINS_13Kernel_traitsI13__nv_bfloat16S2_S2_S2_fjLj4096ELj1ELj1ELj4ELj16ENS_18Kernel_traits_baseILj4096ES2_S2_S2_S2_fjLj128EEEEELb0ELb1ELb0ELb0EEEvNS_9BwdParamsE)
        /*1c58*/ 	.word	0x00000028


	//----- nvinfo : EIATTR_MIN_STACK_SIZE
	.align		4
.L_1209:
        /*1c5c*/ 	.byte	0x04, 0x12
        /*1c5e*/ 	.short	(.L_1211 - .L_1210)
	.align		4
.L_1210:
        /*1c60*/ 	.word	index@(_ZN10layer_norm13ln_bwd_kernelINS_13Kernel_traitsI13__nv_bfloat16S2_S2_S2_fjLj4096ELj1ELj1ELj4ELj16ENS_18Kernel_traits_baseILj4096ES2_S2_S2_S2_fjLj128EEEEELb0ELb1ELb0ELb1EEEvNS_9BwdParamsE)
        /*1c64*/ 	.word	0x00000028


	//----- nvinfo : EIATTR_MIN_STACK_SIZE
	.align		4
.L_1211:
        /*1c68*/ 	.byte	0x04, 0x12
        /*1c6a*/ 	.short	(.L_1213 - .L_1212)
	.align		4
.L_1212:
        /*1c6c*/ 	.word	index@(_ZN10layer_norm13ln_bwd_kernelINS_13Kernel_traitsI13__nv_bfloat16S2_S2_S2_fjLj4096ELj1ELj1ELj4ELj16ENS_18Kernel_traits_baseILj4096ES2_S2_S2_S2_fjLj128EEEEELb0ELb1ELb1ELb0EEEvNS_9BwdParamsE)
        /*1c70*/ 	.word	0x00000050


	//----- nvinfo : EIATTR_MIN_STACK_SIZE
	.align		4
.L_1213:
        /*1c74*/ 	.byte	0x04, 0x12
        /*1c76*/ 	.short	(.L_1215 - .L_1214)
	.align		4
.L_1214:
        /*1c78*/ 	.word	index@(_ZN10layer_norm13ln_bwd_kernelINS_13Kernel_traitsI13__nv_bfloat16S2_S2_S2_fjLj4096ELj1ELj1ELj4ELj16ENS_18Kernel_traits_baseILj4096ES2_S2_S2_S2_fjLj128EEEEELb0ELb1ELb1ELb1EEEvNS_9BwdParamsE)
        /*1c7c*/ 	.word	0x00000018


	//----- nvinfo : EIATTR_MIN_STACK_SIZE
	.align		4
.L_1215:
        /*1c80*/ 	.byte	0x04, 0x12
        /*1c82*/ 	.short	(.L_1217 - .L_1216)
	.align		4
.L_1216:
        /*1c84*/ 	.word	index@(_ZN10layer_norm13ln_bwd_kernelINS_13Kernel_traitsI13__nv_bfloat16S2_S2_S2_fjLj4096ELj1ELj1ELj4ELj16ENS_18Kernel_traits_baseILj4096ES2_S2_S2_S2_fjLj128EEEEELb1ELb0ELb0ELb0EEEvNS_9BwdParamsE)
        /*1c88*/ 	.word	0x00000000


	//----- nvinfo : EIATTR_MIN_STACK_SIZE
	.align		4
.L_1217:
        /*1c8c*/ 	.byte	0x04, 0x12
        /*1c8e*/ 	.short	(.L_1219 - .L_1218)
	.align		4
.L_1218:
        /*1c90*/ 	.word	index@(_ZN10layer_norm13ln_bwd_kernelINS_13Kernel_traitsI13__nv_bfloat16S2_S2_S2_fjLj4096ELj1ELj1ELj4ELj16ENS_18Kernel_traits_baseILj4096ES2_S2_S2_S2_fjLj128EEEEELb1ELb0ELb0ELb1EEEvNS_9BwdParamsE)
        /*1c94*/ 	.word	0x00000000


	//----- nvinfo : EIATTR_MIN_STACK_SIZE
	.align		4
.L_1219:
        /*1c98*/ 	.byte	0x04, 0x12
        /*1c9a*/ 	.short	(.L_1221 - .L_1220)
	.align		4
.L_1220:
        /*1c9c*/ 	.word	index@(_ZN10layer_norm22ln_bwd_finalize_kernelINS_22Kernel_traits_finalizeILj4096E13__nv_bfloat16S2_S2_S2_fjLb0ELj1024ELj4ENS_18Kernel_traits_baseILj4096ES2_S2_S2_S2_fjLj1024EEEEELb0ELb0EEEvNS_9BwdParamsE)
        /*1ca0*/ 	.word	0x00000000


	//----- nvinfo : EIATTR_MIN_STACK_SIZE
	.align		4
.L_1221:
        /*1ca4*/ 	.byte	0x04, 0x12
        /*1ca6*/ 	.short	(.L_1223 - .L_1222)
	.align		4
.L_1222:
        /*1ca8*/ 	.word	index@(_ZN10layer_norm13ln_bwd_kernelINS_13Kernel_traitsI13__nv_bfloat16S2_S2_S2_fjLj4096ELj1ELj1ELj4ELj16ENS_18Kernel_traits_baseILj4096ES2_S2_S2_S2_fjLj128EEEEELb1ELb0ELb1ELb0EEEvNS_9BwdParamsE)
        /*1cac*/ 	.word	0x00000000


	//----- nvinfo : EIATTR_MIN_STACK_SIZE
	.align		4
.L_1223:
        /*1cb0*/ 	.byte	0x04, 0x12
        /*1cb2*/ 	.short	(.L_1225 - .L_1224)
	.align		4
.L_1224:
        /*1cb4*/ 	.word	index@(_ZN10layer_norm22ln_bwd_finalize_kernelINS_22Kernel_traits_finalizeILj4096E13__nv_bfloat16S2_S2_S2_fjLb0ELj1024ELj4ENS_18Kernel_traits_baseILj4096ES2_S2_S2_S2_fjLj1024EEEEELb0ELb1EEEvNS_9BwdParamsE)
        /*1cb8*/ 	.word	0x00000000


	//----- nvinfo : EIATTR_MIN_STACK_SIZE
	.align		4
.L_1225:
        /*1cbc*/ 	.byte	0x04, 0x12
        /*1cbe*/ 	.short	(.L_1227 - .L_1226)
	.align		4
.L_1226:
        /*1cc0*/ 	.word	index@(_ZN10layer_norm13ln_bwd_kernelINS_13Kernel_traitsI13__nv_bfloat16S2_S2_S2_fjLj4096ELj1ELj1ELj4ELj16ENS_18Kernel_traits_baseILj4096ES2_S2_S2_S2_fjLj128EEEEELb1ELb0ELb1ELb1EEEvNS_9BwdParamsE)
        /*1cc4*/ 	.word	0x00000000


	//----- nvinfo : EIATTR_MIN_STACK_SIZE
	.align		4
.L_1227:
        /*1cc8*/ 	.byte	0x04, 0x12
        /*1cca*/ 	.short	(.L_1229 - .L_1228)
	.align		4
.L_1228:
        /*1ccc*/ 	.word	index@(_ZN10layer_norm13ln_bwd_kernelINS_13Kernel_traitsI13__nv_bfloat16S2_S2_S2_fjLj4096ELj1ELj1ELj4ELj16ENS_18Kernel_traits_baseILj4096ES2_S2_S2_S2_fjLj128EEEEELb1ELb1ELb0ELb0EEEvNS_9BwdParamsE)
        /*1cd0*/ 	.word	0x00000048


	//----- nvinfo : EIATTR_MIN_STACK_SIZE
	.align		4
.L_1229:
        /*1cd4*/ 	.byte	0x04, 0x12
        /*1cd6*/ 	.short	(.L_1231 - .L_1230)
	.align		4
.L_1230:
        /*1cd8*/ 	.word	index@(_ZN10layer_norm13ln_bwd_kernelINS_13Kernel_traitsI13__nv_bfloat16S2_S2_S2_fjLj4096ELj1ELj1ELj4ELj16ENS_18Kernel_traits_baseILj4096ES2_S2_S2_S2_fjLj128EEEEELb1ELb1ELb0ELb1EEEvNS_9BwdParamsE)
        /*1cdc*/ 	.word	0x00000000


	//----- nvinfo : EIATTR_MIN_STACK_SIZE
	.align		4
.L_1231:
        /*1ce0*/ 	.byte	0x04, 0x12
        /*1ce2*/ 	.short	(.L_1233 - .L_1232)
	.align		4
.L_1232:
        /*1ce4*/ 	.word	index@(_ZN10layer_norm22ln_bwd_finalize_kernelINS_22Kernel_traits_finalizeILj4096E13__nv_bfloat16S2_S2_S2_fjLb1ELj1024ELj4ENS_18Kernel_traits_baseILj4096ES2_S2_S2_S2_fjLj1024EEEEELb1ELb0EEEvNS_9BwdParamsE)
        /*1ce8*/ 	.word	0x00000000


	//----- nvinfo : EIATTR_MIN_STACK_SIZE
	.align		4
.L_1233:
        /*1cec*/ 	.byte	0x04, 0x12
        /*1cee*/ 	.short	(.L_1235 - .L_1234)
	.align		4
.L_1234:
        /*1cf0*/ 	.word	index@(_ZN10layer_norm13ln_bwd_kernelINS_13Kernel_traitsI13__nv_bfloat16S2_S2_S2_fjLj4096ELj1ELj1ELj4ELj16ENS_18Kernel_traits_baseILj4096ES2_S2_S2_S2_fjLj128EEEEELb1ELb1ELb1ELb0EEEvNS_9BwdParamsE)
        /*1cf4*/ 	.word	0x00000080


	//----- nvinfo : EIATTR_MIN_STACK_SIZE
	.align		4
.L_1235:
        /*1cf8*/ 	.byte	0x04, 0x12
        /*1cfa*/ 	.short	(.L_1237 - .L_1236)
	.align		4
.L_1236:
        /*1cfc*/ 	.word	index@(_ZN10layer_norm22ln_bwd_finalize_kernelINS_22Kernel_traits_finalizeILj4096E13__nv_bfloat16S2_S2_S2_fjLb1ELj1024ELj4ENS_18Kernel_traits_baseILj4096ES2_S2_S2_S2_fjLj1024EEEEELb1ELb1EEEvNS_9BwdParamsE)
        /*1d00*/ 	.word	0x00000000


	//----- nvinfo : EIATTR_MIN_STACK_SIZE
	.align		4
.L_1237:
        /*1d04*/ 	.byte	0x04, 0x12
        /*1d06*/ 	.short	(.L_1239 - .L_1238)
	.align		4
.L_1238:
        /*1d08*/ 	.word	index@(_ZN10layer_norm13ln_bwd_kernelINS_13Kernel_traitsI13__nv_bfloat16S2_S2_S2_fjLj4096ELj1ELj1ELj4ELj16ENS_18Kernel_traits_baseILj4096ES2_S2_S2_S2_fjLj128EEEEELb1ELb1ELb1ELb1EEEvNS_9BwdParamsE)
        /*1d0c*/ 	.word	0x00000038


	//----- nvinfo : EIATTR_MIN_STACK_SIZE
	.align		4
.L_1239:
        /*1d10*/ 	.byte	0x04, 0x12
        /*1d12*/ 	.short	(.L_1241 - .L_1240)
	.align		4
.L_1240:
        /*1d14*/ 	.word	index@(_ZN10layer_norm13ln_bwd_kernelINS_13Kernel_traitsI6__halfS2_S2_S2_fjLj4096ELj1ELj1ELj4ELj16ENS_18Kernel_traits_baseILj4096ES2_S2_S2_S2_fjLj128EEEEELb0ELb0ELb0ELb0EEEvNS_9BwdParamsE)
        /*1d18*/ 	.word	0x00000000


	//----- nvinfo : EIATTR_MIN_STACK_SIZE
	.align		4
.L_1241:
        /*1d1c*/ 	.byte	0x04, 0x12
        /*1d1e*/ 	.short	(.L_1243 - .L_1242)
	.align		4
.L_1242:
        /*1d20*/ 	.word	index@(_ZN10layer_norm13ln_bwd_kernelINS_13Kernel_traitsI6__halfS2_S2_S2_fjLj4096ELj1ELj1ELj4ELj16ENS_18Kernel_traits_baseILj4096ES2_S2_S2_S2_fjLj128EEEEELb0ELb0ELb0ELb1EEEvNS_9BwdParamsE)
        /*1d24*/ 	.word	0x00000000


	//----- nvinfo : EIATTR_MIN_STACK_SIZE
	.align		4
.L_1243:
        /*1d28*/ 	.byte	0x04, 0x12
        /*1d2a*/ 	.short	(.L_1245 - .L_1244)
	.align		4
.L_1244:
        /*1d2c*/ 	.word	index@(_ZN10layer_norm13ln_bwd_kernelINS_13Kernel_traitsI6__halfS2_S2_S2_fjLj4096ELj1ELj1ELj4ELj16ENS_18Kernel_traits_baseILj4096ES2_S2_S2_S2_fjLj128EEEEELb0ELb0ELb1ELb0EEEvNS_9BwdParamsE)
        /*1d30*/ 	.word	0x00000000


	//----- nvinfo : EIATTR_MIN_STACK_SIZE
	.align		4
.L_1245:
        /*1d34*/ 	.byte	0x04, 0x12
        /*1d36*/ 	.short	(.L_1247 - .L_1246)
	.align		4
.L_1246:
        /*1d38*/ 	.word	index@(_ZN10layer_norm13ln_bwd_kernelINS_13Kernel_traitsI6__halfS2_S2_S2_fjLj4096ELj1ELj1ELj4ELj16ENS_18Kernel_traits_baseILj4096ES2_S2_S2_S2_fjLj128EEEEELb0ELb0ELb1ELb1EEEvNS_9BwdParamsE)
        /*1d3c*/ 	.word	0x00000000


	//----- nvinfo : EIATTR_MIN_STACK_SIZE
	.align		4
.L_1247:
        /*1d40*/ 	.byte	0x04, 0x12
        /*1d42*/ 	.short	(.L_1249 - .L_1248)
	.align		4
.L_1248:
        /*1d44*/ 	.word	index@(_ZN10layer_norm13ln_bwd_kernelINS_13Kernel_traitsI6__halfS2_S2_S2_fjLj4096ELj1ELj1ELj4ELj16ENS_18Kernel_traits_baseILj4096ES2_S2_S2_S2_fjLj128EEEEELb0ELb1ELb0ELb0EEEvNS_9BwdParamsE)
        /*1d48*/ 	.word	0x00000028


	//----- nvinfo : EIATTR_MIN_STACK_SIZE
	.align		4
.L_1249:
        /*1d4c*/ 	.byte	0x04, 0x12
        /*1d4e*/ 	.short	(.L_1251 - .L_1250)
	.align		4
.L_1250:
        /*1d50*/ 	.word	index@(_ZN10layer_norm13ln_bwd_kernelINS_13Kernel_traitsI6__halfS2_S2_S2_fjLj4096ELj1ELj1ELj4ELj16ENS_18Kernel_traits_baseILj4096ES2_S2_S2_S2_fjLj128EEEEELb0ELb1ELb0ELb1EEEvNS_9BwdParamsE)
        /*1d54*/ 	.word	0x00000028


	//----- nvinfo : EIATTR_MIN_STACK_SIZE
	.align		4
.L_1251:
        /*1d58*/ 	.byte	0x04, 0x12
        /*1d5a*/ 	.short	(.L_1253 - .L_1252)
	.align		4
.L_1252:
        /*1d5c*/ 	.word	index@(_ZN10layer_norm13ln_bwd_kernelINS_13Kernel_traitsI6__halfS2_S2_S2_fjLj4096ELj1ELj1ELj4ELj16ENS_18Kernel_traits_baseILj4096ES2_S2_S2_S2_fjLj128EEEEELb0ELb1ELb1ELb0EEEvNS_9BwdParamsE)
        /*1d60*/ 	.word	0x00000050


	//----- nvinfo : EIATTR_MIN_STACK_SIZE
	.align		4
.L_1253:
        /*1d64*/ 	.byte	0x04, 0x12
        /*1d66*/ 	.short	(.L_1255 - .L_1254)
	.align		4
.L_1254:
        /*1d68*/ 	.word	index@(_ZN10layer_norm13ln_bwd_kernelINS_13Kernel_traitsI6__halfS2_S2_S2_fjLj4096ELj1ELj1ELj4ELj16ENS_18Kernel_traits_baseILj4096ES2_S2_S2_S2_fjLj128EEEEELb0ELb1ELb1ELb1EEEvNS_9BwdParamsE)
        /*1d6c*/ 	.word	0x00000018


	//----- nvinfo : EIATTR_MIN_STACK_SIZE
	.align		4
.L_1255:
        /*1d70*/ 	.byte	0x04, 0x12
        /*1d72*/ 	.short	(.L_1257 - .L_1256)
	.align		4
.L_1256:
        /*1d74*/ 	.word	index@(_ZN10layer_norm13ln_bwd_kernelINS_13Kernel_traitsI6__halfS2_S2_S2_fjLj4096ELj1ELj1ELj4ELj16ENS_18Kernel_traits_baseILj4096ES2_S2_S2_S2_fjLj128EEEEELb1ELb0ELb0ELb0EEEvNS_9BwdParamsE)
        /*1d78*/ 	.word	0x00000000


	//----- nvinfo : EIATTR_MIN_STACK_SIZE
	.align		4
.L_1257:
        /*1d7c*/ 	.byte	0x04, 0x12
        /*1d7e*/ 	.short	(.L_1259 - .L_1258)
	.align		4
.L_1258:
        /*1d80*/ 	.word	index@(_ZN10layer_norm13ln_bwd_kernelINS_13Kernel_traitsI6__halfS2_S2_S2_fjLj4096ELj1ELj1ELj4ELj16ENS_18Kernel_traits_baseILj4096ES2_S2_S2_S2_fjLj128EEEEELb1ELb0ELb0ELb1EEEvNS_9BwdParamsE)
        /*1d84*/ 	.word	0x00000000


	//----- nvinfo : EIATTR_MIN_STACK_SIZE
	.align		4
.L_1259:
        /*1d88*/ 	.byte	0x04, 0x12
        /*1d8a*/ 	.short	(.L_1261 - .L_1260)
	.align		4
.L_1260:
        /*1d8c*/ 	.word	index@(_ZN10layer_norm22ln_bwd_finalize_kernelINS_22Kernel_traits_finalizeILj4096E6__halfS2_S2_S2_fjLb0ELj1024ELj4ENS_18Kernel_traits_baseILj4096ES2_S2_S2_S2_fjLj1024EEEEELb0ELb0EEEvNS_9BwdParamsE)
        /*1d90*/ 	.word	0x00000000


	//----- nvinfo : EIATTR_MIN_STACK_SIZE
	.align		4
.L_1261:
        /*1d94*/ 	.byte	0x04, 0x12
        /*1d96*/ 	.short	(.L_1263 - .L_1262)
	.align		4
.L_1262:
        /*1d98*/ 	.word	index@(_ZN10layer_norm13ln_bwd_kernelINS_13Kernel_traitsI6__halfS2_S2_S2_fjLj4096ELj1ELj1ELj4ELj16ENS_18Kernel_traits_baseILj4096ES2_S2_S2_S2_fjLj128EEEEELb1ELb0ELb1ELb0EEEvNS_9BwdParamsE)
        /*1d9c*/ 	.word	0x00000000


	//----- nvinfo : EIATTR_MIN_STACK_SIZE
	.align		4
.L_1263:
        /*1da0*/ 	.byte	0x04, 0x12
        /*1da2*/ 	.short	(.L_1265 - .L_1264)
	.align		4
.L_1264:
        /*1da4*/ 	.word	index@(_ZN10layer_norm22ln_bwd_finalize_kernelINS_22Kernel_traits_finalizeILj4096E6__halfS2_S2_S2_fjLb0ELj1024ELj4ENS_18Kernel_traits_baseILj4096ES2_S2_S2_S2_fjLj1024EEEEELb0ELb1EEEvNS_9BwdParamsE)
        /*1da8*/ 	.word	0x00000000


	//----- nvinfo : EIATTR_MIN_STACK_SIZE
	.align		4
.L_1265:
        /*1dac*/ 	.byte	0x04, 0x12
        /*1dae*/ 	.short	(.L_1267 - .L_1266)
	.align		4
.L_1266:
        /*1db0*/ 	.word	index@(_ZN10layer_norm13ln_bwd_kernelINS_13Kernel_traitsI6__halfS2_S2_S2_fjLj4096ELj1ELj1ELj4ELj16ENS_18Kernel_traits_baseILj4096ES2_S2_S2_S2_fjLj128EEEEELb1ELb0ELb1ELb1EEEvNS_9BwdParamsE)
        /*1db4*/ 	.word	0x00000000


	//----- nvinfo : EIATTR_MIN_STACK_SIZE
	.align		4
.L_1267:
        /*1db8*/ 	.byte	0x04, 0x12
        /*1dba*/ 	.short	(.L_1269 - .L_1268)
	.align		4
.L_1268:
        /*1dbc*/ 	.word	index@(_ZN10layer_norm13ln_bwd_kernelINS_13Kernel_traitsI6__halfS2_S2_S2_fjLj4096ELj1ELj1ELj4ELj16ENS_18Kernel_traits_baseILj4096ES2_S2_S2_S2_fjLj128EEEEELb1ELb1ELb0ELb0EEEvNS_9BwdParamsE)
        /*1dc0*/ 	.word	0x00000048


	//----- nvinfo : EIATTR_MIN_STACK_SIZE
	.align		4
.L_1269:
        /*1dc4*/ 	.byte	0x04, 0x12
        /*1dc6*/ 	.short	(.L_1271 - .L_1270)
	.align		4
.L_1270:
        /*1dc8*/ 	.word	index@(_ZN10layer_norm13ln_bwd_kernelINS_13Kernel_traitsI6__halfS2_S2_S2_fjLj4096ELj1ELj1ELj4ELj16ENS_18Kernel_traits_baseILj4096ES2_S2_S2_S2_fjLj128EEEEELb1ELb1ELb0ELb1EEEvNS_9BwdParamsE)
        /*1dcc*/ 	.word	0x00000000


	//----- nvinfo : EIATTR_MIN_STACK_SIZE
	.align		4
.L_1271:
        /*1dd0*/ 	.byte	0x04, 0x12
        /*1dd2*/ 	.short	(.L_1273 - .L_1272)
	.align		4
.L_1272:
        /*1dd4*/ 	.word	index@(_ZN10layer_norm22ln_bwd_finalize_kernelINS_22Kernel_traits_finalizeILj4096E6__halfS2_S2_S2_fjLb1ELj1024ELj4ENS_18Kernel_traits_baseILj4096ES2_S2_S2_S2_fjLj1024EEEEELb1ELb0EEEvNS_9BwdParamsE)
        /*1dd8*/ 	.word	0x00000000


	//----- nvinfo : EIATTR_MIN_STACK_SIZE
	.align		4
.L_1273:
        /*1ddc*/ 	.byte	0x04, 0x12
        /*1dde*/ 	.short	(.L_1275 - .L_1274)
	.align		4
.L_1274:
        /*1de0*/ 	.word	index@(_ZN10layer_norm13ln_bwd_kernelINS_13Kernel_traitsI6__halfS2_S2_S2_fjLj4096ELj1ELj1ELj4ELj16ENS_18Kernel_traits_baseILj4096ES2_S2_S2_S2_fjLj128EEEEELb1ELb1ELb1ELb0EEEvNS_9BwdParamsE)
        /*1de4*/ 	.word	0x00000080


	//----- nvinfo : EIATTR_MIN_STACK_SIZE
	.align		4
.L_1275:
        /*1de8*/ 	.byte	0x04, 0x12
        /*1dea*/ 	.short	(.L_1277 - .L_1276)
	.align		4
.L_1276:
        /*1dec*/ 	.word	index@(_ZN10layer_norm22ln_bwd_finalize_kernelINS_22Kernel_traits_finalizeILj4096E6__halfS2_S2_S2_fjLb1ELj1024ELj4ENS_18Kernel_traits_baseILj4096ES2_S2_S2_S2_fjLj1024EEEEELb1ELb1EEEvNS_9BwdParamsE)
        /*1df0*/ 	.word	0x00000000


	//----- nvinfo : EIATTR_MIN_STACK_SIZE
	.align		4
.L_1277:
        /*1df4*/ 	.byte	0x04, 0x12
        /*1df6*/ 	.short	(.L_1279 - .L_1278)
	.align		4
.L_1278:
        /*1df8*/ 	.word	index@(_ZN10layer_norm13ln_bwd_kernelINS_13Kernel_traitsI6__halfS2_S2_S2_fjLj4096ELj1ELj1ELj4ELj16ENS_18Kernel_traits_baseILj4096ES2_S2_S2_S2_fjLj128EEEEELb1ELb1ELb1ELb1EEEvNS_9BwdParamsE)
        /*1dfc*/ 	.word	0x00000038


	//----- nvinfo : EIATTR_MIN_STACK_SIZE
	.align		4
.L_1279:
        /*1e00*/ 	.byte	0x04, 0x12
        /*1e02*/ 	.short	(.L_1281 - .L_1280)
	.align		4
.L_1280:
        /*1e04*/ 	.word	index@(_ZN10layer_norm13ln_bwd_kernelINS_13Kernel_traitsIf13__nv_bfloat16S2_S2_fjLj4096ELj1ELj1ELj4ELj16ENS_18Kernel_traits_baseILj4096EfS2_S2_S2_fjLj128EEEEELb0ELb0ELb0ELb0EEEvNS_9BwdParamsE)
        /*1e08*/ 	.word	0x00000000


	//----- nvinfo : EIATTR_MIN_STACK_SIZE
	.align		4
.L_1281:
        /*1e0c*/ 	.byte	0x04, 0x12
        /*1e0e*/ 	.short	(.L_1283 - .L_1282)
	.align		4
.L_1282:
        /*1e10*/ 	.word	index@(_ZN10layer_norm13ln_bwd_kernelINS_13Kernel_traitsIf13__nv_bfloat16S2_S2_fjLj4096ELj1ELj1ELj4ELj16ENS_18Kernel_traits_baseILj4096EfS2_S2_S2_fjLj128EEEEELb0ELb0ELb0ELb1EEEvNS_9BwdParamsE)
        /*1e14*/ 	.word	0x00000000


	//----- nvinfo : EIATTR_MIN_STACK_SIZE
	.align		4
.L_1283:
        /*1e18*/ 	.byte	0x04, 0x12
        /*1e1a*/ 	.short	(.L_1285 - .L_1284)
	.align		4
.L_1284:
        /*1e1c*/ 	.word	index@(_ZN10layer_norm13ln_bwd_kernelINS_13Kernel_traitsIf13__nv_bfloat16S2_S2_fjLj4096ELj1ELj1ELj4ELj16ENS_18Kernel_traits_baseILj4096EfS2_S2_S2_fjLj128EEEEELb0ELb0ELb1ELb0EEEvNS_9BwdParamsE)
        /*1e20*/ 	.word	0x00000000


	//----- nvinfo : EIATTR_MIN_STACK_SIZE
	.align		4
.L_1285:
        /*1e24*/ 	.byte	0x04, 0x12
        /*1e26*/ 	.short	(.L_1287 - .L_1286)
	.align		4
.L_1286:
        /*1e28*/ 	.word	index@(_ZN10layer_norm13ln_bwd_kernelINS_13Kernel_traitsIf13__nv_bfloat16S2_S2_fjLj4096ELj1ELj1ELj4ELj16ENS_18Kernel_traits_baseILj4096EfS2_S2_S2_fjLj128EEEEELb0ELb0ELb1ELb1EEEvNS_9BwdParamsE)
        /*1e2c*/ 	.word	0x00000000


	//----- nvinfo : EIATTR_MIN_STACK_SIZE
	.align		4
.L_1287:
        /*1e30*/ 	.byte	0x04, 0x12
        /*1e32*/ 	.short	(.L_1289 - .L_1288)
	.align		4
.L_1288:
        /*1e34*/ 	.word	index@(_ZN10layer_norm13ln_bwd_kernelINS_13Kernel_traitsIf13__nv_bfloat16S2_S2_fjLj4096ELj1ELj1ELj4ELj16ENS_18Kernel_traits_baseILj4096EfS2_S2_S2_fjLj128EEEEELb0ELb1ELb0ELb0EEEvNS_9BwdParamsE)
        /*1e38*/ 	.word	0x00000028


	//----- nvinfo : EIATTR_MIN_STACK_SIZE
	.align		4
.L_1289:
        /*1e3c*/ 	.byte	0x04, 0x12
        /*1e3e*/ 	.short	(.L_1291 - .L_1290)
	.align		4
.L_1290:
        /*1e40*/ 	.word	index@(_ZN10layer_norm13ln_bwd_kernelINS_13Kernel_traitsIf13__nv_bfloat16S2_S2_fjLj4096ELj1ELj1ELj4ELj16ENS_18Kernel_traits_baseILj4096EfS2_S2_S2_fjLj128EEEEELb0ELb1ELb0ELb1EEEvNS_9BwdParamsE)
        /*1e44*/ 	.word	0x00000028


	//----- nvinfo : EIATTR_MIN_STACK_SIZE
	.align		4
.L_1291:
        /*1e48*/ 	.byte	0x04, 0x12
        /*1e4a*/ 	.short	(.L_1293 - .L_1292)
	.align		4
.L_1292:
        /*1e4c*/ 	.word	index@(_ZN10layer_norm13ln_bwd_kernelINS_13Kernel_traitsIf13__nv_bfloat16S2_S2_fjLj4096ELj1ELj1ELj4ELj16ENS_18Kernel_traits_baseILj4096EfS2_S2_S2_fjLj128EEEEELb0ELb1ELb1ELb0EEEvNS_9BwdParamsE)
        /*1e50*/ 	.word	0x00000058


	//----- nvinfo : EIATTR_MIN_STACK_SIZE
	.align		4
.L_1293:
        /*1e54*/ 	.byte	0x04, 0x12
        /*1e56*/ 	.short	(.L_1295 - .L_1294)
	.align		4
.L_1294:
        /*1e58*/ 	.word	index@(_ZN10layer_norm13ln_bwd_kernelINS_13Kernel_traitsIf13__nv_bfloat16S2_S2_fjLj4096ELj1ELj1ELj4ELj16ENS_18Kernel_traits_baseILj4096EfS2_S2_S2_fjLj128EEEEELb0ELb1ELb1ELb1EEEvNS_9BwdParamsE)
        /*1e5c*/ 	.word	0x00000058


	//----- nvinfo : EIATTR_MIN_STACK_SIZE
	.align		4
.L_1295:
        /*1e60*/ 	.byte	0x04, 0x12
        /*1e62*/ 	.short	(.L_1297 - .L_1296)
	.align		4
.L_1296:
        /*1e64*/ 	.word	index@(_ZN10layer_norm13ln_bwd_kernelINS_13Kernel_traitsIf13__nv_bfloat16S2_S2_fjLj4096ELj1ELj1ELj4ELj16ENS_18Kernel_traits_baseILj4096EfS2_S2_S2_fjLj128EEEEELb1ELb0ELb0ELb0EEEvNS_9BwdParamsE)
        /*1e68*/ 	.word	0x00000000


	//----- nvinfo : EIATTR_MIN_STACK_SIZE
	.align		4
.L_1297:
        /*1e6c*/ 	.byte	0x04, 0x12
        /*1e6e*/ 	.short	(.L_1299 - .L_1298)
	.align		4
.L_1298:
        /*1e70*/ 	.word	index@(_ZN10layer_norm13ln_bwd_kernelINS_13Kernel_traitsIf13__nv_bfloat16S2_S2_fjLj4096ELj1ELj1ELj4ELj16ENS_18Kernel_traits_baseILj4096EfS2_S2_S2_fjLj128EEEEELb1ELb0ELb0ELb1EEEvNS_9BwdParamsE)
        /*1e74*/ 	.word	0x00000000


	//----- nvinfo : EIATTR_MIN_STACK_SIZE
	.align		4
.L_1299:
        /*1e78*/ 	.byte	0x04, 0x12
        /*1e7a*/ 	.short	(.L_1301 - .L_1300)
	.align		4
.L_1300:
        /*1e7c*/ 	.word	index@(_ZN10layer_norm22ln_bwd_finalize_kernelINS_22Kernel_traits_finalizeILj4096Ef13__nv_bfloat16S2_S2_fjLb0ELj1024ELj4ENS_18Kernel_traits_baseILj4096EfS2_S2_S2_fjLj1024EEEEELb0ELb0EEEvNS_9BwdParamsE)
        /*1e80*/ 	.word	0x00000000


	//----- nvinfo : EIATTR_MIN_STACK_SIZE
	.align		4
.L_1301:
        /*1e84*/ 	.byte	0x04, 0x12
        /*1e86*/ 	.short	(.L_1303 - .L_1302)
	.align		4
.L_1302:
        /*1e88*/ 	.word	index@(_ZN10layer_norm13ln_bwd_kernelINS_13Kernel_traitsIf13__nv_bfloat16S2_S2_fjLj4096ELj1ELj1ELj4ELj16ENS_18Kernel_traits_baseILj4096EfS2_S2_S2_fjLj128EEEEELb1ELb0ELb1ELb0EEEvNS_9BwdParamsE)
        /*1e8c*/ 	.word	0x00000000


	//----- nvinfo : EIATTR_MIN_STACK_SIZE
	.align		4
.L_1303:
        /*1e90*/ 	.byte	0x04, 0x12
        /*1e92*/ 	.short	(.L_1305 - .L_1304)
	.align		4
.L_1304:
        /*1e94*/ 	.word	index@(_ZN10layer_norm22ln_bwd_finalize_kernelINS_22Kernel_traits_finalizeILj4096Ef13__nv_bfloat16S2_S2_fjLb0ELj1024ELj4ENS_18Kernel_traits_baseILj4096EfS2_S2_S2_fjLj1024EEEEELb0ELb1EEEvNS_9BwdParamsE)
        /*1e98*/ 	.word	0x00000000


	//----- nvinfo : EIATTR_MIN_STACK_SIZE
	.align		4
.L_1305:
        /*1e9c*/ 	.byte	0x04, 0x12
        /*1e9e*/ 	.short	(.L_1307 - .L_1306)
	.align		4
.L_1306:
        /*1ea0*/ 	.word	index@(_ZN10layer_norm13ln_bwd_kernelINS_13Kernel_traitsIf13__nv_bfloat16S2_S2_fjLj4096ELj1ELj1ELj4ELj16ENS_18Kernel_traits_baseILj4096EfS2_S2_S2_fjLj128EEEEELb1ELb0ELb1ELb1EEEvNS_9BwdParamsE)
        /*1ea4*/ 	.word	0x00000000


	//----- nvinfo : EIATTR_MIN_STACK_SIZE
	.align		4
.L_1307:
        /*1ea8*/ 	.byte	0x04, 0x12
        /*1eaa*/ 	.short	(.L_1309 - .L_1308)
	.align		4
.L_1308:
        /*1eac*/ 	.word	index@(_ZN10layer_norm13ln_bwd_kernelINS_13Kernel_traitsIf13__nv_bfloat16S2_S2_fjLj4096ELj1ELj1ELj4ELj16ENS_18Kernel_traits_baseILj4096EfS2_S2_S2_fjLj128EEEEELb1ELb1ELb0ELb0EEEvNS_9BwdParamsE)
        /*1eb0*/ 	.word	0x00000058


	//----- nvinfo : EIATTR_MIN_STACK_SIZE
	.align		4
.L_1309:
        /*1eb4*/ 	.byte	0x04, 0x12
        /*1eb6*/ 	.short	(.L_1311 - .L_1310)
	.align		4
.L_1310:
        /*1eb8*/ 	.word	index@(_ZN10layer_norm13ln_bwd_kernelINS_13Kernel_traitsIf13__nv_bfloat16S2_S2_fjLj4096ELj1ELj1ELj4ELj16ENS_18Kernel_traits_baseILj4096EfS2_S2_S2_fjLj128EEEEELb1ELb1ELb0ELb1EEEvNS_9BwdParamsE)
        /*1ebc*/ 	.word	0x00000048


	//----- nvinfo : EIATTR_MIN_STACK_SIZE
	.align		4
.L_1311:
        /*1ec0*/ 	.byte	0x04, 0x12
        /*1ec2*/ 	.short	(.L_1313 - .L_1312)
	.align		4
.L_1312:
        /*1ec4*/ 	.word	index@(_ZN10layer_norm22ln_bwd_finalize_kernelINS_22Kernel_traits_finalizeILj4096Ef13__nv_bfloat16S2_S2_fjLb1ELj1024ELj4ENS_18Kernel_traits_baseILj4096EfS2_S2_S2_fjLj1024EEEEELb1ELb0EEEvNS_9BwdParamsE)
        /*1ec8*/ 	.word	0x00000000


	//----- nvinfo : EIATTR_MIN_STACK_SIZE
	.align		4
.L_1313:
        /*1ecc*/ 	.byte	0x04, 0x12
        /*1ece*/ 	.short	(.L_1315 - .L_1314)
	.align		4
.L_1314:
        /*1ed0*/ 	.word	index@(_ZN10layer_norm13ln_bwd_kernelINS_13Kernel_traitsIf13__nv_bfloat16S2_S2_fjLj4096ELj1ELj1ELj4ELj16ENS_18Kernel_traits_baseILj4096EfS2_S2_S2_fjLj128EEEEELb1ELb1ELb1ELb0EEEvNS_9BwdParamsE)
        /*1ed4*/ 	.word	0x00000080


	//----- nvinfo : EIATTR_MIN_STACK_SIZE
	.align		4
.L_1315:
        /*1ed8*/ 	.byte	0x04, 0x12
        /*1eda*/ 	.short	(.L_1317 - .L_1316)
	.align		4
.L_1316:
        /*1edc*/ 	.word	index@(_ZN10layer_norm22ln_bwd_finalize_kernelINS_22Kernel_traits_finalizeILj4096Ef13__nv_bfloat16S2_S2_fjLb1ELj1024ELj4ENS_18Kernel_traits_baseILj4096EfS2_S2_S2_fjLj1024EEEEELb1ELb1EEEvNS_9BwdParamsE)
        /*1ee0*/ 	.word	0x00000000


	//----- nvinfo : EIATTR_MIN_STACK_SIZE
	.align		4
.L_1317:
        /*1ee4*/ 	.byte	0x04, 0x12
        /*1ee6*/ 	.short	(.L_1319 - .L_1318)
	.align		4
.L_1318:
        /*1ee8*/ 	.word	index@(_ZN10layer_norm13ln_bwd_kernelINS_13Kernel_traitsIf13__nv_bfloat16S2_S2_fjLj4096ELj1ELj1ELj4ELj16ENS_18Kernel_traits_baseILj4096EfS2_S2_S2_fjLj128EEEEELb1ELb1ELb1ELb1EEEvNS_9BwdParamsE)
        /*1eec*/ 	.word	0x00000078


	//----- nvinfo : EIATTR_MIN_STACK_SIZE
	.align		4
.L_1319:
        /*1ef0*/ 	.byte	0x04, 0x12
        /*1ef2*/ 	.short	(.L_1321 - .L_1320)
	.align		4
.L_1320:
        /*1ef4*/ 	.word	index@(_ZN10layer_norm13ln_bwd_kernelINS_13Kernel_traitsI13__nv_bfloat16S2_fS2_fjLj4096ELj1ELj1ELj4ELj16ENS_18Kernel_traits_baseILj4096ES2_S2_fS2_fjLj128EEEEELb0ELb0ELb0ELb0EEEvNS_9BwdParamsE)
        /*1ef8*/ 	.word	0x00000000


	//----- nvinfo : EIATTR_MIN_STACK_SIZE
	.align		4
.L_1321:
        /*1efc*/ 	.byte	0x04, 0x12
        /*1efe*/ 	.short	(.L_1323 - .L_1322)
	.align		4
.L_1322:
        /*1f00*/ 	.word	index@(_ZN10layer_norm13ln_bwd_kernelINS_13Kernel_traitsI13__nv_bfloat16S2_fS2_fjLj4096ELj1ELj1ELj4ELj16ENS_18Kernel_traits_baseILj4096ES2_S2_fS2_fjLj128EEEEELb0ELb0ELb0ELb1EEEvNS_9BwdParamsE)
        /*1f04*/ 	.word	0x00000000


	//----- nvinfo : EIATTR_MIN_STACK_SIZE
	.align		4
.L_1323:
        /*1f08*/ 	.byte	0x04, 0x12
        /*1f0a*/ 	.short	(.L_1325 - .L_1324)
	.align		4
.L_1324:
        /*1f0c*/ 	.word	index@(_ZN10layer_norm13ln_bwd_kernelINS_13Kernel_traitsI13__nv_bfloat16S2_fS2_fjLj4096ELj1ELj1ELj4ELj16ENS_18Kernel_traits_baseILj4096ES2_S2_fS2_fjLj128EEEEELb0ELb0ELb1ELb0EEEvNS_9BwdParamsE)
        /*1f10*/ 	.word	0x00000000


	//----- nvinfo : EIATTR_MIN_STACK_SIZE
	.align		4
.L_1325:
        /*1f14*/ 	.byte	0x04, 0x12
        /*1f16*/ 	.short	(.L_1327 - .L_1326)
	.align		4
.L_1326:
        /*1f18*/ 	.word	index@(_ZN10layer_norm13ln_bwd_kernelINS_13Kernel_traitsI13__nv_bfloat16S2_fS2_fjLj4096ELj1ELj1ELj4ELj16ENS_18Kernel_traits_baseILj4096ES2_S2_fS2_fjLj128EEEEELb0ELb0ELb1ELb1EEEvNS_9BwdParamsE)
        /*1f1c*/ 	.word	0x00000000


	//----- nvinfo : EIATTR_MIN_STACK_SIZE
	.align		4
.L_1327:
        /*1f20*/ 	.byte	0x04, 0x12
        /*1f22*/ 	.short	(.L_1329 - .L_1328)
	.align		4
.L_1328:
        /*1f24*/ 	.word	index@(_ZN10layer_norm13ln_bwd_kernelINS_13Kernel_traitsI13__nv_bfloat16S2_fS2_fjLj4096ELj1ELj1ELj4ELj16ENS_18Kernel_traits_baseILj4096ES2_S2_fS2_fjLj128EEEEELb0ELb1ELb0ELb0EEEvNS_9BwdParamsE)
        /*1f28*/ 	.word	0x00000080


	//----- nvinfo : EIATTR_MIN_STACK_SIZE
	.align		4
.L_1329:
        /*1f2c*/ 	.byte	0x04, 0x12
        /*1f2e*/ 	.short	(.L_1331 - .L_1330)
	.align		4
.L_1330:
        /*1f30*/ 	.word	index@(_ZN10layer_norm13ln_bwd_kernelINS_13Kernel_traitsI13__nv_bfloat16S2_fS2_fjLj4096ELj1ELj1ELj4ELj16ENS_18Kernel_traits_baseILj4096ES2_S2_fS2_fjLj128EEEEELb0ELb1ELb0ELb1EEEvNS_9BwdParamsE)
        /*1f34*/ 	.word	0x00000078


	//----- nvinfo : EIATTR_MIN_STACK_SIZE
	.align		4
.L_1331:
        /*1f38*/ 	.byte	0x04, 0x12
        /*1f3a*/ 	.short	(.L_1333 - .L_1332)
	.align		4
.L_1332:
        /*1f3c*/ 	.word	index@(_ZN10layer_norm13ln_bwd_kernelINS_13Kernel_traitsI13__nv_bfloat16S2_fS2_fjLj4096ELj1ELj1ELj4ELj16ENS_18Kernel_traits_baseILj4096ES2_S2_fS2_fjLj128EEEEELb0ELb1ELb1ELb0EEEvNS_9BwdParamsE)
        /*1f40*/ 	.word	0x000000b8


	//----- nvinfo : EIATTR_MIN_STACK_SIZE
	.align		4
.L_1333:
        /*1f44*/ 	.byte	0x04, 0x12
        /*1f46*/ 	.short	(.L_1335 - .L_1334)
	.align		4
.L_1334:
        /*1f48*/ 	.word	index@(_ZN10layer_norm13ln_bwd_kernelINS_13Kernel_traitsI13__nv_bfloat16S2_fS2_fjLj4096ELj1ELj1ELj4ELj16ENS_18Kernel_traits_baseILj4096ES2_S2_fS2_fjLj128EEEEELb0ELb1ELb1ELb1EEEvNS_9BwdParamsE)
        /*1f4c*/ 	.word	0x00000078


	//----- nvinfo : EIATTR_MIN_STACK_SIZE
	.align		4
.L_1335:
        /*1f50*/ 	.byte	0x04, 0x12
        /*1f52*/ 	.short	(.L_1337 - .L_1336)
	.align		4
.L_1336:
        /*1f54*/ 	.word	index@(_ZN10layer_norm13ln_bwd_kernelINS_13Kernel_traitsI13__nv_bfloat16S2_fS2_fjLj4096ELj1ELj1ELj4ELj16ENS_18Kernel_traits_baseILj4096ES2_S2_fS2_fjLj128EEEEELb1ELb0ELb0ELb0EEEvNS_9BwdParamsE)
        /*1f58*/ 	.word	0x00000000


	//----- nvinfo : EIATTR_MIN_STACK_SIZE
	.align		4
.L_1337:
        /*1f5c*/ 	.byte	0x04, 0x12
        /*1f5e*/ 	.short	(.L_1339 - .L_1338)
	.align		4
.L_1338:
        /*1f60*/ 	.word	index@(_ZN10layer_norm13ln_bwd_kernelINS_13Kernel_traitsI13__nv_bfloat16S2_fS2_fjLj4096ELj1ELj1ELj4ELj16ENS_18Kernel_traits_baseILj4096ES2_S2_fS2_fjLj128EEEEELb1ELb0ELb0ELb1EEEvNS_9BwdParamsE)
        /*1f64*/ 	.word	0x00000000


	//----- nvinfo : EIATTR_MIN_STACK_SIZE
	.align		4
.L_1339:
        /*1f68*/ 	.byte	0x04, 0x12
        /*1f6a*/ 	.short	(.L_1341 - .L_1340)
	.align		4
.L_1340:
        /*1f6c*/ 	.word	index@(_ZN10layer_norm22ln_bwd_finalize_kernelINS_22Kernel_traits_finalizeILj4096E13__nv_bfloat16S2_fS2_fjLb0ELj1024ELj4ENS_18Kernel_traits_baseILj4096ES2_S2_fS2_fjLj1024EEEEELb0ELb0EEEvNS_9BwdParamsE)
        /*1f70*/ 	.word	0x00000000


	//----- nvinfo : EIATTR_MIN_STACK_SIZE
	.align		4
.L_1341:
        /*1f74*/ 	.byte	0x04, 0x12
        /*1f76*/ 	.short	(.L_1343 - .L_1342)
	.align		4
.L_1342:
        /*1f78*/ 	.word	index@(_ZN10layer_norm13ln_bwd_kernelINS_13Kernel_traitsI13__nv_bfloat16S2_fS2_fjLj4096ELj1ELj1ELj4ELj16ENS_18Kernel_traits_baseILj4096ES2_S2_fS2_fjLj128EEEEELb1ELb0ELb1ELb0EEEvNS_9BwdParamsE)
        /*1f7c*/ 	.word	0x00000000


	//----- nvinfo : EIATTR_MIN_STACK_SIZE
	.align		4
.L_1343:
        /*1f80*/ 	.byte	0x04, 0x12
        /*1f82*/ 	.short	(.L_1345 - .L_1344)
	.align		4
.L_1344:
        /*1f84*/ 	.word	index@(_ZN10layer_norm22ln_bwd_finalize_kernelINS_22Kernel_traits_finalizeILj4096E13__nv_bfloat16S2_fS2_fjLb0ELj1024ELj4ENS_18Kernel_traits_baseILj4096ES2_S2_fS2_fjLj1024EEEEELb0ELb1EEEvNS_9BwdParamsE)
        /*1f88*/ 	.word	0x00000000


	//----- nvinfo : EIATTR_MIN_STACK_SIZE
	.align		4
.L_1345:
        /*1f8c*/ 	.byte	0x04, 0x12
        /*1f8e*/ 	.short	(.L_1347 - .L_1346)
	.align		4
.L_1346:
        /*1f90*/ 	.word	index@(_ZN10layer_norm13ln_bwd_kernelINS_13Kernel_traitsI13__nv_bfloat16S2_fS2_fjLj4096ELj1ELj1ELj4ELj16ENS_18Kernel_traits_baseILj4096ES2_S2_fS2_fjLj128EEEEELb1ELb0ELb1ELb1EEEvNS_9BwdParamsE)
        /*1f94*/ 	.word	0x00000000


	//----- nvinfo : EIATTR_MIN_STACK_SIZE
	.align		4
.L_1347:
        /*1f98*/ 	.byte	0x04, 0x12
        /*1f9a*/ 	.short	(.L_1349 - .L_1348)
	.align		4
.L_1348:
        /*1f9c*/ 	.word	index@(_ZN10layer_norm13ln_bwd_kernelINS_13Kernel_traitsI13__nv_bfloat16S2_fS2_fjLj4096ELj1ELj1ELj4ELj16ENS_18Kernel_traits_baseILj4096ES2_S2_fS2_fjLj128EEEEELb1ELb1ELb0ELb0EEEvNS_9BwdParamsE)
        /*1fa0*/ 	.word	0x000000a8


	//----- nvinfo : EIATTR_MIN_STACK_SIZE
	.align		4
.L_1349:
        /*1fa4*/ 	.byte	0x04, 0x12
        /*1fa6*/ 	.short	(.L_1351 - .L_1350)
	.align		4
.L_1350:
        /*1fa8*/ 	.word	index@(_ZN10layer_norm13ln_bwd_kernelINS_13Kernel_traitsI13__nv_bfloat16S2_fS2_fjLj4096ELj1ELj1ELj4ELj16ENS_18Kernel_traits_baseILj4096ES2_S2_fS2_fjLj128EEEEELb1ELb1ELb0ELb1EEEvNS_9BwdParamsE)
        /*1fac*/ 	.word	0x00000060


	//----- nvinfo : EIATTR_MIN_STACK_SIZE
	.align		4
.L_1351:
        /*1fb0*/ 	.byte	0x04, 0x12
        /*1fb2*/ 	.short	(.L_1353 - .L_1352)
	.align		4
.L_1352:
        /*1fb4*/ 	.word	index@(_ZN10layer_norm22ln_bwd_finalize_kernelINS_22Kernel_traits_finalizeILj4096E13__nv_bfloat16S2_fS2_fjLb1ELj1024ELj4ENS_18Kernel_traits_baseILj4096ES2_S2_fS2_fjLj1024EEEEELb1ELb0EEEvNS_9BwdParamsE)
        /*1fb8*/ 	.word	0x00000000


	//----- nvinfo : EIATTR_MIN_STACK_SIZE
	.align		4
.L_1353:
        /*1fbc*/ 	.byte	0x04, 0x12
        /*1fbe*/ 	.short	(.L_1355 - .L_1354)
	.align		4
.L_1354:
        /*1fc0*/ 	.word	index@(_ZN10layer_norm13ln_bwd_kernelINS_13Kernel_traitsI13__nv_bfloat16S2_fS2_fjLj4096ELj1ELj1ELj4ELj16ENS_18Kernel_traits_baseILj4096ES2_S2_fS2_fjLj128EEEEELb1ELb1ELb1ELb0EEEvNS_9BwdParamsE)
        /*1fc4*/ 	.word	0x000000e0


	//----- nvinfo : EIATTR_MIN_STACK_SIZE
	.align		4
.L_1355:
        /*1fc8*/ 	.byte	0x04, 0x12
        /*1fca*/ 	.short	(.L_1357 - .L_1356)
	.align		4
.L_1356:
        /*1fcc*/ 	.word	index@(_ZN10layer_norm22ln_bwd_finalize_kernelINS_22Kernel_traits_finalizeILj4096E13__nv_bfloat16S2_fS2_fjLb1ELj1024ELj4ENS_18Kernel_traits_baseILj4096ES2_S2_fS2_fjLj1024EEEEELb1ELb1EEEvNS_9BwdParamsE)
        /*1fd0*/ 	.word	0x00000000


	//----- nvinfo : EIATTR_MIN_STACK_SIZE
	.align		4
.L_1357:
        /*1fd4*/ 	.byte	0x04, 0x12
        /*1fd6*/ 	.short	(.L_1359 - .L_1358)
	.align		4
.L_1358:
        /*1fd8*/ 	.word	index@(_ZN10layer_norm13ln_bwd_kernelINS_13Kernel_traitsI13__nv_bfloat16S2_fS2_fjLj4096ELj1ELj1ELj4ELj16ENS_18Kernel_traits_baseILj4096ES2_S2_fS2_fjLj128EEEEELb1ELb1ELb1ELb1EEEvNS_9BwdParamsE)
        /*1fdc*/ 	.word	0x000000a8


	//----- nvinfo : EIATTR_MIN_STACK_SIZE
	.align		4
.L_1359:
        /*1fe0*/ 	.byte	0x04, 0x12
        /*1fe2*/ 	.short	(.L_1361 - .L_1360)
	.align		4
.L_1360:
        /*1fe4*/ 	.word	index@(_ZN10layer_norm13ln_bwd_kernelINS_13Kernel_traitsIf13__nv_bfloat16fS2_fjLj4096ELj1ELj1ELj4ELj16ENS_18Kernel_traits_baseILj4096EfS2_fS2_fjLj128EEEEELb0ELb0ELb0ELb0EEEvNS_9BwdParamsE)
        /*1fe8*/ 	.word	0x00000000


	//----- nvinfo : EIATTR_MIN_STACK_SIZE
	.align		4
.L_1361:
        /*1fec*/ 	.byte	0x04, 0x12
        /*1fee*/ 	.short	(.L_1363 - .L_1362)
	.align		4
.L_1362:
        /*1ff0*/ 	.word	index@(_ZN10layer_norm13ln_bwd_kernelINS_13Kernel_traitsIf13__nv_bfloat16fS2_fjLj4096ELj1ELj1ELj4ELj16ENS_18Kernel_traits_baseILj4096EfS2_fS2_fjLj128EEEEELb0ELb0ELb0ELb1EEEvNS_9BwdParamsE)
        /*1ff4*/ 	.word	0x00000000


	//----- nvinfo : EIATTR_MIN_STACK_SIZE
	.align		4
.L_1363:
        /*1ff8*/ 	.byte	0x04, 0x12
        /*1ffa*/ 	.short	(.L_1365 - .L_1364)
	.align		4
.L_1364:
        /*1ffc*/ 	.word	index@(_ZN10layer_norm13ln_bwd_kernelINS_13Kernel_traitsIf13__nv_bfloat16fS2_fjLj4096ELj1ELj1ELj4ELj16ENS_18Kernel_traits_baseILj4096EfS2_fS2_fjLj128EEEEELb0ELb0ELb1ELb0EEEvNS_9BwdParamsE)
        /*2000*/ 	.word	0x00000000


	//----- nvinfo : EIATTR_MIN_STACK_SIZE
	.align		4
.L_1365:
        /*2004*/ 	.byte	0x04, 0x12
        /*2006*/ 	.short	(.L_1367 - .L_1366)
	.align		4
.L_1366:
        /*2008*/ 	.word	index@(_ZN10layer_norm13ln_bwd_kernelINS_13Kernel_traitsIf13__nv_bfloat16fS2_fjLj4096ELj1ELj1ELj4ELj16ENS_18Kernel_traits_baseILj4096EfS2_fS2_fjLj128EEEEELb0ELb0ELb1ELb1EEEvNS_9BwdParamsE)
        /*200c*/ 	.word	0x00000000


	//----- nvinfo : EIATTR_MIN_STACK_SIZE
	.align		4
.L_1367:
        /*2010*/ 	.byte	0x04, 0x12
        /*2012*/ 	.short	(.L_1369 - .L_1368)
	.align		4
.L_1368:
        /*2014*/ 	.word	index@(_ZN10layer_norm13ln_bwd_kernelINS_13Kernel_traitsIf13__nv_bfloat16fS2_fjLj4096ELj1ELj1ELj4ELj16ENS_18Kernel_traits_baseILj4096EfS2_fS2_fjLj128EEEEELb0ELb1ELb0ELb0EEEvNS_9BwdParamsE)
        /*2018*/ 	.word	0x00000088


	//----- nvinfo : EIATTR_MIN_STACK_SIZE
	.align		4
.L_1369:
        /*201c*/ 	.byte	0x04, 0x12
        /*201e*/ 	.short	(.L_1371 - .L_1370)
	.align		4
.L_1370:
        /*2020*/ 	.word	index@(_ZN10layer_norm13ln_bwd_kernelINS_13Kernel_traitsIf13__nv_bfloat16fS2_fjLj4096ELj1ELj1ELj4ELj16ENS_18Kernel_traits_baseILj4096EfS2_fS2_fjLj128EEEEELb0ELb1ELb0ELb1EEEvNS_9BwdParamsE)
        /*2024*/ 	.word	0x00000088


	//----- nvinfo : EIATTR_MIN_STACK_SIZE
	.align		4
.L_1371:
        /*2028*/ 	.byte	0x04, 0x12
        /*202a*/ 	.short	(.L_1373 - .L_1372)
	.align		4
.L_1372:
        /*202c*/ 	.word	index@(_ZN10layer_norm13ln_bwd_kernelINS_13Kernel_traitsIf13__nv_bfloat16fS2_fjLj4096ELj1ELj1ELj4ELj16ENS_18Kernel_traits_baseILj4096EfS2_fS2_fjLj128EEEEELb0ELb1ELb1ELb0EEEvNS_9BwdParamsE)
        /*2030*/ 	.word	0x000000c0


	//----- nvinfo : EIATTR_MIN_STACK_SIZE
	.align		4
.L_1373:
        /*2034*/ 	.byte	0x04, 0x12
        /*2036*/ 	.short	(.L_1375 - .L_1374)
	.align		4
.L_1374:
        /*2038*/ 	.word	index@(_ZN10layer_norm13ln_bwd_kernelINS_13Kernel_traitsIf13__nv_bfloat16fS2_fjLj4096ELj1ELj1ELj4ELj16ENS_18Kernel_traits_baseILj4096EfS2_fS2_fjLj128EEEEELb0ELb1ELb1ELb1EEEvNS_9BwdParamsE)
        /*203c*/ 	.word	0x000000d0


	//----- nvinfo : EIATTR_MIN_STACK_SIZE
	.align		4
.L_1375:
        /*2040*/ 	.byte	0x04, 0x12
        /*2042*/ 	.short	(.L_1377 - .L_1376)
	.align		4
.L_1376:
        /*2044*/ 	.word	index@(_ZN10layer_norm13ln_bwd_kernelINS_13Kernel_traitsIf13__nv_bfloat16fS2_fjLj4096ELj1ELj1ELj4ELj16ENS_18Kernel_traits_baseILj4096EfS2_fS2_fjLj128EEEEELb1ELb0ELb0ELb0EEEvNS_9BwdParamsE)
        /*2048*/ 	.word	0x00000000


	//----- nvinfo : EIATTR_MIN_STACK_SIZE
	.align		4
.L_1377:
        /*204c*/ 	.byte	0x04, 0x12
        /*204e*/ 	.short	(.L_1379 - .L_1378)
	.align		4
.L_1378:
        /*2050*/ 	.word	index@(_ZN10layer_norm13ln_bwd_kernelINS_13Kernel_traitsIf13__nv_bfloat16fS2_fjLj4096ELj1ELj1ELj4ELj16ENS_18Kernel_traits_baseILj4096EfS2_fS2_fjLj128EEEEELb1ELb0ELb0ELb1EEEvNS_9BwdParamsE)
        /*2054*/ 	.word	0x00000000


	//----- nvinfo : EIATTR_MIN_STACK_SIZE
	.align		4
.L_1379:
        /*2058*/ 	.byte	0x04, 0x12
        /*205a*/ 	.short	(.L_1381 - .L_1380)
	.align		4
.L_1380:
        /*205c*/ 	.word	index@(_ZN10layer_norm22ln_bwd_finalize_kernelINS_22Kernel_traits_finalizeILj4096Ef13__nv_bfloat16fS2_fjLb0ELj1024ELj4ENS_18Kernel_traits_baseILj4096EfS2_fS2_fjLj1024EEEEELb0ELb0EEEvNS_9BwdParamsE)
        /*2060*/ 	.word	0x00000000


	//----- nvinfo : EIATTR_MIN_STACK_SIZE
	.align		4
.L_1381:
        /*2064*/ 	.byte	0x04, 0x12
        /*2066*/ 	.short	(.L_1383 - .L_1382)
	.align		4
.L_1382:
        /*2068*/ 	.word	index@(_ZN10layer_norm13ln_bwd_kernelINS_13Kernel_traitsIf13__nv_bfloat16fS2_fjLj4096ELj1ELj1ELj4ELj16ENS_18Kernel_traits_baseILj4096EfS2_fS2_fjLj128EEEEELb1ELb0ELb1ELb0EEEvNS_9BwdParamsE)
        /*206c*/ 	.word	0x00000000


	//----- nvinfo : EIATTR_MIN_STACK_SIZE
	.align		4
.L_1383:
        /*2070*/ 	.byte	0x04, 0x12
        /*2072*/ 	.short	(.L_1385 - .L_1384)
	.align		4
.L_1384:
        /*2074*/ 	.word	index@(_ZN10layer_norm22ln_bwd_finalize_kernelINS_22Kernel_traits_finalizeILj4096Ef13__nv_bfloat16fS2_fjLb0ELj1024ELj4ENS_18Kernel_traits_baseILj4096EfS2_fS2_fjLj1024EEEEELb0ELb1EEEvNS_9BwdParamsE)
        /*2078*/ 	.word	0x00000000


	//----- nvinfo : EIATTR_MIN_STACK_SIZE
	.align		4
.L_1385:
        /*207c*/ 	.byte	0x04, 0x12
        /*207e*/ 	.short	(.L_1387 - .L_1386)
	.align		4
.L_1386:
        /*2080*/ 	.word	index@(_ZN10layer_norm13ln_bwd_kernelINS_13Kernel_traitsIf13__nv_bfloat16fS2_fjLj4096ELj1ELj1ELj4ELj16ENS_18Kernel_traits_baseILj4096EfS2_fS2_fjLj128EEEEELb1ELb0ELb1ELb1EEEvNS_9BwdParamsE)
        /*2084*/ 	.word	0x00000000


	//----- nvinfo : EIATTR_MIN_STACK_SIZE
	.align		4
.L_1387:
        /*2088*/ 	.byte	0x04, 0x12
        /*208a*/ 	.short	(.L_1389 - .L_1388)
	.align		4
.L_1388:
        /*208c*/ 	.word	index@(_ZN10layer_norm13ln_bwd_kernelINS_13Kernel_traitsIf13__nv_bfloat16fS2_fjLj4096ELj1ELj1ELj4ELj16ENS_18Kernel_traits_baseILj4096EfS2_fS2_fjLj128EEEEELb1ELb1ELb0ELb0EEEvNS_9BwdParamsE)
        /*2090*/ 	.word	0x000000b0


	//----- nvinfo : EIATTR_MIN_STACK_SIZE
	.align		4
.L_1389:
        /*2094*/ 	.byte	0x04, 0x12
        /*2096*/ 	.short	(.L_1391 - .L_1390)
	.align		4
.L_1390:
        /*2098*/ 	.word	index@(_ZN10layer_norm13ln_bwd_kernelINS_13Kernel_traitsIf13__nv_bfloat16fS2_fjLj4096ELj1ELj1ELj4ELj16ENS_18Kernel_traits_baseILj4096EfS2_fS2_fjLj128EEEEELb1ELb1ELb0ELb1EEEvNS_9BwdParamsE)
        /*209c*/ 	.word	0x000000b0


	//----- nvinfo : EIATTR_MIN_STACK_SIZE
	.align		4
.L_1391:
        /*20a0*/ 	.byte	0x04, 0x12
        /*20a2*/ 	.short	(.L_1393 - .L_1392)
	.align		4
.L_1392:
        /*20a4*/ 	.word	index@(_ZN10layer_norm22ln_bwd_finalize_kernelINS_22Kernel_traits_finalizeILj4096Ef13__nv_bfloat16fS2_fjLb1ELj1024ELj4ENS_18Kernel_traits_baseILj4096EfS2_fS2_fjLj1024EEEEELb1ELb0EEEvNS_9BwdParamsE)
        /*20a8*/ 	.word	0x00000000


	//----- nvinfo : EIATTR_MIN_STACK_SIZE
	.align		4
.L_1393:
        /*20ac*/ 	.byte	0x04, 0x12
        /*20ae*/ 	.short	(.L_1395 - .L_1394)
	.align		4
.L_1394:
        /*20b0*/ 	.word	index@(_ZN10layer_norm13ln_bwd_kernelINS_13Kernel_traitsIf13__nv_bfloat16fS2_fjLj4096ELj1ELj1ELj4ELj16ENS_18Kernel_traits_baseILj4096EfS2_fS2_fjLj128EEEEELb1ELb1ELb1ELb0EEEvNS_9BwdParamsE)
        /*20b4*/ 	.word	0x000000e0


	//----- nvinfo : EIATTR_MIN_STACK_SIZE
	.align		4
.L_1395:
        /*20b8*/ 	.byte	0x04, 0x12
        /*20ba*/ 	.short	(.L_1397 - .L_1396)
	.align		4
.L_1396:
        /*20bc*/ 	.word	index@(_ZN10layer_norm22ln_bwd_finalize_kernelINS_22Kernel_traits_finalizeILj4096Ef13__nv_bfloat16fS2_fjLb1ELj1024ELj4ENS_18Kernel_traits_baseILj4096EfS2_fS2_fjLj1024EEEEELb1ELb1EEEvNS_9BwdParamsE)
        /*20c0*/ 	.word	0x00000000


	//----- nvinfo : EIATTR_MIN_STACK_SIZE
	.align		4
.L_1397:
        /*20c4*/ 	.byte	0x04, 0x12
        /*20c6*/ 	.short	(.L_1399 - .L_1398)
	.align		4
.L_1398:
        /*20c8*/ 	.word	index@(_ZN10layer_norm13ln_bwd_kernelINS_13Kernel_traitsIf13__nv_bfloat16fS2_fjLj4096ELj1ELj1ELj4ELj16ENS_18Kernel_traits_baseILj4096EfS2_fS2_fjLj128EEEEELb1ELb1ELb1ELb1EEEvNS_9BwdParamsE)
        /*20cc*/ 	.word	0x000000e0


	//----- nvinfo : EIATTR_MIN_STACK_SIZE
	.align		4
.L_1399:
        /*20d0*/ 	.byte	0x04, 0x12
        /*20d2*/ 	.short	(.L_1401 - .L_1400)
	.align		4
.L_1400:
        /*20d4*/ 	.word	index@(_ZN10layer_norm13ln_bwd_kernelINS_13Kernel_traitsIf6__halfS2_S2_fjLj4096ELj1ELj1ELj4ELj16ENS_18Kernel_traits_baseILj4096EfS2_S2_S2_fjLj128EEEEELb0ELb0ELb0ELb0EEEvNS_9BwdParamsE)
        /*20d8*/ 	.word	0x00000000


	//----- nvinfo : EIATTR_MIN_STACK_SIZE
	.align		4
.L_1401:
        /*20dc*/ 	.byte	0x04, 0x12
        /*20de*/ 	.short	(.L_1403 - .L_1402)
	.align		4
.L_1402:
        /*20e0*/ 	.word	index@(_ZN10layer_norm13ln_bwd_kernelINS_13Kernel_traitsIf6__halfS2_S2_fjLj4096ELj1ELj1ELj4ELj16ENS_18Kernel_traits_baseILj4096EfS2_S2_S2_fjLj128EEEEELb0ELb0ELb0ELb1EEEvNS_9BwdParamsE)
        /*20e4*/ 	.word	0x00000000


	//----- nvinfo : EIATTR_MIN_STACK_SIZE
	.align		4
.L_1403:
        /*20e8*/ 	.byte	0x04, 0x12
        /*20ea*/ 	.short	(.L_1405 - .L_1404)
	.align		4
.L_1404:
        /*20ec*/ 	.word	index@(_ZN10layer_norm13ln_bwd_kernelINS_13Kernel_traitsIf6__halfS2_S2_fjLj4096ELj1ELj1ELj4ELj16ENS_18Kernel_traits_baseILj4096EfS2_S2_S2_fjLj128EEEEELb0ELb0ELb1ELb0EEEvNS_9BwdParamsE)
        /*20f0*/ 	.word	0x00000000


	//----- nvinfo : EIATTR_MIN_STACK_SIZE
	.align		4
.L_1405:
        /*20f4*/ 	.byte	0x04, 0x12
        /*20f6*/ 	.short	(.L_1407 - .L_1406)
	.align		4
.L_1406:
        /*20f8*/ 	.word	index@(_ZN10layer_norm13ln_bwd_kernelINS_13Kernel_traitsIf6__halfS2_S2_fjLj4096ELj1ELj1ELj4ELj16ENS_18Kernel_traits_baseILj4096EfS2_S2_S2_fjLj128EEEEELb0ELb0ELb1ELb1EEEvNS_9BwdParamsE)
        /*20fc*/ 	.word	0x00000000


	//----- nvinfo : EIATTR_MIN_STACK_SIZE
	.align		4
.L_1407:
        /*2100*/ 	.byte	0x04, 0x12
        /*2102*/ 	.short	(.L_1409 - .L_1408)
	.align		4
.L_1408:
        /*2104*/ 	.word	index@(_ZN10layer_norm13ln_bwd_kernelINS_13Kernel_traitsIf6__halfS2_S2_fjLj4096ELj1ELj1ELj4ELj16ENS_18Kernel_traits_baseILj4096EfS2_S2_S2_fjLj128EEEEELb0ELb1ELb0ELb0EEEvNS_9BwdParamsE)
        /*2108*/ 	.word	0x00000028


	//----- nvinfo : EIATTR_MIN_STACK_SIZE
	.align		4
.L_1409:
        /*210c*/ 	.byte	0x04, 0x12
        /*210e*/ 	.short	(.L_1411 - .L_1410)
	.align		4
.L_1410:
        /*2110*/ 	.word	index@(_ZN10layer_norm13ln_bwd_kernelINS_13Kernel_traitsIf6__halfS2_S2_fjLj4096ELj1ELj1ELj4ELj16ENS_18Kernel_traits_baseILj4096EfS2_S2_S2_fjLj128EEEEELb0ELb1ELb0ELb1EEEvNS_9BwdParamsE)
        /*2114*/ 	.word	0x00000028


	//----- nvinfo : EIATTR_MIN_STACK_SIZE
	.align		4
.L_1411:
        /*2118*/ 	.byte	0x04, 0x12
        /*211a*/ 	.short	(.L_1413 - .L_1412)
	.align		4
.L_1412:
        /*211c*/ 	.word	index@(_ZN10layer_norm13ln_bwd_kernelINS_13Kernel_traitsIf6__halfS2_S2_fjLj4096ELj1ELj1ELj4ELj16ENS_18Kernel_traits_baseILj4096EfS2_S2_S2_fjLj128EEEEELb0ELb1ELb1ELb0EEEvNS_9BwdParamsE)
        /*2120*/ 	.word	0x00000058


	//----- nvinfo : EIATTR_MIN_STACK_SIZE
	.align		4
.L_1413:
        /*2124*/ 	.byte	0x04, 0x12
        /*2126*/ 	.short	(.L_1415 - .L_1414)
	.align		4
.L_1414:
        /*2128*/ 	.word	index@(_ZN10layer_norm13ln_bwd_kernelINS_13Kernel_traitsIf6__halfS2_S2_fjLj4096ELj1ELj1ELj4ELj16ENS_18Kernel_traits_baseILj4096EfS2_S2_S2_fjLj128EEEEELb0ELb1ELb1ELb1EEEvNS_9BwdParamsE)
        /*212c*/ 	.word	0x00000058


	//----- nvinfo : EIATTR_MIN_STACK_SIZE
	.align		4
.L_1415:
        /*2130*/ 	.byte	0x04, 0x12
        /*2132*/ 	.short	(.L_1417 - .L_1416)
	.align		4
.L_1416:
        /*2134*/ 	.word	index@(_ZN10layer_norm13ln_bwd_kernelINS_13Kernel_traitsIf6__halfS2_S2_fjLj4096ELj1ELj1ELj4ELj16ENS_18Kernel_traits_baseILj4096EfS2_S2_S2_fjLj128EEEEELb1ELb0ELb0ELb0EEEvNS_9BwdParamsE)
        /*2138*/ 	.word	0x00000000


	//----- nvinfo : EIATTR_MIN_STACK_SIZE
	.align		4
.L_1417:
        /*213c*/ 	.byte	0x04, 0x12
        /*213e*/ 	.short	(.L_1419 - .L_1418)
	.align		4
.L_1418:
        /*2140*/ 	.word	index@(_ZN10layer_norm13ln_bwd_kernelINS_13Kernel_traitsIf6__halfS2_S2_fjLj4096ELj1ELj1ELj4ELj16ENS_18Kernel_traits_baseILj4096EfS2_S2_S2_fjLj128EEEEELb1ELb0ELb0ELb1EEEvNS_9BwdParamsE)
        /*2144*/ 	.word	0x00000000


	//----- nvinfo : EIATTR_MIN_STACK_SIZE
	.align		4
.L_1419:
        /*2148*/ 	.byte	0x04, 0x12
        /*214a*/ 	.short	(.L_1421 - .L_1420)
	.align		4
.L_1420:
        /*214c*/ 	.word	index@(_ZN10layer_norm22ln_bwd_finalize_kernelINS_22Kernel_traits_finalizeILj4096Ef6__halfS2_S2_fjLb0ELj1024ELj4ENS_18Kernel_traits_baseILj4096EfS2_S2_S2_fjLj1024EEEEELb0ELb0EEEvNS_9BwdParamsE)
        /*2150*/ 	.word	0x00000000


	//----- nvinfo : EIATTR_MIN_STACK_SIZE
	.align		4
.L_1421:
        /*2154*/ 	.byte	0x04, 0x12
        /*2156*/ 	.short	(.L_1423 - .L_1422)
	.align		4
.L_1422:
        /*2158*/ 	.word	index@(_ZN10layer_norm13ln_bwd_kernelINS_13Kernel_traitsIf6__halfS2_S2_fjLj4096ELj1ELj1ELj4ELj16ENS_18Kernel_traits_baseILj4096EfS2_S2_S2_fjLj128EEEEELb1ELb0ELb1ELb0EEEvNS_9BwdParamsE)
        /*215c*/ 	.word	0x00000000


	//----- nvinfo : EIATTR_MIN_STACK_SIZE
	.align		4
.L_1423:
        /*2160*/ 	.byte	0x04, 0x12
        /*2162*/ 	.short	(.L_1425 - .L_1424)
	.align		4
.L_1424:
        /*2164*/ 	.word	index@(_ZN10layer_norm22ln_bwd_finalize_kernelINS_22Kernel_traits_finalizeILj4096Ef6__halfS2_S2_fjLb0ELj1024ELj4ENS_18Kernel_traits_baseILj4096EfS2_S2_S2_fjLj1024EEEEELb0ELb1EEEvNS_9BwdParamsE)
        /*2168*/ 	.word	0x00000000


	//----- nvinfo : EIATTR_MIN_STACK_SIZE
	.align		4
.L_1425:
        /*216c*/ 	.byte	0x04, 0x12
        /*216e*/ 	.short	(.L_1427 - .L_1426)
	.align		4
.L_1426:
        /*2170*/ 	.word	index@(_ZN10layer_norm13ln_bwd_kernelINS_13Kernel_traitsIf6__halfS2_S2_fjLj4096ELj1ELj1ELj4ELj16ENS_18Kernel_traits_baseILj4096EfS2_S2_S2_fjLj128EEEEELb1ELb0ELb1ELb1EEEvNS_9BwdParamsE)
        /*2174*/ 	.word	0x00000000


	//----- nvinfo : EIATTR_MIN_STACK_SIZE
	.align		4
.L_1427:
        /*2178*/ 	.byte	0x04, 0x12
        /*217a*/ 	.short	(.L_1429 - .L_1428)
	.align		4
.L_1428:
        /*217c*/ 	.word	index@(_ZN10layer_norm13ln_bwd_kernelINS_13Kernel_traitsIf6__halfS2_S2_fjLj4096ELj1ELj1ELj4ELj16ENS_18Kernel_traits_baseILj4096EfS2_S2_S2_fjLj128EEEEELb1ELb1ELb0ELb0EEEvNS_9BwdParamsE)
        /*2180*/ 	.word	0x00000060


	//----- nvinfo : EIATTR_MIN_STACK_SIZE
	.align		4
.L_1429:
        /*2184*/ 	.byte	0x04, 0x12
        /*2186*/ 	.short	(.L_1431 - .L_1430)
	.align		4
.L_1430:
        /*2188*/ 	.word	index@(_ZN10layer_norm13ln_bwd_kernelINS_13Kernel_traitsIf6__halfS2_S2_fjLj4096ELj1ELj1ELj4ELj16ENS_18Kernel_traits_baseILj4096EfS2_S2_S2_fjLj128EEEEELb1ELb1ELb0ELb1EEEvNS_9BwdParamsE)
        /*218c*/ 	.word	0x00000048


	//----- nvinfo : EIATTR_MIN_STACK_SIZE
	.align		4
.L_1431:
        /*2190*/ 	.byte	0x04, 0x12
        /*2192*/ 	.short	(.L_1433 - .L_1432)
	.align		4
.L_1432:
        /*2194*/ 	.word	index@(_ZN10layer_norm22ln_bwd_finalize_kernelINS_22Kernel_traits_finalizeILj4096Ef6__halfS2_S2_fjLb1ELj1024ELj4ENS_18Kernel_traits_baseILj4096EfS2_S2_S2_fjLj1024EEEEELb1ELb0EEEvNS_9BwdParamsE)
        /*2198*/ 	.word	0x00000000


	//----- nvinfo : EIATTR_MIN_STACK_SIZE
	.align		4
.L_1433:
        /*219c*/ 	.byte	0x04, 0x12
        /*219e*/ 	.short	(.L_1435 - .L_1434)
	.align		4
.L_1434:
        /*21a0*/ 	.word	index@(_ZN10layer_norm13ln_bwd_kernelINS_13Kernel_traitsIf6__halfS2_S2_fjLj4096ELj1ELj1ELj4ELj16ENS_18Kernel_traits_baseILj4096EfS2_S2_S2_fjLj128EEEEELb1ELb1ELb1ELb0EEEvNS_9BwdParamsE)
        /*21a4*/ 	.word	0x00000080


	//----- nvinfo : EIATTR_MIN_STACK_SIZE
	.align		4
.L_1435:
        /*21a8*/ 	.byte	0x04, 0x12
        /*21aa*/ 	.short	(.L_1437 - .L_1436)
	.align		4
.L_1436:
        /*21ac*/ 	.word	index@(_ZN10layer_norm22ln_bwd_finalize_kernelINS_22Kernel_traits_finalizeILj4096Ef6__halfS2_S2_fjLb1ELj1024ELj4ENS_18Kernel_traits_baseILj4096EfS2_S2_S2_fjLj1024EEEEELb1ELb1EEEvNS_9BwdParamsE)
        /*21b0*/ 	.word	0x00000000


	//----- nvinfo : EIATTR_MIN_STACK_SIZE
	.align		4
.L_1437:
        /*21b4*/ 	.byte	0x04, 0x12
        /*21b6*/ 	.short	(.L_1439 - .L_1438)
	.align		4
.L_1438:
        /*21b8*/ 	.word	index@(_ZN10layer_norm13ln_bwd_kernelINS_13Kernel_traitsIf6__halfS2_S2_fjLj4096ELj1ELj1ELj4ELj16ENS_18Kernel_traits_baseILj4096EfS2_S2_S2_fjLj128EEEEELb1ELb1ELb1ELb1EEEvNS_9BwdParamsE)
        /*21bc*/ 	.word	0x00000078


	//----- nvinfo : EIATTR_MIN_STACK_SIZE
	.align		4
.L_1439:
        /*21c0*/ 	.byte	0x04, 0x12
        /*21c2*/ 	.short	(.L_1441 - .L_1440)
	.align		4
.L_1440:
        /*21c4*/ 	.word	index@(_ZN10layer_norm13ln_bwd_kernelINS_13Kernel_traitsI6__halfS2_fS2_fjLj4096ELj1ELj1ELj4ELj16ENS_18Kernel_traits_baseILj4096ES2_S2_fS2_fjLj128EEEEELb0ELb0ELb0ELb0EEEvNS_9BwdParamsE)
        /*21c8*/ 	.word	0x00000000


	//----- nvinfo : EIATTR_MIN_STACK_SIZE
	.align		4
.L_1441:
        /*21cc*/ 	.byte	0x04, 0x12
        /*21ce*/ 	.short	(.L_1443 - .L_1442)
	.align		4
.L_1442:
        /*21d0*/ 	.word	index@(_ZN10layer_norm13ln_bwd_kernelINS_13Kernel_traitsI6__halfS2_fS2_fjLj4096ELj1ELj1ELj4ELj16ENS_18Kernel_traits_baseILj4096ES2_S2_fS2_fjLj128EEEEELb0ELb0ELb0ELb1EEEvNS_9BwdParamsE)
        /*21d4*/ 	.word	0x00000000


	//----- nvinfo : EIATTR_MIN_STACK_SIZE
	.align		4
.L_1443:
        /*21d8*/ 	.byte	0x04, 0x12
        /*21da*/ 	.short	(.L_1445 - .L_1444)
	.align		4
.L_1444:
        /*21dc*/ 	.word	index@(_ZN10layer_norm13ln_bwd_kernelINS_13Kernel_traitsI6__halfS2_fS2_fjLj4096ELj1ELj1ELj4ELj16ENS_18Kernel_traits_baseILj4096ES2_S2_fS2_fjLj128EEEEELb0ELb0ELb1ELb0EEEvNS_9BwdParamsE)
        /*21e0*/ 	.word	0x00000000


	//----- nvinfo : EIATTR_MIN_STACK_SIZE
	.align		4
.L_1445:
        /*21e4*/ 	.byte	0x04, 0x12
        /*21e6*/ 	.short	(.L_1447 - .L_1446)
	.align		4
.L_1446:
        /*21e8*/ 	.word	index@(_ZN10layer_norm13ln_bwd_kernelINS_13Kernel_traitsI6__halfS2_fS2_fjLj4096ELj1ELj1ELj4ELj16ENS_18Kernel_traits_baseILj4096ES2_S2_fS2_fjLj128EEEEELb0ELb0ELb1ELb1EEEvNS_9BwdParamsE)
        /*21ec*/ 	.word	0x00000000


	//----- nvinfo : EIATTR_MIN_STACK_SIZE
	.align		4
.L_1447:
        /*21f0*/ 	.byte	0x04, 0x12
        /*21f2*/ 	.short	(.L_1449 - .L_1448)
	.align		4
.L_1448:
        /*21f4*/ 	.word	index@(_ZN10layer_norm13ln_bwd_kernelINS_13Kernel_traitsI6__halfS2_fS2_fjLj4096ELj1ELj1ELj4ELj16ENS_18Kernel_traits_baseILj4096ES2_S2_fS2_fjLj128EEEEELb0ELb1ELb0ELb0EEEvNS_9BwdParamsE)
        /*21f8*/ 	.word	0x00000080


	//----- nvinfo : EIATTR_MIN_STACK_SIZE
	.align		4
.L_1449:
        /*21fc*/ 	.byte	0x04, 0x12
        /*21fe*/ 	.short	(.L_1451 - .L_1450)
	.align		4
.L_1450:
        /*2200*/ 	.word	index@(_ZN10layer_norm13ln_bwd_kernelINS_13Kernel_traitsI6__halfS2_fS2_fjLj4096ELj1ELj1ELj4ELj16ENS_18Kernel_traits_baseILj4096ES2_S2_fS2_fjLj128EEEEELb0ELb1ELb0ELb1EEEvNS_9BwdParamsE)
        /*2204*/ 	.word	0x00000078


	//----- nvinfo : EIATTR_MIN_STACK_SIZE
	.align		4
.L_1451:
        /*2208*/ 	.byte	0x04, 0x12
        /*220a*/ 	.short	(.L_1453 - .L_1452)
	.align		4
.L_1452:
        /*220c*/ 	.word	index@(_ZN10layer_norm13ln_bwd_kernelINS_13Kernel_traitsI6__halfS2_fS2_fjLj4096ELj1ELj1ELj4ELj16ENS_18Kernel_traits_baseILj4096ES2_S2_fS2_fjLj128EEEEELb0ELb1ELb1ELb0EEEvNS_9BwdParamsE)
        /*2210*/ 	.word	0x000000b8


	//----- nvinfo : EIATTR_MIN_STACK_SIZE
	.align		4
.L_1453:
        /*2214*/ 	.byte	0x04, 0x12
        /*2216*/ 	.short	(.L_1455 - .L_1454)
	.align		4
.L_1454:
        /*2218*/ 	.word	index@(_ZN10layer_norm13ln_bwd_kernelINS_13Kernel_traitsI6__halfS2_fS2_fjLj4096ELj1ELj1ELj4ELj16ENS_18Kernel_traits_baseILj4096ES2_S2_fS2_fjLj128EEEEELb0ELb1ELb1ELb1EEEvNS_9BwdParamsE)
        /*221c*/ 	.word	0x00000078


	//----- nvinfo : EIATTR_MIN_STACK_SIZE
	.align		4
.L_1455:
        /*2220*/ 	.byte	0x04, 0x12
        /*2222*/ 	.short	(.L_1457 - .L_1456)
	.align		4
.L_1456:
        /*2224*/ 	.word	index@(_ZN10layer_norm13ln_bwd_kernelINS_13Kernel_traitsI6__halfS2_fS2_fjLj4096ELj1ELj1ELj4ELj16ENS_18Kernel_traits_baseILj4096ES2_S2_fS2_fjLj128EEEEELb1ELb0ELb0ELb0EEEvNS_9BwdParamsE)
        /*2228*/ 	.word	0x00000000


	//----- nvinfo : EIATTR_MIN_STACK_SIZE
	.align		4
.L_1457:
        /*222c*/ 	.byte	0x04, 0x12
        /*222e*/ 	.short	(.L_1459 - .L_1458)
	.align		4
.L_1458:
        /*2230*/ 	.word	index@(_ZN10layer_norm13ln_bwd_kernelINS_13Kernel_traitsI6__halfS2_fS2_fjLj4096ELj1ELj1ELj4ELj16ENS_18Kernel_traits_baseILj4096ES2_S2_fS2_fjLj128EEEEELb1ELb0ELb0ELb1EEEvNS_9BwdParamsE)
        /*2234*/ 	.word	0x00000000


	//----- nvinfo : EIATTR_MIN_STACK_SIZE
	.align		4
.L_1459:
        /*2238*/ 	.byte	0x04, 0x12
        /*223a*/ 	.short	(.L_1461 - .L_1460)
	.align		4
.L_1460:
        /*223c*/ 	.word	index@(_ZN10layer_norm22ln_bwd_finalize_kernelINS_22Kernel_traits_finalizeILj4096E6__halfS2_fS2_fjLb0ELj1024ELj4ENS_18Kernel_traits_baseILj4096ES2_S2_fS2_fjLj1024EEEEELb0ELb0EEEvNS_9BwdParamsE)
        /*2240*/ 	.word	0x00000000


	//----- nvinfo : EIATTR_MIN_STACK_SIZE
	.align		4
.L_1461:
        /*2244*/ 	.byte	0x04, 0x12
        /*2246*/ 	.short	(.L_1463 - .L_1462)
	.align		4
.L_1462:
        /*2248*/ 	.word	index@(_ZN10layer_norm13ln_bwd_kernelINS_13Kernel_traitsI6__halfS2_fS2_fjLj4096ELj1ELj1ELj4ELj16ENS_18Kernel_traits_baseILj4096ES2_S2_fS2_fjLj128EEEEELb1ELb0ELb1ELb0EEEvNS_9BwdParamsE)
        /*224c*/ 	.word	0x00000000


	//----- nvinfo : EIATTR_MIN_STACK_SIZE
	.align		4
.L_1463:
        /*2250*/ 	.byte	0x04, 0x12
        /*2252*/ 	.short	(.L_1465 - .L_1464)
	.align		4
.L_1464:
        /*2254*/ 	.word	index@(_ZN10layer_norm22ln_bwd_finalize_kernelINS_22Kernel_traits_finalizeILj4096E6__halfS2_fS2_fjLb0ELj1024ELj4ENS_18Kernel_traits_baseILj4096ES2_S2_fS2_fjLj1024EEEEELb0ELb1EEEvNS_9BwdParamsE)
        /*2258*/ 	.word	0x00000000


	//----- nvinfo : EIATTR_MIN_STACK_SIZE
	.align		4
.L_1465:
        /*225c*/ 	.byte	0x04, 0x12
        /*225e*/ 	.short	(.L_1467 - .L_1466)
	.align		4
.L_1466:
        /*2260*/ 	.word	index@(_ZN10layer_norm13ln_bwd_kernelINS_13Kernel_traitsI6__halfS2_fS2_fjLj4096ELj1ELj1ELj4ELj16ENS_18Kernel_traits_baseILj4096ES2_S2_fS2_fjLj128EEEEELb1ELb0ELb1ELb1EEEvNS_9BwdParamsE)
        /*2264*/ 	.word	0x00000000


	//----- nvinfo : EIATTR_MIN_STACK_SIZE
	.align		4
.L_1467:
        /*2268*/ 	.byte	0x04, 0x12
        /*226a*/ 	.short	(.L_1469 - .L_1468)
	.align		4
.L_1468:
        /*226c*/ 	.word	index@(_ZN10layer_norm13ln_bwd_kernelINS_13Kernel_traitsI6__halfS2_fS2_fjLj4096ELj1ELj1ELj4ELj16ENS_18Kernel_traits_baseILj4096ES2_S2_fS2_fjLj128EEEEELb1ELb1ELb0ELb0EEEvNS_9BwdParamsE)
        /*2270*/ 	.word	0x000000a8


	//----- nvinfo : EIATTR_MIN_STACK_SIZE
	.align		4
.L_1469:
        /*2274*/ 	.byte	0x04, 0x12
        /*2276*/ 	.short	(.L_1471 - .L_1470)
	.align		4
.L_1470:
        /*2278*/ 	.word	index@(_ZN10layer_norm13ln_bwd_kernelINS_13Kernel_traitsI6__halfS2_fS2_fjLj4096ELj1ELj1ELj4ELj16ENS_18Kernel_traits_baseILj4096ES2_S2_fS2_fjLj128EEEEELb1ELb1ELb0ELb1EEEvNS_9BwdParamsE)
        /*227c*/ 	.word	0x00000060


	//----- nvinfo : EIATTR_MIN_STACK_SIZE
	.align		4
.L_1471:
        /*2280*/ 	.byte	0x04, 0x12
        /*2282*/ 	.short	(.L_1473 - .L_1472)
	.align		4
.L_1472:
        /*2284*/ 	.word	index@(_ZN10layer_norm22ln_bwd_finalize_kernelINS_22Kernel_traits_finalizeILj4096E6__halfS2_fS2_fjLb1ELj1024ELj4ENS_18Kernel_traits_baseILj4096ES2_S2_fS2_fjLj1024EEEEELb1ELb0EEEvNS_9BwdParamsE)
        /*2288*/ 	.word	0x00000000


	//----- nvinfo : EIATTR_MIN_STACK_SIZE
	.align		4
.L_1473:
        /*228c*/ 	.byte	0x04, 0x12
        /*228e*/ 	.short	(.L_1475 - .L_1474)
	.align		4
.L_1474:
        /*2290*/ 	.word	index@(_ZN10layer_norm13ln_bwd_kernelINS_13Kernel_traitsI6__halfS2_fS2_fjLj4096ELj1ELj1ELj4ELj16ENS_18Kernel_traits_baseILj4096ES2_S2_fS2_fjLj128EEEEELb1ELb1ELb1ELb0EEEvNS_9BwdParamsE)
        /*2294*/ 	.word	0x000000e0


	//----- nvinfo : EIATTR_MIN_STACK_SIZE
	.align		4
.L_1475:
        /*2298*/ 	.byte	0x04, 0x12
        /*229a*/ 	.short	(.L_1477 - .L_1476)
	.align		4
.L_1476:
        /*229c*/ 	.word	index@(_ZN10layer_norm22ln_bwd_finalize_kernelINS_22Kernel_traits_finalizeILj4096E6__halfS2_fS2_fjLb1ELj1024ELj4ENS_18Kernel_traits_baseILj4096ES2_S2_fS2_fjLj1024EEEEELb1ELb1EEEvNS_9BwdParamsE)
        /*22a0*/ 	.word	0x00000000


	//----- nvinfo : EIATTR_MIN_STACK_SIZE
	.align		4
.L_1477:
        /*22a4*/ 	.byte	0x04, 0x12
        /*22a6*/ 	.short	(.L_1479 - .L_1478)
	.align		4
.L_1478:
        /*22a8*/ 	.word	index@(_ZN10layer_norm13ln_bwd_kernelINS_13Kernel_traitsI6__halfS2_fS2_fjLj4096ELj1ELj1ELj4ELj16ENS_18Kernel_traits_baseILj4096ES2_S2_fS2_fjLj128EEEEELb1ELb1ELb1ELb1EEEvNS_9BwdParamsE)
        /*22ac*/ 	.word	0x000000a8


	//----- nvinfo : EIATTR_MIN_STACK_SIZE
	.align		4
.L_1479:
        /*22b0*/ 	.byte	0x04, 0x12
        /*22b2*/ 	.short	(.L_1481 - .L_1480)
	.align		4
.L_1480:
        /*22b4*/ 	.word	index@(_ZN10layer_norm13ln_bwd_kernelINS_13Kernel_traitsIf6__halffS2_fjLj4096ELj1ELj1ELj4ELj16ENS_18Kernel_traits_baseILj4096EfS2_fS2_fjLj128EEEEELb0ELb0ELb0ELb0EEEvNS_9BwdParamsE)
        /*22b8*/ 	.word	0x00000000


	//----- nvinfo : EIATTR_MIN_STACK_SIZE
	.align		4
.L_1481:
        /*22bc*/ 	.byte	0x04, 0x12
        /*22be*/ 	.short	(.L_1483 - .L_1482)
	.align		4
.L_1482:
        /*22c0*/ 	.word	index@(_ZN10layer_norm13ln_bwd_kernelINS_13Kernel_traitsIf6__halffS2_fjLj4096ELj1ELj1ELj4ELj16ENS_18Kernel_traits_baseILj4096EfS2_fS2_fjLj128EEEEELb0ELb0ELb0ELb1EEEvNS_9BwdParamsE)
        /*22c4*/ 	.word	0x00000000


	//----- nvinfo : EIATTR_MIN_STACK_SIZE
	.align		4
.L_1483:
        /*22c8*/ 	.byte	0x04, 0x12
        /*22ca*/ 	.short	(.L_1485 - .L_1484)
	.align		4
.L_1484:
        /*22cc*/ 	.word	index@(_ZN10layer_norm13ln_bwd_kernelINS_13Kernel_traitsIf6__halffS2_fjLj4096ELj1ELj1ELj4ELj16ENS_18Kernel_traits_baseILj4096EfS2_fS2_fjLj128EEEEELb0ELb0ELb1ELb0EEEvNS_9BwdParamsE)
        /*22d0*/ 	.word	0x00000000


	//----- nvinfo : EIATTR_MIN_STACK_SIZE
	.align		4
.L_1485:
        /*22d4*/ 	.byte	0x04, 0x12
        /*22d6*/ 	.short	(.L_1487 - .L_1486)
	.align		4
.L_1486:
        /*22d8*/ 	.word	index@(_ZN10layer_norm13ln_bwd_kernelINS_13Kernel_traitsIf6__halffS2_fjLj4096ELj1ELj1ELj4ELj16ENS_18Kernel_traits_baseILj4096EfS2_fS2_fjLj128EEEEELb0ELb0ELb1ELb1EEEvNS_9BwdParamsE)
        /*22dc*/ 	.word	0x00000000


	//----- nvinfo : EIATTR_MIN_STACK_SIZE
	.align		4
.L_1487:
        /*22e0*/ 	.byte	0x04, 0x12
        /*22e2*/ 	.short	(.L_1489 - .L_1488)
	.align		4
.L_1488:
        /*22e4*/ 	.word	index@(_ZN10layer_norm13ln_bwd_kernelINS_13Kernel_traitsIf6__halffS2_fjLj4096ELj1ELj1ELj4ELj16ENS_18Kernel_traits_baseILj4096EfS2_fS2_fjLj128EEEEELb0ELb1ELb0ELb0EEEvNS_9BwdParamsE)
        /*22e8*/ 	.word	0x00000090


	//----- nvinfo : EIATTR_MIN_STACK_SIZE
	.align		4
.L_1489:
        /*22ec*/ 	.byte	0x04, 0x12
        /*22ee*/ 	.short	(.L_1491 - .L_1490)
	.align		4
.L_1490:
        /*22f0*/ 	.word	index@(_ZN10layer_norm13ln_bwd_kernelINS_13Kernel_traitsIf6__halffS2_fjLj4096ELj1ELj1ELj4ELj16ENS_18Kernel_traits_baseILj4096EfS2_fS2_fjLj128EEEEELb0ELb1ELb0ELb1EEEvNS_9BwdParamsE)
        /*22f4*/ 	.word	0x00000088


	//----- nvinfo : EIATTR_MIN_STACK_SIZE
	.align		4
.L_1491:
        /*22f8*/ 	.byte	0x04, 0x12
        /*22fa*/ 	.short	(.L_1493 - .L_1492)
	.align		4
.L_1492:
        /*22fc*/ 	.word	index@(_ZN10layer_norm13ln_bwd_kernelINS_13Kernel_traitsIf6__halffS2_fjLj4096ELj1ELj1ELj4ELj16ENS_18Kernel_traits_baseILj4096EfS2_fS2_fjLj128EEEEELb0ELb1ELb1ELb0EEEvNS_9BwdParamsE)
        /*2300*/ 	.word	0x000000c0


	//----- nvinfo : EIATTR_MIN_STACK_SIZE
	.align		4
.L_1493:
        /*2304*/ 	.byte	0x04, 0x12
        /*2306*/ 	.short	(.L_1495 - .L_1494)
	.align		4
.L_1494:
        /*2308*/ 	.word	index@(_ZN10layer_norm13ln_bwd_kernelINS_13Kernel_traitsIf6__halffS2_fjLj4096ELj1ELj1ELj4ELj16ENS_18Kernel_traits_baseILj4096EfS2_fS2_fjLj128EEEEELb0ELb1ELb1ELb1EEEvNS_9BwdParamsE)
        /*230c*/ 	.word	0x000000d0


	//----- nvinfo : EIATTR_MIN_STACK_SIZE
	.align		4
.L_1495:
        /*2310*/ 	.byte	0x04, 0x12
        /*2312*/ 	.short	(.L_1497 - .L_1496)
	.align		4
.L_1496:
        /*2314*/ 	.word	index@(_ZN10layer_norm13ln_bwd_kernelINS_13Kernel_traitsIf6__halffS2_fjLj4096ELj1ELj1ELj4ELj16ENS_18Kernel_traits_baseILj4096EfS2_fS2_fjLj128EEEEELb1ELb0ELb0ELb0EEEvNS_9BwdParamsE)
        /*2318*/ 	.word	0x00000000


	//----- nvinfo : EIATTR_MIN_STACK_SIZE
	.align		4
.L_1497:
        /*231c*/ 	.byte	0x04, 0x12
        /*231e*/ 	.short	(.L_1499 - .L_1498)
	.align		4
.L_1498:
        /*2320*/ 	.word	index@(_ZN10layer_norm13ln_bwd_kernelINS_13Kernel_traitsIf6__halffS2_fjLj4096ELj1ELj1ELj4ELj16ENS_18Kernel_traits_baseILj4096EfS2_fS2_fjLj128EEEEELb1ELb0ELb0ELb1EEEvNS_9BwdParamsE)
        /*2324*/ 	.word	0x00000000


	//----- nvinfo : EIATTR_MIN_STACK_SIZE
	.align		4
.L_1499:
        /*2328*/ 	.byte	0x04, 0x12
        /*232a*/ 	.short	(.L_1501 - .L_1500)
	.align		4
.L_1500:
        /*232c*/ 	.word	index@(_ZN10layer_norm22ln_bwd_finalize_kernelINS_22Kernel_traits_finalizeILj4096Ef6__halffS2_fjLb0ELj1024ELj4ENS_18Kernel_traits_baseILj4096EfS2_fS2_fjLj1024EEEEELb0ELb0EEEvNS_9BwdParamsE)
        /*2330*/ 	.word	0x00000000


	//----- nvinfo : EIATTR_MIN_STACK_SIZE
	.align		4
.L_1501:
        /*2334*/ 	.byte	0x04, 0x12
        /*2336*/ 	.short	(.L_1503 - .L_1502)
	.align		4
.L_1502:
        /*2338*/ 	.word	index@(_ZN10layer_norm13ln_bwd_kernelINS_13Kernel_traitsIf6__halffS2_fjLj4096ELj1ELj1ELj4ELj16ENS_18Kernel_traits_baseILj4096EfS2_fS2_fjLj128EEEEELb1ELb0ELb1ELb0EEEvNS_9BwdParamsE)
        /*233c*/ 	.word	0x00000000


	//----- nvinfo : EIATTR_MIN_STACK_SIZE
	.align		4
.L_1503:
        /*2340*/ 	.byte	0x04, 0x12
        /*2342*/ 	.short	(.L_1505 - .L_1504)
	.align		4
.L_1504:
        /*2344*/ 	.word	index@(_ZN10layer_norm22ln_bwd_finalize_kernelINS_22Kernel_traits_finalizeILj4096Ef6__halffS2_fjLb0ELj1024ELj4ENS_18Kernel_traits_baseILj4096EfS2_fS2_fjLj1024EEEEELb0ELb1EEEvNS_9BwdParamsE)
        /*2348*/ 	.word	0x00000000


	//----- nvinfo : EIATTR_MIN_STACK_SIZE
	.align		4
.L_1505:
        /*234c*/ 	.byte	0x04, 0x12
        /*234e*/ 	.short	(.L_1507 - .L_1506)
	.align		4
.L_1506:
        /*2350*/ 	.word	index@(_ZN10layer_norm13ln_bwd_kernelINS_13Kernel_traitsIf6__halffS2_fjLj4096ELj1ELj1ELj4ELj16ENS_18Kernel_traits_baseILj4096EfS2_fS2_fjLj128EEEEELb1ELb0ELb1ELb1EEEvNS_9BwdParamsE)
        /*2354*/ 	.word	0x00000000


	//----- nvinfo : EIATTR_MIN_STACK_SIZE
	.align		4
.L_1507:
        /*2358*/ 	.byte	0x04, 0x12
        /*235a*/ 	.short	(.L_1509 - .L_1508)
	.align		4
.L_1508:
        /*235c*/ 	.word	index@(_ZN10layer_norm13ln_bwd_kernelINS_13Kernel_traitsIf6__halffS2_fjLj4096ELj1ELj1ELj4ELj16ENS_18Kernel_traits_baseILj4096EfS2_fS2_fjLj128EEEEELb1ELb1ELb0ELb0EEEvNS_9BwdParamsE)
        /*2360*/ 	.word	0x000000a8


	//----- nvinfo : EIATTR_MIN_STACK_SIZE
	.align		4
.L_1509:
        /*2364*/ 	.byte	0x04, 0x12
        /*2366*/ 	.short	(.L_1511 - .L_1510)
	.align		4
.L_1510:
        /*2368*/ 	.word	index@(_ZN10layer_norm13ln_bwd_kernelINS_13Kernel_traitsIf6__halffS2_fjLj4096ELj1ELj1ELj4ELj16ENS_18Kernel_traits_baseILj4096EfS2_fS2_fjLj128EEEEELb1ELb1ELb0ELb1EEEvNS_9BwdParamsE)
        /*236c*/ 	.word	0x000000a8


	//----- nvinfo : EIATTR_MIN_STACK_SIZE
	.align		4
.L_1511:
        /*2370*/ 	.byte	0x04, 0x12
        /*2372*/ 	.short	(.L_1513 - .L_1512)
	.align		4
.L_1512:
        /*2374*/ 	.word	index@(_ZN10layer_norm22ln_bwd_finalize_kernelINS_22Kernel_traits_finalizeILj4096Ef6__halffS2_fjLb1ELj1024ELj4ENS_18Kernel_traits_baseILj4096EfS2_fS2_fjLj1024EEEEELb1ELb0EEEvNS_9BwdParamsE)
        /*2378*/ 	.word	0x00000000


	//----- nvinfo : EIATTR_MIN_STACK_SIZE
	.align		4
.L_1513:
        /*237c*/ 	.byte	0x04, 0x12
        /*237e*/ 	.short	(.L_1515 - .L_1514)
	.align		4
.L_1514:
        /*2380*/ 	.word	index@(_ZN10layer_norm13ln_bwd_kernelINS_13Kernel_traitsIf6__halffS2_fjLj4096ELj1ELj1ELj4ELj16ENS_18Kernel_traits_baseILj4096EfS2_fS2_fjLj128EEEEELb1ELb1ELb1ELb0EEEvNS_9BwdParamsE)
        /*2384*/ 	.word	0x000000e0


	//----- nvinfo : EIATTR_MIN_STACK_SIZE
	.align		4
.L_1515:
        /*2388*/ 	.byte	0x04, 0x12
        /*238a*/ 	.short	(.L_1517 - .L_1516)
	.align		4
.L_1516:
        /*238c*/ 	.word	index@(_ZN10layer_norm22ln_bwd_finalize_kernelINS_22Kernel_traits_finalizeILj4096Ef6__halffS2_fjLb1ELj1024ELj4ENS_18Kernel_traits_baseILj4096EfS2_fS2_fjLj1024EEEEELb1ELb1EEEvNS_9BwdParamsE)
        /*2390*/ 	.word	0x00000000


	//----- nvinfo : EIATTR_MIN_STACK_SIZE
	.align		4
.L_1517:
        /*2394*/ 	.byte	0x04, 0x12
        /*2396*/ 	.short	(.L_1519 - .L_1518)
	.align		4
.L_1518:
        /*2398*/ 	.word	index@(_ZN10layer_norm13ln_bwd_kernelINS_13Kernel_traitsIf6__halffS2_fjLj4096ELj1ELj1ELj4ELj16ENS_18Kernel_traits_baseILj4096EfS2_fS2_fjLj128EEEEELb1ELb1ELb1ELb1EEEvNS_9BwdParamsE)
        /*239c*/ 	.word	0x000000e0


	//----- nvinfo : EIATTR_MIN_STACK_SIZE
	.align		4
.L_1519:
        /*23a0*/ 	.byte	0x04, 0x12
        /*23a2*/ 	.short	(.L_1521 - .L_1520)
	.align		4
.L_1520:
        /*23a4*/ 	.word	index@(_ZN10layer_norm13ln_bwd_kernelINS_13Kernel_traitsI6__halfffffjLj4096ELj1ELj1ELj4ELj16ENS_18Kernel_traits_baseILj4096ES2_ffffjLj128EEEEELb0ELb0ELb0ELb0EEEvNS_9BwdParamsE)
        /*23a8*/ 	.word	0x00000000


	//----- nvinfo : EIATTR_MIN_STACK_SIZE
	.align		4
.L_1521:
        /*23ac*/ 	.byte	0x04, 0x12
        /*23ae*/ 	.short	(.L_1523 - .L_1522)
	.align		4
.L_1522:
        /*23b0*/ 	.word	index@(_ZN10layer_norm13ln_bwd_kernelINS_13Kernel_traitsI6__halfffffjLj4096ELj1ELj1ELj4ELj16ENS_18Kernel_traits_baseILj4096ES2_ffffjLj128EEEEELb0ELb0ELb0ELb1EEEvNS_9BwdParamsE)
        /*23b4*/ 	.word	0x00000000


	//----- nvinfo : EIATTR_MIN_STACK_SIZE
	.align		4
.L_1523:
        /*23b8*/ 	.byte	0x04, 0x12
        /*23ba*/ 	.short	(.L_1525 - .L_1524)
	.align		4
.L_1524:
        /*23bc*/ 	.word	index@(_ZN10layer_norm13ln_bwd_kernelINS_13Kernel_traitsI6__halfffffjLj4096ELj1ELj1ELj4ELj16ENS_18Kernel_traits_baseILj4096ES2_ffffjLj128EEEEELb0ELb0ELb1ELb0EEEvNS_9BwdParamsE)
        /*23c0*/ 	.word	0x00000000


	//----- nvinfo : EIATTR_MIN_STACK_SIZE
	.align		4
.L_1525:
        /*23c4*/ 	.byte	0x04, 0x12
        /*23c6*/ 	.short	(.L_1527 - .L_1526)
	.align		4
.L_1526:
        /*23c8*/ 	.word	index@(_ZN10layer_norm13ln_bwd_kernelINS_13Kernel_traitsI6__halfffffjLj4096ELj1ELj1ELj4ELj16ENS_18Kernel_traits_baseILj4096ES2_ffffjLj128EEEEELb0ELb0ELb1ELb1EEEvNS_9BwdParamsE)
        /*23cc*/ 	.word	0x00000000


	//----- nvinfo : EIATTR_MIN_STACK_SIZE
	.align		4
.L_1527:
        /*23d0*/ 	.byte	0x04, 0x12
        /*23d2*/ 	.short	(.L_1529 - .L_1528)
	.align		4
.L_1528:
        /*23d4*/ 	.word	index@(_ZN10layer_norm13ln_bwd_kernelINS_13Kernel_traitsI6__halfffffjLj4096ELj1ELj1ELj4ELj16ENS_18Kernel_traits_baseILj4096ES2_ffffjLj128EEEEELb0ELb1ELb0ELb0EEEvNS_9BwdParamsE)
        /*23d8*/ 	.word	0x00000068


	//----- nvinfo : EIATTR_MIN_STACK_SIZE
	.align		4
.L_1529:
        /*23dc*/ 	.byte	0x04, 0x12
        /*23de*/ 	.short	(.L_1531 - .L_1530)
	.align		4
.L_1530:
        /*23e0*/ 	.word	index@(_ZN10layer_norm13ln_bwd_kernelINS_13Kernel_traitsI6__halfffffjLj4096ELj1ELj1ELj4ELj16ENS_18Kernel_traits_baseILj4096ES2_ffffjLj128EEEEELb0ELb1ELb0ELb1EEEvNS_9BwdParamsE)
        /*23e4*/ 	.word	0x000000c0


	//----- nvinfo : EIATTR_MIN_STACK_SIZE
	.align		4
.L_1531:
        /*23e8*/ 	.byte	0x04, 0x12
        /*23ea*/ 	.short	(.L_1533 - .L_1532)
	.align		4
.L_1532:
        /*23ec*/ 	.word	index@(_ZN10layer_norm13ln_bwd_kernelINS_13Kernel_traitsI6__halfffffjLj4096ELj1ELj1ELj4ELj16ENS_18Kernel_traits_baseILj4096ES2_ffffjLj128EEEEELb0ELb1ELb1ELb0EEEvNS_9BwdParamsE)
        /*23f0*/ 	.word	0x00000090


	//----- nvinfo : EIATTR_MIN_STACK_SIZE
	.align		4
.L_1533:
        /*23f4*/ 	.byte	0x04, 0x12
        /*23f6*/ 	.short	(.L_1535 - .L_1534)
	.align		4
.L_1534:
        /*23f8*/ 	.word	index@(_ZN10layer_norm13ln_bwd_kernelINS_13Kernel_traitsI6__halfffffjLj4096ELj1ELj1ELj4ELj16ENS_18Kernel_traits_baseILj4096ES2_ffffjLj128EEEEELb0ELb1ELb1ELb1EEEvNS_9BwdParamsE)
        /*23fc*/ 	.word	0x000000a8


	//----- nvinfo : EIATTR_MIN_STACK_SIZE
	.align		4
.L_1535:
        /*2400*/ 	.byte	0x04, 0x12
        /*2402*/ 	.short	(.L_1537 - .L_1536)
	.align		4
.L_1536:
        /*2404*/ 	.word	index@(_ZN10layer_norm13ln_bwd_kernelINS_13Kernel_traitsI6__halfffffjLj4096ELj1ELj1ELj4ELj16ENS_18Kernel_traits_baseILj4096ES2_ffffjLj128EEEEELb1ELb0ELb0ELb0EEEvNS_9BwdParamsE)
        /*2408*/ 	.word	0x00000000


	//----- nvinfo : EIATTR_MIN_STACK_SIZE
	.align		4
.L_1537:
        /*240c*/ 	.byte	0x04, 0x12
        /*240e*/ 	.short	(.L_1539 - .L_1538)
	.align		4
.L_1538:
        /*2410*/ 	.word	index@(_ZN10layer_norm13ln_bwd_kernelINS_13Kernel_traitsI6__halfffffjLj4096ELj1ELj1ELj4ELj16ENS_18Kernel_traits_baseILj4096ES2_ffffjLj128EEEEELb1ELb0ELb0ELb1EEEvNS_9BwdParamsE)
        /*2414*/ 	.word	0x00000000


	//----- nvinfo : EIATTR_MIN_STACK_SIZE
	.align		4
.L_1539:
        /*2418*/ 	.byte	0x04, 0x12
        /*241a*/ 	.short	(.L_1541 - .L_1540)
	.align		4
.L_1540:
        /*241c*/ 	.word	index@(_ZN10layer_norm22ln_bwd_finalize_kernelINS_22Kernel_traits_finalizeILj4096E6__halfffffjLb0ELj1024ELj4ENS_18Kernel_traits_baseILj4096ES2_ffffjLj1024EEEEELb0ELb0EEEvNS_9BwdParamsE)
        /*2420*/ 	.word	0x00000000


	//----- nvinfo : EIATTR_MIN_STACK_SIZE
	.align		4
.L_1541:
        /*2424*/ 	.byte	0x04, 0x12
        /*2426*/ 	.short	(.L_1543 - .L_1542)
	.align		4
.L_1542:
        /*2428*/ 	.word	index@(_ZN10layer_norm13ln_bwd_kernelINS_13Kernel_traitsI6__halfffffjLj4096ELj1ELj1ELj4ELj16ENS_18Kernel_traits_baseILj4096ES2_ffffjLj128EEEEELb1ELb0ELb1ELb0EEEvNS_9BwdParamsE)
        /*242c*/ 	.word	0x00000000


	//----- nvinfo : EIATTR_MIN_STACK_SIZE
	.align		4
.L_1543:
        /*2430*/ 	.byte	0x04, 0x12
        /*2432*/ 	.short	(.L_1545 - .L_1544)
	.align		4
.L_1544:
        /*2434*/ 	.word	index@(_ZN10layer_norm22ln_bwd_finalize_kernelINS_22Kernel_traits_finalizeILj4096E6__halfffffjLb0ELj1024ELj4ENS_18Kernel_traits_baseILj4096ES2_ffffjLj1024EEEEELb0ELb1EEEvNS_9BwdParamsE)
        /*2438*/ 	.word	0x00000000


	//----- nvinfo : EIATTR_MIN_STACK_SIZE
	.align		4
.L_1545:
        /*243c*/ 	.byte	0x04, 0x12
        /*243e*/ 	.short	(.L_1547 - .L_1546)
	.align		4
.L_1546:
        /*2440*/ 	.word	index@(_ZN10layer_norm13ln_bwd_kernelINS_13Kernel_traitsI6__halfffffjLj4096ELj1ELj1ELj4ELj16ENS_18Kernel_traits_baseILj4096ES2_ffffjLj128EEEEELb1ELb0ELb1ELb1EEEvNS_9BwdParamsE)
        /*2444*/ 	.word	0x00000000


	//----- nvinfo : EIATTR_MIN_STACK_SIZE
	.align		4
.L_1547:
        /*2448*/ 	.byte	0x04, 0x12
        /*244a*/ 	.short	(.L_1549 - .L_1548)
	.align		4
.L_1548:
        /*244c*/ 	.word	index@(_ZN10layer_norm13ln_bwd_kernelINS_13Kernel_traitsI6__halfffffjLj4096ELj1ELj1ELj4ELj16ENS_18Kernel_traits_baseILj4096ES2_ffffjLj128EEEEELb1ELb1ELb0ELb0EEEvNS_9BwdParamsE)
        /*2450*/ 	.word	0x00000098


	//----- nvinfo : EIATTR_MIN_STACK_SIZE
	.align		4
.L_1549:
        /*2454*/ 	.byte	0x04, 0x12
        /*2456*/ 	.short	(.L_1551 - .L_1550)
	.align		4
.L_1550:
        /*2458*/ 	.word	index@(_ZN10layer_norm13ln_bwd_kernelINS_13Kernel_traitsI6__halfffffjLj4096ELj1ELj1ELj4ELj16ENS_18Kernel_traits_baseILj4096ES2_ffffjLj128EEEEELb1ELb1ELb0ELb1EEEvNS_9BwdParamsE)
        /*245c*/ 	.word	0x000000d0


	//----- nvinfo : EIATTR_MIN_STACK_SIZE
	.align		4
.L_1551:
        /*2460*/ 	.byte	0x04, 0x12
        /*2462*/ 	.short	(.L_1553 - .L_1552)
	.align		4
.L_1552:
        /*2464*/ 	.word	index@(_ZN10layer_norm22ln_bwd_finalize_kernelINS_22Kernel_traits_finalizeILj4096E6__halfffffjLb1ELj1024ELj4ENS_18Kernel_traits_baseILj4096ES2_ffffjLj1024EEEEELb1ELb0EEEvNS_9BwdParamsE)
        /*2468*/ 	.word	0x00000000


	//----- nvinfo : EIATTR_MIN_STACK_SIZE
	.align		4
.L_1553:
        /*246c*/ 	.byte	0x04, 0x12
        /*246e*/ 	.short	(.L_1555 - .L_1554)
	.align		4
.L_1554:
        /*2470*/ 	.word	index@(_ZN10layer_norm13ln_bwd_kernelINS_13Kernel_traitsI6__halfffffjLj4096ELj1ELj1ELj4ELj16ENS_18Kernel_traits_baseILj4096ES2_ffffjLj128EEEEELb1ELb1ELb1ELb0EEEvNS_9BwdParamsE)
        /*2474*/ 	.word	0x000000c0


	//----- nvinfo : EIATTR_MIN_STACK_SIZE
	.align		4
.L_1555:
        /*2478*/ 	.byte	0x04, 0x12
        /*247a*/ 	.short	(.L_1557 - .L_1556)
	.align		4
.L_1556:
        /*247c*/ 	.word	index@(_ZN10layer_norm22ln_bwd_finalize_kernelINS_22Kernel_traits_finalizeILj4096E6__halfffffjLb1ELj1024ELj4ENS_18Kernel_traits_baseILj4096ES2_ffffjLj1024EEEEELb1ELb1EEEvNS_9BwdParamsE)
        /*2480*/ 	.word	0x00000000


	//----- nvinfo : EIATTR_MIN_STACK_SIZE
	.align		4
.L_1557:
        /*2484*/ 	.byte	0x04, 0x12
        /*2486*/ 	.short	(.L_1559 - .L_1558)
	.align		4
.L_1558:
        /*2488*/ 	.word	index@(_ZN10layer_norm13ln_bwd_kernelINS_13Kernel_traitsI6__halfffffjLj4096ELj1ELj1ELj4ELj16ENS_18Kernel_traits_baseILj4096ES2_ffffjLj128EEEEELb1ELb1ELb1ELb1EEEvNS_9BwdParamsE)
        /*248c*/ 	.word	0x000000a8


	//----- nvinfo : EIATTR_MIN_STACK_SIZE
	.align		4
.L_1559:
        /*2490*/ 	.byte	0x04, 0x12
        /*2492*/ 	.short	(.L_1561 - .L_1560)
	.align		4
.L_1560:
        /*2494*/ 	.word	index@(_ZN10layer_norm13ln_bwd_kernelINS_13Kernel_traitsIfffffjLj4096ELj1ELj1ELj4ELj16ENS_18Kernel_traits_baseILj4096EfffffjLj128EEEEELb0ELb0ELb0ELb0EEEvNS_9BwdParamsE)
        /*2498*/ 	.word	0x00000000


	//----- nvinfo : EIATTR_MIN_STACK_SIZE
	.align		4
.L_1561:
        /*249c*/ 	.byte	0x04, 0x12
        /*249e*/ 	.short	(.L_1563 - .L_1562)
	.align		4
.L_1562:
        /*24a0*/ 	.word	index@(_ZN10layer_norm13ln_bwd_kernelINS_13Kernel_traitsIfffffjLj4096ELj1ELj1ELj4ELj16ENS_18Kernel_traits_baseILj4096EfffffjLj128EEEEELb0ELb0ELb0ELb1EEEvNS_9BwdParamsE)
        /*24a4*/ 	.word	0x00000000


	//----- nvinfo : EIATTR_MIN_STACK_SIZE
	.align		4
.L_1563:
        /*24a8*/ 	.byte	0x04, 0x12
        /*24aa*/ 	.short	(.L_1565 - .L_1564)
	.align		4
.L_1564:
        /*24ac*/ 	.word	index@(_ZN10layer_norm13ln_bwd_kernelINS_13Kernel_traitsIfffffjLj4096ELj1ELj1ELj4ELj16ENS_18Kernel_traits_baseILj4096EfffffjLj128EEEEELb0ELb0ELb1ELb0EEEvNS_9BwdParamsE)
        /*24b0*/ 	.word	0x00000000


	//----- nvinfo : EIATTR_MIN_STACK_SIZE
	.align		4
.L_1565:
        /*24b4*/ 	.byte	0x04, 0x12
        /*24b6*/ 	.short	(.L_1567 - .L_1566)
	.align		4
.L_1566:
        /*24b8*/ 	.word	index@(_ZN10layer_norm13ln_bwd_kernelINS_13Kernel_traitsIfffffjLj4096ELj1ELj1ELj4ELj16ENS_18Kernel_traits_baseILj4096EfffffjLj128EEEEELb0ELb0ELb1ELb1EEEvNS_9BwdParamsE)
        /*24bc*/ 	.word	0x00000000


	//----- nvinfo : EIATTR_MIN_STACK_SIZE
	.align		4
.L_1567:
        /*24c0*/ 	.byte	0x04, 0x12
        /*24c2*/ 	.short	(.L_1569 - .L_1568)
	.align		4
.L_1568:
        /*24c4*/ 	.word	index@(_ZN10layer_norm13ln_bwd_kernelINS_13Kernel_traitsIfffffjLj4096ELj1ELj1ELj4ELj16ENS_18Kernel_traits_baseILj4096EfffffjLj128EEEEELb0ELb1ELb0ELb0EEEvNS_9BwdParamsE)
        /*24c8*/ 	.word	0x00000068


	//----- nvinfo : EIATTR_MIN_STACK_SIZE
	.align		4
.L_1569:
        /*24cc*/ 	.byte	0x04, 0x12
        /*24ce*/ 	.short	(.L_1571 - .L_1570)
	.align		4
.L_1570:
        /*24d0*/ 	.word	index@(_ZN10layer_norm13ln_bwd_kernelINS_13Kernel_traitsIfffffjLj4096ELj1ELj1ELj4ELj16ENS_18Kernel_traits_baseILj4096EfffffjLj128EEEEELb0ELb1ELb0ELb1EEEvNS_9BwdParamsE)
        /*24d4*/ 	.word	0x000000b8


	//----- nvinfo : EIATTR_MIN_STACK_SIZE
	.align		4
.L_1571:
        /*24d8*/ 	.byte	0x04, 0x12
        /*24da*/ 	.short	(.L_1573 - .L_1572)
	.align		4
.L_1572:
        /*24dc*/ 	.word	index@(_ZN10layer_norm13ln_bwd_kernelINS_13Kernel_traitsIfffffjLj4096ELj1ELj1ELj4ELj16ENS_18Kernel_traits_baseILj4096EfffffjLj128EEEEELb0ELb1ELb1ELb0EEEvNS_9BwdParamsE)
        /*24e0*/ 	.word	0x00000090


	//----- nvinfo : EIATTR_MIN_STACK_SIZE
	.align		4
.L_1573:
        /*24e4*/ 	.byte	0x04, 0x12
        /*24e6*/ 	.short	(.L_1575 - .L_1574)
	.align		4
.L_1574:
        /*24e8*/ 	.word	index@(_ZN10layer_norm13ln_bwd_kernelINS_13Kernel_traitsIfffffjLj4096ELj1ELj1ELj4ELj16ENS_18Kernel_traits_baseILj4096EfffffjLj128EEEEELb0ELb1ELb1ELb1EEEvNS_9BwdParamsE)
        /*24ec*/ 	.word	0x000000c0


	//----- nvinfo : EIATTR_MIN_STACK_SIZE
	.align		4
.L_1575:
        /*24f0*/ 	.byte	0x04, 0x12
        /*24f2*/ 	.short	(.L_1577 - .L_1576)
	.align		4
.L_1576:
        /*24f4*/ 	.word	index@(_ZN10layer_norm13ln_bwd_kernelINS_13Kernel_traitsIfffffjLj4096ELj1ELj1ELj4ELj16ENS_18Kernel_traits_baseILj4096EfffffjLj128EEEEELb1ELb0ELb0ELb0EEEvNS_9BwdParamsE)
        /*24f8*/ 	.word	0x00000000


	//----- nvinfo : EIATTR_MIN_STACK_SIZE
	.align		4
.L_1577:
        /*24fc*/ 	.byte	0x04, 0x12
        /*24fe*/ 	.short	(.L_1579 - .L_1578)
	.align		4
.L_1578:
        /*2500*/ 	.word	index@(_ZN10layer_norm13ln_bwd_kernelINS_13Kernel_traitsIfffffjLj4096ELj1ELj1ELj4ELj16ENS_18Kernel_traits_baseILj4096EfffffjLj128EEEEELb1ELb0ELb0ELb1EEEvNS_9BwdParamsE)
        /*2504*/ 	.word	0x00000000


	//----- nvinfo : EIATTR_MIN_STACK_SIZE
	.align		4
.L_1579:
        /*2508*/ 	.byte	0x04, 0x12
        /*250a*/ 	.short	(.L_1581 - .L_1580)
	.align		4
.L_1580:
        /*250c*/ 	.word	index@(_ZN10layer_norm22ln_bwd_finalize_kernelINS_22Kernel_traits_finalizeILj4096EfffffjLb0ELj1024ELj4ENS_18Kernel_traits_baseILj4096EfffffjLj1024EEEEELb0ELb0EEEvNS_9BwdParamsE)
        /*2510*/ 	.word	0x00000000


	//----- nvinfo : EIATTR_MIN_STACK_SIZE
	.align		4
.L_1581:
        /*2514*/ 	.byte	0x04, 0x12
        /*2516*/ 	.short	(.L_1583 - .L_1582)
	.align		4
.L_1582:
        /*2518*/ 	.word	index@(_ZN10layer_norm13ln_bwd_kernelINS_13Kernel_traitsIfffffjLj4096ELj1ELj1ELj4ELj16ENS_18Kernel_traits_baseILj4096EfffffjLj128EEEEELb1ELb0ELb1ELb0EEEvNS_9BwdParamsE)
        /*251c*/ 	.word	0x00000000


	//----- nvinfo : EIATTR_MIN_STACK_SIZE
	.align		4
.L_1583:
        /*2520*/ 	.byte	0x04, 0x12
        /*2522*/ 	.short	(.L_1585 - .L_1584)
	.align		4
.L_1584:
        /*2524*/ 	.word	index@(_ZN10layer_norm22ln_bwd_finalize_kernelINS_22Kernel_traits_finalizeILj4096EfffffjLb0ELj1024ELj4ENS_18Kernel_traits_baseILj4096EfffffjLj1024EEEEELb0ELb1EEEvNS_9BwdParamsE)
        /*2528*/ 	.word	0x00000000


	//----- nvinfo : EIATTR_MIN_STACK_SIZE
	.align		4
.L_1585:
        /*252c*/ 	.byte	0x04, 0x12
        /*252e*/ 	.short	(.L_1587 - .L_1586)
	.align		4
.L_1586:
        /*2530*/ 	.word	index@(_ZN10layer_norm13ln_bwd_kernelINS_13Kernel_traitsIfffffjLj4096ELj1ELj1ELj4ELj16ENS_18Kernel_traits_baseILj4096EfffffjLj128EEEEELb1ELb0ELb1ELb1EEEvNS_9BwdParamsE)
        /*2534*/ 	.word	0x00000000


	//----- nvinfo : EIATTR_MIN_STACK_SIZE
	.align		4
.L_1587:
        /*2538*/ 	.byte	0x04, 0x12
        /*253a*/ 	.short	(.L_1589 - .L_1588)
	.align		4
.L_1588:
        /*253c*/ 	.word	index@(_ZN10layer_norm13ln_bwd_kernelINS_13Kernel_traitsIfffffjLj4096ELj1ELj1ELj4ELj16ENS_18Kernel_traits_baseILj4096EfffffjLj128EEEEELb1ELb1ELb0ELb0EEEvNS_9BwdParamsE)
        /*2540*/ 	.word	0x00000090


	//----- nvinfo : EIATTR_MIN_STACK_SIZE
	.align		4
.L_1589:
        /*2544*/ 	.byte	0x04, 0x12
        /*2546*/ 	.short	(.L_1591 - .L_1590)
	.align		4
.L_1590:
        /*2548*/ 	.word	index@(_ZN10layer_norm13ln_bwd_kernelINS_13Kernel_traitsIfffffjLj4096ELj1ELj1ELj4ELj16ENS_18Kernel_traits_baseILj4096EfffffjLj128EEEEELb1ELb1ELb0ELb1EEEvNS_9BwdParamsE)
        /*254c*/ 	.word	0x000000c8


	//----- nvinfo : EIATTR_MIN_STACK_SIZE
	.align		4
.L_1591:
        /*2550*/ 	.byte	0x04, 0x12
        /*2552*/ 	.short	(.L_1593 - .L_1592)
	.align		4
.L_1592:
        /*2554*/ 	.word	index@(_ZN10layer_norm22ln_bwd_finalize_kernelINS_22Kernel_traits_finalizeILj4096EfffffjLb1ELj1024ELj4ENS_18Kernel_traits_baseILj4096EfffffjLj1024EEEEELb1ELb0EEEvNS_9BwdParamsE)
        /*2558*/ 	.word	0x00000000


	//----- nvinfo : EIATTR_MIN_STACK_SIZE
	.align		4
.L_1593:
        /*255c*/ 	.byte	0x04, 0x12
        /*255e*/ 	.short	(.L_1595 - .L_1594)
	.align		4
.L_1594:
        /*2560*/ 	.word	index@(_ZN10layer_norm13ln_bwd_kernelINS_13Kernel_traitsIfffffjLj4096ELj1ELj1ELj4ELj16ENS_18Kernel_traits_baseILj4096EfffffjLj128EEEEELb1ELb1ELb1ELb0EEEvNS_9BwdParamsE)
        /*2564*/ 	.word	0x000000b8


	//----- nvinfo : EIATTR_MIN_STACK_SIZE
	.align		4
.L_1595:
        /*2568*/ 	.byte	0x04, 0x12
        /*256a*/ 	.short	(.L_1597 - .L_1596)
	.align		4
.L_1596:
        /*256c*/ 	.word	index@(_ZN10layer_norm22ln_bwd_finalize_kernelINS_22Kernel_traits_finalizeILj4096EfffffjLb1ELj1024ELj4ENS_18Kernel_traits_baseILj4096EfffffjLj1024EEEEELb1ELb1EEEvNS_9BwdParamsE)
        /*2570*/ 	.word	0x00000000


	//----- nvinfo : EIATTR_MIN_STACK_SIZE
	.align		4
.L_1597:
        /*2574*/ 	.byte	0x04, 0x12
        /*2576*/ 	.short	(.L_1599 - .L_1598)
	.align		4
.L_1598:
        /*2578*/ 	.word	index@(_ZN10layer_norm13ln_bwd_kernelINS_13Kernel_traitsIfffffjLj4096ELj1ELj1ELj4ELj16ENS_18Kernel_traits_baseILj4096EfffffjLj128EEEEELb1ELb1ELb1ELb1EEEvNS_9BwdParamsE)
        /*257c*/ 	.word	0x000000f0
.L_1599:


//--------------------- .nv.info._ZN10layer_norm13ln_bwd_kernelINS_13Kernel_traitsI13__nv_bfloat16S2_S2_S2_fjLj4096ELj1ELj1ELj4ELj16ENS_18Kernel_traits_baseILj4096ES2_S2_S2_S2_fjLj128EEEEELb0ELb0ELb0ELb0EEEvNS_9BwdParamsE --------------------------
	.section	.nv.info._ZN10layer_norm13ln_bwd_kernelINS_13Kernel_traitsI13__nv_bfloat16S2_S2_S2_fjLj4096ELj1ELj1ELj4ELj16ENS_18Kernel_traits_baseILj4096ES2_S2_S2_S2_fjLj128EEEEELb0ELb0ELb0ELb0EEEvNS_9BwdParamsE,"",@"SHT_CUDA_INFO"
	.sectionflags	@""
	.align	4


	//----- nvinfo : EIATTR_CUDA_API_VERSION
	.align		4
        /*0000*/ 	.byte	0x04, 0x37
        /*0002*/ 	.short	(.L_1601 - .L_1600)
.L_1600:
        /*0004*/ 	.word	0x00000082


	//----- nvinfo : EIATTR_SW2861232_WAR
	.align		4
.L_1601:
        /*0008*/ 	.byte	0x01, 0x35
	.zero		2


	//----- nvinfo : EIATTR_PARAM_CBANK
	.align		4
        /*000c*/ 	.byte	0x04, 0x0a
        /*000e*/ 	.short	(.L_1603 - .L_1602)
	.align		4
.L_1602:
        /*0010*/ 	.word	index@(.nv.constant0._ZN10layer_norm13ln_bwd_kernelINS_13Kernel_traitsI13__nv_bfloat16S2_S2_S2_fjLj4096ELj1ELj1ELj4ELj16ENS_18Kernel_traits_baseILj4096ES2_S2_S2_S2_fjLj128EEEEELb0ELb0ELb0ELb0EEEvNS_9BwdParamsE)
        /*0014*/ 	.short	0x0160
        /*0016*/ 	.short	0x0128


	//----- nvinfo : EIATTR_CBANK_PARAM_SIZE
	.align		4
.L_1603:
        /*0018*/ 	.byte	0x03, 0x19
        /*001a*/ 	.short	0x0128


	//----- nvinfo : EIATTR_KPARAM_INFO
	.align		4
        /*001c*/ 	.byte	0x04, 0x17
        /*001e*/ 	.short	(.L_1605 - .L_1604)
.L_1604:
        /*0020*/ 	.word	0x00000000
        /*0024*/ 	.short	0x0000
        /*0026*/ 	.short	0x0000
        /*0028*/ 	.byte	0x00, 0xf0, 0xa1, 0x04


	//----- nvinfo : EIATTR_MAXREG_COUNT
	.align		4
.L_1605:
        /*002c*/ 	.byte	0x03, 0x1b
        /*002e*/ 	.short	0x00ff


	//----- nvinfo : EIATTR_NUM_BARRIERS
	.align		4
        /*0030*/ 	.byte	0x02, 0x4c
        /*0032*/ 	.byte	0x01
	.zero		1


	//----- nvinfo : EIATTR_MERCURY_ISA_VERSION
	.align		4
        /*0034*/ 	.byte	0x03, 0x5f
        /*0036*/ 	.short	0x0000


	//----- nvinfo : EIATTR_COOP_GROUP_MASK_REGIDS
	.align		4
        /*0038*/ 	.byte	0x04, 0x29
        /*003a*/ 	.short	(.L_1607 - .L_1606)


	//   ....[0]....
.L_1606:
        /*003c*/ 	.word	0xffffffff


	//   ....[1]....
        /*0040*/ 	.word	0xffffffff


	//   ....[2]....
        /*0044*/ 	.word	0xffffffff


	//   ....[3]....
        /*0048*/ 	.word	0xffffffff


	//   ....[4]....
        /*004c*/ 	.word	0xffffffff


	//   ....[5]....
        /*0050*/ 	.word	0xffffffff


	//   ....[6]....
        /*0054*/ 	.word	0xffffffff


	//   ....[7]....
        /*0058*/ 	.word	0xffffffff


	//   ....[8]....
        /*005c*/ 	.word	0xffffffff


	//   ....[9]....
        /*0060*/ 	.word	0xffffffff


	//   ....[10]....
        /*0064*/ 	.word	0xffffffff


	//   ....[11]....
        /*0068*/ 	.word	0xffffffff


	//   ....[12]....
        /*006c*/ 	.word	0xffffffff


	//   ....[13]....
        /*0070*/ 	.word	0xffffffff


	//   ....[14]....
        /*0074*/ 	.word	0xffffffff


	//   ....[15]....
        /*0078*/ 	.word	0xffffffff


	//   ....[16]....
        /*007c*/ 	.word	0xffffffff


	//   ....[17]....
        /*0080*/ 	.word	0xffffffff


	//   ....[18]....
        /*0084*/ 	.word	0xffffffff


	//   ....[19]....
        /*0088*/ 	.word	0xffffffff


	//----- nvinfo : EIATTR_COOP_GROUP_INSTR_OFFSETS
	.align		4
.L_1607:
        /*008c*/ 	.byte	0x04, 0x28
        /*008e*/ 	.short	(.L_1609 - .L_1608)


	//   ....[0]....
.L_1608:
        /*0090*/ 	.word	0x00001da0


	//   ....[1]....
        /*0094*/ 	.word	0x00001dc0


	//   ....[2]....
        /*0098*/ 	.word	0x00001de0


	//   ....[3]....
        /*009c*/ 	.word	0x00001e00


	//   ....[4]....
        /*00a0*/ 	.word	0x00001e20


	//   ....[5]....
        /*00a4*/ 	.word	0x00001e40


	//   ....[6]....
        /*00a8*/ 	.word	0x00001e60


	//   ....[7]....
        /*00ac*/ 	.word	0x00001e80


	//   ....[8]....
        /*00b0*/ 	.word	0x00001ea0


	//   ....[9]....
        /*00b4*/ 	.word	0x00001ec0


	//   ....[10]....
        /*00b8*/ 	.word	0x00003800


	//   ....[11]....
        /*00bc*/ 	.word	0x00003880


	//   ....[12]....
        /*00c0*/ 	.word	0x00003900


	//   ....[13]....
        /*00c4*/ 	.word	0x00003970


	//   ....[14]....
        /*00c8*/ 	.word	0x000039f0


	//   ....[15]....
        /*00cc*/ 	.word	0x00003a60


	//   ....[16]....
        /*00d0*/ 	.word	0x00003ae0


	//   ....[17]....
        /*00d4*/ 	.word	0x00003b50


	//   ....[18]....
        /*00d8*/ 	.word	0x00003bd0


	//   ....[19]....
        /*00dc*/ 	.word	0x00003c40


	//----- nvinfo : EIATTR_EXIT_INSTR_OFFSETS
	.align		4
.L_1609:
        /*00e0*/ 	.byte	0x04, 0x1c
        /*00e2*/ 	.short	(.L_1611 - .L_1610)


	//   ....[0]....
.L_1610:
        /*00e4*/ 	.word	0x00003720


	//   ....[1]....
        /*00e8*/ 	.word	0x000037a0


	//----- nvinfo : EIATTR_MAX_THREADS
	.align		4
.L_1611:
        /*00ec*/ 	.byte	0x04, 0x05
        /*00ee*/ 	.short	(.L_1613 - .L_1612)
.L_1612:
        /*00f0*/ 	.word	0x00000080
        /*00f4*/ 	.word	0x00000001
        /*00f8*/ 	.word	0x00000001


	//----- nvinfo : EIATTR_CRS_STACK_SIZE
	.align		4
.L_1613:
        /*00fc*/ 	.byte	0x04, 0x1e
        /*00fe*/ 	.short	(.L_1615 - .L_1614)
.L_1614:
        /*0100*/ 	.word	0x00000000
.L_1615:


//--------------------- .nv.info._ZN10layer_norm13ln_bwd_kernelINS_13Kernel_traitsI13__nv_bfloat16S2_S2_S2_fjLj4096ELj1ELj1ELj4ELj16ENS_18Kernel_traits_baseILj4096ES2_S2_S2_S2_fjLj128EEEEELb0ELb0ELb0ELb1EEEvNS_9BwdParamsE --------------------------
	.section	.nv.info._ZN10layer_norm13ln_bwd_kernelINS_13Kernel_traitsI13__nv_bfloat16S2_S2_S2_fjLj4096ELj1ELj1ELj4ELj16ENS_18Kernel_traits_baseILj4096ES2_S2_S2_S2_fjLj128EEEEELb0ELb0ELb0ELb1EEEvNS_9BwdParamsE,"",@"SHT_CUDA_INFO"
	.sectionflags	@""
	.align	4


	//----- nvinfo : EIATTR_CUDA_API_VERSION
	.align		4
        /*0000*/ 	.byte	0x04, 0x37
        /*0002*/ 	.short	(.L_1617 - .L_1616)
.L_1616:
        /*0004*/ 	.word	0x00000082


	//----- nvinfo : EIATTR_SW2861232_WAR
	.align		4
.L_1617:
        /*0008*/ 	.byte	0x01, 0x35
	.zero		2


	//----- nvinfo : EIATTR_PARAM_CBANK
	.align		4
        /*000c*/ 	.byte	0x04, 0x0a
        /*000e*/ 	.short	(.L_1619 - .L_1618)
	.align		4
.L_1618:
        /*0010*/ 	.word	index@(.nv.constant0._ZN10layer_norm13ln_bwd_kernelINS_13Kernel_traitsI13__nv_bfloat16S2_S2_S2_fjLj4096ELj1ELj1ELj4ELj16ENS_18Kernel_traits_baseILj4096ES2_S2_S2_S2_fjLj128EEEEELb0ELb0ELb0ELb1EEEvNS_9BwdParamsE)
        /*0014*/ 	.short	0x0160
        /*0016*/ 	.short	0x0128


	//----- nvinfo : EIATTR_CBANK_PARAM_SIZE
	.align		4
.L_1619:
        /*0018*/ 	.byte	0x03, 0x19
        /*001a*/ 	.short	0x0128


	//----- nvinfo : EIATTR_KPARAM_INFO
	.align		4
        /*001c*/ 	.byte	0x04, 0x17
        /*001e*/ 	.short	(.L_1621 - .L_1620)
.L_1620:
        /*0020*/ 	.word	0x00000000
        /*0024*/ 	.short	0x0000
        /*0026*/ 	.short	0x0000
        /*0028*/ 	.byte	0x00, 0xf0, 0xa1, 0x04


	//----- nvinfo : EIATTR_MAXREG_COUNT
	.align		4
.L_1621:
        /*002c*/ 	.byte	0x03, 0x1b
        /*002e*/ 	.short	0x00ff


	//----- nvinfo : EIATTR_NUM_BARRIERS
	.align		4
        /*0030*/ 	.byte	0x02, 0x4c
        /*0032*/ 	.byte	0x01
	.zero		1


	//----- nvinfo : EIATTR_MERCURY_ISA_VERSION
	.align		4
        /*0034*/ 	.byte	0x03, 0x5f
        /*0036*/ 	.short	0x0000


	//----- nvinfo : EIATTR_COOP_GROUP_MASK_REGIDS
	.align		4
        /*0038*/ 	.byte	0x04, 0x29
        /*003a*/ 	.short	(.L_1623 - .L_1622)


	//   ....[0]....
.L_1622:
        /*003c*/ 	.word	0xffffffff


	//   ....[1]....
        /*0040*/ 	.word	0xffffffff


	//   ....[2]....
        /*0044*/ 	.word	0xffffffff


	//   ....[3]....
        /*0048*/ 	.word	0xffffffff


	//   ....[4]....
        /*004c*/ 	.word	0xffffffff


	//   ....[5]....
        /*0050*/ 	.word	0xffffffff


	//   ....[6]....
        /*0054*/ 	.word	0xffffffff


	//   ....[7]....
        /*0058*/ 	.word	0xffffffff


	//   ....[8]....
        /*005c*/ 	.word	0xffffffff


	//   ....[9]....
        /*0060*/ 	.word	0xffffffff


	//   ....[10]....
        /*0064*/ 	.word	0xffffffff


	//   ....[11]....
        /*0068*/ 	.word	0xffffffff


	//   ....[12]....
        /*006c*/ 	.word	0xffffffff


	//   ....[13]....
        /*0070*/ 	.word	0xffffffff


	//   ....[14]....
        /*0074*/ 	.word	0xffffffff


	//   ....[15]....
        /*0078*/ 	.word	0xffffffff


	//   ....[16]....
        /*007c*/ 	.word	0xffffffff


	//   ....[17]....
        /*0080*/ 	.word	0xffffffff


	//   ....[18]....
        /*0084*/ 	.word	0xffffffff


	//   ....[19]....
        /*0088*/ 	.word	0xffffffff


	//----- nvinfo : EIATTR_COOP_GROUP_INSTR_OFFSETS
	.align		4
.L_1623:
        /*008c*/ 	.byte	0x04, 0x28
        /*008e*/ 	.short	(.L_1625 - .L_1624)


	//   ....[0]....
.L_1624:
        /*0090*/ 	.word	0x00001c80


	//   ....[1]....
        /*0094*/ 	.word	0x00001ca0


	//   ....[2]....
        /*0098*/ 	.word	0x00001cc0


	//   ....[3]....
        /*009c*/ 	.word	0x00001ce0


	//   ....[4]....
        /*00a0*/ 	.word	0x00001d00


	//   ....[5]....
        /*00a4*/ 	.word	0x00001d20


	//   ....[6]....
        /*00a8*/ 	.word	0x00001d40


	//   ....[7]....
        /*00ac*/ 	.word	0x00001d60


	//   ....[8]....
        /*00b0*/ 	.word	0x00001d80


	//   ....[9]....
        /*00b4*/ 	.word	0x00001da0


	//   ....[10]....
        /*00b8*/ 	.word	0x00003820


	//   ....[11]....
        /*00bc*/ 	.word	0x000038a0


	//   ....[12]....
        /*00c0*/ 	.word	0x00003920


	//   ....[13]....
        /*00c4*/ 	.word	0x00003990


	//   ....[14]....
        /*00c8*/ 	.word	0x00003a10


	//   ....[15]....
        /*00cc*/ 	.word	0x00003a80


	//   ....[16]....
        /*00d0*/ 	.word	0x00003b00


	//   ....[17]....
        /*00d4*/ 	.word	0x00003b70


	//   ....[18]....
        /*00d8*/ 	.word	0x00003bf0


	//   ....[19]....
        /*00dc*/ 	.word	0x00003c60


	//----- nvinfo : EIATTR_EXIT_INSTR_OFFSETS
	.align		4
.L_1625:
        /*00e0*/ 	.byte	0x04, 0x1c
        /*00e2*/ 	.short	(.L_1627 - .L_1626)


	//   ....[0]....
.L_1626:
        /*00e4*/ 	.word	0x000037c0


	//----- nvinfo : EIATTR_MAX_THREADS
	.align		4
.L_1627:
        /*00e8*/ 	.byte	0x04, 0x05
        /*00ea*/ 	.short	(.L_1629 - .L_1628)
.L_1628:
        /*00ec*/ 	.word	0x00000080
        /*00f0*/ 	.word	0x00000001
        /*00f4*/ 	.word	0x00000001


	//----- nvinfo : EIATTR_CRS_STACK_SIZE
	.align		4
.L_1629:
        /*00f8*/ 	.byte	0x04, 0x1e
        /*00fa*/ 	.short	(.L_1631 - .L_1630)
.L_1630:
        /*00fc*/ 	.word	0x00000000
.L_1631:


//--------------------- .nv.info._ZN10layer_norm13ln_bwd_kernelINS_13Kernel_traitsI13__nv_bfloat16S2_S2_S2_fjLj4096ELj1ELj1ELj4ELj16ENS_18Kernel_traits_baseILj4096ES2_S2_S2_S2_fjLj128EEEEELb0ELb0ELb1ELb0EEEvNS_9BwdParamsE --------------------------
	.section	.nv.info._ZN10layer_norm13ln_bwd_kernelINS_13Kernel_traitsI13__nv_bfloat16S2_S2_S2_fjLj4096ELj1ELj1ELj4ELj16ENS_18Kernel_traits_baseILj4096ES2_S2_S2_S2_fjLj128EEEEELb0ELb0ELb1ELb0EEEvNS_9BwdParamsE,"",@"SHT_CUDA_INFO"
	.sectionflags	@""
	.align	4


	//----- nvinfo : EIATTR_CUDA_API_VERSION
	.align		4
        /*0000*/ 	.byte	0x04, 0x37
        /*0002*/ 	.short	(.L_1633 - .L_1632)
.L_1632:
        /*0004*/ 	.word	0x00000082


	//----- nvinfo : EIATTR_SW2861232_WAR
	.align		4
.L_1633:
        /*0008*/ 	.byte	0x01, 0x35
	.zero		2


	//----- nvinfo : EIATTR_PARAM_CBANK
	.align		4
        /*000c*/ 	.byte	0x04, 0x0a
        /*000e*/ 	.short	(.L_1635 - .L_1634)
	.align		4
.L_1634:
        /*0010*/ 	.word	index@(.nv.constant0._ZN10layer_norm13ln_bwd_kernelINS_13Kernel_traitsI13__nv_bfloat16S2_S2_S2_fjLj4096ELj1ELj1ELj4ELj16ENS_18Kernel_traits_baseILj4096ES2_S2_S2_S2_fjLj128EEEEELb0ELb0ELb1ELb0EEEvNS_9BwdParamsE)
        /*0014*/ 	.short	0x0160
        /*0016*/ 	.short	0x0128


	//----- nvinfo : EIATTR_CBANK_PARAM_SIZE
	.align		4
.L_1635:
        /*0018*/ 	.byte	0x03, 0x19
        /*001a*/ 	.short	0x0128


	//----- nvinfo : EIATTR_KPARAM_INFO
	.align		4
        /*001c*/ 	.byte	0x04, 0x17
        /*001e*/ 	.short	(.L_1637 - .L_1636)
.L_1636:
        /*0020*/ 	.word	0x00000000
        /*0024*/ 	.short	0x0000
        /*0026*/ 	.short	0x0000
        /*0028*/ 	.byte	0x00, 0xf0, 0xa1, 0x04


	//----- nvinfo : EIATTR_MAXREG_COUNT
	.align		4
.L_1637:
        /*002c*/ 	.byte	0x03, 0x1b
        /*002e*/ 	.short	0x00ff


	//----- nvinfo : EIATTR_NUM_BARRIERS
	.align		4
        /*0030*/ 	.byte	0x02, 0x4c
        /*0032*/ 	.byte	0x01
	.zero		1


	//----- nvinfo : EIATTR_MERCURY_ISA_VERSION
	.align		4
        /*0034*/ 	.byte	0x03, 0x5f
        /*0036*/ 	.short	0x0000


	//----- nvinfo : EIATTR_COOP_GROUP_MASK_REGIDS
	.align		4
        /*0038*/ 	.byte	0x04, 0x29
        /*003a*/ 	.short	(.L_1639 - .L_1638)


	//   ....[0]....
.L_1638:
        /*003c*/ 	.word	0xffffffff


	//   ....[1]....
        /*0040*/ 	.word	0xffffffff


	//   ....[2]....
        /*0044*/ 	.word	0xffffffff


	//   ....[3]....
        /*0048*/ 	.word	0xffffffff


	//   ....[4]....
        /*004c*/ 	.word	0xffffffff


	//   ....[5]....
        /*0050*/ 	.word	0xffffffff


	//   ....[6]....
        /*0054*/ 	.word	0xffffffff


	//   ....[7]....
        /*0058*/ 	.word	0xffffffff


	//   ....[8]....
        /*005c*/ 	.word	0xffffffff


	//   ....[9]....
        /*0060*/ 	.word	0xffffffff


	//   ....[10]....
        /*0064*/ 	.word	0xffffffff


	//   ....[11]....
        /*0068*/ 	.word	0xffffffff


	//   ....[12]....
        /*006c*/ 	.word	0xffffffff


	//   ....[13]....
        /*0070*/ 	.word	0xffffffff


	//   ....[14]....
        /*0074*/ 	.word	0xffffffff


	//   ....[15]....
        /*0078*/ 	.word	0xffffffff


	//   ....[16]....
        /*007c*/ 	.word	0xffffffff


	//   ....[17]....
        /*0080*/ 	.word	0xffffffff


	//   ....[18]....
        /*0084*/ 	.word	0xffffffff


	//   ....[19]....
        /*0088*/ 	.word	0xffffffff


	//----- nvinfo : EIATTR_COOP_GROUP_INSTR_OFFSETS
	.align		4
.L_1639:
        /*008c*/ 	.byte	0x04, 0x28
        /*008e*/ 	.short	(.L_1641 - .L_1640)


	//   ....[0]....
.L_1640:
        /*0090*/ 	.word	0x00001fd0


	//   ....[1]....
        /*0094*/ 	.word	0x00001ff0


	//   ....[2]....
        /*0098*/ 	.word	0x00002010


	//   ....[3]....
        /*009c*/ 	.word	0x00002030


	//   ....[4]....
        /*00a0*/ 	.word	0x00002050


	//   ....[5]....
        /*00a4*/ 	.word	0x00002070


	//   ....[6]....
        /*00a8*/ 	.word	0x00002090


	//   ....[7]....
        /*00ac*/ 	.word	0x000020b0


	//   ....[8]....
        /*00b0*/ 	.word	0x000020d0


	//   ....[9]....
        /*00b4*/ 	.word	0x000020f0


	//   ....[10]....
        /*00b8*/ 	.word	0x00004d50


	//   ....[11]....
        /*00bc*/ 	.word	0x00004dd0


	//   ....[12]....
        /*00c0*/ 	.word	0x00004e50


	//   ....[13]....
        /*00c4*/ 	.word	0x00004ec0


	//   ....[14]....
        /*00c8*/ 	.word	0x00004f40


	//   ....[15]....
        /*00cc*/ 	.word	0x00004fb0


	//   ....[16]....
        /*00d0*/ 	.word	0x00005030


	//   ....[17]....
        /*00d4*/ 	.word	0x000050a0


	//   ....[18]....
        /*00d8*/ 	.word	0x00005120


	//   ....[19]....
        /*00dc*/ 	.word	0x00005190


	//----- nvinfo : EIATTR_EXIT_INSTR_OFFSETS
	.align		4
.L_1641:
        /*00e0*/ 	.byte	0x04, 0x1c
        /*00e2*/ 	.short	(.L_1643 - .L_1642)


	//   ....[0]....
.L_1642:
        /*00e4*/ 	.word	0x00004c70


	//   ....[1]....
        /*00e8*/ 	.word	0x00004cf0


	//----- nvinfo : EIATTR_MAX_THREADS
	.align		4
.L_1643:
        /*00ec*/ 	.byte	0x04, 0x05
        /*00ee*/ 	.short	(.L_1645 - .L_1644)
.L_1644:
        /*00f0*/ 	.word	0x00000080
        /*00f4*/ 	.word	0x00000001
        /*00f8*/ 	.word	0x00000001


	//----- nvinfo : EIATTR_CRS_STACK_SIZE
	.align		4
.L_1645:
        /*00fc*/ 	.byte	0x04, 0x1e
        /*00fe*/ 	.short	(.L_1647 - .L_1646)
.L_1646:
        /*0100*/ 	.word	0x00000000
.L_1647:


//--------------------- .nv.info._ZN10layer_norm13ln_bwd_kernelINS_13Kernel_traitsI13__nv_bfloat16S2_S2_S2_fjLj4096ELj1ELj1ELj4ELj16ENS_18Kernel_traits_baseILj4096ES2_S2_S2_S2_fjLj128EEEEELb0ELb0ELb1ELb1EEEvNS_9BwdParamsE --------------------------
	.section	.nv.info._ZN10layer_norm13ln_bwd_kernelINS_13Kernel_traitsI13__nv_bfloat16S2_S2_S2_fjLj4096ELj1ELj1ELj4ELj16ENS_18Kernel_traits_baseILj4096ES2_S2_S2_S2_fjLj128EEEEELb0ELb0ELb1ELb1EEEvNS_9BwdParamsE,"",@"SHT_CUDA_INFO"
	.sectionflags	@""
	.align	4


	//----- nvinfo : EIATTR_CUDA_API_VERSION
	.align		4
        /*0000*/ 	.byte	0x04, 0x37
        /*0002*/ 	.short	(.L_1649 - .L_1648)
.L_1648:
        /*0004*/ 	.word	0x00000082


	//----- nvinfo : EIATTR_SW2861232_WAR
	.align		4
.L_1649:
        /*0008*/ 	.byte	0x01, 0x35
	.zero		2


	//----- nvinfo : EIATTR_PARAM_CBANK
	.align		4
        /*000c*/ 	.byte	0x04, 0x0a
        /*000e*/ 	.short	(.L_1651 - .L_1650)
	.align		4
.L_1650:
        /*0010*/ 	.word	index@(.nv.constant0._ZN10layer_norm13ln_bwd_kernelINS_13Kernel_traitsI13__nv_bfloat16S2_S2_S2_fjLj4096ELj1ELj1ELj4ELj16ENS_18Kernel_traits_baseILj4096ES2_S2_S2_S2_fjLj128EEEEELb0ELb0ELb1ELb1EEEvNS_9BwdParamsE)
        /*0014*/ 	.short	0x0160
        /*0016*/ 	.short	0x0128


	//----- nvinfo : EIATTR_CBANK_PARAM_SIZE
	.align		4
.L_1651:
        /*0018*/ 	.byte	0x03, 0x19
        /*001a*/ 	.short	0x0128


	//----- nvinfo : EIATTR_KPARAM_INFO
	.align		4
        /*001c*/ 	.byte	0x04, 0x17
        /*001e*/ 	.short	(.L_1653 - .L_1652)
.L_1652:
        /*0020*/ 	.word	0x00000000
        /*0024*/ 	.short	0x0000
        /*0026*/ 	.short	0x0000
        /*0028*/ 	.byte	0x00, 0xf0, 0xa1, 0x04


	//----- nvinfo : EIATTR_MAXREG_COUNT
	.align		4
.L_1653:
        /*002c*/ 	.byte	0x03, 0x1b
        /*002e*/ 	.short	0x00ff


	//----- nvinfo : EIATTR_NUM_BARRIERS
	.align		4
        /*0030*/ 	.byte	0x02, 0x4c
        /*0032*/ 	.byte	0x01
	.zero		1


	//----- nvinfo : EIATTR_MERCURY_ISA_VERSION
	.align		4
        /*0034*/ 	.byte	0x03, 0x5f
        /*0036*/ 	.short	0x0000


	//----- nvinfo : EIATTR_COOP_GROUP_MASK_REGIDS
	.align		4
        /*0038*/ 	.byte	0x04, 0x29
        /*003a*/ 	.short	(.L_1655 - .L_1654)


	//   ....[0]....
.L_1654:
        /*003c*/ 	.word	0xffffffff


	//   ....[1]....
        /*0040*/ 	.word	0xffffffff


	//   ....[2]....
        /*0044*/ 	.word	0xffffffff


	//   ....[3]....
        /*0048*/ 	.word	0xffffffff


	//   ....[4]....
        /*004c*/ 	.word	0xffffffff


	//   ....[5]....
        /*0050*/ 	.word	0xffffffff


	//   ....[6]....
        /*0054*/ 	.word	0xffffffff


	//   ....[7]....
        /*0058*/ 	.word	0xffffffff


	//   ....[8]....
        /*005c*/ 	.word	0xffffffff


	//   ....[9]....
        /*0060*/ 	.word	0xffffffff


	//   ....[10]....
        /*0064*/ 	.word	0xffffffff


	//   ....[11]....
        /*0068*/ 	.word	0xffffffff


	//   ....[12]....
        /*006c*/ 	.word	0xffffffff


	//   ....[13]....
        /*0070*/ 	.word	0xffffffff


	//   ....[14]....
        /*0074*/ 	.word	0xffffffff


	//   ....[15]....
        /*0078*/ 	.word	0xffffffff


	//   ....[16]....
        /*007c*/ 	.word	0xffffffff


	//   ....[17]....
        /*0080*/ 	.word	0xffffffff


	//   ....[18]....
        /*0084*/ 	.word	0xffffffff


	//   ....[19]....
        /*0088*/ 	.word	0xffffffff


	//----- nvinfo : EIATTR_COOP_GROUP_INSTR_OFFSETS
	.align		4
.L_1655:
        /*008c*/ 	.byte	0x04, 0x28
        /*008e*/ 	.short	(.L_1657 - .L_1656)


	//   ....[0]....
.L_1656:
        /*0090*/ 	.word	0x00001de0


	//   ....[1]....
        /*0094*/ 	.word	0x00001e00


	//   ....[2]....
        /*0098*/ 	.word	0x00001e20


	//   ....[3]....
        /*009c*/ 	.word	0x00001e40


	//   ....[4]....
        /*00a0*/ 	.word	0x00001e60


	//   ....[5]....
        /*00a4*/ 	.word	0x00001e80


	//   ....[6]....
        /*00a8*/ 	.word	0x00001ea0


	//   ....[7]....
        /*00ac*/ 	.word	0x00001ec0


	//   ....[8]....
        /*00b0*/ 	.word	0x00001ee0


	//   ....[9]....
        /*00b4*/ 	.word	0x00001f00


	//   ....[10]....
        /*00b8*/ 	.word	0x00004770


	//   ....[11]....
        /*00bc*/ 	.word	0x000047f0


	//   ....[12]....
        /*00c0*/ 	.word	0x00004870


	//   ....[13]....
        /*00c4*/ 	.word	0x000048e0


	//   ....[14]....
        /*00c8*/ 	.word	0x00004960


	//   ....[15]....
        /*00cc*/ 	.word	0x000049d0


	//   ....[16]....
        /*00d0*/ 	.word	0x00004a50


	//   ....[17]....
        /*00d4*/ 	.word	0x00004ac0


	//   ....[18]....
        /*00d8*/ 	.word	0x00004b40


	//   ....[19]....
        /*00dc*/ 	.word	0x00004bb0


	//----- nvinfo : EIATTR_EXIT_INSTR_OFFSETS
	.align		4
.L_1657:
        /*00e0*/ 	.byte	0x04, 0x1c
        /*00e2*/ 	.short	(.L_1659 - .L_1658)


	//   ....[0]....
.L_1658:
        /*00e4*/ 	.word	0x00004710


	//----- nvinfo : EIATTR_MAX_THREADS
	.align		4
.L_1659:
        /*00e8*/ 	.byte	0x04, 0x05
        /*00ea*/ 	.short	(.L_1661 - .L_1660)
.L_1660:
        /*00ec*/ 	.word	0x00000080
        /*00f0*/ 	.word	0x00000001
        /*00f4*/ 	.word	0x00000001


	//----- nvinfo : EIATTR_CRS_STACK_SIZE
	.align		4
.L_1661:
        /*00f8*/ 	.byte	0x04, 0x1e
        /*00fa*/ 	.short	(.L_1663 - .L_1662)
.L_1662:
        /*00fc*/ 	.word	0x00000000
.L_1663:


//--------------------- .nv.info._ZN10layer_norm13ln_bwd_kernelINS_13Kernel_traitsI13__nv_bfloat16S2_S2_S2_fjLj4096ELj1ELj1ELj4ELj16ENS_18Kernel_traits_baseILj4096ES2_S2_S2_S2_fjLj128EEEEELb0ELb1ELb0ELb0EEEvNS_9BwdParamsE --------------------------
	.section	.nv.info._ZN10layer_norm13ln_bwd_kernelINS_13Kernel_traitsI13__nv_bfloat16S2_S2_S2_fjLj4096ELj1ELj1ELj4ELj16ENS_18Kernel_traits_baseILj4096ES2_S2_S2_S2_fjLj128EEEEELb0ELb1ELb0ELb0EEEvNS_9BwdParamsE,"",@"SHT_CUDA_INFO"
	.sectionflags	@""
	.align	4


	//----- nvinfo : EIATTR_CUDA_API_VERSION
	.align		4
        /*0000*/ 	.byte	0x04, 0x37
        /*0002*/ 	.short	(.L_1665 - .L_1664)
.L_1664:
        /*0004*/ 	.word	0x00000082


	//----- nvinfo : EIATTR_SW2861232_WAR
	.align		4
.L_1665:
        /*0008*/ 	.byte	0x01, 0x35
	.zero		2


	//----- nvinfo : EIATTR_PARAM_CBANK
	.align		4
        /*000c*/ 	.byte	0x04, 0x0a
        /*000e*/ 	.short	(.L_1667 - .L_1666)
	.align		4
.L_1666:
        /*0010*/ 	.word	index@(.nv.constant0._ZN10layer_norm13ln_bwd_kernelINS_13Kernel_traitsI13__nv_bfloat16S2_S2_S2_fjLj4096ELj1ELj1ELj4ELj16ENS_18Kernel_traits_baseILj4096ES2_S2_S2_S2_fjLj128EEEEELb0ELb1ELb0ELb0EEEvNS_9BwdParamsE)
        /*0014*/ 	.short	0x0160
        /*0016*/ 	.short	0x0128


	//----- nvinfo : EIATTR_CBANK_PARAM_SIZE
	.align		4
.L_1667:
        /*0018*/ 	.byte	0x03, 0x19
        /*001a*/ 	.short	0x0128


	//----- nvinfo : EIATTR_KPARAM_INFO
	.align		4
        /*001c*/ 	.byte	0x04, 0x17
        /*001e*/ 	.short	(.L_1669 - .L_1668)
.L_1668:
        /*0020*/ 	.word	0x00000000
        /*0024*/ 	.short	0x0000
        /*0026*/ 	.short	0x0000
        /*0028*/ 	.byte	0x00, 0xf0, 0xa1, 0x04


	//----- nvinfo : EIATTR_MAXREG_COUNT
	.align		4
.L_1669:
        /*002c*/ 	.byte	0x03, 0x1b
        /*002e*/ 	.short	0x00ff


	//----- nvinfo : EIATTR_NUM_BARRIERS
	.align		4
        /*0030*/ 	.byte	0x02, 0x4c
        /*0032*/ 	.byte	0x01
	.zero		1


	//----- nvinfo : EIATTR_ANNOTATIONS
	.align		4
        /*0034*/ 	.byte	0x04, 0x55
        /*0036*/ 	.short	(.L_1671 - .L_1670)


	//   ....[0]....
.L_1670:
        /*0038*/ 	.word	0x00000001
        /*003c*/ 	.byte	0xd0, 0x05, 0x00, 0x00, 0x01, 0x00, 0x00, 0x00, 0x00, 0x06, 0x00, 0x00, 0x01, 0x00, 0x00, 0x00
        /* <DEDUP_REMOVED lines=8> */
        /*00cc*/ 	.byte	0x00, 0x12, 0x00, 0x00, 0x01, 0x00, 0x00, 0x00, 0x30, 0x12, 0x00, 0x00


	//----- nvinfo : EIATTR_MERCURY_ISA_VERSION
	.align		4
.L_1671:
        /*00d8*/ 	.byte	0x03, 0x5f
        /*00da*/ 	.short	0x0000


	//----- nvinfo : EIATTR_COOP_GROUP_MASK_REGIDS
	.align		4
        /*00dc*/ 	.byte	0x04, 0x29
        /*00de*/ 	.short	(.L_1673 - .L_1672)


	//   ....[0]....
.L_1672:
        /*00e0*/ 	.word	0xffffffff


	//   ....[1]....
        /*00e4*/ 	.word	0xffffffff


	//   ....[2]....
        /*00e8*/ 	.word	0xffffffff


	//   ....[3]....
        /*00ec*/ 	.word	0xffffffff


	//   ....[4]....
        /*00f0*/ 	.word	0xffffffff


	//   ....[5]....
        /*00f4*/ 	.word	0xffffffff


	//   ....[6]....
        /*00f8*/ 	.word	0xffffffff


	//   ....[7]....
        /*00fc*/ 	.word	0xffffffff


	//   ....[8]....
        /*0100*/ 	.word	0xffffffff


	//   ....[9]....
        /*0104*/ 	.word	0xffffffff


	//   ....[10]....
        /*0108*/ 	.word	0xffffffff


	//   ....[11]....
        /*010c*/ 	.word	0xffffffff


	//   ....[12]....
        /*0110*/ 	.word	0xffffffff


	//   ....[13]....
        /*0114*/ 	.word	0xffffffff


	//   ....[14]....
        /*0118*/ 	.word	0xffffffff


	//   ....[15]....
        /*011c*/ 	.word	0xffffffff


	//   ....[16]....
        /*0120*/ 	.word	0xffffffff


	//   ....[17]....
        /*0124*/ 	.word	0xffffffff


	//   ....[18]....
        /*0128*/ 	.word	0xffffffff


	//   ....[19]....
        /*012c*/ 	.word	0xffffffff


	//----- nvinfo : EIATTR_COOP_GROUP_INSTR_OFFSETS
	.align		4
.L_1673:
        /*0130*/ 	.byte	0x04, 0x28
        /*0132*/ 	.short	(.L_1675 - .L_1674)


	//   ....[0]....
.L_1674:
        /*0134*/ 	.word	0x00002290


	//   ....[1]....
        /*0138*/ 	.word	0x000022b0


	//   ....[2]....
        /*013c*/ 	.word	0x000022e0


	//   ....[3]....
        /*0140*/ 	.word	0x00002300


	//   ....[4]....
        /*0144*/ 	.word	0x00002320


	//   ....[5]....
        /*0148*/ 	.word	0x00002340


	//   ....[6]....
        /*014c*/ 	.word	0x00002350


	//   ....[7]....
        /*0150*/ 	.word	0x00002380


	//   ....[8]....
        /*0154*/ 	.word	0x00002390


	//   ....[9]....
        /*0158*/ 	.word	0x000023b0


	//   ....[10]....
        /*015c*/ 	.word	0x000044a0


	//   ....[11]....
        /*0160*/ 	.word	0x00004520


	//   ....[12]....
        /*0164*/ 	.word	0x000045a0


	//   ....[13]....
        /*0168*/ 	.word	0x00004610


	//   ....[14]....
        /*016c*/ 	.word	0x00004690


	//   ....[15]....
        /*0170*/ 	.word	0x00004700


	//   ....[16]....
        /*0174*/ 	.word	0x00004780


	//   ....[17]....
        /*0178*/ 	.word	0x000047f0


	//   ....[18]....
        /*017c*/ 	.word	0x00004870


	//   ....[19]....
        /*0180*/ 	.word	0x000048e0


	//----- nvinfo : EIATTR_EXIT_INSTR_OFFSETS
	.align		4
.L_1675:
        /*0184*/ 	.byte	0x04, 0x1c
        /*0186*/ 	.short	(.L_1677 - .L_1676)


	//   ....[0]....
.L_1676:
        /*0188*/ 	.word	0x00004390


	//   ....[1]....
        /*018c*/ 	.word	0x00004440


	//----- nvinfo : EIATTR_MAX_THREADS
	.align		4
.L_1677:
        /*0190*/ 	.byte	0x04, 0x05
        /*0192*/ 	.short	(.L_1679 - .L_1678)
.L_1678:
        /*0194*/ 	.word	0x00000080
        /*0198*/ 	.word	0x00000001
        /*019c*/ 	.word	0x00000001


	//----- nvinfo : EIATTR_CRS_STACK_SIZE
	.align		4
.L_1679:
        /*01a0*/ 	.byte	0x04, 0x1e
        /*01a2*/ 	.short	(.L_1681 - .L_1680)
.L_1680:
        /*01a4*/ 	.word	0x00000000
.L_1681:


//--------------------- .nv.info._ZN10layer_norm13ln_bwd_kernelINS_13Kernel_traitsI13__nv_bfloat16S2_S2_S2_fjLj4096ELj1ELj1ELj4ELj16ENS_18Kernel_traits_baseILj4096ES2_S2_S2_S2_fjLj128EEEEELb0ELb1ELb0ELb1EEEvNS_9BwdParamsE --------------------------
	.section	.nv.info._ZN10layer_norm13ln_bwd_kernelINS_13Kernel_traitsI13__nv_bfloat16S2_S2_S2_fjLj4096ELj1ELj1ELj4ELj16ENS_18Kernel_traits_baseILj4096ES2_S2_S2_S2_fjLj128EEEEELb0ELb1ELb0ELb1EEEvNS_9BwdParamsE,"",@"SHT_CUDA_INFO"
	.sectionflags	@""
	.align	4


	//----- nvinfo : EIATTR_CUDA_API_VERSION
	.align		4
        /*0000*/ 	.byte	0x04, 0x37
        /*0002*/ 	.short	(.L_1683 - .L_1682)
.L_1682:
        /*0004*/ 	.word	0x00000082


	//----- nvinfo : EIATTR_SW2861232_WAR
	.align		4
.L_1683:
        /*0008*/ 	.byte	0x01, 0x35
	.zero		2


	//----- nvinfo : EIATTR_PARAM_CBANK
	.align		4
        /*000c*/ 	.byte	0x04, 0x0a
        /*000e*/ 	.short	(.L_1685 - .L_1684)
	.align		4
.L_1684:
        /*0010*/ 	.word	index@(.nv.constant0._ZN10layer_norm13ln_bwd_kernelINS_13Kernel_traitsI13__nv_bfloat16S2_S2_S2_fjLj4096ELj1ELj1ELj4ELj16ENS_18Kernel_traits_baseILj4096ES2_S2_S2_S2_fjLj128EEEEELb0ELb1ELb0ELb1EEEvNS_9BwdParamsE)
        /*0014*/ 	.short	0x0160
        /*0016*/ 	.short	0x0128


	//----- nvinfo : EIATTR_CBANK_PARAM_SIZE
	.align		4
.L_1685:
        /*0018*/ 	.byte	0x03, 0x19
        /*001a*/ 	.short	0x0128


	//----- nvinfo : EIATTR_KPARAM_INFO
	.align		4
        /*001c*/ 	.byte	0x04, 0x17
        /*001e*/ 	.short	(.L_1687 - .L_1686)
.L_1686:
        /*0020*/ 	.word	0x00000000
        /*0024*/ 	.short	0x0000
        /*0026*/ 	.short	0x0000
        /*0028*/ 	.byte	0x00, 0xf0, 0xa1, 0x04


	//----- nvinfo : EIATTR_MAXREG_COUNT
	.align		4
.L_1687:
        /*002c*/ 	.byte	0x03, 0x1b
        /*002e*/ 	.short	0x00ff


	//----- nvinfo : EIATTR_NUM_BARRIERS
	.align		4
        /*0030*/ 	.byte	0x02, 0x4c
        /*0032*/ 	.byte	0x01
	.zero		1


	//----- nvinfo : EIATTR_ANNOTATIONS
	.align		4
        /*0034*/ 	.byte	0x04, 0x55
        /*0036*/ 	.short	(.L_1689 - .L_1688)


	//   ....[0]....
.L_1688:
        /* <DEDUP_REMOVED lines=10> */


	//----- nvinfo : EIATTR_MERCURY_ISA_VERSION
	.align		4
.L_1689:
        /*00c8*/ 	.byte	0x03, 0x5f
        /*00ca*/ 	.short	0x0000


	//----- nvinfo : EIATTR_COOP_GROUP_MASK_REGIDS
	.align		4
        /*00cc*/ 	.byte	0x04, 0x29
        /*00ce*/ 	.short	(.L_1691 - .L_1690)


	//   ....[0]....
.L_1690:
        /*00d0*/ 	.word	0xffffffff


	//   ....[1]....
        /*00d4*/ 	.word	0xffffffff


	//   ....[2]....
        /*00d8*/ 	.word	0xffffffff


	//   ....[3]....
        /*00dc*/ 	.word	0xffffffff


	//   ....[4]....
        /*00e0*/ 	.word	0xffffffff


	//   ....[5]....
        /*00e4*/ 	.word	0xffffffff


	//   ....[6]....
        /*00e8*/ 	.word	0xffffffff


	//   ....[7]....
        /*00ec*/ 	.word	0xffffffff


	//   ....[8]....
        /*00f0*/ 	.word	0xffffffff


	//   ....[9]....
        /*00f4*/ 	.word	0xffffffff


	//   ....[10]....
        /*00f8*/ 	.word	0xffffffff


	//   ....[11]....
        /*00fc*/ 	.word	0xffffffff


	//   ....[12]....
        /*0100*/ 	.word	0xffffffff


	//   ....[13]....
        /*0104*/ 	.word	0xffffffff


	//   ....[14]....
        /*0108*/ 	.word	0xffffffff


	//   ....[15]....
        /*010c*/ 	.word	0xffffffff


	//   ....[16]....
        /*0110*/ 	.word	0xffffffff


	//   ....[17]....
        /*0114*/ 	.word	0xffffffff


	//   ....[18]....
        /*0118*/ 	.word	0xffffffff


	//   ....[19]....
        /*011c*/ 	.word	0xffffffff


	//----- nvinfo : EIATTR_COOP_GROUP_INSTR_OFFSETS
	.align		4
.L_1691:
        /*0120*/ 	.byte	0x04, 0x28
        /*0122*/ 	.short	(.L_1693 - .L_1692)


	//   ....[0]....
.L_1692:
        /*0124*/ 	.word	0x00002240


	//   ....[1]....
        /*0128*/ 	.word	0x00002260


	//   ....[2]....
        /*012c*/ 	.word	0x00002290


	//   ....[3]....
        /*0130*/ 	.word	0x000022b0


	//   ....[4]....
        /*0134*/ 	.word	0x000022d0


	//   ....[5]....
        /*0138*/ 	.word	0x000022f0


	//   ....[6]....
        /*013c*/ 	.word	0x00002310


	//   ....[7]....
        /*0140*/ 	.word	0x00002320


	//   ....[8]....
        /*0144*/ 	.word	0x00002350


	//   ....[9]....
        /*0148*/ 	.word	0x00002360


	//   ....[10]....
        /*014c*/ 	.word	0x000046f0


	//   ....[11]....
        /*0150*/ 	.word	0x00004770


	//   ....[12]....
        /*0154*/ 	.word	0x000047f0


	//   ....[13]....
        /*0158*/ 	.word	0x00004860


	//   ....[14]....
        /*015c*/ 	.word	0x000048e0


	//   ....[15]....
        /*0160*/ 	.word	0x00004950


	//   ....[16]....
        /*0164*/ 	.word	0x000049d0


	//   ....[17]....
        /*0168*/ 	.word	0x00004a40


	//   ....[18]....
        /*016c*/ 	.word	0x00004ac0


	//   ....[19]....
        /*0170*/ 	.word	0x00004b30


	//----- nvinfo : EIATTR_EXIT_INSTR_OFFSETS
	.align		4
.L_1693:
        /*0174*/ 	.byte	0x04, 0x1c
        /*0176*/ 	.short	(.L_1695 - .L_1694)


	//   ....[0]....
.L_1694:
        /*0178*/ 	.word	0x00004690


	//----- nvinfo : EIATTR_MAX_THREADS
	.align		4
.L_1695:
        /*017c*/ 	.byte	0x04, 0x05
        /*017e*/ 	.short	(.L_1697 - .L_1696)
.L_1696:
        /*0180*/ 	.word	0x00000080
        /*0184*/ 	.word	0x00000001
        /*0188*/ 	.word	0x00000001


	//----- nvinfo : EIATTR_CRS_STACK_SIZE
	.align		4
.L_1697:
        /*018c*/ 	.byte	0x04, 0x1e
        /*018e*/ 	.short	(.L_1699 - .L_1698)
.L_1698:
        /*0190*/ 	.word	0x00000000
.L_1699:


//--------------------- .nv.info._ZN10layer_norm13ln_bwd_kernelINS_13Kernel_traitsI13__nv_bfloat16S2_S2_S2_fjLj4096ELj1ELj1ELj4ELj16ENS_18Kernel_traits_baseILj4096ES2_S2_S2_S2_fjLj128EEEEELb0ELb1ELb1ELb0EEEvNS_9BwdParamsE --------------------------
	.section	.nv.info._ZN10layer_norm13ln_bwd_kernelINS_13Kernel_traitsI13__nv_bfloat16S2_S2_S2_fjLj4096ELj1ELj1ELj4ELj16ENS_18Kernel_traits_baseILj4096ES2_S2_S2_S2_fjLj128EEEEELb0ELb1ELb1ELb0EEEvNS_9BwdParamsE,"",@"SHT_CUDA_INFO"
	.sectionflags	@""
	.align	4


	//----- nvinfo : EIATTR_CUDA_API_VERSION
	.align		4
        /*0000*/ 	.byte	0x04, 0x37
        /*0002*/ 	.short	(.L_1701 - .L_1700)
.L_1700:
        /*0004*/ 	.word	0x00000082


	//----- nvinfo : EIATTR_SW2861232_WAR
	.align		4
.L_1701:
        /*0008*/ 	.byte	0x01, 0x35
	.zero		2


	//----- nvinfo : EIATTR_PARAM_CBANK
	.align		4
        /*000c*/ 	.byte	0x04, 0x0a
        /*000e*/ 	.short	(.L_1703 - .L_1702)
	.align		4
.L_1702:
        /*0010*/ 	.word	index@(.nv.constant0._ZN10layer_norm13ln_bwd_kernelINS_13Kernel_traitsI13__nv_bfloat16S2_S2_S2_fjLj4096ELj1ELj1ELj4ELj16ENS_18Kernel_traits_baseILj4096ES2_S2_S2_S2_fjLj128EEEEELb0ELb1ELb1ELb0EEEvNS_9BwdParamsE)
        /*0014*/ 	.short	0x0160
        /*0016*/ 	.short	0x0128


	//----- nvinfo : EIATTR_CBANK_PARAM_SIZE
	.align		4
.L_1703:
        /*0018*/ 	.byte	0x03, 0x19
        /*001a*/ 	.short	0x0128


	//----- nvinfo : EIATTR_KPARAM_INFO
	.align		4
        /*001c*/ 	.byte	0x04, 0x17
        /*001e*/ 	.short	(.L_1705 - .L_1704)
.L_1704:
        /*0020*/ 	.word	0x00000000
        /*0024*/ 	.short	0x0000
        /*0026*/ 	.short	0x0000
        /*0028*/ 	.byte	0x00, 0xf0, 0xa1, 0x04


	//----- nvinfo : EIATTR_MAXREG_COUNT
	.align		4
.L_1705:
        /*002c*/ 	.byte	0x03, 0x1b
        /*002e*/ 	.short	0x00ff


	//----- nvinfo : EIATTR_NUM_BARRIERS
	.align		4
        /*0030*/ 	.byte	0x02, 0x4c
        /*0032*/ 	.byte	0x01
	.zero		1


	//----- nvinfo : EIATTR_ANNOTATIONS
	.align		4
        /*0034*/ 	.byte	0x04, 0x55
        /*0036*/ 	.short	(.L_1707 - .L_1706)


	//   ....[0]....
.L_1706:
        /* <DEDUP_REMOVED lines=21> */


	//----- nvinfo : EIATTR_MERCURY_ISA_VERSION
	.align		4
.L_1707:
        /*0178*/ 	.byte	0x03, 0x5f
        /*017a*/ 	.short	0x0000


	//----- nvinfo : EIATTR_COOP_GROUP_MASK_REGIDS
	.align		4
        /*017c*/ 	.byte	0x04, 0x29
        /*017e*/ 	.short	(.L_1709 - .L_1708)


	//   ....[0]....
.L_1708:
        /*0180*/ 	.word	0xffffffff


	//   ....[1]....
        /*0184*/ 	.word	0xffffffff


	//   ....[2]....
        /*0188*/ 	.word	0xffffffff


	//   ....[3]....
        /*018c*/ 	.word	0xffffffff


	//   ....[4]....
        /*0190*/ 	.word	0xffffffff


	//   ....[5]....
        /*0194*/ 	.word	0xffffffff


	//   ....[6]....
        /*0198*/ 	.word	0xffffffff


	//   ....[7]....
        /*019c*/ 	.word	0xffffffff


	//   ....[8]....
        /*01a0*/ 	.word	0xffffffff


	//   ....[9]....
        /*01a4*/ 	.word	0xffffffff


	//   ....[10]....
        /*01a8*/ 	.word	0xffffffff


	//   ....[11]....
        /*01ac*/ 	.word	0xffffffff


	//   ....[12]....
        /*01b0*/ 	.word	0xffffffff


	//   ....[13]....
        /*01b4*/ 	.word	0xffffffff


	//   ....[14]....
        /*01b8*/ 	.word	0xffffffff


	//   ....[15]....
        /*01bc*/ 	.word	0xffffffff


	//   ....[16]....
        /*01c0*/ 	.word	0xffffffff


	//   ....[17]....
        /*01c4*/ 	.word	0xffffffff


	//   ....[18]....
        /*01c8*/ 	.word	0xffffffff


	//   ....[19]....
        /*01cc*/ 	.word	0xffffffff


	//----- nvinfo : EIATTR_COOP_GROUP_INSTR_OFFSETS
	.align		4
.L_1709:
        /*01d0*/ 	.byte	0x04, 0x28
        /*01d2*/ 	.short	(.L_1711 - .L_1710)


	//   ....[0]....
.L_1710:
        /*01d4*/ 	.word	0x00002600


	//   ....[1]....
        /*01d8*/ 	.word	0x00002620


	//   ....[2]....
        /*01dc*/ 	.word	0x00002650


	//   ....[3]....
        /*01e0*/ 	.word	0x00002670


	//   ....[4]....
        /*01e4*/ 	.word	0x00002690


	//   ....[5]....
        /*01e8*/ 	.word	0x000026b0


	//   ....[6]....
        /*01ec*/ 	.word	0x000026c0


	//   ....[7]....
        /*01f0*/ 	.word	0x000026f0


	//   ....[8]....
        /*01f4*/ 	.word	0x00002700


	//   ....[9]....
        /*01f8*/ 	.word	0x00002720


	//   ....[10]....
        /*01fc*/ 	.word	0x00006040


	//   ....[11]....
        /*0200*/ 	.word	0x000060c0


	//   ....[12]....
        /*0204*/ 	.word	0x00006140


	//   ....[13]....
        /*0208*/ 	.word	0x000061b0


	//   ....[14]....
        /*020c*/ 	.word	0x00006230


	//   ....[15]....
        /*0210*/ 	.word	0x000062a0


	//   ....[16]....
        /*0214*/ 	.word	0x00006320


	//   ....[17]....
        /*0218*/ 	.word	0x00006390


	//   ....[18]....
        /*021c*/ 	.word	0x00006410


	//   ....[19]....
        /*0220*/ 	.word	0x00006480


	//----- nvinfo : EIATTR_EXIT_INSTR_OFFSETS
	.align		4
.L_1711:
        /*0224*/ 	.byte	0x04, 0x1c
        /*0226*/ 	.short	(.L_1713 - .L_1712)


	//   ....[0]....
.L_1712:
        /*0228*/ 	.word	0x00005f30


	//   ....[1]....
        /*022c*/ 	.word	0x00005fe0


	//----- nvinfo : EIATTR_MAX_THREADS
	.align		4
.L_1713:
        /*0230*/ 	.byte	0x04, 0x05
        /*0232*/ 	.short	(.L_1715 - .L_1714)
.L_1714:
        /*0234*/ 	.word	0x00000080
        /*0238*/ 	.word	0x00000001
        /*023c*/ 	.word	0x00000001


	//----- nvinfo : EIATTR_CRS_STACK_SIZE
	.align		4
.L_1715:
        /*0240*/ 	.byte	0x04, 0x1e
        /*0242*/ 	.short	(.L_1717 - .L_1716)
.L_1716:
        /*0244*/ 	.word	0x00000000
.L_1717:


//--------------------- .nv.info._ZN10layer_norm13ln_bwd_kernelINS_13Kernel_traitsI13__nv_bfloat16S2_S2_S2_fjLj4096ELj1ELj1ELj4ELj16ENS_18Kernel_traits_baseILj4096ES2_S2_S2_S2_fjLj128EEEEELb0ELb1ELb1ELb1EEEvNS_9BwdParamsE --------------------------
	.section	.nv.info._ZN10layer_norm13ln_bwd_kernelINS_13Kernel_traitsI13__nv_bfloat16S2_S2_S2_fjLj4096ELj1ELj1ELj4ELj16ENS_18Kernel_traits_baseILj4096ES2_S2_S2_S2_fjLj128EEEEELb0ELb1ELb1ELb1EEEvNS_9BwdParamsE,"",@"SHT_CUDA_INFO"
	.sectionflags	@""
	.align	4


	//----- nvinfo : EIATTR_CUDA_API_VERSION
	.align		4
        /*0000*/ 	.byte	0x04, 0x37
        /*0002*/ 	.short	(.L_1719 - .L_1718)
.L_1718:
        /*0004*/ 	.word	0x00000082


	//----- nvinfo : EIATTR_SW2861232_WAR
	.align		4
.L_1719:
        /*0008*/ 	.byte	0x01, 0x35
	.zero		2


	//----- nvinfo : EIATTR_PARAM_CBANK
	.align		4
        /*000c*/ 	.byte	0x04, 0x0a
        /*000e*/ 	.short	(.L_1721 - .L_1720)
	.align		4
.L_1720:
        /*0010*/ 	.word	index@(.nv.constant0._ZN10layer_norm13ln_bwd_kernelINS_13Kernel_traitsI13__nv_bfloat16S2_S2_S2_fjLj4096ELj1ELj1ELj4ELj16ENS_18Kernel_traits_baseILj4096ES2_S2_S2_S2_fjLj128EEEEELb0ELb1ELb1ELb1EEEvNS_9BwdParamsE)
        /*0014*/ 	.short	0x0160
        /*0016*/ 	.short	0x0128


	//----- nvinfo : EIATTR_CBANK_PARAM_SIZE
	.align		4
.L_1721:
        /*0018*/ 	.byte	0x03, 0x19
        /*001a*/ 	.short	0x0128


	//----- nvinfo : EIATTR_KPARAM_INFO
	.align		4
        /*001c*/ 	.byte	0x04, 0x17
        /*001e*/ 	.short	(.L_1723 - .L_1722)
.L_1722:
        /*0020*/ 	.word	0x00000000
        /*0024*/ 	.short	0x0000
        /*0026*/ 	.short	0x0000
        /*0028*/ 	.byte	0x00, 0xf0, 0xa1, 0x04


	//----- nvinfo : EIATTR_MAXREG_COUNT
	.align		4
.L_1723:
        /*002c*/ 	.byte	0x03, 0x1b
        /*002e*/ 	.short	0x00ff


	//----- nvinfo : EIATTR_NUM_BARRIERS
	.align		4
        /*0030*/ 	.byte	0x02, 0x4c
        /*0032*/ 	.byte	0x01
	.zero		1


	//----- nvinfo : EIATTR_ANNOTATIONS
	.align		4
        /*0034*/ 	.byte	0x04, 0x55
        /*0036*/ 	.short	(.L_1725 - .L_1724)


	//   ....[0]....
.L_1724:
        /*0038*/ 	.word	0x00000001
        /*003c*/ 	.byte	0xd0, 0x07, 0x00, 0x00, 0x01, 0x00, 0x00, 0x00, 0x00, 0x08, 0x00, 0x00, 0x01, 0x00, 0x00, 0x00
        /*004c*/ 	.byte	0x30, 0x08, 0x00, 0x00, 0x01, 0x00, 0x00, 0x00, 0x80, 0x08, 0x00, 0x00, 0x01, 0x00, 0x00, 0x00
        /*005c*/ 	.byte	0xb0, 0x08, 0x00, 0x00, 0x01, 0x00, 0x00, 0x00, 0xd0, 0x0e, 0x00, 0x00, 0x01, 0x00, 0x00, 0x00
        /*006c*/ 	.byte	0x10, 0x0f, 0x00, 0x00, 0x01, 0x00, 0x00, 0x00, 0x70, 0x10, 0x00, 0x00, 0x01, 0x00, 0x00, 0x00
        /*007c*/ 	.byte	0x50, 0x12, 0x00, 0x00, 0x01, 0x00, 0x00, 0x00, 0xe0, 0x13, 0x00, 0x00


	//----- nvinfo : EIATTR_MERCURY_ISA_VERSION
	.align		4
.L_1725:
        /*0088*/ 	.byte	0x03, 0x5f
        /*008a*/ 	.short	0x0000


	//----- nvinfo : EIATTR_COOP_GROUP_MASK_REGIDS
	.align		4
        /*008c*/ 	.byte	0x04, 0x29
        /*008e*/ 	.short	(.L_1727 - .L_1726)


	//   ....[0]....
.L_1726:
        /*0090*/ 	.word	0xffffffff


	//   ....[1]....
        /*0094*/ 	.word	0xffffffff


	//   ....[2]....
        /*0098*/ 	.word	0xffffffff


	//   ....[3]....
        /*009c*/ 	.word	0xffffffff


	//   ....[4]....
        /*00a0*/ 	.word	0xffffffff


	//   ....[5]....
        /*00a4*/ 	.word	0xffffffff


	//   ....[6]....
        /*00a8*/ 	.word	0xffffffff


	//   ....[7]....
        /*00ac*/ 	.word	0xffffffff


	//   ....[8]....
        /*00b0*/ 	.word	0xffffffff


	//   ....[9]....
        /*00b4*/ 	.word	0xffffffff


	//   ....[10]....
        /*00b8*/ 	.word	0xffffffff


	//   ....[11]....
        /*00bc*/ 	.word	0xffffffff


	//   ....[12]....
        /*00c0*/ 	.word	0xffffffff


	//   ....[13]....
        /*00c4*/ 	.word	0xffffffff


	//   ....[14]....
        /*00c8*/ 	.word	0xffffffff


	//   ....[15]....
        /*00cc*/ 	.word	0xffffffff


	//   ....[16]....
        /*00d0*/ 	.word	0xffffffff


	//   ....[17]....
        /*00d4*/ 	.word	0xffffffff


	//   ....[18]....
        /*00d8*/ 	.word	0xffffffff


	//   ....[19]....
        /*00dc*/ 	.word	0xffffffff


	//----- nvinfo : EIATTR_COOP_GROUP_INSTR_OFFSETS
	.align		4
.L_1727:
        /*00e0*/ 	.byte	0x04, 0x28
        /*00e2*/ 	.short	(.L_1729 - .L_1728)


	//   ....[0]....
.L_1728:
        /*00e4*/ 	.word	0x00002120


	//   ....[1]....
        /*00e8*/ 	.word	0x00002140


	//   ....[2]....
        /*00ec*/ 	.word	0x00002160


	//   ....[3]....
        /*00f0*/ 	.word	0x00002180


	//   ....[4]....
        /*00f4*/ 	.word	0x000021a0


	//   ....[5]....
        /*00f8*/ 	.word	0x000021c0


	//   ....[6]....
        /*00fc*/ 	.word	0x000021e0


	//   ....[7]....
        /*0100*/ 	.word	0x00002200


	//   ....[8]....
        /*0104*/ 	.word	0x00002220


	//   ....[9]....
        /*0108*/ 	.word	0x00002240


	//   ....[10]....
        /*010c*/ 	.word	0x000058a0


	//   ....[11]....
        /*0110*/ 	.word	0x00005920


	//   ....[12]....
        /*0114*/ 	.word	0x000059a0


	//   ....[13]....
        /*0118*/ 	.word	0x00005a10


	//   ....[14]....
        /*011c*/ 	.word	0x00005a90


	//   ....[15]....
        /*0120*/ 	.word	0x00005b00


	//   ....[16]....
        /*0124*/ 	.word	0x00005b80


	//   ....[17]....
        /*0128*/ 	.word	0x00005bf0


	//   ....[18]....
        /*012c*/ 	.word	0x00005c70


	//   ....[19]....
        /*0130*/ 	.word	0x00005ce0


	//----- nvinfo : EIATTR_EXIT_INSTR_OFFSETS
	.align		4
.L_1729:
        /*0134*/ 	.byte	0x04, 0x1c
        /*0136*/ 	.short	(.L_1731 - .L_1730)


	//   ....[0]....
.L_1730:
        /*0138*/ 	.word	0x00005840


	//----- nvinfo : EIATTR_MAX_THREADS
	.align		4
.L_1731:
        /*013c*/ 	.byte	0x04, 0x05
        /*013e*/ 	.short	(.L_1733 - .L_1732)
.L_1732:
        /*0140*/ 	.word	0x00000080
        /*0144*/ 	.word	0x00000001
        /*0148*/ 	.word	0x00000001


	//----- nvinfo : EIATTR_CRS_STACK_SIZE
	.align		4
.L_1733:
        /*014c*/ 	.byte	0x04, 0x1e
        /*014e*/ 	.short	(.L_1735 - .L_1734)
.L_1734:
        /*0150*/ 	.word	0x00000000
.L_1735:


//--------------------- .nv.info._ZN10layer_norm13ln_bwd_kernelINS_13Kernel_traitsI13__nv_bfloat16S2_S2_S2_fjLj4096ELj1ELj1ELj4ELj16ENS_18Kernel_traits_baseILj4096ES2_S2_S2_S2_fjLj128EEEEELb1ELb0ELb0ELb0EEEvNS_9BwdParamsE --------------------------
	.section	.nv.info._ZN10layer_norm13ln_bwd_kernelINS_13Kernel_traitsI13__nv_bfloat16S2_S2_S2_fjLj4096ELj1ELj1ELj4ELj16ENS_18Kernel_traits_baseILj4096ES2_S2_S2_S2_fjLj128EEEEELb1ELb0ELb0ELb0EEEvNS_9BwdParamsE,"",@"SHT_CUDA_INFO"
	.sectionflags	@""
	.align	4


	//----- nvinfo : EIATTR_CUDA_API_VERSION
	.align		4
        /*0000*/ 	.byte	0x04, 0x37
        /*0002*/ 	.short	(.L_1737 - .L_1736)
.L_1736:
        /*0004*/ 	.word	0x00000082


	//----- nvinfo : EIATTR_SW2861232_WAR
	.align		4
.L_1737:
        /*0008*/ 	.byte	0x01, 0x35
	.zero		2


	//----- nvinfo : EIATTR_PARAM_CBANK
	.align		4
        /*000c*/ 	.byte	0x04, 0x0a
        /*000e*/ 	.short	(.L_1739 - .L_1738)
	.align		4
.L_1738:
        /*0010*/ 	.word	index@(.nv.constant0._ZN10layer_norm13ln_bwd_kernelINS_13Kernel_traitsI13__nv_bfloat16S2_S2_S2_fjLj4096ELj1ELj1ELj4ELj16ENS_18Kernel_traits_baseILj4096ES2_S2_S2_S2_fjLj128EEEEELb1ELb0ELb0ELb0EEEvNS_9BwdParamsE)
        /*0014*/ 	.short	0x0160
        /*0016*/ 	.short	0x0128


	//----- nvinfo : EIATTR_CBANK_PARAM_SIZE
	.align		4
.L_1739:
        /*0018*/ 	.byte	0x03, 0x19
        /*001a*/ 	.short	0x0128


	//----- nvinfo : EIATTR_KPARAM_INFO
	.align		4
        /*001c*/ 	.byte	0x04, 0x17
        /*001e*/ 	.short	(.L_1741 - .L_1740)
.L_1740:
        /*0020*/ 	.word	0x00000000
        /*0024*/ 	.short	0x0000
        /*0026*/ 	.short	0x0000
        /*0028*/ 	.byte	0x00, 0xf0, 0xa1, 0x04


	//----- nvinfo : EIATTR_MAXREG_COUNT
	.align		4
.L_1741:
        /*002c*/ 	.byte	0x03, 0x1b
        /*002e*/ 	.short	0x00ff


	//----- nvinfo : EIATTR_NUM_BARRIERS
	.align		4
        /*0030*/ 	.byte	0x02, 0x4c
        /*0032*/ 	.byte	0x01
	.zero		1


	//----- nvinfo : EIATTR_MERCURY_ISA_VERSION
	.align		4
        /*0034*/ 	.byte	0x03, 0x5f
        /*0036*/ 	.short	0x0000


	//----- nvinfo : EIATTR_COOP_GROUP_MASK_REGIDS
	.align		4
        /*0038*/ 	.byte	0x04, 0x29
        /*003a*/ 	.short	(.L_1743 - .L_1742)


	//   ....[0]....
.L_1742:
        /*003c*/ 	.word	0xffffffff


	//   ....[1]....
        /*0040*/ 	.word	0xffffffff


	//   ....[2]....
        /*0044*/ 	.word	0xffffffff


	//   ....[3]....
        /*0048*/ 	.word	0xffffffff


	//   ....[4]....
        /*004c*/ 	.word	0xffffffff


	//   ....[5]....
        /*0050*/ 	.word	0xffffffff


	//   ....[6]....
        /*0054*/ 	.word	0xffffffff


	//   ....[7]....
        /*0058*/ 	.word	0xffffffff


	//   ....[8]....
        /*005c*/ 	.word	0xffffffff


	//   ....[9]....
        /*0060*/ 	.word	0xffffffff


	//   ....[10]....
        /*0064*/ 	.word	0xffffffff


	//   ....[11]....
        /*0068*/ 	.word	0xffffffff


	//   ....[12]....
        /*006c*/ 	.word	0xffffffff


	//   ....[13]....
        /*0070*/ 	.word	0xffffffff


	//   ....[14]....
        /*0074*/ 	.word	0xffffffff


	//   ....[15]....
        /*0078*/ 	.word	0xffffffff


	//   ....[16]....
        /*007c*/ 	.word	0xffffffff


	//   ....[17]....
        /*0080*/ 	.word	0xffffffff


	//   ....[18]....
        /*0084*/ 	.word	0xffffffff


	//   ....[19]....
        /*0088*/ 	.word	0xffffffff


	//----- nvinfo : EIATTR_COOP_GROUP_INSTR_OFFSETS
	.align		4
.L_1743:
        /*008c*/ 	.byte	0x04, 0x28
        /*008e*/ 	.short	(.L_1745 - .L_1744)


	//   ....[0]....
.L_1744:
        /*0090*/ 	.word	0x00001e60


	//   ....[1]....
        /*0094*/ 	.word	0x00001e80


	//   ....[2]....
        /*0098*/ 	.word	0x00001ea0


	//   ....[3]....
        /*009c*/ 	.word	0x00001ec0


	//   ....[4]....
        /*00a0*/ 	.word	0x00001ee0


	//   ....[5]....
        /*00a4*/ 	.word	0x00001f00


	//   ....[6]....
        /*00a8*/ 	.word	0x00001f20


	//   ....[7]....
        /*00ac*/ 	.word	0x00001f40


	//   ....[8]....
        /*00b0*/ 	.word	0x00001f60


	//   ....[9]....
        /*00b4*/ 	.word	0x00001f80


	//   ....[10]....
        /*00b8*/ 	.word	0x00003f00


	//   ....[11]....
        /*00bc*/ 	.word	0x00003f80


	//   ....[12]....
        /*00c0*/ 	.word	0x00004000


	//   ....[13]....
        /*00c4*/ 	.word	0x00004070


	//   ....[14]....
        /*00c8*/ 	.word	0x000040f0


	//   ....[15]....
        /*00cc*/ 	.word	0x00004160


	//   ....[16]....
        /*00d0*/ 	.word	0x000041e0


	//   ....[17]....
        /*00d4*/ 	.word	0x00004250


	//   ....[18]....
        /*00d8*/ 	.word	0x000042d0


	//   ....[19]....
        /*00dc*/ 	.word	0x00004340


	//----- nvinfo : EIATTR_EXIT_INSTR_OFFSETS
	.align		4
.L_1745:
        /*00e0*/ 	.byte	0x04, 0x1c
        /*00e2*/ 	.short	(.L_1747 - .L_1746)


	//   ....[0]....
.L_1746:
        /*00e4*/ 	.word	0x00003e20


	//   ....[1]....
        /*00e8*/ 	.word	0x00003ea0


	//----- nvinfo : EIATTR_MAX_THREADS
	.align		4
.L_1747:
        /*00ec*/ 	.byte	0x04, 0x05
        /*00ee*/ 	.short	(.L_1749 - .L_1748)
.L_1748:
        /*00f0*/ 	.word	0x00000080
        /*00f4*/ 	.word	0x00000001
        /*00f8*/ 	.word	0x00000001


	//----- nvinfo : EIATTR_CRS_STACK_SIZE
	.align		4
.L_1749:
        /*00fc*/ 	.byte	0x04, 0x1e
        /*00fe*/ 	.short	(.L_1751 - .L_1750)
.L_1750:
        /*0100*/ 	.word	0x00000000
.L_1751:


//--------------------- .nv.info._ZN10layer_norm13ln_bwd_kernelINS_13Kernel_traitsI13__nv_bfloat16S2_S2_S2_fjLj4096ELj1ELj1ELj4ELj16ENS_18Kernel_traits_baseILj4096ES2_S2_S2_S2_fjLj128EEEEELb1ELb0ELb0ELb1EEEvNS_9BwdParamsE --------------------------
	.section	.nv.info._ZN10layer_norm13ln_bwd_kernelINS_13Kernel_traitsI13__nv_bfloat16S2_S2_S2_fjLj4096ELj1ELj1ELj4ELj16ENS_18Kernel_traits_baseILj4096ES2_S2_S2_S2_fjLj128EEEEELb1ELb0ELb0ELb1EEEvNS_9BwdParamsE,"",@"SHT_CUDA_INFO"
	.sectionflags	@""
	.align	4


	//----- nvinfo : EIATTR_CUDA_API_VERSION
	.align		4
        /*0000*/ 	.byte	0x04, 0x37
        /*0002*/ 	.short	(.L_1753 - .L_1752)
.L_1752:
        /*0004*/ 	.word	0x00000082


	//----- nvinfo : EIATTR_SW2861232_WAR
	.align		4
.L_1753:
        /*0008*/ 	.byte	0x01, 0x35
	.zero		2


	//----- nvinfo : EIATTR_PARAM_CBANK
	.align		4
        /*000c*/ 	.byte	0x04, 0x0a
        /*000e*/ 	.short	(.L_1755 - .L_1754)
	.align		4
.L_1754:
        /*0010*/ 	.word	index@(.nv.constant0._ZN10layer_norm13ln_bwd_kernelINS_13Kernel_traitsI13__nv_bfloat16S2_S2_S2_fjLj4096ELj1ELj1ELj4ELj16ENS_18Kernel_traits_baseILj4096ES2_S2_S2_S2_fjLj128EEEEELb1ELb0ELb0ELb1EEEvNS_9BwdParamsE)
        /*0014*/ 	.short	0x0160
        /*0016*/ 	.short	0x0128


	//----- nvinfo : EIATTR_CBANK_PARAM_SIZE
	.align		4
.L_1755:
        /*0018*/ 	.byte	0x03, 0x19
        /*001a*/ 	.short	0x0128


	//----- nvinfo : EIATTR_KPARAM_INFO
	.align		4
        /*001c*/ 	.byte	0x04, 0x17
        /*001e*/ 	.short	(.L_1757 - .L_1756)
.L_1756:
        /*0020*/ 	.word	0x00000000
        /*0024*/ 	.short	0x0000
        /*0026*/ 	.short	0x0000
        /*0028*/ 	.byte	0x00, 0xf0, 0xa1, 0x04


	//----- nvinfo : EIATTR_MAXREG_COUNT
	.align		4
.L_1757:
        /*002c*/ 	.byte	0x03, 0x1b
        /*002e*/ 	.short	0x00ff


	//----- nvinfo : EIATTR_NUM_BARRIERS
	.align		4
        /*0030*/ 	.byte	0x02, 0x4c
        /*0032*/ 	.byte	0x01
	.zero		1


	//----- nvinfo : EIATTR_MERCURY_ISA_VERSION
	.align		4
        /*0034*/ 	.byte	0x03, 0x5f
        /*0036*/ 	.short	0x0000


	//----- nvinfo : EIATTR_COOP_GROUP_MASK_REGIDS
	.align		4
        /*0038*/ 	.byte	0x04, 0x29
        /*003a*/ 	.short	(.L_1759 - .L_1758)


	//   ....[0]....
.L_1758:
        /*003c*/ 	.word	0xffffffff


	//   ....[1]....
        /*0040*/ 	.word	0xffffffff


	//   ....[2]....
        /*0044*/ 	.word	0xffffffff


	//   ....[3]....
        /*0048*/ 	.word	0xffffffff


	//   ....[4]....
        /*004c*/ 	.word	0xffffffff


	//   ....[5]....
        /*0050*/ 	.word	0xffffffff


	//   ....[6]....
        /*0054*/ 	.word	0xffffffff


	//   ....[7]....
        /*0058*/ 	.word	0xffffffff


	//   ....[8]....
        /*005c*/ 	.word	0xffffffff


	//   ....[9]....
        /*0060*/ 	.word	0xffffffff


	//   ....[10]....
        /*0064*/ 	.word	0xffffffff


	//   ....[11]....
        /*0068*/ 	.word	0xffffffff


	//   ....[12]....
        /*006c*/ 	.word	0xffffffff


	//   ....[13]....
        /*0070*/ 	.word	0xffffffff


	//   ....[14]....
        /*0074*/ 	.word	0xffffffff


	//   ....[15]....
        /*0078*/ 	.word	0xffffffff


	//   ....[16]....
        /*007c*/ 	.word	0xffffffff


	//   ....[17]....
        /*0080*/ 	.word	0xffffffff


	//   ....[18]....
        /*0084*/ 	.word	0xffffffff


	//   ....[19]....
        /*0088*/ 	.word	0xffffffff


	//----- nvinfo : EIATTR_COOP_GROUP_INSTR_OFFSETS
	.align		4
.L_1759:
        /*008c*/ 	.byte	0x04, 0x28
        /*008e*/ 	.short	(.L_1761 - .L_1760)


	//   ....[0]....
.L_1760:
        /*0090*/ 	.word	0x00001d10


	//   ....[1]....
        /*0094*/ 	.word	0x00001d30


	//   ....[2]....
        /*0098*/ 	.word	0x00001d50


	//   ....[3]....
        /*009c*/ 	.word	0x00001d70


	//   ....[4]....
        /*00a0*/ 	.word	0x00001d90


	//   ....[5]....
        /*00a4*/ 	.word	0x00001db0


	//   ....[6]....
        /*00a8*/ 	.word	0x00001dd0


	//   ....[7]....
        /*00ac*/ 	.word	0x00001df0


	//   ....[8]....
        /*00b0*/ 	.word	0x00001e10


	//   ....[9]....
        /*00b4*/ 	.word	0x00001e30


	//   ....[10]....
        /*00b8*/ 	.word	0x00003ef0


	//   ....[11]....
        /*00bc*/ 	.word	0x00003f70


	//   ....[12]....
        /*00c0*/ 	.word	0x00003ff0


	//   ....[13]....
        /*00c4*/ 	.word	0x00004060


	//   ....[14]....
        /*00c8*/ 	.word	0x000040e0


	//   ....[15]....
        /*00cc*/ 	.word	0x00004150


	//   ....[16]....
        /*00d0*/ 	.word	0x000041d0


	//   ....[17]....
        /*00d4*/ 	.word	0x00004240


	//   ....[18]....
        /*00d8*/ 	.word	0x000042c0


	//   ....[19]....
        /*00dc*/ 	.word	0x00004330


	//----- nvinfo : EIATTR_EXIT_INSTR_OFFSETS
	.align		4
.L_1761:
        /*00e0*/ 	.byte	0x04, 0x1c
        /*00e2*/ 	.short	(.L_1763 - .L_1762)


	//   ....[0]....
.L_1762:
        /*00e4*/ 	.word	0x00003e90


	//----- nvinfo : EIATTR_MAX_THREADS
	.align		4
.L_1763:
        /*00e8*/ 	.byte	0x04, 0x05
        /*00ea*/ 	.short	(.L_1765 - .L_1764)
.L_1764:
        /*00ec*/ 	.word	0x00000080
        /*00f0*/ 	.word	0x00000001
        /*00f4*/ 	.word	0x00000001


	//----- nvinfo : EIATTR_CRS_STACK_SIZE
	.align		4
.L_1765:
        /*00f8*/ 	.byte	0x04, 0x1e
        /*00fa*/ 	.short	(.L_1767 - .L_1766)
.L_1766:
        /*00fc*/ 	.word	0x00000000
.L_1767:


//--------------------- .nv.info._ZN10layer_norm22ln_bwd_finalize_kernelINS_22Kernel_traits_finalizeILj4096E13__nv_bfloat16S2_S2_S2_fjLb0ELj1024ELj4ENS_18Kernel_traits_baseILj4096ES2_S2_S2_S2_fjLj1024EEEEELb0ELb0EEEvNS_9BwdParamsE --------------------------
	.section	.nv.info._ZN10layer_norm22ln_bwd_finalize_kernelINS_22Kernel_traits_finalizeILj4096E13__nv_bfloat16S2_S2_S2_fjLb0ELj1024ELj4ENS_18Kernel_traits_baseILj4096ES2_S2_S2_S2_fjLj1024EEEEELb0ELb0EEEvNS_9BwdParamsE,"",@"SHT_CUDA_INFO"
	.sectionflags	@""
	.align	4


	//----- nvinfo : EIATTR_CUDA_API_VERSION
	.align		4
        /*0000*/ 	.byte	0x04, 0x37
        /*0002*/ 	.short	(.L_1769 - .L_1768)
.L_1768:
        /*0004*/ 	.word	0x00000082


	//----- nvinfo : EIATTR_SW2861232_WAR
	.align		4
.L_1769:
        /*0008*/ 	.byte	0x01, 0x35
	.zero		2


	//----- nvinfo : EIATTR_PARAM_CBANK
	.align		4
        /*000c*/ 	.byte	0x04, 0x0a
        /*000e*/ 	.short	(.L_1771 - .L_1770)
	.align		4
.L_1770:
        /*0010*/ 	.word	index@(.nv.constant0._ZN10layer_norm22ln_bwd_finalize_kernelINS_22Kernel_traits_finalizeILj4096E13__nv_bfloat16S2_S2_S2_fjLb0ELj1024ELj4ENS_18Kernel_traits_baseILj4096ES2_S2_S2_S2_fjLj1024EEEEELb0ELb0EEEvNS_9BwdParamsE)
        /*0014*/ 	.short	0x0160
        /*0016*/ 	.short	0x0128


	//----- nvinfo : EIATTR_CBANK_PARAM_SIZE
	.align		4
.L_1771:
        /*0018*/ 	.byte	0x03, 0x19
        /*001a*/ 	.short	0x0128


	//----- nvinfo : EIATTR_KPARAM_INFO
	.align		4
        /*001c*/ 	.byte	0x04, 0x17
        /*001e*/ 	.short	(.L_1773 - .L_1772)
.L_1772:
        /*0020*/ 	.word	0x00000000
        /*0024*/ 	.short	0x0000
        /*0026*/ 	.short	0x0000
        /*0028*/ 	.byte	0x00, 0xf0, 0xa1, 0x04


	//----- nvinfo : EIATTR_MAXREG_COUNT
	.align		4
.L_1773:
        /*002c*/ 	.byte	0x03, 0x1b
        /*002e*/ 	.short	0x0040


	//----- nvinfo : EIATTR_NUM_BARRIERS
	.align		4
        /*0030*/ 	.byte	0x02, 0x4c
        /*0032*/ 	.byte	0x01
	.zero		1


	//----- nvinfo : EIATTR_MERCURY_ISA_VERSION
	.align		4
        /*0034*/ 	.byte	0x03, 0x5f
        /*0036*/ 	.short	0x0000


	//----- nvinfo : EIATTR_COOP_GROUP_MASK_REGIDS
	.align		4
        /*0038*/ 	.byte	0x04, 0x29
        /*003a*/ 	.short	(.L_1775 - .L_1774)


	//   ....[0]....
.L_1774:
        /*003c*/ 	.word	0xffffffff


	//   ....[1]....
        /*0040*/ 	.word	0xffffffff


	//   ....[2]....
        /*0044*/ 	.word	0xffffffff


	//   ....[3]....
        /*0048*/ 	.word	0xffffffff


	//   ....[4]....
        /*004c*/ 	.word	0xffffffff


	//   ....[5]....
        /*0050*/ 	.word	0xffffffff


	//   ....[6]....
        /*0054*/ 	.word	0xffffffff


	//   ....[7]....
        /*0058*/ 	.word	0xffffffff


	//   ....[8]....
        /*005c*/ 	.word	0xffffffff


	//   ....[9]....
        /*0060*/ 	.word	0xffffffff


	//   ....[10]....
        /*0064*/ 	.word	0xffffffff


	//   ....[11]....
        /*0068*/ 	.word	0xffffffff


	//   ....[12]....
        /*006c*/ 	.word	0xffffffff


	//   ....[13]....
        /*0070*/ 	.word	0xffffffff


	//   ....[14]....
        /*0074*/ 	.word	0xffffffff


	//   ....[15]....
        /*0078*/ 	.word	0xffffffff


	//   ....[16]....
        /*007c*/ 	.word	0xffffffff


	//   ....[17]....
        /*0080*/ 	.word	0xffffffff


	//   ....[18]....
        /*0084*/ 	.word	0xffffffff


	//   ....[19]....
        /*0088*/ 	.word	0xffffffff


	//----- nvinfo : EIATTR_COOP_GROUP_INSTR_OFFSETS
	.align		4
.L_1775:
        /*008c*/ 	.byte	0x04, 0x28
        /*008e*/ 	.short	(.L_1777 - .L_1776)


	//   ....[0]....
.L_1776:
        /*0090*/ 	.word	0x00000820


	//   ....[1]....
        /*0094*/ 	.word	0x00000850


	//   ....[2]....
        /*0098*/ 	.word	0x00000860


	//   ....[3]....
        /*009c*/ 	.word	0x00000890


	//   ....[4]....
        /*00a0*/ 	.word	0x000008a0


	//   ....[5]....
        /*00a4*/ 	.word	0x000008d0


	//   ....[6]....
        /*00a8*/ 	.word	0x000008f0


	//   ....[7]....
        /*00ac*/ 	.word	0x00000900


	//   ....[8]....
        /*00b0*/ 	.word	0x00000930


	//   ....[9]....
        /*00b4*/ 	.word	0x00000940


	//   ....[10]....
        /*00b8*/ 	.word	0x00000b50


	//   ....[11]....
        /*00bc*/ 	.word	0x00000bc0


	//   ....[12]....
        /*00c0*/ 	.word	0x00000c20


	//   ....[13]....
        /*00c4*/ 	.word	0x00000c80


	//   ....[14]....
        /*00c8*/ 	.word	0x00000cf0


	//   ....[15]....
        /*00cc*/ 	.word	0x00000d60


	//   ....[16]....
        /*00d0*/ 	.word	0x00000dc0


	//   ....[17]....
        /*00d4*/ 	.word	0x00000e20


	//   ....[18]....
        /*00d8*/ 	.word	0x00000e80


	//   ....[19]....
        /*00dc*/ 	.word	0x00000ee0


	//----- nvinfo : EIATTR_EXIT_INSTR_OFFSETS
	.align		4
.L_1777:
        /*00e0*/ 	.byte	0x04, 0x1c
        /*00e2*/ 	.short	(.L_1779 - .L_1778)


	//   ....[0]....
.L_1778:
        /*00e4*/ 	.word	0x00000070


	//   ....[1]....
        /*00e8*/ 	.word	0x00000af0


	//----- nvinfo : EIATTR_MAX_THREADS
	.align		4
.L_1779:
        /*00ec*/ 	.byte	0x04, 0x05
        /*00ee*/ 	.short	(.L_1781 - .L_1780)
.L_1780:
        /*00f0*/ 	.word	0x00000400
        /*00f4*/ 	.word	0x00000001
        /*00f8*/ 	.word	0x00000001


	//----- nvinfo : EIATTR_CRS_STACK_SIZE
	.align		4
.L_1781:
        /*00fc*/ 	.byte	0x04, 0x1e
        /*00fe*/ 	.short	(.L_1783 - .L_1782)
.L_1782:
        /*0100*/ 	.word	0x00000000
.L_1783:


//--------------------- .nv.info._ZN10layer_norm13ln_bwd_kernelINS_13Kernel_traitsI13__nv_bfloat16S2_S2_S2_fjLj4096ELj1ELj1ELj4ELj16ENS_18Kernel_traits_baseILj4096ES2_S2_S2_S2_fjLj128EEEEELb1ELb0ELb1ELb0EEEvNS_9BwdParamsE --------------------------
	.section	.nv.info._ZN10layer_norm13ln_bwd_kernelINS_13Kernel_traitsI13__nv_bfloat16S2_S2_S2_fjLj4096ELj1ELj1ELj4ELj16ENS_18Kernel_traits_baseILj4096ES2_S2_S2_S2_fjLj128EEEEELb1ELb0ELb1ELb0EEEvNS_9BwdParamsE,"",@"SHT_CUDA_INFO"
	.sectionflags	@""
	.align	4


	//----- nvinfo : EIATTR_CUDA_API_VERSION
	.align		4
        /*0000*/ 	.byte	0x04, 0x37
        /*0002*/ 	.short	(.L_1785 - .L_1784)
.L_1784:
        /*0004*/ 	.word	0x00000082


	//----- nvinfo : EIATTR_SW2861232_WAR
	.align		4
.L_1785:
        /*0008*/ 	.byte	0x01, 0x35
	.zero		2


	//----- nvinfo : EIATTR_PARAM_CBANK
	.align		4
        /*000c*/ 	.byte	0x04, 0x0a
        /*000e*/ 	.short	(.L_1787 - .L_1786)
	.align		4
.L_1786:
        /*0010*/ 	.word	index@(.nv.constant0._ZN10layer_norm13ln_bwd_kernelINS_13Kernel_traitsI13__nv_bfloat16S2_S2_S2_fjLj4096ELj1ELj1ELj4ELj16ENS_18Kernel_traits_baseILj4096ES2_S2_S2_S2_fjLj128EEEEELb1ELb0ELb1ELb0EEEvNS_9BwdParamsE)
        /*0014*/ 	.short	0x0160
        /*0016*/ 	.short	0x0128


	//----- nvinfo : EIATTR_CBANK_PARAM_SIZE
	.align		4
.L_1787:
        /*0018*/ 	.byte	0x03, 0x19
        /*001a*/ 	.short	0x0128


	//----- nvinfo : EIATTR_KPARAM_INFO
	.align		4
        /*001c*/ 	.byte	0x04, 0x17
        /*001e*/ 	.short	(.L_1789 - .L_1788)
.L_1788:
        /*0020*/ 	.word	0x00000000
        /*0024*/ 	.short	0x0000
        /*0026*/ 	.short	0x0000
        /*0028*/ 	.byte	0x00, 0xf0, 0xa1, 0x04


	//----- nvinfo : EIATTR_MAXREG_COUNT
	.align		4
.L_1789:
        /*002c*/ 	.byte	0x03, 0x1b
        /*002e*/ 	.short	0x00ff


	//----- nvinfo : EIATTR_NUM_BARRIERS
	.align		4
        /*0030*/ 	.byte	0x02, 0x4c
        /*0032*/ 	.byte	0x01
	.zero		1


	//----- nvinfo : EIATTR_MERCURY_ISA_VERSION
	.align		4
        /*0034*/ 	.byte	0x03, 0x5f
        /*0036*/ 	.short	0x0000


	//----- nvinfo : EIATTR_COOP_GROUP_MASK_REGIDS
	.align		4
        /*0038*/ 	.byte	0x04, 0x29
        /*003a*/ 	.short	(.L_1791 - .L_1790)


	//   ....[0]....
.L_1790:
        /*003c*/ 	.word	0xffffffff


	//   ....[1]....
        /*0040*/ 	.word	0xffffffff


	//   ....[2]....
        /*0044*/ 	.word	0xffffffff


	//   ....[3]....
        /*0048*/ 	.word	0xffffffff


	//   ....[4]....
        /*004c*/ 	.word	0xffffffff


	//   ....[5]....
        /*0050*/ 	.word	0xffffffff


	//   ....[6]....
        /*0054*/ 	.word	0xffffffff


	//   ....[7]....
        /*0058*/ 	.word	0xffffffff


	//   ....[8]....
        /*005c*/ 	.word	0xffffffff


	//   ....[9]....
        /*0060*/ 	.word	0xffffffff


	//   ....[10]....
        /*0064*/ 	.word	0xffffffff


	//   ....[11]....
        /*0068*/ 	.word	0xffffffff


	//   ....[12]....
        /*006c*/ 	.word	0xffffffff


	//   ....[13]....
        /*0070*/ 	.word	0xffffffff


	//   ....[14]....
        /*0074*/ 	.word	0xffffffff


	//   ....[15]....
        /*0078*/ 	.word	0xffffffff


	//   ....[16]....
        /*007c*/ 	.word	0xffffffff


	//   ....[17]....
        /*0080*/ 	.word	0xffffffff


	//   ....[18]....
        /*0084*/ 	.word	0xffffffff


	//   ....[19]....
        /*0088*/ 	.word	0xffffffff


	//----- nvinfo : EIATTR_COOP_GROUP_INSTR_OFFSETS
	.align		4
.L_1791:
        /*008c*/ 	.byte	0x04, 0x28
        /*008e*/ 	.short	(.L_1793 - .L_1792)


	//   ....[0]....
.L_1792:
        /*0090*/ 	.word	0x00002280


	//   ....[1]....
        /*0094*/ 	.word	0x000022a0


	//   ....[2]....
        /*0098*/ 	.word	0x000022c0


	//   ....[3]....
        /*009c*/ 	.word	0x000022e0


	//   ....[4]....
        /*00a0*/ 	.word	0x00002300


	//   ....[5]....
        /*00a4*/ 	.word	0x00002320


	//   ....[6]....
        /*00a8*/ 	.word	0x00002340


	//   ....[7]....
        /*00ac*/ 	.word	0x00002360


	//   ....[8]....
        /*00b0*/ 	.word	0x00002380


	//   ....[9]....
        /*00b4*/ 	.word	0x000023a0


	//   ....[10]....
        /*00b8*/ 	.word	0x000059e0


	//   ....[11]....
        /*00bc*/ 	.word	0x00005a60


	//   ....[12]....
        /*00c0*/ 	.word	0x00005ae0


	//   ....[13]....
        /*00c4*/ 	.word	0x00005b50


	//   ....[14]....
        /*00c8*/ 	.word	0x00005bd0


	//   ....[15]....
        /*00cc*/ 	.word	0x00005c40


	//   ....[16]....
        /*00d0*/ 	.word	0x00005cc0


	//   ....[17]....
        /*00d4*/ 	.word	0x00005d30


	//   ....[18]....
        /*00d8*/ 	.word	0x00005db0


	//   ....[19]....
        /*00dc*/ 	.word	0x00005e20


	//----- nvinfo : EIATTR_EXIT_INSTR_OFFSETS
	.align		4
.L_1793:
        /*00e0*/ 	.byte	0x04, 0x1c
        /*00e2*/ 	.short	(.L_1795 - .L_1794)


	//   ....[0]....
.L_1794:
        /*00e4*/ 	.word	0x00005900


	//   ....[1]....
        /*00e8*/ 	.word	0x00005980


	//----- nvinfo : EIATTR_MAX_THREADS
	.align		4
.L_1795:
        /*00ec*/ 	.byte	0x04, 0x05
        /*00ee*/ 	.short	(.L_1797 - .L_1796)
.L_1796:
        /*00f0*/ 	.word	0x00000080
        /*00f4*/ 	.word	0x00000001
        /*00f8*/ 	.word	0x00000001


	//----- nvinfo : EIATTR_CRS_STACK_SIZE
	.align		4
.L_1797:
        /*00fc*/ 	.byte	0x04, 0x1e
        /*00fe*/ 	.short	(.L_1799 - .L_1798)
.L_1798:
        /*0100*/ 	.word	0x00000000
.L_1799:


//--------------------- .nv.info._ZN10layer_norm22ln_bwd_finalize_kernelINS_22Kernel_traits_finalizeILj4096E13__nv_bfloat16S2_S2_S2_fjLb0ELj1024ELj4ENS_18Kernel_traits_baseILj4096ES2_S2_S2_S2_fjLj1024EEEEELb0ELb1EEEvNS_9BwdParamsE --------------------------
	.section	.nv.info._ZN10layer_norm22ln_bwd_finalize_kernelINS_22Kernel_traits_finalizeILj4096E13__nv_bfloat16S2_S2_S2_fjLb0ELj1024ELj4ENS_18Kernel_traits_baseILj4096ES2_S2_S2_S2_fjLj1024EEEEELb0ELb1EEEvNS_9BwdParamsE,"",@"SHT_CUDA_INFO"
	.sectionflags	@""
	.align	4


	//----- nvinfo : EIATTR_CUDA_API_VERSION
	.align		4
        /*0000*/ 	.byte	0x04, 0x37
        /*0002*/ 	.short	(.L_1801 - .L_1800)
.L_1800:
        /*0004*/ 	.word	0x00000082


	//----- nvinfo : EIATTR_SW2861232_WAR
	.align		4
.L_1801:
        /*0008*/ 	.byte	0x01, 0x35
	.zero		2


	//----- nvinfo : EIATTR_PARAM_CBANK
	.align		4
        /*000c*/ 	.byte	0x04, 0x0a
        /*000e*/ 	.short	(.L_1803 - .L_1802)
	.align		4
.L_1802:
        /*0010*/ 	.word	index@(.nv.constant0._ZN10layer_norm22ln_bwd_finalize_kernelINS_22Kernel_traits_finalizeILj4096E13__nv_bfloat16S2_S2_S2_fjLb0ELj1024ELj4ENS_18Kernel_traits_baseILj4096ES2_S2_S2_S2_fjLj1024EEEEELb0ELb1EEEvNS_9BwdParamsE)
        /*0014*/ 	.short	0x0160
        /*0016*/ 	.short	0x0128


	//----- nvinfo : EIATTR_CBANK_PARAM_SIZE
	.align		4
.L_1803:
        /*0018*/ 	.byte	0x03, 0x19
        /*001a*/ 	.short	0x0128


	//----- nvinfo : EIATTR_KPARAM_INFO
	.align		4
        /*001c*/ 	.byte	0x04, 0x17
        /*001e*/ 	.short	(.L_1805 - .L_1804)
.L_1804:
        /*0020*/ 	.word	0x00000000
        /*0024*/ 	.short	0x0000
        /*0026*/ 	.short	0x0000
        /*0028*/ 	.byte	0x00, 0xf0, 0xa1, 0x04


	//----- nvinfo : EIATTR_MAXREG_COUNT
	.align		4
.L_1805:
        /*002c*/ 	.byte	0x03, 0x1b
        /*002e*/ 	.short	0x0040


	//----- nvinfo : EIATTR_NUM_BARRIERS
	.align		4
        /*0030*/ 	.byte	0x02, 0x4c
        /*0032*/ 	.byte	0x01
	.zero		1


	//----- nvinfo : EIATTR_MERCURY_ISA_VERSION
	.align		4
        /*0034*/ 	.byte	0x03, 0x5f
        /*0036*/ 	.short	0x0000


	//----- nvinfo : EIATTR_COOP_GROUP_MASK_REGIDS
	.align		4
        /*0038*/ 	.byte	0x04, 0x29
        /*003a*/ 	.short	(.L_1807 - .L_1806)


	//   ....[0]....
.L_1806:
        /*003c*/ 	.word	0xffffffff


	//   ....[1]....
        /*0040*/ 	.word	0xffffffff


	//   ....[2]....
        /*0044*/ 	.word	0xffffffff


	//   ....[3]....
        /*0048*/ 	.word	0xffffffff


	//   ....[4]....
        /*004c*/ 	.word	0xffffffff


	//   ....[5]....
        /*0050*/ 	.word	0xffffffff


	//   ....[6]....
        /*0054*/ 	.word	0xffffffff


	//   ....[7]....
        /*0058*/ 	.word	0xffffffff


	//   ....[8]....
        /*005c*/ 	.word	0xffffffff


	//   ....[9]....
        /*0060*/ 	.word	0xffffffff


	//   ....[10]....
        /*0064*/ 	.word	0xffffffff


	//   ....[11]....
        /*0068*/ 	.word	0xffffffff


	//   ....[12]....
        /*006c*/ 	.word	0xffffffff


	//   ....[13]....
        /*0070*/ 	.word	0xffffffff


	//   ....[14]....
        /*0074*/ 	.word	0xffffffff


	//   ....[15]....
        /*0078*/ 	.word	0xffffffff


	//   ....[16]....
        /*007c*/ 	.word	0xffffffff


	//   ....[17]....
        /*0080*/ 	.word	0xffffffff


	//   ....[18]....
        /*0084*/ 	.word	0xffffffff


	//   ....[19]....
        /*0088*/ 	.word	0xffffffff


	//----- nvinfo : EIATTR_COOP_GROUP_INSTR_OFFSETS
	.align		4
.L_1807:
        /*008c*/ 	.byte	0x04, 0x28
        /*008e*/ 	.short	(.L_1809 - .L_1808)


	//   ....[0]....
.L_1808:
        /*0090*/ 	.word	0x000007f0


	//   ....[1]....
        /*0094*/ 	.word	0x00000820


	//   ....[2]....
        /*0098*/ 	.word	0x00000840


	//   ....[3]....
        /*009c*/ 	.word	0x00000850


	//   ....[4]....
        /*00a0*/ 	.word	0x00000880


	//   ....[5]....
        /*00a4*/ 	.word	0x00000890


	//   ....[6]....
        /*00a8*/ 	.word	0x000008c0


	//   ....[7]....
        /*00ac*/ 	.word	0x000008d0


	//   ....[8]....
        /*00b0*/ 	.word	0x00000900


	//   ....[9]....
        /*00b4*/ 	.word	0x00000910


	//   ....[10]....
        /*00b8*/ 	.word	0x00000b00


	//   ....[11]....
        /*00bc*/ 	.word	0x00000b80


	//   ....[12]....
        /*00c0*/ 	.word	0x00000be0


	//   ....[13]....
        /*00c4*/ 	.word	0x00000c40


	//   ....[14]....
        /*00c8*/ 	.word	0x00000cb0


	//   ....[15]....
        /*00cc*/ 	.word	0x00000d20


	//   ....[16]....
        /*00d0*/ 	.word	0x00000d80


	//   ....[17]....
        /*00d4*/ 	.word	0x00000de0


	//   ....[18]....
        /*00d8*/ 	.word	0x00000e40


	//   ....[19]....
        /*00dc*/ 	.word	0x00000ea0


	//----- nvinfo : EIATTR_EXIT_INSTR_OFFSETS
	.align		4
.L_1809:
        /*00e0*/ 	.byte	0x04, 0x1c
        /*00e2*/ 	.short	(.L_1811 - .L_1810)


	//   ....[0]....
.L_1810:
        /*00e4*/ 	.word	0x00000070


	//   ....[1]....
        /*00e8*/ 	.word	0x00000aa0


	//----- nvinfo : EIATTR_MAX_THREADS
	.align		4
.L_1811:
        /*00ec*/ 	.byte	0x04, 0x05
        /*00ee*/ 	.short	(.L_1813 - .L_1812)
.L_1812:
        /*00f0*/ 	.word	0x00000400
        /*00f4*/ 	.word	0x00000001
        /*00f8*/ 	.word	0x00000001


	//----- nvinfo : EIATTR_CRS_STACK_SIZE
	.align		4
.L_1813:
        /*00fc*/ 	.byte	0x04, 0x1e
        /*00fe*/ 	.short	(.L_1815 - .L_1814)
.L_1814:
        /*0100*/ 	.word	0x00000000
.L_1815:


//--------------------- .nv.info._ZN10layer_norm13ln_bwd_kernelINS_13Kernel_traitsI13__nv_bfloat16S2_S2_S2_fjLj4096ELj1ELj1ELj4ELj16ENS_18Kernel_traits_baseILj4096ES2_S2_S2_S2_fjLj128EEEEELb1ELb0ELb1ELb1EEEvNS_9BwdParamsE --------------------------
	.section	.nv.info._ZN10layer_norm13ln_bwd_kernelINS_13Kernel_traitsI13__nv_bfloat16S2_S2_S2_fjLj4096ELj1ELj1ELj4ELj16ENS_18Kernel_traits_baseILj4096ES2_S2_S2_S2_fjLj128EEEEELb1ELb0ELb1ELb1EEEvNS_9BwdParamsE,"",@"SHT_CUDA_INFO"
	.sectionflags	@""
	.align	4


	//----- nvinfo : EIATTR_CUDA_API_VERSION
	.align		4
        /*0000*/ 	.byte	0x04, 0x37
        /*0002*/ 	.short	(.L_1817 - .L_1816)
.L_1816:
        /*0004*/ 	.word	0x00000082


	//----- nvinfo : EIATTR_SW2861232_WAR
	.align		4
.L_1817:
        /*0008*/ 	.byte	0x01, 0x35
	.zero		2


	//----- nvinfo : EIATTR_PARAM_CBANK
	.align		4
        /*000c*/ 	.byte	0x04, 0x0a
        /*000e*/ 	.short	(.L_1819 - .L_1818)
	.align		4
.L_1818:
        /*0010*/ 	.word	index@(.nv.constant0._ZN10layer_norm13ln_bwd_kernelINS_13Kernel_traitsI13__nv_bfloat16S2_S2_S2_fjLj4096ELj1ELj1ELj4ELj16ENS_18Kernel_traits_baseILj4096ES2_S2_S2_S2_fjLj128EEEEELb1ELb0ELb1ELb1EEEvNS_9BwdParamsE)
        /*0014*/ 	.short	0x0160
        /*0016*/ 	.short	0x0128


	//----- nvinfo : EIATTR_CBANK_PARAM_SIZE
	.align		4
.L_1819:
        /*0018*/ 	.byte	0x03, 0x19
        /*001a*/ 	.short	0x0128


	//----- nvinfo : EIATTR_KPARAM_INFO
	.align		4
        /*001c*/ 	.byte	0x04, 0x17
        /*001e*/ 	.short	(.L_1821 - .L_1820)
.L_1820:
        /*0020*/ 	.word	0x00000000
        /*0024*/ 	.short	0x0000
        /*0026*/ 	.short	0x0000
        /*0028*/ 	.byte	0x00, 0xf0, 0xa1, 0x04


	//----- nvinfo : EIATTR_MAXREG_COUNT
	.align		4
.L_1821:
        /*002c*/ 	.byte	0x03, 0x1b
        /*002e*/ 	.short	0x00ff


	//----- nvinfo : EIATTR_NUM_BARRIERS
	.align		4
        /*0030*/ 	.byte	0x02, 0x4c
        /*0032*/ 	.byte	0x01
	.zero		1


	//----- nvinfo : EIATTR_MERCURY_ISA_VERSION
	.align		4
        /*0034*/ 	.byte	0x03, 0x5f
        /*0036*/ 	.short	0x0000


	//----- nvinfo : EIATTR_COOP_GROUP_MASK_REGIDS
	.align		4
        /*0038*/ 	.byte	0x04, 0x29
        /*003a*/ 	.short	(.L_1823 - .L_1822)


	//   ....[0]....
.L_1822:
        /*003c*/ 	.word	0xffffffff


	//   ....[1]....
        /*0040*/ 	.word	0xffffffff


	//   ....[2]....
        /*0044*/ 	.word	0xffffffff


	//   ....[3]....
        /*0048*/ 	.word	0xffffffff


	//   ....[4]....
        /*004c*/ 	.word	0xffffffff


	//   ....[5]....
        /*0050*/ 	.word	0xffffffff


	//   ....[6]....
        /*0054*/ 	.word	0xffffffff


	//   ....[7]....
        /*0058*/ 	.word	0xffffffff


	//   ....[8]....
        /*005c*/ 	.word	0xffffffff


	//   ....[9]....
        /*0060*/ 	.word	0xffffffff


	//   ....[10]....
        /*0064*/ 	.word	0xffffffff


	//   ....[11]....
        /*0068*/ 	.word	0xffffffff


	//   ....[12]....
        /*006c*/ 	.word	0xffffffff


	//   ....[13]....
        /*0070*/ 	.word	0xffffffff


	//   ....[14]....
        /*0074*/ 	.word	0xffffffff


	//   ....[15]....
        /*0078*/ 	.word	0xffffffff


	//   ....[16]....
        /*007c*/ 	.word	0xffffffff


	//   ....[17]....
        /*0080*/ 	.word	0xffffffff


	//   ....[18]....
        /*0084*/ 	.word	0xffffffff


	//   ....[19]....
        /*0088*/ 	.word	0xffffffff


	//----- nvinfo : EIATTR_COOP_GROUP_INSTR_OFFSETS
	.align		4
.L_1823:
        /*008c*/ 	.byte	0x04, 0x28
        /*008e*/ 	.short	(.L_1825 - .L_1824)


	//   ....[0]....
.L_1824:
        /*0090*/ 	.word	0x000020a0


	//   ....[1]....
        /*0094*/ 	.word	0x000020c0


	//   ....[2]....
        /*0098*/ 	.word	0x000020e0


	//   ....[3]....
        /*009c*/ 	.word	0x00002100


	//   ....[4]....
        /*00a0*/ 	.word	0x00002120


	//   ....[5]....
        /*00a4*/ 	.word	0x00002140


	//   ....[6]....
        /*00a8*/ 	.word	0x00002160


	//   ....[7]....
        /*00ac*/ 	.word	0x00002180


	//   ....[8]....
        /*00b0*/ 	.word	0x000021a0


	//   ....[9]....
        /*00b4*/ 	.word	0x000021c0


	//   ....[10]....
        /*00b8*/ 	.word	0x000053f0


	//   ....[11]....
        /*00bc*/ 	.word	0x00005470


	//   ....[12]....
        /*00c0*/ 	.word	0x000054f0


	//   ....[13]....
        /*00c4*/ 	.word	0x00005560


	//   ....[14]....
        /*00c8*/ 	.word	0x000055e0


	//   ....[15]....
        /*00cc*/ 	.word	0x00005650


	//   ....[16]....
        /*00d0*/ 	.word	0x000056d0


	//   ....[17]....
        /*00d4*/ 	.word	0x00005740


	//   ....[18]....
        /*00d8*/ 	.word	0x000057c0


	//   ....[19]....
        /*00dc*/ 	.word	0x00005830


	//----- nvinfo : EIATTR_EXIT_INSTR_OFFSETS
	.align		4
.L_1825:
        /*00e0*/ 	.byte	0x04, 0x1c
        /*00e2*/ 	.short	(.L_1827 - .L_1826)


	//   ....[0]....
.L_1826:
        /*00e4*/ 	.word	0x00005390


	//----- nvinfo : EIATTR_MAX_THREADS
	.align		4
.L_1827:
        /*00e8*/ 	.byte	0x04, 0x05
        /*00ea*/ 	.short	(.L_1829 - .L_1828)
.L_1828:
        /*00ec*/ 	.word	0x00000080
        /*00f0*/ 	.word	0x00000001
        /*00f4*/ 	.word	0x00000001


	//----- nvinfo : EIATTR_CRS_STACK_SIZE
	.align		4
.L_1829:
        /*00f8*/ 	.byte	0x04, 0x1e
        /*00fa*/ 	.short	(.L_1831 - .L_1830)
.L_1830:
        /*00fc*/ 	.word	0x00000000
.L_1831:


//--------------------- .nv.info._ZN10layer_norm13ln_bwd_kernelINS_13Kernel_traitsI13__nv_bfloat16S2_S2_S2_fjLj4096ELj1ELj1ELj4ELj16ENS_18Kernel_traits_baseILj4096ES2_S2_S2_S2_fjLj128EEEEELb1ELb1ELb0ELb0EEEvNS_9BwdParamsE --------------------------
	.section	.nv.info._ZN10layer_norm13ln_bwd_kernelINS_13Kernel_traitsI13__nv_bfloat16S2_S2_S2_fjLj4096ELj1ELj1ELj4ELj16ENS_18Kernel_traits_baseILj4096ES2_S2_S2_S2_fjLj128EEEEELb1ELb1ELb0ELb0EEEvNS_9BwdParamsE,"",@"SHT_CUDA_INFO"
	.sectionflags	@""
	.align	4


	//----- nvinfo : EIATTR_CUDA_API_VERSION
	.align		4
        /*0000*/ 	.byte	0x04, 0x37
        /*0002*/ 	.short	(.L_1833 - .L_1832)
.L_1832:
        /*0004*/ 	.word	0x00000082


	//----- nvinfo : EIATTR_SW2861232_WAR
	.align		4
.L_1833:
        /*0008*/ 	.byte	0x01, 0x35
	.zero		2


	//----- nvinfo : EIATTR_PARAM_CBANK
	.align		4
        /*000c*/ 	.byte	0x04, 0x0a
        /*000e*/ 	.short	(.L_1835 - .L_1834)
	.align		4
.L_1834:
        /*0010*/ 	.word	index@(.nv.constant0._ZN10layer_norm13ln_bwd_kernelINS_13Kernel_traitsI13__nv_bfloat16S2_S2_S2_fjLj4096ELj1ELj1ELj4ELj16ENS_18Kernel_traits_baseILj4096ES2_S2_S2_S2_fjLj128EEEEELb1ELb1ELb0ELb0EEEvNS_9BwdParamsE)
        /*0014*/ 	.short	0x0160
        /*0016*/ 	.short	0x0128


	//----- nvinfo : EIATTR_CBANK_PARAM_SIZE
	.align		4
.L_1835:
        /*0018*/ 	.byte	0x03, 0x19
        /*001a*/ 	.short	0x0128


	//----- nvinfo : EIATTR_KPARAM_INFO
	.align		4
        /*001c*/ 	.byte	0x04, 0x17
        /*001e*/ 	.short	(.L_1837 - .L_1836)
.L_1836:
        /*0020*/ 	.word	0x00000000
        /*0024*/ 	.short	0x0000
        /*0026*/ 	.short	0x0000
        /*0028*/ 	.byte	0x00, 0xf0, 0xa1, 0x04


	//----- nvinfo : EIATTR_MAXREG_COUNT
	.align		4
.L_1837:
        /*002c*/ 	.byte	0x03, 0x1b
        /*002e*/ 	.short	0x00ff


	//----- nvinfo : EIATTR_NUM_BARRIERS
	.align		4
        /*0030*/ 	.byte	0x02, 0x4c
        /*0032*/ 	.byte	0x01
	.zero		1


	//----- nvinfo : EIATTR_ANNOTATIONS
	.align		4
        /*0034*/ 	.byte	0x04, 0x55
        /*0036*/ 	.short	(.L_1839 - .L_1838)


	//   ....[0]....
.L_1838:
        /* <DEDUP_REMOVED lines=19> */


	//----- nvinfo : EIATTR_MERCURY_ISA_VERSION
	.align		4
.L_1839:
        /*0158*/ 	.byte	0x03, 0x5f
        /*015a*/ 	.short	0x0000


	//----- nvinfo : EIATTR_COOP_GROUP_MASK_REGIDS
	.align		4
        /*015c*/ 	.byte	0x04, 0x29
        /*015e*/ 	.short	(.L_1841 - .L_1840)


	//   ....[0]....
.L_1840:
        /*0160*/ 	.word	0xffffffff


	//   ....[1]....
        /*0164*/ 	.word	0xffffffff


	//   ....[2]....
        /*0168*/ 	.word	0xffffffff


	//   ....[3]....
        /*016c*/ 	.word	0xffffffff


	//   ....[4]....
        /*0170*/ 	.word	0xffffffff


	//   ....[5]....
        /*0174*/ 	.word	0xffffffff


	//   ....[6]....
        /*0178*/ 	.word	0xffffffff


	//   ....[7]....
        /*017c*/ 	.word	0xffffffff


	//   ....[8]....
        /*0180*/ 	.word	0xffffffff


	//   ....[9]....
        /*0184*/ 	.word	0xffffffff


	//   ....[10]....
        /*0188*/ 	.word	0xffffffff


	//   ....[11]....
        /*018c*/ 	.word	0xffffffff


	//   ....[12]....
        /*0190*/ 	.word	0xffffffff


	//   ....[13]....
        /*0194*/ 	.word	0xffffffff


	//   ....[14]....
        /*0198*/ 	.word	0xffffffff


	//   ....[15]....
        /*019c*/ 	.word	0xffffffff


	//   ....[16]....
        /*01a0*/ 	.word	0xffffffff


	//   ....[17]....
        /*01a4*/ 	.word	0xffffffff


	//   ....[18]....
        /*01a8*/ 	.word	0xffffffff


	//   ....[19]....
        /*01ac*/ 	.word	0xffffffff


	//----- nvinfo : EIATTR_COOP_GROUP_INSTR_OFFSETS
	.align		4
.L_1841:
        /*01b0*/ 	.byte	0x04, 0x28
        /*01b2*/ 	.short	(.L_1843 - .L_1842)


	//   ....[0]....
.L_1842:
        /*01b4*/ 	.word	0x00002450


	//   ....[1]....
        /*01b8*/ 	.word	0x00002470


	//   ....[2]....
        /*01bc*/ 	.word	0x000024a0


	//   ....[3]....
        /*01c0*/ 	.word	0x000024c0


	//   ....[4]....
        /*01c4*/ 	.word	0x000024e0


	//   ....[5]....
        /*01c8*/ 	.word	0x00002500


	//   ....[6]....
        /*01cc*/ 	.word	0x00002510


	//   ....[7]....
        /*01d0*/ 	.word	0x00002540


	//   ....[8]....
        /*01d4*/ 	.word	0x00002550


	//   ....[9]....
        /*01d8*/ 	.word	0x00002570


	//   ....[10]....
        /*01dc*/ 	.word	0x00005140


	//   ....[11]....
        /*01e0*/ 	.word	0x000051c0


	//   ....[12]....
        /*01e4*/ 	.word	0x00005240


	//   ....[13]....
        /*01e8*/ 	.word	0x000052b0


	//   ....[14]....
        /*01ec*/ 	.word	0x00005330


	//   ....[15]....
        /*01f0*/ 	.word	0x000053a0


	//   ....[16]....
        /*01f4*/ 	.word	0x00005420


	//   ....[17]....
        /*01f8*/ 	.word	0x00005490


	//   ....[18]....
        /*01fc*/ 	.word	0x00005510


	//   ....[19]....
        /*0200*/ 	.word	0x00005580


	//----- nvinfo : EIATTR_EXIT_INSTR_OFFSETS
	.align		4
.L_1843:
        /*0204*/ 	.byte	0x04, 0x1c
        /*0206*/ 	.short	(.L_1845 - .L_1844)


	//   ....[0]....
.L_1844:
        /*0208*/ 	.word	0x00005030


	//   ....[1]....
        /*020c*/ 	.word	0x000050e0


	//----- nvinfo : EIATTR_MAX_THREADS
	.align		4
.L_1845:
        /*0210*/ 	.byte	0x04, 0x05
        /*0212*/ 	.short	(.L_1847 - .L_1846)
.L_1846:
        /*0214*/ 	.word	0x00000080
        /*0218*/ 	.word	0x00000001
        /*021c*/ 	.word	0x00000001


	//----- nvinfo : EIATTR_CRS_STACK_SIZE
	.align		4
.L_1847:
        /*0220*/ 	.byte	0x04, 0x1e
        /*0222*/ 	.short	(.L_1849 - .L_1848)
.L_1848:
        /*0224*/ 	.word	0x00000000
.L_1849:


//--------------------- .nv.info._ZN10layer_norm13ln_bwd_kernelINS_13Kernel_traitsI13__nv_bfloat16S2_S2_S2_fjLj4096ELj1ELj1ELj4ELj16ENS_18Kernel_traits_baseILj4096ES2_S2_S2_S2_fjLj128EEEEELb1ELb1ELb0ELb1EEEvNS_9BwdParamsE --------------------------
	.section	.nv.info._ZN10layer_norm13ln_bwd_kernelINS_13Kernel_traitsI13__nv_bfloat16S2_S2_S2_fjLj4096ELj1ELj1ELj4ELj16ENS_18Kernel_traits_baseILj4096ES2_S2_S2_S2_fjLj128EEEEELb1ELb1ELb0ELb1EEEvNS_9BwdParamsE,"",@"SHT_CUDA_INFO"
	.sectionflags	@""
	.align	4


	//----- nvinfo : EIATTR_CUDA_API_VERSION
	.align		4
        /*0000*/ 	.byte	0x04, 0x37
        /*0002*/ 	.short	(.L_1851 - .L_1850)
.L_1850:
        /*0004*/ 	.word	0x00000082


	//----- nvinfo : EIATTR_SW2861232_WAR
	.align		4
.L_1851:
        /*0008*/ 	.byte	0x01, 0x35
	.zero		2


	//----- nvinfo : EIATTR_PARAM_CBANK
	.align		4
        /*000c*/ 	.byte	0x04, 0x0a
        /*000e*/ 	.short	(.L_1853 - .L_1852)
	.align		4
.L_1852:
        /*0010*/ 	.word	index@(.nv.constant0._ZN10layer_norm13ln_bwd_kernelINS_13Kernel_traitsI13__nv_bfloat16S2_S2_S2_fjLj4096ELj1ELj1ELj4ELj16ENS_18Kernel_traits_baseILj4096ES2_S2_S2_S2_fjLj128EEEEELb1ELb1ELb0ELb1EEEvNS_9BwdParamsE)
        /*0014*/ 	.short	0x0160
        /*0016*/ 	.short	0x0128


	//----- nvinfo : EIATTR_CBANK_PARAM_SIZE
	.align		4
.L_1853:
        /*0018*/ 	.byte	0x03, 0x19
        /*001a*/ 	.short	0x0128


	//----- nvinfo : EIATTR_KPARAM_INFO
	.align		4
        /*001c*/ 	.byte	0x04, 0x17
        /*001e*/ 	.short	(.L_1855 - .L_1854)
.L_1854:
        /*0020*/ 	.word	0x00000000
        /*0024*/ 	.short	0x0000
        /*0026*/ 	.short	0x0000
        /*0028*/ 	.byte	0x00, 0xf0, 0xa1, 0x04


	//----- nvinfo : EIATTR_MAXREG_COUNT
	.align		4
.L_1855:
        /*002c*/ 	.byte	0x03, 0x1b
        /*002e*/ 	.short	0x00ff


	//----- nvinfo : EIATTR_NUM_BARRIERS
	.align		4
        /*0030*/ 	.byte	0x02, 0x4c
        /*0032*/ 	.byte	0x01
	.zero		1


	//----- nvinfo : EIATTR_MERCURY_ISA_VERSION
	.align		4
        /*0034*/ 	.byte	0x03, 0x5f
        /*0036*/ 	.short	0x0000


	//----- nvinfo : EIATTR_COOP_GROUP_MASK_REGIDS
	.align		4
        /*0038*/ 	.byte	0x04, 0x29
        /*003a*/ 	.short	(.L_1857 - .L_1856)


	//   ....[0]....
.L_1856:
        /*003c*/ 	.word	0xffffffff


	//   ....[1]....
        /*0040*/ 	.word	0xffffffff


	//   ....[2]....
        /*0044*/ 	.word	0xffffffff


	//   ....[3]....
        /*0048*/ 	.word	0xffffffff


	//   ....[4]....
        /*004c*/ 	.word	0xffffffff


	//   ....[5]....
        /*0050*/ 	.word	0xffffffff


	//   ....[6]....
        /*0054*/ 	.word	0xffffffff


	//   ....[7]....
        /*0058*/ 	.word	0xffffffff


	//   ....[8]....
        /*005c*/ 	.word	0xffffffff


	//   ....[9]....
        /*0060*/ 	.word	0xffffffff


	//   ....[10]....
        /*0064*/ 	.word	0xffffffff


	//   ....[11]....
        /*0068*/ 	.word	0xffffffff


	//   ....[12]....
        /*006c*/ 	.word	0xffffffff


	//   ....[13]....
        /*0070*/ 	.word	0xffffffff


	//   ....[14]....
        /*0074*/ 	.word	0xffffffff


	//   ....[15]....
        /*0078*/ 	.word	0xffffffff


	//   ....[16]....
        /*007c*/ 	.word	0xffffffff


	//   ....[17]....
        /*0080*/ 	.word	0xffffffff


	//   ....[18]....
        /*0084*/ 	.word	0xffffffff


	//   ....[19]....
        /*0088*/ 	.word	0xffffffff


	//----- nvinfo : EIATTR_COOP_GROUP_INSTR_OFFSETS
	.align		4
.L_1857:
        /*008c*/ 	.byte	0x04, 0x28
        /*008e*/ 	.short	(.L_1859 - .L_1858)


	//   ....[0]....
.L_1858:
        /*0090*/ 	.word	0x00001fa0


	//   ....[1]....
        /*0094*/ 	.word	0x00001fc0


	//   ....[2]....
        /*0098*/ 	.word	0x00001fe0


	//   ....[3]....
        /*009c*/ 	.word	0x00002000


	//   ....[4]....
        /*00a0*/ 	.word	0x00002020


	//   ....[5]....
        /*00a4*/ 	.word	0x00002040


	//   ....[6]....
        /*00a8*/ 	.word	0x00002060


	//   ....[7]....
        /*00ac*/ 	.word	0x00002080


	//   ....[8]....
        /*00b0*/ 	.word	0x000020a0


	//   ....[9]....
        /*00b4*/ 	.word	0x000020c0


	//   ....[10]....
        /*00b8*/ 	.word	0x00004f50


	//   ....[11]....
        /*00bc*/ 	.word	0x00004fd0


	//   ....[12]....
        /*00c0*/ 	.word	0x00005050


	//   ....[13]....
        /*00c4*/ 	.word	0x000050c0


	//   ....[14]....
        /*00c8*/ 	.word	0x00005140


	//   ....[15]....
        /*00cc*/ 	.word	0x000051b0


	//   ....[16]....
        /*00d0*/ 	.word	0x00005230


	//   ....[17]....
        /*00d4*/ 	.word	0x000052a0


	//   ....[18]....
        /*00d8*/ 	.word	0x00005320


	//   ....[19]....
        /*00dc*/ 	.word	0x00005390


	//----- nvinfo : EIATTR_EXIT_INSTR_OFFSETS
	.align		4
.L_1859:
        /*00e0*/ 	.byte	0x04, 0x1c
        /*00e2*/ 	.short	(.L_1861 - .L_1860)


	//   ....[0]....
.L_1860:
        /*00e4*/ 	.word	0x00004ef0


	//----- nvinfo : EIATTR_MAX_THREADS
	.align		4
.L_1861:
        /*00e8*/ 	.byte	0x04, 0x05
        /*00ea*/ 	.short	(.L_1863 - .L_1862)
.L_1862:
        /*00ec*/ 	.word	0x00000080
        /*00f0*/ 	.word	0x00000001
        /*00f4*/ 	.word	0x00000001


	//----- nvinfo : EIATTR_CRS_STACK_SIZE
	.align		4
.L_1863:
        /*00f8*/ 	.byte	0x04, 0x1e
        /*00fa*/ 	.short	(.L_1865 - .L_1864)
.L_1864:
        /*00fc*/ 	.word	0x00000000
.L_1865:


//--------------------- .nv.info._ZN10layer_norm22ln_bwd_finalize_kernelINS_22Kernel_traits_finalizeILj4096E13__nv_bfloat16S2_S2_S2_fjLb1ELj1024ELj4ENS_18Kernel_traits_baseILj4096ES2_S2_S2_S2_fjLj1024EEEEELb1ELb0EEEvNS_9BwdParamsE --------------------------
	.section	.nv.info._ZN10layer_norm22ln_bwd_finalize_kernelINS_22Kernel_traits_finalizeILj4096E13__nv_bfloat16S2_S2_S2_fjLb1ELj1024ELj4ENS_18Kernel_traits_baseILj4096ES2_S2_S2_S2_fjLj1024EEEEELb1ELb0EEEvNS_9BwdParamsE,"",@"SHT_CUDA_INFO"
	.sectionflags	@""
	.align	4


	//----- nvinfo : EIATTR_CUDA_API_VERSION
	.align		4
        /*0000*/ 	.byte	0x04, 0x37
        /*0002*/ 	.short	(.L_1867 - .L_1866)
.L_1866:
        /*0004*/ 	.word	0x00000082


	//----- nvinfo : EIATTR_SW2861232_WAR
	.align		4
.L_1867:
        /*0008*/ 	.byte	0x01, 0x35
	.zero		2


	//----- nvinfo : EIATTR_PARAM_CBANK
	.align		4
        /*000c*/ 	.byte	0x04, 0x0a
        /*000e*/ 	.short	(.L_1869 - .L_1868)
	.align		4
.L_1868:
        /*0010*/ 	.word	index@(.nv.constant0._ZN10layer_norm22ln_bwd_finalize_kernelINS_22Kernel_traits_finalizeILj4096E13__nv_bfloat16S2_S2_S2_fjLb1ELj1024ELj4ENS_18Kernel_traits_baseILj4096ES2_S2_S2_S2_fjLj1024EEEEELb1ELb0EEEvNS_9BwdParamsE)
        /*0014*/ 	.short	0x0160
        /*0016*/ 	.short	0x0128


	//----- nvinfo : EIATTR_CBANK_PARAM_SIZE
	.align		4
.L_1869:
        /*0018*/ 	.byte	0x03, 0x19
        /*001a*/ 	.short	0x0128


	//----- nvinfo : EIATTR_KPARAM_INFO
	.align		4
        /*001c*/ 	.byte	0x04, 0x17
        /*001e*/ 	.short	(.L_1871 - .L_1870)
.L_1870:
        /*0020*/ 	.word	0x00000000
        /*0024*/ 	.short	0x0000
        /*0026*/ 	.short	0x0000
        /*0028*/ 	.byte	0x00, 0xf0, 0xa1, 0x04


	//----- nvinfo : EIATTR_MAXREG_COUNT
	.align		4
.L_1871:
        /*002c*/ 	.byte	0x03, 0x1b
        /*002e*/ 	.short	0x0040


	//----- nvinfo : EIATTR_NUM_BARRIERS
	.align		4
        /*0030*/ 	.byte	0x02, 0x4c
        /*0032*/ 	.byte	0x01
	.zero		1


	//----- nvinfo : EIATTR_MERCURY_ISA_VERSION
	.align		4
        /*0034*/ 	.byte	0x03, 0x5f
        /*0036*/ 	.short	0x0000


	//----- nvinfo : EIATTR_COOP_GROUP_MASK_REGIDS
	.align		4
        /*0038*/ 	.byte	0x04, 0x29
        /*003a*/ 	.short	(.L_1873 - .L_1872)


	//   ....[0]....
.L_1872:
        /*003c*/ 	.word	0xffffffff


	//   ....[1]....
        /*0040*/ 	.word	0xffffffff


	//   ....[2]....
        /*0044*/ 	.word	0xffffffff


	//   ....[3]....
        /*0048*/ 	.word	0xffffffff


	//   ....[4]....
        /*004c*/ 	.word	0xffffffff


	//   ....[5]....
        /*0050*/ 	.word	0xffffffff


	//   ....[6]....
        /*0054*/ 	.word	0xffffffff


	//   ....[7]....
        /*0058*/ 	.word	0xffffffff


	//   ....[8]....
        /*005c*/ 	.word	0xffffffff


	//   ....[9]....
        /*0060*/ 	.word	0xffffffff


	//   ....[10]....
        /*0064*/ 	.word	0xffffffff


	//   ....[11]....
        /*0068*/ 	.word	0xffffffff


	//   ....[12]....
        /*006c*/ 	.word	0xffffffff


	//   ....[13]....
        /*0070*/ 	.word	0xffffffff


	//   ....[14]....
        /*0074*/ 	.word	0xffffffff


	//   ....[15]....
        /*0078*/ 	.word	0xffffffff


	//   ....[16]....
        /*007c*/ 	.word	0xffffffff


	//   ....[17]....
        /*0080*/ 	.word	0xffffffff


	//   ....[18]....
        /*0084*/ 	.word	0xffffffff


	//   ....[19]....
        /*0088*/ 	.word	0xffffffff


	//   ....[20]....
        /*008c*/ 	.word	0xffffffff


	//   ....[21]....
        /*0090*/ 	.word	0xffffffff


	//   ....[22]....
        /*0094*/ 	.word	0xffffffff


	//   ....[23]....
        /*0098*/ 	.word	0xffffffff


	//   ....[24]....
        /*009c*/ 	.word	0xffffffff


	//   ....[25]....
        /*00a0*/ 	.word	0xffffffff


	//   ....[26]....
        /*00a4*/ 	.word	0xffffffff


	//   ....[27]....
        /*00a8*/ 	.word	0xffffffff


	//   ....[28]....
        /*00ac*/ 	.word	0xffffffff


	//   ....[29]....
        /*00b0*/ 	.word	0xffffffff


	//----- nvinfo : EIATTR_COOP_GROUP_INSTR_OFFSETS
	.align		4
.L_1873:
        /*00b4*/ 	.byte	0x04, 0x28
        /*00b6*/ 	.short	(.L_1875 - .L_1874)


	//   ....[0]....
.L_1874:
        /*00b8*/ 	.word	0x000009d0


	//   ....[1]....
        /*00bc*/ 	.word	0x00000a00


	//   ....[2]....
        /*00c0*/ 	.word	0x00000a10


	//   ....[3]....
        /*00c4*/ 	.word	0x00000a30


	//   ....[4]....
        /*00c8*/ 	.word	0x00000a50


	//   ....[5]....
        /*00cc*/ 	.word	0x00000a60


	//   ....[6]....
        /*00d0*/ 	.word	0x00000a90


	//   ....[7]....
        /*00d4*/ 	.word	0x00000ab0


	//   ....[8]....
        /*00d8*/ 	.word	0x00000ac0


	//   ....[9]....
        /*00dc*/ 	.word	0x00000af0


	//   ....[10]....
        /*00e0*/ 	.word	0x00000b10


	//   ....[11]....
        /*00e4*/ 	.word	0x00000b20


	//   ....[12]....
        /*00e8*/ 	.word	0x00000b50


	//   ....[13]....
        /*00ec*/ 	.word	0x00000b70


	//   ....[14]....
        /*00f0*/ 	.word	0x00000b80


	//   ....[15]....
        /*00f4*/ 	.word	0x00000e20


	//   ....[16]....
        /*00f8*/ 	.word	0x00000e80


	//   ....[17]....
        /*00fc*/ 	.word	0x00000ee0


	//   ....[18]....
        /*0100*/ 	.word	0x00000f40


	//   ....[19]....
        /*0104*/ 	.word	0x00000fb0


	//   ....[20]....
        /*0108*/ 	.word	0x00001020


	//   ....[21]....
        /*010c*/ 	.word	0x00001080


	//   ....[22]....
        /*0110*/ 	.word	0x000010e0


	//   ....[23]....
        /*0114*/ 	.word	0x00001140


	//   ....[24]....
        /*0118*/ 	.word	0x000011b0


	//   ....[25]....
        /*011c*/ 	.word	0x00001220


	//   ....[26]....
        /*0120*/ 	.word	0x00001280


	//   ....[27]....
        /*0124*/ 	.word	0x000012e0


	//   ....[28]....
        /*0128*/ 	.word	0x00001340


	//   ....[29]....
        /*012c*/ 	.word	0x000013a0


	//----- nvinfo : EIATTR_EXIT_INSTR_OFFSETS
	.align		4
.L_1875:
        /*0130*/ 	.byte	0x04, 0x1c
        /*0132*/ 	.short	(.L_1877 - .L_1876)


	//   ....[0]....
.L_1876:
        /*0134*/ 	.word	0x00000070


	//   ....[1]....
        /*0138*/ 	.word	0x00000dc0


	//----- nvinfo : EIATTR_MAX_THREADS
	.align		4
.L_1877:
        /*013c*/ 	.byte	0x04, 0x05
        /*013e*/ 	.short	(.L_1879 - .L_1878)
.L_1878:
        /*0140*/ 	.word	0x00000400
        /*0144*/ 	.word	0x00000001
        /*0148*/ 	.word	0x00000001


	//----- nvinfo : EIATTR_CRS_STACK_SIZE
	.align		4
.L_1879:
        /*014c*/ 	.byte	0x04, 0x1e
        /*014e*/ 	.short	(.L_1881 - .L_1880)
.L_1880:
        /*0150*/ 	.word	0x00000000
.L_1881:


//--------------------- .nv.info._ZN10layer_norm13ln_bwd_kernelINS_13Kernel_traitsI13__nv_bfloat16S2_S2_S2_fjLj4096ELj1ELj1ELj4ELj16ENS_18Kernel_traits_baseILj4096ES2_S2_S2_S2_fjLj128EEEEELb1ELb1ELb1ELb0EEEvNS_9BwdParamsE --------------------------
	.section	.nv.info._ZN10layer_norm13ln_bwd_kernelINS_13Kernel_traitsI13__nv_bfloat16S2_S2_S2_fjLj4096ELj1ELj1ELj4ELj16ENS_18Kernel_traits_baseILj4096ES2_S2_S2_S2_fjLj128EEEEELb1ELb1ELb1ELb0EEEvNS_9BwdParamsE,"",@"SHT_CUDA_INFO"
	.sectionflags	@""
	.align	4


	//----- nvinfo : EIATTR_CUDA_API_VERSION
	.align		4
        /*0000*/ 	.byte	0x04, 0x37
        /*0002*/ 	.short	(.L_1883 - .L_1882)
.L_1882:
        /*0004*/ 	.word	0x00000082


	//----- nvinfo : EIATTR_SW2861232_WAR
	.align		4
.L_1883:
        /*0008*/ 	.byte	0x01, 0x35
	.zero		2


	//----- nvinfo : EIATTR_PARAM_CBANK
	.align		4
        /*000c*/ 	.byte	0x04, 0x0a
        /*000e*/ 	.short	(.L_1885 - .L_1884)
	.align		4
.L_1884:
        /*0010*/ 	.word	index@(.nv.constant0._ZN10layer_norm13ln_bwd_kernelINS_13Kernel_traitsI13__nv_bfloat16S2_S2_S2_fjLj4096ELj1ELj1ELj4ELj16ENS_18Kernel_traits_baseILj4096ES2_S2_S2_S2_fjLj128EEEEELb1ELb1ELb1ELb0EEEvNS_9BwdParamsE)
        /*0014*/ 	.short	0x0160
        /*0016*/ 	.short	0x0128


	//----- nvinfo : EIATTR_CBANK_PARAM_SIZE
	.align		4
.L_1885:
        /*0018*/ 	.byte	0x03, 0x19
        /*001a*/ 	.short	0x0128


	//----- nvinfo : EIATTR_KPARAM_INFO
	.align		4
        /*001c*/ 	.byte	0x04, 0x17
        /*001e*/ 	.short	(.L_1887 - .L_1886)
.L_1886:
        /*0020*/ 	.word	0x00000000
        /*0024*/ 	.short	0x0000
        /*0026*/ 	.short	0x0000
        /*0028*/ 	.byte	0x00, 0xf0, 0xa1, 0x04


	//----- nvinfo : EIATTR_MAXREG_COUNT
	.align		4
.L_1887:
        /*002c*/ 	.byte	0x03, 0x1b
        /*002e*/ 	.short	0x00ff


	//----- nvinfo : EIATTR_NUM_BARRIERS
	.align		4
        /*0030*/ 	.byte	0x02, 0x4c
        /*0032*/ 	.byte	0x01
	.zero		1


	//----- nvinfo : EIATTR_ANNOTATIONS
	.align		4
        /*0034*/ 	.byte	0x04, 0x55
        /*0036*/ 	.short	(.L_1889 - .L_1888)


	//   ....[0]....
.L_1888:
        /* <DEDUP_REMOVED lines=32> */


	//----- nvinfo : EIATTR_MERCURY_ISA_VERSION
	.align		4
.L_1889:
        /*0228*/ 	.byte	0x03, 0x5f
        /*022a*/ 	.short	0x0000


	//----- nvinfo : EIATTR_COOP_GROUP_MASK_REGIDS
	.align		4
        /*022c*/ 	.byte	0x04, 0x29
        /*022e*/ 	.short	(.L_1891 - .L_1890)


	//   ....[0]....
.L_1890:
        /*0230*/ 	.word	0xffffffff


	//   ....[1]....
        /*0234*/ 	.word	0xffffffff


	//   ....[2]....
        /*0238*/ 	.word	0xffffffff


	//   ....[3]....
        /*023c*/ 	.word	0xffffffff


	//   ....[4]....
        /*0240*/ 	.word	0xffffffff


	//   ....[5]....
        /*0244*/ 	.word	0xffffffff


	//   ....[6]....
        /*0248*/ 	.word	0xffffffff


	//   ....[7]....
        /*024c*/ 	.word	0xffffffff


	//   ....[8]....
        /*0250*/ 	.word	0xffffffff


	//   ....[9]....
        /*0254*/ 	.word	0xffffffff


	//   ....[10]....
        /*0258*/ 	.word	0xffffffff


	//   ....[11]....
        /*025c*/ 	.word	0xffffffff


	//   ....[12]....
        /*0260*/ 	.word	0xffffffff


	//   ....[13]....
        /*0264*/ 	.word	0xffffffff


	//   ....[14]....
        /*0268*/ 	.word	0xffffffff


	//   ....[15]....
        /*026c*/ 	.word	0xffffffff


	//   ....[16]....
        /*0270*/ 	.word	0xffffffff


	//   ....[17]....
        /*0274*/ 	.word	0xffffffff


	//   ....[18]....
        /*0278*/ 	.word	0xffffffff


	//   ....[19]....
        /*027c*/ 	.word	0xffffffff


	//----- nvinfo : EIATTR_COOP_GROUP_INSTR_OFFSETS
	.align		4
.L_1891:
        /*0280*/ 	.byte	0x04, 0x28
        /*0282*/ 	.short	(.L_1893 - .L_1892)


	//   ....[0]....
.L_1892:
        /*0284*/ 	.word	0x00002a10


	//   ....[1]....
        /*0288*/ 	.word	0x00002a30


	//   ....[2]....
        /*028c*/ 	.word	0x00002a60


	//   ....[3]....
        /*0290*/ 	.word	0x00002a80


	//   ....[4]....
        /*0294*/ 	.word	0x00002aa0


	//   ....[5]....
        /*0298*/ 	.word	0x00002ac0


	//   ....[6]....
        /*029c*/ 	.word	0x00002ad0


	//   ....[7]....
        /*02a0*/ 	.word	0x00002b00


	//   ....[8]....
        /*02a4*/ 	.word	0x00002b10


	//   ....[9]....
        /*02a8*/ 	.word	0x00002b30


	//   ....[10]....
        /*02ac*/ 	.word	0x00007450


	//   ....[11]....
        /*02b0*/ 	.word	0x000074d0


	//   ....[12]....
        /*02b4*/ 	.word	0x00007550


	//   ....[13]....
        /*02b8*/ 	.word	0x000075c0


	//   ....[14]....
        /*02bc*/ 	.word	0x00007640


	//   ....[15]....
        /*02c0*/ 	.word	0x000076b0


	//   ....[16]....
        /*02c4*/ 	.word	0x00007730


	//   ....[17]....
        /*02c8*/ 	.word	0x000077a0


	//   ....[18]....
        /*02cc*/ 	.word	0x00007820


	//   ....[19]....
        /*02d0*/ 	.word	0x00007890


	//----- nvinfo : EIATTR_EXIT_INSTR_OFFSETS
	.align		4
.L_1893:
        /*02d4*/ 	.byte	0x04, 0x1c
        /*02d6*/ 	.short	(.L_1895 - .L_1894)


	//   ....[0]....
.L_1894:
        /*02d8*/ 	.word	0x00007340


	//   ....[1]....
        /*02dc*/ 	.word	0x000073f0


	//----- nvinfo : EIATTR_MAX_THREADS
	.align		4
.L_1895:
        /*02e0*/ 	.byte	0x04, 0x05
        /*02e2*/ 	.short	(.L_1897 - .L_1896)
.L_1896:
        /*02e4*/ 	.word	0x00000080
        /*02e8*/ 	.word	0x00000001
        /*02ec*/ 	.word	0x00000001


	//----- nvinfo : EIATTR_CRS_STACK_SIZE
	.align		4
.L_1897:
        /*02f0*/ 	.byte	0x04, 0x1e
        /*02f2*/ 	.short	(.L_1899 - .L_1898)
.L_1898:
        /*02f4*/ 	.word	0x00000000
.L_1899:


//--------------------- .nv.info._ZN10layer_norm22ln_bwd_finalize_kernelINS_22Kernel_traits_finalizeILj4096E13__nv_bfloat16S2_S2_S2_fjLb1ELj1024ELj4ENS_18Kernel_traits_baseILj4096ES2_S2_S2_S2_fjLj1024EEEEELb1ELb1EEEvNS_9BwdParamsE --------------------------
	.section	.nv.info._ZN10layer_norm22ln_bwd_finalize_kernelINS_22Kernel_traits_finalizeILj4096E13__nv_bfloat16S2_S2_S2_fjLb1ELj1024ELj4ENS_18Kernel_traits_baseILj4096ES2_S2_S2_S2_fjLj1024EEEEELb1ELb1EEEvNS_9BwdParamsE,"",@"SHT_CUDA_INFO"
	.sectionflags	@""
	.align	4


	//----- nvinfo : EIATTR_CUDA_API_VERSION
	.align		4
        /*0000*/ 	.byte	0x04, 0x37
        /*0002*/ 	.short	(.L_1901 - .L_1900)
.L_1900:
        /*0004*/ 	.word	0x00000082


	//----- nvinfo : EIATTR_SW2861232_WAR
	.align		4
.L_1901:
        /*0008*/ 	.byte	0x01, 0x35
	.zero		2


	//----- nvinfo : EIATTR_PARAM_CBANK
	.align		4
        /*000c*/ 	.byte	0x04, 0x0a
        /*000e*/ 	.short	(.L_1903 - .L_1902)
	.align		4
.L_1902:
        /*0010*/ 	.word	index@(.nv.constant0._ZN10layer_norm22ln_bwd_finalize_kernelINS_22Kernel_traits_finalizeILj4096E13__nv_bfloat16S2_S2_S2_fjLb1ELj1024ELj4ENS_18Kernel_traits_baseILj4096ES2_S2_S2_S2_fjLj1024EEEEELb1ELb1EEEvNS_9BwdParamsE)
        /*0014*/ 	.short	0x0160
        /*0016*/ 	.short	0x0128


	//----- nvinfo : EIATTR_CBANK_PARAM_SIZE
	.align		4
.L_1903:
        /*0018*/ 	.byte	0x03, 0x19
        /*001a*/ 	.short	0x0128


	//----- nvinfo : EIATTR_KPARAM_INFO
	.align		4
        /*001c*/ 	.byte	0x04, 0x17
        /*001e*/ 	.short	(.L_1905 - .L_1904)
.L_1904:
        /*0020*/ 	.word	0x00000000
        /*0024*/ 	.short	0x0000
        /*0026*/ 	.short	0x0000
        /*0028*/ 	.byte	0x00, 0xf0, 0xa1, 0x04


	//----- nvinfo : EIATTR_MAXREG_COUNT
	.align		4
.L_1905:
        /*002c*/ 	.byte	0x03, 0x1b
        /*002e*/ 	.short	0x0040


	//----- nvinfo : EIATTR_NUM_BARRIERS
	.align		4
        /*0030*/ 	.byte	0x02, 0x4c
        /*0032*/ 	.byte	0x01
	.zero		1


	//----- nvinfo : EIATTR_MERCURY_ISA_VERSION
	.align		4
        /*0034*/ 	.byte	0x03, 0x5f
        /*0036*/ 	.short	0x0000


	//----- nvinfo : EIATTR_COOP_GROUP_MASK_REGIDS
	.align		4
        /*0038*/ 	.byte	0x04, 0x29
        /*003a*/ 	.short	(.L_1907 - .L_1906)


	//   ....[0]....
.L_1906:
        /*003c*/ 	.word	0xffffffff


	//   ....[1]....
        /*0040*/ 	.word	0xffffffff


	//   ....[2]....
        /*0044*/ 	.word	0xffffffff


	//   ....[3]....
        /*0048*/ 	.word	0xffffffff


	//   ....[4]....
        /*004c*/ 	.word	0xffffffff


	//   ....[5]....
        /*0050*/ 	.word	0xffffffff


	//   ....[6]....
        /*0054*/ 	.word	0xffffffff


	//   ....[7]....
        /*0058*/ 	.word	0xffffffff


	//   ....[8]....
        /*005c*/ 	.word	0xffffffff


	//   ....[9]....
        /*0060*/ 	.word	0xffffffff


	//   ....[10]....
        /*0064*/ 	.word	0xffffffff


	//   ....[11]....
        /*0068*/ 	.word	0xffffffff


	//   ....[12]....
        /*006c*/ 	.word	0xffffffff


	//   ....[13]....
        /*0070*/ 	.word	0xffffffff


	//   ....[14]....
        /*0074*/ 	.word	0xffffffff


	//   ....[15]....
        /*0078*/ 	.word	0xffffffff


	//   ....[16]....
        /*007c*/ 	.word	0xffffffff


	//   ....[17]....
        /*0080*/ 	.word	0xffffffff


	//   ....[18]....
        /*0084*/ 	.word	0xffffffff


	//   ....[19]....
        /*0088*/ 	.word	0xffffffff


	//   ....[20]....
        /*008c*/ 	.word	0xffffffff


	//   ....[21]....
        /*0090*/ 	.word	0xffffffff


	//   ....[22]....
        /*0094*/ 	.word	0xffffffff


	//   ....[23]....
        /*0098*/ 	.word	0xffffffff


	//   ....[24]....
        /*009c*/ 	.word	0xffffffff


	//   ....[25]....
        /*00a0*/ 	.word	0xffffffff


	//   ....[26]....
        /*00a4*/ 	.word	0xffffffff


	//   ....[27]....
        /*00a8*/ 	.word	0xffffffff


	//   ....[28]....
        /*00ac*/ 	.word	0xffffffff


	//   ....[29]....
        /*00b0*/ 	.word	0xffffffff


	//----- nvinfo : EIATTR_COOP_GROUP_INSTR_OFFSETS
	.align		4
.L_1907:
        /*00b4*/ 	.byte	0x04, 0x28
        /*00b6*/ 	.short	(.L_1909 - .L_1908)


	//   ....[0]....
.L_1908:
        /*00b8*/ 	.word	0x000009a0


	//   ....[1]....
        /*00bc*/ 	.word	0x000009d0


	//   ....[2]....
        /*00c0*/ 	.word	0x000009e0


	//   ....[3]....
        /*00c4*/ 	.word	0x00000a00


	//   ....[4]....
        /*00c8*/ 	.word	0x00000a20


	//   ....[5]....
        /*00cc*/ 	.word	0x00000a30


	//   ....[6]....
        /*00d0*/ 	.word	0x00000a60


	//   ....[7]....
        /*00d4*/ 	.word	0x00000a80


	//   ....[8]....
        /*00d8*/ 	.word	0x00000a90


	//   ....[9]....
        /*00dc*/ 	.word	0x00000ac0


	//   ....[10]....
        /*00e0*/ 	.word	0x00000ae0


	//   ....[11]....
        /*00e4*/ 	.word	0x00000af0


	//   ....[12]....
        /*00e8*/ 	.word	0x00000b20


	//   ....[13]....
        /*00ec*/ 	.word	0x00000b40


	//   ....[14]....
        /*00f0*/ 	.word	0x00000b50


	//   ....[15]....
        /*00f4*/ 	.word	0x00000dd0


	//   ....[16]....
        /*00f8*/ 	.word	0x00000e30


	//   ....[17]....
        /*00fc*/ 	.word	0x00000e90


	//   ....[18]....
        /*0100*/ 	.word	0x00000ef0


	//   ....[19]....
        /*0104*/ 	.word	0x00000f60


	//   ....[20]....
        /*0108*/ 	.word	0x00000fd0


	//   ....[21]....
        /*010c*/ 	.word	0x00001030


	//   ....[22]....
        /*0110*/ 	.word	0x00001090


	//   ....[23]....
        /*0114*/ 	.word	0x000010f0


	//   ....[24]....
        /*0118*/ 	.word	0x00001160


	//   ....[25]....
        /*011c*/ 	.word	0x000011d0


	//   ....[26]....
        /*0120*/ 	.word	0x00001230


	//   ....[27]....
        /*0124*/ 	.word	0x00001290


	//   ....[28]....
        /*0128*/ 	.word	0x000012f0


	//   ....[29]....
        /*012c*/ 	.word	0x00001350


	//----- nvinfo : EIATTR_EXIT_INSTR_OFFSETS
	.align		4
.L_1909:
        /*0130*/ 	.byte	0x04, 0x1c
        /*0132*/ 	.short	(.L_1911 - .L_1910)


	//   ....[0]....
.L_1910:
        /*0134*/ 	.word	0x00000070


	//   ....[1]....
        /*0138*/ 	.word	0x00000d70


	//----- nvinfo : EIATTR_MAX_THREADS
	.align		4
.L_1911:
        /*013c*/ 	.byte	0x04, 0x05
        /*013e*/ 	.short	(.L_1913 - .L_1912)
.L_1912:
        /*0140*/ 	.word	0x00000400
        /*0144*/ 	.word	0x00000001
        /*0148*/ 	.word	0x00000001


	//----- nvinfo : EIATTR_CRS_STACK_SIZE
	.align		4
.L_1913:
        /*014c*/ 	.byte	0x04, 0x1e
        /*014e*/ 	.short	(.L_1915 - .L_1914)
.L_1914:
        /*0150*/ 	.word	0x00000000
.L_1915:


//--------------------- .nv.info._ZN10layer_norm13ln_bwd_kernelINS_13Kernel_traitsI13__nv_bfloat16S2_S2_S2_fjLj4096ELj1ELj1ELj4ELj16ENS_18Kernel_traits_baseILj4096ES2_S2_S2_S2_fjLj128EEEEELb1ELb1ELb1ELb1EEEvNS_9BwdParamsE --------------------------
	.section	.nv.info._ZN10layer_norm13ln_bwd_kernelINS_13Kernel_traitsI13__nv_bfloat16S2_S2_S2_fjLj4096ELj1ELj1ELj4ELj16ENS_18Kernel_traits_baseILj4096ES2_S2_S2_S2_fjLj128EEEEELb1ELb1ELb1ELb1EEEvNS_9BwdParamsE,"",@"SHT_CUDA_INFO"
	.sectionflags	@""
	.align	4


	//----- nvinfo : EIATTR_CUDA_API_VERSION
	.align		4
        /*0000*/ 	.byte	0x04, 0x37
        /*0002*/ 	.short	(.L_1917 - .L_1916)
.L_1916:
        /*0004*/ 	.word	0x00000082


	//----- nvinfo : EIATTR_SW2861232_WAR
	.align		4
.L_1917:
        /*0008*/ 	.byte	0x01, 0x35
	.zero		2


	//----- nvinfo : EIATTR_PARAM_CBANK
	.align		4
        /*000c*/ 	.byte	0x04, 0x0a
        /*000e*/ 	.short	(.L_1919 - .L_1918)
	.align		4
.L_1918:
        /*0010*/ 	.word	index@(.nv.constant0._ZN10layer_norm13ln_bwd_kernelINS_13Kernel_traitsI13__nv_bfloat16S2_S2_S2_fjLj4096ELj1ELj1ELj4ELj16ENS_18Kernel_traits_baseILj4096ES2_S2_S2_S2_fjLj128EEEEELb1ELb1ELb1ELb1EEEvNS_9BwdParamsE)
        /*0014*/ 	.short	0x0160
        /*0016*/ 	.short	0x0128


	//----- nvinfo : EIATTR_CBANK_PARAM_SIZE
	.align		4
.L_1919:
        /*0018*/ 	.byte	0x03, 0x19
        /*001a*/ 	.short	0x0128


	//----- nvinfo : EIATTR_KPARAM_INFO
	.align		4
        /*001c*/ 	.byte	0x04, 0x17
        /*001e*/ 	.short	(.L_1921 - .L_1920)
.L_1920:
        /*0020*/ 	.word	0x00000000
        /*0024*/ 	.short	0x0000
        /*0026*/ 	.short	0x0000
        /*0028*/ 	.byte	0x00, 0xf0, 0xa1, 0x04


	//----- nvinfo : EIATTR_MAXREG_COUNT
	.align		4
.L_1921:
        /*002c*/ 	.byte	0x03, 0x1b
        /*002e*/ 	.short	0x00ff


	//----- nvinfo : EIATTR_NUM_BARRIERS
	.align		4
        /*0030*/ 	.byte	0x02, 0x4c
        /*0032*/ 	.byte	0x01
	.zero		1


	//----- nvinfo : EIATTR_ANNOTATIONS
	.align		4
        /*0034*/ 	.byte	0x04, 0x55
        /*0036*/ 	.short	(.L_1923 - .L_1922)


	//   ....[0]....
.L_1922:
        /* <DEDUP_REMOVED lines=14> */


	//----- nvinfo : EIATTR_MERCURY_ISA_VERSION
	.align		4
.L_1923:
        /*0108*/ 	.byte	0x03, 0x5f
        /*010a*/ 	.short	0x0000


	//----- nvinfo : EIATTR_COOP_GROUP_MASK_REGIDS
	.align		4
        /*010c*/ 	.byte	0x04, 0x29
        /*010e*/ 	.short	(.L_1925 - .L_1924)


	//   ....[0]....
.L_1924:
        /*0110*/ 	.word	0xffffffff


	//   ....[1]....
        /*0114*/ 	.word	0xffffffff


	//   ....[2]....
        /*0118*/ 	.word	0xffffffff


	//   ....[3]....
        /*011c*/ 	.word	0xffffffff


	//   ....[4]....
        /*0120*/ 	.word	0xffffffff


	//   ....[5]....
        /*0124*/ 	.word	0xffffffff


	//   ....[6]....
        /*0128*/ 	.word	0xffffffff


	//   ....[7]....
        /*012c*/ 	.word	0xffffffff


	//   ....[8]....
        /*0130*/ 	.word	0xffffffff


	//   ....[9]....
        /*0134*/ 	.word	0xffffffff


	//   ....[10]....
        /*0138*/ 	.word	0xffffffff


	//   ....[11]....
        /*013c*/ 	.word	0xffffffff


	//   ....[12]....
        /*0140*/ 	.word	0xffffffff


	//   ....[13]....
        /*0144*/ 	.word	0xffffffff


	//   ....[14]....
        /*0148*/ 	.word	0xffffffff


	//   ....[15]....
        /*014c*/ 	.word	0xffffffff


	//   ....[16]....
        /*0150*/ 	.word	0xffffffff


	//   ....[17]....
        /*0154*/ 	.word	0xffffffff


	//   ....[18]....
        /*0158*/ 	.word	0xffffffff


	//   ....[19]....
        /*015c*/ 	.word	0xffffffff


	//----- nvinfo : EIATTR_COOP_GROUP_INSTR_OFFSETS
	.align		4
.L_1925:
        /*0160*/ 	.byte	0x04, 0x28
        /*0162*/ 	.short	(.L_1927 - .L_1926)


	//   ....[0]....
.L_1926:
        /*0164*/ 	.word	0x000024f0


	//   ....[1]....
        /*0168*/ 	.word	0x00002510


	//   ....[2]....
        /*016c*/ 	.word	0x00002540


	//   ....[3]....
        /*0170*/ 	.word	0x00002560


	//   ....[4]....
        /*0174*/ 	.word	0x00002580


	//   ....[5]....
        /*0178*/ 	.word	0x000025a0


	//   ....[6]....
        /*017c*/ 	.word	0x000025c0


	//   ....[7]....
        /*0180*/ 	.word	0x000025e0


	//   ....[8]....
        /*0184*/ 	.word	0x000025f0


	//   ....[9]....
        /*0188*/ 	.word	0x00002610


	//   ....[10]....
        /*018c*/ 	.word	0x00006c00


	//   ....[11]....
        /*0190*/ 	.word	0x00006c60


	//   ....[12]....
        /*0194*/ 	.word	0x00006cc0


	//   ....[13]....
        /*0198*/ 	.word	0x00006d10


	//   ....[14]....
        /*019c*/ 	.word	0x00006d70


	//   ....[15]....
        /*01a0*/ 	.word	0x00006dc0


	//   ....[16]....
        /*01a4*/ 	.word	0x00006e20


	//   ....[17]....
        /*01a8*/ 	.word	0x00006e70


	//   ....[18]....
        /*01ac*/ 	.word	0x00006ed0


	//   ....[19]....
        /*01b0*/ 	.word	0x00006f20


	//----- nvinfo : EIATTR_EXIT_INSTR_OFFSETS
	.align		4
.L_1927:
        /*01b4*/ 	.byte	0x04, 0x1c
        /*01b6*/ 	.short	(.L_1929 - .L_1928)


	//   ....[0]....
.L_1928:
        /*01b8*/ 	.word	0x00006bc0


	//----- nvinfo : EIATTR_MAX_THREADS
	.align		4
.L_1929:
        /*01bc*/ 	.byte	0x04, 0x05
        /*01be*/ 	.short	(.L_1931 - .L_1930)
.L_1930:
        /*01c0*/ 	.word	0x00000080
        /*01c4*/ 	.word	0x00000001
        /*01c8*/ 	.word	0x00000001


	//----- nvinfo : EIATTR_CRS_STACK_SIZE
	.align		4
.L_1931:
        /*01cc*/ 	.byte	0x04, 0x1e
        /*01ce*/ 	.short	(.L_1933 - .L_1932)
.L_1932:
        /*01d0*/ 	.word	0x00000000
.L_1933:


//--------------------- .nv.info._ZN10layer_norm13ln_bwd_kernelINS_13Kernel_traitsI6__halfS2_S2_S2_fjLj4096ELj1ELj1ELj4ELj16ENS_18Kernel_traits_baseILj4096ES2_S2_S2_S2_fjLj128EEEEELb0ELb0ELb0ELb0EEEvNS_9BwdParamsE --------------------------
	.section	.nv.info._ZN10layer_norm13ln_bwd_kernelINS_13Kernel_traitsI6__halfS2_S2_S2_fjLj4096ELj1ELj1ELj4ELj16ENS_18Kernel_traits_baseILj4096ES2_S2_S2_S2_fjLj128EEEEELb0ELb0ELb0ELb0EEEvNS_9BwdParamsE,"",@"SHT_CUDA_INFO"
	.sectionflags	@""
	.align	4


	//----- nvinfo : EIATTR_CUDA_API_VERSION
	.align		4
        /*0000*/ 	.byte	0x04, 0x37
        /*0002*/ 	.short	(.L_1935 - .L_1934)
.L_1934:
        /*0004*/ 	.word	0x00000082


	//----- nvinfo : EIATTR_SW2861232_WAR
	.align		4
.L_1935:
        /*0008*/ 	.byte	0x01, 0x35
	.zero		2


	//----- nvinfo : EIATTR_PARAM_CBANK
	.align		4
        /*000c*/ 	.byte	0x04, 0x0a
        /*000e*/ 	.short	(.L_1937 - .L_1936)
	.align		4
.L_1936:
        /*0010*/ 	.word	index@(.nv.constant0._ZN10layer_norm13ln_bwd_kernelINS_13Kernel_traitsI6__halfS2_S2_S2_fjLj4096ELj1ELj1ELj4ELj16ENS_18Kernel_traits_baseILj4096ES2_S2_S2_S2_fjLj128EEEEELb0ELb0ELb0ELb0EEEvNS_9BwdParamsE)
        /*0014*/ 	.short	0x0160
        /*0016*/ 	.short	0x0128


	//----- nvinfo : EIATTR_CBANK_PARAM_SIZE
	.align		4
.L_1937:
        /*0018*/ 	.byte	0x03, 0x19
        /*001a*/ 	.short	0x0128


	//----- nvinfo : EIATTR_KPARAM_INFO
	.align		4
        /*001c*/ 	.byte	0x04, 0x17
        /*001e*/ 	.short	(.L_1939 - .L_1938)
.L_1938:
        /*0020*/ 	.word	0x00000000
        /*0024*/ 	.short	0x0000
        /*0026*/ 	.short	0x0000
        /*0028*/ 	.byte	0x00, 0xf0, 0xa1, 0x04


	//----- nvinfo : EIATTR_MAXREG_COUNT
	.align		4
.L_1939:
        /*002c*/ 	.byte	0x03, 0x1b
        /*002e*/ 	.short	0x00ff


	//----- nvinfo : EIATTR_NUM_BARRIERS
	.align		4
        /*0030*/ 	.byte	0x02, 0x4c
        /*0032*/ 	.byte	0x01
	.zero		1


	//----- nvinfo : EIATTR_MERCURY_ISA_VERSION
	.align		4
        /*0034*/ 	.byte	0x03, 0x5f
        /*0036*/ 	.short	0x0000


	//----- nvinfo : EIATTR_COOP_GROUP_MASK_REGIDS
	.align		4
        /*0038*/ 	.byte	0x04, 0x29
        /*003a*/ 	.short	(.L_1941 - .L_1940)


	//   ....[0]....
.L_1940:
        /*003c*/ 	.word	0xffffffff


	//   ....[1]....
        /*0040*/ 	.word	0xffffffff


	//   ....[2]....
        /*0044*/ 	.word	0xffffffff


	//   ....[3]....
        /*0048*/ 	.word	0xffffffff


	//   ....[4]....
        /*004c*/ 	.word	0xffffffff


	//   ....[5]....
        /*0050*/ 	.word	0xffffffff


	//   ....[6]....
        /*0054*/ 	.word	0xffffffff


	//   ....[7]....
        /*0058*/ 	.word	0xffffffff


	//   ....[8]....
        /*005c*/ 	.word	0xffffffff


	//   ....[9]....
        /*0060*/ 	.word	0xffffffff


	//   ....[10]....
        /*0064*/ 	.word	0xffffffff


	//   ....[11]....
        /*0068*/ 	.word	0xffffffff


	//   ....[12]....
        /*006c*/ 	.word	0xffffffff


	//   ....[13]....
        /*0070*/ 	.word	0xffffffff


	//   ....[14]....
        /*0074*/ 	.word	0xffffffff


	//   ....[15]....
        /*0078*/ 	.word	0xffffffff


	//   ....[16]....
        /*007c*/ 	.word	0xffffffff


	//   ....[17]....
        /*0080*/ 	.word	0xffffffff


	//   ....[18]....
        /*0084*/ 	.word	0xffffffff


	//   ....[19]....
        /*0088*/ 	.word	0xffffffff


	//----- nvinfo : EIATTR_COOP_GROUP_INSTR_OFFSETS
	.align		4
.L_1941:
        /*008c*/ 	.byte	0x04, 0x28
        /*008e*/ 	.short	(.L_1943 - .L_1942)


	//   ....[0]....
.L_1942:
        /*0090*/ 	.word	0x00001da0


	//   ....[1]....
        /*0094*/ 	.word	0x00001dc0


	//   ....[2]....
        /*0098*/ 	.word	0x00001de0


	//   ....[3]....
        /*009c*/ 	.word	0x00001e00


	//   ....[4]....
        /*00a0*/ 	.word	0x00001e20


	//   ....[5]....
        /*00a4*/ 	.word	0x00001e40


	//   ....[6]....
        /*00a8*/ 	.word	0x00001e60


	//   ....[7]....
        /*00ac*/ 	.word	0x00001e80


	//   ....[8]....
        /*00b0*/ 	.word	0x00001ea0


	//   ....[9]....
        /*00b4*/ 	.word	0x00001ec0


	//   ....[10]....
        /*00b8*/ 	.word	0x00003800


	//   ....[11]....
        /*00bc*/ 	.word	0x00003880


	//   ....[12]....
        /*00c0*/ 	.word	0x00003900


	//   ....[13]....
        /*00c4*/ 	.word	0x00003970


	//   ....[14]....
        /*00c8*/ 	.word	0x000039f0


	//   ....[15]....
        /*00cc*/ 	.word	0x00003a60


	//   ....[16]....
        /*00d0*/ 	.word	0x00003ae0


	//   ....[17]....
        /*00d4*/ 	.word	0x00003b50


	//   ....[18]....
        /*00d8*/ 	.word	0x00003bd0


	//   ....[19]....
        /*00dc*/ 	.word	0x00003c40


	//----- nvinfo : EIATTR_EXIT_INSTR_OFFSETS
	.align		4
.L_1943:
        /*00e0*/ 	.byte	0x04, 0x1c
        /*00e2*/ 	.short	(.L_1945 - .L_1944)


	//   ....[0]....
.L_1944:
        /*00e4*/ 	.word	0x00003720


	//   ....[1]....
        /*00e8*/ 	.word	0x000037a0


	//----- nvinfo : EIATTR_MAX_THREADS
	.align		4
.L_1945:
        /*00ec*/ 	.byte	0x04, 0x05
        /*00ee*/ 	.short	(.L_1947 - .L_1946)
.L_1946:
        /*00f0*/ 	.word	0x00000080
        /*00f4*/ 	.word	0x00000001
        /*00f8*/ 	.word	0x00000001


	//----- nvinfo : EIATTR_CRS_STACK_SIZE
	.align		4
.L_1947:
        /*00fc*/ 	.byte	0x04, 0x1e
        /*00fe*/ 	.short	(.L_1949 - .L_1948)
.L_1948:
        /*0100*/ 	.word	0x00000000
.L_1949:


//--------------------- .nv.info._ZN10layer_norm13ln_bwd_kernelINS_13Kernel_traitsI6__halfS2_S2_S2_fjLj4096ELj1ELj1ELj4ELj16ENS_18Kernel_traits_baseILj4096ES2_S2_S2_S2_fjLj128EEEEELb0ELb0ELb0ELb1EEEvNS_9BwdParamsE --------------------------
	.section	.nv.info._ZN10layer_norm13ln_bwd_kernelINS_13Kernel_traitsI6__halfS2_S2_S2_fjLj4096ELj1ELj1ELj4ELj16ENS_18Kernel_traits_baseILj4096ES2_S2_S2_S2_fjLj128EEEEELb0ELb0ELb0ELb1EEEvNS_9BwdParamsE,"",@"SHT_CUDA_INFO"
	.sectionflags	@""
	.align	4


	//----- nvinfo : EIATTR_CUDA_API_VERSION
	.align		4
        /*0000*/ 	.byte	0x04, 0x37
        /*0002*/ 	.short	(.L_1951 - .L_1950)
.L_1950:
        /*0004*/ 	.word	0x00000082


	//----- nvinfo : EIATTR_SW2861232_WAR
	.align		4
.L_1951:
        /*0008*/ 	.byte	0x01, 0x35
	.zero		2


	//----- nvinfo : EIATTR_PARAM_CBANK
	.align		4
        /*000c*/ 	.byte	0x04, 0x0a
        /*000e*/ 	.short	(.L_1953 - .L_1952)
	.align		4
.L_1952:
        /*0010*/ 	.word	index@(.nv.constant0._ZN10layer_norm13ln_bwd_kernelINS_13Kernel_traitsI6__halfS2_S2_S2_fjLj4096ELj1ELj1ELj4ELj16ENS_18Kernel_traits_baseILj4096ES2_S2_S2_S2_fjLj128EEEEELb0ELb0ELb0ELb1EEEvNS_9BwdParamsE)
        /*0014*/ 	.short	0x0160
        /*0016*/ 	.short	0x0128


	//----- nvinfo : EIATTR_CBANK_PARAM_SIZE
	.align		4
.L_1953:
        /*0018*/ 	.byte	0x03, 0x19
        /*001a*/ 	.short	0x0128


	//----- nvinfo : EIATTR_KPARAM_INFO
	.align		4
        /*001c*/ 	.byte	0x04, 0x17
        /*001e*/ 	.short	(.L_1955 - .L_1954)
.L_1954:
        /*0020*/ 	.word	0x00000000
        /*0024*/ 	.short	0x0000
        /*0026*/ 	.short	0x0000
        /*0028*/ 	.byte	0x00, 0xf0, 0xa1, 0x04


	//----- nvinfo : EIATTR_MAXREG_COUNT
	.align		4
.L_1955:
        /*002c*/ 	.byte	0x03, 0x1b
        /*002e*/ 	.short	0x00ff


	//----- nvinfo : EIATTR_NUM_BARRIERS
	.align		4
        /*0030*/ 	.byte	0x02, 0x4c
        /*0032*/ 	.byte	0x01
	.zero		1


	//----- nvinfo : EIATTR_MERCURY_ISA_VERSION
	.align		4
        /*0034*/ 	.byte	0x03, 0x5f
        /*0036*/ 	.short	0x0000


	//----- nvinfo : EIATTR_COOP_GROUP_MASK_REGIDS
	.align		4
        /*0038*/ 	.byte	0x04, 0x29
        /*003a*/ 	.short	(.L_1957 - .L_1956)


	//   ....[0]....
.L_1956:
        /*003c*/ 	.word	0xffffffff


	//   ....[1]....
        /*0040*/ 	.word	0xffffffff


	//   ....[2]....
        /*0044*/ 	.word	0xffffffff


	//   ....[3]....
        /*0048*/ 	.word	0xffffffff


	//   ....[4]....
        /*004c*/ 	.word	0xffffffff


	//   ....[5]....
        /*0050*/ 	.word	0xffffffff


	//   ....[6]....
        /*0054*/ 	.word	0xffffffff


	//   ....[7]....
        /*0058*/ 	.word	0xffffffff


	//   ....[8]....
        /*005c*/ 	.word	0xffffffff


	//   ....[9]....
        /*0060*/ 	.word	0xffffffff


	//   ....[10]....
        /*0064*/ 	.word	0xffffffff


	//   ....[11]....
        /*0068*/ 	.word	0xffffffff


	//   ....[12]....
        /*006c*/ 	.word	0xffffffff


	//   ....[13]....
        /*0070*/ 	.word	0xffffffff


	//   ....[14]....
        /*0074*/ 	.word	0xffffffff


	//   ....[15]....
        /*0078*/ 	.word	0xffffffff


	//   ....[16]....
        /*007c*/ 	.word	0xffffffff


	//   ....[17]....
        /*0080*/ 	.word	0xffffffff


	//   ....[18]....
        /*0084*/ 	.word	0xffffffff


	//   ....[19]....
        /*0088*/ 	.word	0xffffffff


	//----- nvinfo : EIATTR_COOP_GROUP_INSTR_OFFSETS
	.align		4
.L_1957:
        /*008c*/ 	.byte	0x04, 0x28
        /*008e*/ 	.short	(.L_1959 - .L_1958)


	//   ....[0]....
.L_1958:
        /*0090*/ 	.word	0x00001c80


	//   ....[1]....
        /*0094*/ 	.word	0x00001ca0


	//   ....[2]....
        /*0098*/ 	.word	0x00001cc0


	//   ....[3]....
        /*009c*/ 	.word	0x00001ce0


	//   ....[4]....
        /*00a0*/ 	.word	0x00001d00


	//   ....[5]....
        /*00a4*/ 	.word	0x00001d20


	//   ....[6]....
        /*00a8*/ 	.word	0x00001d40


	//   ....[7]....
        /*00ac*/ 	.word	0x00001d60


	//   ....[8]....
        /*00b0*/ 	.word	0x00001d80


	//   ....[9]....
        /*00b4*/ 	.word	0x00001da0


	//   ....[10]....
        /*00b8*/ 	.word	0x000037d0


	//   ....[11]....
        /*00bc*/ 	.word	0x00003850


	//   ....[12]....
        /*00c0*/ 	.word	0x000038d0


	//   ....[13]....
        /*00c4*/ 	.word	0x00003940


	//   ....[14]....
        /*00c8*/ 	.word	0x000039c0


	//   ....[15]....
        /*00cc*/ 	.word	0x00003a30


	//   ....[16]....
        /*00d0*/ 	.word	0x00003ab0


	//   ....[17]....
        /*00d4*/ 	.word	0x00003b20


	//   ....[18]....
        /*00d8*/ 	.word	0x00003ba0


	//   ....[19]....
        /*00dc*/ 	.word	0x00003c10


	//----- nvinfo : EIATTR_EXIT_INSTR_OFFSETS
	.align		4
.L_1959:
        /*00e0*/ 	.byte	0x04, 0x1c
        /*00e2*/ 	.short	(.L_1961 - .L_1960)


	//   ....[0]....
.L_1960:
        /*00e4*/ 	.word	0x00003770


	//----- nvinfo : EIATTR_MAX_THREADS
	.align		4
.L_1961:
        /*00e8*/ 	.byte	0x04, 0x05
        /*00ea*/ 	.short	(.L_1963 - .L_1962)
.L_1962:
        /*00ec*/ 	.word	0x00000080
        /*00f0*/ 	.word	0x00000001
        /*00f4*/ 	.word	0x00000001


	//----- nvinfo : EIATTR_CRS_STACK_SIZE
	.align		4
.L_1963:
        /*00f8*/ 	.byte	0x04, 0x1e
        /*00fa*/ 	.short	(.L_1965 - .L_1964)
.L_1964:
        /*00fc*/ 	.word	0x00000000
.L_1965:


//--------------------- .nv.info._ZN10layer_norm13ln_bwd_kernelINS_13Kernel_traitsI6__halfS2_S2_S2_fjLj4096ELj1ELj1ELj4ELj16ENS_18Kernel_traits_baseILj4096ES2_S2_S2_S2_fjLj128EEEEELb0ELb0ELb1ELb0EEEvNS_9BwdParamsE --------------------------
	.section	.nv.info._ZN10layer_norm13ln_bwd_kernelINS_13Kernel_traitsI6__halfS2_S2_S2_fjLj4096ELj1ELj1ELj4ELj16ENS_18Kernel_traits_baseILj4096ES2_S2_S2_S2_fjLj128EEEEELb0ELb0ELb1ELb0EEEvNS_9BwdParamsE,"",@"SHT_CUDA_INFO"
	.sectionflags	@""
	.align	4


	//----- nvinfo : EIATTR_CUDA_API_VERSION
	.align		4
        /*0000*/ 	.byte	0x04, 0x37
        /*0002*/ 	.short	(.L_1967 - .L_1966)
.L_1966:
        /*0004*/ 	.word	0x00000082


	//----- nvinfo : EIATTR_SW2861232_WAR
	.align		4
.L_1967:
        /*0008*/ 	.byte	0x01, 0x35
	.zero		2


	//----- nvinfo : EIATTR_PARAM_CBANK
	.align		4
        /*000c*/ 	.byte	0x04, 0x0a
        /*000e*/ 	.short	(.L_1969 - .L_1968)
	.align		4
.L_1968:
        /*0010*/ 	.word	index@(.nv.constant0._ZN10layer_norm13ln_bwd_kernelINS_13Kernel_traitsI6__halfS2_S2_S2_fjLj4096ELj1ELj1ELj4ELj16ENS_18Kernel_traits_baseILj4096ES2_S2_S2_S2_fjLj128EEEEELb0ELb0ELb1ELb0EEEvNS_9BwdParamsE)
        /*0014*/ 	.short	0x0160
        /*0016*/ 	.short	0x0128


	//----- nvinfo : EIATTR_CBANK_PARAM_SIZE
	.align		4
.L_1969:
        /*0018*/ 	.byte	0x03, 0x19
        /*001a*/ 	.short	0x0128


	//----- nvinfo : EIATTR_KPARAM_INFO
	.align		4
        /*001c*/ 	.byte	0x04, 0x17
        /*001e*/ 	.short	(.L_1971 - .L_1970)
.L_1970:
        /*0020*/ 	.word	0x00000000
        /*0024*/ 	.short	0x0000
        /*0026*/ 	.short	0x0000
        /*0028*/ 	.byte	0x00, 0xf0, 0xa1, 0x04


	//----- nvinfo : EIATTR_MAXREG_COUNT
	.align		4
.L_1971:
        /*002c*/ 	.byte	0x03, 0x1b
        /*002e*/ 	.short	0x00ff


	//----- nvinfo : EIATTR_NUM_BARRIERS
	.align		4
        /*0030*/ 	.byte	0x02, 0x4c
        /*0032*/ 	.byte	0x01
	.zero		1


	//----- nvinfo : EIATTR_MERCURY_ISA_VERSION
	.align		4
        /*0034*/ 	.byte	0x03, 0x5f
        /*0036*/ 	.short	0x0000


	//----- nvinfo : EIATTR_COOP_GROUP_MASK_REGIDS
	.align		4
        /*0038*/ 	.byte	0x04, 0x29
        /*003a*/ 	.short	(.L_1973 - .L_1972)


	//   ....[0]....
.L_1972:
        /*003c*/ 	.word	0xffffffff


	//   ....[1]....
        /*0040*/ 	.word	0xffffffff


	//   ....[2]....
        /*0044*/ 	.word	0xffffffff


	//   ....[3]....
        /*0048*/ 	.word	0xffffffff


	//   ....[4]....
        /*004c*/ 	.word	0xffffffff


	//   ....[5]....
        /*0050*/ 	.word	0xffffffff


	//   ....[6]....
        /*0054*/ 	.word	0xffffffff


	//   ....[7]....
        /*0058*/ 	.word	0xffffffff


	//   ....[8]....
        /*005c*/ 	.word	0xffffffff


	//   ....[9]....
        /*0060*/ 	.word	0xffffffff


	//   ....[10]....
        /*0064*/ 	.word	0xffffffff


	//   ....[11]....
        /*0068*/ 	.word	0xffffffff


	//   ....[12]....
        /*006c*/ 	.word	0xffffffff


	//   ....[13]....
        /*0070*/ 	.word	0xffffffff


	//   ....[14]....
        /*0074*/ 	.word	0xffffffff


	//   ....[15]....
        /*0078*/ 	.word	0xffffffff


	//   ....[16]....
        /*007c*/ 	.word	0xffffffff


	//   ....[17]....
        /*0080*/ 	.word	0xffffffff


	//   ....[18]....
        /*0084*/ 	.word	0xffffffff


	//   ....[19]....
        /*0088*/ 	.word	0xffffffff


	//----- nvinfo : EIATTR_COOP_GROUP_INSTR_OFFSETS
	.align		4
.L_1973:
        /*008c*/ 	.byte	0x04, 0x28
        /*008e*/ 	.short	(.L_1975 - .L_1974)


	//   ....[0]....
.L_1974:
        /*0090*/ 	.word	0x00001fd0


	//   ....[1]....
        /*0094*/ 	.word	0x00001ff0


	//   ....[2]....
        /*0098*/ 	.word	0x00002010


	//   ....[3]....
        /*009c*/ 	.word	0x00002030


	//   ....[4]....
        /*00a0*/ 	.word	0x00002050


	//   ....[5]....
        /*00a4*/ 	.word	0x00002070


	//   ....[6]....
        /*00a8*/ 	.word	0x00002090


	//   ....[7]....
        /*00ac*/ 	.word	0x000020b0


	//   ....[8]....
        /*00b0*/ 	.word	0x000020d0


	//   ....[9]....
        /*00b4*/ 	.word	0x000020f0


	//   ....[10]....
        /*00b8*/ 	.word	0x00004d50


	//   ....[11]....
        /*00bc*/ 	.word	0x00004dd0


	//   ....[12]....
        /*00c0*/ 	.word	0x00004e50


	//   ....[13]....
        /*00c4*/ 	.word	0x00004ec0


	//   ....[14]....
        /*00c8*/ 	.word	0x00004f40


	//   ....[15]....
        /*00cc*/ 	.word	0x00004fb0


	//   ....[16]....
        /*00d0*/ 	.word	0x00005030


	//   ....[17]....
        /*00d4*/ 	.word	0x000050a0


	//   ....[18]....
        /*00d8*/ 	.word	0x00005120


	//   ....[19]....
        /*00dc*/ 	.word	0x00005190


	//----- nvinfo : EIATTR_EXIT_INSTR_OFFSETS
	.align		4
.L_1975:
        /*00e0*/ 	.byte	0x04, 0x1c
        /*00e2*/ 	.short	(.L_1977 - .L_1976)


	//   ....[0]....
.L_1976:
        /*00e4*/ 	.word	0x00004c70


	//   ....[1]....
        /*00e8*/ 	.word	0x00004cf0


	//----- nvinfo : EIATTR_MAX_THREADS
	.align		4
.L_1977:
        /*00ec*/ 	.byte	0x04, 0x05
        /*00ee*/ 	.short	(.L_1979 - .L_1978)
.L_1978:
        /*00f0*/ 	.word	0x00000080
        /*00f4*/ 	.word	0x00000001
        /*00f8*/ 	.word	0x00000001


	//----- nvinfo : EIATTR_CRS_STACK_SIZE
	.align		4
.L_1979:
        /*00fc*/ 	.byte	0x04, 0x1e
        /*00fe*/ 	.short	(.L_1981 - .L_1980)
.L_1980:
        /*0100*/ 	.word	0x00000000
.L_1981:


//--------------------- .nv.info._ZN10layer_norm13ln_bwd_kernelINS_13Kernel_traitsI6__halfS2_S2_S2_fjLj4096ELj1ELj1ELj4ELj16ENS_18Kernel_traits_baseILj4096ES2_S2_S2_S2_fjLj128EEEEELb0ELb0ELb1ELb1EEEvNS_9BwdParamsE --------------------------
	.section	.nv.info._ZN10layer_norm13ln_bwd_kernelINS_13Kernel_traitsI6__halfS2_S2_S2_fjLj4096ELj1ELj1ELj4ELj16ENS_18Kernel_traits_baseILj4096ES2_S2_S2_S2_fjLj128EEEEELb0ELb0ELb1ELb1EEEvNS_9BwdParamsE,"",@"SHT_CUDA_INFO"
	.sectionflags	@""
	.align	4


	//----- nvinfo : EIATTR_CUDA_API_VERSION
	.align		4
        /*0000*/ 	.byte	0x04, 0x37
        /*0002*/ 	.short	(.L_1983 - .L_1982)
.L_1982:
        /*0004*/ 	.word	0x00000082


	//----- nvinfo : EIATTR_SW2861232_WAR
	.align		4
.L_1983:
        /*0008*/ 	.byte	0x01, 0x35
	.zero		2


	//----- nvinfo : EIATTR_PARAM_CBANK
	.align		4
        /*000c*/ 	.byte	0x04, 0x0a
        /*000e*/ 	.short	(.L_1985 - .L_1984)
	.align		4
.L_1984:
        /*0010*/ 	.word	index@(.nv.constant0._ZN10layer_norm13ln_bwd_kernelINS_13Kernel_traitsI6__halfS2_S2_S2_fjLj4096ELj1ELj1ELj4ELj16ENS_18Kernel_traits_baseILj4096ES2_S2_S2_S2_fjLj128EEEEELb0ELb0ELb1ELb1EEEvNS_9BwdParamsE)
        /*0014*/ 	.short	0x0160
        /*0016*/ 	.short	0x0128


	//----- nvinfo : EIATTR_CBANK_PARAM_SIZE
	.align		4
.L_1985:
        /*0018*/ 	.byte	0x03, 0x19
        /*001a*/ 	.short	0x0128


	//----- nvinfo : EIATTR_KPARAM_INFO
	.align		4
        /*001c*/ 	.byte	0x04, 0x17
        /*001e*/ 	.short	(.L_1987 - .L_1986)
.L_1986:
        /*0020*/ 	.word	0x00000000
        /*0024*/ 	.short	0x0000
        /*0026*/ 	.short	0x0000
        /*0028*/ 	.byte	0x00, 0xf0, 0xa1, 0x04


	//----- nvinfo : EIATTR_MAXREG_COUNT
	.align		4
.L_1987:
        /*002c*/ 	.byte	0x03, 0x1b
        /*002e*/ 	.short	0x00ff


	//----- nvinfo : EIATTR_NUM_BARRIERS
	.align		4
        /*0030*/ 	.byte	0x02, 0x4c
        /*0032*/ 	.byte	0x01
	.zero		1


	//----- nvinfo : EIATTR_MERCURY_ISA_VERSION
	.align		4
        /*0034*/ 	.byte	0x03, 0x5f
        /*0036*/ 	.short	0x0000


	//----- nvinfo : EIATTR_COOP_GROUP_MASK_REGIDS
	.align		4
        /*0038*/ 	.byte	0x04, 0x29
        /*003a*/ 	.short	(.L_1989 - .L_1988)


	//   ....[0]....
.L_1988:
        /*003c*/ 	.word	0xffffffff


	//   ....[1]....
        /*0040*/ 	.word	0xffffffff


	//   ....[2]....
        /*0044*/ 	.word	0xffffffff


	//   ....[3]....
        /*0048*/ 	.word	0xffffffff


	//   ....[4]....
        /*004c*/ 	.word	0xffffffff


	//   ....[5]....
        /*0050*/ 	.word	0xffffffff


	//   ....[6]....
        /*0054*/ 	.word	0xffffffff


	//   ....[7]....
        /*0058*/ 	.word	0xffffffff


	//   ....[8]....
        /*005c*/ 	.word	0xffffffff


	//   ....[9]....
        /*0060*/ 	.word	0xffffffff


	//   ....[10]....
        /*0064*/ 	.word	0xffffffff


	//   ....[11]....
        /*0068*/ 	.word	0xffffffff


	//   ....[12]....
        /*006c*/ 	.word	0xffffffff


	//   ....[13]....
        /*0070*/ 	.word	0xffffffff


	//   ....[14]....
        /*0074*/ 	.word	0xffffffff


	//   ....[15]....
        /*0078*/ 	.word	0xffffffff


	//   ....[16]....
        /*007c*/ 	.word	0xffffffff


	//   ....[17]....
        /*0080*/ 	.word	0xffffffff


	//   ....[18]....
        /*0084*/ 	.word	0xffffffff


	//   ....[19]....
        /*0088*/ 	.word	0xffffffff


	//----- nvinfo : EIATTR_COOP_GROUP_INSTR_OFFSETS
	.align		4
.L_1989:
        /*008c*/ 	.byte	0x04, 0x28
        /*008e*/ 	.short	(.L_1991 - .L_1990)


	//   ....[0]....
.L_1990:
        /*0090*/ 	.word	0x00001de0


	//   ....[1]....
        /*0094*/ 	.word	0x00001e00


	//   ....[2]....
        /*0098*/ 	.word	0x00001e20


	//   ....[3]....
        /*009c*/ 	.word	0x00001e40


	//   ....[4]....
        /*00a0*/ 	.word	0x00001e60


	//   ....[5]....
        /*00a4*/ 	.word	0x00001e80


	//   ....[6]....
        /*00a8*/ 	.word	0x00001ea0


	//   ....[7]....
        /*00ac*/ 	.word	0x00001ec0


	//   ....[8]....
        /*00b0*/ 	.word	0x00001ee0


	//   ....[9]....
        /*00b4*/ 	.word	0x00001f00


	//   ....[10]....
        /*00b8*/ 	.word	0x00004770


	//   ....[11]....
        /*00bc*/ 	.word	0x000047f0


	//   ....[12]....
        /*00c0*/ 	.word	0x00004870


	//   ....[13]....
        /*00c4*/ 	.word	0x000048e0


	//   ....[14]....
        /*00c8*/ 	.word	0x00004960


	//   ....[15]....
        /*00cc*/ 	.word	0x000049d0


	//   ....[16]....
        /*00d0*/ 	.word	0x00004a50


	//   ....[17]....
        /*00d4*/ 	.word	0x00004ac0


	//   ....[18]....
        /*00d8*/ 	.word	0x00004b40


	//   ....[19]....
        /*00dc*/ 	.word	0x00004bb0


	//----- nvinfo : EIATTR_EXIT_INSTR_OFFSETS
	.align		4
.L_1991:
        /*00e0*/ 	.byte	0x04, 0x1c
        /*00e2*/ 	.short	(.L_1993 - .L_1992)


	//   ....[0]....
.L_1992:
        /*00e4*/ 	.word	0x00004710


	//----- nvinfo : EIATTR_MAX_THREADS
	.align		4
.L_1993:
        /*00e8*/ 	.byte	0x04, 0x05
        /*00ea*/ 	.short	(.L_1995 - .L_1994)
.L_1994:
        /*00ec*/ 	.word	0x00000080
        /*00f0*/ 	.word	0x00000001
        /*00f4*/ 	.word	0x00000001


	//----- nvinfo : EIATTR_CRS_STACK_SIZE
	.align		4
.L_1995:
        /*00f8*/ 	.byte	0x04, 0x1e
        /*00fa*/ 	.short	(.L_1997 - .L_1996)
.L_1996:
        /*00fc*/ 	.word	0x00000000
.L_1997:


//--------------------- .nv.info._ZN10layer_norm13ln_bwd_kernelINS_13Kernel_traitsI6__halfS2_S2_S2_fjLj4096ELj1ELj1ELj4ELj16ENS_18Kernel_traits_baseILj4096ES2_S2_S2_S2_fjLj128EEEEELb0ELb1ELb0ELb0EEEvNS_9BwdParamsE --------------------------
	.section	.nv.info._ZN10layer_norm13ln_bwd_kernelINS_13Kernel_traitsI6__halfS2_S2_S2_fjLj4096ELj1ELj1ELj4ELj16ENS_18Kernel_traits_baseILj4096ES2_S2_S2_S2_fjLj128EEEEELb0ELb1ELb0ELb0EEEvNS_9BwdParamsE,"",@"SHT_CUDA_INFO"
	.sectionflags	@""
	.align	4


	//----- nvinfo : EIATTR_CUDA_API_VERSION
	.align		4
        /*0000*/ 	.byte	0x04, 0x37
        /*0002*/ 	.short	(.L_1999 - .L_1998)
.L_1998:
        /*0004*/ 	.word	0x00000082


	//----- nvinfo : EIATTR_SW2861232_WAR
	.align		4
.L_1999:
        /*0008*/ 	.byte	0x01, 0x35
	.zero		2


	//----- nvinfo : EIATTR_PARAM_CBANK
	.align		4
        /*000c*/ 	.byte	0x04, 0x0a
        /*000e*/ 	.short	(.L_2001 - .L_2000)
	.align		4
.L_2000:
        /*0010*/ 	.word	index@(.nv.constant0._ZN10layer_norm13ln_bwd_kernelINS_13Kernel_traitsI6__halfS2_S2_S2_fjLj4096ELj1ELj1ELj4ELj16ENS_18Kernel_traits_baseILj4096ES2_S2_S2_S2_fjLj128EEEEELb0ELb1ELb0ELb0EEEvNS_9BwdParamsE)
        /*0014*/ 	.short	0x0160
        /*0016*/ 	.short	0x0128


	//----- nvinfo : EIATTR_CBANK_PARAM_SIZE
	.align		4
.L_2001:
        /*0018*/ 	.byte	0x03, 0x19
        /*001a*/ 	.short	0x0128


	//----- nvinfo : EIATTR_KPARAM_INFO
	.align		4
        /*001c*/ 	.byte	0x04, 0x17
        /*001e*/ 	.short	(.L_2003 - .L_2002)
.L_2002:
        /*0020*/ 	.word	0x00000000
        /*0024*/ 	.short	0x0000
        /*0026*/ 	.short	0x0000
        /*0028*/ 	.byte	0x00, 0xf0, 0xa1, 0x04


	//----- nvinfo : EIATTR_MAXREG_COUNT
	.align		4
.L_2003:
        /*002c*/ 	.byte	0x03, 0x1b
        /*002e*/ 	.short	0x00ff


	//----- nvinfo : EIATTR_NUM_BARRIERS
	.align		4
        /*0030*/ 	.byte	0x02, 0x4c
        /*0032*/ 	.byte	0x01
	.zero		1


	//----- nvinfo : EIATTR_ANNOTATIONS
	.align		4
        /*0034*/ 	.byte	0x04, 0x55
        /*0036*/ 	.short	(.L_2005 - .L_2004)


	//   ....[0]....
.L_2004:
        /* <DEDUP_REMOVED lines=10> */


	//----- nvinfo : EIATTR_MERCURY_ISA_VERSION
	.align		4
.L_2005:
        /*00c8*/ 	.byte	0x03, 0x5f
        /*00ca*/ 	.short	0x0000


	//----- nvinfo : EIATTR_COOP_GROUP_MASK_REGIDS
	.align		4
        /*00cc*/ 	.byte	0x04, 0x29
        /*00ce*/ 	.short	(.L_2007 - .L_2006)


	//   ....[0]....
.L_2006:
        /*00d0*/ 	.word	0xffffffff


	//   ....[1]....
        /*00d4*/ 	.word	0xffffffff


	//   ....[2]....
        /*00d8*/ 	.word	0xffffffff


	//   ....[3]....
        /*00dc*/ 	.word	0xffffffff


	//   ....[4]....
        /*00e0*/ 	.word	0xffffffff


	//   ....[5]....
        /*00e4*/ 	.word	0xffffffff


	//   ....[6]....
        /*00e8*/ 	.word	0xffffffff


	//   ....[7]....
        /*00ec*/ 	.word	0xffffffff


	//   ....[8]....
        /*00f0*/ 	.word	0xffffffff


	//   ....[9]....
        /*00f4*/ 	.word	0xffffffff


	//   ....[10]....
        /*00f8*/ 	.word	0xffffffff


	//   ....[11]....
        /*00fc*/ 	.word	0xffffffff


	//   ....[12]....
        /*0100*/ 	.word	0xffffffff


	//   ....[13]....
        /*0104*/ 	.word	0xffffffff


	//   ....[14]....
        /*0108*/ 	.word	0xffffffff


	//   ....[15]....
        /*010c*/ 	.word	0xffffffff


	//   ....[16]....
        /*0110*/ 	.word	0xffffffff


	//   ....[17]....
        /*0114*/ 	.word	0xffffffff


	//   ....[18]....
        /*0118*/ 	.word	0xffffffff


	//   ....[19]....
        /*011c*/ 	.word	0xffffffff


	//----- nvinfo : EIATTR_COOP_GROUP_INSTR_OFFSETS
	.align		4
.L_2007:
        /*0120*/ 	.byte	0x04, 0x28
        /*0122*/ 	.short	(.L_2009 - .L_2008)


	//   ....[0]....
.L_2008:
        /*0124*/ 	.word	0x00002280


	//   ....[1]....
        /*0128*/ 	.word	0x000022a0


	//   ....[2]....
        /*012c*/ 	.word	0x000022d0


	//   ....[3]....
        /*0130*/ 	.word	0x000022f0


	//   ....[4]....
        /*0134*/ 	.word	0x00002310


	//   ....[5]....
        /*0138*/ 	.word	0x00002330


	//   ....[6]....
        /*013c*/ 	.word	0x00002340


	//   ....[7]....
        /*0140*/ 	.word	0x00002370


	//   ....[8]....
        /*0144*/ 	.word	0x00002380


	//   ....[9]....
        /*0148*/ 	.word	0x000023a0


	//   ....[10]....
        /*014c*/ 	.word	0x00004490


	//   ....[11]....
        /*0150*/ 	.word	0x00004510


	//   ....[12]....
        /*0154*/ 	.word	0x00004590


	//   ....[13]....
        /*0158*/ 	.word	0x00004600


	//   ....[14]....
        /*015c*/ 	.word	0x00004680


	//   ....[15]....
        /*0160*/ 	.word	0x000046f0


	//   ....[16]....
        /*0164*/ 	.word	0x00004770


	//   ....[17]....
        /*0168*/ 	.word	0x000047e0


	//   ....[18]....
        /*016c*/ 	.word	0x00004860


	//   ....[19]....
        /*0170*/ 	.word	0x000048d0


	//----- nvinfo : EIATTR_EXIT_INSTR_OFFSETS
	.align		4
.L_2009:
        /*0174*/ 	.byte	0x04, 0x1c
        /*0176*/ 	.short	(.L_2011 - .L_2010)


	//   ....[0]....
.L_2010:
        /*0178*/ 	.word	0x00004380


	//   ....[1]....
        /*017c*/ 	.word	0x00004430


	//----- nvinfo : EIATTR_MAX_THREADS
	.align		4
.L_2011:
        /*0180*/ 	.byte	0x04, 0x05
        /*0182*/ 	.short	(.L_2013 - .L_2012)
.L_2012:
        /*0184*/ 	.word	0x00000080
        /*0188*/ 	.word	0x00000001
        /*018c*/ 	.word	0x00000001


	//----- nvinfo : EIATTR_CRS_STACK_SIZE
	.align		4
.L_2013:
        /*0190*/ 	.byte	0x04, 0x1e
        /*0192*/ 	.short	(.L_2015 - .L_2014)
.L_2014:
        /*0194*/ 	.word	0x00000000
.L_2015:


//--------------------- .nv.info._ZN10layer_norm13ln_bwd_kernelINS_13Kernel_traitsI6__halfS2_S2_S2_fjLj4096ELj1ELj1ELj4ELj16ENS_18Kernel_traits_baseILj4096ES2_S2_S2_S2_fjLj128EEEEELb0ELb1ELb0ELb1EEEvNS_9BwdParamsE --------------------------
	.section	.nv.info._ZN10layer_norm13ln_bwd_kernelINS_13Kernel_traitsI6__halfS2_S2_S2_fjLj4096ELj1ELj1ELj4ELj16ENS_18Kernel_traits_baseILj4096ES2_S2_S2_S2_fjLj128EEEEELb0ELb1ELb0ELb1EEEvNS_9BwdParamsE,"",@"SHT_CUDA_INFO"
	.sectionflags	@""
	.align	4


	//----- nvinfo : EIATTR_CUDA_API_VERSION
	.align		4
        /*0000*/ 	.byte	0x04, 0x37
        /*0002*/ 	.short	(.L_2017 - .L_2016)
.L_2016:
        /*0004*/ 	.word	0x00000082


	//----- nvinfo : EIATTR_SW2861232_WAR
	.align		4
.L_2017:
        /*0008*/ 	.byte	0x01, 0x35
	.zero		2


	//----- nvinfo : EIATTR_PARAM_CBANK
	.align		4
        /*000c*/ 	.byte	0x04, 0x0a
        /*000e*/ 	.short	(.L_2019 - .L_2018)
	.align		4
.L_2018:
        /*0010*/ 	.word	index@(.nv.constant0._ZN10layer_norm13ln_bwd_kernelINS_13Kernel_traitsI6__halfS2_S2_S2_fjLj4096ELj1ELj1ELj4ELj16ENS_18Kernel_traits_baseILj4096ES2_S2_S2_S2_fjLj128EEEEELb0ELb1ELb0ELb1EEEvNS_9BwdParamsE)
        /*0014*/ 	.short	0x0160
        /*0016*/ 	.short	0x0128


	//----- nvinfo : EIATTR_CBANK_PARAM_SIZE
	.align		4
.L_2019:
        /*0018*/ 	.byte	0x03, 0x19
        /*001a*/ 	.short	0x0128


	//----- nvinfo : EIATTR_KPARAM_INFO
	.align		4
        /*001c*/ 	.byte	0x04, 0x17
        /*001e*/ 	.short	(.L_2021 - .L_2020)
.L_2020:
        /*0020*/ 	.word	0x00000000
        /*0024*/ 	.short	0x0000
        /*0026*/ 	.short	0x0000
        /*0028*/ 	.byte	0x00, 0xf0, 0xa1, 0x04


	//----- nvinfo : EIATTR_MAXREG_COUNT
	.align		4
.L_2021:
        /*002c*/ 	.byte	0x03, 0x1b
        /*002e*/ 	.short	0x00ff


	//----- nvinfo : EIATTR_NUM_BARRIERS
	.align		4
        /*0030*/ 	.byte	0x02, 0x4c
        /*0032*/ 	.byte	0x01
	.zero		1


	//----- nvinfo : EIATTR_ANNOTATIONS
	.align		4
        /*0034*/ 	.byte	0x04, 0x55
        /*0036*/ 	.short	(.L_2023 - .L_2022)


	//   ....[0]....
.L_2022:
        /* <DEDUP_REMOVED lines=10> */


	//----- nvinfo : EIATTR_MERCURY_ISA_VERSION
	.align		4
.L_2023:
        /*00c8*/ 	.byte	0x03, 0x5f
        /*00ca*/ 	.short	0x0000


	//----- nvinfo : EIATTR_COOP_GROUP_MASK_REGIDS
	.align		4
        /*00cc*/ 	.byte	0x04, 0x29
        /*00ce*/ 	.short	(.L_2025 - .L_2024)


	//   ....[0]....
.L_2024:
        /*00d0*/ 	.word	0xffffffff


	//   ....[1]....
        /*00d4*/ 	.word	0xffffffff


	//   ....[2]....
        /*00d8*/ 	.word	0xffffffff


	//   ....[3]....
        /*00dc*/ 	.word	0xffffffff


	//   ....[4]....
        /*00e0*/ 	.word	0xffffffff


	//   ....[5]....
        /*00e4*/ 	.word	0xffffffff


	//   ....[6]....
        /*00e8*/ 	.word	0xffffffff


	//   ....[7]....
        /*00ec*/ 	.word	0xffffffff


	//   ....[8]....
        /*00f0*/ 	.word	0xffffffff


	//   ....[9]....
        /*00f4*/ 	.word	0xffffffff


	//   ....[10]....
        /*00f8*/ 	.word	0xffffffff


	//   ....[11]....
        /*00fc*/ 	.word	0xffffffff


	//   ....[12]....
        /*0100*/ 	.word	0xffffffff


	//   ....[13]....
        /*0104*/ 	.word	0xffffffff


	//   ....[14]....
        /*0108*/ 	.word	0xffffffff


	//   ....[15]....
        /*010c*/ 	.word	0xffffffff


	//   ....[16]....
        /*0110*/ 	.word	0xffffffff


	//   ....[17]....
        /*0114*/ 	.word	0xffffffff


	//   ....[18]....
        /*0118*/ 	.word	0xffffffff


	//   ....[19]....
        /*011c*/ 	.word	0xffffffff


	//----- nvinfo : EIATTR_COOP_GROUP_INSTR_OFFSETS
	.align		4
.L_2025:
        /*0120*/ 	.byte	0x04, 0x28
        /*0122*/ 	.short	(.L_2027 - .L_2026)


	//   ....[0]....
.L_2026:
        /*0124*/ 	.word	0x00002230


	//   ....[1]....
        /*0128*/ 	.word	0x00002250


	//   ....[2]....
        /*012c*/ 	.word	0x00002280


	//   ....[3]....
        /*0130*/ 	.word	0x000022a0


	//   ....[4]....
        /*0134*/ 	.word	0x000022c0


	//   ....[5]....
        /*0138*/ 	.word	0x000022e0


	//   ....[6]....
        /*013c*/ 	.word	0x00002300


	//   ....[7]....
        /*0140*/ 	.word	0x00002310


	//   ....[8]....
        /*0144*/ 	.word	0x00002340


	//   ....[9]....
        /*0148*/ 	.word	0x00002350


	//   ....[10]....
        /*014c*/ 	.word	0x00004700


	//   ....[11]....
        /*0150*/ 	.word	0x00004780


	//   ....[12]....
        /*0154*/ 	.word	0x00004800


	//   ....[13]....
        /*0158*/ 	.word	0x00004870


	//   ....[14]....
        /*015c*/ 	.word	0x000048f0


	//   ....[15]....
        /*0160*/ 	.word	0x00004960


	//   ....[16]....
        /*0164*/ 	.word	0x000049e0


	//   ....[17]....
        /*0168*/ 	.word	0x00004a50


	//   ....[18]....
        /*016c*/ 	.word	0x00004ad0


	//   ....[19]....
        /*0170*/ 	.word	0x00004b40


	//----- nvinfo : EIATTR_EXIT_INSTR_OFFSETS
	.align		4
.L_2027:
        /*0174*/ 	.byte	0x04, 0x1c
        /*0176*/ 	.short	(.L_2029 - .L_2028)


	//   ....[0]....
.L_2028:
        /*0178*/ 	.word	0x000046a0


	//----- nvinfo : EIATTR_MAX_THREADS
	.align		4
.L_2029:
        /*017c*/ 	.byte	0x04, 0x05
        /*017e*/ 	.short	(.L_2031 - .L_2030)
.L_2030:
        /*0180*/ 	.word	0x00000080
        /*0184*/ 	.word	0x00000001
        /*0188*/ 	.word	0x00000001


	//----- nvinfo : EIATTR_CRS_STACK_SIZE
	.align		4
.L_2031:
        /*018c*/ 	.byte	0x04, 0x1e
        /*018e*/ 	.short	(.L_2033 - .L_2032)
.L_2032:
        /*0190*/ 	.word	0x00000000
.L_2033:


//--------------------- .nv.info._ZN10layer_norm13ln_bwd_kernelINS_13Kernel_traitsI6__halfS2_S2_S2_fjLj4096ELj1ELj1ELj4ELj16ENS_18Kernel_traits_baseILj4096ES2_S2_S2_S2_fjLj128EEEEELb0ELb1ELb1ELb0EEEvNS_9BwdParamsE --------------------------
	.section	.nv.info._ZN10layer_norm13ln_bwd_kernelINS_13Kernel_traitsI6__halfS2_S2_S2_fjLj4096ELj1ELj1ELj4ELj16ENS_18Kernel_traits_baseILj4096ES2_S2_S2_S2_fjLj128EEEEELb0ELb1ELb1ELb0EEEvNS_9BwdParamsE,"",@"SHT_CUDA_INFO"
	.sectionflags	@""
	.align	4


	//----- nvinfo : EIATTR_CUDA_API_VERSION
	.align		4
        /*0000*/ 	.byte	0x04, 0x37
        /*0002*/ 	.short	(.L_2035 - .L_2034)
.L_2034:
        /*0004*/ 	.word	0x00000082


	//----- nvinfo : EIATTR_SW2861232_WAR
	.align		4
.L_2035:
        /*0008*/ 	.byte	0x01, 0x35
	.zero		2


	//----- nvinfo : EIATTR_PARAM_CBANK
	.align		4
        /*000c*/ 	.byte	0x04, 0x0a
        /*000e*/ 	.short	(.L_2037 - .L_2036)
	.align		4
.L_2036:
        /*0010*/ 	.word	index@(.nv.constant0._ZN10layer_norm13ln_bwd_kernelINS_13Kernel_traitsI6__halfS2_S2_S2_fjLj4096ELj1ELj1ELj4ELj16ENS_18Kernel_traits_baseILj4096ES2_S2_S2_S2_fjLj128EEEEELb0ELb1ELb1ELb0EEEvNS_9BwdParamsE)
        /*0014*/ 	.short	0x0160
        /*0016*/ 	.short	0x0128


	//----- nvinfo : EIATTR_CBANK_PARAM_SIZE
	.align		4
.L_2037:
        /*0018*/ 	.byte	0x03, 0x19
        /*001a*/ 	.short	0x0128


	//----- nvinfo : EIATTR_KPARAM_INFO
	.align		4
        /*001c*/ 	.byte	0x04, 0x17
        /*001e*/ 	.short	(.L_2039 - .L_2038)
.L_2038:
        /*0020*/ 	.word	0x00000000
        /*0024*/ 	.short	0x0000
        /*0026*/ 	.short	0x0000
        /*0028*/ 	.byte	0x00, 0xf0, 0xa1, 0x04


	//----- nvinfo : EIATTR_MAXREG_COUNT
	.align		4
.L_2039:
        /*002c*/ 	.byte	0x03, 0x1b
        /*002e*/ 	.short	0x00ff


	//----- nvinfo : EIATTR_NUM_BARRIERS
	.align		4
        /*0030*/ 	.byte	0x02, 0x4c
        /*0032*/ 	.byte	0x01
	.zero		1


	//----- nvinfo : EIATTR_ANNOTATIONS
	.align		4
        /*0034*/ 	.byte	0x04, 0x55
        /*0036*/ 	.short	(.L_2041 - .L_2040)


	//   ....[0]....
.L_2040:
        /* <DEDUP_REMOVED lines=21> */


	//----- nvinfo : EIATTR_MERCURY_ISA_VERSION
	.align		4
.L_2041:
        /*0178*/ 	.byte	0x03, 0x5f
        /*017a*/ 	.short	0x0000


	//----- nvinfo : EIATTR_COOP_GROUP_MASK_REGIDS
	.align		4
        /*017c*/ 	.byte	0x04, 0x29
        /*017e*/ 	.short	(.L_2043 - .L_2042)


	//   ....[0]....
.L_2042:
        /*0180*/ 	.word	0xffffffff


	//   ....[1]....
        /*0184*/ 	.word	0xffffffff


	//   ....[2]....
        /*0188*/ 	.word	0xffffffff


	//   ....[3]....
        /*018c*/ 	.word	0xffffffff


	//   ....[4]....
        /*0190*/ 	.word	0xffffffff


	//   ....[5]....
        /*0194*/ 	.word	0xffffffff


	//   ....[6]....
        /*0198*/ 	.word	0xffffffff


	//   ....[7]....
        /*019c*/ 	.word	0xffffffff


	//   ....[8]....
        /*01a0*/ 	.word	0xffffffff


	//   ....[9]....
        /*01a4*/ 	.word	0xffffffff


	//   ....[10]....
        /*01a8*/ 	.word	0xffffffff


	//   ....[11]....
        /*01ac*/ 	.word	0xffffffff


	//   ....[12]....
        /*01b0*/ 	.word	0xffffffff


	//   ....[13]....
        /*01b4*/ 	.word	0xffffffff


	//   ....[14]....
        /*01b8*/ 	.word	0xffffffff


	//   ....[15]....
        /*01bc*/ 	.word	0xffffffff


	//   ....[16]....
        /*01c0*/ 	.word	0xffffffff


	//   ....[17]....
        /*01c4*/ 	.word	0xffffffff


	//   ....[18]....
        /*01c8*/ 	.word	0xffffffff


	//   ....[19]....
        /*01cc*/ 	.word	0xffffffff


	//----- nvinfo : EIATTR_COOP_GROUP_INSTR_OFFSETS
	.align		4
.L_2043:
        /*01d0*/ 	.byte	0x04, 0x28
        /*01d2*/ 	.short	(.L_2045 - .L_2044)


	//   ....[0]....
.L_2044:
        /*01d4*/ 	.word	0x00002600


	//   ....[1]....
        /*01d8*/ 	.word	0x00002620


	//   ....[2]....
        /*01dc*/ 	.word	0x00002650


	//   ....[3]....
        /*01e0*/ 	.word	0x00002670


	//   ....[4]....
        /*01e4*/ 	.word	0x00002690


	//   ....[5]....
        /*01e8*/ 	.word	0x000026b0


	//   ....[6]....
        /*01ec*/ 	.word	0x000026c0


	//   ....[7]....
        /*01f0*/ 	.word	0x000026f0


	//   ....[8]....
        /*01f4*/ 	.word	0x00002700


	//   ....[9]....
        /*01f8*/ 	.word	0x00002720


	//   ....[10]....
        /*01fc*/ 	.word	0x00006040


	//   ....[11]....
        /*0200*/ 	.word	0x000060c0


	//   ....[12]....
        /*0204*/ 	.word	0x00006140


	//   ....[13]....
        /*0208*/ 	.word	0x000061b0


	//   ....[14]....
        /*020c*/ 	.word	0x00006230


	//   ....[15]....
        /*0210*/ 	.word	0x000062a0


	//   ....[16]....
        /*0214*/ 	.word	0x00006320


	//   ....[17]....
        /*0218*/ 	.word	0x00006390


	//   ....[18]....
        /*021c*/ 	.word	0x00006410


	//   ....[19]....
        /*0220*/ 	.word	0x00006480


	//----- nvinfo : EIATTR_EXIT_INSTR_OFFSETS
	.align		4
.L_2045:
        /*0224*/ 	.byte	0x04, 0x1c
        /*0226*/ 	.short	(.L_2047 - .L_2046)


	//   ....[0]....
.L_2046:
        /*0228*/ 	.word	0x00005f30


	//   ....[1]....
        /*022c*/ 	.word	0x00005fe0


	//----- nvinfo : EIATTR_MAX_THREADS
	.align		4
.L_2047:
        /*0230*/ 	.byte	0x04, 0x05
        /*0232*/ 	.short	(.L_2049 - .L_2048)
.L_2048:
        /*0234*/ 	.word	0x00000080
        /*0238*/ 	.word	0x00000001
        /*023c*/ 	.word	0x00000001


	//----- nvinfo : EIATTR_CRS_STACK_SIZE
	.align		4
.L_2049:
        /*0240*/ 	.byte	0x04, 0x1e
        /*0242*/ 	.short	(.L_2051 - .L_2050)
.L_2050:
        /*0244*/ 	.word	0x00000000
.L_2051:


//--------------------- .nv.info._ZN10layer_norm13ln_bwd_kernelINS_13Kernel_traitsI6__halfS2_S2_S2_fjLj4096ELj1ELj1ELj4ELj16ENS_18Kernel_traits_baseILj4096ES2_S2_S2_S2_fjLj128EEEEELb0ELb1ELb1ELb1EEEvNS_9BwdParamsE --------------------------
	.section	.nv.info._ZN10layer_norm13ln_bwd_kernelINS_13Kernel_traitsI6__halfS2_S2_S2_fjLj4096ELj1ELj1ELj4ELj16ENS_18Kernel_traits_baseILj4096ES2_S2_S2_S2_fjLj128EEEEELb0ELb1ELb1ELb1EEEvNS_9BwdParamsE,"",@"SHT_CUDA_INFO"
	.sectionflags	@""
	.align	4


	//----- nvinfo : EIATTR_CUDA_API_VERSION
	.align		4
        /*0000*/ 	.byte	0x04, 0x37
        /*0002*/ 	.short	(.L_2053 - .L_2052)
.L_2052:
        /*0004*/ 	.word	0x00000082


	//----- nvinfo : EIATTR_SW2861232_WAR
	.align		4
.L_2053:
        /*0008*/ 	.byte	0x01, 0x35
	.zero		2


	//----- nvinfo : EIATTR_PARAM_CBANK
	.align		4
        /*000c*/ 	.byte	0x04, 0x0a
        /*000e*/ 	.short	(.L_2055 - .L_2054)
	.align		4
.L_2054:
        /*0010*/ 	.word	index@(.nv.constant0._ZN10layer_norm13ln_bwd_kernelINS_13Kernel_traitsI6__halfS2_S2_S2_fjLj4096ELj1ELj1ELj4ELj16ENS_18Kernel_traits_baseILj4096ES2_S2_S2_S2_fjLj128EEEEELb0ELb1ELb1ELb1EEEvNS_9BwdParamsE)
        /*0014*/ 	.short	0x0160
        /*0016*/ 	.short	0x0128


	//----- nvinfo : EIATTR_CBANK_PARAM_SIZE
	.align		4
.L_2055:
        /*0018*/ 	.byte	0x03, 0x19
        /*001a*/ 	.short	0x0128


	//----- nvinfo : EIATTR_KPARAM_INFO
	.align		4
        /*001c*/ 	.byte	0x04, 0x17
        /*001e*/ 	.short	(.L_2057 - .L_2056)
.L_2056:
        /*0020*/ 	.word	0x00000000
        /*0024*/ 	.short	0x0000
        /*0026*/ 	.short	0x0000
        /*0028*/ 	.byte	0x00, 0xf0, 0xa1, 0x04


	//----- nvinfo : EIATTR_MAXREG_COUNT
	.align		4
.L_2057:
        /*002c*/ 	.byte	0x03, 0x1b
        /*002e*/ 	.short	0x00ff


	//----- nvinfo : EIATTR_NUM_BARRIERS
	.align		4
        /*0030*/ 	.byte	0x02, 0x4c
        /*0032*/ 	.byte	0x01
	.zero		1


	//----- nvinfo : EIATTR_ANNOTATIONS
	.align		4
        /*0034*/ 	.byte	0x04, 0x55
        /*0036*/ 	.short	(.L_2059 - .L_2058)


	//   ....[0]....
.L_2058:
        /*0038*/ 	.word	0x00000001
        /*003c*/ 	.byte	0xd0, 0x07, 0x00, 0x00, 0x01, 0x00, 0x00, 0x00, 0x00, 0x08, 0x00, 0x00, 0x01, 0x00, 0x00, 0x00
        /*004c*/ 	.byte	0x30, 0x08, 0x00, 0x00, 0x01, 0x00, 0x00, 0x00, 0x80, 0x08, 0x00, 0x00, 0x01, 0x00, 0x00, 0x00
        /*005c*/ 	.byte	0xb0, 0x08, 0x00, 0x00, 0x01, 0x00, 0x00, 0x00, 0xd0, 0x0e, 0x00, 0x00, 0x01, 0x00, 0x00, 0x00
        /*006c*/ 	.byte	0x10, 0x0f, 0x00, 0x00, 0x01, 0x00, 0x00, 0x00, 0x70, 0x10, 0x00, 0x00, 0x01, 0x00, 0x00, 0x00
        /*007c*/ 	.byte	0x50, 0x12, 0x00, 0x00, 0x01, 0x00, 0x00, 0x00, 0xe0, 0x13, 0x00, 0x00


	//----- nvinfo : EIATTR_MERCURY_ISA_VERSION
	.align		4
.L_2059:
        /*0088*/ 	.byte	0x03, 0x5f
        /*008a*/ 	.short	0x0000


	//----- nvinfo : EIATTR_COOP_GROUP_MASK_REGIDS
	.align		4
        /*008c*/ 	.byte	0x04, 0x29
        /*008e*/ 	.short	(.L_2061 - .L_2060)


	//   ....[0]....
.L_2060:
        /*0090*/ 	.word	0xffffffff


	//   ....[1]....
        /*0094*/ 	.word	0xffffffff


	//   ....[2]....
        /*0098*/ 	.word	0xffffffff


	//   ....[3]....
        /*009c*/ 	.word	0xffffffff


	//   ....[4]....
        /*00a0*/ 	.word	0xffffffff


	//   ....[5]....
        /*00a4*/ 	.word	0xffffffff


	//   ....[6]....
        /*00a8*/ 	.word	0xffffffff


	//   ....[7]....
        /*00ac*/ 	.word	0xffffffff


	//   ....[8]....
        /*00b0*/ 	.word	0xffffffff


	//   ....[9]....
        /*00b4*/ 	.word	0xffffffff


	//   ....[10]....
        /*00b8*/ 	.word	0xffffffff


	//   ....[11]....
        /*00bc*/ 	.word	0xffffffff


	//   ....[12]....
        /*00c0*/ 	.word	0xffffffff


	//   ....[13]....
        /*00c4*/ 	.word	0xffffffff


	//   ....[14]....
        /*00c8*/ 	.word	0xffffffff


	//   ....[15]....
        /*00cc*/ 	.word	0xffffffff


	//   ....[16]....
        /*00d0*/ 	.word	0xffffffff


	//   ....[17]....
        /*00d4*/ 	.word	0xffffffff


	//   ....[18]....
        /*00d8*/ 	.word	0xffffffff


	//   ....[19]....
        /*00dc*/ 	.word	0xffffffff


	//----- nvinfo : EIATTR_COOP_GROUP_INSTR_OFFSETS
	.align		4
.L_2061:
        /*00e0*/ 	.byte	0x04, 0x28
        /*00e2*/ 	.short	(.L_2063 - .L_2062)


	//   ....[0]....
.L_2062:
        /*00e4*/ 	.word	0x00002120


	//   ....[1]....
        /*00e8*/ 	.word	0x00002140


	//   ....[2]....
        /*00ec*/ 	.word	0x00002160


	//   ....[3]....
        /*00f0*/ 	.word	0x00002180


	//   ....[4]....
        /*00f4*/ 	.word	0x000021a0


	//   ....[5]....
        /*00f8*/ 	.word	0x000021c0


	//   ....[6]....
        /*00fc*/ 	.word	0x000021e0


	//   ....[7]....
        /*0100*/ 	.word	0x00002200


	//   ....[8]....
        /*0104*/ 	.word	0x00002220


	//   ....[9]....
        /*0108*/ 	.word	0x00002240


	//   ....[10]....
        /*010c*/ 	.word	0x000058a0


	//   ....[11]....
        /*0110*/ 	.word	0x00005920


	//   ....[12]....
        /*0114*/ 	.word	0x000059a0


	//   ....[13]....
        /*0118*/ 	.word	0x00005a10


	//   ....[14]....
        /*011c*/ 	.word	0x00005a90


	//   ....[15]....
        /*0120*/ 	.word	0x00005b00


	//   ....[16]....
        /*0124*/ 	.word	0x00005b80


	//   ....[17]....
        /*0128*/ 	.word	0x00005bf0


	//   ....[18]....
        /*012c*/ 	.word	0x00005c70


	//   ....[19]....
        /*0130*/ 	.word	0x00005ce0


	//----- nvinfo : EIATTR_EXIT_INSTR_OFFSETS
	.align		4
.L_2063:
        /*0134*/ 	.byte	0x04, 0x1c
        /*0136*/ 	.short	(.L_2065 - .L_2064)


	//   ....[0]....
.L_2064:
        /*0138*/ 	.word	0x00005840


	//----- nvinfo : EIATTR_MAX_THREADS
	.align		4
.L_2065:
        /*013c*/ 	.byte	0x04, 0x05
        /*013e*/ 	.short	(.L_2067 - .L_2066)
.L_2066:
        /*0140*/ 	.word	0x00000080
        /*0144*/ 	.word	0x00000001
        /*0148*/ 	.word	0x00000001


	//----- nvinfo : EIATTR_CRS_STACK_SIZE
	.align		4
.L_2067:
        /*014c*/ 	.byte	0x04, 0x1e
        /*014e*/ 	.short	(.L_2069 - .L_2068)
.L_2068:
        /*0150*/ 	.word	0x00000000
.L_2069:


//--------------------- .nv.info._ZN10layer_norm13ln_bwd_kernelINS_13Kernel_traitsI6__halfS2_S2_S2_fjLj4096ELj1ELj1ELj4ELj16ENS_18Kernel_traits_baseILj4096ES2_S2_S2_S2_fjLj128EEEEELb1ELb0ELb0ELb0EEEvNS_9BwdParamsE --------------------------
	.section	.nv.info._ZN10layer_norm13ln_bwd_kernelINS_13Kernel_traitsI6__halfS2_S2_S2_fjLj4096ELj1ELj1ELj4ELj16ENS_18Kernel_traits_baseILj4096ES2_S2_S2_S2_fjLj128EEEEELb1ELb0ELb0ELb0EEEvNS_9BwdParamsE,"",@"SHT_CUDA_INFO"
	.sectionflags	@""
	.align	4


	//----- nvinfo : EIATTR_CUDA_API_VERSION
	.align		4
        /*0000*/ 	.byte	0x04, 0x37
        /*0002*/ 	.short	(.L_2071 - .L_2070)
.L_2070:
        /*0004*/ 	.word	0x00000082


	//----- nvinfo : EIATTR_SW2861232_WAR
	.align		4
.L_2071:
        /*0008*/ 	.byte	0x01, 0x35
	.zero		2


	//----- nvinfo : EIATTR_PARAM_CBANK
	.align		4
        /*000c*/ 	.byte	0x04, 0x0a
        /*000e*/ 	.short	(.L_2073 - .L_2072)
	.align		4
.L_2072:
        /*0010*/ 	.word	index@(.nv.constant0._ZN10layer_norm13ln_bwd_kernelINS_13Kernel_traitsI6__halfS2_S2_S2_fjLj4096ELj1ELj1ELj4ELj16ENS_18Kernel_traits_baseILj4096ES2_S2_S2_S2_fjLj128EEEEELb1ELb0ELb0ELb0EEEvNS_9BwdParamsE)
        /*0014*/ 	.short	0x0160
        /*0016*/ 	.short	0x0128


	//----- nvinfo : EIATTR_CBANK_PARAM_SIZE
	.align		4
.L_2073:
        /*0018*/ 	.byte	0x03, 0x19
        /*001a*/ 	.short	0x0128


	//----- nvinfo : EIATTR_KPARAM_INFO
	.align		4
        /*001c*/ 	.byte	0x04, 0x17
        /*001e*/ 	.short	(.L_2075 - .L_2074)
.L_2074:
        /*0020*/ 	.word	0x00000000
        /*0024*/ 	.short	0x0000
        /*0026*/ 	.short	0x0000
        /*0028*/ 	.byte	0x00, 0xf0, 0xa1, 0x04


	//----- nvinfo : EIATTR_MAXREG_COUNT
	.align		4
.L_2075:
        /*002c*/ 	.byte	0x03, 0x1b
        /*002e*/ 	.short	0x00ff


	//----- nvinfo : EIATTR_NUM_BARRIERS
	.align		4
        /*0030*/ 	.byte	0x02, 0x4c
        /*0032*/ 	.byte	0x01
	.zero		1


	//----- nvinfo : EIATTR_MERCURY_ISA_VERSION
	.align		4
        /*0034*/ 	.byte	0x03, 0x5f
        /*0036*/ 	.short	0x0000


	//----- nvinfo : EIATTR_COOP_GROUP_MASK_REGIDS
	.align		4
        /*0038*/ 	.byte	0x04, 0x29
        /*003a*/ 	.short	(.L_2077 - .L_2076)


	//   ....[0]....
.L_2076:
        /*003c*/ 	.word	0xffffffff


	//   ....[1]....
        /*0040*/ 	.word	0xffffffff


	//   ....[2]....
        /*0044*/ 	.word	0xffffffff


	//   ....[3]....
        /*0048*/ 	.word	0xffffffff


	//   ....[4]....
        /*004c*/ 	.word	0xffffffff


	//   ....[5]....
        /*0050*/ 	.word	0xffffffff


	//   ....[6]....
        /*0054*/ 	.word	0xffffffff


	//   ....[7]....
        /*0058*/ 	.word	0xffffffff


	//   ....[8]....
        /*005c*/ 	.word	0xffffffff


	//   ....[9]....
        /*0060*/ 	.word	0xffffffff


	//   ....[10]....
        /*0064*/ 	.word	0xffffffff


	//   ....[11]....
        /*0068*/ 	.word	0xffffffff


	//   ....[12]....
        /*006c*/ 	.word	0xffffffff


	//   ....[13]....
        /*0070*/ 	.word	0xffffffff


	//   ....[14]....
        /*0074*/ 	.word	0xffffffff


	//   ....[15]....
        /*0078*/ 	.word	0xffffffff


	//   ....[16]....
        /*007c*/ 	.word	0xffffffff


	//   ....[17]....
        /*0080*/ 	.word	0xffffffff


	//   ....[18]....
        /*0084*/ 	.word	0xffffffff


	//   ....[19]....
        /*0088*/ 	.word	0xffffffff


	//----- nvinfo : EIATTR_COOP_GROUP_INSTR_OFFSETS
	.align		4
.L_2077:
        /*008c*/ 	.byte	0x04, 0x28
        /*008e*/ 	.short	(.L_2079 - .L_2078)


	//   ....[0]....
.L_2078:
        /*0090*/ 	.word	0x00001e60


	//   ....[1]....
        /*0094*/ 	.word	0x00001e80


	//   ....[2]....
        /*0098*/ 	.word	0x00001ea0


	//   ....[3]....
        /*009c*/ 	.word	0x00001ec0


	//   ....[4]....
        /*00a0*/ 	.word	0x00001ee0


	//   ....[5]....
        /*00a4*/ 	.word	0x00001f00


	//   ....[6]....
        /*00a8*/ 	.word	0x00001f20


	//   ....[7]....
        /*00ac*/ 	.word	0x00001f40


	//   ....[8]....
        /*00b0*/ 	.word	0x00001f60


	//   ....[9]....
        /*00b4*/ 	.word	0x00001f80


	//   ....[10]....
        /*00b8*/ 	.word	0x00003f00


	//   ....[11]....
        /*00bc*/ 	.word	0x00003f80


	//   ....[12]....
        /*00c0*/ 	.word	0x00004000


	//   ....[13]....
        /*00c4*/ 	.word	0x00004070


	//   ....[14]....
        /*00c8*/ 	.word	0x000040f0


	//   ....[15]....
        /*00cc*/ 	.word	0x00004160


	//   ....[16]....
        /*00d0*/ 	.word	0x000041e0


	//   ....[17]....
        /*00d4*/ 	.word	0x00004250


	//   ....[18]....
        /*00d8*/ 	.word	0x000042d0


	//   ....[19]....
        /*00dc*/ 	.word	0x00004340


	//----- nvinfo : EIATTR_EXIT_INSTR_OFFSETS
	.align		4
.L_2079:
        /*00e0*/ 	.byte	0x04, 0x1c
        /*00e2*/ 	.short	(.L_2081 - .L_2080)


	//   ....[0]....
.L_2080:
        /*00e4*/ 	.word	0x00003e20


	//   ....[1]....
        /*00e8*/ 	.word	0x00003ea0


	//----- nvinfo : EIATTR_MAX_THREADS
	.align		4
.L_2081:
        /*00ec*/ 	.byte	0x04, 0x05
        /*00ee*/ 	.short	(.L_2083 - .L_2082)
.L_2082:
        /*00f0*/ 	.word	0x00000080
        /*00f4*/ 	.word	0x00000001
        /*00f8*/ 	.word	0x00000001


	//----- nvinfo : EIATTR_CRS_STACK_SIZE
	.align		4
.L_2083:
        /*00fc*/ 	.byte	0x04, 0x1e
        /*00fe*/ 	.short	(.L_2085 - .L_2084)
.L_2084:
        /*0100*/ 	.word	0x00000000
.L_2085:


//--------------------- .nv.info._ZN10layer_norm13ln_bwd_kernelINS_13Kernel_traitsI6__halfS2_S2_S2_fjLj4096ELj1ELj1ELj4ELj16ENS_18Kernel_traits_baseILj4096ES2_S2_S2_S2_fjLj128EEEEELb1ELb0ELb0ELb1EEEvNS_9BwdParamsE --------------------------
	.section	.nv.info._ZN10layer_norm13ln_bwd_kernelINS_13Kernel_traitsI6__halfS2_S2_S2_fjLj4096ELj1ELj1ELj4ELj16ENS_18Kernel_traits_baseILj4096ES2_S2_S2_S2_fjLj128EEEEELb1ELb0ELb0ELb1EEEvNS_9BwdParamsE,"",@"SHT_CUDA_INFO"
	.sectionflags	@""
	.align	4


	//----- nvinfo : EIATTR_CUDA_API_VERSION
	.align		4
        /*0000*/ 	.byte	0x04, 0x37
        /*0002*/ 	.short	(.L_2087 - .L_2086)
.L_2086:
        /*0004*/ 	.word	0x00000082


	//----- nvinfo : EIATTR_SW2861232_WAR
	.align		4
.L_2087:
        /*0008*/ 	.byte	0x01, 0x35
	.zero		2


	//----- nvinfo : EIATTR_PARAM_CBANK
	.align		4
        /*000c*/ 	.byte	0x04, 0x0a
        /*000e*/ 	.short	(.L_2089 - .L_2088)
	.align		4
.L_2088:
        /*0010*/ 	.word	index@(.nv.constant0._ZN10layer_norm13ln_bwd_kernelINS_13Kernel_traitsI6__halfS2_S2_S2_fjLj4096ELj1ELj1ELj4ELj16ENS_18Kernel_traits_baseILj4096ES2_S2_S2_S2_fjLj128EEEEELb1ELb0ELb0ELb1EEEvNS_9BwdParamsE)
        /*0014*/ 	.short	0x0160
        /*0016*/ 	.short	0x0128


	//----- nvinfo : EIATTR_CBANK_PARAM_SIZE
	.align		4
.L_2089:
        /*0018*/ 	.byte	0x03, 0x19
        /*001a*/ 	.short	0x0128


	//----- nvinfo : EIATTR_KPARAM_INFO
	.align		4
        /*001c*/ 	.byte	0x04, 0x17
        /*001e*/ 	.short	(.L_2091 - .L_2090)
.L_2090:
        /*0020*/ 	.word	0x00000000
        /*0024*/ 	.short	0x0000
        /*0026*/ 	.short	0x0000
        /*0028*/ 	.byte	0x00, 0xf0, 0xa1, 0x04


	//----- nvinfo : EIATTR_MAXREG_COUNT
	.align		4
.L_2091:
        /*002c*/ 	.byte	0x03, 0x1b
        /*002e*/ 	.short	0x00ff


	//----- nvinfo : EIATTR_NUM_BARRIERS
	.align		4
        /*0030*/ 	.byte	0x02, 0x4c
        /*0032*/ 	.byte	0x01
	.zero		1


	//----- nvinfo : EIATTR_MERCURY_ISA_VERSION
	.align		4
        /*0034*/ 	.byte	0x03, 0x5f
        /*0036*/ 	.short	0x0000


	//----- nvinfo : EIATTR_COOP_GROUP_MASK_REGIDS
	.align		4
        /*0038*/ 	.byte	0x04, 0x29
        /*003a*/ 	.short	(.L_2093 - .L_2092)


	//   ....[0]....
.L_2092:
        /*003c*/ 	.word	0xffffffff


	//   ....[1]....
        /*0040*/ 	.word	0xffffffff


	//   ....[2]....
        /*0044*/ 	.word	0xffffffff


	//   ....[3]....
        /*0048*/ 	.word	0xffffffff


	//   ....[4]....
        /*004c*/ 	.word	0xffffffff


	//   ....[5]....
        /*0050*/ 	.word	0xffffffff


	//   ....[6]....
        /*0054*/ 	.word	0xffffffff


	//   ....[7]....
        /*0058*/ 	.word	0xffffffff


	//   ....[8]....
        /*005c*/ 	.word	0xffffffff


	//   ....[9]....
        /*0060*/ 	.word	0xffffffff


	//   ....[10]....
        /*0064*/ 	.word	0xffffffff


	//   ....[11]....
        /*0068*/ 	.word	0xffffffff


	//   ....[12]....
        /*006c*/ 	.word	0xffffffff


	//   ....[13]....
        /*0070*/ 	.word	0xffffffff


	//   ....[14]....
        /*0074*/ 	.word	0xffffffff


	//   ....[15]....
        /*0078*/ 	.word	0xffffffff


	//   ....[16]....
        /*007c*/ 	.word	0xffffffff


	//   ....[17]....
        /*0080*/ 	.word	0xffffffff


	//   ....[18]....
        /*0084*/ 	.word	0xffffffff


	//   ....[19]....
        /*0088*/ 	.word	0xffffffff


	//----- nvinfo : EIATTR_COOP_GROUP_INSTR_OFFSETS
	.align		4
.L_2093:
        /*008c*/ 	.byte	0x04, 0x28
        /*008e*/ 	.short	(.L_2095 - .L_2094)


	//   ....[0]....
.L_2094:
        /*0090*/ 	.word	0x00001d10


	//   ....[1]....
        /*0094*/ 	.word	0x00001d30


	//   ....[2]....
        /*0098*/ 	.word	0x00001d50


	//   ....[3]....
        /*009c*/ 	.word	0x00001d70


	//   ....[4]....
        /*00a0*/ 	.word	0x00001d90


	//   ....[5]....
        /*00a4*/ 	.word	0x00001db0


	//   ....[6]....
        /*00a8*/ 	.word	0x00001dd0


	//   ....[7]....
        /*00ac*/ 	.word	0x00001df0


	//   ....[8]....
        /*00b0*/ 	.word	0x00001e10


	//   ....[9]....
        /*00b4*/ 	.word	0x00001e30


	//   ....[10]....
        /*00b8*/ 	.word	0x00003d60


	//   ....[11]....
        /*00bc*/ 	.word	0x00003de0


	//   ....[12]....
        /*00c0*/ 	.word	0x00003e60


	//   ....[13]....
        /*00c4*/ 	.word	0x00003ed0


	//   ....[14]....
        /*00c8*/ 	.word	0x00003f50


	//   ....[15]....
        /*00cc*/ 	.word	0x00003fc0


	//   ....[16]....
        /*00d0*/ 	.word	0x00004040


	//   ....[17]....
        /*00d4*/ 	.word	0x000040b0


	//   ....[18]....
        /*00d8*/ 	.word	0x00004130


	//   ....[19]....
        /*00dc*/ 	.word	0x000041a0


	//----- nvinfo : EIATTR_EXIT_INSTR_OFFSETS
	.align		4
.L_2095:
        /*00e0*/ 	.byte	0x04, 0x1c
        /*00e2*/ 	.short	(.L_2097 - .L_2096)


	//   ....[0]....
.L_2096:
        /*00e4*/ 	.word	0x00003d00


	//----- nvinfo : EIATTR_MAX_THREADS
	.align		4
.L_2097:
        /*00e8*/ 	.byte	0x04, 0x05
        /*00ea*/ 	.short	(.L_2099 - .L_2098)
.L_2098:
        /*00ec*/ 	.word	0x00000080
        /*00f0*/ 	.word	0x00000001
        /*00f4*/ 	.word	0x00000001


	//----- nvinfo : EIATTR_CRS_STACK_SIZE
	.align		4
.L_2099:
        /*00f8*/ 	.byte	0x04, 0x1e
        /*00fa*/ 	.short	(.L_2101 - .L_2100)
.L_2100:
        /*00fc*/ 	.word	0x00000000
.L_2101:


//--------------------- .nv.info._ZN10layer_norm22ln_bwd_finalize_kernelINS_22Kernel_traits_finalizeILj4096E6__halfS2_S2_S2_fjLb0ELj1024ELj4ENS_18Kernel_traits_baseILj4096ES2_S2_S2_S2_fjLj1024EEEEELb0ELb0EEEvNS_9BwdParamsE --------------------------
	.section	.nv.info._ZN10layer_norm22ln_bwd_finalize_kernelINS_22Kernel_traits_finalizeILj4096E6__halfS2_S2_S2_fjLb0ELj1024ELj4ENS_18Kernel_traits_baseILj4096ES2_S2_S2_S2_fjLj1024EEEEELb0ELb0EEEvNS_9BwdParamsE,"",@"SHT_CUDA_INFO"
	.sectionflags	@""
	.align	4


	//----- nvinfo : EIATTR_CUDA_API_VERSION
	.align		4
        /*0000*/ 	.byte	0x04, 0x37
        /*0002*/ 	.short	(.L_2103 - .L_2102)
.L_2102:
        /*0004*/ 	.word	0x00000082


	//----- nvinfo : EIATTR_SW2861232_WAR
	.align		4
.L_2103:
        /*0008*/ 	.byte	0x01, 0x35
	.zero		2


	//----- nvinfo : EIATTR_PARAM_CBANK
	.align		4
        /*000c*/ 	.byte	0x04, 0x0a
        /*000e*/ 	.short	(.L_2105 - .L_2104)
	.align		4
.L_2104:
        /*0010*/ 	.word	index@(.nv.constant0._ZN10layer_norm22ln_bwd_finalize_kernelINS_22Kernel_traits_finalizeILj4096E6__halfS2_S2_S2_fjLb0ELj1024ELj4ENS_18Kernel_traits_baseILj4096ES2_S2_S2_S2_fjLj1024EEEEELb0ELb0EEEvNS_9BwdParamsE)
        /*0014*/ 	.short	0x0160
        /*0016*/ 	.short	0x0128


	//----- nvinfo : EIATTR_CBANK_PARAM_SIZE
	.align		4
.L_2105:
        /*0018*/ 	.byte	0x03, 0x19
        /*001a*/ 	.short	0x0128


	//----- nvinfo : EIATTR_KPARAM_INFO
	.align		4
        /*001c*/ 	.byte	0x04, 0x17
        /*001e*/ 	.short	(.L_2107 - .L_2106)
.L_2106:
        /*0020*/ 	.word	0x00000000
        /*0024*/ 	.short	0x0000
        /*0026*/ 	.short	0x0000
        /*0028*/ 	.byte	0x00, 0xf0, 0xa1, 0x04


	//----- nvinfo : EIATTR_MAXREG_COUNT
	.align		4
.L_2107:
        /*002c*/ 	.byte	0x03, 0x1b
        /*002e*/ 	.short	0x0040


	//----- nvinfo : EIATTR_NUM_BARRIERS
	.align		4
        /*0030*/ 	.byte	0x02, 0x4c
        /*0032*/ 	.byte	0x01
	.zero		1


	//----- nvinfo : EIATTR_MERCURY_ISA_VERSION
	.align		4
        /*0034*/ 	.byte	0x03, 0x5f
        /*0036*/ 	.short	0x0000


	//----- nvinfo : EIATTR_COOP_GROUP_MASK_REGIDS
	.align		4
        /*0038*/ 	.byte	0x04, 0x29
        /*003a*/ 	.short	(.L_2109 - .L_2108)


	//   ....[0]....
.L_2108:
        /*003c*/ 	.word	0xffffffff


	//   ....[1]....
        /*0040*/ 	.word	0xffffffff


	//   ....[2]....
        /*0044*/ 	.word	0xffffffff


	//   ....[3]....
        /*0048*/ 	.word	0xffffffff


	//   ....[4]....
        /*004c*/ 	.word	0xffffffff


	//   ....[5]....
        /*0050*/ 	.word	0xffffffff


	//   ....[6]....
        /*0054*/ 	.word	0xffffffff


	//   ....[7]....
        /*0058*/ 	.word	0xffffffff


	//   ....[8]....
        /*005c*/ 	.word	0xffffffff


	//   ....[9]....
        /*0060*/ 	.word	0xffffffff


	//   ....[10]....
        /*0064*/ 	.word	0xffffffff


	//   ....[11]....
        /*0068*/ 	.word	0xffffffff


	//   ....[12]....
        /*006c*/ 	.word	0xffffffff


	//   ....[13]....
        /*0070*/ 	.word	0xffffffff


	//   ....[14]....
        /*0074*/ 	.word	0xffffffff


	//   ....[15]....
        /*0078*/ 	.word	0xffffffff


	//   ....[16]....
        /*007c*/ 	.word	0xffffffff


	//   ....[17]....
        /*0080*/ 	.word	0xffffffff


	//   ....[18]....
        /*0084*/ 	.word	0xffffffff


	//   ....[19]....
        /*0088*/ 	.word	0xffffffff


	//----- nvinfo : EIATTR_COOP_GROUP_INSTR_OFFSETS
	.align		4
.L_2109:
        /*008c*/ 	.byte	0x04, 0x28
        /*008e*/ 	.short	(.L_2111 - .L_2110)


	//   ....[0]....
.L_2110:
        /*0090*/ 	.word	0x00000820


	//   ....[1]....
        /*0094*/ 	.word	0x00000850


	//   ....[2]....
        /*0098*/ 	.word	0x00000860


	//   ....[3]....
        /*009c*/ 	.word	0x00000890


	//   ....[4]....
        /*00a0*/ 	.word	0x000008a0


	//   ....[5]....
        /*00a4*/ 	.word	0x000008d0


	//   ....[6]....
        /*00a8*/ 	.word	0x000008f0


	//   ....[7]....
        /*00ac*/ 	.word	0x00000900


	//   ....[8]....
        /*00b0*/ 	.word	0x00000930


	//   ....[9]....
        /*00b4*/ 	.word	0x00000940


	//   ....[10]....
        /*00b8*/ 	.word	0x00000b50


	//   ....[11]....
        /*00bc*/ 	.word	0x00000bc0


	//   ....[12]....
        /*00c0*/ 	.word	0x00000c20


	//   ....[13]....
        /*00c4*/ 	.word	0x00000c80


	//   ....[14]....
        /*00c8*/ 	.word	0x00000cf0


	//   ....[15]....
        /*00cc*/ 	.word	0x00000d60


	//   ....[16]....
        /*00d0*/ 	.word	0x00000dc0


	//   ....[17]....
        /*00d4*/ 	.word	0x00000e20


	//   ....[18]....
        /*00d8*/ 	.word	0x00000e80


	//   ....[19]....
        /*00dc*/ 	.word	0x00000ee0


	//----- nvinfo : EIATTR_EXIT_INSTR_OFFSETS
	.align		4
.L_2111:
        /*00e0*/ 	.byte	0x04, 0x1c
        /*00e2*/ 	.short	(.L_2113 - .L_2112)


	//   ....[0]....
.L_2112:
        /*00e4*/ 	.word	0x00000070


	//   ....[1]....
        /*00e8*/ 	.word	0x00000af0


	//----- nvinfo : EIATTR_MAX_THREADS
	.align		4
.L_2113:
        /*00ec*/ 	.byte	0x04, 0x05
        /*00ee*/ 	.short	(.L_2115 - .L_2114)
.L_2114:
        /*00f0*/ 	.word	0x00000400
        /*00f4*/ 	.word	0x00000001
        /*00f8*/ 	.word	0x00000001


	//----- nvinfo : EIATTR_CRS_STACK_SIZE
	.align		4
.L_2115:
        /*00fc*/ 	.byte	0x04, 0x1e
        /*00fe*/ 	.short	(.L_2117 - .L_2116)
.L_2116:
        /*0100*/ 	.word	0x00000000
.L_2117:


//--------------------- .nv.info._ZN10layer_norm13ln_bwd_kernelINS_13Kernel_traitsI6__halfS2_S2_S2_fjLj4096ELj1ELj1ELj4ELj16ENS_18Kernel_traits_baseILj4096ES2_S2_S2_S2_fjLj128EEEEELb1ELb0ELb1ELb0EEEvNS_9BwdParamsE --------------------------
	.section	.nv.info._ZN10layer_norm13ln_bwd_kernelINS_13Kernel_traitsI6__halfS2_S2_S2_fjLj4096ELj1ELj1ELj4ELj16ENS_18Kernel_traits_baseILj4096ES2_S2_S2_S2_fjLj128EEEEELb1ELb0ELb1ELb0EEEvNS_9BwdParamsE,"",@"SHT_CUDA_INFO"
	.sectionflags	@""
	.align	4


	//----- nvinfo : EIATTR_CUDA_API_VERSION
	.align		4
        /*0000*/ 	.byte	0x04, 0x37
        /*0002*/ 	.short	(.L_2119 - .L_2118)
.L_2118:
        /*0004*/ 	.word	0x00000082


	//----- nvinfo : EIATTR_SW2861232_WAR
	.align		4
.L_2119:
        /*0008*/ 	.byte	0x01, 0x35
	.zero		2


	//----- nvinfo : EIATTR_PARAM_CBANK
	.align		4
        /*000c*/ 	.byte	0x04, 0x0a
        /*000e*/ 	.short	(.L_2121 - .L_2120)
	.align		4
.L_2120:
        /*0010*/ 	.word	index@(.nv.constant0._ZN10layer_norm13ln_bwd_kernelINS_13Kernel_traitsI6__halfS2_S2_S2_fjLj4096ELj1ELj1ELj4ELj16ENS_18Kernel_traits_baseILj4096ES2_S2_S2_S2_fjLj128EEEEELb1ELb0ELb1ELb0EEEvNS_9BwdParamsE)
        /*0014*/ 	.short	0x0160
        /*0016*/ 	.short	0x0128


	//----- nvinfo : EIATTR_CBANK_PARAM_SIZE
	.align		4
.L_2121:
        /*0018*/ 	.byte	0x03, 0x19
        /*001a*/ 	.short	0x0128


	//----- nvinfo : EIATTR_KPARAM_INFO
	.align		4
        /*001c*/ 	.byte	0x04, 0x17
        /*001e*/ 	.short	(.L_2123 - .L_2122)
.L_2122:
        /*0020*/ 	.word	0x00000000
        /*0024*/ 	.short	0x0000
        /*0026*/ 	.short	0x0000
        /*0028*/ 	.byte	0x00, 0xf0, 0xa1, 0x04


	//----- nvinfo : EIATTR_MAXREG_COUNT
	.align		4
.L_2123:
        /*002c*/ 	.byte	0x03, 0x1b
        /*002e*/ 	.short	0x00ff


	//----- nvinfo : EIATTR_NUM_BARRIERS
	.align		4
        /*0030*/ 	.byte	0x02, 0x4c
        /*0032*/ 	.byte	0x01
	.zero		1


	//----- nvinfo : EIATTR_MERCURY_ISA_VERSION
	.align		4
        /*0034*/ 	.byte	0x03, 0x5f
        /*0036*/ 	.short	0x0000


	//----- nvinfo : EIATTR_COOP_GROUP_MASK_REGIDS
	.align		4
        /*0038*/ 	.byte	0x04, 0x29
        /*003a*/ 	.short	(.L_2125 - .L_2124)


	//   ....[0]....
.L_2124:
        /*003c*/ 	.word	0xffffffff


	//   ....[1]....
        /*0040*/ 	.word	0xffffffff


	//   ....[2]....
        /*0044*/ 	.word	0xffffffff


	//   ....[3]....
        /*0048*/ 	.word	0xffffffff


	//   ....[4]....
        /*004c*/ 	.word	0xffffffff


	//   ....[5]....
        /*0050*/ 	.word	0xffffffff


	//   ....[6]....
        /*0054*/ 	.word	0xffffffff


	//   ....[7]....
        /*0058*/ 	.word	0xffffffff


	//   ....[8]....
        /*005c*/ 	.word	0xffffffff


	//   ....[9]....
        /*0060*/ 	.word	0xffffffff


	//   ....[10]....
        /*0064*/ 	.word	0xffffffff


	//   ....[11]....
        /*0068*/ 	.word	0xffffffff


	//   ....[12]....
        /*006c*/ 	.word	0xffffffff


	//   ....[13]....
        /*0070*/ 	.word	0xffffffff


	//   ....[14]....
        /*0074*/ 	.word	0xffffffff


	//   ....[15]....
        /*0078*/ 	.word	0xffffffff


	//   ....[16]....
        /*007c*/ 	.word	0xffffffff


	//   ....[17]....
        /*0080*/ 	.word	0xffffffff


	//   ....[18]....
        /*0084*/ 	.word	0xffffffff


	//   ....[19]....
        /*0088*/ 	.word	0xffffffff


	//----- nvinfo : EIATTR_COOP_GROUP_INSTR_OFFSETS
	.align		4
.L_2125:
        /*008c*/ 	.byte	0x04, 0x28
        /*008e*/ 	.short	(.L_2127 - .L_2126)


	//   ....[0]....
.L_2126:
        /*0090*/ 	.word	0x00002270


	//   ....[1]....
        /*0094*/ 	.word	0x00002290


	//   ....[2]....
        /*0098*/ 	.word	0x000022b0


	//   ....[3]....
        /*009c*/ 	.word	0x000022d0


	//   ....[4]....
        /*00a0*/ 	.word	0x000022f0


	//   ....[5]....
        /*00a4*/ 	.word	0x00002310


	//   ....[6]....
        /*00a8*/ 	.word	0x00002330


	//   ....[7]....
        /*00ac*/ 	.word	0x00002350


	//   ....[8]....
        /*00b0*/ 	.word	0x00002370


	//   ....[9]....
        /*00b4*/ 	.word	0x00002390


	//   ....[10]....
        /*00b8*/ 	.word	0x000059d0


	//   ....[11]....
        /*00bc*/ 	.word	0x00005a50


	//   ....[12]....
        /*00c0*/ 	.word	0x00005ad0


	//   ....[13]....
        /*00c4*/ 	.word	0x00005b40


	//   ....[14]....
        /*00c8*/ 	.word	0x00005bc0


	//   ....[15]....
        /*00cc*/ 	.word	0x00005c30


	//   ....[16]....
        /*00d0*/ 	.word	0x00005cb0


	//   ....[17]....
        /*00d4*/ 	.word	0x00005d20


	//   ....[18]....
        /*00d8*/ 	.word	0x00005da0


	//   ....[19]....
        /*00dc*/ 	.word	0x00005e10


	//----- nvinfo : EIATTR_EXIT_INSTR_OFFSETS
	.align		4
.L_2127:
        /*00e0*/ 	.byte	0x04, 0x1c
        /*00e2*/ 	.short	(.L_2129 - .L_2128)


	//   ....[0]....
.L_2128:
        /*00e4*/ 	.word	0x000058f0


	//   ....[1]....
        /*00e8*/ 	.word	0x00005970


	//----- nvinfo : EIATTR_MAX_THREADS
	.align		4
.L_2129:
        /*00ec*/ 	.byte	0x04, 0x05
        /*00ee*/ 	.short	(.L_2131 - .L_2130)
.L_2130:
        /*00f0*/ 	.word	0x00000080
        /*00f4*/ 	.word	0x00000001
        /*00f8*/ 	.word	0x00000001


	//----- nvinfo : EIATTR_CRS_STACK_SIZE
	.align		4
.L_2131:
        /*00fc*/ 	.byte	0x04, 0x1e
        /*00fe*/ 	.short	(.L_2133 - .L_2132)
.L_2132:
        /*0100*/ 	.word	0x00000000
.L_2133:


//--------------------- .nv.info._ZN10layer_norm22ln_bwd_finalize_kernelINS_22Kernel_traits_finalizeILj4096E6__halfS2_S2_S2_fjLb0ELj1024ELj4ENS_18Kernel_traits_baseILj4096ES2_S2_S2_S2_fjLj1024EEEEELb0ELb1EEEvNS_9BwdParamsE --------------------------
	.section	.nv.info._ZN10layer_norm22ln_bwd_finalize_kernelINS_22Kernel_traits_finalizeILj4096E6__halfS2_S2_S2_fjLb0ELj1024ELj4ENS_18Kernel_traits_baseILj4096ES2_S2_S2_S2_fjLj1024EEEEELb0ELb1EEEvNS_9BwdParamsE,"",@"SHT_CUDA_INFO"
	.sectionflags	@""
	.align	4


	//----- nvinfo : EIATTR_CUDA_API_VERSION
	.align		4
        /*0000*/ 	.byte	0x04, 0x37
        /*0002*/ 	.short	(.L_2135 - .L_2134)
.L_2134:
        /*0004*/ 	.word	0x00000082


	//----- nvinfo : EIATTR_SW2861232_WAR
	.align		4
.L_2135:
        /*0008*/ 	.byte	0x01, 0x35
	.zero		2


	//----- nvinfo : EIATTR_PARAM_CBANK
	.align		4
        /*000c*/ 	.byte	0x04, 0x0a
        /*000e*/ 	.short	(.L_2137 - .L_2136)
	.align		4
.L_2136:
        /*0010*/ 	.word	index@(.nv.constant0._ZN10layer_norm22ln_bwd_finalize_kernelINS_22Kernel_traits_finalizeILj4096E6__halfS2_S2_S2_fjLb0ELj1024ELj4ENS_18Kernel_traits_baseILj4096ES2_S2_S2_S2_fjLj1024EEEEELb0ELb1EEEvNS_9BwdParamsE)
        /*0014*/ 	.short	0x0160
        /*0016*/ 	.short	0x0128


	//----- nvinfo : EIATTR_CBANK_PARAM_SIZE
	.align		4
.L_2137:
        /*0018*/ 	.byte	0x03, 0x19
        /*001a*/ 	.short	0x0128


	//----- nvinfo : EIATTR_KPARAM_INFO
	.align		4
        /*001c*/ 	.byte	0x04, 0x17
        /*001e*/ 	.short	(.L_2139 - .L_2138)
.L_2138:
        /*0020*/ 	.word	0x00000000
        /*0024*/ 	.short	0x0000
        /*0026*/ 	.short	0x0000
        /*0028*/ 	.byte	0x00, 0xf0, 0xa1, 0x04


	//----- nvinfo : EIATTR_MAXREG_COUNT
	.align		4
.L_2139:
        /*002c*/ 	.byte	0x03, 0x1b
        /*002e*/ 	.short	0x0040


	//----- nvinfo : EIATTR_NUM_BARRIERS
	.align		4
        /*0030*/ 	.byte	0x02, 0x4c
        /*0032*/ 	.byte	0x01
	.zero		1


	//----- nvinfo : EIATTR_MERCURY_ISA_VERSION
	.align		4
        /*0034*/ 	.byte	0x03, 0x5f
        /*0036*/ 	.short	0x0000


	//----- nvinfo : EIATTR_COOP_GROUP_MASK_REGIDS
	.align		4
        /*0038*/ 	.byte	0x04, 0x29
        /*003a*/ 	.short	(.L_2141 - .L_2140)


	//   ....[0]....
.L_2140:
        /*003c*/ 	.word	0xffffffff


	//   ....[1]....
        /*0040*/ 	.word	0xffffffff


	//   ....[2]....
        /*0044*/ 	.word	0xffffffff


	//   ....[3]....
        /*0048*/ 	.word	0xffffffff


	//   ....[4]....
        /*004c*/ 	.word	0xffffffff


	//   ....[5]....
        /*0050*/ 	.word	0xffffffff


	//   ....[6]....
        /*0054*/ 	.word	0xffffffff


	//   ....[7]....
        /*0058*/ 	.word	0xffffffff


	//   ....[8]....
        /*005c*/ 	.word	0xffffffff


	//   ....[9]....
        /*0060*/ 	.word	0xffffffff


	//   ....[10]....
        /*0064*/ 	.word	0xffffffff


	//   ....[11]....
        /*0068*/ 	.word	0xffffffff


	//   ....[12]....
        /*006c*/ 	.word	0xffffffff


	//   ....[13]....
        /*0070*/ 	.word	0xffffffff


	//   ....[14]....
        /*0074*/ 	.word	0xffffffff


	//   ....[15]....
        /*0078*/ 	.word	0xffffffff


	//   ....[16]....
        /*007c*/ 	.word	0xffffffff


	//   ....[17]....
        /*0080*/ 	.word	0xffffffff


	//   ....[18]....
        /*0084*/ 	.word	0xffffffff


	//   ....[19]....
        /*0088*/ 	.word	0xffffffff


	//----- nvinfo : EIATTR_COOP_GROUP_INSTR_OFFSETS
	.align		4
.L_2141:
        /*008c*/ 	.byte	0x04, 0x28
        /*008e*/ 	.short	(.L_2143 - .L_2142)


	//   ....[0]....
.L_2142:
        /*0090*/ 	.word	0x000007f0


	//   ....[1]....
        /*0094*/ 	.word	0x00000820


	//   ....[2]....
        /*0098*/ 	.word	0x00000840


	//   ....[3]....
        /*009c*/ 	.word	0x00000850


	//   ....[4]....
        /*00a0*/ 	.word	0x00000880


	//   ....[5]....
        /*00a4*/ 	.word	0x00000890


	//   ....[6]....
        /*00a8*/ 	.word	0x000008c0


	//   ....[7]....
        /*00ac*/ 	.word	0x000008d0


	//   ....[8]....
        /*00b0*/ 	.word	0x00000900


	//   ....[9]....
        /*00b4*/ 	.word	0x00000910


	//   ....[10]....
        /*00b8*/ 	.word	0x00000b00


	//   ....[11]....
        /*00bc*/ 	.word	0x00000b80


	//   ....[12]....
        /*00c0*/ 	.word	0x00000be0


	//   ....[13]....
        /*00c4*/ 	.word	0x00000c40


	//   ....[14]....
        /*00c8*/ 	.word	0x00000cb0


	//   ....[15]....
        /*00cc*/ 	.word	0x00000d20


	//   ....[16]....
        /*00d0*/ 	.word	0x00000d80


	//   ....[17]....
        /*00d4*/ 	.word	0x00000de0


	//   ....[18]....
        /*00d8*/ 	.word	0x00000e40


	//   ....[19]....
        /*00dc*/ 	.word	0x00000ea0


	//----- nvinfo : EIATTR_EXIT_INSTR_OFFSETS
	.align		4
.L_2143:
        /*00e0*/ 	.byte	0x04, 0x1c
        /*00e2*/ 	.short	(.L_2145 - .L_2144)


	//   ....[0]....
.L_2144:
        /*00e4*/ 	.word	0x00000070


	//   ....[1]....
        /*00e8*/ 	.word	0x00000aa0


	//----- nvinfo : EIATTR_MAX_THREADS
	.align		4
.L_2145:
        /*00ec*/ 	.byte	0x04, 0x05
        /*00ee*/ 	.short	(.L_2147 - .L_2146)
.L_2146:
        /*00f0*/ 	.word	0x00000400
        /*00f4*/ 	.word	0x00000001
        /*00f8*/ 	.word	0x00000001


	//----- nvinfo : EIATTR_CRS_STACK_SIZE
	.align		4
.L_2147:
        /*00fc*/ 	.byte	0x04, 0x1e
        /*00fe*/ 	.short	(.L_2149 - .L_2148)
.L_2148:
        /*0100*/ 	.word	0x00000000
.L_2149:


//--------------------- .nv.info._ZN10layer_norm13ln_bwd_kernelINS_13Kernel_traitsI6__halfS2_S2_S2_fjLj4096ELj1ELj1ELj4ELj16ENS_18Kernel_traits_baseILj4096ES2_S2_S2_S2_fjLj128EEEEELb1ELb0ELb1ELb1EEEvNS_9BwdParamsE --------------------------
	.section	.nv.info._ZN10layer_norm13ln_bwd_kernelINS_13Kernel_traitsI6__halfS2_S2_S2_fjLj4096ELj1ELj1ELj4ELj16ENS_18Kernel_traits_baseILj4096ES2_S2_S2_S2_fjLj128EEEEELb1ELb0ELb1ELb1EEEvNS_9BwdParamsE,"",@"SHT_CUDA_INFO"
	.sectionflags	@""
	.align	4


	//----- nvinfo : EIATTR_CUDA_API_VERSION
	.align		4
        /*0000*/ 	.byte	0x04, 0x37
        /*0002*/ 	.short	(.L_2151 - .L_2150)
.L_2150:
        /*0004*/ 	.word	0x00000082


	//----- nvinfo : EIATTR_SW2861232_WAR
	.align		4
.L_2151:
        /*0008*/ 	.byte	0x01, 0x35
	.zero		2


	//----- nvinfo : EIATTR_PARAM_CBANK
	.align		4
        /*000c*/ 	.byte	0x04, 0x0a
        /*000e*/ 	.short	(.L_2153 - .L_2152)
	.align		4
.L_2152:
        /*0010*/ 	.word	index@(.nv.constant0._ZN10layer_norm13ln_bwd_kernelINS_13Kernel_traitsI6__halfS2_S2_S2_fjLj4096ELj1ELj1ELj4ELj16ENS_18Kernel_traits_baseILj4096ES2_S2_S2_S2_fjLj128EEEEELb1ELb0ELb1ELb1EEEvNS_9BwdParamsE)
        /*0014*/ 	.short	0x0160
        /*0016*/ 	.short	0x0128


	//----- nvinfo : EIATTR_CBANK_PARAM_SIZE
	.align		4
.L_2153:
        /*0018*/ 	.byte	0x03, 0x19
        /*001a*/ 	.short	0x0128


	//----- nvinfo : EIATTR_KPARAM_INFO
	.align		4
        /*001c*/ 	.byte	0x04, 0x17
        /*001e*/ 	.short	(.L_2155 - .L_2154)
.L_2154:
        /*0020*/ 	.word	0x00000000
        /*0024*/ 	.short	0x0000
        /*0026*/ 	.short	0x0000
        /*0028*/ 	.byte	0x00, 0xf0, 0xa1, 0x04


	//----- nvinfo : EIATTR_MAXREG_COUNT
	.align		4
.L_2155:
        /*002c*/ 	.byte	0x03, 0x1b
        /*002e*/ 	.short	0x00ff


	//----- nvinfo : EIATTR_NUM_BARRIERS
	.align		4
        /*0030*/ 	.byte	0x02, 0x4c
        /*0032*/ 	.byte	0x01
	.zero		1


	//----- nvinfo : EIATTR_MERCURY_ISA_VERSION
	.align		4
        /*0034*/ 	.byte	0x03, 0x5f
        /*0036*/ 	.short	0x0000


	//----- nvinfo : EIATTR_COOP_GROUP_MASK_REGIDS
	.align		4
        /*0038*/ 	.byte	0x04, 0x29
        /*003a*/ 	.short	(.L_2157 - .L_2156)


	//   ....[0]....
.L_2156:
        /*003c*/ 	.word	0xffffffff


	//   ....[1]....
        /*0040*/ 	.word	0xffffffff


	//   ....[2]....
        /*0044*/ 	.word	0xffffffff


	//   ....[3]....
        /*0048*/ 	.word	0xffffffff


	//   ....[4]....
        /*004c*/ 	.word	0xffffffff


	//   ....[5]....
        /*0050*/ 	.word	0xffffffff


	//   ....[6]....
        /*0054*/ 	.word	0xffffffff


	//   ....[7]....
        /*0058*/ 	.word	0xffffffff


	//   ....[8]....
        /*005c*/ 	.word	0xffffffff


	//   ....[9]....
        /*0060*/ 	.word	0xffffffff


	//   ....[10]....
        /*0064*/ 	.word	0xffffffff


	//   ....[11]....
        /*0068*/ 	.word	0xffffffff


	//   ....[12]....
        /*006c*/ 	.word	0xffffffff


	//   ....[13]....
        /*0070*/ 	.word	0xffffffff


	//   ....[14]....
        /*0074*/ 	.word	0xffffffff


	//   ....[15]....
        /*0078*/ 	.word	0xffffffff


	//   ....[16]....
        /*007c*/ 	.word	0xffffffff


	//   ....[17]....
        /*0080*/ 	.word	0xffffffff


	//   ....[18]....
        /*0084*/ 	.word	0xffffffff


	//   ....[19]....
        /*0088*/ 	.word	0xffffffff


	//----- nvinfo : EIATTR_COOP_GROUP_INSTR_OFFSETS
	.align		4
.L_2157:
        /*008c*/ 	.byte	0x04, 0x28
        /*008e*/ 	.short	(.L_2159 - .L_2158)


	//   ....[0]....
.L_2158:
        /*0090*/ 	.word	0x000020a0


	//   ....[1]....
        /*0094*/ 	.word	0x000020c0


	//   ....[2]....
        /*0098*/ 	.word	0x000020e0


	//   ....[3]....
        /*009c*/ 	.word	0x00002100


	//   ....[4]....
        /*00a0*/ 	.word	0x00002120


	//   ....[5]....
        /*00a4*/ 	.word	0x00002140


	//   ....[6]....
        /*00a8*/ 	.word	0x00002160


	//   ....[7]....
        /*00ac*/ 	.word	0x00002180


	//   ....[8]....
        /*00b0*/ 	.word	0x000021a0


	//   ....[9]....
        /*00b4*/ 	.word	0x000021c0


	//   ....[10]....
        /*00b8*/ 	.word	0x000053f0


	//   ....[11]....
        /*00bc*/ 	.word	0x00005470


	//   ....[12]....
        /*00c0*/ 	.word	0x000054f0


	//   ....[13]....
        /*00c4*/ 	.word	0x00005560


	//   ....[14]....
        /*00c8*/ 	.word	0x000055e0


	//   ....[15]....
        /*00cc*/ 	.word	0x00005650


	//   ....[16]....
        /*00d0*/ 	.word	0x000056d0


	//   ....[17]....
        /*00d4*/ 	.word	0x00005740


	//   ....[18]....
        /*00d8*/ 	.word	0x000057c0


	//   ....[19]....
        /*00dc*/ 	.word	0x00005830


	//----- nvinfo : EIATTR_EXIT_INSTR_OFFSETS
	.align		4
.L_2159:
        /*00e0*/ 	.byte	0x04, 0x1c
        /*00e2*/ 	.short	(.L_2161 - .L_2160)


	//   ....[0]....
.L_2160:
        /*00e4*/ 	.word	0x00005390


	//----- nvinfo : EIATTR_MAX_THREADS
	.align		4
.L_2161:
        /*00e8*/ 	.byte	0x04, 0x05
        /*00ea*/ 	.short	(.L_2163 - .L_2162)
.L_2162:
        /*00ec*/ 	.word	0x00000080
        /*00f0*/ 	.word	0x00000001
        /*00f4*/ 	.word	0x00000001


	//----- nvinfo : EIATTR_CRS_STACK_SIZE
	.align		4
.L_2163:
        /*00f8*/ 	.byte	0x04, 0x1e
        /*00fa*/ 	.short	(.L_2165 - .L_2164)
.L_2164:
        /*00fc*/ 	.word	0x00000000
.L_2165:


//--------------------- .nv.info._ZN10layer_norm13ln_bwd_kernelINS_13Kernel_traitsI6__halfS2_S2_S2_fjLj4096ELj1ELj1ELj4ELj16ENS_18Kernel_traits_baseILj4096ES2_S2_S2_S2_fjLj128EEEEELb1ELb1ELb0ELb0EEEvNS_9BwdParamsE --------------------------
	.section	.nv.info._ZN10layer_norm13ln_bwd_kernelINS_13Kernel_traitsI6__halfS2_S2_S2_fjLj4096ELj1ELj1ELj4ELj16ENS_18Kernel_traits_baseILj4096ES2_S2_S2_S2_fjLj128EEEEELb1ELb1ELb0ELb0EEEvNS_9BwdParamsE,"",@"SHT_CUDA_INFO"
	.sectionflags	@""
	.align	4


	//----- nvinfo : EIATTR_CUDA_API_VERSION
	.align		4
        /*0000*/ 	.byte	0x04, 0x37
        /*0002*/ 	.short	(.L_2167 - .L_2166)
.L_2166:
        /*0004*/ 	.word	0x00000082


	//----- nvinfo : EIATTR_SW2861232_WAR
	.align		4
.L_2167:
        /*0008*/ 	.byte	0x01, 0x35
	.zero		2


	//----- nvinfo : EIATTR_PARAM_CBANK
	.align		4
        /*000c*/ 	.byte	0x04, 0x0a
        /*000e*/ 	.short	(.L_2169 - .L_2168)
	.align		4
.L_2168:
        /*0010*/ 	.word	index@(.nv.constant0._ZN10layer_norm13ln_bwd_kernelINS_13Kernel_traitsI6__halfS2_S2_S2_fjLj4096ELj1ELj1ELj4ELj16ENS_18Kernel_traits_baseILj4096ES2_S2_S2_S2_fjLj128EEEEELb1ELb1ELb0ELb0EEEvNS_9BwdParamsE)
        /*0014*/ 	.short	0x0160
        /*0016*/ 	.short	0x0128


	//----- nvinfo : EIATTR_CBANK_PARAM_SIZE
	.align		4
.L_2169:
        /*0018*/ 	.byte	0x03, 0x19
        /*001a*/ 	.short	0x0128


	//----- nvinfo : EIATTR_KPARAM_INFO
	.align		4
        /*001c*/ 	.byte	0x04, 0x17
        /*001e*/ 	.short	(.L_2171 - .L_2170)
.L_2170:
        /*0020*/ 	.word	0x00000000
        /*0024*/ 	.short	0x0000
        /*0026*/ 	.short	0x0000
        /*0028*/ 	.byte	0x00, 0xf0, 0xa1, 0x04


	//----- nvinfo : EIATTR_MAXREG_COUNT
	.align		4
.L_2171:
        /*002c*/ 	.byte	0x03, 0x1b
        /*002e*/ 	.short	0x00ff


	//----- nvinfo : EIATTR_NUM_BARRIERS
	.align		4
        /*0030*/ 	.byte	0x02, 0x4c
        /*0032*/ 	.byte	0x01
	.zero		1


	//----- nvinfo : EIATTR_ANNOTATIONS
	.align		4
        /*0034*/ 	.byte	0x04, 0x55
        /*0036*/ 	.short	(.L_2173 - .L_2172)


	//   ....[0]....
.L_2172:
        /* <DEDUP_REMOVED lines=19> */


	//----- nvinfo : EIATTR_MERCURY_ISA_VERSION
	.align		4
.L_2173:
        /*0158*/ 	.byte	0x03, 0x5f
        /*015a*/ 	.short	0x0000


	//----- nvinfo : EIATTR_COOP_GROUP_MASK_REGIDS
	.align		4
        /*015c*/ 	.byte	0x04, 0x29
        /*015e*/ 	.short	(.L_2175 - .L_2174)


	//   ....[0]....
.L_2174:
        /*0160*/ 	.word	0xffffffff


	//   ....[1]....
        /*0164*/ 	.word	0xffffffff


	//   ....[2]....
        /*0168*/ 	.word	0xffffffff


	//   ....[3]....
        /*016c*/ 	.word	0xffffffff


	//   ....[4]....
        /*0170*/ 	.word	0xffffffff


	//   ....[5]....
        /*0174*/ 	.word	0xffffffff


	//   ....[6]....
        /*0178*/ 	.word	0xffffffff


	//   ....[7]....
        /*017c*/ 	.word	0xffffffff


	//   ....[8]....
        /*0180*/ 	.word	0xffffffff


	//   ....[9]....
        /*0184*/ 	.word	0xffffffff


	//   ....[10]....
        /*0188*/ 	.word	0xffffffff


	//   ....[11]....
        /*018c*/ 	.word	0xffffffff


	//   ....[12]....
        /*0190*/ 	.word	0xffffffff


	//   ....[13]....
        /*0194*/ 	.word	0xffffffff


	//   ....[14]....
        /*0198*/ 	.word	0xffffffff


	//   ....[15]....
        /*019c*/ 	.word	0xffffffff


	//   ....[16]....
        /*01a0*/ 	.word	0xffffffff


	//   ....[17]....
        /*01a4*/ 	.word	0xffffffff


	//   ....[18]....
        /*01a8*/ 	.word	0xffffffff


	//   ....[19]....
        /*01ac*/ 	.word	0xffffffff


	//----- nvinfo : EIATTR_COOP_GROUP_INSTR_OFFSETS
	.align		4
.L_2175:
        /*01b0*/ 	.byte	0x04, 0x28
        /*01b2*/ 	.short	(.L_2177 - .L_2176)


	//   ....[0]....
.L_2176:
        /*01b4*/ 	.word	0x00002450


	//   ....[1]....
        /*01b8*/ 	.word	0x00002470


	//   ....[2]....
        /*01bc*/ 	.word	0x000024a0


	//   ....[3]....
        /*01c0*/ 	.word	0x000024c0


	//   ....[4]....
        /*01c4*/ 	.word	0x000024e0


	//   ....[5]....
        /*01c8*/ 	.word	0x00002500


	//   ....[6]....
        /*01cc*/ 	.word	0x00002510


	//   ....[7]....
        /*01d0*/ 	.word	0x00002540


	//   ....[8]....
        /*01d4*/ 	.word	0x00002550


	//   ....[9]....
        /*01d8*/ 	.word	0x00002570


	//   ....[10]....
        /*01dc*/ 	.word	0x00005140


	//   ....[11]....
        /*01e0*/ 	.word	0x000051c0


	//   ....[12]....
        /*01e4*/ 	.word	0x00005240


	//   ....[13]....
        /*01e8*/ 	.word	0x000052b0


	//   ....[14]....
        /*01ec*/ 	.word	0x00005330


	//   ....[15]....
        /*01f0*/ 	.word	0x000053a0


	//   ....[16]....
        /*01f4*/ 	.word	0x00005420


	//   ....[17]....
        /*01f8*/ 	.word	0x00005490


	//   ....[18]....
        /*01fc*/ 	.word	0x00005510


	//   ....[19]....
        /*0200*/ 	.word	0x00005580


	//----- nvinfo : EIATTR_EXIT_INSTR_OFFSETS
	.align		4
.L_2177:
        /*0204*/ 	.byte	0x04, 0x1c
        /*0206*/ 	.short	(.L_2179 - .L_2178)


	//   ....[0]....
.L_2178:
        /*0208*/ 	.word	0x00005030


	//   ....[1]....
        /*020c*/ 	.word	0x000050e0


	//----- nvinfo : EIATTR_MAX_THREADS
	.align		4
.L_2179:
        /*0210*/ 	.byte	0x04, 0x05
        /*0212*/ 	.short	(.L_2181 - .L_2180)
.L_2180:
        /*0214*/ 	.word	0x00000080
        /*0218*/ 	.word	0x00000001
        /*021c*/ 	.word	0x00000001


	//----- nvinfo : EIATTR_CRS_STACK_SIZE
	.align		4
.L_2181:
        /*0220*/ 	.byte	0x04, 0x1e
        /*0222*/ 	.short	(.L_2183 - .L_2182)
.L_2182:
        /*0224*/ 	.word	0x00000000
.L_2183:


//--------------------- .nv.info._ZN10layer_norm13ln_bwd_kernelINS_13Kernel_traitsI6__halfS2_S2_S2_fjLj4096ELj1ELj1ELj4ELj16ENS_18Kernel_traits_baseILj4096ES2_S2_S2_S2_fjLj128EEEEELb1ELb1ELb0ELb1EEEvNS_9BwdParamsE --------------------------
	.section	.nv.info._ZN10layer_norm13ln_bwd_kernelINS_13Kernel_traitsI6__halfS2_S2_S2_fjLj4096ELj1ELj1ELj4ELj16ENS_18Kernel_traits_baseILj4096ES2_S2_S2_S2_fjLj128EEEEELb1ELb1ELb0ELb1EEEvNS_9BwdParamsE,"",@"SHT_CUDA_INFO"
	.sectionflags	@""
	.align	4


	//----- nvinfo : EIATTR_CUDA_API_VERSION
	.align		4
        /*0000*/ 	.byte	0x04, 0x37
        /*0002*/ 	.short	(.L_2185 - .L_2184)
.L_2184:
        /*0004*/ 	.word	0x00000082


	//----- nvinfo : EIATTR_SW2861232_WAR
	.align		4
.L_2185:
        /*0008*/ 	.byte	0x01, 0x35
	.zero		2


	//----- nvinfo : EIATTR_PARAM_CBANK
	.align		4
        /*000c*/ 	.byte	0x04, 0x0a
        /*000e*/ 	.short	(.L_2187 - .L_2186)
	.align		4
.L_2186:
        /*0010*/ 	.word	index@(.nv.constant0._ZN10layer_norm13ln_bwd_kernelINS_13Kernel_traitsI6__halfS2_S2_S2_fjLj4096ELj1ELj1ELj4ELj16ENS_18Kernel_traits_baseILj4096ES2_S2_S2_S2_fjLj128EEEEELb1ELb1ELb0ELb1EEEvNS_9BwdParamsE)
        /*0014*/ 	.short	0x0160
        /*0016*/ 	.short	0x0128


	//----- nvinfo : EIATTR_CBANK_PARAM_SIZE
	.align		4
.L_2187:
        /*0018*/ 	.byte	0x03, 0x19
        /*001a*/ 	.short	0x0128


	//----- nvinfo : EIATTR_KPARAM_INFO
	.align		4
        /*001c*/ 	.byte	0x04, 0x17
        /*001e*/ 	.short	(.L_2189 - .L_2188)
.L_2188:
        /*0020*/ 	.word	0x00000000
        /*0024*/ 	.short	0x0000
        /*0026*/ 	.short	0x0000
        /*0028*/ 	.byte	0x00, 0xf0, 0xa1, 0x04


	//----- nvinfo : EIATTR_MAXREG_COUNT
	.align		4
.L_2189:
        /*002c*/ 	.byte	0x03, 0x1b
        /*002e*/ 	.short	0x00ff


	//----- nvinfo : EIATTR_NUM_BARRIERS
	.align		4
        /*0030*/ 	.byte	0x02, 0x4c
        /*0032*/ 	.byte	0x01
	.zero		1


	//----- nvinfo : EIATTR_MERCURY_ISA_VERSION
	.align		4
        /*0034*/ 	.byte	0x03, 0x5f
        /*0036*/ 	.short	0x0000


	//----- nvinfo : EIATTR_COOP_GROUP_MASK_REGIDS
	.align		4
        /*0038*/ 	.byte	0x04, 0x29
        /*003a*/ 	.short	(.L_2191 - .L_2190)


	//   ....[0]....
.L_2190:
        /*003c*/ 	.word	0xffffffff


	//   ....[1]....
        /*0040*/ 	.word	0xffffffff


	//   ....[2]....
        /*0044*/ 	.word	0xffffffff


	//   ....[3]....
        /*0048*/ 	.word	0xffffffff


	//   ....[4]....
        /*004c*/ 	.word	0xffffffff


	//   ....[5]....
        /*0050*/ 	.word	0xffffffff


	//   ....[6]....
        /*0054*/ 	.word	0xffffffff


	//   ....[7]....
        /*0058*/ 	.word	0xffffffff


	//   ....[8]....
        /*005c*/ 	.word	0xffffffff


	//   ....[9]....
        /*0060*/ 	.word	0xffffffff


	//   ....[10]....
        /*0064*/ 	.word	0xffffffff


	//   ....[11]....
        /*0068*/ 	.word	0xffffffff


	//   ....[12]....
        /*006c*/ 	.word	0xffffffff


	//   ....[13]....
        /*0070*/ 	.word	0xffffffff


	//   ....[14]....
        /*0074*/ 	.word	0xffffffff


	//   ....[15]....
        /*0078*/ 	.word	0xffffffff


	//   ....[16]....
        /*007c*/ 	.word	0xffffffff


	//   ....[17]....
        /*0080*/ 	.word	0xffffffff


	//   ....[18]....
        /*0084*/ 	.word	0xffffffff


	//   ....[19]....
        /*0088*/ 	.word	0xffffffff


	//----- nvinfo : EIATTR_COOP_GROUP_INSTR_OFFSETS
	.align		4
.L_2191:
        /*008c*/ 	.byte	0x04, 0x28
        /*008e*/ 	.short	(.L_2193 - .L_2192)


	//   ....[0]....
.L_2192:
        /*0090*/ 	.word	0x00001fa0


	//   ....[1]....
        /*0094*/ 	.word	0x00001fc0


	//   ....[2]....
        /*0098*/ 	.word	0x00001fe0


	//   ....[3]....
        /*009c*/ 	.word	0x00002000


	//   ....[4]....
        /*00a0*/ 	.word	0x00002020


	//   ....[5]....
        /*00a4*/ 	.word	0x00002040


	//   ....[6]....
        /*00a8*/ 	.word	0x00002060


	//   ....[7]....
        /*00ac*/ 	.word	0x00002080


	//   ....[8]....
        /*00b0*/ 	.word	0x000020a0


	//   ....[9]....
        /*00b4*/ 	.word	0x000020c0


	//   ....[10]....
        /*00b8*/ 	.word	0x00005050


	//   ....[11]....
        /*00bc*/ 	.word	0x000050d0


	//   ....[12]....
        /*00c0*/ 	.word	0x00005150


	//   ....[13]....
        /*00c4*/ 	.word	0x000051c0


	//   ....[14]....
        /*00c8*/ 	.word	0x00005240


	//   ....[15]....
        /*00cc*/ 	.word	0x000052b0


	//   ....[16]....
        /*00d0*/ 	.word	0x00005330


	//   ....[17]....
        /*00d4*/ 	.word	0x000053a0


	//   ....[18]....
        /*00d8*/ 	.word	0x00005420


	//   ....[19]....
        /*00dc*/ 	.word	0x00005490


	//----- nvinfo : EIATTR_EXIT_INSTR_OFFSETS
	.align		4
.L_2193:
        /*00e0*/ 	.byte	0x04, 0x1c
        /*00e2*/ 	.short	(.L_2195 - .L_2194)


	//   ....[0]....
.L_2194:
        /*00e4*/ 	.word	0x00004ff0


	//----- nvinfo : EIATTR_MAX_THREADS
	.align		4
.L_2195:
        /*00e8*/ 	.byte	0x04, 0x05
        /*00ea*/ 	.short	(.L_2197 - .L_2196)
.L_2196:
        /*00ec*/ 	.word	0x00000080
        /*00f0*/ 	.word	0x00000001
        /*00f4*/ 	.word	0x00000001


	//----- nvinfo : EIATTR_CRS_STACK_SIZE
	.align		4
.L_2197:
        /*00f8*/ 	.byte	0x04, 0x1e
        /*00fa*/ 	.short	(.L_2199 - .L_2198)
.L_2198:
        /*00fc*/ 	.word	0x00000000
.L_2199:


//--------------------- .nv.info._ZN10layer_norm22ln_bwd_finalize_kernelINS_22Kernel_traits_finalizeILj4096E6__halfS2_S2_S2_fjLb1ELj1024ELj4ENS_18Kernel_traits_baseILj4096ES2_S2_S2_S2_fjLj1024EEEEELb1ELb0EEEvNS_9BwdParamsE --------------------------
	.section	.nv.info._ZN10layer_norm22ln_bwd_finalize_kernelINS_22Kernel_traits_finalizeILj4096E6__halfS2_S2_S2_fjLb1ELj1024ELj4ENS_18Kernel_traits_baseILj4096ES2_S2_S2_S2_fjLj1024EEEEELb1ELb0EEEvNS_9BwdParamsE,"",@"SHT_CUDA_INFO"
	.sectionflags	@""
	.align	4


	//----- nvinfo : EIATTR_CUDA_API_VERSION
	.align		4
        /*0000*/ 	.byte	0x04, 0x37
        /*0002*/ 	.short	(.L_2201 - .L_2200)
.L_2200:
        /*0004*/ 	.word	0x00000082


	//----- nvinfo : EIATTR_SW2861232_WAR
	.align		4
.L_2201:
        /*0008*/ 	.byte	0x01, 0x35
	.zero		2


	//----- nvinfo : EIATTR_PARAM_CBANK
	.align		4
        /*000c*/ 	.byte	0x04, 0x0a
        /*000e*/ 	.short	(.L_2203 - .L_2202)
	.align		4
.L_2202:
        /*0010*/ 	.word	index@(.nv.constant0._ZN10layer_norm22ln_bwd_finalize_kernelINS_22Kernel_traits_finalizeILj4096E6__halfS2_S2_S2_fjLb1ELj1024ELj4ENS_18Kernel_traits_baseILj4096ES2_S2_S2_S2_fjLj1024EEEEELb1ELb0EEEvNS_9BwdParamsE)
        /*0014*/ 	.short	0x0160
        /*0016*/ 	.short	0x0128


	//----- nvinfo : EIATTR_CBANK_PARAM_SIZE
	.align		4
.L_2203:
        /*0018*/ 	.byte	0x03, 0x19
        /*001a*/ 	.short	0x0128


	//----- nvinfo : EIATTR_KPARAM_INFO
	.align		4
        /*001c*/ 	.byte	0x04, 0x17
        /*001e*/ 	.short	(.L_2205 - .L_2204)
.L_2204:
        /*0020*/ 	.word	0x00000000
        /*0024*/ 	.short	0x0000
        /*0026*/ 	.short	0x0000
        /*0028*/ 	.byte	0x00, 0xf0, 0xa1, 0x04


	//----- nvinfo : EIATTR_MAXREG_COUNT
	.align		4
.L_2205:
        /*002c*/ 	.byte	0x03, 0x1b
        /*002e*/ 	.short	0x0040


	//----- nvinfo : EIATTR_NUM_BARRIERS
	.align		4
        /*0030*/ 	.byte	0x02, 0x4c
        /*0032*/ 	.byte	0x01
	.zero		1


	//----- nvinfo : EIATTR_MERCURY_ISA_VERSION
	.align		4
        /*0034*/ 	.byte	0x03, 0x5f
        /*0036*/ 	.short	0x0000


	//----- nvinfo : EIATTR_COOP_GROUP_MASK_REGIDS
	.align		4
        /*0038*/ 	.byte	0x04, 0x29
        /*003a*/ 	.short	(.L_2207 - .L_2206)


	//   ....[0]....
.L_2206:
        /*003c*/ 	.word	0xffffffff


	//   ....[1]....
        /*0040*/ 	.word	0xffffffff


	//   ....[2]....
        /*0044*/ 	.word	0xffffffff


	//   ....[3]....
        /*0048*/ 	.word	0xffffffff


	//   ....[4]....
        /*004c*/ 	.word	0xffffffff


	//   ....[5]....
        /*0050*/ 	.word	0xffffffff


	//   ....[6]....
        /*0054*/ 	.word	0xffffffff


	//   ....[7]....
        /*0058*/ 	.word	0xffffffff


	//   ....[8]....
        /*005c*/ 	.word	0xffffffff


	//   ....[9]....
        /*0060*/ 	.word	0xffffffff


	//   ....[10]....
        /*0064*/ 	.word	0xffffffff


	//   ....[11]....
        /*0068*/ 	.word	0xffffffff


	//   ....[12]....
        /*006c*/ 	.word	0xffffffff


	//   ....[13]....
        /*0070*/ 	.word	0xffffffff


	//   ....[14]....
        /*0074*/ 	.word	0xffffffff


	//   ....[15]....
        /*0078*/ 	.word	0xffffffff


	//   ....[16]....
        /*007c*/ 	.word	0xffffffff


	//   ....[17]....
        /*0080*/ 	.word	0xffffffff


	//   ....[18]....
        /*0084*/ 	.word	0xffffffff


	//   ....[19]....
        /*0088*/ 	.word	0xffffffff


	//   ....[20]....
        /*008c*/ 	.word	0xffffffff


	//   ....[21]....
        /*0090*/ 	.word	0xffffffff


	//   ....[22]....
        /*0094*/ 	.word	0xffffffff


	//   ....[23]....
        /*0098*/ 	.word	0xffffffff


	//   ....[24]....
        /*009c*/ 	.word	0xffffffff


	//   ....[25]....
        /*00a0*/ 	.word	0xffffffff


	//   ....[26]....
        /*00a4*/ 	.word	0xffffffff


	//   ....[27]....
        /*00a8*/ 	.word	0xffffffff


	//   ....[28]....
        /*00ac*/ 	.word	0xffffffff


	//   ....[29]....
        /*00b0*/ 	.word	0xffffffff


	//----- nvinfo : EIATTR_COOP_GROUP_INSTR_OFFSETS
	.align		4
.L_2207:
        /*00b4*/ 	.byte	0x04, 0x28
        /*00b6*/ 	.short	(.L_2209 - .L_2208)


	//   ....[0]....
.L_2208:
        /*00b8*/ 	.word	0x000009d0


	//   ....[1]....
        /*00bc*/ 	.word	0x00000a00


	//   ....[2]....
        /*00c0*/ 	.word	0x00000a10


	//   ....[3]....
        /*00c4*/ 	.word	0x00000a30


	//   ....[4]....
        /*00c8*/ 	.word	0x00000a50


	//   ....[5]....
        /*00cc*/ 	.word	0x00000a60


	//   ....[6]....
        /*00d0*/ 	.word	0x00000a90


	//   ....[7]....
        /*00d4*/ 	.word	0x00000ab0


	//   ....[8]....
        /*00d8*/ 	.word	0x00000ac0


	//   ....[9]....
        /*00dc*/ 	.word	0x00000af0


	//   ....[10]....
        /*00e0*/ 	.word	0x00000b10


	//   ....[11]....
        /*00e4*/ 	.word	0x00000b20


	//   ....[12]....
        /*00e8*/ 	.word	0x00000b50


	//   ....[13]....
        /*00ec*/ 	.word	0x00000b70


	//   ....[14]....
        /*00f0*/ 	.word	0x00000b80


	//   ....[15]....
        /*00f4*/ 	.word	0x00000e20


	//   ....[16]....
        /*00f8*/ 	.word	0x00000e80


	//   ....[17]....
        /*00fc*/ 	.word	0x00000ee0


	//   ....[18]....
        /*0100*/ 	.word	0x00000f40


	//   ....[19]....
        /*0104*/ 	.word	0x00000fb0


	//   ....[20]....
        /*0108*/ 	.word	0x00001020


	//   ....[21]....
        /*010c*/ 	.word	0x00001080


	//   ....[22]....
        /*0110*/ 	.word	0x000010e0


	//   ....[23]....
        /*0114*/ 	.word	0x00001140


	//   ....[24]....
        /*0118*/ 	.word	0x000011b0


	//   ....[25]....
        /*011c*/ 	.word	0x00001220


	//   ....[26]....
        /*0120*/ 	.word	0x00001280


	//   ....[27]....
        /*0124*/ 	.word	0x000012e0


	//   ....[28]....
        /*0128*/ 	.word	0x00001340


	//   ....[29]....
        /*012c*/ 	.word	0x000013a0


	//----- nvinfo : EIATTR_EXIT_INSTR_OFFSETS
	.align		4
.L_2209:
        /*0130*/ 	.byte	0x04, 0x1c
        /*0132*/ 	.short	(.L_2211 - .L_2210)


	//   ....[0]....
.L_2210:
        /*0134*/ 	.word	0x00000070


	//   ....[1]....
        /*0138*/ 	.word	0x00000dc0


	//----- nvinfo : EIATTR_MAX_THREADS
	.align		4
.L_2211:
        /*013c*/ 	.byte	0x04, 0x05
        /*013e*/ 	.short	(.L_2213 - .L_2212)
.L_2212:
        /*0140*/ 	.word	0x00000400
        /*0144*/ 	.word	0x00000001
        /*0148*/ 	.word	0x00000001


	//----- nvinfo : EIATTR_CRS_STACK_SIZE
	.align		4
.L_2213:
        /*014c*/ 	.byte	0x04, 0x1e
        /*014e*/ 	.short	(.L_2215 - .L_2214)
.L_2214:
        /*0150*/ 	.word	0x00000000
.L_2215:


//--------------------- .nv.info._ZN10layer_norm13ln_bwd_kernelINS_13Kernel_traitsI6__halfS2_S2_S2_fjLj4096ELj1ELj1ELj4ELj16ENS_18Kernel_traits_baseILj4096ES2_S2_S2_S2_fjLj128EEEEELb1ELb1ELb1ELb0EEEvNS_9BwdParamsE --------------------------
	.section	.nv.info._ZN10layer_norm13ln_bwd_kernelINS_13Kernel_traitsI6__halfS2_S2_S2_fjLj4096ELj1ELj1ELj4ELj16ENS_18Kernel_traits_baseILj4096ES2_S2_S2_S2_fjLj128EEEEELb1ELb1ELb1ELb0EEEvNS_9BwdParamsE,"",@"SHT_CUDA_INFO"
	.sectionflags	@""
	.align	4


	//----- nvinfo : EIATTR_CUDA_API_VERSION
	.align		4
        /*0000*/ 	.byte	0x04, 0x37
        /*0002*/ 	.short	(.L_2217 - .L_2216)
.L_2216:
        /*0004*/ 	.word	0x00000082


	//----- nvinfo : EIATTR_SW2861232_WAR
	.align		4
.L_2217:
        /*0008*/ 	.byte	0x01, 0x35
	.zero		2


	//----- nvinfo : EIATTR_PARAM_CBANK
	.align		4
        /*000c*/ 	.byte	0x04, 0x0a
        /*000e*/ 	.short	(.L_2219 - .L_2218)
	.align		4
.L_2218:
        /*0010*/ 	.word	index@(.nv.constant0._ZN10layer_norm13ln_bwd_kernelINS_13Kernel_traitsI6__halfS2_S2_S2_fjLj4096ELj1ELj1ELj4ELj16ENS_18Kernel_traits_baseILj4096ES2_S2_S2_S2_fjLj128EEEEELb1ELb1ELb1ELb0EEEvNS_9BwdParamsE)
        /*0014*/ 	.short	0x0160
        /*0016*/ 	.short	0x0128


	//----- nvinfo : EIATTR_CBANK_PARAM_SIZE
	.align		4
.L_2219:
        /*0018*/ 	.byte	0x03, 0x19
        /*001a*/ 	.short	0x0128


	//----- nvinfo : EIATTR_KPARAM_INFO
	.align		4
        /*001c*/ 	.byte	0x04, 0x17
        /*001e*/ 	.short	(.L_2221 - .L_2220)
.L_2220:
        /*0020*/ 	.word	0x00000000
        /*0024*/ 	.short	0x0000
        /*0026*/ 	.short	0x0000
        /*0028*/ 	.byte	0x00, 0xf0, 0xa1, 0x04


	//----- nvinfo : EIATTR_MAXREG_COUNT
	.align		4
.L_2221:
        /*002c*/ 	.byte	0x03, 0x1b
        /*002e*/ 	.short	0x00ff


	//----- nvinfo : EIATTR_NUM_BARRIERS
	.align		4
        /*0030*/ 	.byte	0x02, 0x4c
        /*0032*/ 	.byte	0x01
	.zero		1


	//----- nvinfo : EIATTR_ANNOTATIONS
	.align		4
        /*0034*/ 	.byte	0x04, 0x55
        /*0036*/ 	.short	(.L_2223 - .L_2222)


	//   ....[0]....
.L_2222:
        /* <DEDUP_REMOVED lines=32> */


	//----- nvinfo : EIATTR_MERCURY_ISA_VERSION
	.align		4
.L_2223:
        /*0228*/ 	.byte	0x03, 0x5f
        /*022a*/ 	.short	0x0000


	//----- nvinfo : EIATTR_COOP_GROUP_MASK_REGIDS
	.align		4
        /*022c*/ 	.byte	0x04, 0x29
        /*022e*/ 	.short	(.L_2225 - .L_2224)


	//   ....[0]....
.L_2224:
        /*0230*/ 	.word	0xffffffff


	//   ....[1]....
        /*0234*/ 	.word	0xffffffff


	//   ....[2]....
        /*0238*/ 	.word	0xffffffff


	//   ....[3]....
        /*023c*/ 	.word	0xffffffff


	//   ....[4]....
        /*0240*/ 	.word	0xffffffff


	//   ....[5]....
        /*0244*/ 	.word	0xffffffff


	//   ....[6]....
        /*0248*/ 	.word	0xffffffff


	//   ....[7]....
        /*024c*/ 	.word	0xffffffff


	//   ....[8]....
        /*0250*/ 	.word	0xffffffff


	//   ....[9]....
        /*0254*/ 	.word	0xffffffff


	//   ....[10]....
        /*0258*/ 	.word	0xffffffff


	//   ....[11]....
        /*025c*/ 	.word	0xffffffff


	//   ....[12]....
        /*0260*/ 	.word	0xffffffff


	//   ....[13]....
        /*0264*/ 	.word	0xffffffff


	//   ....[14]....
        /*0268*/ 	.word	0xffffffff


	//   ....[15]....
        /*026c*/ 	.word	0xffffffff


	//   ....[16]....
        /*0270*/ 	.word	0xffffffff


	//   ....[17]....
        /*0274*/ 	.word	0xffffffff


	//   ....[18]....
        /*0278*/ 	.word	0xffffffff


	//   ....[19]....
        /*027c*/ 	.word	0xffffffff


	//----- nvinfo : EIATTR_COOP_GROUP_INSTR_OFFSETS
	.align		4
.L_2225:
        /*0280*/ 	.byte	0x04, 0x28
        /*0282*/ 	.short	(.L_2227 - .L_2226)


	//   ....[0]....
.L_2226:
        /*0284*/ 	.word	0x00002a10


	//   ....[1]....
        /*0288*/ 	.word	0x00002a30


	//   ....[2]....
        /*028c*/ 	.word	0x00002a60


	//   ....[3]....
        /*0290*/ 	.word	0x00002a80


	//   ....[4]....
        /*0294*/ 	.word	0x00002aa0


	//   ....[5]....
        /*0298*/ 	.word	0x00002ac0


	//   ....[6]....
        /*029c*/ 	.word	0x00002ad0


	//   ....[7]....
        /*02a0*/ 	.word	0x00002b00


	//   ....[8]....
        /*02a4*/ 	.word	0x00002b10


	//   ....[9]....
        /*02a8*/ 	.word	0x00002b30


	//   ....[10]....
        /*02ac*/ 	.word	0x00007450


	//   ....[11]....
        /*02b0*/ 	.word	0x000074d0


	//   ....[12]....
        /*02b4*/ 	.word	0x00007550


	//   ....[13]....
        /*02b8*/ 	.word	0x000075c0


	//   ....[14]....
        /*02bc*/ 	.word	0x00007640


	//   ....[15]....
        /*02c0*/ 	.word	0x000076b0


	//   ....[16]....
        /*02c4*/ 	.word	0x00007730


	//   ....[17]....
        /*02c8*/ 	.word	0x000077a0


	//   ....[18]....
        /*02cc*/ 	.word	0x00007820


	//   ....[19]....
        /*02d0*/ 	.word	0x00007890


	//----- nvinfo : EIATTR_EXIT_INSTR_OFFSETS
	.align		4
.L_2227:
        /*02d4*/ 	.byte	0x04, 0x1c
        /*02d6*/ 	.short	(.L_2229 - .L_2228)


	//   ....[0]....
.L_2228:
        /*02d8*/ 	.word	0x00007340


	//   ....[1]....
        /*02dc*/ 	.word	0x000073f0


	//----- nvinfo : EIATTR_MAX_THREADS
	.align		4
.L_2229:
        /*02e0*/ 	.byte	0x04, 0x05
        /*02e2*/ 	.short	(.L_2231 - .L_2230)
.L_2230:
        /*02e4*/ 	.word	0x00000080
        /*02e8*/ 	.word	0x00000001
        /*02ec*/ 	.word	0x00000001


	//----- nvinfo : EIATTR_CRS_STACK_SIZE
	.align		4
.L_2231:
        /*02f0*/ 	.byte	0x04, 0x1e
        /*02f2*/ 	.short	(.L_2233 - .L_2232)
.L_2232:
        /*02f4*/ 	.word	0x00000000
.L_2233:


//--------------------- .nv.info._ZN10layer_norm22ln_bwd_finalize_kernelINS_22Kernel_traits_finalizeILj4096E6__halfS2_S2_S2_fjLb1ELj1024ELj4ENS_18Kernel_traits_baseILj4096ES2_S2_S2_S2_fjLj1024EEEEELb1ELb1EEEvNS_9BwdParamsE --------------------------
	.section	.nv.info._ZN10layer_norm22ln_bwd_finalize_kernelINS_22Kernel_traits_finalizeILj4096E6__halfS2_S2_S2_fjLb1ELj1024ELj4ENS_18Kernel_traits_baseILj4096ES2_S2_S2_S2_fjLj1024EEEEELb1ELb1EEEvNS_9BwdParamsE,"",@"SHT_CUDA_INFO"
	.sectionflags	@""
	.align	4


	//----- nvinfo : EIATTR_CUDA_API_VERSION
	.align		4
        /*0000*/ 	.byte	0x04, 0x37
        /*0002*/ 	.short	(.L_2235 - .L_2234)
.L_2234:
        /*0004*/ 	.word	0x00000082


	//----- nvinfo : EIATTR_SW2861232_WAR
	.align		4
.L_2235:
        /*0008*/ 	.byte	0x01, 0x35
	.zero		2


	//----- nvinfo : EIATTR_PARAM_CBANK
	.align		4
        /*000c*/ 	.byte	0x04, 0x0a
        /*000e*/ 	.short	(.L_2237 - .L_2236)
	.align		4
.L_2236:
        /*0010*/ 	.word	index@(.nv.constant0._ZN10layer_norm22ln_bwd_finalize_kernelINS_22Kernel_traits_finalizeILj4096E6__halfS2_S2_S2_fjLb1ELj1024ELj4ENS_18Kernel_traits_baseILj4096ES2_S2_S2_S2_fjLj1024EEEEELb1ELb1EEEvNS_9BwdParamsE)
        /*0014*/ 	.short	0x0160
        /*0016*/ 	.short	0x0128


	//----- nvinfo : EIATTR_CBANK_PARAM_SIZE
	.align		4
.L_2237:
        /*0018*/ 	.byte	0x03, 0x19
        /*001a*/ 	.short	0x0128


	//----- nvinfo : EIATTR_KPARAM_INFO
	.align		4
        /*001c*/ 	.byte	0x04, 0x17
        /*001e*/ 	.short	(.L_2239 - .L_2238)
.L_2238:
        /*0020*/ 	.word	0x00000000
        /*0024*/ 	.short	0x0000
        /*0026*/ 	.short	0x0000
        /*0028*/ 	.byte	0x00, 0xf0, 0xa1, 0x04


	//----- nvinfo : EIATTR_MAXREG_COUNT
	.align		4
.L_2239:
        /*002c*/ 	.byte	0x03, 0x1b
        /*002e*/ 	.short	0x0040


	//----- nvinfo : EIATTR_NUM_BARRIERS
	.align		4
        /*0030*/ 	.byte	0x02, 0x4c
        /*0032*/ 	.byte	0x01
	.zero		1


	//----- nvinfo : EIATTR_MERCURY_ISA_VERSION
	.align		4
        /*0034*/ 	.byte	0x03, 0x5f
        /*0036*/ 	.short	0x0000


	//----- nvinfo : EIATTR_COOP_GROUP_MASK_REGIDS
	.align		4
        /*0038*/ 	.byte	0x04, 0x29
        /*003a*/ 	.short	(.L_2241 - .L_2240)


	//   ....[0]....
.L_2240:
        /*003c*/ 	.word	0xffffffff


	//   ....[1]....
        /*0040*/ 	.word	0xffffffff


	//   ....[2]....
        /*0044*/ 	.word	0xffffffff


	//   ....[3]....
        /*0048*/ 	.word	0xffffffff


	//   ....[4]....
        /*004c*/ 	.word	0xffffffff


	//   ....[5]....
        /*0050*/ 	.word	0xffffffff


	//   ....[6]....
        /*0054*/ 	.word	0xffffffff


	//   ....[7]....
        /*0058*/ 	.word	0xffffffff


	//   ....[8]....
        /*005c*/ 	.word	0xffffffff


	//   ....[9]....
        /*0060*/ 	.word	0xffffffff


	//   ....[10]....
        /*0064*/ 	.word	0xffffffff


	//   ....[11]....
        /*0068*/ 	.word	0xffffffff


	//   ....[12]....
        /*006c*/ 	.word	0xffffffff


	//   ....[13]....
        /*0070*/ 	.word	0xffffffff


	//   ....[14]....
        /*0074*/ 	.word	0xffffffff


	//   ....[15]....
        /*0078*/ 	.word	0xffffffff


	//   ....[16]....
        /*007c*/ 	.word	0xffffffff


	//   ....[17]....
        /*0080*/ 	.word	0xffffffff


	//   ....[18]....
        /*0084*/ 	.word	0xffffffff


	//   ....[19]....
        /*0088*/ 	.word	0xffffffff


	//   ....[20]....
        /*008c*/ 	.word	0xffffffff


	//   ....[21]....
        /*0090*/ 	.word	0xffffffff


	//   ....[22]....
        /*0094*/ 	.word	0xffffffff


	//   ....[23]....
        /*0098*/ 	.word	0xffffffff


	//   ....[24]....
        /*009c*/ 	.word	0xffffffff


	//   ....[25]....
        /*00a0*/ 	.word	0xffffffff


	//   ....[26]....
        /*00a4*/ 	.word	0xffffffff


	//   ....[27]....
        /*00a8*/ 	.word	0xffffffff


	//   ....[28]....
        /*00ac*/ 	.word	0xffffffff


	//   ....[29]....
        /*00b0*/ 	.word	0xffffffff


	//----- nvinfo : EIATTR_COOP_GROUP_INSTR_OFFSETS
	.align		4
.L_2241:
        /*00b4*/ 	.byte	0x04, 0x28
        /*00b6*/ 	.short	(.L_2243 - .L_2242)


	//   ....[0]....
.L_2242:
        /*00b8*/ 	.word	0x000009a0


	//   ....[1]....
        /*00bc*/ 	.word	0x000009d0


	//   ....[2]....
        /*00c0*/ 	.word	0x000009e0


	//   ....[3]....
        /*00c4*/ 	.word	0x00000a00


	//   ....[4]....
        /*00c8*/ 	.word	0x00000a20


	//   ....[5]....
        /*00cc*/ 	.word	0x00000a30


	//   ....[6]....
        /*00d0*/ 	.word	0x00000a60


	//   ....[7]....
        /*00d4*/ 	.word	0x00000a80


	//   ....[8]....
        /*00d8*/ 	.word	0x00000a90


	//   ....[9]....
        /*00dc*/ 	.word	0x00000ac0


	//   ....[10]....
        /*00e0*/ 	.word	0x00000ae0


	//   ....[11]....
        /*00e4*/ 	.word	0x00000af0


	//   ....[12]....
        /*00e8*/ 	.word	0x00000b20


	//   ....[13]....
        /*00ec*/ 	.word	0x00000b40


	//   ....[14]....
        /*00f0*/ 	.word	0x00000b50


	//   ....[15]....
        /*00f4*/ 	.word	0x00000dd0


	//   ....[16]....
        /*00f8*/ 	.word	0x00000e30


	//   ....[17]....
        /*00fc*/ 	.word	0x00000e90


	//   ....[18]....
        /*0100*/ 	.word	0x00000ef0


	//   ....[19]....
        /*0104*/ 	.word	0x00000f60


	//   ....[20]....
        /*0108*/ 	.word	0x00000fd0


	//   ....[21]....
        /*010c*/ 	.word	0x00001030


	//   ....[22]....
        /*0110*/ 	.word	0x00001090


	//   ....[23]....
        /*0114*/ 	.word	0x000010f0


	//   ....[24]....
        /*0118*/ 	.word	0x00001160


	//   ....[25]....
        /*011c*/ 	.word	0x000011d0


	//   ....[26]....
        /*0120*/ 	.word	0x00001230


	//   ....[27]....
        /*0124*/ 	.word	0x00001290


	//   ....[28]....
        /*0128*/ 	.word	0x000012f0


	//   ....[29]....
        /*012c*/ 	.word	0x00001350


	//----- nvinfo : EIATTR_EXIT_INSTR_OFFSETS
	.align		4
.L_2243:
        /*0130*/ 	.byte	0x04, 0x1c
        /*0132*/ 	.short	(.L_2245 - .L_2244)


	//   ....[0]....
.L_2244:
        /*0134*/ 	.word	0x00000070


	//   ....[1]....
        /*0138*/ 	.word	0x00000d70


	//----- nvinfo : EIATTR_MAX_THREADS
	.align		4
.L_2245:
        /*013c*/ 	.byte	0x04, 0x05
        /*013e*/ 	.short	(.L_2247 - .L_2246)
.L_2246:
        /*0140*/ 	.word	0x00000400
        /*0144*/ 	.word	0x00000001
        /*0148*/ 	.word	0x00000001


	//----- nvinfo : EIATTR_CRS_STACK_SIZE
	.align		4
.L_2247:
        /*014c*/ 	.byte	0x04, 0x1e
        /*014e*/ 	.short	(.L_2249 - .L_2248)
.L_2248:
        /*0150*/ 	.word	0x00000000
.L_2249:


//--------------------- .nv.info._ZN10layer_norm13ln_bwd_kernelINS_13Kernel_traitsI6__halfS2_S2_S2_fjLj4096ELj1ELj1ELj4ELj16ENS_18Kernel_traits_baseILj4096ES2_S2_S2_S2_fjLj128EEEEELb1ELb1ELb1ELb1EEEvNS_9BwdParamsE --------------------------
	.section	.nv.info._ZN10layer_norm13ln_bwd_kernelINS_13Kernel_traitsI6__halfS2_S2_S2_fjLj4096ELj1ELj1ELj4ELj16ENS_18Kernel_traits_baseILj4096ES2_S2_S2_S2_fjLj128EEEEELb1ELb1ELb1ELb1EEEvNS_9BwdParamsE,"",@"SHT_CUDA_INFO"
	.sectionflags	@""
	.align	4


	//----- nvinfo : EIATTR_CUDA_API_VERSION
	.align		4
        /*0000*/ 	.byte	0x04, 0x37
        /*0002*/ 	.short	(.L_2251 - .L_2250)
.L_2250:
        /*0004*/ 	.word	0x00000082


	//----- nvinfo : EIATTR_SW2861232_WAR
	.align		4
.L_2251:
        /*0008*/ 	.byte	0x01, 0x35
	.zero		2


	//----- nvinfo : EIATTR_PARAM_CBANK
	.align		4
        /*000c*/ 	.byte	0x04, 0x0a
        /*000e*/ 	.short	(.L_2253 - .L_2252)
	.align		4
.L_2252:
        /*0010*/ 	.word	index@(.nv.constant0._ZN10layer_norm13ln_bwd_kernelINS_13Kernel_traitsI6__halfS2_S2_S2_fjLj4096ELj1ELj1ELj4ELj16ENS_18Kernel_traits_baseILj4096ES2_S2_S2_S2_fjLj128EEEEELb1ELb1ELb1ELb1EEEvNS_9BwdParamsE)
        /*0014*/ 	.short	0x0160
        /*0016*/ 	.short	0x0128


	//----- nvinfo : EIATTR_CBANK_PARAM_SIZE
	.align		4
.L_2253:
        /*0018*/ 	.byte	0x03, 0x19
        /*001a*/ 	.short	0x0128


	//----- nvinfo : EIATTR_KPARAM_INFO
	.align		4
        /*001c*/ 	.byte	0x04, 0x17
        /*001e*/ 	.short	(.L_2255 - .L_2254)
.L_2254:
        /*0020*/ 	.word	0x00000000
        /*0024*/ 	.short	0x0000
        /*0026*/ 	.short	0x0000
        /*0028*/ 	.byte	0x00, 0xf0, 0xa1, 0x04


	//----- nvinfo : EIATTR_MAXREG_COUNT
	.align		4
.L_2255:
        /*002c*/ 	.byte	0x03, 0x1b
        /*002e*/ 	.short	0x00ff


	//----- nvinfo : EIATTR_NUM_BARRIERS
	.align		4
        /*0030*/ 	.byte	0x02, 0x4c
        /*0032*/ 	.byte	0x01
	.zero		1


	//----- nvinfo : EIATTR_ANNOTATIONS
	.align		4
        /*0034*/ 	.byte	0x04, 0x55
        /*0036*/ 	.short	(.L_2257 - .L_2256)


	//   ....[0]....
.L_2256:
        /* <DEDUP_REMOVED lines=14> */


	//----- nvinfo : EIATTR_MERCURY_ISA_VERSION
	.align		4
.L_2257:
        /*0108*/ 	.byte	0x03, 0x5f
        /*010a*/ 	.short	0x0000


	//----- nvinfo : EIATTR_COOP_GROUP_MASK_REGIDS
	.align		4
        /*010c*/ 	.byte	0x04, 0x29
        /*010e*/ 	.short	(.L_2259 - .L_2258)


	//   ....[0]....
.L_2258:
        /*0110*/ 	.word	0xffffffff


	//   ....[1]....
        /*0114*/ 	.word	0xffffffff


	//   ....[2]....
        /*0118*/ 	.word	0xffffffff


	//   ....[3]....
        /*011c*/ 	.word	0xffffffff


	//   ....[4]....
        /*0120*/ 	.word	0xffffffff


	//   ....[5]....
        /*0124*/ 	.word	0xffffffff


	//   ....[6]....
        /*0128*/ 	.word	0xffffffff


	//   ....[7]....
        /*012c*/ 	.word	0xffffffff


	//   ....[8]....
        /*0130*/ 	.word	0xffffffff


	//   ....[9]....
        /*0134*/ 	.word	0xffffffff


	//   ....[10]....
        /*0138*/ 	.word	0xffffffff


	//   ....[11]....
        /*013c*/ 	.word	0xffffffff


	//   ....[12]....
        /*0140*/ 	.word	0xffffffff


	//   ....[13]....
        /*0144*/ 	.word	0xffffffff


	//   ....[14]....
        /*0148*/ 	.word	0xffffffff


	//   ....[15]....
        /*014c*/ 	.word	0xffffffff


	//   ....[16]....
        /*0150*/ 	.word	0xffffffff


	//   ....[17]....
        /*0154*/ 	.word	0xffffffff


	//   ....[18]....
        /*0158*/ 	.word	0xffffffff


	//   ....[19]....
        /*015c*/ 	.word	0xffffffff


	//----- nvinfo : EIATTR_COOP_GROUP_INSTR_OFFSETS
	.align		4
.L_2259:
        /*0160*/ 	.byte	0x04, 0x28
        /*0162*/ 	.short	(.L_2261 - .L_2260)


	//   ....[0]....
.L_2260:
        /*0164*/ 	.word	0x000024f0


	//   ....[1]....
        /*0168*/ 	.word	0x00002510


	//   ....[2]....
        /*016c*/ 	.word	0x00002540


	//   ....[3]....
        /*0170*/ 	.word	0x00002560


	//   ....[4]....
        /*0174*/ 	.word	0x00002580


	//   ....[5]....
        /*0178*/ 	.word	0x000025a0


	//   ....[6]....
        /*017c*/ 	.word	0x000025c0


	//   ....[7]....
        /*0180*/ 	.word	0x000025e0


	//   ....[8]....
        /*0184*/ 	.word	0x000025f0


	//   ....[9]....
        /*0188*/ 	.word	0x00002610


	//   ....[10]....
        /*018c*/ 	.word	0x00006c00


	//   ....[11]....
        /*0190*/ 	.word	0x00006c60


	//   ....[12]....
        /*0194*/ 	.word	0x00006cc0


	//   ....[13]....
        /*0198*/ 	.word	0x00006d10


	//   ....[14]....
        /*019c*/ 	.word	0x00006d70


	//   ....[15]....
        /*01a0*/ 	.word	0x00006dc0


	//   ....[16]....
        /*01a4*/ 	.word	0x00006e20


	//   ....[17]....
        /*01a8*/ 	.word	0x00006e70


	//   ....[18]....
        /*01ac*/ 	.word	0x00006ed0


	//   ....[19]....
        /*01b0*/ 	.word	0x00006f20


	//----- nvinfo : EIATTR_EXIT_INSTR_OFFSETS
	.align		4
.L_2261:
        /*01b4*/ 	.byte	0x04, 0x1c
        /*01b6*/ 	.short	(.L_2263 - .L_2262)


	//   ....[0]....
.L_2262:
        /*01b8*/ 	.word	0x00006bc0


	//----- nvinfo : EIATTR_MAX_THREADS
	.align		4
.L_2263:
        /*01bc*/ 	.byte	0x04, 0x05
        /*01be*/ 	.short	(.L_2265 - .L_2264)
.L_2264:
        /*01c0*/ 	.word	0x00000080
        /*01c4*/ 	.word	0x00000001
        /*01c8*/ 	.word	0x00000001


	//----- nvinfo : EIATTR_CRS_STACK_SIZE
	.align		4
.L_2265:
        /*01cc*/ 	.byte	0x04, 0x1e
        /*01ce*/ 	.short	(.L_2267 - .L_2266)
.L_2266:
        /*01d0*/ 	.word	0x00000000
.L_2267:


//--------------------- .nv.info._ZN10layer_norm13ln_bwd_kernelINS_13Kernel_traitsIf13__nv_bfloat16S2_S2_fjLj4096ELj1ELj1ELj4ELj16ENS_18Kernel_traits_baseILj4096EfS2_S2_S2_fjLj128EEEEELb0ELb0ELb0ELb0EEEvNS_9BwdParamsE --------------------------
	.section	.nv.info._ZN10layer_norm13ln_bwd_kernelINS_13Kernel_traitsIf13__nv_bfloat16S2_S2_fjLj4096ELj1ELj1ELj4ELj16ENS_18Kernel_traits_baseILj4096EfS2_S2_S2_fjLj128EEEEELb0ELb0ELb0ELb0EEEvNS_9BwdParamsE,"",@"SHT_CUDA_INFO"
	.sectionflags	@""
	.align	4


	//----- nvinfo : EIATTR_CUDA_API_VERSION
	.align		4
        /*0000*/ 	.byte	0x04, 0x37
        /*0002*/ 	.short	(.L_2269 - .L_2268)
.L_2268:
        /*0004*/ 	.word	0x00000082


	//----- nvinfo : EIATTR_SW2861232_WAR
	.align		4
.L_2269:
        /*0008*/ 	.byte	0x01, 0x35
	.zero		2


	//----- nvinfo : EIATTR_PARAM_CBANK
	.align		4
        /*000c*/ 	.byte	0x04, 0x0a
        /*000e*/ 	.short	(.L_2271 - .L_2270)
	.align		4
.L_2270:
        /*0010*/ 	.word	index@(.nv.constant0._ZN10layer_norm13ln_bwd_kernelINS_13Kernel_traitsIf13__nv_bfloat16S2_S2_fjLj4096ELj1ELj1ELj4ELj16ENS_18Kernel_traits_baseILj4096EfS2_S2_S2_fjLj128EEEEELb0ELb0ELb0ELb0EEEvNS_9BwdParamsE)
        /*0014*/ 	.short	0x0160
        /*0016*/ 	.short	0x0128


	//----- nvinfo : EIATTR_CBANK_PARAM_SIZE
	.align		4
.L_2271:
        /*0018*/ 	.byte	0x03, 0x19
        /*001a*/ 	.short	0x0128


	//----- nvinfo : EIATTR_KPARAM_INFO
	.align		4
        /*001c*/ 	.byte	0x04, 0x17
        /*001e*/ 	.short	(.L_2273 - .L_2272)
.L_2272:
        /*0020*/ 	.word	0x00000000
        /*0024*/ 	.short	0x0000
        /*0026*/ 	.short	0x0000
        /*0028*/ 	.byte	0x00, 0xf0, 0xa1, 0x04


	//----- nvinfo : EIATTR_MAXREG_COUNT
	.align		4
.L_2273:
        /*002c*/ 	.byte	0x03, 0x1b
        /*002e*/ 	.short	0x00ff


	//----- nvinfo : EIATTR_NUM_BARRIERS
	.align		4
        /*0030*/ 	.byte	0x02, 0x4c
        /*0032*/ 	.byte	0x01
	.zero		1


	//----- nvinfo : EIATTR_MERCURY_ISA_VERSION
	.align		4
        /*0034*/ 	.byte	0x03, 0x5f
        /*0036*/ 	.short	0x0000


	//----- nvinfo : EIATTR_COOP_GROUP_MASK_REGIDS
	.align		4
        /*0038*/ 	.byte	0x04, 0x29
        /*003a*/ 	.short	(.L_2275 - .L_2274)


	//   ....[0]....
.L_2274:
        /*003c*/ 	.word	0xffffffff


	//   ....[1]....
        /*0040*/ 	.word	0xffffffff


	//   ....[2]....
        /*0044*/ 	.word	0xffffffff


	//   ....[3]....
        /*0048*/ 	.word	0xffffffff


	//   ....[4]....
        /*004c*/ 	.word	0xffffffff


	//   ....[5]....
        /*0050*/ 	.word	0xffffffff


	//   ....[6]....
        /*0054*/ 	.word	0xffffffff


	//   ....[7]....
        /*0058*/ 	.word	0xffffffff


	//   ....[8]....
        /*005c*/ 	.word	0xffffffff


	//   ....[9]....
        /*0060*/ 	.word	0xffffffff


	//   ....[10]....
        /*0064*/ 	.word	0xffffffff


	//   ....[11]....
        /*0068*/ 	.word	0xffffffff


	//   ....[12]....
        /*006c*/ 	.word	0xffffffff


	//   ....[13]....
        /*0070*/ 	.word	0xffffffff


	//   ....[14]....
        /*0074*/ 	.word	0xffffffff


	//   ....[15]....
        /*0078*/ 	.word	0xffffffff


	//   ....[16]....
        /*007c*/ 	.word	0xffffffff


	//   ....[17]....
        /*0080*/ 	.word	0xffffffff


	//   ....[18]....
        /*0084*/ 	.word	0xffffffff


	//   ....[19]....
        /*0088*/ 	.word	0xffffffff


	//----- nvinfo : EIATTR_COOP_GROUP_INSTR_OFFSETS
	.align		4
.L_2275:
        /*008c*/ 	.byte	0x04, 0x28
        /*008e*/ 	.short	(.L_2277 - .L_2276)


	//   ....[0]....
.L_2276:
        /*0090*/ 	.word	0x00001bf0


	//   ....[1]....
        /*0094*/ 	.word	0x00001c10


	//   ....[2]....
        /*0098*/ 	.word	0x00001c30


	//   ....[3]....
        /*009c*/ 	.word	0x00001c50


	//   ....[4]....
        /*00a0*/ 	.word	0x00001c70


	//   ....[5]....
        /*00a4*/ 	.word	0x00001c90


	//   ....[6]....
        /*00a8*/ 	.word	0x00001cb0


	//   ....[7]....
        /*00ac*/ 	.word	0x00001cd0


	//   ....[8]....
        /*00b0*/ 	.word	0x00001cf0


	//   ....[9]....
        /*00b4*/ 	.word	0x00001d10


	//   ....[10]....
        /*00b8*/ 	.word	0x00003650


	//   ....[11]....
        /*00bc*/ 	.word	0x000036d0


	//   ....[12]....
        /*00c0*/ 	.word	0x00003750


	//   ....[13]....
        /*00c4*/ 	.word	0x000037c0


	//   ....[14]....
        /*00c8*/ 	.word	0x00003840


	//   ....[15]....
        /*00cc*/ 	.word	0x000038b0


	//   ....[16]....
        /*00d0*/ 	.word	0x00003930


	//   ....[17]....
        /*00d4*/ 	.word	0x000039a0


	//   ....[18]....
        /*00d8*/ 	.word	0x00003a20


	//   ....[19]....
        /*00dc*/ 	.word	0x00003a90


	//----- nvinfo : EIATTR_EXIT_INSTR_OFFSETS
	.align		4
.L_2277:
        /*00e0*/ 	.byte	0x04, 0x1c
        /*00e2*/ 	.short	(.L_2279 - .L_2278)


	//   ....[0]....
.L_2278:
        /*00e4*/ 	.word	0x00003570


	//   ....[1]....
        /*00e8*/ 	.word	0x000035f0


	//----- nvinfo : EIATTR_MAX_THREADS
	.align		4
.L_2279:
        /*00ec*/ 	.byte	0x04, 0x05
        /*00ee*/ 	.short	(.L_2281 - .L_2280)
.L_2280:
        /*00f0*/ 	.word	0x00000080
        /*00f4*/ 	.word	0x00000001
        /*00f8*/ 	.word	0x00000001


	//----- nvinfo : EIATTR_CRS_STACK_SIZE
	.align		4
.L_2281:
        /*00fc*/ 	.byte	0x04, 0x1e
        /*00fe*/ 	.short	(.L_2283 - .L_2282)
.L_2282:
        /*0100*/ 	.word	0x00000000
.L_2283:


//--------------------- .nv.info._ZN10layer_norm13ln_bwd_kernelINS_13Kernel_traitsIf13__nv_bfloat16S2_S2_fjLj4096ELj1ELj1ELj4ELj16ENS_18Kernel_traits_baseILj4096EfS2_S2_S2_fjLj128EEEEELb0ELb0ELb0ELb1EEEvNS_9BwdParamsE --------------------------
	.section	.nv.info._ZN10layer_norm13ln_bwd_kernelINS_13Kernel_traitsIf13__nv_bfloat16S2_S2_fjLj4096ELj1ELj1ELj4ELj16ENS_18Kernel_traits_baseILj4096EfS2_S2_S2_fjLj128EEEEELb0ELb0ELb0ELb1EEEvNS_9BwdParamsE,"",@"SHT_CUDA_INFO"
	.sectionflags	@""
	.align	4


	//----- nvinfo : EIATTR_CUDA_API_VERSION
	.align		4
        /*0000*/ 	.byte	0x04, 0x37
        /*0002*/ 	.short	(.L_2285 - .L_2284)
.L_2284:
        /*0004*/ 	.word	0x00000082


	//----- nvinfo : EIATTR_SW2861232_WAR
	.align		4
.L_2285:
        /*0008*/ 	.byte	0x01, 0x35
	.zero		2


	//----- nvinfo : EIATTR_PARAM_CBANK
	.align		4
        /*000c*/ 	.byte	0x04, 0x0a
        /*000e*/ 	.short	(.L_2287 - .L_2286)
	.align		4
.L_2286:
        /*0010*/ 	.word	index@(.nv.constant0._ZN10layer_norm13ln_bwd_kernelINS_13Kernel_traitsIf13__nv_bfloat16S2_S2_fjLj4096ELj1ELj1ELj4ELj16ENS_18Kernel_traits_baseILj4096EfS2_S2_S2_fjLj128EEEEELb0ELb0ELb0ELb1EEEvNS_9BwdParamsE)
        /*0014*/ 	.short	0x0160
        /*0016*/ 	.short	0x0128


	//----- nvinfo : EIATTR_CBANK_PARAM_SIZE
	.align		4
.L_2287:
        /*0018*/ 	.byte	0x03, 0x19
        /*001a*/ 	.short	0x0128


	//----- nvinfo : EIATTR_KPARAM_INFO
	.align		4
        /*001c*/ 	.byte	0x04, 0x17
        /*001e*/ 	.short	(.L_2289 - .L_2288)
.L_2288:
        /*0020*/ 	.word	0x00000000
        /*0024*/ 	.short	0x0000
        /*0026*/ 	.short	0x0000
        /*0028*/ 	.byte	0x00, 0xf0, 0xa1, 0x04


	//----- nvinfo : EIATTR_MAXREG_COUNT
	.align		4
.L_2289:
        /*002c*/ 	.byte	0x03, 0x1b
        /*002e*/ 	.short	0x00ff


	//----- nvinfo : EIATTR_NUM_BARRIERS
	.align		4
        /*0030*/ 	.byte	0x02, 0x4c
        /*0032*/ 	.byte	0x01
	.zero		1


	//----- nvinfo : EIATTR_MERCURY_ISA_VERSION
	.align		4
        /*0034*/ 	.byte	0x03, 0x5f
        /*0036*/ 	.short	0x0000


	//----- nvinfo : EIATTR_COOP_GROUP_MASK_REGIDS
	.align		4
        /*0038*/ 	.byte	0x04, 0x29
        /*003a*/ 	.short	(.L_2291 - .L_2290)


	//   ....[0]....
.L_2290:
        /*003c*/ 	.word	0xffffffff


	//   ....[1]....
        /*0040*/ 	.word	0xffffffff


	//   ....[2]....
        /*0044*/ 	.word	0xffffffff


	//   ....[3]....
        /*0048*/ 	.word	0xffffffff


	//   ....[4]....
        /*004c*/ 	.word	0xffffffff


	//   ....[5]....
        /*0050*/ 	.word	0xffffffff


	//   ....[6]....
        /*0054*/ 	.word	0xffffffff


	//   ....[7]....
        /*0058*/ 	.word	0xffffffff


	//   ....[8]....
        /*005c*/ 	.word	0xffffffff


	//   ....[9]....
        /*0060*/ 	.word	0xffffffff


	//   ....[10]....
        /*0064*/ 	.word	0xffffffff


	//   ....[11]....
        /*0068*/ 	.word	0xffffffff


	//   ....[12]....
        /*006c*/ 	.word	0xffffffff


	//   ....[13]....
        /*0070*/ 	.word	0xffffffff


	//   ....[14]....
        /*0074*/ 	.word	0xffffffff


	//   ....[15]....
        /*0078*/ 	.word	0xffffffff


	//   ....[16]....
        /*007c*/ 	.word	0xffffffff


	//   ....[17]....
        /*0080*/ 	.word	0xffffffff


	//   ....[18]....
        /*0084*/ 	.word	0xffffffff


	//   ....[19]....
        /*0088*/ 	.word	0xffffffff


	//----- nvinfo : EIATTR_COOP_GROUP_INSTR_OFFSETS
	.align		4
.L_2291:
        /*008c*/ 	.byte	0x04, 0x28
        /*008e*/ 	.short	(.L_2293 - .L_2292)


	//   ....[0]....
.L_2292:
        /*0090*/ 	.word	0x00001ab0


	//   ....[1]....
        /*0094*/ 	.word	0x00001ad0


	//   ....[2]....
        /*0098*/ 	.word	0x00001af0


	//   ....[3]....
        /*009c*/ 	.word	0x00001b10


	//   ....[4]....
        /*00a0*/ 	.word	0x00001b30


	//   ....[5]....
        /*00a4*/ 	.word	0x00001b50


	//   ....[6]....
        /*00a8*/ 	.word	0x00001b70


	//   ....[7]....
        /*00ac*/ 	.word	0x00001b90


	//   ....[8]....
        /*00b0*/ 	.word	0x00001bb0


	//   ....[9]....
        /*00b4*/ 	.word	0x00001bd0


	//   ....[10]....
        /*00b8*/ 	.word	0x000035e0


	//   ....[11]....
        /*00bc*/ 	.word	0x00003660


	//   ....[12]....
        /*00c0*/ 	.word	0x000036e0


	//   ....[13]....
        /*00c4*/ 	.word	0x00003750


	//   ....[14]....
        /*00c8*/ 	.word	0x000037d0


	//   ....[15]....
        /*00cc*/ 	.word	0x00003840


	//   ....[16]....
        /*00d0*/ 	.word	0x000038c0


	//   ....[17]....
        /*00d4*/ 	.word	0x00003930


	//   ....[18]....
        /*00d8*/ 	.word	0x000039b0


	//   ....[19]....
        /*00dc*/ 	.word	0x00003a20


	//----- nvinfo : EIATTR_EXIT_INSTR_OFFSETS
	.align		4
.L_2293:
        /*00e0*/ 	.byte	0x04, 0x1c
        /*00e2*/ 	.short	(.L_2295 - .L_2294)


	//   ....[0]....
.L_2294:
        /*00e4*/ 	.word	0x00003580


	//----- nvinfo : EIATTR_MAX_THREADS
	.align		4
.L_2295:
        /*00e8*/ 	.byte	0x04, 0x05
        /*00ea*/ 	.short	(.L_2297 - .L_2296)
.L_2296:
        /*00ec*/ 	.word	0x00000080
        /*00f0*/ 	.word	0x00000001
        /*00f4*/ 	.word	0x00000001


	//----- nvinfo : EIATTR_CRS_STACK_SIZE
	.align		4
.L_2297:
        /*00f8*/ 	.byte	0x04, 0x1e
        /*00fa*/ 	.short	(.L_2299 - .L_2298)
.L_2298:
        /*00fc*/ 	.word	0x00000000
.L_2299:


//--------------------- .nv.info._ZN10layer_norm13ln_bwd_kernelINS_13Kernel_traitsIf13__nv_bfloat16S2_S2_fjLj4096ELj1ELj1ELj4ELj16ENS_18Kernel_traits_baseILj4096EfS2_S2_S2_fjLj128EEEEELb0ELb0ELb1ELb0EEEvNS_9BwdParamsE --------------------------
	.section	.nv.info._ZN10layer_norm13ln_bwd_kernelINS_13Kernel_traitsIf13__nv_bfloat16S2_S2_fjLj4096ELj1ELj1ELj4ELj16ENS_18Kernel_traits_baseILj4096EfS2_S2_S2_fjLj128EEEEELb0ELb0ELb1ELb0EEEvNS_9BwdParamsE,"",@"SHT_CUDA_INFO"
	.sectionflags	@""
	.align	4


	//----- nvinfo : EIATTR_CUDA_API_VERSION
	.align		4
        /*0000*/ 	.byte	0x04, 0x37
        /*0002*/ 	.short	(.L_2301 - .L_2300)
.L_2300:
        /*0004*/ 	.word	0x00000082


	//----- nvinfo : EIATTR_SW2861232_WAR
	.align		4
.L_2301:
        /*0008*/ 	.byte	0x01, 0x35
	.zero		2


	//----- nvinfo : EIATTR_PARAM_CBANK
	.align		4
        /*000c*/ 	.byte	0x04, 0x0a
        /*000e*/ 	.short	(.L_2303 - .L_2302)
	.align		4
.L_2302:
        /*0010*/ 	.word	index@(.nv.constant0._ZN10layer_norm13ln_bwd_kernelINS_13Kernel_traitsIf13__nv_bfloat16S2_S2_fjLj4096ELj1ELj1ELj4ELj16ENS_18Kernel_traits_baseILj4096EfS2_S2_S2_fjLj128EEEEELb0ELb0ELb1ELb0EEEvNS_9BwdParamsE)
        /*0014*/ 	.short	0x0160
        /*0016*/ 	.short	0x0128


	//----- nvinfo : EIATTR_CBANK_PARAM_SIZE
	.align		4
.L_2303:
        /*0018*/ 	.byte	0x03, 0x19
        /*001a*/ 	.short	0x0128


	//----- nvinfo : EIATTR_KPARAM_INFO
	.align		4
        /*001c*/ 	.byte	0x04, 0x17
        /*001e*/ 	.short	(.L_2305 - .L_2304)
.L_2304:
        /*0020*/ 	.word	0x00000000
        /*0024*/ 	.short	0x0000
        /*0026*/ 	.short	0x0000
        /*0028*/ 	.byte	0x00, 0xf0, 0xa1, 0x04


	//----- nvinfo : EIATTR_MAXREG_COUNT
	.align		4
.L_2305:
        /*002c*/ 	.byte	0x03, 0x1b
        /*002e*/ 	.short	0x00ff


	//----- nvinfo : EIATTR_NUM_BARRIERS
	.align		4
        /*0030*/ 	.byte	0x02, 0x4c
        /*0032*/ 	.byte	0x01
	.zero		1


	//----- nvinfo : EIATTR_MERCURY_ISA_VERSION
	.align		4
        /*0034*/ 	.byte	0x03, 0x5f
        /*0036*/ 	.short	0x0000


	//----- nvinfo : EIATTR_COOP_GROUP_MASK_REGIDS
	.align		4
        /*0038*/ 	.byte	0x04, 0x29
        /*003a*/ 	.short	(.L_2307 - .L_2306)


	//   ....[0]....
.L_2306:
        /*003c*/ 	.word	0xffffffff


	//   ....[1]....
        /*0040*/ 	.word	0xffffffff


	//   ....[2]....
        /*0044*/ 	.word	0xffffffff


	//   ....[3]....
        /*0048*/ 	.word	0xffffffff


	//   ....[4]....
        /*004c*/ 	.word	0xffffffff


	//   ....[5]....
        /*0050*/ 	.word	0xffffffff


	//   ....[6]....
        /*0054*/ 	.word	0xffffffff


	//   ....[7]....
        /*0058*/ 	.word	0xffffffff


	//   ....[8]....
        /*005c*/ 	.word	0xffffffff


	//   ....[9]....
        /*0060*/ 	.word	0xffffffff


	//   ....[10]....
        /*0064*/ 	.word	0xffffffff


	//   ....[11]....
        /*0068*/ 	.word	0xffffffff


	//   ....[12]....
        /*006c*/ 	.word	0xffffffff


	//   ....[13]....
        /*0070*/ 	.word	0xffffffff


	//   ....[14]....
        /*0074*/ 	.word	0xffffffff


	//   ....[15]....
        /*0078*/ 	.word	0xffffffff


	//   ....[16]....
        /*007c*/ 	.word	0xffffffff


	//   ....[17]....
        /*0080*/ 	.word	0xffffffff


	//   ....[18]....
        /*0084*/ 	.word	0xffffffff


	//   ....[19]....
        /*0088*/ 	.word	0xffffffff


	//----- nvinfo : EIATTR_COOP_GROUP_INSTR_OFFSETS
	.align		4
.L_2307:
        /*008c*/ 	.byte	0x04, 0x28
        /*008e*/ 	.short	(.L_2309 - .L_2308)


	//   ....[0]....
.L_2308:
        /*0090*/ 	.word	0x00001e10


	//   ....[1]....
        /*0094*/ 	.word	0x00001e30


	//   ....[2]....
        /*0098*/ 	.word	0x00001e50


	//   ....[3]....
        /*009c*/ 	.word	0x00001e70


	//   ....[4]....
        /*00a0*/ 	.word	0x00001e90


	//   ....[5]....
        /*00a4*/ 	.word	0x00001eb0


	//   ....[6]....
        /*00a8*/ 	.word	0x00001ed0


	//   ....[7]....
        /*00ac*/ 	.word	0x00001ef0


	//   ....[8]....
        /*00b0*/ 	.word	0x00001f10


	//   ....[9]....
        /*00b4*/ 	.word	0x00001f30


	//   ....[10]....
        /*00b8*/ 	.word	0x00004b90


	//   ....[11]....
        /*00bc*/ 	.word	0x00004c10


	//   ....[12]....
        /*00c0*/ 	.word	0x00004c90


	//   ....[13]....
        /*00c4*/ 	.word	0x00004d00


	//   ....[14]....
        /*00c8*/ 	.word	0x00004d80


	//   ....[15]....
        /*00cc*/ 	.word	0x00004df0


	//   ....[16]....
        /*00d0*/ 	.word	0x00004e70


	//   ....[17]....
        /*00d4*/ 	.word	0x00004ee0


	//   ....[18]....
        /*00d8*/ 	.word	0x00004f60


	//   ....[19]....
        /*00dc*/ 	.word	0x00004fd0


	//----- nvinfo : EIATTR_EXIT_INSTR_OFFSETS
	.align		4
.L_2309:
        /*00e0*/ 	.byte	0x04, 0x1c
        /*00e2*/ 	.short	(.L_2311 - .L_2310)


	//   ....[0]....
.L_2310:
        /*00e4*/ 	.word	0x00004ab0


	//   ....[1]....
        /*00e8*/ 	.word	0x00004b30


	//----- nvinfo : EIATTR_MAX_THREADS
	.align		4
.L_2311:
        /*00ec*/ 	.byte	0x04, 0x05
        /*00ee*/ 	.short	(.L_2313 - .L_2312)
.L_2312:
        /*00f0*/ 	.word	0x00000080
        /*00f4*/ 	.word	0x00000001
        /*00f8*/ 	.word	0x00000001


	//----- nvinfo : EIATTR_CRS_STACK_SIZE
	.align		4
.L_2313:
        /*00fc*/ 	.byte	0x04, 0x1e
        /*00fe*/ 	.short	(.L_2315 - .L_2314)
.L_2314:
        /*0100*/ 	.word	0x00000000
.L_2315:


//--------------------- .nv.info._ZN10layer_norm13ln_bwd_kernelINS_13Kernel_traitsIf13__nv_bfloat16S2_S2_fjLj4096ELj1ELj1ELj4ELj16ENS_18Kernel_traits_baseILj4096EfS2_S2_S2_fjLj128EEEEELb0ELb0ELb1ELb1EEEvNS_9BwdParamsE --------------------------
	.section	.nv.info._ZN10layer_norm13ln_bwd_kernelINS_13Kernel_traitsIf13__nv_bfloat16S2_S2_fjLj4096ELj1ELj1ELj4ELj16ENS_18Kernel_traits_baseILj4096EfS2_S2_S2_fjLj128EEEEELb0ELb0ELb1ELb1EEEvNS_9BwdParamsE,"",@"SHT_CUDA_INFO"
	.sectionflags	@""
	.align	4


	//----- nvinfo : EIATTR_CUDA_API_VERSION
	.align		4
        /*0000*/ 	.byte	0x04, 0x37
        /*0002*/ 	.short	(.L_2317 - .L_2316)
.L_2316:
        /*0004*/ 	.word	0x00000082


	//----- nvinfo : EIATTR_SW2861232_WAR
	.align		4
.L_2317:
        /*0008*/ 	.byte	0x01, 0x35
	.zero		2


	//----- nvinfo : EIATTR_PARAM_CBANK
	.align		4
        /*000c*/ 	.byte	0x04, 0x0a
        /*000e*/ 	.short	(.L_2319 - .L_2318)
	.align		4
.L_2318:
        /*0010*/ 	.word	index@(.nv.constant0._ZN10layer_norm13ln_bwd_kernelINS_13Kernel_traitsIf13__nv_bfloat16S2_S2_fjLj4096ELj1ELj1ELj4ELj16ENS_18Kernel_traits_baseILj4096EfS2_S2_S2_fjLj128EEEEELb0ELb0ELb1ELb1EEEvNS_9BwdParamsE)
        /*0014*/ 	.short	0x0160
        /*0016*/ 	.short	0x0128


	//----- nvinfo : EIATTR_CBANK_PARAM_SIZE
	.align		4
.L_2319:
        /*0018*/ 	.byte	0x03, 0x19
        /*001a*/ 	.short	0x0128


	//----- nvinfo : EIATTR_KPARAM_INFO
	.align		4
        /*001c*/ 	.byte	0x04, 0x17
        /*001e*/ 	.short	(.L_2321 - .L_2320)
.L_2320:
        /*0020*/ 	.word	0x00000000
        /*0024*/ 	.short	0x0000
        /*0026*/ 	.short	0x0000
        /*0028*/ 	.byte	0x00, 0xf0, 0xa1, 0x04


	//----- nvinfo : EIATTR_MAXREG_COUNT
	.align		4
.L_2321:
        /*002c*/ 	.byte	0x03, 0x1b
        /*002e*/ 	.short	0x00ff


	//----- nvinfo : EIATTR_NUM_BARRIERS
	.align		4
        /*0030*/ 	.byte	0x02, 0x4c
        /*0032*/ 	.byte	0x01
	.zero		1


	//----- nvinfo : EIATTR_MERCURY_ISA_VERSION
	.align		4
        /*0034*/ 	.byte	0x03, 0x5f
        /*0036*/ 	.short	0x0000


	//----- nvinfo : EIATTR_COOP_GROUP_MASK_REGIDS
	.align		4
        /*0038*/ 	.byte	0x04, 0x29
        /*003a*/ 	.short	(.L_2323 - .L_2322)


	//   ....[0]....
.L_2322:
        /*003c*/ 	.word	0xffffffff


	//   ....[1]....
        /*0040*/ 	.word	0xffffffff


	//   ....[2]....
        /*0044*/ 	.word	0xffffffff


	//   ....[3]....
        /*0048*/ 	.word	0xffffffff


	//   ....[4]....
        /*004c*/ 	.word	0xffffffff


	//   ....[5]....
        /*0050*/ 	.word	0xffffffff


	//   ....[6]....
        /*0054*/ 	.word	0xffffffff


	//   ....[7]....
        /*0058*/ 	.word	0xffffffff


	//   ....[8]....
        /*005c*/ 	.word	0xffffffff


	//   ....[9]....
        /*0060*/ 	.word	0xffffffff


	//   ....[10]....
        /*0064*/ 	.word	0xffffffff


	//   ....[11]....
        /*0068*/ 	.word	0xffffffff


	//   ....[12]....
        /*006c*/ 	.word	0xffffffff


	//   ....[13]....
        /*0070*/ 	.word	0xffffffff


	//   ....[14]....
        /*0074*/ 	.word	0xffffffff


	//   ....[15]....
        /*0078*/ 	.word	0xffffffff


	//   ....[16]....
        /*007c*/ 	.word	0xffffffff


	//   ....[17]....
        /*0080*/ 	.word	0xffffffff


	//   ....[18]....
        /*0084*/ 	.word	0xffffffff


	//   ....[19]....
        /*0088*/ 	.word	0xffffffff


	//----- nvinfo : EIATTR_COOP_GROUP_INSTR_OFFSETS
	.align		4
.L_2323:
        /*008c*/ 	.byte	0x04, 0x28
        /*008e*/ 	.short	(.L_2325 - .L_2324)


	//   ....[0]....
.L_2324:
        /*0090*/ 	.word	0x00001c00


	//   ....[1]....
        /*0094*/ 	.word	0x00001c20


	//   ....[2]....
        /*0098*/ 	.word	0x00001c40


	//   ....[3]....
        /*009c*/ 	.word	0x00001c60


	//   ....[4]....
        /*00a0*/ 	.word	0x00001c80


	//   ....[5]....
        /*00a4*/ 	.word	0x00001ca0


	//   ....[6]....
        /*00a8*/ 	.word	0x00001cc0


	//   ....[7]....
        /*00ac*/ 	.word	0x00001ce0


	//   ....[8]....
        /*00b0*/ 	.word	0x00001d00


	//   ....[9]....
        /*00b4*/ 	.word	0x00001d20


	//   ....[10]....
        /*00b8*/ 	.word	0x00004590


	//   ....[11]....
        /*00bc*/ 	.word	0x00004610


	//   ....[12]....
        /*00c0*/ 	.word	0x00004690


	//   ....[13]....
        /*00c4*/ 	.word	0x00004700


	//   ....[14]....
        /*00c8*/ 	.word	0x00004780


	//   ....[15]....
        /*00cc*/ 	.word	0x000047f0


	//   ....[16]....
        /*00d0*/ 	.word	0x00004870


	//   ....[17]....
        /*00d4*/ 	.word	0x000048e0


	//   ....[18]....
        /*00d8*/ 	.word	0x00004960


	//   ....[19]....
        /*00dc*/ 	.word	0x000049d0


	//----- nvinfo : EIATTR_EXIT_INSTR_OFFSETS
	.align		4
.L_2325:
        /*00e0*/ 	.byte	0x04, 0x1c
        /*00e2*/ 	.short	(.L_2327 - .L_2326)


	//   ....[0]....
.L_2326:
        /*00e4*/ 	.word	0x00004530


	//----- nvinfo : EIATTR_MAX_THREADS
	.align		4
.L_2327:
        /*00e8*/ 	.byte	0x04, 0x05
        /*00ea*/ 	.short	(.L_2329 - .L_2328)
.L_2328:
        /*00ec*/ 	.word	0x00000080
        /*00f0*/ 	.word	0x00000001
        /*00f4*/ 	.word	0x00000001


	//----- nvinfo : EIATTR_CRS_STACK_SIZE
	.align		4
.L_2329:
        /*00f8*/ 	.byte	0x04, 0x1e
        /*00fa*/ 	.short	(.L_2331 - .L_2330)
.L_2330:
        /*00fc*/ 	.word	0x00000000
.L_2331:


//--------------------- .nv.info._ZN10layer_norm13ln_bwd_kernelINS_13Kernel_traitsIf13__nv_bfloat16S2_S2_fjLj4096ELj1ELj1ELj4ELj16ENS_18Kernel_traits_baseILj4096EfS2_S2_S2_fjLj128EEEEELb0ELb1ELb0ELb0EEEvNS_9BwdParamsE --------------------------
	.section	.nv.info._ZN10layer_norm13ln_bwd_kernelINS_13Kernel_traitsIf13__nv_bfloat16S2_S2_fjLj4096ELj1ELj1ELj4ELj16ENS_18Kernel_traits_baseILj4096EfS2_S2_S2_fjLj128EEEEELb0ELb1ELb0ELb0EEEvNS_9BwdParamsE,"",@"SHT_CUDA_INFO"
	.sectionflags	@""
	.align	4


	//----- nvinfo : EIATTR_CUDA_API_VERSION
	.align		4
        /*0000*/ 	.byte	0x04, 0x37
        /*0002*/ 	.short	(.L_2333 - .L_2332)
.L_2332:
        /*0004*/ 	.word	0x00000082


	//----- nvinfo : EIATTR_SW2861232_WAR
	.align		4
.L_2333:
        /*0008*/ 	.byte	0x01, 0x35
	.zero		2


	//----- nvinfo : EIATTR_PARAM_CBANK
	.align		4
        /*000c*/ 	.byte	0x04, 0x0a
        /*000e*/ 	.short	(.L_2335 - .L_2334)
	.align		4
.L_2334:
        /*0010*/ 	.word	index@(.nv.constant0._ZN10layer_norm13ln_bwd_kernelINS_13Kernel_traitsIf13__nv_bfloat16S2_S2_fjLj4096ELj1ELj1ELj4ELj16ENS_18Kernel_traits_baseILj4096EfS2_S2_S2_fjLj128EEEEELb0ELb1ELb0ELb0EEEvNS_9BwdParamsE)
        /*0014*/ 	.short	0x0160
        /*0016*/ 	.short	0x0128


	//----- nvinfo : EIATTR_CBANK_PARAM_SIZE
	.align		4
.L_2335:
        /*0018*/ 	.byte	0x03, 0x19
        /*001a*/ 	.short	0x0128


	//----- nvinfo : EIATTR_KPARAM_INFO
	.align		4
        /*001c*/ 	.byte	0x04, 0x17
        /*001e*/ 	.short	(.L_2337 - .L_2336)
.L_2336:
        /*0020*/ 	.word	0x00000000
        /*0024*/ 	.short	0x0000
        /*0026*/ 	.short	0x0000
        /*0028*/ 	.byte	0x00, 0xf0, 0xa1, 0x04


	//----- nvinfo : EIATTR_MAXREG_COUNT
	.align		4
.L_2337:
        /*002c*/ 	.byte	0x03, 0x1b
        /*002e*/ 	.short	0x00ff


	//----- nvinfo : EIATTR_NUM_BARRIERS
	.align		4
        /*0030*/ 	.byte	0x02, 0x4c
        /*0032*/ 	.byte	0x01
	.zero		1


	//----- nvinfo : EIATTR_ANNOTATIONS
	.align		4
        /*0034*/ 	.byte	0x04, 0x55
        /*0036*/ 	.short	(.L_2339 - .L_2338)


	//   ....[0]....
.L_2338:
        /* <DEDUP_REMOVED lines=12> */


	//----- nvinfo : EIATTR_MERCURY_ISA_VERSION
	.align		4
.L_2339:
        /*00e8*/ 	.byte	0x03, 0x5f
        /*00ea*/ 	.short	0x0000


	//----- nvinfo : EIATTR_COOP_GROUP_MASK_REGIDS
	.align		4
        /*00ec*/ 	.byte	0x04, 0x29
        /*00ee*/ 	.short	(.L_2341 - .L_2340)


	//   ....[0]....
.L_2340:
        /*00f0*/ 	.word	0xffffffff


	//   ....[1]....
        /*00f4*/ 	.word	0xffffffff


	//   ....[2]....
        /*00f8*/ 	.word	0xffffffff


	//   ....[3]....
        /*00fc*/ 	.word	0xffffffff


	//   ....[4]....
        /*0100*/ 	.word	0xffffffff


	//   ....[5]....
        /*0104*/ 	.word	0xffffffff


	//   ....[6]....
        /*0108*/ 	.word	0xffffffff


	//   ....[7]....
        /*010c*/ 	.word	0xffffffff


	//   ....[8]....
        /*0110*/ 	.word	0xffffffff


	//   ....[9]....
        /*0114*/ 	.word	0xffffffff


	//   ....[10]....
        /*0118*/ 	.word	0xffffffff


	//   ....[11]....
        /*011c*/ 	.word	0xffffffff


	//   ....[12]....
        /*0120*/ 	.word	0xffffffff


	//   ....[13]....
        /*0124*/ 	.word	0xffffffff


	//   ....[14]....
        /*0128*/ 	.word	0xffffffff


	//   ....[15]....
        /*012c*/ 	.word	0xffffffff


	//   ....[16]....
        /*0130*/ 	.word	0xffffffff


	//   ....[17]....
        /*0134*/ 	.word	0xffffffff


	//   ....[18]....
        /*0138*/ 	.word	0xffffffff


	//   ....[19]....
        /*013c*/ 	.word	0xffffffff


	//----- nvinfo : EIATTR_COOP_GROUP_INSTR_OFFSETS
	.align		4
.L_2341:
        /*0140*/ 	.byte	0x04, 0x28
        /*0142*/ 	.short	(.L_2343 - .L_2342)


	//   ....[0]....
.L_2342:
        /*0144*/ 	.word	0x00001ef0


	//   ....[1]....
        /*0148*/ 	.word	0x00001f20


	//   ....[2]....
        /*014c*/ 	.word	0x00001f30


	//   ....[3]....
        /*0150*/ 	.word	0x00001f60


	//   ....[4]....
        /*0154*/ 	.word	0x00001f80


	//   ....[5]....
        /*0158*/ 	.word	0x00001fa0


	//   ....[6]....
        /*015c*/ 	.word	0x00001fc0


	//   ....[7]....
        /*0160*/ 	.word	0x00001fe0


	//   ....[8]....
        /*0164*/ 	.word	0x00001ff0


	//   ....[9]....
        /*0168*/ 	.word	0x00002010


	//   ....[10]....
        /*016c*/ 	.word	0x00004130


	//   ....[11]....
        /*0170*/ 	.word	0x000041b0


	//   ....[12]....
        /*0174*/ 	.word	0x00004230


	//   ....[13]....
        /*0178*/ 	.word	0x000042a0


	//   ....[14]....
        /*017c*/ 	.word	0x00004320


	//   ....[15]....
        /*0180*/ 	.word	0x00004390


	//   ....[16]....
        /*0184*/ 	.word	0x00004410


	//   ....[17]....
        /*0188*/ 	.word	0x00004480


	//   ....[18]....
        /*018c*/ 	.word	0x00004500


	//   ....[19]....
        /*0190*/ 	.word	0x00004570


	//----- nvinfo : EIATTR_EXIT_INSTR_OFFSETS
	.align		4
.L_2343:
        /*0194*/ 	.byte	0x04, 0x1c
        /*0196*/ 	.short	(.L_2345 - .L_2344)


	//   ....[0]....
.L_2344:
        /*0198*/ 	.word	0x00004020


	//   ....[1]....
        /*019c*/ 	.word	0x000040d0


	//----- nvinfo : EIATTR_MAX_THREADS
	.align		4
.L_2345:
        /*01a0*/ 	.byte	0x04, 0x05
        /*01a2*/ 	.short	(.L_2347 - .L_2346)
.L_2346:
        /*01a4*/ 	.word	0x00000080
        /*01a8*/ 	.word	0x00000001
        /*01ac*/ 	.word	0x00000001


	//----- nvinfo : EIATTR_CRS_STACK_SIZE
	.align		4
.L_2347:
        /*01b0*/ 	.byte	0x04, 0x1e
        /*01b2*/ 	.short	(.L_2349 - .L_2348)
.L_2348:
        /*01b4*/ 	.word	0x00000000
.L_2349:


//--------------------- .nv.info._ZN10layer_norm13ln_bwd_kernelINS_13Kernel_traitsIf13__nv_bfloat16S2_S2_fjLj4096ELj1ELj1ELj4ELj16ENS_18Kernel_traits_baseILj4096EfS2_S2_S2_fjLj128EEEEELb0ELb1ELb0ELb1EEEvNS_9BwdParamsE --------------------------
	.section	.nv.info._ZN10layer_norm13ln_bwd_kernelINS_13Kernel_traitsIf13__nv_bfloat16S2_S2_fjLj4096ELj1ELj1ELj4ELj16ENS_18Kernel_traits_baseILj4096EfS2_S2_S2_fjLj128EEEEELb0ELb1ELb0ELb1EEEvNS_9BwdParamsE,"",@"SHT_CUDA_INFO"
	.sectionflags	@""
	.align	4


	//----- nvinfo : EIATTR_CUDA_API_VERSION
	.align		4
        /*0000*/ 	.byte	0x04, 0x37
        /*0002*/ 	.short	(.L_2351 - .L_2350)
.L_2350:
        /*0004*/ 	.word	0x00000082


	//----- nvinfo : EIATTR_SW2861232_WAR
	.align		4
.L_2351:
        /*0008*/ 	.byte	0x01, 0x35
	.zero		2


	//----- nvinfo : EIATTR_PARAM_CBANK
	.align		4
        /*000c*/ 	.byte	0x04, 0x0a
        /*000e*/ 	.short	(.L_2353 - .L_2352)
	.align		4
.L_2352:
        /*0010*/ 	.word	index@(.nv.constant0._ZN10layer_norm13ln_bwd_kernelINS_13Kernel_traitsIf13__nv_bfloat16S2_S2_fjLj4096ELj1ELj1ELj4ELj16ENS_18Kernel_traits_baseILj4096EfS2_S2_S2_fjLj128EEEEELb0ELb1ELb0ELb1EEEvNS_9BwdParamsE)
        /*0014*/ 	.short	0x0160
        /*0016*/ 	.short	0x0128


	//----- nvinfo : EIATTR_CBANK_PARAM_SIZE
	.align		4
.L_2353:
        /*0018*/ 	.byte	0x03, 0x19
        /*001a*/ 	.short	0x0128


	//----- nvinfo : EIATTR_KPARAM_INFO
	.align		4
        /*001c*/ 	.byte	0x04, 0x17
        /*001e*/ 	.short	(.L_2355 - .L_2354)
.L_2354:
        /*0020*/ 	.word	0x00000000
        /*0024*/ 	.short	0x0000
        /*0026*/ 	.short	0x0000
        /*0028*/ 	.byte	0x00, 0xf0, 0xa1, 0x04


	//----- nvinfo : EIATTR_MAXREG_COUNT
	.align		4
.L_2355:
        /*002c*/ 	.byte	0x03, 0x1b
        /*002e*/ 	.short	0x00ff


	//----- nvinfo : EIATTR_NUM_BARRIERS
	.align		4
        /*0030*/ 	.byte	0x02, 0x4c
        /*0032*/ 	.byte	0x01
	.zero		1


	//----- nvinfo : EIATTR_ANNOTATIONS
	.align		4
        /*0034*/ 	.byte	0x04, 0x55
        /*0036*/ 	.short	(.L_2357 - .L_2356)


	//   ....[0]....
.L_2356:
        /* <DEDUP_REMOVED lines=14> */
        /*010c*/ 	.byte	0x40, 0x3b, 0x00, 0x00


	//----- nvinfo : EIATTR_MERCURY_ISA_VERSION
	.align		4
.L_2357:
        /*0110*/ 	.byte	0x03, 0x5f
        /*0112*/ 	.short	0x0000


	//----- nvinfo : EIATTR_COOP_GROUP_MASK_REGIDS
	.align		4
        /*0114*/ 	.byte	0x04, 0x29
        /*0116*/ 	.short	(.L_2359 - .L_2358)


	//   ....[0]....
.L_2358:
        /*0118*/ 	.word	0xffffffff


	//   ....[1]....
        /*011c*/ 	.word	0xffffffff


	//   ....[2]....
        /*0120*/ 	.word	0xffffffff


	//   ....[3]....
        /*0124*/ 	.word	0xffffffff


	//   ....[4]....
        /*0128*/ 	.word	0xffffffff


	//   ....[5]....
        /*012c*/ 	.word	0xffffffff


	//   ....[6]....
        /*0130*/ 	.word	0xffffffff


	//   ....[7]....
        /*0134*/ 	.word	0xffffffff


	//   ....[8]....
        /*0138*/ 	.word	0xffffffff


	//   ....[9]....
        /*013c*/ 	.word	0xffffffff


	//   ....[10]....
        /*0140*/ 	.word	0xffffffff


	//   ....[11]....
        /*0144*/ 	.word	0xffffffff


	//   ....[12]....
        /*0148*/ 	.word	0xffffffff


	//   ....[13]....
        /*014c*/ 	.word	0xffffffff


	//   ....[14]....
        /*0150*/ 	.word	0xffffffff


	//   ....[15]....
        /*0154*/ 	.word	0xffffffff


	//   ....[16]....
        /*0158*/ 	.word	0xffffffff


	//   ....[17]....
        /*015c*/ 	.word	0xffffffff


	//   ....[18]....
        /*0160*/ 	.word	0xffffffff


	//   ....[19]....
        /*0164*/ 	.word	0xffffffff


	//----- nvinfo : EIATTR_COOP_GROUP_INSTR_OFFSETS
	.align		4
.L_2359:
        /*0168*/ 	.byte	0x04, 0x28
        /*016a*/ 	.short	(.L_2361 - .L_2360)


	//   ....[0]....
.L_2360:
        /*016c*/ 	.word	0x00001df0


	//   ....[1]....
        /*0170*/ 	.word	0x00001e10


	//   ....[2]....
        /*0174*/ 	.word	0x00001e40


	//   ....[3]....
        /*0178*/ 	.word	0x00001e60


	//   ....[4]....
        /*017c*/ 	.word	0x00001e80


	//   ....[5]....
        /*0180*/ 	.word	0x00001ea0


	//   ....[6]....
        /*0184*/ 	.word	0x00001ec0


	//   ....[7]....
        /*0188*/ 	.word	0x00001ed0


	//   ....[8]....
        /*018c*/ 	.word	0x00001f00


	//   ....[9]....
        /*0190*/ 	.word	0x00001f10


	//   ....[10]....
        /*0194*/ 	.word	0x00004200


	//   ....[11]....
        /*0198*/ 	.word	0x00004280


	//   ....[12]....
        /*019c*/ 	.word	0x00004300


	//   ....[13]....
        /*01a0*/ 	.word	0x00004370


	//   ....[14]....
        /*01a4*/ 	.word	0x000043f0


	//   ....[15]....
        /*01a8*/ 	.word	0x00004460


	//   ....[16]....
        /*01ac*/ 	.word	0x000044e0


	//   ....[17]....
        /*01b0*/ 	.word	0x00004550


	//   ....[18]....
        /*01b4*/ 	.word	0x000045d0


	//   ....[19]....
        /*01b8*/ 	.word	0x00004640


	//----- nvinfo : EIATTR_EXIT_INSTR_OFFSETS
	.align		4
.L_2361:
        /*01bc*/ 	.byte	0x04, 0x1c
        /*01be*/ 	.short	(.L_2363 - .L_2362)


	//   ....[0]....
.L_2362:
        /*01c0*/ 	.word	0x000041a0


	//----- nvinfo : EIATTR_MAX_THREADS
	.align		4
.L_2363:
        /*01c4*/ 	.byte	0x04, 0x05
        /*01c6*/ 	.short	(.L_2365 - .L_2364)
.L_2364:
        /*01c8*/ 	.word	0x00000080
        /*01cc*/ 	.word	0x00000001
        /*01d0*/ 	.word	0x00000001


	//----- nvinfo : EIATTR_CRS_STACK_SIZE
	.align		4
.L_2365:
        /*01d4*/ 	.byte	0x04, 0x1e
        /*01d6*/ 	.short	(.L_2367 - .L_2366)
.L_2366:
        /*01d8*/ 	.word	0x00000000
.L_2367:


//--------------------- .nv.info._ZN10layer_norm13ln_bwd_kernelINS_13Kernel_traitsIf13__nv_bfloat16S2_S2_fjLj4096ELj1ELj1ELj4ELj16ENS_18Kernel_traits_baseILj4096EfS2_S2_S2_fjLj128EEEEELb0ELb1ELb1ELb0EEEvNS_9BwdParamsE --------------------------
	.section	.nv.info._ZN10layer_norm13ln_bwd_kernelINS_13Kernel_traitsIf13__nv_bfloat16S2_S2_fjLj4096ELj1ELj1ELj4ELj16ENS_18Kernel_traits_baseILj4096EfS2_S2_S2_fjLj128EEEEELb0ELb1ELb1ELb0EEEvNS_9BwdParamsE,"",@"SHT_CUDA_INFO"
	.sectionflags	@""
	.align	4


	//----- nvinfo : EIATTR_CUDA_API_VERSION
	.align		4
        /*0000*/ 	.byte	0x04, 0x37
        /*0002*/ 	.short	(.L_2369 - .L_2368)
.L_2368:
        /*0004*/ 	.word	0x00000082


	//----- nvinfo : EIATTR_SW2861232_WAR
	.align		4
.L_2369:
        /*0008*/ 	.byte	0x01, 0x35
	.zero		2


	//----- nvinfo : EIATTR_PARAM_CBANK
	.align		4
        /*000c*/ 	.byte	0x04, 0x0a
        /*000e*/ 	.short	(.L_2371 - .L_2370)
	.align		4
.L_2370:
        /*0010*/ 	.word	index@(.nv.constant0._ZN10layer_norm13ln_bwd_kernelINS_13Kernel_traitsIf13__nv_bfloat16S2_S2_fjLj4096ELj1ELj1ELj4ELj16ENS_18Kernel_traits_baseILj4096EfS2_S2_S2_fjLj128EEEEELb0ELb1ELb1ELb0EEEvNS_9BwdParamsE)
        /*0014*/ 	.short	0x0160
        /*0016*/ 	.short	0x0128


	//----- nvinfo : EIATTR_CBANK_PARAM_SIZE
	.align		4
.L_2371:
        /*0018*/ 	.byte	0x03, 0x19
        /*001a*/ 	.short	0x0128


	//----- nvinfo : EIATTR_KPARAM_INFO
	.align		4
        /*001c*/ 	.byte	0x04, 0x17
        /*001e*/ 	.short	(.L_2373 - .L_2372)
.L_2372:
        /*0020*/ 	.word	0x00000000
        /*0024*/ 	.short	0x0000
        /*0026*/ 	.short	0x0000
        /*0028*/ 	.byte	0x00, 0xf0, 0xa1, 0x04


	//----- nvinfo : EIATTR_MAXREG_COUNT
	.align		4
.L_2373:
        /*002c*/ 	.byte	0x03, 0x1b
        /*002e*/ 	.short	0x00ff


	//----- nvinfo : EIATTR_NUM_BARRIERS
	.align		4
        /*0030*/ 	.byte	0x02, 0x4c
        /*0032*/ 	.byte	0x01
	.zero		1


	//----- nvinfo : EIATTR_ANNOTATIONS
	.align		4
        /*0034*/ 	.byte	0x04, 0x55
        /*0036*/ 	.short	(.L_2375 - .L_2374)


	//   ....[0]....
.L_2374:
        /* <DEDUP_REMOVED lines=23> */


	//----- nvinfo : EIATTR_MERCURY_ISA_VERSION
	.align		4
.L_2375:
        /*0198*/ 	.byte	0x03, 0x5f
        /*019a*/ 	.short	0x0000


	//----- nvinfo : EIATTR_COOP_GROUP_MASK_REGIDS
	.align		4
        /*019c*/ 	.byte	0x04, 0x29
        /*019e*/ 	.short	(.L_2377 - .L_2376)


	//   ....[0]....
.L_2376:
        /*01a0*/ 	.word	0xffffffff


	//   ....[1]....
        /*01a4*/ 	.word	0xffffffff


	//   ....[2]....
        /*01a8*/ 	.word	0xffffffff


	//   ....[3]....
        /*01ac*/ 	.word	0xffffffff


	//   ....[4]....
        /*01b0*/ 	.word	0xffffffff


	//   ....[5]....
        /*01b4*/ 	.word	0xffffffff


	//   ....[6]....
        /*01b8*/ 	.word	0xffffffff


	//   ....[7]....
        /*01bc*/ 	.word	0xffffffff


	//   ....[8]....
        /*01c0*/ 	.word	0xffffffff


	//   ....[9]....
        /*01c4*/ 	.word	0xffffffff


	//   ....[10]....
        /*01c8*/ 	.word	0xffffffff


	//   ....[11]....
        /*01cc*/ 	.word	0xffffffff


	//   ....[12]....
        /*01d0*/ 	.word	0xffffffff


	//   ....[13]....
        /*01d4*/ 	.word	0xffffffff


	//   ....[14]....
        /*01d8*/ 	.word	0xffffffff


	//   ....[15]....
        /*01dc*/ 	.word	0xffffffff


	//   ....[16]....
        /*01e0*/ 	.word	0xffffffff


	//   ....[17]....
        /*01e4*/ 	.word	0xffffffff


	//   ....[18]....
        /*01e8*/ 	.word	0xffffffff


	//   ....[19]....
        /*01ec*/ 	.word	0xffffffff


	//----- nvinfo : EIATTR_COOP_GROUP_INSTR_OFFSETS
	.align		4
.L_2377:
        /*01f0*/ 	.byte	0x04, 0x28
        /*01f2*/ 	.short	(.L_2379 - .L_2378)


	//   ....[0]....
.L_2378:
        /*01f4*/ 	.word	0x000021b0


	//   ....[1]....
        /*01f8*/ 	.word	0x000021e0


	//   ....[2]....
        /*01fc*/ 	.word	0x000021f0


	//   ....[3]....
        /*0200*/ 	.word	0x00002220


	//   ....[4]....
        /*0204*/ 	.word	0x00002240


	//   ....[5]....
        /*0208*/ 	.word	0x00002260


	//   ....[6]....
        /*020c*/ 	.word	0x00002280


	//   ....[7]....
        /*0210*/ 	.word	0x000022a0


	//   ....[8]....
        /*0214*/ 	.word	0x000022b0


	//   ....[9]....
        /*0218*/ 	.word	0x000022d0


	//   ....[10]....
        /*021c*/ 	.word	0x00005f10


	//   ....[11]....
        /*0220*/ 	.word	0x00005f90


	//   ....[12]....
        /*0224*/ 	.word	0x00006010


	//   ....[13]....
        /*0228*/ 	.word	0x00006080


	//   ....[14]....
        /*022c*/ 	.word	0x00006100


	//   ....[15]....
        /*0230*/ 	.word	0x00006170


	//   ....[16]....
        /*0234*/ 	.word	0x000061f0


	//   ....[17]....
        /*0238*/ 	.word	0x00006260


	//   ....[18]....
        /*023c*/ 	.word	0x000062e0


	//   ....[19]....
        /*0240*/ 	.word	0x00006350


	//----- nvinfo : EIATTR_EXIT_INSTR_OFFSETS
	.align		4
.L_2379:
        /*0244*/ 	.byte	0x04, 0x1c
        /*0246*/ 	.short	(.L_2381 - .L_2380)


	//   ....[0]....
.L_2380:
        /*0248*/ 	.word	0x00005e00


	//   ....[1]....
        /*024c*/ 	.word	0x00005eb0


	//----- nvinfo : EIATTR_MAX_THREADS
	.align		4
.L_2381:
        /*0250*/ 	.byte	0x04, 0x05
        /*0252*/ 	.short	(.L_2383 - .L_2382)
.L_2382:
        /*0254*/ 	.word	0x00000080
        /*0258*/ 	.word	0x00000001
        /*025c*/ 	.word	0x00000001


	//----- nvinfo : EIATTR_CRS_STACK_SIZE
	.align		4
.L_2383:
        /*0260*/ 	.byte	0x04, 0x1e
        /*0262*/ 	.short	(.L_2385 - .L_2384)
.L_2384:
        /*0264*/ 	.word	0x00000000
.L_2385:


//--------------------- .nv.info._ZN10layer_norm13ln_bwd_kernelINS_13Kernel_traitsIf13__nv_bfloat16S2_S2_fjLj4096ELj1ELj1ELj4ELj16ENS_18Kernel_traits_baseILj4096EfS2_S2_S2_fjLj128EEEEELb0ELb1ELb1ELb1EEEvNS_9BwdParamsE --------------------------
	.section	.nv.info._ZN10layer_norm13ln_bwd_kernelINS_13Kernel_traitsIf13__nv_bfloat16S2_S2_fjLj4096ELj1ELj1ELj4ELj16ENS_18Kernel_traits_baseILj4096EfS2_S2_S2_fjLj128EEEEELb0ELb1ELb1ELb1EEEvNS_9BwdParamsE,"",@"SHT_CUDA_INFO"
	.sectionflags	@""
	.align	4


	//----- nvinfo : EIATTR_CUDA_API_VERSION
	.align		4
        /*0000*/ 	.byte	0x04, 0x37
        /*0002*/ 	.short	(.L_2387 - .L_2386)
.L_2386:
        /*0004*/ 	.word	0x00000082


	//----- nvinfo : EIATTR_SW2861232_WAR
	.align		4
.L_2387:
        /*0008*/ 	.byte	0x01, 0x35
	.zero		2


	//----- nvinfo : EIATTR_PARAM_CBANK
	.align		4
        /*000c*/ 	.byte	0x04, 0x0a
        /*000e*/ 	.short	(.L_2389 - .L_2388)
	.align		4
.L_2388:
        /*0010*/ 	.word	index@(.nv.constant0._ZN10layer_norm13ln_bwd_kernelINS_13Kernel_traitsIf13__nv_bfloat16S2_S2_fjLj4096ELj1ELj1ELj4ELj16ENS_18Kernel_traits_baseILj4096EfS2_S2_S2_fjLj128EEEEELb0ELb1ELb1ELb1EEEvNS_9BwdParamsE)
        /*0014*/ 	.short	0x0160
        /*0016*/ 	.short	0x0128


	//----- nvinfo : EIATTR_CBANK_PARAM_SIZE
	.align		4
.L_2389:
        /*0018*/ 	.byte	0x03, 0x19
        /*001a*/ 	.short	0x0128


	//----- nvinfo : EIATTR_KPARAM_INFO
	.align		4
        /*001c*/ 	.byte	0x04, 0x17
        /*001e*/ 	.short	(.L_2391 - .L_2390)
.L_2390:
        /*0020*/ 	.word	0x00000000
        /*0024*/ 	.short	0x0000
        /*0026*/ 	.short	0x0000
        /*0028*/ 	.byte	0x00, 0xf0, 0xa1, 0x04


	//----- nvinfo : EIATTR_MAXREG_COUNT
	.align		4
.L_2391:
        /*002c*/ 	.byte	0x03, 0x1b
        /*002e*/ 	.short	0x00ff


	//----- nvinfo : EIATTR_NUM_BARRIERS
	.align		4
        /*0030*/ 	.byte	0x02, 0x4c
        /*0032*/ 	.byte	0x01
	.zero		1


	//----- nvinfo : EIATTR_ANNOTATIONS
	.align		4
        /*0034*/ 	.byte	0x04, 0x55
        /*0036*/ 	.short	(.L_2393 - .L_2392)


	//   ....[0]....
.L_2392:
        /* <DEDUP_REMOVED lines=22> */


	//----- nvinfo : EIATTR_MERCURY_ISA_VERSION
	.align		4
.L_2393:
        /*0188*/ 	.byte	0x03, 0x5f
        /*018a*/ 	.short	0x0000


	//----- nvinfo : EIATTR_COOP_GROUP_MASK_REGIDS
	.align		4
        /*018c*/ 	.byte	0x04, 0x29
        /*018e*/ 	.short	(.L_2395 - .L_2394)


	//   ....[0]....
.L_2394:
        /*0190*/ 	.word	0xffffffff


	//   ....[1]....
        /*0194*/ 	.word	0xffffffff


	//   ....[2]....
        /*0198*/ 	.word	0xffffffff


	//   ....[3]....
        /*019c*/ 	.word	0xffffffff


	//   ....[4]....
        /*01a0*/ 	.word	0xffffffff


	//   ....[5]....
        /*01a4*/ 	.word	0xffffffff


	//   ....[6]....
        /*01a8*/ 	.word	0xffffffff


	//   ....[7]....
        /*01ac*/ 	.word	0xffffffff


	//   ....[8]....
        /*01b0*/ 	.word	0xffffffff


	//   ....[9]....
        /*01b4*/ 	.word	0xffffffff


	//   ....[10]....
        /*01b8*/ 	.word	0xffffffff


	//   ....[11]....
        /*01bc*/ 	.word	0xffffffff


	//   ....[12]....
        /*01c0*/ 	.word	0xffffffff


	//   ....[13]....
        /*01c4*/ 	.word	0xffffffff


	//   ....[14]....
        /*01c8*/ 	.word	0xffffffff


	//   ....[15]....
        /*01cc*/ 	.word	0xffffffff


	//   ....[16]....
        /*01d0*/ 	.word	0xffffffff


	//   ....[17]....
        /*01d4*/ 	.word	0xffffffff


	//   ....[18]....
        /*01d8*/ 	.word	0xffffffff


	//   ....[19]....
        /*01dc*/ 	.word	0xffffffff


	//----- nvinfo : EIATTR_COOP_GROUP_INSTR_OFFSETS
	.align		4
.L_2395:
        /*01e0*/ 	.byte	0x04, 0x28
        /*01e2*/ 	.short	(.L_2397 - .L_2396)


	//   ....[0]....
.L_2396:
        /*01e4*/ 	.word	0x00002140


	//   ....[1]....
        /*01e8*/ 	.word	0x00002170


	//   ....[2]....
        /*01ec*/ 	.word	0x00002180


	//   ....[3]....
        /*01f0*/ 	.word	0x000021b0


	//   ....[4]....
        /*01f4*/ 	.word	0x000021d0


	//   ....[5]....
        /*01f8*/ 	.word	0x000021f0


	//   ....[6]....
        /*01fc*/ 	.word	0x00002210


	//   ....[7]....
        /*0200*/ 	.word	0x00002230


	//   ....[8]....
        /*0204*/ 	.word	0x00002240


	//   ....[9]....
        /*0208*/ 	.word	0x00002260


	//   ....[10]....
        /*020c*/ 	.word	0x00005900


	//   ....[11]....
        /*0210*/ 	.word	0x00005960


	//   ....[12]....
        /*0214*/ 	.word	0x000059c0


	//   ....[13]....
        /*0218*/ 	.word	0x00005a10


	//   ....[14]....
        /*021c*/ 	.word	0x00005a70


	//   ....[15]....
        /*0220*/ 	.word	0x00005ac0


	//   ....[16]....
        /*0224*/ 	.word	0x00005b20


	//   ....[17]....
        /*0228*/ 	.word	0x00005b70


	//   ....[18]....
        /*022c*/ 	.word	0x00005bd0


	//   ....[19]....
        /*0230*/ 	.word	0x00005c20


	//----- nvinfo : EIATTR_EXIT_INSTR_OFFSETS
	.align		4
.L_2397:
        /*0234*/ 	.byte	0x04, 0x1c
        /*0236*/ 	.short	(.L_2399 - .L_2398)


	//   ....[0]....
.L_2398:
        /*0238*/ 	.word	0x000058c0


	//----- nvinfo : EIATTR_MAX_THREADS
	.align		4
.L_2399:
        /*023c*/ 	.byte	0x04, 0x05
        /*023e*/ 	.short	(.L_2401 - .L_2400)
.L_2400:
        /*0240*/ 	.word	0x00000080
        /*0244*/ 	.word	0x00000001
        /*0248*/ 	.word	0x00000001


	//----- nvinfo : EIATTR_CRS_STACK_SIZE
	.align		4
.L_2401:
        /*024c*/ 	.byte	0x04, 0x1e
        /*024e*/ 	.short	(.L_2403 - .L_2402)
.L_2402:
        /*0250*/ 	.word	0x00000000
.L_2403:


//--------------------- .nv.info._ZN10layer_norm13ln_bwd_kernelINS_13Kernel_traitsIf13__nv_bfloat16S2_S2_fjLj4096ELj1ELj1ELj4ELj16ENS_18Kernel_traits_baseILj4096EfS2_S2_S2_fjLj128EEEEELb1ELb0ELb0ELb0EEEvNS_9BwdParamsE --------------------------
	.section	.nv.info._ZN10layer_norm13ln_bwd_kernelINS_13Kernel_traitsIf13__nv_bfloat16S2_S2_fjLj4096ELj1ELj1ELj4ELj16ENS_18Kernel_traits_baseILj4096EfS2_S2_S2_fjLj128EEEEELb1ELb0ELb0ELb0EEEvNS_9BwdParamsE,"",@"SHT_CUDA_INFO"
	.sectionflags	@""
	.align	4


	//----- nvinfo : EIATTR_CUDA_API_VERSION
	.align		4
        /*0000*/ 	.byte	0x04, 0x37
        /*0002*/ 	.short	(.L_2405 - .L_2404)
.L_2404:
        /*0004*/ 	.word	0x00000082


	//----- nvinfo : EIATTR_SW2861232_WAR
	.align		4
.L_2405:
        /*0008*/ 	.byte	0x01, 0x35
	.zero		2


	//----- nvinfo : EIATTR_PARAM_CBANK
	.align		4
        /*000c*/ 	.byte	0x04, 0x0a
        /*000e*/ 	.short	(.L_2407 - .L_2406)
	.align		4
.L_2406:
        /*0010*/ 	.word	index@(.nv.constant0._ZN10layer_norm13ln_bwd_kernelINS_13Kernel_traitsIf13__nv_bfloat16S2_S2_fjLj4096ELj1ELj1ELj4ELj16ENS_18Kernel_traits_baseILj4096EfS2_S2_S2_fjLj128EEEEELb1ELb0ELb0ELb0EEEvNS_9BwdParamsE)
        /*0014*/ 	.short	0x0160
        /*0016*/ 	.short	0x0128


	//----- nvinfo : EIATTR_CBANK_PARAM_SIZE
	.align		4
.L_2407:
        /*0018*/ 	.byte	0x03, 0x19
        /*001a*/ 	.short	0x0128


	//----- nvinfo : EIATTR_KPARAM_INFO
	.align		4
        /*001c*/ 	.byte	0x04, 0x17
        /*001e*/ 	.short	(.L_2409 - .L_2408)
.L_2408:
        /*0020*/ 	.word	0x00000000
        /*0024*/ 	.short	0x0000
        /*0026*/ 	.short	0x0000
        /*0028*/ 	.byte	0x00, 0xf0, 0xa1, 0x04


	//----- nvinfo : EIATTR_MAXREG_COUNT
	.align		4
.L_2409:
        /*002c*/ 	.byte	0x03, 0x1b
        /*002e*/ 	.short	0x00ff


	//----- nvinfo : EIATTR_NUM_BARRIERS
	.align		4
        /*0030*/ 	.byte	0x02, 0x4c
        /*0032*/ 	.byte	0x01
	.zero		1


	//----- nvinfo : EIATTR_MERCURY_ISA_VERSION
	.align		4
        /*0034*/ 	.byte	0x03, 0x5f
        /*0036*/ 	.short	0x0000


	//----- nvinfo : EIATTR_COOP_GROUP_MASK_REGIDS
	.align		4
        /*0038*/ 	.byte	0x04, 0x29
        /*003a*/ 	.short	(.L_2411 - .L_2410)


	//   ....[0]....
.L_2410:
        /*003c*/ 	.word	0xffffffff


	//   ....[1]....
        /*0040*/ 	.word	0xffffffff


	//   ....[2]....
        /*0044*/ 	.word	0xffffffff


	//   ....[3]....
        /*0048*/ 	.word	0xffffffff


	//   ....[4]....
        /*004c*/ 	.word	0xffffffff


	//   ....[5]....
        /*0050*/ 	.word	0xffffffff


	//   ....[6]....
        /*0054*/ 	.word	0xffffffff


	//   ....[7]....
        /*0058*/ 	.word	0xffffffff


	//   ....[8]....
        /*005c*/ 	.word	0xffffffff


	//   ....[9]....
        /*0060*/ 	.word	0xffffffff


	//   ....[10]....
        /*0064*/ 	.word	0xffffffff


	//   ....[11]....
        /*0068*/ 	.word	0xffffffff


	//   ....[12]....
        /*006c*/ 	.word	0xffffffff


	//   ....[13]....
        /*0070*/ 	.word	0xffffffff


	//   ....[14]....
        /*0074*/ 	.word	0xffffffff


	//   ....[15]....
        /*0078*/ 	.word	0xffffffff


	//   ....[16]....
        /*007c*/ 	.word	0xffffffff


	//   ....[17]....
        /*0080*/ 	.word	0xffffffff


	//   ....[18]....
        /*0084*/ 	.word	0xffffffff


	//   ....[19]....
        /*0088*/ 	.word	0xffffffff


	//----- nvinfo : EIATTR_COOP_GROUP_INSTR_OFFSETS
	.align		4
.L_2411:
        /*008c*/ 	.byte	0x04, 0x28
        /*008e*/ 	.short	(.L_2413 - .L_2412)


	//   ....[0]....
.L_2412:
        /*0090*/ 	.word	0x00001cb0


	//   ....[1]....
        /*0094*/ 	.word	0x00001cd0


	//   ....[2]....
        /*0098*/ 	.word	0x00001cf0


	//   ....[3]....
        /*009c*/ 	.word	0x00001d10


	//   ....[4]....
        /*00a0*/ 	.word	0x00001d30


	//   ....[5]....
        /*00a4*/ 	.word	0x00001d50


	//   ....[6]....
        /*00a8*/ 	.word	0x00001d70


	//   ....[7]....
        /*00ac*/ 	.word	0x00001d90


	//   ....[8]....
        /*00b0*/ 	.word	0x00001db0


	//   ....[9]....
        /*00b4*/ 	.word	0x00001dd0


	//   ....[10]....
        /*00b8*/ 	.word	0x00003d50


	//   ....[11]....
        /*00bc*/ 	.word	0x00003dd0


	//   ....[12]....
        /*00c0*/ 	.word	0x00003e50


	//   ....[13]....
        /*00c4*/ 	.word	0x00003ec0


	//   ....[14]....
        /*00c8*/ 	.word	0x00003f40


	//   ....[15]....
        /*00cc*/ 	.word	0x00003fb0


	//   ....[16]....
        /*00d0*/ 	.word	0x00004030


	//   ....[17]....
        /*00d4*/ 	.word	0x000040a0


	//   ....[18]....
        /*00d8*/ 	.word	0x00004120


	//   ....[19]....
        /*00dc*/ 	.word	0x00004190


	//----- nvinfo : EIATTR_EXIT_INSTR_OFFSETS
	.align		4
.L_2413:
        /*00e0*/ 	.byte	0x04, 0x1c
        /*00e2*/ 	.short	(.L_2415 - .L_2414)


	//   ....[0]....
.L_2414:
        /*00e4*/ 	.word	0x00003c70


	//   ....[1]....
        /*00e8*/ 	.word	0x00003cf0


	//----- nvinfo : EIATTR_MAX_THREADS
	.align		4
.L_2415:
        /*00ec*/ 	.byte	0x04, 0x05
        /*00ee*/ 	.short	(.L_2417 - .L_2416)
.L_2416:
        /*00f0*/ 	.word	0x00000080
        /*00f4*/ 	.word	0x00000001
        /*00f8*/ 	.word	0x00000001


	//----- nvinfo : EIATTR_CRS_STACK_SIZE
	.align		4
.L_2417:
        /*00fc*/ 	.byte	0x04, 0x1e
        /*00fe*/ 	.short	(.L_2419 - .L_2418)
.L_2418:
        /*0100*/ 	.word	0x00000000
.L_2419:


//--------------------- .nv.info._ZN10layer_norm13ln_bwd_kernelINS_13Kernel_traitsIf13__nv_bfloat16S2_S2_fjLj4096ELj1ELj1ELj4ELj16ENS_18Kernel_traits_baseILj4096EfS2_S2_S2_fjLj128EEEEELb1ELb0ELb0ELb1EEEvNS_9BwdParamsE --------------------------
	.section	.nv.info._ZN10layer_norm13ln_bwd_kernelINS_13Kernel_traitsIf13__nv_bfloat16S2_S2_fjLj4096ELj1ELj1ELj4ELj16ENS_18Kernel_traits_baseILj4096EfS2_S2_S2_fjLj128EEEEELb1ELb0ELb0ELb1EEEvNS_9BwdParamsE,"",@"SHT_CUDA_INFO"
	.sectionflags	@""
	.align	4


	//----- nvinfo : EIATTR_CUDA_API_VERSION
	.align		4
        /*0000*/ 	.byte	0x04, 0x37
        /*0002*/ 	.short	(.L_2421 - .L_2420)
.L_2420:
        /*0004*/ 	.word	0x00000082


	//----- nvinfo : EIATTR_SW2861232_WAR
	.align		4
.L_2421:
        /*0008*/ 	.byte	0x01, 0x35
	.zero		2


	//----- nvinfo : EIATTR_PARAM_CBANK
	.align		4
        /*000c*/ 	.byte	0x04, 0x0a
        /*000e*/ 	.short	(.L_2423 - .L_2422)
	.align		4
.L_2422:
        /*0010*/ 	.word	index@(.nv.constant0._ZN10layer_norm13ln_bwd_kernelINS_13Kernel_traitsIf13__nv_bfloat16S2_S2_fjLj4096ELj1ELj1ELj4ELj16ENS_18Kernel_traits_baseILj4096EfS2_S2_S2_fjLj128EEEEELb1ELb0ELb0ELb1EEEvNS_9BwdParamsE)
        /*0014*/ 	.short	0x0160
        /*0016*/ 	.short	0x0128


	//----- nvinfo : EIATTR_CBANK_PARAM_SIZE
	.align		4
.L_2423:
        /*0018*/ 	.byte	0x03, 0x19
        /*001a*/ 	.short	0x0128


	//----- nvinfo : EIATTR_KPARAM_INFO
	.align		4
        /*001c*/ 	.byte	0x04, 0x17
        /*001e*/ 	.short	(.L_2425 - .L_2424)
.L_2424:
        /*0020*/ 	.word	0x00000000
        /*0024*/ 	.short	0x0000
        /*0026*/ 	.short	0x0000
        /*0028*/ 	.byte	0x00, 0xf0, 0xa1, 0x04


	//----- nvinfo : EIATTR_MAXREG_COUNT
	.align		4
.L_2425:
        /*002c*/ 	.byte	0x03, 0x1b
        /*002e*/ 	.short	0x00ff


	//----- nvinfo : EIATTR_NUM_BARRIERS
	.align		4
        /*0030*/ 	.byte	0x02, 0x4c
        /*0032*/ 	.byte	0x01
	.zero		1


	//----- nvinfo : EIATTR_MERCURY_ISA_VERSION
	.align		4
        /*0034*/ 	.byte	0x03, 0x5f
        /*0036*/ 	.short	0x0000


	//----- nvinfo : EIATTR_COOP_GROUP_MASK_REGIDS
	.align		4
        /*0038*/ 	.byte	0x04, 0x29
        /*003a*/ 	.short	(.L_2427 - .L_2426)


	//   ....[0]....
.L_2426:
        /*003c*/ 	.word	0xffffffff


	//   ....[1]....
        /*0040*/ 	.word	0xffffffff


	//   ....[2]....
        /*0044*/ 	.word	0xffffffff


	//   ....[3]....
        /*0048*/ 	.word	0xffffffff


	//   ....[4]....
        /*004c*/ 	.word	0xffffffff


	//   ....[5]....
        /*0050*/ 	.word	0xffffffff


	//   ....[6]....
        /*0054*/ 	.word	0xffffffff


	//   ....[7]....
        /*0058*/ 	.word	0xffffffff


	//   ....[8]....
        /*005c*/ 	.word	0xffffffff


	//   ....[9]....
        /*0060*/ 	.word	0xffffffff


	//   ....[10]....
        /*0064*/ 	.word	0xffffffff


	//   ....[11]....
        /*0068*/ 	.word	0xffffffff


	//   ....[12]....
        /*006c*/ 	.word	0xffffffff


	//   ....[13]....
        /*0070*/ 	.word	0xffffffff


	//   ....[14]....
        /*0074*/ 	.word	0xffffffff


	//   ....[15]....
        /*0078*/ 	.word	0xffffffff


	//   ....[16]....
        /*007c*/ 	.word	0xffffffff


	//   ....[17]....
        /*0080*/ 	.word	0xffffffff


	//   ....[18]....
        /*0084*/ 	.word	0xffffffff


	//   ....[19]....
        /*0088*/ 	.word	0xffffffff


	//----- nvinfo : EIATTR_COOP_GROUP_INSTR_OFFSETS
	.align		4
.L_2427:
        /*008c*/ 	.byte	0x04, 0x28
        /*008e*/ 	.short	(.L_2429 - .L_2428)


	//   ....[0]....
.L_2428:
        /*0090*/ 	.word	0x00001b50


	//   ....[1]....
        /*0094*/ 	.word	0x00001b70


	//   ....[2]....
        /*0098*/ 	.word	0x00001b90


	//   ....[3]....
        /*009c*/ 	.word	0x00001bb0


	//   ....[4]....
        /*00a0*/ 	.word	0x00001bd0


	//   ....[5]....
        /*00a4*/ 	.word	0x00001bf0


	//   ....[6]....
        /*00a8*/ 	.word	0x00001c10


	//   ....[7]....
        /*00ac*/ 	.word	0x00001c30


	//   ....[8]....
        /*00b0*/ 	.word	0x00001c50


	//   ....[9]....
        /*00b4*/ 	.word	0x00001c70


	//   ....[10]....
        /*00b8*/ 	.word	0x00003ba0


	//   ....[11]....
        /*00bc*/ 	.word	0x00003c20


	//   ....[12]....
        /*00c0*/ 	.word	0x00003ca0


	//   ....[13]....
        /*00c4*/ 	.word	0x00003d10


	//   ....[14]....
        /*00c8*/ 	.word	0x00003d90


	//   ....[15]....
        /*00cc*/ 	.word	0x00003e00


	//   ....[16]....
        /*00d0*/ 	.word	0x00003e80


	//   ....[17]....
        /*00d4*/ 	.word	0x00003ef0


	//   ....[18]....
        /*00d8*/ 	.word	0x00003f70


	//   ....[19]....
        /*00dc*/ 	.word	0x00003fe0


	//----- nvinfo : EIATTR_EXIT_INSTR_OFFSETS
	.align		4
.L_2429:
        /*00e0*/ 	.byte	0x04, 0x1c
        /*00e2*/ 	.short	(.L_2431 - .L_2430)


	//   ....[0]....
.L_2430:
        /*00e4*/ 	.word	0x00003b40


	//----- nvinfo : EIATTR_MAX_THREADS
	.align		4
.L_2431:
        /*00e8*/ 	.byte	0x04, 0x05
        /*00ea*/ 	.short	(.L_2433 - .L_2432)
.L_2432:
        /*00ec*/ 	.word	0x00000080
        /*00f0*/ 	.word	0x00000001
        /*00f4*/ 	.word	0x00000001


	//----- nvinfo : EIATTR_CRS_STACK_SIZE
	.align		4
.L_2433:
        /*00f8*/ 	.byte	0x04, 0x1e
        /*00fa*/ 	.short	(.L_2435 - .L_2434)
.L_2434:
        /*00fc*/ 	.word	0x00000000
.L_2435:


//--------------------- .nv.info._ZN10layer_norm22ln_bwd_finalize_kernelINS_22Kernel_traits_finalizeILj4096Ef13__nv_bfloat16S2_S2_fjLb0ELj1024ELj4ENS_18Kernel_traits_baseILj4096EfS2_S2_S2_fjLj1024EEEEELb0ELb0EEEvNS_9BwdParamsE --------------------------
	.section	.nv.info._ZN10layer_norm22ln_bwd_finalize_kernelINS_22Kernel_traits_finalizeILj4096Ef13__nv_bfloat16S2_S2_fjLb0ELj1024ELj4ENS_18Kernel_traits_baseILj4096EfS2_S2_S2_fjLj1024EEEEELb0ELb0EEEvNS_9BwdParamsE,"",@"SHT_CUDA_INFO"
	.sectionflags	@""
	.align	4


	//----- nvinfo : EIATTR_CUDA_API_VERSION
	.align		4
        /*0000*/ 	.byte	0x04, 0x37
        /*0002*/ 	.short	(.L_2437 - .L_2436)
.L_2436:
        /*0004*/ 	.word	0x00000082


	//----- nvinfo : EIATTR_SW2861232_WAR
	.align		4
.L_2437:
        /*0008*/ 	.byte	0x01, 0x35
	.zero		2


	//----- nvinfo : EIATTR_PARAM_CBANK
	.align		4
        /*000c*/ 	.byte	0x04, 0x0a
        /*000e*/ 	.short	(.L_2439 - .L_2438)
	.align		4
.L_2438:
        /*0010*/ 	.word	index@(.nv.constant0._ZN10layer_norm22ln_bwd_finalize_kernelINS_22Kernel_traits_finalizeILj4096Ef13__nv_bfloat16S2_S2_fjLb0ELj1024ELj4ENS_18Kernel_traits_baseILj4096EfS2_S2_S2_fjLj1024EEEEELb0ELb0EEEvNS_9BwdParamsE)
        /*0014*/ 	.short	0x0160
        /*0016*/ 	.short	0x0128


	//----- nvinfo : EIATTR_CBANK_PARAM_SIZE
	.align		4
.L_2439:
        /*0018*/ 	.byte	0x03, 0x19
        /*001a*/ 	.short	0x0128


	//----- nvinfo : EIATTR_KPARAM_INFO
	.align		4
        /*001c*/ 	.byte	0x04, 0x17
        /*001e*/ 	.short	(.L_2441 - .L_2440)
.L_2440:
        /*0020*/ 	.word	0x00000000
        /*0024*/ 	.short	0x0000
        /*0026*/ 	.short	0x0000
        /*0028*/ 	.byte	0x00, 0xf0, 0xa1, 0x04


	//----- nvinfo : EIATTR_MAXREG_COUNT
	.align		4
.L_2441:
        /*002c*/ 	.byte	0x03, 0x1b
        /*002e*/ 	.short	0x0040


	//----- nvinfo : EIATTR_NUM_BARRIERS
	.align		4
        /*0030*/ 	.byte	0x02, 0x4c
        /*0032*/ 	.byte	0x01
	.zero		1


	//----- nvinfo : EIATTR_MERCURY_ISA_VERSION
	.align		4
        /*0034*/ 	.byte	0x03, 0x5f
        /*0036*/ 	.short	0x0000


	//----- nvinfo : EIATTR_COOP_GROUP_MASK_REGIDS
	.align		4
        /*0038*/ 	.byte	0x04, 0x29
        /*003a*/ 	.short	(.L_2443 - .L_2442)


	//   ....[0]....
.L_2442:
        /*003c*/ 	.word	0xffffffff


	//   ....[1]....
        /*0040*/ 	.word	0xffffffff


	//   ....[2]....
        /*0044*/ 	.word	0xffffffff


	//   ....[3]....
        /*0048*/ 	.word	0xffffffff


	//   ....[4]....
        /*004c*/ 	.word	0xffffffff


	//   ....[5]....
        /*0050*/ 	.word	0xffffffff


	//   ....[6]....
        /*0054*/ 	.word	0xffffffff


	//   ....[7]....
        /*0058*/ 	.word	0xffffffff


	//   ....[8]....
        /*005c*/ 	.word	0xffffffff


	//   ....[9]....
        /*0060*/ 	.word	0xffffffff


	//   ....[10]....
        /*0064*/ 	.word	0xffffffff


	//   ....[11]....
        /*0068*/ 	.word	0xffffffff


	//   ....[12]....
        /*006c*/ 	.word	0xffffffff


	//   ....[13]....
        /*0070*/ 	.word	0xffffffff


	//   ....[14]....
        /*0074*/ 	.word	0xffffffff


	//   ....[15]....
        /*0078*/ 	.word	0xffffffff


	//   ....[16]....
        /*007c*/ 	.word	0xffffffff


	//   ....[17]....
        /*0080*/ 	.word	0xffffffff


	//   ....[18]....
        /*0084*/ 	.word	0xffffffff


	//   ....[19]....
        /*0088*/ 	.word	0xffffffff


	//----- nvinfo : EIATTR_COOP_GROUP_INSTR_OFFSETS
	.align		4
.L_2443:
        /*008c*/ 	.byte	0x04, 0x28
        /*008e*/ 	.short	(.L_2445 - .L_2444)


	//   ....[0]....
.L_2444:
        /*0090*/ 	.word	0x00000820


	//   ....[1]....
        /*0094*/ 	.word	0x00000850


	//   ....[2]....
        /*0098*/ 	.word	0x00000860


	//   ....[3]....
        /*009c*/ 	.word	0x00000890


	//   ....[4]....
        /*00a0*/ 	.word	0x000008a0


	//   ....[5]....
        /*00a4*/ 	.word	0x000008d0


	//   ....[6]....
        /*00a8*/ 	.word	0x000008f0


	//   ....[7]....
        /*00ac*/ 	.word	0x00000900


	//   ....[8]....
        /*00b0*/ 	.word	0x00000930


	//   ....[9]....
        /*00b4*/ 	.word	0x00000940


	//   ....[10]....
        /*00b8*/ 	.word	0x00000b30


	//   ....[11]....
        /*00bc*/ 	.word	0x00000ba0


	//   ....[12]....
        /*00c0*/ 	.word	0x00000c00


	//   ....[13]....
        /*00c4*/ 	.word	0x00000c60


	//   ....[14]....
        /*00c8*/ 	.word	0x00000cd0


	//   ....[15]....
        /*00cc*/ 	.word	0x00000d40


	//   ....[16]....
        /*00d0*/ 	.word	0x00000da0


	//   ....[17]....
        /*00d4*/ 	.word	0x00000e00


	//   ....[18]....
        /*00d8*/ 	.word	0x00000e60


	//   ....[19]....
        /*00dc*/ 	.word	0x00000ec0


	//----- nvinfo : EIATTR_EXIT_INSTR_OFFSETS
	.align		4
.L_2445:
        /*00e0*/ 	.byte	0x04, 0x1c
        /*00e2*/ 	.short	(.L_2447 - .L_2446)


	//   ....[0]....
.L_2446:
        /*00e4*/ 	.word	0x00000070


	//   ....[1]....
        /*00e8*/ 	.word	0x00000ad0


	//----- nvinfo : EIATTR_MAX_THREADS
	.align		4
.L_2447:
        /*00ec*/ 	.byte	0x04, 0x05
        /*00ee*/ 	.short	(.L_2449 - .L_2448)
.L_2448:
        /*00f0*/ 	.word	0x00000400
        /*00f4*/ 	.word	0x00000001
        /*00f8*/ 	.word	0x00000001


	//----- nvinfo : EIATTR_CRS_STACK_SIZE
	.align		4
.L_2449:
        /*00fc*/ 	.byte	0x04, 0x1e
        /*00fe*/ 	.short	(.L_2451 - .L_2450)
.L_2450:
        /*0100*/ 	.word	0x00000000
.L_2451:


//--------------------- .nv.info._ZN10layer_norm13ln_bwd_kernelINS_13Kernel_traitsIf13__nv_bfloat16S2_S2_fjLj4096ELj1ELj1ELj4ELj16ENS_18Kernel_traits_baseILj4096EfS2_S2_S2_fjLj128EEEEELb1ELb0ELb1ELb0EEEvNS_9BwdParamsE --------------------------
	.section	.nv.info._ZN10layer_norm13ln_bwd_kernelINS_13Kernel_traitsIf13__nv_bfloat16S2_S2_fjLj4096ELj1ELj1ELj4ELj16ENS_18Kernel_traits_baseILj4096EfS2_S2_S2_fjLj128EEEEELb1ELb0ELb1ELb0EEEvNS_9BwdParamsE,"",@"SHT_CUDA_INFO"
	.sectionflags	@""
	.align	4


	//----- nvinfo : EIATTR_CUDA_API_VERSION
	.align		4
        /*0000*/ 	.byte	0x04, 0x37
        /*0002*/ 	.short	(.L_2453 - .L_2452)
.L_2452:
        /*0004*/ 	.word	0x00000082


	//----- nvinfo : EIATTR_SW2861232_WAR
	.align		4
.L_2453:
        /*0008*/ 	.byte	0x01, 0x35
	.zero		2


	//----- nvinfo : EIATTR_PARAM_CBANK
	.align		4
        /*000c*/ 	.byte	0x04, 0x0a
        /*000e*/ 	.short	(.L_2455 - .L_2454)
	.align		4
.L_2454:
        /*0010*/ 	.word	index@(.nv.constant0._ZN10layer_norm13ln_bwd_kernelINS_13Kernel_traitsIf13__nv_bfloat16S2_S2_fjLj4096ELj1ELj1ELj4ELj16ENS_18Kernel_traits_baseILj4096EfS2_S2_S2_fjLj128EEEEELb1ELb0ELb1ELb0EEEvNS_9BwdParamsE)
        /*0014*/ 	.short	0x0160
        /*0016*/ 	.short	0x0128


	//----- nvinfo : EIATTR_CBANK_PARAM_SIZE
	.align		4
.L_2455:
        /*0018*/ 	.byte	0x03, 0x19
        /*001a*/ 	.short	0x0128


	//----- nvinfo : EIATTR_KPARAM_INFO
	.align		4
        /*001c*/ 	.byte	0x04, 0x17
        /*001e*/ 	.short	(.L_2457 - .L_2456)
.L_2456:
        /*0020*/ 	.word	0x00000000
        /*0024*/ 	.short	0x0000
        /*0026*/ 	.short	0x0000
        /*0028*/ 	.byte	0x00, 0xf0, 0xa1, 0x04


	//----- nvinfo : EIATTR_MAXREG_COUNT
	.align		4
.L_2457:
        /*002c*/ 	.byte	0x03, 0x1b
        /*002e*/ 	.short	0x00ff


	//----- nvinfo : EIATTR_NUM_BARRIERS
	.align		4
        /*0030*/ 	.byte	0x02, 0x4c
        /*0032*/ 	.byte	0x01
	.zero		1


	//----- nvinfo : EIATTR_MERCURY_ISA_VERSION
	.align		4
        /*0034*/ 	.byte	0x03, 0x5f
        /*0036*/ 	.short	0x0000


	//----- nvinfo : EIATTR_COOP_GROUP_MASK_REGIDS
	.align		4
        /*0038*/ 	.byte	0x04, 0x29
        /*003a*/ 	.short	(.L_2459 - .L_2458)


	//   ....[0]....
.L_2458:
        /*003c*/ 	.word	0xffffffff


	//   ....[1]....
        /*0040*/ 	.word	0xffffffff


	//   ....[2]....
        /*0044*/ 	.word	0xffffffff


	//   ....[3]....
        /*0048*/ 	.word	0xffffffff


	//   ....[4]....
        /*004c*/ 	.word	0xffffffff


	//   ....[5]....
        /*0050*/ 	.word	0xffffffff


	//   ....[6]....
        /*0054*/ 	.word	0xffffffff


	//   ....[7]....
        /*0058*/ 	.word	0xffffffff


	//   ....[8]....
        /*005c*/ 	.word	0xffffffff


	//   ....[9]....
        /*0060*/ 	.word	0xffffffff


	//   ....[10]....
        /*0064*/ 	.word	0xffffffff


	//   ....[11]....
        /*0068*/ 	.word	0xffffffff


	//   ....[12]....
        /*006c*/ 	.word	0xffffffff


	//   ....[13]....
        /*0070*/ 	.word	0xffffffff


	//   ....[14]....
        /*0074*/ 	.word	0xffffffff


	//   ....[15]....
        /*0078*/ 	.word	0xffffffff


	//   ....[16]....
        /*007c*/ 	.word	0xffffffff


	//   ....[17]....
        /*0080*/ 	.word	0xffffffff


	//   ....[18]....
        /*0084*/ 	.word	0xffffffff


	//   ....[19]....
        /*0088*/ 	.word	0xffffffff


	//----- nvinfo : EIATTR_COOP_GROUP_INSTR_OFFSETS
	.align		4
.L_2459:
        /*008c*/ 	.byte	0x04, 0x28
        /*008e*/ 	.short	(.L_2461 - .L_2460)


	//   ....[0]....
.L_2460:
        /*0090*/ 	.word	0x000020b0


	//   ....[1]....
        /*0094*/ 	.word	0x000020d0


	//   ....[2]....
        /*0098*/ 	.word	0x000020f0


	//   ....[3]....
        /*009c*/ 	.word	0x00002110


	//   ....[4]....
        /*00a0*/ 	.word	0x00002130


	//   ....[5]....
        /*00a4*/ 	.word	0x00002150


	//   ....[6]....
        /*00a8*/ 	.word	0x00002170


	//   ....[7]....
        /*00ac*/ 	.word	0x00002190


	//   ....[8]....
        /*00b0*/ 	.word	0x000021b0


	//   ....[9]....
        /*00b4*/ 	.word	0x000021d0


	//   ....[10]....
        /*00b8*/ 	.word	0x00005810


	//   ....[11]....
        /*00bc*/ 	.word	0x00005890


	//   ....[12]....
        /*00c0*/ 	.word	0x00005910


	//   ....[13]....
        /*00c4*/ 	.word	0x00005980


	//   ....[14]....
        /*00c8*/ 	.word	0x00005a00


	//   ....[15]....
        /*00cc*/ 	.word	0x00005a70


	//   ....[16]....
        /*00d0*/ 	.word	0x00005af0


	//   ....[17]....
        /*00d4*/ 	.word	0x00005b60


	//   ....[18]....
        /*00d8*/ 	.word	0x00005be0


	//   ....[19]....
        /*00dc*/ 	.word	0x00005c50


	//----- nvinfo : EIATTR_EXIT_INSTR_OFFSETS
	.align		4
.L_2461:
        /*00e0*/ 	.byte	0x04, 0x1c
        /*00e2*/ 	.short	(.L_2463 - .L_2462)


	//   ....[0]....
.L_2462:
        /*00e4*/ 	.word	0x00005730


	//   ....[1]....
        /*00e8*/ 	.word	0x000057b0


	//----- nvinfo : EIATTR_MAX_THREADS
	.align		4
.L_2463:
        /*00ec*/ 	.byte	0x04, 0x05
        /*00ee*/ 	.short	(.L_2465 - .L_2464)
.L_2464:
        /*00f0*/ 	.word	0x00000080
        /*00f4*/ 	.word	0x00000001
        /*00f8*/ 	.word	0x00000001


	//----- nvinfo : EIATTR_CRS_STACK_SIZE
	.align		4
.L_2465:
        /*00fc*/ 	.byte	0x04, 0x1e
        /*00fe*/ 	.short	(.L_2467 - .L_2466)
.L_2466:
        /*0100*/ 	.word	0x00000000
.L_2467:


//--------------------- .nv.info._ZN10layer_norm22ln_bwd_finalize_kernelINS_22Kernel_traits_finalizeILj4096Ef13__nv_bfloat16S2_S2_fjLb0ELj1024ELj4ENS_18Kernel_traits_baseILj4096EfS2_S2_S2_fjLj1024EEEEELb0ELb1EEEvNS_9BwdParamsE --------------------------
	.section	.nv.info._ZN10layer_norm22ln_bwd_finalize_kernelINS_22Kernel_traits_finalizeILj4096Ef13__nv_bfloat16S2_S2_fjLb0ELj1024ELj4ENS_18Kernel_traits_baseILj4096EfS2_S2_S2_fjLj1024EEEEELb0ELb1EEEvNS_9BwdParamsE,"",@"SHT_CUDA_INFO"
	.sectionflags	@""
	.align	4


	//----- nvinfo : EIATTR_CUDA_API_VERSION
	.align		4
        /*0000*/ 	.byte	0x04, 0x37
        /*0002*/ 	.short	(.L_2469 - .L_2468)
.L_2468:
        /*0004*/ 	.word	0x00000082


	//----- nvinfo : EIATTR_SW2861232_WAR
	.align		4
.L_2469:
        /*0008*/ 	.byte	0x01, 0x35
	.zero		2


	//----- nvinfo : EIATTR_PARAM_CBANK
	.align		4
        /*000c*/ 	.byte	0x04, 0x0a
        /*000e*/ 	.short	(.L_2471 - .L_2470)
	.align		4
.L_2470:
        /*0010*/ 	.word	index@(.nv.constant0._ZN10layer_norm22ln_bwd_finalize_kernelINS_22Kernel_traits_finalizeILj4096Ef13__nv_bfloat16S2_S2_fjLb0ELj1024ELj4ENS_18Kernel_traits_baseILj4096EfS2_S2_S2_fjLj1024EEEEELb0ELb1EEEvNS_9BwdParamsE)
        /*0014*/ 	.short	0x0160
        /*0016*/ 	.short	0x0128


	//----- nvinfo : EIATTR_CBANK_PARAM_SIZE
	.align		4
.L_2471:
        /*0018*/ 	.byte	0x03, 0x19
        /*001a*/ 	.short	0x0128


	//----- nvinfo : EIATTR_KPARAM_INFO
	.align		4
        /*001c*/ 	.byte	0x04, 0x17
        /*001e*/ 	.short	(.L_2473 - .L_2472)
.L_2472:
        /*0020*/ 	.word	0x00000000
        /*0024*/ 	.short	0x0000
        /*0026*/ 	.short	0x0000
        /*0028*/ 	.byte	0x00, 0xf0, 0xa1, 0x04


	//----- nvinfo : EIATTR_MAXREG_COUNT
	.align		4
.L_2473:
        /*002c*/ 	.byte	0x03, 0x1b
        /*002e*/ 	.short	0x0040


	//----- nvinfo : EIATTR_NUM_BARRIERS
	.align		4
        /*0030*/ 	.byte	0x02, 0x4c
        /*0032*/ 	.byte	0x01
	.zero		1


	//----- nvinfo : EIATTR_MERCURY_ISA_VERSION
	.align		4
        /*0034*/ 	.byte	0x03, 0x5f
        /*0036*/ 	.short	0x0000


	//----- nvinfo : EIATTR_COOP_GROUP_MASK_REGIDS
	.align		4
        /*0038*/ 	.byte	0x04, 0x29
        /*003a*/ 	.short	(.L_2475 - .L_2474)


	//   ....[0]....
.L_2474:
        /*003c*/ 	.word	0xffffffff


	//   ....[1]....
        /*0040*/ 	.word	0xffffffff


	//   ....[2]....
        /*0044*/ 	.word	0xffffffff


	//   ....[3]....
        /*0048*/ 	.word	0xffffffff


	//   ....[4]....
        /*004c*/ 	.word	0xffffffff


	//   ....[5]....
        /*0050*/ 	.word	0xffffffff


	//   ....[6]....
        /*0054*/ 	.word	0xffffffff


	//   ....[7]....
        /*0058*/ 	.word	0xffffffff


	//   ....[8]....
        /*005c*/ 	.word	0xffffffff


	//   ....[9]....
        /*0060*/ 	.word	0xffffffff


	//   ....[10]....
        /*0064*/ 	.word	0xffffffff


	//   ....[11]....
        /*0068*/ 	.word	0xffffffff


	//   ....[12]....
        /*006c*/ 	.word	0xffffffff


	//   ....[13]....
        /*0070*/ 	.word	0xffffffff


	//   ....[14]....
        /*0074*/ 	.word	0xffffffff


	//   ....[15]....
        /*0078*/ 	.word	0xffffffff


	//   ....[16]....
        /*007c*/ 	.word	0xffffffff


	//   ....[17]....
        /*0080*/ 	.word	0xffffffff


	//   ....[18]....
        /*0084*/ 	.word	0xffffffff


	//   ....[19]....
        /*0088*/ 	.word	0xffffffff


	//----- nvinfo : EIATTR_COOP_GROUP_INSTR_OFFSETS
	.align		4
.L_2475:
        /*008c*/ 	.byte	0x04, 0x28
        /*008e*/ 	.short	(.L_2477 - .L_2476)


	//   ....[0]....
.L_2476:
        /*0090*/ 	.word	0x000007f0


	//   ....[1]....
        /*0094*/ 	.word	0x00000820


	//   ....[2]....
        /*0098*/ 	.word	0x00000840


	//   ....[3]....
        /*009c*/ 	.word	0x00000850


	//   ....[4]....
        /*00a0*/ 	.word	0x00000880


	//   ....[5]....
        /*00a4*/ 	.word	0x00000890


	//   ....[6]....
        /*00a8*/ 	.word	0x000008c0


	//   ....[7]....
        /*00ac*/ 	.word	0x000008d0


	//   ....[8]....
        /*00b0*/ 	.word	0x00000900


	//   ....[9]....
        /*00b4*/ 	.word	0x00000910


	//   ....[10]....
        /*00b8*/ 	.word	0x00000ab0


	//   ....[11]....
        /*00bc*/ 	.word	0x00000b30


	//   ....[12]....
        /*00c0*/ 	.word	0x00000b90


	//   ....[13]....
        /*00c4*/ 	.word	0x00000bf0


	//   ....[14]....
        /*00c8*/ 	.word	0x00000c60


	//   ....[15]....
        /*00cc*/ 	.word	0x00000cd0


	//   ....[16]....
        /*00d0*/ 	.word	0x00000d30


	//   ....[17]....
        /*00d4*/ 	.word	0x00000d90


	//   ....[18]....
        /*00d8*/ 	.word	0x00000df0


	//   ....[19]....
        /*00dc*/ 	.word	0x00000e50


	//----- nvinfo : EIATTR_EXIT_INSTR_OFFSETS
	.align		4
.L_2477:
        /*00e0*/ 	.byte	0x04, 0x1c
        /*00e2*/ 	.short	(.L_2479 - .L_2478)


	//   ....[0]....
.L_2478:
        /*00e4*/ 	.word	0x00000070


	//   ....[1]....
        /*00e8*/ 	.word	0x00000a50


	//----- nvinfo : EIATTR_MAX_THREADS
	.align		4
.L_2479:
        /*00ec*/ 	.byte	0x04, 0x05
        /*00ee*/ 	.short	(.L_2481 - .L_2480)
.L_2480:
        /*00f0*/ 	.word	0x00000400
        /*00f4*/ 	.word	0x00000001
        /*00f8*/ 	.word	0x00000001


	//----- nvinfo : EIATTR_CRS_STACK_SIZE
	.align		4
.L_2481:
        /*00fc*/ 	.byte	0x04, 0x1e
        /*00fe*/ 	.short	(.L_2483 - .L_2482)
.L_2482:
        /*0100*/ 	.word	0x00000000
.L_2483:


//--------------------- .nv.info._ZN10layer_norm13ln_bwd_kernelINS_13Kernel_traitsIf13__nv_bfloat16S2_S2_fjLj4096ELj1ELj1ELj4ELj16ENS_18Kernel_traits_baseILj4096EfS2_S2_S2_fjLj128EEEEELb1ELb0ELb1ELb1EEEvNS_9BwdParamsE --------------------------
	.section	.nv.info._ZN10layer_norm13ln_bwd_kernelINS_13Kernel_traitsIf13__nv_bfloat16S2_S2_fjLj4096ELj1ELj1ELj4ELj16ENS_18Kernel_traits_baseILj4096EfS2_S2_S2_fjLj128EEEEELb1ELb0ELb1ELb1EEEvNS_9BwdParamsE,"",@"SHT_CUDA_INFO"
	.sectionflags	@""
	.align	4


	//----- nvinfo : EIATTR_CUDA_API_VERSION
	.align		4
        /*0000*/ 	.byte	0x04, 0x37
        /*0002*/ 	.short	(.L_2485 - .L_2484)
.L_2484:
        /*0004*/ 	.word	0x00000082


	//----- nvinfo : EIATTR_SW2861232_WAR
	.align		4
.L_2485:
        /*0008*/ 	.byte	0x01, 0x35
	.zero		2


	//----- nvinfo : EIATTR_PARAM_CBANK
	.align		4
        /*000c*/ 	.byte	0x04, 0x0a
        /*000e*/ 	.short	(.L_2487 - .L_2486)
	.align		4
.L_2486:
        /*0010*/ 	.word	index@(.nv.constant0._ZN10layer_norm13ln_bwd_kernelINS_13Kernel_traitsIf13__nv_bfloat16S2_S2_fjLj4096ELj1ELj1ELj4ELj16ENS_18Kernel_traits_baseILj4096EfS2_S2_S2_fjLj128EEEEELb1ELb0ELb1ELb1EEEvNS_9BwdParamsE)
        /*0014*/ 	.short	0x0160
        /*0016*/ 	.short	0x0128


	//----- nvinfo : EIATTR_CBANK_PARAM_SIZE
	.align		4
.L_2487:
        /*0018*/ 	.byte	0x03, 0x19
        /*001a*/ 	.short	0x0128


	//----- nvinfo : EIATTR_KPARAM_INFO
	.align		4
        /*001c*/ 	.byte	0x04, 0x17
        /*001e*/ 	.short	(.L_2489 - .L_2488)
.L_2488:
        /*0020*/ 	.word	0x00000000
        /*0024*/ 	.short	0x0000
        /*0026*/ 	.short	0x0000
        /*0028*/ 	.byte	0x00, 0xf0, 0xa1, 0x04


	//----- nvinfo : EIATTR_MAXREG_COUNT
	.align		4
.L_2489:
        /*002c*/ 	.byte	0x03, 0x1b
        /*002e*/ 	.short	0x00ff


	//----- nvinfo : EIATTR_NUM_BARRIERS
	.align		4
        /*0030*/ 	.byte	0x02, 0x4c
        /*0032*/ 	.byte	0x01
	.zero		1


	//----- nvinfo : EIATTR_MERCURY_ISA_VERSION
	.align		4
        /*0034*/ 	.byte	0x03, 0x5f
        /*0036*/ 	.short	0x0000


	//----- nvinfo : EIATTR_COOP_GROUP_MASK_REGIDS
	.align		4
        /*0038*/ 	.byte	0x04, 0x29
        /*003a*/ 	.short	(.L_2491 - .L_2490)


	//   ....[0]....
.L_2490:
        /*003c*/ 	.word	0xffffffff


	//   ....[1]....
        /*0040*/ 	.word	0xffffffff


	//   ....[2]....
        /*0044*/ 	.word	0xffffffff


	//   ....[3]....
        /*0048*/ 	.word	0xffffffff


	//   ....[4]....
        /*004c*/ 	.word	0xffffffff


	//   ....[5]....
        /*0050*/ 	.word	0xffffffff


	//   ....[6]....
        /*0054*/ 	.word	0xffffffff


	//   ....[7]....
        /*0058*/ 	.word	0xffffffff


	//   ....[8]....
        /*005c*/ 	.word	0xffffffff


	//   ....[9]....
        /*0060*/ 	.word	0xffffffff


	//   ....[10]....
        /*0064*/ 	.word	0xffffffff


	//   ....[11]....
        /*0068*/ 	.word	0xffffffff


	//   ....[12]....
        /*006c*/ 	.word	0xffffffff


	//   ....[13]....
        /*0070*/ 	.word	0xffffffff


	//   ....[14]....
        /*0074*/ 	.word	0xffffffff


	//   ....[15]....
        /*0078*/ 	.word	0xffffffff


	//   ....[16]....
        /*007c*/ 	.word	0xffffffff


	//   ....[17]....
        /*0080*/ 	.word	0xffffffff


	//   ....[18]....
        /*0084*/ 	.word	0xffffffff


	//   ....[19]....
        /*0088*/ 	.word	0xffffffff


	//----- nvinfo : EIATTR_COOP_GROUP_INSTR_OFFSETS
	.align		4
.L_2491:
        /*008c*/ 	.byte	0x04, 0x28
        /*008e*/ 	.short	(.L_2493 - .L_2492)


	//   ....[0]....
.L_2492:
        /*0090*/ 	.word	0x00001ef0


	//   ....[1]....
        /*0094*/ 	.word	0x00001f10


	//   ....[2]....
        /*0098*/ 	.word	0x00001f30


	//   ....[3]....
        /*009c*/ 	.word	0x00001f50


	//   ....[4]....
        /*00a0*/ 	.word	0x00001f70


	//   ....[5]....
        /*00a4*/ 	.word	0x00001f90


	//   ....[6]....
        /*00a8*/ 	.word	0x00001fb0


	//   ....[7]....
        /*00ac*/ 	.word	0x00001fd0


	//   ....[8]....
        /*00b0*/ 	.word	0x00001ff0


	//   ....[9]....
        /*00b4*/ 	.word	0x00002010


	//   ....[10]....
        /*00b8*/ 	.word	0x00005240


	//   ....[11]....
        /*00bc*/ 	.word	0x000052c0


	//   ....[12]....
        /*00c0*/ 	.word	0x00005340


	//   ....[13]....
        /*00c4*/ 	.word	0x000053b0


	//   ....[14]....
        /*00c8*/ 	.word	0x00005430


	//   ....[15]....
        /*00cc*/ 	.word	0x000054a0


	//   ....[16]....
        /*00d0*/ 	.word	0x00005520


	//   ....[17]....
        /*00d4*/ 	.word	0x00005590


	//   ....[18]....
        /*00d8*/ 	.word	0x00005610


	//   ....[19]....
        /*00dc*/ 	.word	0x00005680


	//----- nvinfo : EIATTR_EXIT_INSTR_OFFSETS
	.align		4
.L_2493:
        /*00e0*/ 	.byte	0x04, 0x1c
        /*00e2*/ 	.short	(.L_2495 - .L_2494)


	//   ....[0]....
.L_2494:
        /*00e4*/ 	.word	0x000051e0


	//----- nvinfo : EIATTR_MAX_THREADS
	.align		4
.L_2495:
        /*00e8*/ 	.byte	0x04, 0x05
        /*00ea*/ 	.short	(.L_2497 - .L_2496)
.L_2496:
        /*00ec*/ 	.word	0x00000080
        /*00f0*/ 	.word	0x00000001
        /*00f4*/ 	.word	0x00000001


	//----- nvinfo : EIATTR_CRS_STACK_SIZE
	.align		4
.L_2497:
        /*00f8*/ 	.byte	0x04, 0x1e
        /*00fa*/ 	.short	(.L_2499 - .L_2498)
.L_2498:
        /*00fc*/ 	.word	0x00000000
.L_2499:


//--------------------- .nv.info._ZN10layer_norm13ln_bwd_kernelINS_13Kernel_traitsIf13__nv_bfloat16S2_S2_fjLj4096ELj1ELj1ELj4ELj16ENS_18Kernel_traits_baseILj4096EfS2_S2_S2_fjLj128EEEEELb1ELb1ELb0ELb0EEEvNS_9BwdParamsE --------------------------
	.section	.nv.info._ZN10layer_norm13ln_bwd_kernelINS_13Kernel_traitsIf13__nv_bfloat16S2_S2_fjLj4096ELj1ELj1ELj4ELj16ENS_18Kernel_traits_baseILj4096EfS2_S2_S2_fjLj128EEEEELb1ELb1ELb0ELb0EEEvNS_9BwdParamsE,"",@"SHT_CUDA_INFO"
	.sectionflags	@""
	.align	4


	//----- nvinfo : EIATTR_CUDA_API_VERSION
	.align		4
        /*0000*/ 	.byte	0x04, 0x37
        /*0002*/ 	.short	(.L_2501 - .L_2500)
.L_2500:
        /*0004*/ 	.word	0x00000082


	//----- nvinfo : EIATTR_SW2861232_WAR
	.align		4
.L_2501:
        /*0008*/ 	.byte	0x01, 0x35
	.zero		2


	//----- nvinfo : EIATTR_PARAM_CBANK
	.align		4
        /*000c*/ 	.byte	0x04, 0x0a
        /*000e*/ 	.short	(.L_2503 - .L_2502)
	.align		4
.L_2502:
        /*0010*/ 	.word	index@(.nv.constant0._ZN10layer_norm13ln_bwd_kernelINS_13Kernel_traitsIf13__nv_bfloat16S2_S2_fjLj4096ELj1ELj1ELj4ELj16ENS_18Kernel_traits_baseILj4096EfS2_S2_S2_fjLj128EEEEELb1ELb1ELb0ELb0EEEvNS_9BwdParamsE)
        /*0014*/ 	.short	0x0160
        /*0016*/ 	.short	0x0128


	//----- nvinfo : EIATTR_CBANK_PARAM_SIZE
	.align		4
.L_2503:
        /*0018*/ 	.byte	0x03, 0x19
        /*001a*/ 	.short	0x0128


	//----- nvinfo : EIATTR_KPARAM_INFO
	.align		4
        /*001c*/ 	.byte	0x04, 0x17
        /*001e*/ 	.short	(.L_2505 - .L_2504)
.L_2504:
        /*0020*/ 	.word	0x00000000
        /*0024*/ 	.short	0x0000
        /*0026*/ 	.short	0x0000
        /*0028*/ 	.byte	0x00, 0xf0, 0xa1, 0x04


	//----- nvinfo : EIATTR_MAXREG_COUNT
	.align		4
.L_2505:
        /*002c*/ 	.byte	0x03, 0x1b
        /*002e*/ 	.short	0x00ff


	//----- nvinfo : EIATTR_NUM_BARRIERS
	.align		4
        /*0030*/ 	.byte	0x02, 0x4c
        /*0032*/ 	.byte	0x01
	.zero		1


	//----- nvinfo : EIATTR_ANNOTATIONS
	.align		4
        /*0034*/ 	.byte	0x04, 0x55
        /*0036*/ 	.short	(.L_2507 - .L_2506)


	//   ....[0]....
.L_2506:
        /* <DEDUP_REMOVED lines=23> */


	//----- nvinfo : EIATTR_MERCURY_ISA_VERSION
	.align		4
.L_2507:
        /*0198*/ 	.byte	0x03, 0x5f
        /*019a*/ 	.short	0x0000


	//----- nvinfo : EIATTR_COOP_GROUP_MASK_REGIDS
	.align		4
        /*019c*/ 	.byte	0x04, 0x29
        /*019e*/ 	.short	(.L_2509 - .L_2508)


	//   ....[0]....
.L_2508:
        /*01a0*/ 	.word	0xffffffff


	//   ....[1]....
        /*01a4*/ 	.word	0xffffffff


	//   ....[2]....
        /*01a8*/ 	.word	0xffffffff


	//   ....[3]....
        /*01ac*/ 	.word	0xffffffff


	//   ....[4]....
        /*01b0*/ 	.word	0xffffffff


	//   ....[5]....
        /*01b4*/ 	.word	0xffffffff


	//   ....[6]....
        /*01b8*/ 	.word	0xffffffff


	//   ....[7]....
        /*01bc*/ 	.word	0xffffffff


	//   ....[8]....
        /*01c0*/ 	.word	0xffffffff


	//   ....[9]....
        /*01c4*/ 	.word	0xffffffff


	//   ....[10]....
        /*01c8*/ 	.word	0xffffffff


	//   ....[11]....
        /*01cc*/ 	.word	0xffffffff


	//   ....[12]....
        /*01d0*/ 	.word	0xffffffff


	//   ....[13]....
        /*01d4*/ 	.word	0xffffffff


	//   ....[14]....
        /*01d8*/ 	.word	0xffffffff


	//   ....[15]....
        /*01dc*/ 	.word	0xffffffff


	//   ....[16]....
        /*01e0*/ 	.word	0xffffffff


	//   ....[17]....
        /*01e4*/ 	.word	0xffffffff


	//   ....[18]....
        /*01e8*/ 	.word	0xffffffff


	//   ....[19]....
        /*01ec*/ 	.word	0xffffffff


	//----- nvinfo : EIATTR_COOP_GROUP_INSTR_OFFSETS
	.align		4
.L_2509:
        /*01f0*/ 	.byte	0x04, 0x28
        /*01f2*/ 	.short	(.L_2511 - .L_2510)


	//   ....[0]....
.L_2510:
        /*01f4*/ 	.word	0x00002070


	//   ....[1]....
        /*01f8*/ 	.word	0x000020a0


	//   ....[2]....
        /*01fc*/ 	.word	0x000020b0


	//   ....[3]....
        /*0200*/ 	.word	0x000020e0


	//   ....[4]....
        /*0204*/ 	.word	0x00002100


	//   ....[5]....
        /*0208*/ 	.word	0x00002120


	//   ....[6]....
        /*020c*/ 	.word	0x00002140


	//   ....[7]....
        /*0210*/ 	.word	0x00002160


	//   ....[8]....
        /*0214*/ 	.word	0x00002170


	//   ....[9]....
        /*0218*/ 	.word	0x00002190


	//   ....[10]....
        /*021c*/ 	.word	0x00004dd0


	//   ....[11]....
        /*0220*/ 	.word	0x00004e50


	//   ....[12]....
        /*0224*/ 	.word	0x00004ed0


	//   ....[13]....
        /*0228*/ 	.word	0x00004f40


	//   ....[14]....
        /*022c*/ 	.word	0x00004fc0


	//   ....[15]....
        /*0230*/ 	.word	0x00005030


	//   ....[16]....
        /*0234*/ 	.word	0x000050b0


	//   ....[17]....
        /*0238*/ 	.word	0x00005120


	//   ....[18]....
        /*023c*/ 	.word	0x000051a0


	//   ....[19]....
        /*0240*/ 	.word	0x00005210


	//----- nvinfo : EIATTR_EXIT_INSTR_OFFSETS
	.align		4
.L_2511:
        /*0244*/ 	.byte	0x04, 0x1c
        /*0246*/ 	.short	(.L_2513 - .L_2512)


	//   ....[0]....
.L_2512:
        /*0248*/ 	.word	0x00004cc0


	//   ....[1]....
        /*024c*/ 	.word	0x00004d70


	//----- nvinfo : EIATTR_MAX_THREADS
	.align		4
.L_2513:
        /*0250*/ 	.byte	0x04, 0x05
        /*0252*/ 	.short	(.L_2515 - .L_2514)
.L_2514:
        /*0254*/ 	.word	0x00000080
        /*0258*/ 	.word	0x00000001
        /*025c*/ 	.word	0x00000001


	//----- nvinfo : EIATTR_CRS_STACK_SIZE
	.align		4
.L_2515:
        /*0260*/ 	.byte	0x04, 0x1e
        /*0262*/ 	.short	(.L_2517 - .L_2516)
.L_2516:
        /*0264*/ 	.word	0x00000000
.L_2517:


//--------------------- .nv.info._ZN10layer_norm13ln_bwd_kernelINS_13Kernel_traitsIf13__nv_bfloat16S2_S2_fjLj4096ELj1ELj1ELj4ELj16ENS_18Kernel_traits_baseILj4096EfS2_S2_S2_fjLj128EEEEELb1ELb1ELb0ELb1EEEvNS_9BwdParamsE --------------------------
	.section	.nv.info._ZN10layer_norm13ln_bwd_kernelINS_13Kernel_traitsIf13__nv_bfloat16S2_S2_fjLj4096ELj1ELj1ELj4ELj16ENS_18Kernel_traits_baseILj4096EfS2_S2_S2_fjLj128EEEEELb1ELb1ELb0ELb1EEEvNS_9BwdParamsE,"",@"SHT_CUDA_INFO"
	.sectionflags	@""
	.align	4


	//----- nvinfo : EIATTR_CUDA_API_VERSION
	.align		4
        /*0000*/ 	.byte	0x04, 0x37
        /*0002*/ 	.short	(.L_2519 - .L_2518)
.L_2518:
        /*0004*/ 	.word	0x00000082


	//----- nvinfo : EIATTR_SW2861232_WAR
	.align		4
.L_2519:
        /*0008*/ 	.byte	0x01, 0x35
	.zero		2


	//----- nvinfo : EIATTR_PARAM_CBANK
	.align		4
        /*000c*/ 	.byte	0x04, 0x0a
        /*000e*/ 	.short	(.L_2521 - .L_2520)
	.align		4
.L_2520:
        /*0010*/ 	.word	index@(.nv.constant0._ZN10layer_norm13ln_bwd_kernelINS_13Kernel_traitsIf13__nv_bfloat16S2_S2_fjLj4096ELj1ELj1ELj4ELj16ENS_18Kernel_traits_baseILj4096EfS2_S2_S2_fjLj128EEEEELb1ELb1ELb0ELb1EEEvNS_9BwdParamsE)
        /*0014*/ 	.short	0x0160
        /*0016*/ 	.short	0x0128


	//----- nvinfo : EIATTR_CBANK_PARAM_SIZE
	.align		4
.L_2521:
        /*0018*/ 	.byte	0x03, 0x19
        /*001a*/ 	.short	0x0128


	//----- nvinfo : EIATTR_KPARAM_INFO
	.align		4
        /*001c*/ 	.byte	0x04, 0x17
        /*001e*/ 	.short	(.L_2523 - .L_2522)
.L_2522:
        /*0020*/ 	.word	0x00000000
        /*0024*/ 	.short	0x0000
        /*0026*/ 	.short	0x0000
        /*0028*/ 	.byte	0x00, 0xf0, 0xa1, 0x04


	//----- nvinfo : EIATTR_MAXREG_COUNT
	.align		4
.L_2523:
        /*002c*/ 	.byte	0x03, 0x1b
        /*002e*/ 	.short	0x00ff


	//----- nvinfo : EIATTR_NUM_BARRIERS
	.align		4
        /*0030*/ 	.byte	0x02, 0x4c
        /*0032*/ 	.byte	0x01
	.zero		1


	//----- nvinfo : EIATTR_ANNOTATIONS
	.align		4
        /*0034*/ 	.byte	0x04, 0x55
        /*0036*/ 	.short	(.L_2525 - .L_2524)


	//   ....[0]....
.L_2524:
        /* <DEDUP_REMOVED lines=27> */


	//----- nvinfo : EIATTR_MERCURY_ISA_VERSION
	.align		4
.L_2525:
        /*01d0*/ 	.byte	0x03, 0x5f
        /*01d2*/ 	.short	0x0000


	//----- nvinfo : EIATTR_COOP_GROUP_MASK_REGIDS
	.align		4
        /*01d4*/ 	.byte	0x04, 0x29
        /*01d6*/ 	.short	(.L_2527 - .L_2526)


	//   ....[0]....
.L_2526:
        /*01d8*/ 	.word	0xffffffff


	//   ....[1]....
        /*01dc*/ 	.word	0xffffffff


	//   ....[2]....
        /*01e0*/ 	.word	0xffffffff


	//   ....[3]....
        /*01e4*/ 	.word	0xffffffff


	//   ....[4]....
        /*01e8*/ 	.word	0xffffffff


	//   ....[5]....
        /*01ec*/ 	.word	0xffffffff


	//   ....[6]....
        /*01f0*/ 	.word	0xffffffff


	//   ....[7]....
        /*01f4*/ 	.word	0xffffffff


	//   ....[8]....
        /*01f8*/ 	.word	0xffffffff


	//   ....[9]....
        /*01fc*/ 	.word	0xffffffff


	//   ....[10]....
        /*0200*/ 	.word	0xffffffff


	//   ....[11]....
        /*0204*/ 	.word	0xffffffff


	//   ....[12]....
        /*0208*/ 	.word	0xffffffff


	//   ....[13]....
        /*020c*/ 	.word	0xffffffff


	//   ....[14]....
        /*0210*/ 	.word	0xffffffff


	//   ....[15]....
        /*0214*/ 	.word	0xffffffff


	//   ....[16]....
        /*0218*/ 	.word	0xffffffff


	//   ....[17]....
        /*021c*/ 	.word	0xffffffff


	//   ....[18]....
        /*0220*/ 	.word	0xffffffff


	//   ....[19]....
        /*0224*/ 	.word	0xffffffff


	//----- nvinfo : EIATTR_COOP_GROUP_INSTR_OFFSETS
	.align		4
.L_2527:
        /*0228*/ 	.byte	0x04, 0x28
        /*022a*/ 	.short	(.L_2529 - .L_2528)


	//   ....[0]....
.L_2528:
        /*022c*/ 	.word	0x00001ea0


	//   ....[1]....
        /*0230*/ 	.word	0x00001ec0


	//   ....[2]....
        /*0234*/ 	.word	0x00001ef0


	//   ....[3]....
        /*0238*/ 	.word	0x00001f10


	//   ....[4]....
        /*023c*/ 	.word	0x00001f30


	//   ....[5]....
        /*0240*/ 	.word	0x00001f50


	//   ....[6]....
        /*0244*/ 	.word	0x00001f70


	//   ....[7]....
        /*0248*/ 	.word	0x00001f80


	//   ....[8]....
        /*024c*/ 	.word	0x00001fb0


	//   ....[9]....
        /*0250*/ 	.word	0x00001fc0


	//   ....[10]....
        /*0254*/ 	.word	0x00004f80


	//   ....[11]....
        /*0258*/ 	.word	0x00005000


	//   ....[12]....
        /*025c*/ 	.word	0x00005080


	//   ....[13]....
        /*0260*/ 	.word	0x000050f0


	//   ....[14]....
        /*0264*/ 	.word	0x00005170


	//   ....[15]....
        /*0268*/ 	.word	0x000051e0


	//   ....[16]....
        /*026c*/ 	.word	0x00005260


	//   ....[17]....
        /*0270*/ 	.word	0x000052d0


	//   ....[18]....
        /*0274*/ 	.word	0x00005350


	//   ....[19]....
        /*0278*/ 	.word	0x000053c0


	//----- nvinfo : EIATTR_EXIT_INSTR_OFFSETS
	.align		4
.L_2529:
        /*027c*/ 	.byte	0x04, 0x1c
        /*027e*/ 	.short	(.L_2531 - .L_2530)


	//   ....[0]....
.L_2530:
        /*0280*/ 	.word	0x00004f20


	//----- nvinfo : EIATTR_MAX_THREADS
	.align		4
.L_2531:
        /*0284*/ 	.byte	0x04, 0x05
        /*0286*/ 	.short	(.L_2533 - .L_2532)
.L_2532:
        /*0288*/ 	.word	0x00000080
        /*028c*/ 	.word	0x00000001
        /*0290*/ 	.word	0x00000001


	//----- nvinfo : EIATTR_CRS_STACK_SIZE
	.align		4
.L_2533:
        /*0294*/ 	.byte	0x04, 0x1e
        /*0296*/ 	.short	(.L_2535 - .L_2534)
.L_2534:
        /*0298*/ 	.word	0x00000000
.L_2535:


//--------------------- .nv.info._ZN10layer_norm22ln_bwd_finalize_kernelINS_22Kernel_traits_finalizeILj4096Ef13__nv_bfloat16S2_S2_fjLb1ELj1024ELj4ENS_18Kernel_traits_baseILj4096EfS2_S2_S2_fjLj1024EEEEELb1ELb0EEEvNS_9BwdParamsE --------------------------
	.section	.nv.info._ZN10layer_norm22ln_bwd_finalize_kernelINS_22Kernel_traits_finalizeILj4096Ef13__nv_bfloat16S2_S2_fjLb1ELj1024ELj4ENS_18Kernel_traits_baseILj4096EfS2_S2_S2_fjLj1024EEEEELb1ELb0EEEvNS_9BwdParamsE,"",@"SHT_CUDA_INFO"
	.sectionflags	@""
	.align	4


	//----- nvinfo : EIATTR_CUDA_API_VERSION
	.align		4
        /*0000*/ 	.byte	0x04, 0x37
        /*0002*/ 	.short	(.L_2537 - .L_2536)
.L_2536:
        /*0004*/ 	.word	0x00000082


	//----- nvinfo : EIATTR_SW2861232_WAR
	.align		4
.L_2537:
        /*0008*/ 	.byte	0x01, 0x35
	.zero		2


	//----- nvinfo : EIATTR_PARAM_CBANK
	.align		4
        /*000c*/ 	.byte	0x04, 0x0a
        /*000e*/ 	.short	(.L_2539 - .L_2538)
	.align		4
.L_2538:
        /*0010*/ 	.word	index@(.nv.constant0._ZN10layer_norm22ln_bwd_finalize_kernelINS_22Kernel_traits_finalizeILj4096Ef13__nv_bfloat16S2_S2_fjLb1ELj1024ELj4ENS_18Kernel_traits_baseILj4096EfS2_S2_S2_fjLj1024EEEEELb1ELb0EEEvNS_9BwdParamsE)
        /*0014*/ 	.short	0x0160
        /*0016*/ 	.short	0x0128


	//----- nvinfo : EIATTR_CBANK_PARAM_SIZE
	.align		4
.L_2539:
        /*0018*/ 	.byte	0x03, 0x19
        /*001a*/ 	.short	0x0128


	//----- nvinfo : EIATTR_KPARAM_INFO
	.align		4
        /*001c*/ 	.byte	0x04, 0x17
        /*001e*/ 	.short	(.L_2541 - .L_2540)
.L_2540:
        /*0020*/ 	.word	0x00000000
        /*0024*/ 	.short	0x0000
        /*0026*/ 	.short	0x0000
        /*0028*/ 	.byte	0x00, 0xf0, 0xa1, 0x04


	//----- nvinfo : EIATTR_MAXREG_COUNT
	.align		4
.L_2541:
        /*002c*/ 	.byte	0x03, 0x1b
        /*002e*/ 	.short	0x0040


	//----- nvinfo : EIATTR_NUM_BARRIERS
	.align		4
        /*0030*/ 	.byte	0x02, 0x4c
        /*0032*/ 	.byte	0x01
	.zero		1


	//----- nvinfo : EIATTR_MERCURY_ISA_VERSION
	.align		4
        /*0034*/ 	.byte	0x03, 0x5f
        /*0036*/ 	.short	0x0000


	//----- nvinfo : EIATTR_COOP_GROUP_MASK_REGIDS
	.align		4
        /*0038*/ 	.byte	0x04, 0x29
        /*003a*/ 	.short	(.L_2543 - .L_2542)


	//   ....[0]....
.L_2542:
        /*003c*/ 	.word	0xffffffff


	//   ....[1]....
        /*0040*/ 	.word	0xffffffff


	//   ....[2]....
        /*0044*/ 	.word	0xffffffff


	//   ....[3]....
        /*0048*/ 	.word	0xffffffff


	//   ....[4]....
        /*004c*/ 	.word	0xffffffff


	//   ....[5]....
        /*0050*/ 	.word	0xffffffff


	//   ....[6]....
        /*0054*/ 	.word	0xffffffff


	//   ....[7]....
        /*0058*/ 	.word	0xffffffff


	//   ....[8]....
        /*005c*/ 	.word	0xffffffff


	//   ....[9]....
        /*0060*/ 	.word	0xffffffff


	//   ....[10]....
        /*0064*/ 	.word	0xffffffff


	//   ....[11]....
        /*0068*/ 	.word	0xffffffff


	//   ....[12]....
        /*006c*/ 	.word	0xffffffff


	//   ....[13]....
        /*0070*/ 	.word	0xffffffff


	//   ....[14]....
        /*0074*/ 	.word	0xffffffff


	//   ....[15]....
        /*0078*/ 	.word	0xffffffff


	//   ....[16]....
        /*007c*/ 	.word	0xffffffff


	//   ....[17]....
        /*0080*/ 	.word	0xffffffff


	//   ....[18]....
        /*0084*/ 	.word	0xffffffff


	//   ....[19]....
        /*0088*/ 	.word	0xffffffff


	//   ....[20]....
        /*008c*/ 	.word	0xffffffff


	//   ....[21]....
        /*0090*/ 	.word	0xffffffff


	//   ....[22]....
        /*0094*/ 	.word	0xffffffff


	//   ....[23]....
        /*0098*/ 	.word	0xffffffff


	//   ....[24]....
        /*009c*/ 	.word	0xffffffff


	//   ....[25]....
        /*00a0*/ 	.word	0xffffffff


	//   ....[26]....
        /*00a4*/ 	.word	0xffffffff


	//   ....[27]....
        /*00a8*/ 	.word	0xffffffff


	//   ....[28]....
        /*00ac*/ 	.word	0xffffffff


	//   ....[29]....
        /*00b0*/ 	.word	0xffffffff


	//----- nvinfo : EIATTR_COOP_GROUP_INSTR_OFFSETS
	.align		4
.L_2543:
        /*00b4*/ 	.byte	0x04, 0x28
        /*00b6*/ 	.short	(.L_2545 - .L_2544)


	//   ....[0]....
.L_2544:
        /*00b8*/ 	.word	0x000009d0


	//   ....[1]....
        /*00bc*/ 	.word	0x00000a00


	//   ....[2]....
        /*00c0*/ 	.word	0x00000a10


	//   ....[3]....
        /*00c4*/ 	.word	0x00000a30


	//   ....[4]....
        /*00c8*/ 	.word	0x00000a50


	//   ....[5]....
        /*00cc*/ 	.word	0x00000a60


	//   ....[6]....
        /*00d0*/ 	.word	0x00000a90


	//   ....[7]....
        /*00d4*/ 	.word	0x00000ab0


	//   ....[8]....
        /*00d8*/ 	.word	0x00000ac0


	//   ....[9]....
        /*00dc*/ 	.word	0x00000af0


	//   ....[10]....
        /*00e0*/ 	.word	0x00000b10


	//   ....[11]....
        /*00e4*/ 	.word	0x00000b20


	//   ....[12]....
        /*00e8*/ 	.word	0x00000b50


	//   ....[13]....
        /*00ec*/ 	.word	0x00000b70


	//   ....[14]....
        /*00f0*/ 	.word	0x00000b80


	//   ....[15]....
        /*00f4*/ 	.word	0x00000df0


	//   ....[16]....
        /*00f8*/ 	.word	0x00000e50


	//   ....[17]....
        /*00fc*/ 	.word	0x00000eb0


	//   ....[18]....
        /*0100*/ 	.word	0x00000f10


	//   ....[19]....
        /*0104*/ 	.word	0x00000f80


	//   ....[20]....
        /*0108*/ 	.word	0x00000ff0


	//   ....[21]....
        /*010c*/ 	.word	0x00001050


	//   ....[22]....
        /*0110*/ 	.word	0x000010b0


	//   ....[23]....
        /*0114*/ 	.word	0x00001110


	//   ....[24]....
        /*0118*/ 	.word	0x00001180


	//   ....[25]....
        /*011c*/ 	.word	0x000011f0


	//   ....[26]....
        /*0120*/ 	.word	0x00001250


	//   ....[27]....
        /*0124*/ 	.word	0x000012b0


	//   ....[28]....
        /*0128*/ 	.word	0x00001310


	//   ....[29]....
        /*012c*/ 	.word	0x00001370


	//----- nvinfo : EIATTR_EXIT_INSTR_OFFSETS
	.align		4
.L_2545:
        /*0130*/ 	.byte	0x04, 0x1c
        /*0132*/ 	.short	(.L_2547 - .L_2546)


	//   ....[0]....
.L_2546:
        /*0134*/ 	.word	0x00000070


	//   ....[1]....
        /*0138*/ 	.word	0x00000d90


	//----- nvinfo : EIATTR_MAX_THREADS
	.align		4
.L_2547:
        /*013c*/ 	.byte	0x04, 0x05
        /*013e*/ 	.short	(.L_2549 - .L_2548)
.L_2548:
        /*0140*/ 	.word	0x00000400
        /*0144*/ 	.word	0x00000001
        /*0148*/ 	.word	0x00000001


	//----- nvinfo : EIATTR_CRS_STACK_SIZE
	.align		4
.L_2549:
        /*014c*/ 	.byte	0x04, 0x1e
        /*014e*/ 	.short	(.L_2551 - .L_2550)
.L_2550:
        /*0150*/ 	.word	0x00000000
.L_2551:


//--------------------- .nv.info._ZN10layer_norm13ln_bwd_kernelINS_13Kernel_traitsIf13__nv_bfloat16S2_S2_fjLj4096ELj1ELj1ELj4ELj16ENS_18Kernel_traits_baseILj4096EfS2_S2_S2_fjLj128EEEEELb1ELb1ELb1ELb0EEEvNS_9BwdParamsE --------------------------
	.section	.nv.info._ZN10layer_norm13ln_bwd_kernelINS_13Kernel_traitsIf13__nv_bfloat16S2_S2_fjLj4096ELj1ELj1ELj4ELj16ENS_18Kernel_traits_baseILj4096EfS2_S2_S2_fjLj128EEEEELb1ELb1ELb1ELb0EEEvNS_9BwdParamsE,"",@"SHT_CUDA_INFO"
	.sectionflags	@""
	.align	4


	//----- nvinfo : EIATTR_CUDA_API_VERSION
	.align		4
        /*0000*/ 	.byte	0x04, 0x37
        /*0002*/ 	.short	(.L_2553 - .L_2552)
.L_2552:
        /*0004*/ 	.word	0x00000082


	//----- nvinfo : EIATTR_SW2861232_WAR
	.align		4
.L_2553:
        /*0008*/ 	.byte	0x01, 0x35
	.zero		2


	//----- nvinfo : EIATTR_PARAM_CBANK
	.align		4
        /*000c*/ 	.byte	0x04, 0x0a
        /*000e*/ 	.short	(.L_2555 - .L_2554)
	.align		4
.L_2554:
        /*0010*/ 	.word	index@(.nv.constant0._ZN10layer_norm13ln_bwd_kernelINS_13Kernel_traitsIf13__nv_bfloat16S2_S2_fjLj4096ELj1ELj1ELj4ELj16ENS_18Kernel_traits_baseILj4096EfS2_S2_S2_fjLj128EEEEELb1ELb1ELb1ELb0EEEvNS_9BwdParamsE)
        /*0014*/ 	.short	0x0160
        /*0016*/ 	.short	0x0128


	//----- nvinfo : EIATTR_CBANK_PARAM_SIZE
	.align		4
.L_2555:
        /*0018*/ 	.byte	0x03, 0x19
        /*001a*/ 	.short	0x0128


	//----- nvinfo : EIATTR_KPARAM_INFO
	.align		4
        /*001c*/ 	.byte	0x04, 0x17
        /*001e*/ 	.short	(.L_2557 - .L_2556)
.L_2556:
        /*0020*/ 	.word	0x00000000
        /*0024*/ 	.short	0x0000
        /*0026*/ 	.short	0x0000
        /*0028*/ 	.byte	0x00, 0xf0, 0xa1, 0x04


	//----- nvinfo : EIATTR_MAXREG_COUNT
	.align		4
.L_2557:
        /*002c*/ 	.byte	0x03, 0x1b
        /*002e*/ 	.short	0x00ff


	//----- nvinfo : EIATTR_NUM_BARRIERS
	.align		4
        /*0030*/ 	.byte	0x02, 0x4c
        /*0032*/ 	.byte	0x01
	.zero		1


	//----- nvinfo : EIATTR_ANNOTATIONS
	.align		4
        /*0034*/ 	.byte	0x04, 0x55
        /*0036*/ 	.short	(.L_2559 - .L_2558)


	//   ....[0]....
.L_2558:
        /* <DEDUP_REMOVED lines=33> */


	//----- nvinfo : EIATTR_MERCURY_ISA_VERSION
	.align		4
.L_2559:
        /*0238*/ 	.byte	0x03, 0x5f
        /*023a*/ 	.short	0x0000


	//----- nvinfo : EIATTR_COOP_GROUP_MASK_REGIDS
	.align		4
        /*023c*/ 	.byte	0x04, 0x29
        /*023e*/ 	.short	(.L_2561 - .L_2560)


	//   ....[0]....
.L_2560:
        /*0240*/ 	.word	0xffffffff


	//   ....[1]....
        /*0244*/ 	.word	0xffffffff


	//   ....[2]....
        /*0248*/ 	.word	0xffffffff


	//   ....[3]....
        /*024c*/ 	.word	0xffffffff


	//   ....[4]....
        /*0250*/ 	.word	0xffffffff


	//   ....[5]....
        /*0254*/ 	.word	0xffffffff


	//   ....[6]....
        /*0258*/ 	.word	0xffffffff


	//   ....[7]....
        /*025c*/ 	.word	0xffffffff


	//   ....[8]....
        /*0260*/ 	.word	0xffffffff


	//   ....[9]....
        /*0264*/ 	.word	0xffffffff


	//   ....[10]....
        /*0268*/ 	.word	0xffffffff


	//   ....[11]....
        /*026c*/ 	.word	0xffffffff


	//   ....[12]....
        /*0270*/ 	.word	0xffffffff


	//   ....[13]....
        /*0274*/ 	.word	0xffffffff


	//   ....[14]....
        /*0278*/ 	.word	0xffffffff


	//   ....[15]....
        /*027c*/ 	.word	0xffffffff


	//   ....[16]....
        /*0280*/ 	.word	0xffffffff


	//   ....[17]....
        /*0284*/ 	.word	0xffffffff


	//   ....[18]....
        /*0288*/ 	.word	0xffffffff


	//   ....[19]....
        /*028c*/ 	.word	0xffffffff


	//----- nvinfo : EIATTR_COOP_GROUP_INSTR_OFFSETS
	.align		4
.L_2561:
        /*0290*/ 	.byte	0x04, 0x28
        /*0292*/ 	.short	(.L_2563 - .L_2562)


	//   ....[0]....
.L_2562:
        /*0294*/ 	.word	0x00002560


	//   ....[1]....
        /*0298*/ 	.word	0x00002590


	//   ....[2]....
        /*029c*/ 	.word	0x000025a0


	//   ....[3]....
        /*02a0*/ 	.word	0x000025d0


	//   ....[4]....
        /*02a4*/ 	.word	0x000025f0


	//   ....[5]....
        /*02a8*/ 	.word	0x00002610


	//   ....[6]....
        /*02ac*/ 	.word	0x00002630


	//   ....[7]....
        /*02b0*/ 	.word	0x00002650


	//   ....[8]....
        /*02b4*/ 	.word	0x00002660


	//   ....[9]....
        /*02b8*/ 	.word	0x00002680


	//   ....[10]....
        /*02bc*/ 	.word	0x00007310


	//   ....[11]....
        /*02c0*/ 	.word	0x00007390


	//   ....[12]....
        /*02c4*/ 	.word	0x00007410


	//   ....[13]....
        /*02c8*/ 	.word	0x00007480


	//   ....[14]....
        /*02cc*/ 	.word	0x00007500


	//   ....[15]....
        /*02d0*/ 	.word	0x00007570


	//   ....[16]....
        /*02d4*/ 	.word	0x000075f0


	//   ....[17]....
        /*02d8*/ 	.word	0x00007660


	//   ....[18]....
        /*02dc*/ 	.word	0x000076e0


	//   ....[19]....
        /*02e0*/ 	.word	0x00007750


	//----- nvinfo : EIATTR_EXIT_INSTR_OFFSETS
	.align		4
.L_2563:
        /*02e4*/ 	.byte	0x04, 0x1c
        /*02e6*/ 	.short	(.L_2565 - .L_2564)


	//   ....[0]....
.L_2564:
        /*02e8*/ 	.word	0x00007200


	//   ....[1]....
        /*02ec*/ 	.word	0x000072b0


	//----- nvinfo : EIATTR_MAX_THREADS
	.align		4
.L_2565:
        /*02f0*/ 	.byte	0x04, 0x05
        /*02f2*/ 	.short	(.L_2567 - .L_2566)
.L_2566:
        /*02f4*/ 	.word	0x00000080
        /*02f8*/ 	.word	0x00000001
        /*02fc*/ 	.word	0x00000001


	//----- nvinfo : EIATTR_CRS_STACK_SIZE
	.align		4
.L_2567:
        /*0300*/ 	.byte	0x04, 0x1e
        /*0302*/ 	.short	(.L_2569 - .L_2568)
.L_2568:
        /*0304*/ 	.word	0x00000000
.L_2569:


//--------------------- .nv.info._ZN10layer_norm22ln_bwd_finalize_kernelINS_22Kernel_traits_finalizeILj4096Ef13__nv_bfloat16S2_S2_fjLb1ELj1024ELj4ENS_18Kernel_traits_baseILj4096EfS2_S2_S2_fjLj1024EEEEELb1ELb1EEEvNS_9BwdParamsE --------------------------
	.section	.nv.info._ZN10layer_norm22ln_bwd_finalize_kernelINS_22Kernel_traits_finalizeILj4096Ef13__nv_bfloat16S2_S2_fjLb1ELj1024ELj4ENS_18Kernel_traits_baseILj4096EfS2_S2_S2_fjLj1024EEEEELb1ELb1EEEvNS_9BwdParamsE,"",@"SHT_CUDA_INFO"
	.sectionflags	@""
	.align	4


	//----- nvinfo : EIATTR_CUDA_API_VERSION
	.align		4
        /*0000*/ 	.byte	0x04, 0x37
        /*0002*/ 	.short	(.L_2571 - .L_2570)
.L_2570:
        /*0004*/ 	.word	0x00000082


	//----- nvinfo : EIATTR_SW2861232_WAR
	.align		4
.L_2571:
        /*0008*/ 	.byte	0x01, 0x35
	.zero		2


	//----- nvinfo : EIATTR_PARAM_CBANK
	.align		4
        /*000c*/ 	.byte	0x04, 0x0a
        /*000e*/ 	.short	(.L_2573 - .L_2572)
	.align		4
.L_2572:
        /*0010*/ 	.word	index@(.nv.constant0._ZN10layer_norm22ln_bwd_finalize_kernelINS_22Kernel_traits_finalizeILj4096Ef13__nv_bfloat16S2_S2_fjLb1ELj1024ELj4ENS_18Kernel_traits_baseILj4096EfS2_S2_S2_fjLj1024EEEEELb1ELb1EEEvNS_9BwdParamsE)
        /*0014*/ 	.short	0x0160
        /*0016*/ 	.short	0x0128


	//----- nvinfo : EIATTR_CBANK_PARAM_SIZE
	.align		4
.L_2573:
        /*0018*/ 	.byte	0x03, 0x19
        /*001a*/ 	.short	0x0128


	//----- nvinfo : EIATTR_KPARAM_INFO
	.align		4
        /*001c*/ 	.byte	0x04, 0x17
        /*001e*/ 	.short	(.L_2575 - .L_2574)
.L_2574:
        /*0020*/ 	.word	0x00000000
        /*0024*/ 	.short	0x0000
        /*0026*/ 	.short	0x0000
        /*0028*/ 	.byte	0x00, 0xf0, 0xa1, 0x04


	//----- nvinfo : EIATTR_MAXREG_COUNT
	.align		4
.L_2575:
        /*002c*/ 	.byte	0x03, 0x1b
        /*002e*/ 	.short	0x0040


	//----- nvinfo : EIATTR_NUM_BARRIERS
	.align		4
        /*0030*/ 	.byte	0x02, 0x4c
        /*0032*/ 	.byte	0x01
	.zero		1


	//----- nvinfo : EIATTR_MERCURY_ISA_VERSION
	.align		4
        /*0034*/ 	.byte	0x03, 0x5f
        /*0036*/ 	.short	0x0000


	//----- nvinfo : EIATTR_COOP_GROUP_MASK_REGIDS
	.align		4
        /*0038*/ 	.byte	0x04, 0x29
        /*003a*/ 	.short	(.L_2577 - .L_2576)


	//   ....[0]....
.L_2576:
        /*003c*/ 	.word	0xffffffff


	//   ....[1]....
        /*0040*/ 	.word	0xffffffff


	//   ....[2]....
        /*0044*/ 	.word	0xffffffff


	//   ....[3]....
        /*0048*/ 	.word	0xffffffff


	//   ....[4]....
        /*004c*/ 	.word	0xffffffff


	//   ....[5]....
        /*0050*/ 	.word	0xffffffff


	//   ....[6]....
        /*0054*/ 	.word	0xffffffff


	//   ....[7]....
        /*0058*/ 	.word	0xffffffff


	//   ....[8]....
        /*005c*/ 	.word	0xffffffff


	//   ....[9]....
        /*0060*/ 	.word	0xffffffff


	//   ....[10]....
        /*0064*/ 	.word	0xffffffff


	//   ....[11]....
        /*0068*/ 	.word	0xffffffff


	//   ....[12]....
        /*006c*/ 	.word	0xffffffff


	//   ....[13]....
        /*0070*/ 	.word	0xffffffff


	//   ....[14]....
        /*0074*/ 	.word	0xffffffff


	//   ....[15]....
        /*0078*/ 	.word	0xffffffff


	//   ....[16]....
        /*007c*/ 	.word	0xffffffff


	//   ....[17]....
        /*0080*/ 	.word	0xffffffff


	//   ....[18]....
        /*0084*/ 	.word	0xffffffff


	//   ....[19]....
        /*0088*/ 	.word	0xffffffff


	//   ....[20]....
        /*008c*/ 	.word	0xffffffff


	//   ....[21]....
        /*0090*/ 	.word	0xffffffff


	//   ....[22]....
        /*0094*/ 	.word	0xffffffff


	//   ....[23]....
        /*0098*/ 	.word	0xffffffff


	//   ....[24]....
        /*009c*/ 	.word	0xffffffff


	//   ....[25]....
        /*00a0*/ 	.word	0xffffffff


	//   ....[26]....
        /*00a4*/ 	.word	0xffffffff


	//   ....[27]....
        /*00a8*/ 	.word	0xffffffff


	//   ....[28]....
        /*00ac*/ 	.word	0xffffffff


	//   ....[29]....
        /*00b0*/ 	.word	0xffffffff


	//----- nvinfo : EIATTR_COOP_GROUP_INSTR_OFFSETS
	.align		4
.L_2577:
        /*00b4*/ 	.byte	0x04, 0x28
        /*00b6*/ 	.short	(.L_2579 - .L_2578)


	//   ....[0]....
.L_2578:
        /*00b8*/ 	.word	0x000009a0


	//   ....[1]....
        /*00bc*/ 	.word	0x000009d0


	//   ....[2]....
        /*00c0*/ 	.word	0x000009e0


	//   ....[3]....
        /*00c4*/ 	.word	0x00000a00


	//   ....[4]....
        /*00c8*/ 	.word	0x00000a20


	//   ....[5]....
        /*00cc*/ 	.word	0x00000a30


	//   ....[6]....
        /*00d0*/ 	.word	0x00000a60


	//   ....[7]....
        /*00d4*/ 	.word	0x00000a80


	//   ....[8]....
        /*00d8*/ 	.word	0x00000a90


	//   ....[9]....
        /*00dc*/ 	.word	0x00000ac0


	//   ....[10]....
        /*00e0*/ 	.word	0x00000ae0


	//   ....[11]....
        /*00e4*/ 	.word	0x00000af0


	//   ....[12]....
        /*00e8*/ 	.word	0x00000b20


	//   ....[13]....
        /*00ec*/ 	.word	0x00000b40


	//   ....[14]....
        /*00f0*/ 	.word	0x00000b50


	//   ....[15]....
        /*00f4*/ 	.word	0x00000da0


	//   ....[16]....
        /*00f8*/ 	.word	0x00000e00


	//   ....[17]....
        /*00fc*/ 	.word	0x00000e60


	//   ....[18]....
        /*0100*/ 	.word	0x00000ec0


	//   ....[19]....
        /*0104*/ 	.word	0x00000f30


	//   ....[20]....
        /*0108*/ 	.word	0x00000fa0


	//   ....[21]....
        /*010c*/ 	.word	0x00001000


	//   ....[22]....
        /*0110*/ 	.word	0x00001060


	//   ....[23]....
        /*0114*/ 	.word	0x000010c0


	//   ....[24]....
        /*0118*/ 	.word	0x00001130


	//   ....[25]....
        /*011c*/ 	.word	0x000011a0


	//   ....[26]....
        /*0120*/ 	.word	0x00001200


	//   ....[27]....
        /*0124*/ 	.word	0x00001260


	//   ....[28]....
        /*0128*/ 	.word	0x000012c0


	//   ....[29]....
        /*012c*/ 	.word	0x00001320


	//----- nvinfo : EIATTR_EXIT_INSTR_OFFSETS
	.align		4
.L_2579:
        /*0130*/ 	.byte	0x04, 0x1c
        /*0132*/ 	.short	(.L_2581 - .L_2580)


	//   ....[0]....
.L_2580:
        /*0134*/ 	.word	0x00000070


	//   ....[1]....
        /*0138*/ 	.word	0x00000d40


	//----- nvinfo : EIATTR_MAX_THREADS
	.align		4
.L_2581:
        /*013c*/ 	.byte	0x04, 0x05
        /*013e*/ 	.short	(.L_2583 - .L_2582)
.L_2582:
        /*0140*/ 	.word	0x00000400
        /*0144*/ 	.word	0x00000001
        /*0148*/ 	.word	0x00000001


	//----- nvinfo : EIATTR_CRS_STACK_SIZE
	.align		4
.L_2583:
        /*014c*/ 	.byte	0x04, 0x1e
        /*014e*/ 	.short	(.L_2585 - .L_2584)
.L_2584:
        /*0150*/ 	.word	0x00000000
.L_2585:


//--------------------- .nv.info._ZN10layer_norm13ln_bwd_kernelINS_13Kernel_traitsIf13__nv_bfloat16S2_S2_fjLj4096ELj1ELj1ELj4ELj16ENS_18Kernel_traits_baseILj4096EfS2_S2_S2_fjLj128EEEEELb1ELb1ELb1ELb1EEEvNS_9BwdParamsE --------------------------
	.section	.nv.info._ZN10layer_norm13ln_bwd_kernelINS_13Kernel_traitsIf13__nv_bfloat16S2_S2_fjLj4096ELj1ELj1ELj4ELj16ENS_18Kernel_traits_baseILj4096EfS2_S2_S2_fjLj128EEEEELb1ELb1ELb1ELb1EEEvNS_9BwdParamsE,"",@"SHT_CUDA_INFO"
	.sectionflags	@""
	.align	4


	//----- nvinfo : EIATTR_CUDA_API_VERSION
	.align		4
        /*0000*/ 	.byte	0x04, 0x37
        /*0002*/ 	.short	(.L_2587 - .L_2586)
.L_2586:
        /*0004*/ 	.word	0x00000082


	//----- nvinfo : EIATTR_SW2861232_WAR
	.align		4
.L_2587:
        /*0008*/ 	.byte	0x01, 0x35
	.zero		2


	//----- nvinfo : EIATTR_PARAM_CBANK
	.align		4
        /*000c*/ 	.byte	0x04, 0x0a
        /*000e*/ 	.short	(.L_2589 - .L_2588)
	.align		4
.L_2588:
        /*0010*/ 	.word	index@(.nv.constant0._ZN10layer_norm13ln_bwd_kernelINS_13Kernel_traitsIf13__nv_bfloat16S2_S2_fjLj4096ELj1ELj1ELj4ELj16ENS_18Kernel_traits_baseILj4096EfS2_S2_S2_fjLj128EEEEELb1ELb1ELb1ELb1EEEvNS_9BwdParamsE)
        /*0014*/ 	.short	0x0160
        /*0016*/ 	.short	0x0128


	//----- nvinfo : EIATTR_CBANK_PARAM_SIZE
	.align		4
.L_2589:
        /*0018*/ 	.byte	0x03, 0x19
        /*001a*/ 	.short	0x0128


	//----- nvinfo : EIATTR_KPARAM_INFO
	.align		4
        /*001c*/ 	.byte	0x04, 0x17
        /*001e*/ 	.short	(.L_2591 - .L_2590)
.L_2590:
        /*0020*/ 	.word	0x00000000
        /*0024*/ 	.short	0x0000
        /*0026*/ 	.short	0x0000
        /*0028*/ 	.byte	0x00, 0xf0, 0xa1, 0x04


	//----- nvinfo : EIATTR_MAXREG_COUNT
	.align		4
.L_2591:
        /*002c*/ 	.byte	0x03, 0x1b
        /*002e*/ 	.short	0x00ff


	//----- nvinfo : EIATTR_NUM_BARRIERS
	.align		4
        /*0030*/ 	.byte	0x02, 0x4c
        /*0032*/ 	.byte	0x01
	.zero		1


	//----- nvinfo : EIATTR_ANNOTATIONS
	.align		4
        /*0034*/ 	.byte	0x04, 0x55
        /*0036*/ 	.short	(.L_2593 - .L_2592)


	//   ....[0]....
.L_2592:
        /* <DEDUP_REMOVED lines=29> */


	//----- nvinfo : EIATTR_MERCURY_ISA_VERSION
	.align		4
.L_2593:
        /*01f0*/ 	.byte	0x03, 0x5f
        /*01f2*/ 	.short	0x0000


	//----- nvinfo : EIATTR_COOP_GROUP_MASK_REGIDS
	.align		4
        /*01f4*/ 	.byte	0x04, 0x29
        /*01f6*/ 	.short	(.L_2595 - .L_2594)


	//   ....[0]....
.L_2594:
        /*01f8*/ 	.word	0xffffffff


	//   ....[1]....
        /*01fc*/ 	.word	0xffffffff


	//   ....[2]....
        /*0200*/ 	.word	0xffffffff


	//   ....[3]....
        /*0204*/ 	.word	0xffffffff


	//   ....[4]....
        /*0208*/ 	.word	0xffffffff


	//   ....[5]....
        /*020c*/ 	.word	0xffffffff


	//   ....[6]....
        /*0210*/ 	.word	0xffffffff


	//   ....[7]....
        /*0214*/ 	.word	0xffffffff


	//   ....[8]....
        /*0218*/ 	.word	0xffffffff


	//   ....[9]....
        /*021c*/ 	.word	0xffffffff


	//   ....[10]....
        /*0220*/ 	.word	0xffffffff


	//   ....[11]....
        /*0224*/ 	.word	0xffffffff


	//   ....[12]....
        /*0228*/ 	.word	0xffffffff


	//   ....[13]....
        /*022c*/ 	.word	0xffffffff


	//   ....[14]....
        /*0230*/ 	.word	0xffffffff


	//   ....[15]....
        /*0234*/ 	.word	0xffffffff


	//   ....[16]....
        /*0238*/ 	.word	0xffffffff


	//   ....[17]....
        /*023c*/ 	.word	0xffffffff


	//   ....[18]....
        /*0240*/ 	.word	0xffffffff


	//   ....[19]....
        /*0244*/ 	.word	0xffffffff


	//----- nvinfo : EIATTR_COOP_GROUP_INSTR_OFFSETS
	.align		4
.L_2595:
        /*0248*/ 	.byte	0x04, 0x28
        /*024a*/ 	.short	(.L_2597 - .L_2596)


	//   ....[0]....
.L_2596:
        /*024c*/ 	.word	0x00002480


	//   ....[1]....
        /*0250*/ 	.word	0x000024a0


	//   ....[2]....
        /*0254*/ 	.word	0x000024d0


	//   ....[3]....
        /*0258*/ 	.word	0x000024f0


	//   ....[4]....
        /*025c*/ 	.word	0x00002510


	//   ....[5]....
        /*0260*/ 	.word	0x00002530


	//   ....[6]....
        /*0264*/ 	.word	0x00002550


	//   ....[7]....
        /*0268*/ 	.word	0x00002570


	//   ....[8]....
        /*026c*/ 	.word	0x00002580


	//   ....[9]....
        /*0270*/ 	.word	0x000025a0


	//   ....[10]....
        /*0274*/ 	.word	0x00006c60


	//   ....[11]....
        /*0278*/ 	.word	0x00006cc0


	//   ....[12]....
        /*027c*/ 	.word	0x00006d20


	//   ....[13]....
        /*0280*/ 	.word	0x00006d70


	//   ....[14]....
        /*0284*/ 	.word	0x00006dd0


	//   ....[15]....
        /*0288*/ 	.word	0x00006e20


	//   ....[16]....
        /*028c*/ 	.word	0x00006e80


	//   ....[17]....
        /*0290*/ 	.word	0x00006ed0


	//   ....[18]....
        /*0294*/ 	.word	0x00006f30


	//   ....[19]....
        /*0298*/ 	.word	0x00006f80


	//----- nvinfo : EIATTR_EXIT_INSTR_OFFSETS
	.align		4
.L_2597:
        /*029c*/ 	.byte	0x04, 0x1c
        /*029e*/ 	.short	(.L_2599 - .L_2598)


	//   ....[0]....
.L_2598:
        /*02a0*/ 	.word	0x00006c20


	//----- nvinfo : EIATTR_MAX_THREADS
	.align		4
.L_2599:
        /*02a4*/ 	.byte	0x04, 0x05
        /*02a6*/ 	.short	(.L_2601 - .L_2600)
.L_2600:
        /*02a8*/ 	.word	0x00000080
        /*02ac*/ 	.word	0x00000001
        /*02b0*/ 	.word	0x00000001


	//----- nvinfo : EIATTR_CRS_STACK_SIZE
	.align		4
.L_2601:
        /*02b4*/ 	.byte	0x04, 0x1e
        /*02b6*/ 	.short	(.L_2603 - .L_2602)
.L_2602:
        /*02b8*/ 	.word	0x00000000
.L_2603:


//--------------------- .nv.info._ZN10layer_norm13ln_bwd_kernelINS_13Kernel_traitsI13__nv_bfloat16S2_fS2_fjLj4096ELj1ELj1ELj4ELj16ENS_18Kernel_traits_baseILj4096ES2_S2_fS2_fjLj128EEEEELb0ELb0ELb0ELb0EEEvNS_9BwdParamsE --------------------------
	.section	.nv.info._ZN10layer_norm13ln_bwd_kernelINS_13Kernel_traitsI13__nv_bfloat16S2_fS2_fjLj4096ELj1ELj1ELj4ELj16ENS_18Kernel_traits_baseILj4096ES2_S2_fS2_fjLj128EEEEELb0ELb0ELb0ELb0EEEvNS_9BwdParamsE,"",@"SHT_CUDA_INFO"
	.sectionflags	@""
	.align	4


	//----- nvinfo : EIATTR_CUDA_API_VERSION
	.align		4
        /*0000*/ 	.byte	0x04, 0x37
        /*0002*/ 	.short	(.L_2605 - .L_2604)
.L_2604:
        /*0004*/ 	.word	0x00000082


	//----- nvinfo : EIATTR_SW2861232_WAR
	.align		4
.L_2605:
        /*0008*/ 	.byte	0x01, 0x35
	.zero		2


	//----- nvinfo : EIATTR_PARAM_CBANK
	.align		4
        /*000c*/ 	.byte	0x04, 0x0a
        /*000e*/ 	.short	(.L_2607 - .L_2606)
	.align		4
.L_2606:
        /*0010*/ 	.word	index@(.nv.constant0._ZN10layer_norm13ln_bwd_kernelINS_13Kernel_traitsI13__nv_bfloat16S2_fS2_fjLj4096ELj1ELj1ELj4ELj16ENS_18Kernel_traits_baseILj4096ES2_S2_fS2_fjLj128EEEEELb0ELb0ELb0ELb0EEEvNS_9BwdParamsE)
        /*0014*/ 	.short	0x0160
        /*0016*/ 	.short	0x0128


	//----- nvinfo : EIATTR_CBANK_PARAM_SIZE
	.align		4
.L_2607:
        /*0018*/ 	.byte	0x03, 0x19
        /*001a*/ 	.short	0x0128


	//----- nvinfo : EIATTR_KPARAM_INFO
	.align		4
        /*001c*/ 	.byte	0x04, 0x17
        /*001e*/ 	.short	(.L_2609 - .L_2608)
.L_2608:
        /*0020*/ 	.word	0x00000000
        /*0024*/ 	.short	0x0000
        /*0026*/ 	.short	0x0000
        /*0028*/ 	.byte	0x00, 0xf0, 0xa1, 0x04


	//----- nvinfo : EIATTR_MAXREG_COUNT
	.align		4
.L_2609:
        /*002c*/ 	.byte	0x03, 0x1b
        /*002e*/ 	.short	0x00ff


	//----- nvinfo : EIATTR_NUM_BARRIERS
	.align		4
        /*0030*/ 	.byte	0x02, 0x4c
        /*0032*/ 	.byte	0x01
	.zero		1


	//----- nvinfo : EIATTR_MERCURY_ISA_VERSION
	.align		4
        /*0034*/ 	.byte	0x03, 0x5f
        /*0036*/ 	.short	0x0000


	//----- nvinfo : EIATTR_COOP_GROUP_MASK_REGIDS
	.align		4
        /*0038*/ 	.byte	0x04, 0x29
        /*003a*/ 	.short	(.L_2611 - .L_2610)


	//   ....[0]....
.L_2610:
        /*003c*/ 	.word	0xffffffff


	//   ....[1]....
        /*0040*/ 	.word	0xffffffff


	//   ....[2]....
        /*0044*/ 	.word	0xffffffff


	//   ....[3]....
        /*0048*/ 	.word	0xffffffff


	//   ....[4]....
        /*004c*/ 	.word	0xffffffff


	//   ....[5]....
        /*0050*/ 	.word	0xffffffff


	//   ....[6]....
        /*0054*/ 	.word	0xffffffff


	//   ....[7]....
        /*0058*/ 	.word	0xffffffff


	//   ....[8]....
        /*005c*/ 	.word	0xffffffff


	//   ....[9]....
        /*0060*/ 	.word	0xffffffff


	//   ....[10]....
        /*0064*/ 	.word	0xffffffff


	//   ....[11]....
        /*0068*/ 	.word	0xffffffff


	//   ....[12]....
        /*006c*/ 	.word	0xffffffff


	//   ....[13]....
        /*0070*/ 	.word	0xffffffff


	//   ....[14]....
        /*0074*/ 	.word	0xffffffff


	//   ....[15]....
        /*0078*/ 	.word	0xffffffff


	//   ....[16]....
        /*007c*/ 	.word	0xffffffff


	//   ....[17]....
        /*0080*/ 	.word	0xffffffff


	//   ....[18]....
        /*0084*/ 	.word	0xffffffff


	//   ....[19]....
        /*0088*/ 	.word	0xffffffff


	//----- nvinfo : EIATTR_COOP_GROUP_INSTR_OFFSETS
	.align		4
.L_2611:
        /*008c*/ 	.byte	0x04, 0x28
        /*008e*/ 	.short	(.L_2613 - .L_2612)


	//   ....[0]....
.L_2612:
        /*0090*/ 	.word	0x00001c20


	//   ....[1]....
        /*0094*/ 	.word	0x00001c40


	//   ....[2]....
        /*0098*/ 	.word	0x00001c60


	//   ....[3]....
        /*009c*/ 	.word	0x00001c80


	//   ....[4]....
        /*00a0*/ 	.word	0x00001ca0


	//   ....[5]....
        /*00a4*/ 	.word	0x00001cc0


	//   ....[6]....
        /*00a8*/ 	.word	0x00001ce0


	//   ....[7]....
        /*00ac*/ 	.word	0x00001d00


	//   ....[8]....
        /*00b0*/ 	.word	0x00001d20


	//   ....[9]....
        /*00b4*/ 	.word	0x00001d40


	//   ....[10]....
        /*00b8*/ 	.word	0x00003270


	//   ....[11]....
        /*00bc*/ 	.word	0x000032f0


	//   ....[12]....
        /*00c0*/ 	.word	0x00003370


	//   ....[13]....
        /*00c4*/ 	.word	0x000033e0


	//   ....[14]....
        /*00c8*/ 	.word	0x00003460


	//   ....[15]....
        /*00cc*/ 	.word	0x000034d0


	//   ....[16]....
        /*00d0*/ 	.word	0x00003550


	//   ....[17]....
        /*00d4*/ 	.word	0x000035c0


	//   ....[18]....
        /*00d8*/ 	.word	0x00003640


	//   ....[19]....
        /*00dc*/ 	.word	0x000036b0


	//----- nvinfo : EIATTR_EXIT_INSTR_OFFSETS
	.align		4
.L_2613:
        /*00e0*/ 	.byte	0x04, 0x1c
        /*00e2*/ 	.short	(.L_2615 - .L_2614)


	//   ....[0]....
.L_2614:
        /*00e4*/ 	.word	0x00003190


	//   ....[1]....
        /*00e8*/ 	.word	0x00003210


	//----- nvinfo : EIATTR_MAX_THREADS
	.align		4
.L_2615:
        /*00ec*/ 	.byte	0x04, 0x05
        /*00ee*/ 	.short	(.L_2617 - .L_2616)
.L_2616:
        /*00f0*/ 	.word	0x00000080
        /*00f4*/ 	.word	0x00000001
        /*00f8*/ 	.word	0x00000001


	//----- nvinfo : EIATTR_CRS_STACK_SIZE
	.align		4
.L_2617:
        /*00fc*/ 	.byte	0x04, 0x1e
        /*00fe*/ 	.short	(.L_2619 - .L_2618)
.L_2618:
        /*0100*/ 	.word	0x00000000
.L_2619:


//--------------------- .nv.info._ZN10layer_norm13ln_bwd_kernelINS_13Kernel_traitsI13__nv_bfloat16S2_fS2_fjLj4096ELj1ELj1ELj4ELj16ENS_18Kernel_traits_baseILj4096ES2_S2_fS2_fjLj128EEEEELb0ELb0ELb0ELb1EEEvNS_9BwdParamsE --------------------------
	.section	.nv.info._ZN10layer_norm13ln_bwd_kernelINS_13Kernel_traitsI13__nv_bfloat16S2_fS2_fjLj4096ELj1ELj1ELj4ELj16ENS_18Kernel_traits_baseILj4096ES2_S2_fS2_fjLj128EEEEELb0ELb0ELb0ELb1EEEvNS_9BwdParamsE,"",@"SHT_CUDA_INFO"
	.sectionflags	@""
	.align	4


	//----- nvinfo : EIATTR_CUDA_API_VERSION
	.align		4
        /*0000*/ 	.byte	0x04, 0x37
        /*0002*/ 	.short	(.L_2621 - .L_2620)
.L_2620:
        /*0004*/ 	.word	0x00000082


	//----- nvinfo : EIATTR_SW2861232_WAR
	.align		4
.L_2621:
        /*0008*/ 	.byte	0x01, 0x35
	.zero		2


	//----- nvinfo : EIATTR_PARAM_CBANK
	.align		4
        /*000c*/ 	.byte	0x04, 0x0a
        /*000e*/ 	.short	(.L_2623 - .L_2622)
	.align		4
.L_2622:
        /*0010*/ 	.word	index@(.nv.constant0._ZN10layer_norm13ln_bwd_kernelINS_13Kernel_traitsI13__nv_bfloat16S2_fS2_fjLj4096ELj1ELj1ELj4ELj16ENS_18Kernel_traits_baseILj4096ES2_S2_fS2_fjLj128EEEEELb0ELb0ELb0ELb1EEEvNS_9BwdParamsE)
        /*0014*/ 	.short	0x0160
        /*0016*/ 	.short	0x0128


	//----- nvinfo : EIATTR_CBANK_PARAM_SIZE
	.align		4
.L_2623:
        /*0018*/ 	.byte	0x03, 0x19
        /*001a*/ 	.short	0x0128


	//----- nvinfo : EIATTR_KPARAM_INFO
	.align		4
        /*001c*/ 	.byte	0x04, 0x17
        /*001e*/ 	.short	(.L_2625 - .L_2624)
.L_2624:
        /*0020*/ 	.word	0x00000000
        /*0024*/ 	.short	0x0000
        /*0026*/ 	.short	0x0000
        /*0028*/ 	.byte	0x00, 0xf0, 0xa1, 0x04


	//----- nvinfo : EIATTR_MAXREG_COUNT
	.align		4
.L_2625:
        /*002c*/ 	.byte	0x03, 0x1b
        /*002e*/ 	.short	0x00ff


	//----- nvinfo : EIATTR_NUM_BARRIERS
	.align		4
        /*0030*/ 	.byte	0x02, 0x4c
        /*0032*/ 	.byte	0x01
	.zero		1


	//----- nvinfo : EIATTR_MERCURY_ISA_VERSION
	.align		4
        /*0034*/ 	.byte	0x03, 0x5f
        /*0036*/ 	.short	0x0000


	//----- nvinfo : EIATTR_COOP_GROUP_MASK_REGIDS
	.align		4
        /*0038*/ 	.byte	0x04, 0x29
        /*003a*/ 	.short	(.L_2627 - .L_2626)


	//   ....[0]....
.L_2626:
        /*003c*/ 	.word	0xffffffff


	//   ....[1]....
        /*0040*/ 	.word	0xffffffff


	//   ....[2]....
        /*0044*/ 	.word	0xffffffff


	//   ....[3]....
        /*0048*/ 	.word	0xffffffff


	//   ....[4]....
        /*004c*/ 	.word	0xffffffff


	//   ....[5]....
        /*0050*/ 	.word	0xffffffff


	//   ....[6]....
        /*0054*/ 	.word	0xffffffff


	//   ....[7]....
        /*0058*/ 	.word	0xffffffff


	//   ....[8]....
        /*005c*/ 	.word	0xffffffff


	//   ....[9]....
        /*0060*/ 	.word	0xffffffff


	//   ....[10]....
        /*0064*/ 	.word	0xffffffff


	//   ....[11]....
        /*0068*/ 	.word	0xffffffff


	//   ....[12]....
        /*006c*/ 	.word	0xffffffff


	//   ....[13]....
        /*0070*/ 	.word	0xffffffff


	//   ....[14]....
        /*0074*/ 	.word	0xffffffff


	//   ....[15]....
        /*0078*/ 	.word	0xffffffff


	//   ....[16]....
        /*007c*/ 	.word	0xffffffff


	//   ....[17]....
        /*0080*/ 	.word	0xffffffff


	//   ....[18]....
        /*0084*/ 	.word	0xffffffff


	//   ....[19]....
        /*0088*/ 	.word	0xffffffff


	//----- nvinfo : EIATTR_COOP_GROUP_INSTR_OFFSETS
	.align		4
.L_2627:
        /*008c*/ 	.byte	0x04, 0x28
        /*008e*/ 	.short	(.L_2629 - .L_2628)


	//   ....[0]....
.L_2628:
        /*0090*/ 	.word	0x00001b00


	//   ....[1]....
        /*0094*/ 	.word	0x00001b20


	//   ....[2]....
        /*0098*/ 	.word	0x00001b40


	//   ....[3]....
        /*009c*/ 	.word	0x00001b60


	//   ....[4]....
        /*00a0*/ 	.word	0x00001b80


	//   ....[5]....
        /*00a4*/ 	.word	0x00001ba0


	//   ....[6]....
        /*00a8*/ 	.word	0x00001bc0


	//   ....[7]....
        /*00ac*/ 	.word	0x00001be0


	//   ....[8]....
        /*00b0*/ 	.word	0x00001c00


	//   ....[9]....
        /*00b4*/ 	.word	0x00001c20


	//   ....[10]....
        /*00b8*/ 	.word	0x00003310


	//   ....[11]....
        /*00bc*/ 	.word	0x00003390


	//   ....[12]....
        /*00c0*/ 	.word	0x00003410


	//   ....[13]....
        /*00c4*/ 	.word	0x00003480


	//   ....[14]....
        /*00c8*/ 	.word	0x00003500


	//   ....[15]....
        /*00cc*/ 	.word	0x00003570


	//   ....[16]....
        /*00d0*/ 	.word	0x000035f0


	//   ....[17]....
        /*00d4*/ 	.word	0x00003660


	//   ....[18]....
        /*00d8*/ 	.word	0x000036e0


	//   ....[19]....
        /*00dc*/ 	.word	0x00003750


	//----- nvinfo : EIATTR_EXIT_INSTR_OFFSETS
	.align		4
.L_2629:
        /*00e0*/ 	.byte	0x04, 0x1c
        /*00e2*/ 	.short	(.L_2631 - .L_2630)


	//   ....[0]....
.L_2630:
        /*00e4*/ 	.word	0x000032b0


	//----- nvinfo : EIATTR_MAX_THREADS
	.align		4
.L_2631:
        /*00e8*/ 	.byte	0x04, 0x05
        /*00ea*/ 	.short	(.L_2633 - .L_2632)
.L_2632:
        /*00ec*/ 	.word	0x00000080
        /*00f0*/ 	.word	0x00000001
        /*00f4*/ 	.word	0x00000001


	//----- nvinfo : EIATTR_CRS_STACK_SIZE
	.align		4
.L_2633:
        /*00f8*/ 	.byte	0x04, 0x1e
        /*00fa*/ 	.short	(.L_2635 - .L_2634)
.L_2634:
        /*00fc*/ 	.word	0x00000000
.L_2635:


//--------------------- .nv.info._ZN10layer_norm13ln_bwd_kernelINS_13Kernel_traitsI13__nv_bfloat16S2_fS2_fjLj4096ELj1ELj1ELj4ELj16ENS_18Kernel_traits_baseILj4096ES2_S2_fS2_fjLj128EEEEELb0ELb0ELb1ELb0EEEvNS_9BwdParamsE --------------------------
	.section	.nv.info._ZN10layer_norm13ln_bwd_kernelINS_13Kernel_traitsI13__nv_bfloat16S2_fS2_fjLj4096ELj1ELj1ELj4ELj16ENS_18Kernel_traits_baseILj4096ES2_S2_fS2_fjLj128EEEEELb0ELb0ELb1ELb0EEEvNS_9BwdParamsE,"",@"SHT_CUDA_INFO"
	.sectionflags	@""
	.align	4


	//----- nvinfo : EIATTR_CUDA_API_VERSION
	.align		4
        /*0000*/ 	.byte	0x04, 0x37
        /*0002*/ 	.short	(.L_2637 - .L_2636)
.L_2636:
        /*0004*/ 	.word	0x00000082


	//----- nvinfo : EIATTR_SW2861232_WAR
	.align		4
.L_2637:
        /*0008*/ 	.byte	0x01, 0x35
	.zero		2


	//----- nvinfo : EIATTR_PARAM_CBANK
	.align		4
        /*000c*/ 	.byte	0x04, 0x0a
        /*000e*/ 	.short	(.L_2639 - .L_2638)
	.align		4
.L_2638:
        /*0010*/ 	.word	index@(.nv.constant0._ZN10layer_norm13ln_bwd_kernelINS_13Kernel_traitsI13__nv_bfloat16S2_fS2_fjLj4096ELj1ELj1ELj4ELj16ENS_18Kernel_traits_baseILj4096ES2_S2_fS2_fjLj128EEEEELb0ELb0ELb1ELb0EEEvNS_9BwdParamsE)
        /*0014*/ 	.short	0x0160
        /*0016*/ 	.short	0x0128


	//----- nvinfo : EIATTR_CBANK_PARAM_SIZE
	.align		4
.L_2639:
        /*0018*/ 	.byte	0x03, 0x19
        /*001a*/ 	.short	0x0128


	//----- nvinfo : EIATTR_KPARAM_INFO
	.align		4
        /*001c*/ 	.byte	0x04, 0x17
        /*001e*/ 	.short	(.L_2641 - .L_2640)
.L_2640:
        /*0020*/ 	.word	0x00000000
        /*0024*/ 	.short	0x0000
        /*0026*/ 	.short	0x0000
        /*0028*/ 	.byte	0x00, 0xf0, 0xa1, 0x04


	//----- nvinfo : EIATTR_MAXREG_COUNT
	.align		4
.L_2641:
        /*002c*/ 	.byte	0x03, 0x1b
        /*002e*/ 	.short	0x00ff


	//----- nvinfo : EIATTR_NUM_BARRIERS
	.align		4
        /*0030*/ 	.byte	0x02, 0x4c
        /*0032*/ 	.byte	0x01
	.zero		1


	//----- nvinfo : EIATTR_MERCURY_ISA_VERSION
	.align		4
        /*0034*/ 	.byte	0x03, 0x5f
        /*0036*/ 	.short	0x0000


	//----- nvinfo : EIATTR_COOP_GROUP_MASK_REGIDS
	.align		4
        /*0038*/ 	.byte	0x04, 0x29
        /*003a*/ 	.short	(.L_2643 - .L_2642)


	//   ....[0]....
.L_2642:
        /*003c*/ 	.word	0xffffffff


	//   ....[1]....
        /*0040*/ 	.word	0xffffffff


	//   ....[2]....
        /*0044*/ 	.word	0xffffffff


	//   ....[3]....
        /*0048*/ 	.word	0xffffffff


	//   ....[4]....
        /*004c*/ 	.word	0xffffffff


	//   ....[5]....
        /*0050*/ 	.word	0xffffffff


	//   ....[6]....
        /*0054*/ 	.word	0xffffffff


	//   ....[7]....
        /*0058*/ 	.word	0xffffffff


	//   ....[8]....
        /*005c*/ 	.word	0xffffffff


	//   ....[9]....
        /*0060*/ 	.word	0xffffffff


	//   ....[10]....
        /*0064*/ 	.word	0xffffffff


	//   ....[11]....
        /*0068*/ 	.word	0xffffffff


	//   ....[12]....
        /*006c*/ 	.word	0xffffffff


	//   ....[13]....
        /*0070*/ 	.word	0xffffffff


	//   ....[14]....
        /*0074*/ 	.word	0xffffffff


	//   ....[15]....
        /*0078*/ 	.word	0xffffffff


	//   ....[16]....
        /*007c*/ 	.word	0xffffffff


	//   ....[17]....
        /*0080*/ 	.word	0xffffffff


	//   ....[18]....
        /*0084*/ 	.word	0xffffffff


	//   ....[19]....
        /*0088*/ 	.word	0xffffffff


	//----- nvinfo : EIATTR_COOP_GROUP_INSTR_OFFSETS
	.align		4
.L_2643:
        /*008c*/ 	.byte	0x04, 0x28
        /*008e*/ 	.short	(.L_2645 - .L_2644)


	//   ....[0]....
.L_2644:
        /*0090*/ 	.word	0x00001ed0


	//   ....[1]....
        /*0094*/ 	.word	0x00001ef0


	//   ....[2]....
        /*0098*/ 	.word	0x00001f10


	//   ....[3]....
        /*009c*/ 	.word	0x00001f30


	//   ....[4]....
        /*00a0*/ 	.word	0x00001f50


	//   ....[5]....
        /*00a4*/ 	.word	0x00001f70


	//   ....[6]....
        /*00a8*/ 	.word	0x00001f90


	//   ....[7]....
        /*00ac*/ 	.word	0x00001fb0


	//   ....[8]....
        /*00b0*/ 	.word	0x00001fd0


	//   ....[9]....
        /*00b4*/ 	.word	0x00001ff0


	//   ....[10]....
        /*00b8*/ 	.word	0x000048f0


	//   ....[11]....
        /*00bc*/ 	.word	0x00004970


	//   ....[12]....
        /*00c0*/ 	.word	0x000049f0


	//   ....[13]....
        /*00c4*/ 	.word	0x00004a60


	//   ....[14]....
        /*00c8*/ 	.word	0x00004ae0


	//   ....[15]....
        /*00cc*/ 	.word	0x00004b50


	//   ....[16]....
        /*00d0*/ 	.word	0x00004bd0


	//   ....[17]....
        /*00d4*/ 	.word	0x00004c40


	//   ....[18]....
        /*00d8*/ 	.word	0x00004cc0


	//   ....[19]....
        /*00dc*/ 	.word	0x00004d30


	//----- nvinfo : EIATTR_EXIT_INSTR_OFFSETS
	.align		4
.L_2645:
        /*00e0*/ 	.byte	0x04, 0x1c
        /*00e2*/ 	.short	(.L_2647 - .L_2646)


	//   ....[0]....
.L_2646:
        /*00e4*/ 	.word	0x00004810


	//   ....[1]....
        /*00e8*/ 	.word	0x00004890


	//----- nvinfo : EIATTR_MAX_THREADS
	.align		4
.L_2647:
        /*00ec*/ 	.byte	0x04, 0x05
        /*00ee*/ 	.short	(.L_2649 - .L_2648)
.L_2648:
        /*00f0*/ 	.word	0x00000080
        /*00f4*/ 	.word	0x00000001
        /*00f8*/ 	.word	0x00000001


	//----- nvinfo : EIATTR_CRS_STACK_SIZE
	.align		4
.L_2649:
        /*00fc*/ 	.byte	0x04, 0x1e
        /*00fe*/ 	.short	(.L_2651 - .L_2650)
.L_2650:
        /*0100*/ 	.word	0x00000000
.L_2651:


//--------------------- .nv.info._ZN10layer_norm13ln_bwd_kernelINS_13Kernel_traitsI13__nv_bfloat16S2_fS2_fjLj4096ELj1ELj1ELj4ELj16ENS_18Kernel_traits_baseILj4096ES2_S2_fS2_fjLj128EEEEELb0ELb0ELb1ELb1EEEvNS_9BwdParamsE --------------------------
	.section	.nv.info._ZN10layer_norm13ln_bwd_kernelINS_13Kernel_traitsI13__nv_bfloat16S2_fS2_fjLj4096ELj1ELj1ELj4ELj16ENS_18Kernel_traits_baseILj4096ES2_S2_fS2_fjLj128EEEEELb0ELb0ELb1ELb1EEEvNS_9BwdParamsE,"",@"SHT_CUDA_INFO"
	.sectionflags	@""
	.align	4


	//----- nvinfo : EIATTR_CUDA_API_VERSION
	.align		4
        /*0000*/ 	.byte	0x04, 0x37
        /*0002*/ 	.short	(.L_2653 - .L_2652)
.L_2652:
        /*0004*/ 	.word	0x00000082


	//----- nvinfo : EIATTR_SW2861232_WAR
	.align		4
.L_2653:
        /*0008*/ 	.byte	0x01, 0x35
	.zero		2


	//----- nvinfo : EIATTR_PARAM_CBANK
	.align		4
        /*000c*/ 	.byte	0x04, 0x0a
        /*000e*/ 	.short	(.L_2655 - .L_2654)
	.align		4
.L_2654:
        /*0010*/ 	.word	index@(.nv.constant0._ZN10layer_norm13ln_bwd_kernelINS_13Kernel_traitsI13__nv_bfloat16S2_fS2_fjLj4096ELj1ELj1ELj4ELj16ENS_18Kernel_traits_baseILj4096ES2_S2_fS2_fjLj128EEEEELb0ELb0ELb1ELb1EEEvNS_9BwdParamsE)
        /*0014*/ 	.short	0x0160
        /*0016*/ 	.short	0x0128


	//----- nvinfo : EIATTR_CBANK_PARAM_SIZE
	.align		4
.L_2655:
        /*0018*/ 	.byte	0x03, 0x19
        /*001a*/ 	.short	0x0128


	//----- nvinfo : EIATTR_KPARAM_INFO
	.align		4
        /*001c*/ 	.byte	0x04, 0x17
        /*001e*/ 	.short	(.L_2657 - .L_2656)
.L_2656:
        /*0020*/ 	.word	0x00000000
        /*0024*/ 	.short	0x0000
        /*0026*/ 	.short	0x0000
        /*0028*/ 	.byte	0x00, 0xf0, 0xa1, 0x04


	//----- nvinfo : EIATTR_MAXREG_COUNT
	.align		4
.L_2657:
        /*002c*/ 	.byte	0x03, 0x1b
        /*002e*/ 	.short	0x00ff


	//----- nvinfo : EIATTR_NUM_BARRIERS
	.align		4
        /*0030*/ 	.byte	0x02, 0x4c
        /*0032*/ 	.byte	0x01
	.zero		1


	//----- nvinfo : EIATTR_MERCURY_ISA_VERSION
	.align		4
        /*0034*/ 	.byte	0x03, 0x5f
        /*0036*/ 	.short	0x0000


	//----- nvinfo : EIATTR_COOP_GROUP_MASK_REGIDS
	.align		4
        /*0038*/ 	.byte	0x04, 0x29
        /*003a*/ 	.short	(.L_2659 - .L_2658)


	//   ....[0]....
.L_2658:
        /*003c*/ 	.word	0xffffffff


	//   ....[1]....
        /*0040*/ 	.word	0xffffffff


	//   ....[2]....
        /*0044*/ 	.word	0xffffffff


	//   ....[3]....
        /*0048*/ 	.word	0xffffffff


	//   ....[4]....
        /*004c*/ 	.word	0xffffffff


	//   ....[5]....
        /*0050*/ 	.word	0xffffffff


	//   ....[6]....
        /*0054*/ 	.word	0xffffffff


	//   ....[7]....
        /*0058*/ 	.word	0xffffffff


	//   ....[8]....
        /*005c*/ 	.word	0xffffffff


	//   ....[9]....
        /*0060*/ 	.word	0xffffffff


	//   ....[10]....
        /*0064*/ 	.word	0xffffffff


	//   ....[11]....
        /*0068*/ 	.word	0xffffffff


	//   ....[12]....
        /*006c*/ 	.word	0xffffffff


	//   ....[13]....
        /*0070*/ 	.word	0xffffffff


	//   ....[14]....
        /*0074*/ 	.word	0xffffffff


	//   ....[15]....
        /*0078*/ 	.word	0xffffffff


	//   ....[16]....
        /*007c*/ 	.word	0xffffffff


	//   ....[17]....
        /*0080*/ 	.word	0xffffffff


	//   ....[18]....
        /*0084*/ 	.word	0xffffffff


	//   ....[19]....
        /*0088*/ 	.word	0xffffffff


	//----- nvinfo : EIATTR_COOP_GROUP_INSTR_OFFSETS
	.align		4
.L_2659:
        /*008c*/ 	.byte	0x04, 0x28
        /*008e*/ 	.short	(.L_2661 - .L_2660)


	//   ....[0]....
.L_2660:
        /*0090*/ 	.word	0x00001cb0


	//   ....[1]....
        /*0094*/ 	.word	0x00001cd0


	//   ....[2]....
        /*0098*/ 	.word	0x00001cf0


	//   ....[3]....
        /*009c*/ 	.word	0x00001d10


	//   ....[4]....
        /*00a0*/ 	.word	0x00001d30


	//   ....[5]....
        /*00a4*/ 	.word	0x00001d50


	//   ....[6]....
        /*00a8*/ 	.word	0x00001d70


	//   ....[7]....
        /*00ac*/ 	.word	0x00001d90


	//   ....[8]....
        /*00b0*/ 	.word	0x00001db0


	//   ....[9]....
        /*00b4*/ 	.word	0x00001dd0


	//   ....[10]....
        /*00b8*/ 	.word	0x00004420


	//   ....[11]....
        /*00bc*/ 	.word	0x000044a0


	//   ....[12]....
        /*00c0*/ 	.word	0x00004520


	//   ....[13]....
        /*00c4*/ 	.word	0x00004590


	//   ....[14]....
        /*00c8*/ 	.word	0x00004610


	//   ....[15]....
        /*00cc*/ 	.word	0x00004680


	//   ....[16]....
        /*00d0*/ 	.word	0x00004700


	//   ....[17]....
        /*00d4*/ 	.word	0x00004770


	//   ....[18]....
        /*00d8*/ 	.word	0x000047f0


	//   ....[19]....
        /*00dc*/ 	.word	0x00004860


	//----- nvinfo : EIATTR_EXIT_INSTR_OFFSETS
	.align		4
.L_2661:
        /*00e0*/ 	.byte	0x04, 0x1c
        /*00e2*/ 	.short	(.L_2663 - .L_2662)


	//   ....[0]....
.L_2662:
        /*00e4*/ 	.word	0x000043c0


	//----- nvinfo : EIATTR_MAX_THREADS
	.align		4
.L_2663:
        /*00e8*/ 	.byte	0x04, 0x05
        /*00ea*/ 	.short	(.L_2665 - .L_2664)
.L_2664:
        /*00ec*/ 	.word	0x00000080
        /*00f0*/ 	.word	0x00000001
        /*00f4*/ 	.word	0x00000001


	//----- nvinfo : EIATTR_CRS_STACK_SIZE
	.align		4
.L_2665:
        /*00f8*/ 	.byte	0x04, 0x1e
        /*00fa*/ 	.short	(.L_2667 - .L_2666)
.L_2666:
        /*00fc*/ 	.word	0x00000000
.L_2667:


//--------------------- .nv.info._ZN10layer_norm13ln_bwd_kernelINS_13Kernel_traitsI13__nv_bfloat16S2_fS2_fjLj4096ELj1ELj1ELj4ELj16ENS_18Kernel_traits_baseILj4096ES2_S2_fS2_fjLj128EEEEELb0ELb1ELb0ELb0EEEvNS_9BwdParamsE --------------------------
	.section	.nv.info._ZN10layer_norm13ln_bwd_kernelINS_13Kernel_traitsI13__nv_bfloat16S2_fS2_fjLj4096ELj1ELj1ELj4ELj16ENS_18Kernel_traits_baseILj4096ES2_S2_fS2_fjLj128EEEEELb0ELb1ELb0ELb0EEEvNS_9BwdParamsE,"",@"SHT_CUDA_INFO"
	.sectionflags	@""
	.align	4


	//----- nvinfo : EIATTR_CUDA_API_VERSION
	.align		4
        /*0000*/ 	.byte	0x04, 0x37
        /*0002*/ 	.short	(.L_2669 - .L_2668)
.L_2668:
        /*0004*/ 	.word	0x00000082


	//----- nvinfo : EIATTR_SW2861232_WAR
	.align		4
.L_2669:
        /*0008*/ 	.byte	0x01, 0x35
	.zero		2


	//----- nvinfo : EIATTR_PARAM_CBANK
	.align		4
        /*000c*/ 	.byte	0x04, 0x0a
        /*000e*/ 	.short	(.L_2671 - .L_2670)
	.align		4
.L_2670:
        /*0010*/ 	.word	index@(.nv.constant0._ZN10layer_norm13ln_bwd_kernelINS_13Kernel_traitsI13__nv_bfloat16S2_fS2_fjLj4096ELj1ELj1ELj4ELj16ENS_18Kernel_traits_baseILj4096ES2_S2_fS2_fjLj128EEEEELb0ELb1ELb0ELb0EEEvNS_9BwdParamsE)
        /*0014*/ 	.short	0x0160
        /*0016*/ 	.short	0x0128


	//----- nvinfo : EIATTR_CBANK_PARAM_SIZE
	.align		4
.L_2671:
        /*0018*/ 	.byte	0x03, 0x19
        /*001a*/ 	.short	0x0128


	//----- nvinfo : EIATTR_KPARAM_INFO
	.align		4
        /*001c*/ 	.byte	0x04, 0x17
        /*001e*/ 	.short	(.L_2673 - .L_2672)
.L_2672:
        /*0020*/ 	.word	0x00000000
        /*0024*/ 	.short	0x0000
        /*0026*/ 	.short	0x0000
        /*0028*/ 	.byte	0x00, 0xf0, 0xa1, 0x04


	//----- nvinfo : EIATTR_MAXREG_COUNT
	.align		4
.L_2673:
        /*002c*/ 	.byte	0x03, 0x1b
        /*002e*/ 	.short	0x00ff


	//----- nvinfo : EIATTR_NUM_BARRIERS
	.align		4
        /*0030*/ 	.byte	0x02, 0x4c
        /*0032*/ 	.byte	0x01
	.zero		1


	//----- nvinfo : EIATTR_ANNOTATIONS
	.align		4
        /*0034*/ 	.byte	0x04, 0x55
        /*0036*/ 	.short	(.L_2675 - .L_2674)


	//   ....[0]....
.L_2674:
        /* <DEDUP_REMOVED lines=33> */


	//----- nvinfo : EIATTR_MERCURY_ISA_VERSION
	.align		4
.L_2675:
        /*0238*/ 	.byte	0x03, 0x5f
        /*023a*/ 	.short	0x0000


	//----- nvinfo : EIATTR_COOP_GROUP_MASK_REGIDS
	.align		4
        /*023c*/ 	.byte	0x04, 0x29
        /*023e*/ 	.short	(.L_2677 - .L_2676)


	//   ....[0]....
.L_2676:
        /*0240*/ 	.word	0xffffffff


	//   ....[1]....
        /*0244*/ 	.word	0xffffffff


	//   ....[2]....
        /*0248*/ 	.word	0xffffffff


	//   ....[3]....
        /*024c*/ 	.word	0xffffffff


	//   ....[4]....
        /*0250*/ 	.word	0xffffffff


	//   ....[5]....
        /*0254*/ 	.word	0xffffffff


	//   ....[6]....
        /*0258*/ 	.word	0xffffffff


	//   ....[7]....
        /*025c*/ 	.word	0xffffffff


	//   ....[8]....
        /*0260*/ 	.word	0xffffffff


	//   ....[9]....
        /*0264*/ 	.word	0xffffffff


	//   ....[10]....
        /*0268*/ 	.word	0xffffffff


	//   ....[11]....
        /*026c*/ 	.word	0xffffffff


	//   ....[12]....
        /*0270*/ 	.word	0xffffffff


	//   ....[13]....
        /*0274*/ 	.word	0xffffffff


	//   ....[14]....
        /*0278*/ 	.word	0xffffffff


	//   ....[15]....
        /*027c*/ 	.word	0xffffffff


	//   ....[16]....
        /*0280*/ 	.word	0xffffffff


	//   ....[17]....
        /*0284*/ 	.word	0xffffffff


	//   ....[18]....
        /*0288*/ 	.word	0xffffffff


	//   ....[19]....
        /*028c*/ 	.word	0xffffffff


	//----- nvinfo : EIATTR_COOP_GROUP_INSTR_OFFSETS
	.align		4
.L_2677:
        /*0290*/ 	.byte	0x04, 0x28
        /*0292*/ 	.short	(.L_2679 - .L_2678)


	//   ....[0]....
.L_2678:
        /*0294*/ 	.word	0x000023c0


	//   ....[1]....
        /*0298*/ 	.word	0x000023e0


	//   ....[2]....
        /*029c*/ 	.word	0x00002410


	//   ....[3]....
        /*02a0*/ 	.word	0x00002430


	//   ....[4]....
        /*02a4*/ 	.word	0x00002450


	//   ....[5]....
        /*02a8*/ 	.word	0x00002470


	//   ....[6]....
        /*02ac*/ 	.word	0x00002480


	//   ....[7]....
        /*02b0*/ 	.word	0x000024b0


	//   ....[8]....
        /*02b4*/ 	.word	0x000024c0


	//   ....[9]....
        /*02b8*/ 	.word	0x000024e0


	//   ....[10]....
        /*02bc*/ 	.word	0x000042a0


	//   ....[11]....
        /*02c0*/ 	.word	0x00004320


	//   ....[12]....
        /*02c4*/ 	.word	0x000043a0


	//   ....[13]....
        /*02c8*/ 	.word	0x00004410


	//   ....[14]....
        /*02cc*/ 	.word	0x00004490


	//   ....[15]....
        /*02d0*/ 	.word	0x00004500


	//   ....[16]....
        /*02d4*/ 	.word	0x00004580


	//   ....[17]....
        /*02d8*/ 	.word	0x000045f0


	//   ....[18]....
        /*02dc*/ 	.word	0x00004670


	//   ....[19]....
        /*02e0*/ 	.word	0x000046e0


	//----- nvinfo : EIATTR_EXIT_INSTR_OFFSETS
	.align		4
.L_2679:
        /*02e4*/ 	.byte	0x04, 0x1c
        /*02e6*/ 	.short	(.L_2681 - .L_2680)


	//   ....[0]....
.L_2680:
        /*02e8*/ 	.word	0x00004190


	//   ....[1]....
        /*02ec*/ 	.word	0x00004240


	//----- nvinfo : EIATTR_MAX_THREADS
	.align		4
.L_2681:
        /*02f0*/ 	.byte	0x04, 0x05
        /*02f2*/ 	.short	(.L_2683 - .L_2682)
.L_2682:
        /*02f4*/ 	.word	0x00000080
        /*02f8*/ 	.word	0x00000001
        /*02fc*/ 	.word	0x00000001


	//----- nvinfo : EIATTR_CRS_STACK_SIZE
	.align		4
.L_2683:
        /*0300*/ 	.byte	0x04, 0x1e
        /*0302*/ 	.short	(.L_2685 - .L_2684)
.L_2684:
        /*0304*/ 	.word	0x00000000
.L_2685:


//--------------------- .nv.info._ZN10layer_norm13ln_bwd_kernelINS_13Kernel_traitsI13__nv_bfloat16S2_fS2_fjLj4096ELj1ELj1ELj4ELj16ENS_18Kernel_traits_baseILj4096ES2_S2_fS2_fjLj128EEEEELb0ELb1ELb0ELb1EEEvNS_9BwdParamsE --------------------------
	.section	.nv.info._ZN10layer_norm13ln_bwd_kernelINS_13Kernel_traitsI13__nv_bfloat16S2_fS2_fjLj4096ELj1ELj1ELj4ELj16ENS_18Kernel_traits_baseILj4096ES2_S2_fS2_fjLj128EEEEELb0ELb1ELb0ELb1EEEvNS_9BwdParamsE,"",@"SHT_CUDA_INFO"
	.sectionflags	@""
	.align	4


	//----- nvinfo : EIATTR_CUDA_API_VERSION
	.align		4
        /*0000*/ 	.byte	0x04, 0x37
        /*0002*/ 	.short	(.L_2687 - .L_2686)
.L_2686:
        /*0004*/ 	.word	0x00000082


	//----- nvinfo : EIATTR_SW2861232_WAR
	.align		4
.L_2687:
        /*0008*/ 	.byte	0x01, 0x35
	.zero		2


	//----- nvinfo : EIATTR_PARAM_CBANK
	.align		4
        /*000c*/ 	.byte	0x04, 0x0a
        /*000e*/ 	.short	(.L_2689 - .L_2688)
	.align		4
.L_2688:
        /*0010*/ 	.word	index@(.nv.constant0._ZN10layer_norm13ln_bwd_kernelINS_13Kernel_traitsI13__nv_bfloat16S2_fS2_fjLj4096ELj1ELj1ELj4ELj16ENS_18Kernel_traits_baseILj4096ES2_S2_fS2_fjLj128EEEEELb0ELb1ELb0ELb1EEEvNS_9BwdParamsE)
        /*0014*/ 	.short	0x0160
        /*0016*/ 	.short	0x0128


	//----- nvinfo : EIATTR_CBANK_PARAM_SIZE
	.align		4
.L_2689:
        /*0018*/ 	.byte	0x03, 0x19
        /*001a*/ 	.short	0x0128


	//----- nvinfo : EIATTR_KPARAM_INFO
	.align		4
        /*001c*/ 	.byte	0x04, 0x17
        /*001e*/ 	.short	(.L_2691 - .L_2690)
.L_2690:
        /*0020*/ 	.word	0x00000000
        /*0024*/ 	.short	0x0000
        /*0026*/ 	.short	0x0000
        /*0028*/ 	.byte	0x00, 0xf0, 0xa1, 0x04


	//----- nvinfo : EIATTR_MAXREG_COUNT
	.align		4
.L_2691:
        /*002c*/ 	.byte	0x03, 0x1b
        /*002e*/ 	.short	0x00ff


	//----- nvinfo : EIATTR_NUM_BARRIERS
	.align		4
        /*0030*/ 	.byte	0x02, 0x4c
        /*0032*/ 	.byte	0x01
	.zero		1


	//----- nvinfo : EIATTR_ANNOTATIONS
	.align		4
        /*0034*/ 	.byte	0x04, 0x55
        /*0036*/ 	.short	(.L_2693 - .L_2692)


	//   ....[0]....
.L_2692:
        /* <DEDUP_REMOVED lines=31> */


	//----- nvinfo : EIATTR_MERCURY_ISA_VERSION
	.align		4
.L_2693:
        /*0218*/ 	.byte	0x03, 0x5f
        /*021a*/ 	.short	0x0000


	//----- nvinfo : EIATTR_COOP_GROUP_MASK_REGIDS
	.align		4
        /*021c*/ 	.byte	0x04, 0x29
        /*021e*/ 	.short	(.L_2695 - .L_2694)


	//   ....[0]....
.L_2694:
        /*0220*/ 	.word	0xffffffff


	//   ....[1]....
        /*0224*/ 	.word	0xffffffff


	//   ....[2]....
        /*0228*/ 	.word	0xffffffff


	//   ....[3]....
        /*022c*/ 	.word	0xffffffff


	//   ....[4]....
        /*0230*/ 	.word	0xffffffff


	//   ....[5]....
        /*0234*/ 	.word	0xffffffff


	//   ....[6]....
        /*0238*/ 	.word	0xffffffff


	//   ....[7]....
        /*023c*/ 	.word	0xffffffff


	//   ....[8]....
        /*0240*/ 	.word	0xffffffff


	//   ....[9]....
        /*0244*/ 	.word	0xffffffff


	//   ....[10]....
        /*0248*/ 	.word	0xffffffff


	//   ....[11]....
        /*024c*/ 	.word	0xffffffff


	//   ....[12]....
        /*0250*/ 	.word	0xffffffff


	//   ....[13]....
        /*0254*/ 	.word	0xffffffff


	//   ....[14]....
        /*0258*/ 	.word	0xffffffff


	//   ....[15]....
        /*025c*/ 	.word	0xffffffff


	//   ....[16]....
        /*0260*/ 	.word	0xffffffff


	//   ....[17]....
        /*0264*/ 	.word	0xffffffff


	//   ....[18]....
        /*0268*/ 	.word	0xffffffff


	//   ....[19]....
        /*026c*/ 	.word	0xffffffff


	//----- nvinfo : EIATTR_COOP_GROUP_INSTR_OFFSETS
	.align		4
.L_2695:
        /*0270*/ 	.byte	0x04, 0x28
        /*0272*/ 	.short	(.L_2697 - .L_2696)


	//   ....[0]....
.L_2696:
        /*0274*/ 	.word	0x00002360


	//   ....[1]....
        /*0278*/ 	.word	0x00002380


	//   ....[2]....
        /*027c*/ 	.word	0x000023b0


	//   ....[3]....
        /*0280*/ 	.word	0x000023d0


	//   ....[4]....
        /*0284*/ 	.word	0x000023f0


	//   ....[5]....
        /*0288*/ 	.word	0x00002410


	//   ....[6]....
        /*028c*/ 	.word	0x00002430


	//   ....[7]....
        /*0290*/ 	.word	0x00002450


	//   ....[8]....
        /*0294*/ 	.word	0x00002460


	//   ....[9]....
        /*0298*/ 	.word	0x00002480


	//   ....[10]....
        /*029c*/ 	.word	0x00004470


	//   ....[11]....
        /*02a0*/ 	.word	0x000044f0


	//   ....[12]....
        /*02a4*/ 	.word	0x00004570


	//   ....[13]....
        /*02a8*/ 	.word	0x000045e0


	//   ....[14]....
        /*02ac*/ 	.word	0x00004660


	//   ....[15]....
        /*02b0*/ 	.word	0x000046d0


	//   ....[16]....
        /*02b4*/ 	.word	0x00004750


	//   ....[17]....
        /*02b8*/ 	.word	0x000047c0


	//   ....[18]....
        /*02bc*/ 	.word	0x00004840


	//   ....[19]....
        /*02c0*/ 	.word	0x000048b0


	//----- nvinfo : EIATTR_EXIT_INSTR_OFFSETS
	.align		4
.L_2697:
        /*02c4*/ 	.byte	0x04, 0x1c
        /*02c6*/ 	.short	(.L_2699 - .L_2698)


	//   ....[0]....
.L_2698:
        /*02c8*/ 	.word	0x00004410


	//----- nvinfo : EIATTR_MAX_THREADS
	.align		4
.L_2699:
        /*02cc*/ 	.byte	0x04, 0x05
        /*02ce*/ 	.short	(.L_2701 - .L_2700)
.L_2700:
        /*02d0*/ 	.word	0x00000080
        /*02d4*/ 	.word	0x00000001
        /*02d8*/ 	.word	0x00000001


	//----- nvinfo : EIATTR_CRS_STACK_SIZE
	.align		4
.L_2701:
        /*02dc*/ 	.byte	0x04, 0x1e
        /*02de*/ 	.short	(.L_2703 - .L_2702)
.L_2702:
        /*02e0*/ 	.word	0x00000000
.L_2703:


//--------------------- .nv.info._ZN10layer_norm13ln_bwd_kernelINS_13Kernel_traitsI13__nv_bfloat16S2_fS2_fjLj4096ELj1ELj1ELj4ELj16ENS_18Kernel_traits_baseILj4096ES2_S2_fS2_fjLj128EEEEELb0ELb1ELb1ELb0EEEvNS_9BwdParamsE --------------------------
	.section	.nv.info._ZN10layer_norm13ln_bwd_kernelINS_13Kernel_traitsI13__nv_bfloat16S2_fS2_fjLj4096ELj1ELj1ELj4ELj16ENS_18Kernel_traits_baseILj4096ES2_S2_fS2_fjLj128EEEEELb0ELb1ELb1ELb0EEEvNS_9BwdParamsE,"",@"SHT_CUDA_INFO"
	.sectionflags	@""
	.align	4


	//----- nvinfo : EIATTR_CUDA_API_VERSION
	.align		4
        /*0000*/ 	.byte	0x04, 0x37
        /*0002*/ 	.short	(.L_2705 - .L_2704)
.L_2704:
        /*0004*/ 	.word	0x00000082


	//----- nvinfo : EIATTR_SW2861232_WAR
	.align		4
.L_2705:
        /*0008*/ 	.byte	0x01, 0x35
	.zero		2


	//----- nvinfo : EIATTR_PARAM_CBANK
	.align		4
        /*000c*/ 	.byte	0x04, 0x0a
        /*000e*/ 	.short	(.L_2707 - .L_2706)
	.align		4
.L_2706:
        /*0010*/ 	.word	index@(.nv.constant0._ZN10layer_norm13ln_bwd_kernelINS_13Kernel_traitsI13__nv_bfloat16S2_fS2_fjLj4096ELj1ELj1ELj4ELj16ENS_18Kernel_traits_baseILj4096ES2_S2_fS2_fjLj128EEEEELb0ELb1ELb1ELb0EEEvNS_9BwdParamsE)
        /*0014*/ 	.short	0x0160
        /*0016*/ 	.short	0x0128


	//----- nvinfo : EIATTR_CBANK_PARAM_SIZE
	.align		4
.L_2707:
        /*0018*/ 	.byte	0x03, 0x19
        /*001a*/ 	.short	0x0128


	//----- nvinfo : EIATTR_KPARAM_INFO
	.align		4
        /*001c*/ 	.byte	0x04, 0x17
        /*001e*/ 	.short	(.L_2709 - .L_2708)
.L_2708:
        /*0020*/ 	.word	0x00000000
        /*0024*/ 	.short	0x0000
        /*0026*/ 	.short	0x0000
        /*0028*/ 	.byte	0x00, 0xf0, 0xa1, 0x04


	//----- nvinfo : EIATTR_MAXREG_COUNT
	.align		4
.L_2709:
        /*002c*/ 	.byte	0x03, 0x1b
        /*002e*/ 	.short	0x00ff


	//----- nvinfo : EIATTR_NUM_BARRIERS
	.align		4
        /*0030*/ 	.byte	0x02, 0x4c
        /*0032*/ 	.byte	0x01
	.zero		1


	//----- nvinfo : EIATTR_ANNOTATIONS
	.align		4
        /*0034*/ 	.byte	0x04, 0x55
        /*0036*/ 	.short	(.L_2711 - .L_2710)


	//   ....[0]....
.L_2710:
        /* <DEDUP_REMOVED lines=47> */


	//----- nvinfo : EIATTR_MERCURY_ISA_VERSION
	.align		4
.L_2711:
        /*0318*/ 	.byte	0x03, 0x5f
        /*031a*/ 	.short	0x0000


	//----- nvinfo : EIATTR_COOP_GROUP_MASK_REGIDS
	.align		4
        /*031c*/ 	.byte	0x04, 0x29
        /*031e*/ 	.short	(.L_2713 - .L_2712)


	//   ....[0]....
.L_2712:
        /*0320*/ 	.word	0xffffffff


	//   ....[1]....
        /*0324*/ 	.word	0xffffffff


	//   ....[2]....
        /*0328*/ 	.word	0xffffffff


	//   ....[3]....
        /*032c*/ 	.word	0xffffffff


	//   ....[4]....
        /*0330*/ 	.word	0xffffffff


	//   ....[5]....
        /*0334*/ 	.word	0xffffffff


	//   ....[6]....
        /*0338*/ 	.word	0xffffffff


	//   ....[7]....
        /*033c*/ 	.word	0xffffffff


	//   ....[8]....
        /*0340*/ 	.word	0xffffffff


	//   ....[9]....
        /*0344*/ 	.word	0xffffffff


	//   ....[10]....
        /*0348*/ 	.word	0xffffffff


	//   ....[11]....
        /*034c*/ 	.word	0xffffffff


	//   ....[12]....
        /*0350*/ 	.word	0xffffffff


	//   ....[13]....
        /*0354*/ 	.word	0xffffffff


	//   ....[14]....
        /*0358*/ 	.word	0xffffffff


	//   ....[15]....
        /*035c*/ 	.word	0xffffffff


	//   ....[16]....
        /*0360*/ 	.word	0xffffffff


	//   ....[17]....
        /*0364*/ 	.word	0xffffffff


	//   ....[18]....
        /*0368*/ 	.word	0xffffffff


	//   ....[19]....
        /*036c*/ 	.word	0xffffffff


	//----- nvinfo : EIATTR_COOP_GROUP_INSTR_OFFSETS
	.align		4
.L_2713:
        /*0370*/ 	.byte	0x04, 0x28
        /*0372*/ 	.short	(.L_2715 - .L_2714)


	//   ....[0]....
.L_2714:
        /*0374*/ 	.word	0x00002770


	//   ....[1]....
        /*0378*/ 	.word	0x00002790


	//   ....[2]....
        /*037c*/ 	.word	0x000027c0


	//   ....[3]....
        /*0380*/ 	.word	0x000027e0


	//   ....[4]....
        /*0384*/ 	.word	0x00002800


	//   ....[5]....
        /*0388*/ 	.word	0x00002820


	//   ....[6]....
        /*038c*/ 	.word	0x00002830


	//   ....[7]....
        /*0390*/ 	.word	0x00002860


	//   ....[8]....
        /*0394*/ 	.word	0x00002870


	//   ....[9]....
        /*0398*/ 	.word	0x00002890


	//   ....[10]....
        /*039c*/ 	.word	0x00005f30


	//   ....[11]....
        /*03a0*/ 	.word	0x00005fb0


	//   ....[12]....
        /*03a4*/ 	.word	0x00006030


	//   ....[13]....
        /*03a8*/ 	.word	0x000060a0


	//   ....[14]....
        /*03ac*/ 	.word	0x00006120


	//   ....[15]....
        /*03b0*/ 	.word	0x00006190


	//   ....[16]....
        /*03b4*/ 	.word	0x00006210


	//   ....[17]....
        /*03b8*/ 	.word	0x00006280


	//   ....[18]....
        /*03bc*/ 	.word	0x00006300


	//   ....[19]....
        /*03c0*/ 	.word	0x00006370


	//----- nvinfo : EIATTR_EXIT_INSTR_OFFSETS
	.align		4
.L_2715:
        /*03c4*/ 	.byte	0x04, 0x1c
        /*03c6*/ 	.short	(.L_2717 - .L_2716)


	//   ....[0]....
.L_2716:
        /*03c8*/ 	.word	0x00005e20


	//   ....[1]....
        /*03cc*/ 	.word	0x00005ed0


	//----- nvinfo : EIATTR_MAX_THREADS
	.align		4
.L_2717:
        /*03d0*/ 	.byte	0x04, 0x05
        /*03d2*/ 	.short	(.L_2719 - .L_2718)
.L_2718:
        /*03d4*/ 	.word	0x00000080
        /*03d8*/ 	.word	0x00000001
        /*03dc*/ 	.word	0x00000001


	//----- nvinfo : EIATTR_CRS_STACK_SIZE
	.align		4
.L_2719:
        /*03e0*/ 	.byte	0x04, 0x1e
        /*03e2*/ 	.short	(.L_2721 - .L_2720)
.L_2720:
        /*03e4*/ 	.word	0x00000000
.L_2721:


//--------------------- .nv.info._ZN10layer_norm13ln_bwd_kernelINS_13Kernel_traitsI13__nv_bfloat16S2_fS2_fjLj4096ELj1ELj1ELj4ELj16ENS_18Kernel_traits_baseILj4096ES2_S2_fS2_fjLj128EEEEELb0ELb1ELb1ELb1EEEvNS_9BwdParamsE --------------------------
	.section	.nv.info._ZN10layer_norm13ln_bwd_kernelINS_13Kernel_traitsI13__nv_bfloat16S2_fS2_fjLj4096ELj1ELj1ELj4ELj16ENS_18Kernel_traits_baseILj4096ES2_S2_fS2_fjLj128EEEEELb0ELb1ELb1ELb1EEEvNS_9BwdParamsE,"",@"SHT_CUDA_INFO"
	.sectionflags	@""
	.align	4


	//----- nvinfo : EIATTR_CUDA_API_VERSION
	.align		4
        /*0000*/ 	.byte	0x04, 0x37
        /*0002*/ 	.short	(.L_2723 - .L_2722)
.L_2722:
        /*0004*/ 	.word	0x00000082


	//----- nvinfo : EIATTR_SW2861232_WAR
	.align		4
.L_2723:
        /*0008*/ 	.byte	0x01, 0x35
	.zero		2


	//----- nvinfo : EIATTR_PARAM_CBANK
	.align		4
        /*000c*/ 	.byte	0x04, 0x0a
        /*000e*/ 	.short	(.L_2725 - .L_2724)
	.align		4
.L_2724:
        /*0010*/ 	.word	index@(.nv.constant0._ZN10layer_norm13ln_bwd_kernelINS_13Kernel_traitsI13__nv_bfloat16S2_fS2_fjLj4096ELj1ELj1ELj4ELj16ENS_18Kernel_traits_baseILj4096ES2_S2_fS2_fjLj128EEEEELb0ELb1ELb1ELb1EEEvNS_9BwdParamsE)
        /*0014*/ 	.short	0x0160
        /*0016*/ 	.short	0x0128


	//----- nvinfo : EIATTR_CBANK_PARAM_SIZE
	.align		4
.L_2725:
        /*0018*/ 	.byte	0x03, 0x19
        /*001a*/ 	.short	0x0128


	//----- nvinfo : EIATTR_KPARAM_INFO
	.align		4
        /*001c*/ 	.byte	0x04, 0x17
        /*001e*/ 	.short	(.L_2727 - .L_2726)
.L_2726:
        /*0020*/ 	.word	0x00000000
        /*0024*/ 	.short	0x0000
        /*0026*/ 	.short	0x0000
        /*0028*/ 	.byte	0x00, 0xf0, 0xa1, 0x04


	//----- nvinfo : EIATTR_MAXREG_COUNT
	.align		4
.L_2727:
        /*002c*/ 	.byte	0x03, 0x1b
        /*002e*/ 	.short	0x00ff


	//----- nvinfo : EIATTR_NUM_BARRIERS
	.align		4
        /*0030*/ 	.byte	0x02, 0x4c
        /*0032*/ 	.byte	0x01
	.zero		1


	//----- nvinfo : EIATTR_ANNOTATIONS
	.align		4
        /*0034*/ 	.byte	0x04, 0x55
        /*0036*/ 	.short	(.L_2729 - .L_2728)


	//   ....[0]....
.L_2728:
        /* <DEDUP_REMOVED lines=30> */


	//----- nvinfo : EIATTR_MERCURY_ISA_VERSION
	.align		4
.L_2729:
        /*0208*/ 	.byte	0x03, 0x5f
        /*020a*/ 	.short	0x0000


	//----- nvinfo : EIATTR_COOP_GROUP_MASK_REGIDS
	.align		4
        /*020c*/ 	.byte	0x04, 0x29
        /*020e*/ 	.short	(.L_2731 - .L_2730)


	//   ....[0]....
.L_2730:
        /*0210*/ 	.word	0xffffffff


	//   ....[1]....
        /*0214*/ 	.word	0xffffffff


	//   ....[2]....
        /*0218*/ 	.word	0xffffffff


	//   ....[3]....
        /*021c*/ 	.word	0xffffffff


	//   ....[4]....
        /*0220*/ 	.word	0xffffffff


	//   ....[5]....
        /*0224*/ 	.word	0xffffffff


	//   ....[6]....
        /*0228*/ 	.word	0xffffffff


	//   ....[7]....
        /*022c*/ 	.word	0xffffffff


	//   ....[8]....
        /*0230*/ 	.word	0xffffffff


	//   ....[9]....
        /*0234*/ 	.word	0xffffffff


	//   ....[10]....
        /*0238*/ 	.word	0xffffffff


	//   ....[11]....
        /*023c*/ 	.word	0xffffffff


	//   ....[12]....
        /*0240*/ 	.word	0xffffffff


	//   ....[13]....
        /*0244*/ 	.word	0xffffffff


	//   ....[14]....
        /*0248*/ 	.word	0xffffffff


	//   ....[15]....
        /*024c*/ 	.word	0xffffffff


	//   ....[16]....
        /*0250*/ 	.word	0xffffffff


	//   ....[17]....
        /*0254*/ 	.word	0xffffffff


	//   ....[18]....
        /*0258*/ 	.word	0xffffffff


	//   ....[19]....
        /*025c*/ 	.word	0xffffffff


	//----- nvinfo : EIATTR_COOP_GROUP_INSTR_OFFSETS
	.align		4
.L_2731:
        /*0260*/ 	.byte	0x04, 0x28
        /*0262*/ 	.short	(.L_2733 - .L_2732)


	//   ....[0]....
.L_2732:
        /*0264*/ 	.word	0x000022f0


	//   ....[1]....
        /*0268*/ 	.word	0x00002310


	//   ....[2]....
        /*026c*/ 	.word	0x00002340


	//   ....[3]....
        /*0270*/ 	.word	0x00002360


	//   ....[4]....
        /*0274*/ 	.word	0x00002380


	//   ....[5]....
        /*0278*/ 	.word	0x000023a0


	//   ....[6]....
        /*027c*/ 	.word	0x000023b0


	//   ....[7]....
        /*0280*/ 	.word	0x000023e0


	//   ....[8]....
        /*0284*/ 	.word	0x000023f0


	//   ....[9]....
        /*0288*/ 	.word	0x00002410


	//   ....[10]....
        /*028c*/ 	.word	0x000057c0


	//   ....[11]....
        /*0290*/ 	.word	0x00005840


	//   ....[12]....
        /*0294*/ 	.word	0x000058c0


	//   ....[13]....
        /*0298*/ 	.word	0x00005930


	//   ....[14]....
        /*029c*/ 	.word	0x000059b0


	//   ....[15]....
        /*02a0*/ 	.word	0x00005a20


	//   ....[16]....
        /*02a4*/ 	.word	0x00005aa0


	//   ....[17]....
        /*02a8*/ 	.word	0x00005b10


	//   ....[18]....
        /*02ac*/ 	.word	0x00005b90


	//   ....[19]....
        /*02b0*/ 	.word	0x00005c00


	//----- nvinfo : EIATTR_EXIT_INSTR_OFFSETS
	.align		4
.L_2733:
        /*02b4*/ 	.byte	0x04, 0x1c
        /*02b6*/ 	.short	(.L_2735 - .L_2734)


	//   ....[0]....
.L_2734:
        /*02b8*/ 	.word	0x00005760


	//----- nvinfo : EIATTR_MAX_THREADS
	.align		4
.L_2735:
        /*02bc*/ 	.byte	0x04, 0x05
        /*02be*/ 	.short	(.L_2737 - .L_2736)
.L_2736:
        /*02c0*/ 	.word	0x00000080
        /*02c4*/ 	.word	0x00000001
        /*02c8*/ 	.word	0x00000001


	//----- nvinfo : EIATTR_CRS_STACK_SIZE
	.align		4
.L_2737:
        /*02cc*/ 	.byte	0x04, 0x1e
        /*02ce*/ 	.short	(.L_2739 - .L_2738)
.L_2738:
        /*02d0*/ 	.word	0x00000000
.L_2739:


//--------------------- .nv.info._ZN10layer_norm13ln_bwd_kernelINS_13Kernel_traitsI13__nv_bfloat16S2_fS2_fjLj4096ELj1ELj1ELj4ELj16ENS_18Kernel_traits_baseILj4096ES2_S2_fS2_fjLj128EEEEELb1ELb0ELb0ELb0EEEvNS_9BwdParamsE --------------------------
	.section	.nv.info._ZN10layer_norm13ln_bwd_kernelINS_13Kernel_traitsI13__nv_bfloat16S2_fS2_fjLj4096ELj1ELj1ELj4ELj16ENS_18Kernel_traits_baseILj4096ES2_S2_fS2_fjLj128EEEEELb1ELb0ELb0ELb0EEEvNS_9BwdParamsE,"",@"SHT_CUDA_INFO"
	.sectionflags	@""
	.align	4


	//----- nvinfo : EIATTR_CUDA_API_VERSION
	.align		4
        /*0000*/ 	.byte	0x04, 0x37
        /*0002*/ 	.short	(.L_2741 - .L_2740)
.L_2740:
        /*0004*/ 	.word	0x00000082


	//----- nvinfo : EIATTR_SW2861232_WAR
	.align		4
.L_2741:
        /*0008*/ 	.byte	0x01, 0x35
	.zero		2


	//----- nvinfo : EIATTR_PARAM_CBANK
	.align		4
        /*000c*/ 	.byte	0x04, 0x0a
        /*000e*/ 	.short	(.L_2743 - .L_2742)
	.align		4
.L_2742:
        /*0010*/ 	.word	index@(.nv.constant0._ZN10layer_norm13ln_bwd_kernelINS_13Kernel_traitsI13__nv_bfloat16S2_fS2_fjLj4096ELj1ELj1ELj4ELj16ENS_18Kernel_traits_baseILj4096ES2_S2_fS2_fjLj128EEEEELb1ELb0ELb0ELb0EEEvNS_9BwdParamsE)
        /*0014*/ 	.short	0x0160
        /*0016*/ 	.short	0x0128


	//----- nvinfo : EIATTR_CBANK_PARAM_SIZE
	.align		4
.L_2743:
        /*0018*/ 	.byte	0x03, 0x19
        /*001a*/ 	.short	0x0128


	//----- nvinfo : EIATTR_KPARAM_INFO
	.align		4
        /*001c*/ 	.byte	0x04, 0x17
        /*001e*/ 	.short	(.L_2745 - .L_2744)
.L_2744:
        /*0020*/ 	.word	0x00000000
        /*0024*/ 	.short	0x0000
        /*0026*/ 	.short	0x0000
        /*0028*/ 	.byte	0x00, 0xf0, 0xa1, 0x04


	//----- nvinfo : EIATTR_MAXREG_COUNT
	.align		4
.L_2745:
        /*002c*/ 	.byte	0x03, 0x1b
        /*002e*/ 	.short	0x00ff


	//----- nvinfo : EIATTR_NUM_BARRIERS
	.align		4
        /*0030*/ 	.byte	0x02, 0x4c
        /*0032*/ 	.byte	0x01
	.zero		1


	//----- nvinfo : EIATTR_MERCURY_ISA_VERSION
	.align		4
        /*0034*/ 	.byte	0x03, 0x5f
        /*0036*/ 	.short	0x0000


	//----- nvinfo : EIATTR_COOP_GROUP_MASK_REGIDS
	.align		4
        /*0038*/ 	.byte	0x04, 0x29
        /*003a*/ 	.short	(.L_2747 - .L_2746)


	//   ....[0]....
.L_2746:
        /*003c*/ 	.word	0xffffffff


	//   ....[1]....
        /*0040*/ 	.word	0xffffffff


	//   ....[2]....
        /*0044*/ 	.word	0xffffffff


	//   ....[3]....
        /*0048*/ 	.word	0xffffffff


	//   ....[4]....
        /*004c*/ 	.word	0xffffffff


	//   ....[5]....
        /*0050*/ 	.word	0xffffffff


	//   ....[6]....
        /*0054*/ 	.word	0xffffffff


	//   ....[7]....
        /*0058*/ 	.word	0xffffffff


	//   ....[8]....
        /*005c*/ 	.word	0xffffffff


	//   ....[9]....
        /*0060*/ 	.word	0xffffffff


	//   ....[10]....
        /*0064*/ 	.word	0xffffffff


	//   ....[11]....
        /*0068*/ 	.word	0xffffffff


	//   ....[12]....
        /*006c*/ 	.word	0xffffffff


	//   ....[13]....
        /*0070*/ 	.word	0xffffffff


	//   ....[14]....
        /*0074*/ 	.word	0xffffffff


	//   ....[15]....
        /*0078*/ 	.word	0xffffffff


	//   ....[16]....
        /*007c*/ 	.word	0xffffffff


	//   ....[17]....
        /*0080*/ 	.word	0xffffffff


	//   ....[18]....
        /*0084*/ 	.word	0xffffffff


	//   ....[19]....
        /*0088*/ 	.word	0xffffffff


	//----- nvinfo : EIATTR_COOP_GROUP_INSTR_OFFSETS
	.align		4
.L_2747:
        /*008c*/ 	.byte	0x04, 0x28
        /*008e*/ 	.short	(.L_2749 - .L_2748)


	//   ....[0]....
.L_2748:
        /*0090*/ 	.word	0x00001ce0


	//   ....[1]....
        /*0094*/ 	.word	0x00001d00


	//   ....[2]....
        /*0098*/ 	.word	0x00001d20


	//   ....[3]....
        /*009c*/ 	.word	0x00001d40


	//   ....[4]....
        /*00a0*/ 	.word	0x00001d60


	//   ....[5]....
        /*00a4*/ 	.word	0x00001d80


	//   ....[6]....
        /*00a8*/ 	.word	0x00001da0


	//   ....[7]....
        /*00ac*/ 	.word	0x00001dc0


	//   ....[8]....
        /*00b0*/ 	.word	0x00001de0


	//   ....[9]....
        /*00b4*/ 	.word	0x00001e00


	//   ....[10]....
        /*00b8*/ 	.word	0x00003970


	//   ....[11]....
        /*00bc*/ 	.word	0x000039f0


	//   ....[12]....
        /*00c0*/ 	.word	0x00003a70


	//   ....[13]....
        /*00c4*/ 	.word	0x00003ae0


	//   ....[14]....
        /*00c8*/ 	.word	0x00003b60


	//   ....[15]....
        /*00cc*/ 	.word	0x00003bd0


	//   ....[16]....
        /*00d0*/ 	.word	0x00003c50


	//   ....[17]....
        /*00d4*/ 	.word	0x00003cc0


	//   ....[18]....
        /*00d8*/ 	.word	0x00003d40


	//   ....[19]....
        /*00dc*/ 	.word	0x00003db0


	//----- nvinfo : EIATTR_EXIT_INSTR_OFFSETS
	.align		4
.L_2749:
        /*00e0*/ 	.byte	0x04, 0x1c
        /*00e2*/ 	.short	(.L_2751 - .L_2750)


	//   ....[0]....
.L_2750:
        /*00e4*/ 	.word	0x00003890


	//   ....[1]....
        /*00e8*/ 	.word	0x00003910


	//----- nvinfo : EIATTR_MAX_THREADS
	.align		4
.L_2751:
        /*00ec*/ 	.byte	0x04, 0x05
        /*00ee*/ 	.short	(.L_2753 - .L_2752)
.L_2752:
        /*00f0*/ 	.word	0x00000080
        /*00f4*/ 	.word	0x00000001
        /*00f8*/ 	.word	0x00000001


	//----- nvinfo : EIATTR_CRS_STACK_SIZE
	.align		4
.L_2753:
        /*00fc*/ 	.byte	0x04, 0x1e
        /*00fe*/ 	.short	(.L_2755 - .L_2754)
.L_2754:
        /*0100*/ 	.word	0x00000000
.L_2755:


//--------------------- .nv.info._ZN10layer_norm13ln_bwd_kernelINS_13Kernel_traitsI13__nv_bfloat16S2_fS2_fjLj4096ELj1ELj1ELj4ELj16ENS_18Kernel_traits_baseILj4096ES2_S2_fS2_fjLj128EEEEELb1ELb0ELb0ELb1EEEvNS_9BwdParamsE --------------------------
	.section	.nv.info._ZN10layer_norm13ln_bwd_kernelINS_13Kernel_traitsI13__nv_bfloat16S2_fS2_fjLj4096ELj1ELj1ELj4ELj16ENS_18Kernel_traits_baseILj4096ES2_S2_fS2_fjLj128EEEEELb1ELb0ELb0ELb1EEEvNS_9BwdParamsE,"",@"SHT_CUDA_INFO"
	.sectionflags	@""
	.align	4


	//----- nvinfo : EIATTR_CUDA_API_VERSION
	.align		4
        /*0000*/ 	.byte	0x04, 0x37
        /*0002*/ 	.short	(.L_2757 - .L_2756)
.L_2756:
        /*0004*/ 	.word	0x00000082


	//----- nvinfo : EIATTR_SW2861232_WAR
	.align		4
.L_2757:
        /*0008*/ 	.byte	0x01, 0x35
	.zero		2


	//----- nvinfo : EIATTR_PARAM_CBANK
	.align		4
        /*000c*/ 	.byte	0x04, 0x0a
        /*000e*/ 	.short	(.L_2759 - .L_2758)
	.align		4
.L_2758:
        /*0010*/ 	.word	index@(.nv.constant0._ZN10layer_norm13ln_bwd_kernelINS_13Kernel_traitsI13__nv_bfloat16S2_fS2_fjLj4096ELj1ELj1ELj4ELj16ENS_18Kernel_traits_baseILj4096ES2_S2_fS2_fjLj128EEEEELb1ELb0ELb0ELb1EEEvNS_9BwdParamsE)
        /*0014*/ 	.short	0x0160
        /*0016*/ 	.short	0x0128


	//----- nvinfo : EIATTR_CBANK_PARAM_SIZE
	.align		4
.L_2759:
        /*0018*/ 	.byte	0x03, 0x19
        /*001a*/ 	.short	0x0128


	//----- nvinfo : EIATTR_KPARAM_INFO
	.align		4
        /*001c*/ 	.byte	0x04, 0x17
        /*001e*/ 	.short	(.L_2761 - .L_2760)
.L_2760:
        /*0020*/ 	.word	0x00000000
        /*0024*/ 	.short	0x0000
        /*0026*/ 	.short	0x0000
        /*0028*/ 	.byte	0x00, 0xf0, 0xa1, 0x04


	//----- nvinfo : EIATTR_MAXREG_COUNT
	.align		4
.L_2761:
        /*002c*/ 	.byte	0x03, 0x1b
        /*002e*/ 	.short	0x00ff


	//----- nvinfo : EIATTR_NUM_BARRIERS
	.align		4
        /*0030*/ 	.byte	0x02, 0x4c
        /*0032*/ 	.byte	0x01
	.zero		1


	//----- nvinfo : EIATTR_MERCURY_ISA_VERSION
	.align		4
        /*0034*/ 	.byte	0x03, 0x5f
        /*0036*/ 	.short	0x0000


	//----- nvinfo : EIATTR_COOP_GROUP_MASK_REGIDS
	.align		4
        /*0038*/ 	.byte	0x04, 0x29
        /*003a*/ 	.short	(.L_2763 - .L_2762)


	//   ....[0]....
.L_2762:
        /*003c*/ 	.word	0xffffffff


	//   ....[1]....
        /*0040*/ 	.word	0xffffffff


	//   ....[2]....
        /*0044*/ 	.word	0xffffffff


	//   ....[3]....
        /*0048*/ 	.word	0xffffffff


	//   ....[4]....
        /*004c*/ 	.word	0xffffffff


	//   ....[5]....
        /*0050*/ 	.word	0xffffffff


	//   ....[6]....
        /*0054*/ 	.word	0xffffffff


	//   ....[7]....
        /*0058*/ 	.word	0xffffffff


	//   ....[8]....
        /*005c*/ 	.word	0xffffffff


	//   ....[9]....
        /*0060*/ 	.word	0xffffffff


	//   ....[10]....
        /*0064*/ 	.word	0xffffffff


	//   ....[11]....
        /*0068*/ 	.word	0xffffffff


	//   ....[12]....
        /*006c*/ 	.word	0xffffffff


	//   ....[13]....
        /*0070*/ 	.word	0xffffffff


	//   ....[14]....
        /*0074*/ 	.word	0xffffffff


	//   ....[15]....
        /*0078*/ 	.word	0xffffffff


	//   ....[16]....
        /*007c*/ 	.word	0xffffffff


	//   ....[17]....
        /*0080*/ 	.word	0xffffffff


	//   ....[18]....
        /*0084*/ 	.word	0xffffffff


	//   ....[19]....
        /*0088*/ 	.word	0xffffffff


	//----- nvinfo : EIATTR_COOP_GROUP_INSTR_OFFSETS
	.align		4
.L_2763:
        /*008c*/ 	.byte	0x04, 0x28
        /*008e*/ 	.short	(.L_2765 - .L_2764)


	//   ....[0]....
.L_2764:
        /*0090*/ 	.word	0x00001b90


	//   ....[1]....
        /*0094*/ 	.word	0x00001bb0


	//   ....[2]....
        /*0098*/ 	.word	0x00001bd0


	//   ....[3]....
        /*009c*/ 	.word	0x00001bf0


	//   ....[4]....
        /*00a0*/ 	.word	0x00001c10


	//   ....[5]....
        /*00a4*/ 	.word	0x00001c30


	//   ....[6]....
        /*00a8*/ 	.word	0x00001c50


	//   ....[7]....
        /*00ac*/ 	.word	0x00001c70


	//   ....[8]....
        /*00b0*/ 	.word	0x00001c90


	//   ....[9]....
        /*00b4*/ 	.word	0x00001cb0


	//   ....[10]....
        /*00b8*/ 	.word	0x000038b0


	//   ....[11]....
        /*00bc*/ 	.word	0x00003930


	//   ....[12]....
        /*00c0*/ 	.word	0x000039b0


	//   ....[13]....
        /*00c4*/ 	.word	0x00003a20


	//   ....[14]....
        /*00c8*/ 	.word	0x00003aa0


	//   ....[15]....
        /*00cc*/ 	.word	0x00003b10


	//   ....[16]....
        /*00d0*/ 	.word	0x00003b90


	//   ....[17]....
        /*00d4*/ 	.word	0x00003c00


	//   ....[18]....
        /*00d8*/ 	.word	0x00003c80


	//   ....[19]....
        /*00dc*/ 	.word	0x00003cf0


	//----- nvinfo : EIATTR_EXIT_INSTR_OFFSETS
	.align		4
.L_2765:
        /*00e0*/ 	.byte	0x04, 0x1c
        /*00e2*/ 	.short	(.L_2767 - .L_2766)


	//   ....[0]....
.L_2766:
        /*00e4*/ 	.word	0x00003850


	//----- nvinfo : EIATTR_MAX_THREADS
	.align		4
.L_2767:
        /*00e8*/ 	.byte	0x04, 0x05
        /*00ea*/ 	.short	(.L_2769 - .L_2768)
.L_2768:
        /*00ec*/ 	.word	0x00000080
        /*00f0*/ 	.word	0x00000001
        /*00f4*/ 	.word	0x00000001


	//----- nvinfo : EIATTR_CRS_STACK_SIZE
	.align		4
.L_2769:
        /*00f8*/ 	.byte	0x04, 0x1e
        /*00fa*/ 	.short	(.L_2771 - .L_2770)
.L_2770:
        /*00fc*/ 	.word	0x00000000
.L_2771:


//--------------------- .nv.info._ZN10layer_norm22ln_bwd_finalize_kernelINS_22Kernel_traits_finalizeILj4096E13__nv_bfloat16S2_fS2_fjLb0ELj1024ELj4ENS_18Kernel_traits_baseILj4096ES2_S2_fS2_fjLj1024EEEEELb0ELb0EEEvNS_9BwdParamsE --------------------------
	.section	.nv.info._ZN10layer_norm22ln_bwd_finalize_kernelINS_22Kernel_traits_finalizeILj4096E13__nv_bfloat16S2_fS2_fjLb0ELj1024ELj4ENS_18Kernel_traits_baseILj4096ES2_S2_fS2_fjLj1024EEEEELb0ELb0EEEvNS_9BwdParamsE,"",@"SHT_CUDA_INFO"
	.sectionflags	@""
	.align	4


	//----- nvinfo : EIATTR_CUDA_API_VERSION
	.align		4
        /*0000*/ 	.byte	0x04, 0x37
        /*0002*/ 	.short	(.L_2773 - .L_2772)
.L_2772:
        /*0004*/ 	.word	0x00000082


	//----- nvinfo : EIATTR_SW2861232_WAR
	.align		4
.L_2773:
        /*0008*/ 	.byte	0x01, 0x35
	.zero		2


	//----- nvinfo : EIATTR_PARAM_CBANK
	.align		4
        /*000c*/ 	.byte	0x04, 0x0a
        /*000e*/ 	.short	(.L_2775 - .L_2774)
	.align		4
.L_2774:
        /*0010*/ 	.word	index@(.nv.constant0._ZN10layer_norm22ln_bwd_finalize_kernelINS_22Kernel_traits_finalizeILj4096E13__nv_bfloat16S2_fS2_fjLb0ELj1024ELj4ENS_18Kernel_traits_baseILj4096ES2_S2_fS2_fjLj1024EEEEELb0ELb0EEEvNS_9BwdParamsE)
        /*0014*/ 	.short	0x0160
        /*0016*/ 	.short	0x0128


	//----- nvinfo : EIATTR_CBANK_PARAM_SIZE
	.align		4
.L_2775:
        /*0018*/ 	.byte	0x03, 0x19
        /*001a*/ 	.short	0x0128


	//----- nvinfo : EIATTR_KPARAM_INFO
	.align		4
        /*001c*/ 	.byte	0x04, 0x17
        /*001e*/ 	.short	(.L_2777 - .L_2776)
.L_2776:
        /*0020*/ 	.word	0x00000000
        /*0024*/ 	.short	0x0000
        /*0026*/ 	.short	0x0000
        /*0028*/ 	.byte	0x00, 0xf0, 0xa1, 0x04


	//----- nvinfo : EIATTR_MAXREG_COUNT
	.align		4
.L_2777:
        /*002c*/ 	.byte	0x03, 0x1b
        /*002e*/ 	.short	0x0040


	//----- nvinfo : EIATTR_NUM_BARRIERS
	.align		4
        /*0030*/ 	.byte	0x02, 0x4c
        /*0032*/ 	.byte	0x01
	.zero		1


	//----- nvinfo : EIATTR_MERCURY_ISA_VERSION
	.align		4
        /*0034*/ 	.byte	0x03, 0x5f
        /*0036*/ 	.short	0x0000


	//----- nvinfo : EIATTR_COOP_GROUP_MASK_REGIDS
	.align		4
        /*0038*/ 	.byte	0x04, 0x29
        /*003a*/ 	.short	(.L_2779 - .L_2778)


	//   ....[0]....
.L_2778:
        /*003c*/ 	.word	0xffffffff


	//   ....[1]....
        /*0040*/ 	.word	0xffffffff


	//   ....[2]....
        /*0044*/ 	.word	0xffffffff


	//   ....[3]....
        /*0048*/ 	.word	0xffffffff


	//   ....[4]....
        /*004c*/ 	.word	0xffffffff


	//   ....[5]....
        /*0050*/ 	.word	0xffffffff


	//   ....[6]....
        /*0054*/ 	.word	0xffffffff


	//   ....[7]....
        /*0058*/ 	.word	0xffffffff


	//   ....[8]....
        /*005c*/ 	.word	0xffffffff


	//   ....[9]....
        /*0060*/ 	.word	0xffffffff


	//   ....[10]....
        /*0064*/ 	.word	0xffffffff


	//   ....[11]....
        /*0068*/ 	.word	0xffffffff


	//   ....[12]....
        /*006c*/ 	.word	0xffffffff


	//   ....[13]....
        /*0070*/ 	.word	0xffffffff


	//   ....[14]....
        /*0074*/ 	.word	0xffffffff


	//   ....[15]....
        /*0078*/ 	.word	0xffffffff


	//   ....[16]....
        /*007c*/ 	.word	0xffffffff


	//   ....[17]....
        /*0080*/ 	.word	0xffffffff


	//   ....[18]....
        /*0084*/ 	.word	0xffffffff


	//   ....[19]....
        /*0088*/ 	.word	0xffffffff


	//----- nvinfo : EIATTR_COOP_GROUP_INSTR_OFFSETS
	.align		4
.L_2779:
        /*008c*/ 	.byte	0x04, 0x28
        /*008e*/ 	.short	(.L_2781 - .L_2780)


	//   ....[0]....
.L_2780:
        /*0090*/ 	.word	0x00000820


	//   ....[1]....
        /*0094*/ 	.word	0x00000850


	//   ....[2]....
        /*0098*/ 	.word	0x00000860


	//   ....[3]....
        /*009c*/ 	.word	0x00000890


	//   ....[4]....
        /*00a0*/ 	.word	0x000008a0


	//   ....[5]....
        /*00a4*/ 	.word	0x000008d0


	//   ....[6]....
        /*00a8*/ 	.word	0x000008f0


	//   ....[7]....
        /*00ac*/ 	.word	0x00000900


	//   ....[8]....
        /*00b0*/ 	.word	0x00000930


	//   ....[9]....
        /*00b4*/ 	.word	0x00000940


	//   ....[10]....
        /*00b8*/ 	.word	0x00000b50


	//   ....[11]....
        /*00bc*/ 	.word	0x00000bc0


	//   ....[12]....
        /*00c0*/ 	.word	0x00000c20


	//   ....[13]....
        /*00c4*/ 	.word	0x00000c80


	//   ....[14]....
        /*00c8*/ 	.word	0x00000cf0


	//   ....[15]....
        /*00cc*/ 	.word	0x00000d60


	//   ....[16]....
        /*00d0*/ 	.word	0x00000dc0


	//   ....[17]....
        /*00d4*/ 	.word	0x00000e20


	//   ....[18]....
        /*00d8*/ 	.word	0x00000e80


	//   ....[19]....
        /*00dc*/ 	.word	0x00000ee0


	//----- nvinfo : EIATTR_EXIT_INSTR_OFFSETS
	.align		4
.L_2781:
        /*00e0*/ 	.byte	0x04, 0x1c
        /*00e2*/ 	.short	(.L_2783 - .L_2782)


	//   ....[0]....
.L_2782:
        /*00e4*/ 	.word	0x00000070


	//   ....[1]....
        /*00e8*/ 	.word	0x00000af0


	//----- nvinfo : EIATTR_MAX_THREADS
	.align		4
.L_2783:
        /*00ec*/ 	.byte	0x04, 0x05
        /*00ee*/ 	.short	(.L_2785 - .L_2784)
.L_2784:
        /*00f0*/ 	.word	0x00000400
        /*00f4*/ 	.word	0x00000001
        /*00f8*/ 	.word	0x00000001


	//----- nvinfo : EIATTR_CRS_STACK_SIZE
	.align		4
.L_2785:
        /*00fc*/ 	.byte	0x04, 0x1e
        /*00fe*/ 	.short	(.L_2787 - .L_2786)
.L_2786:
        /*0100*/ 	.word	0x00000000
.L_2787:


//--------------------- .nv.info._ZN10layer_norm13ln_bwd_kernelINS_13Kernel_traitsI13__nv_bfloat16S2_fS2_fjLj4096ELj1ELj1ELj4ELj16ENS_18Kernel_traits_baseILj4096ES2_S2_fS2_fjLj128EEEEELb1ELb0ELb1ELb0EEEvNS_9BwdParamsE --------------------------
	.section	.nv.info._ZN10layer_norm13ln_bwd_kernelINS_13Kernel_traitsI13__nv_bfloat16S2_fS2_fjLj4096ELj1ELj1ELj4ELj16ENS_18Kernel_traits_baseILj4096ES2_S2_fS2_fjLj128EEEEELb1ELb0ELb1ELb0EEEvNS_9BwdParamsE,"",@"SHT_CUDA_INFO"
	.sectionflags	@""
	.align	4


	//----- nvinfo : EIATTR_CUDA_API_VERSION
	.align		4
        /*0000*/ 	.byte	0x04, 0x37
        /*0002*/ 	.short	(.L_2789 - .L_2788)
.L_2788:
        /*0004*/ 	.word	0x00000082


	//----- nvinfo : EIATTR_SW2861232_WAR
	.align		4
.L_2789:
        /*0008*/ 	.byte	0x01, 0x35
	.zero		2


	//----- nvinfo : EIATTR_PARAM_CBANK
	.align		4
        /*000c*/ 	.byte	0x04, 0x0a
        /*000e*/ 	.short	(.L_2791 - .L_2790)
	.align		4
.L_2790:
        /*0010*/ 	.word	index@(.nv.constant0._ZN10layer_norm13ln_bwd_kernelINS_13Kernel_traitsI13__nv_bfloat16S2_fS2_fjLj4096ELj1ELj1ELj4ELj16ENS_18Kernel_traits_baseILj4096ES2_S2_fS2_fjLj128EEEEELb1ELb0ELb1ELb0EEEvNS_9BwdParamsE)
        /*0014*/ 	.short	0x0160
        /*0016*/ 	.short	0x0128


	//----- nvinfo : EIATTR_CBANK_PARAM_SIZE
	.align		4
.L_2791:
        /*0018*/ 	.byte	0x03, 0x19
        /*001a*/ 	.short	0x0128


	//----- nvinfo : EIATTR_KPARAM_INFO
	.align		4
        /*001c*/ 	.byte	0x04, 0x17
        /*001e*/ 	.short	(.L_2793 - .L_2792)
.L_2792:
        /*0020*/ 	.word	0x00000000
        /*0024*/ 	.short	0x0000
        /*0026*/ 	.short	0x0000
        /*0028*/ 	.byte	0x00, 0xf0, 0xa1, 0x04


	//----- nvinfo : EIATTR_MAXREG_COUNT
	.align		4
.L_2793:
        /*002c*/ 	.byte	0x03, 0x1b
        /*002e*/ 	.short	0x00ff


	//----- nvinfo : EIATTR_NUM_BARRIERS
	.align		4
        /*0030*/ 	.byte	0x02, 0x4c
        /*0032*/ 	.byte	0x01
	.zero		1


	//----- nvinfo : EIATTR_MERCURY_ISA_VERSION
	.align		4
        /*0034*/ 	.byte	0x03, 0x5f
        /*0036*/ 	.short	0x0000


	//----- nvinfo : EIATTR_COOP_GROUP_MASK_REGIDS
	.align		4
        /*0038*/ 	.byte	0x04, 0x29
        /*003a*/ 	.short	(.L_2795 - .L_2794)


	//   ....[0]....
.L_2794:
        /*003c*/ 	.word	0xffffffff


	//   ....[1]....
        /*0040*/ 	.word	0xffffffff


	//   ....[2]....
        /*0044*/ 	.word	0xffffffff


	//   ....[3]....
        /*0048*/ 	.word	0xffffffff


	//   ....[4]....
        /*004c*/ 	.word	0xffffffff


	//   ....[5]....
        /*0050*/ 	.word	0xffffffff


	//   ....[6]....
        /*0054*/ 	.word	0xffffffff


	//   ....[7]....
        /*0058*/ 	.word	0xffffffff


	//   ....[8]....
        /*005c*/ 	.word	0xffffffff


	//   ....[9]....
        /*0060*/ 	.word	0xffffffff


	//   ....[10]....
        /*0064*/ 	.word	0xffffffff


	//   ....[11]....
        /*0068*/ 	.word	0xffffffff


	//   ....[12]....
        /*006c*/ 	.word	0xffffffff


	//   ....[13]....
        /*0070*/ 	.word	0xffffffff


	//   ....[14]....
        /*0074*/ 	.word	0xffffffff


	//   ....[15]....
        /*0078*/ 	.word	0xffffffff


	//   ....[16]....
        /*007c*/ 	.word	0xffffffff


	//   ....[17]....
        /*0080*/ 	.word	0xffffffff


	//   ....[18]....
        /*0084*/ 	.word	0xffffffff


	//   ....[19]....
        /*0088*/ 	.word	0xffffffff


	//----- nvinfo : EIATTR_COOP_GROUP_INSTR_OFFSETS
	.align		4
.L_2795:
        /*008c*/ 	.byte	0x04, 0x28
        /*008e*/ 	.short	(.L_2797 - .L_2796)


	//   ....[0]....
.L_2796:
        /*0090*/ 	.word	0x00002120


	//   ....[1]....
        /*0094*/ 	.word	0x00002140


	//   ....[2]....
        /*0098*/ 	.word	0x00002160


	//   ....[3]....
        /*009c*/ 	.word	0x00002180


	//   ....[4]....
        /*00a0*/ 	.word	0x000021a0


	//   ....[5]....
        /*00a4*/ 	.word	0x000021c0


	//   ....[6]....
        /*00a8*/ 	.word	0x000021e0


	//   ....[7]....
        /*00ac*/ 	.word	0x00002200


	//   ....[8]....
        /*00b0*/ 	.word	0x00002220


	//   ....[9]....
        /*00b4*/ 	.word	0x00002240


	//   ....[10]....
        /*00b8*/ 	.word	0x00005180


	//   ....[11]....
        /*00bc*/ 	.word	0x00005200


	//   ....[12]....
        /*00c0*/ 	.word	0x00005280


	//   ....[13]....
        /*00c4*/ 	.word	0x000052f0


	//   ....[14]....
        /*00c8*/ 	.word	0x00005370


	//   ....[15]....
        /*00cc*/ 	.word	0x000053e0


	//   ....[16]....
        /*00d0*/ 	.word	0x00005460


	//   ....[17]....
        /*00d4*/ 	.word	0x000054d0


	//   ....[18]....
        /*00d8*/ 	.word	0x00005550


	//   ....[19]....
        /*00dc*/ 	.word	0x000055c0


	//----- nvinfo : EIATTR_EXIT_INSTR_OFFSETS
	.align		4
.L_2797:
        /*00e0*/ 	.byte	0x04, 0x1c
        /*00e2*/ 	.short	(.L_2799 - .L_2798)


	//   ....[0]....
.L_2798:
        /*00e4*/ 	.word	0x000050a0


	//   ....[1]....
        /*00e8*/ 	.word	0x00005120


	//----- nvinfo : EIATTR_MAX_THREADS
	.align		4
.L_2799:
        /*00ec*/ 	.byte	0x04, 0x05
        /*00ee*/ 	.short	(.L_2801 - .L_2800)
.L_2800:
        /*00f0*/ 	.word	0x00000080
        /*00f4*/ 	.word	0x00000001
        /*00f8*/ 	.word	0x00000001


	//----- nvinfo : EIATTR_CRS_STACK_SIZE
	.align		4
.L_2801:
        /*00fc*/ 	.byte	0x04, 0x1e
        /*00fe*/ 	.short	(.L_2803 - .L_2802)
.L_2802:
        /*0100*/ 	.word	0x00000000
.L_2803:


//--------------------- .nv.info._ZN10layer_norm22ln_bwd_finalize_kernelINS_22Kernel_traits_finalizeILj4096E13__nv_bfloat16S2_fS2_fjLb0ELj1024ELj4ENS_18Kernel_traits_baseILj4096ES2_S2_fS2_fjLj1024EEEEELb0ELb1EEEvNS_9BwdParamsE --------------------------
	.section	.nv.info._ZN10layer_norm22ln_bwd_finalize_kernelINS_22Kernel_traits_finalizeILj4096E13__nv_bfloat16S2_fS2_fjLb0ELj1024ELj4ENS_18Kernel_traits_baseILj4096ES2_S2_fS2_fjLj1024EEEEELb0ELb1EEEvNS_9BwdParamsE,"",@"SHT_CUDA_INFO"
	.sectionflags	@""
	.align	4


	//----- nvinfo : EIATTR_CUDA_API_VERSION
	.align		4
        /*0000*/ 	.byte	0x04, 0x37
        /*0002*/ 	.short	(.L_2805 - .L_2804)
.L_2804:
        /*0004*/ 	.word	0x00000082


	//----- nvinfo : EIATTR_SW2861232_WAR
	.align		4
.L_2805:
        /*0008*/ 	.byte	0x01, 0x35
	.zero		2


	//----- nvinfo : EIATTR_PARAM_CBANK
	.align		4
        /*000c*/ 	.byte	0x04, 0x0a
        /*000e*/ 	.short	(.L_2807 - .L_2806)
	.align		4
.L_2806:
        /*0010*/ 	.word	index@(.nv.constant0._ZN10layer_norm22ln_bwd_finalize_kernelINS_22Kernel_traits_finalizeILj4096E13__nv_bfloat16S2_fS2_fjLb0ELj1024ELj4ENS_18Kernel_traits_baseILj4096ES2_S2_fS2_fjLj1024EEEEELb0ELb1EEEvNS_9BwdParamsE)
        /*0014*/ 	.short	0x0160
        /*0016*/ 	.short	0x0128


	//----- nvinfo : EIATTR_CBANK_PARAM_SIZE
	.align		4
.L_2807:
        /*0018*/ 	.byte	0x03, 0x19
        /*001a*/ 	.short	0x0128


	//----- nvinfo : EIATTR_KPARAM_INFO
	.align		4
        /*001c*/ 	.byte	0x04, 0x17
        /*001e*/ 	.short	(.L_2809 - .L_2808)
.L_2808:
        /*0020*/ 	.word	0x00000000
        /*0024*/ 	.short	0x0000
        /*0026*/ 	.short	0x0000
        /*0028*/ 	.byte	0x00, 0xf0, 0xa1, 0x04


	//----- nvinfo : EIATTR_MAXREG_COUNT
	.align		4
.L_2809:
        /*002c*/ 	.byte	0x03, 0x1b
        /*002e*/ 	.short	0x0040


	//----- nvinfo : EIATTR_NUM_BARRIERS
	.align		4
        /*0030*/ 	.byte	0x02, 0x4c
        /*0032*/ 	.byte	0x01
	.zero		1


	//----- nvinfo : EIATTR_MERCURY_ISA_VERSION
	.align		4
        /*0034*/ 	.byte	0x03, 0x5f
        /*0036*/ 	.short	0x0000


	//----- nvinfo : EIATTR_COOP_GROUP_MASK_REGIDS
	.align		4
        /*0038*/ 	.byte	0x04, 0x29
        /*003a*/ 	.short	(.L_2811 - .L_2810)


	//   ....[0]....
.L_2810:
        /*003c*/ 	.word	0xffffffff


	//   ....[1]....
        /*0040*/ 	.word	0xffffffff


	//   ....[2]....
        /*0044*/ 	.word	0xffffffff


	//   ....[3]....
        /*0048*/ 	.word	0xffffffff


	//   ....[4]....
        /*004c*/ 	.word	0xffffffff


	//   ....[5]....
        /*0050*/ 	.word	0xffffffff


	//   ....[6]....
        /*0054*/ 	.word	0xffffffff


	//   ....[7]....
        /*0058*/ 	.word	0xffffffff


	//   ....[8]....
        /*005c*/ 	.word	0xffffffff


	//   ....[9]....
        /*0060*/ 	.word	0xffffffff


	//   ....[10]....
        /*0064*/ 	.word	0xffffffff


	//   ....[11]....
        /*0068*/ 	.word	0xffffffff


	//   ....[12]....
        /*006c*/ 	.word	0xffffffff


	//   ....[13]....
        /*0070*/ 	.word	0xffffffff


	//   ....[14]....
        /*0074*/ 	.word	0xffffffff


	//   ....[15]....
        /*0078*/ 	.word	0xffffffff


	//   ....[16]....
        /*007c*/ 	.word	0xffffffff


	//   ....[17]....
        /*0080*/ 	.word	0xffffffff


	//   ....[18]....
        /*0084*/ 	.word	0xffffffff


	//   ....[19]....
        /*0088*/ 	.word	0xffffffff


	//----- nvinfo : EIATTR_COOP_GROUP_INSTR_OFFSETS
	.align		4
.L_2811:
        /*008c*/ 	.byte	0x04, 0x28
        /*008e*/ 	.short	(.L_2813 - .L_2812)


	//   ....[0]....
.L_2812:
        /*0090*/ 	.word	0x000007f0


	//   ....[1]....
        /*0094*/ 	.word	0x00000820


	//   ....[2]....
        /*0098*/ 	.word	0x00000840


	//   ....[3]....
        /*009c*/ 	.word	0x00000850


	//   ....[4]....
        /*00a0*/ 	.word	0x00000880


	//   ....[5]....
        /*00a4*/ 	.word	0x00000890


	//   ....[6]....
        /*00a8*/ 	.word	0x000008c0


	//   ....[7]....
        /*00ac*/ 	.word	0x000008d0


	//   ....[8]....
        /*00b0*/ 	.word	0x00000900


	//   ....[9]....
        /*00b4*/ 	.word	0x00000910


	//   ....[10]....
        /*00b8*/ 	.word	0x00000b00


	//   ....[11]....
        /*00bc*/ 	.word	0x00000b80


	//   ....[12]....
        /*00c0*/ 	.word	0x00000be0


	//   ....[13]....
        /*00c4*/ 	.word	0x00000c40


	//   ....[14]....
        /*00c8*/ 	.word	0x00000cb0


	//   ....[15]....
        /*00cc*/ 	.word	0x00000d20


	//   ....[16]....
        /*00d0*/ 	.word	0x00000d80


	//   ....[17]....
        /*00d4*/ 	.word	0x00000de0


	//   ....[18]....
        /*00d8*/ 	.word	0x00000e40


	//   ....[19]....
        /*00dc*/ 	.word	0x00000ea0


	//----- nvinfo : EIATTR_EXIT_INSTR_OFFSETS
	.align		4
.L_2813:
        /*00e0*/ 	.byte	0x04, 0x1c
        /*00e2*/ 	.short	(.L_2815 - .L_2814)


	//   ....[0]....
.L_2814:
        /*00e4*/ 	.word	0x00000070


	//   ....[1]....
        /*00e8*/ 	.word	0x00000aa0


	//----- nvinfo : EIATTR_MAX_THREADS
	.align		4
.L_2815:
        /*00ec*/ 	.byte	0x04, 0x05
        /*00ee*/ 	.short	(.L_2817 - .L_2816)
.L_2816:
        /*00f0*/ 	.word	0x00000400
        /*00f4*/ 	.word	0x00000001
        /*00f8*/ 	.word	0x00000001


	//----- nvinfo : EIATTR_CRS_STACK_SIZE
	.align		4
.L_2817:
        /*00fc*/ 	.byte	0x04, 0x1e
        /*00fe*/ 	.short	(.L_2819 - .L_2818)
.L_2818:
        /*0100*/ 	.word	0x00000000
.L_2819:


//--------------------- .nv.info._ZN10layer_norm13ln_bwd_kernelINS_13Kernel_traitsI13__nv_bfloat16S2_fS2_fjLj4096ELj1ELj1ELj4ELj16ENS_18Kernel_traits_baseILj4096ES2_S2_fS2_fjLj128EEEEELb1ELb0ELb1ELb1EEEvNS_9BwdParamsE --------------------------
	.section	.nv.info._ZN10layer_norm13ln_bwd_kernelINS_13Kernel_traitsI13__nv_bfloat16S2_fS2_fjLj4096ELj1ELj1ELj4ELj16ENS_18Kernel_traits_baseILj4096ES2_S2_fS2_fjLj128EEEEELb1ELb0ELb1ELb1EEEvNS_9BwdParamsE,"",@"SHT_CUDA_INFO"
	.sectionflags	@""
	.align	4


	//----- nvinfo : EIATTR_CUDA_API_VERSION
	.align		4
        /*0000*/ 	.byte	0x04, 0x37
        /*0002*/ 	.short	(.L_2821 - .L_2820)
.L_2820:
        /*0004*/ 	.word	0x00000082


	//----- nvinfo : EIATTR_SW2861232_WAR
	.align		4
.L_2821:
        /*0008*/ 	.byte	0x01, 0x35
	.zero		2


	//----- nvinfo : EIATTR_PARAM_CBANK
	.align		4
        /*000c*/ 	.byte	0x04, 0x0a
        /*000e*/ 	.short	(.L_2823 - .L_2822)
	.align		4
.L_2822:
        /*0010*/ 	.word	index@(.nv.constant0._ZN10layer_norm13ln_bwd_kernelINS_13Kernel_traitsI13__nv_bfloat16S2_fS2_fjLj4096ELj1ELj1ELj4ELj16ENS_18Kernel_traits_baseILj4096ES2_S2_fS2_fjLj128EEEEELb1ELb0ELb1ELb1EEEvNS_9BwdParamsE)
        /*0014*/ 	.short	0x0160
        /*0016*/ 	.short	0x0128


	//----- nvinfo : EIATTR_CBANK_PARAM_SIZE
	.align		4
.L_2823:
        /*0018*/ 	.byte	0x03, 0x19
        /*001a*/ 	.short	0x0128


	//----- nvinfo : EIATTR_KPARAM_INFO
	.align		4
        /*001c*/ 	.byte	0x04, 0x17
        /*001e*/ 	.short	(.L_2825 - .L_2824)
.L_2824:
        /*0020*/ 	.word	0x00000000
        /*0024*/ 	.short	0x0000
        /*0026*/ 	.short	0x0000
        /*0028*/ 	.byte	0x00, 0xf0, 0xa1, 0x04


	//----- nvinfo : EIATTR_MAXREG_COUNT
	.align		4
.L_2825:
        /*002c*/ 	.byte	0x03, 0x1b
        /*002e*/ 	.short	0x00ff


	//----- nvinfo : EIATTR_NUM_BARRIERS
	.align		4
        /*0030*/ 	.byte	0x02, 0x4c
        /*0032*/ 	.byte	0x01
	.zero		1


	//----- nvinfo : EIATTR_MERCURY_ISA_VERSION
	.align		4
        /*0034*/ 	.byte	0x03, 0x5f
        /*0036*/ 	.short	0x0000


	//----- nvinfo : EIATTR_COOP_GROUP_MASK_REGIDS
	.align		4
        /*0038*/ 	.byte	0x04, 0x29
        /*003a*/ 	.short	(.L_2827 - .L_2826)


	//   ....[0]....
.L_2826:
        /*003c*/ 	.word	0xffffffff


	//   ....[1]....
        /*0040*/ 	.word	0xffffffff


	//   ....[2]....
        /*0044*/ 	.word	0xffffffff


	//   ....[3]....
        /*0048*/ 	.word	0xffffffff


	//   ....[4]....
        /*004c*/ 	.word	0xffffffff


	//   ....[5]....
        /*0050*/ 	.word	0xffffffff


	//   ....[6]....
        /*0054*/ 	.word	0xffffffff


	//   ....[7]....
        /*0058*/ 	.word	0xffffffff


	//   ....[8]....
        /*005c*/ 	.word	0xffffffff


	//   ....[9]....
        /*0060*/ 	.word	0xffffffff


	//   ....[10]....
        /*0064*/ 	.word	0xffffffff


	//   ....[11]....
        /*0068*/ 	.word	0xffffffff


	//   ....[12]....
        /*006c*/ 	.word	0xffffffff


	//   ....[13]....
        /*0070*/ 	.word	0xffffffff


	//   ....[14]....
        /*0074*/ 	.word	0xffffffff


	//   ....[15]....
        /*0078*/ 	.word	0xffffffff


	//   ....[16]....
        /*007c*/ 	.word	0xffffffff


	//   ....[17]....
        /*0080*/ 	.word	0xffffffff


	//   ....[18]....
        /*0084*/ 	.word	0xffffffff


	//   ....[19]....
        /*0088*/ 	.word	0xffffffff


	//----- nvinfo : EIATTR_COOP_GROUP_INSTR_OFFSETS
	.align		4
.L_2827:
        /*008c*/ 	.byte	0x04, 0x28
        /*008e*/ 	.short	(.L_2829 - .L_2828)


	//   ....[0]....
.L_2828:
        /*0090*/ 	.word	0x00001f70


	//   ....[1]....
        /*0094*/ 	.word	0x00001f90


	//   ....[2]....
        /*0098*/ 	.word	0x00001fb0


	//   ....[3]....
        /*009c*/ 	.word	0x00001fd0


	//   ....[4]....
        /*00a0*/ 	.word	0x00001ff0


	//   ....[5]....
        /*00a4*/ 	.word	0x00002010


	//   ....[6]....
        /*00a8*/ 	.word	0x00002030


	//   ....[7]....
        /*00ac*/ 	.word	0x00002050


	//   ....[8]....
        /*00b0*/ 	.word	0x00002070


	//   ....[9]....
        /*00b4*/ 	.word	0x00002090


	//   ....[10]....
        /*00b8*/ 	.word	0x00004ce0


	//   ....[11]....
        /*00bc*/ 	.word	0x00004d60


	//   ....[12]....
        /*00c0*/ 	.word	0x00004de0


	//   ....[13]....
        /*00c4*/ 	.word	0x00004e50


	//   ....[14]....
        /*00c8*/ 	.word	0x00004ed0


	//   ....[15]....
        /*00cc*/ 	.word	0x00004f40


	//   ....[16]....
        /*00d0*/ 	.word	0x00004fc0


	//   ....[17]....
        /*00d4*/ 	.word	0x00005030


	//   ....[18]....
        /*00d8*/ 	.word	0x000050b0


	//   ....[19]....
        /*00dc*/ 	.word	0x00005120


	//----- nvinfo : EIATTR_EXIT_INSTR_OFFSETS
	.align		4
.L_2829:
        /*00e0*/ 	.byte	0x04, 0x1c
        /*00e2*/ 	.short	(.L_2831 - .L_2830)


	//   ....[0]....
.L_2830:
        /*00e4*/ 	.word	0x00004c80


	//----- nvinfo : EIATTR_MAX_THREADS
	.align		4
.L_2831:
        /*00e8*/ 	.byte	0x04, 0x05
        /*00ea*/ 	.short	(.L_2833 - .L_2832)
.L_2832:
        /*00ec*/ 	.word	0x00000080
        /*00f0*/ 	.word	0x00000001
        /*00f4*/ 	.word	0x00000001


	//----- nvinfo : EIATTR_CRS_STACK_SIZE
	.align		4
.L_2833:
        /*00f8*/ 	.byte	0x04, 0x1e
        /*00fa*/ 	.short	(.L_2835 - .L_2834)
.L_2834:
        /*00fc*/ 	.word	0x00000000
.L_2835:


//--------------------- .nv.info._ZN10layer_norm13ln_bwd_kernelINS_13Kernel_traitsI13__nv_bfloat16S2_fS2_fjLj4096ELj1ELj1ELj4ELj16ENS_18Kernel_traits_baseILj4096ES2_S2_fS2_fjLj128EEEEELb1ELb1ELb0ELb0EEEvNS_9BwdParamsE --------------------------
	.section	.nv.info._ZN10layer_norm13ln_bwd_kernelINS_13Kernel_traitsI13__nv_bfloat16S2_fS2_fjLj4096ELj1ELj1ELj4ELj16ENS_18Kernel_traits_baseILj4096ES2_S2_fS2_fjLj128EEEEELb1ELb1ELb0ELb0EEEvNS_9BwdParamsE,"",@"SHT_CUDA_INFO"
	.sectionflags	@""
	.align	4


	//----- nvinfo : EIATTR_CUDA_API_VERSION
	.align		4
        /*0000*/ 	.byte	0x04, 0x37
        /*0002*/ 	.short	(.L_2837 - .L_2836)
.L_2836:
        /*0004*/ 	.word	0x00000082


	//----- nvinfo : EIATTR_SW2861232_WAR
	.align		4
.L_2837:
        /*0008*/ 	.byte	0x01, 0x35
	.zero		2


	//----- nvinfo : EIATTR_PARAM_CBANK
	.align		4
        /*000c*/ 	.byte	0x04, 0x0a
        /*000e*/ 	.short	(.L_2839 - .L_2838)
	.align		4
.L_2838:
        /*0010*/ 	.word	index@(.nv.constant0._ZN10layer_norm13ln_bwd_kernelINS_13Kernel_traitsI13__nv_bfloat16S2_fS2_fjLj4096ELj1ELj1ELj4ELj16ENS_18Kernel_traits_baseILj4096ES2_S2_fS2_fjLj128EEEEELb1ELb1ELb0ELb0EEEvNS_9BwdParamsE)
        /*0014*/ 	.short	0x0160
        /*0016*/ 	.short	0x0128


	//----- nvinfo : EIATTR_CBANK_PARAM_SIZE
	.align		4
.L_2839:
        /*0018*/ 	.byte	0x03, 0x19
        /*001a*/ 	.short	0x0128


	//----- nvinfo : EIATTR_KPARAM_INFO
	.align		4
        /*001c*/ 	.byte	0x04, 0x17
        /*001e*/ 	.short	(.L_2841 - .L_2840)
.L_2840:
        /*0020*/ 	.word	0x00000000
        /*0024*/ 	.short	0x0000
        /*0026*/ 	.short	0x0000
        /*0028*/ 	.byte	0x00, 0xf0, 0xa1, 0x04


	//----- nvinfo : EIATTR_MAXREG_COUNT
	.align		4
.L_2841:
        /*002c*/ 	.byte	0x03, 0x1b
        /*002e*/ 	.short	0x00ff


	//----- nvinfo : EIATTR_NUM_BARRIERS
	.align		4
        /*0030*/ 	.byte	0x02, 0x4c
        /*0032*/ 	.byte	0x01
	.zero		1


	//----- nvinfo : EIATTR_ANNOTATIONS
	.align		4
        /*0034*/ 	.byte	0x04, 0x55
        /*0036*/ 	.short	(.L_2843 - .L_2842)


	//   ....[0]....
.L_2842:
        /* <DEDUP_REMOVED lines=42> */


	//----- nvinfo : EIATTR_MERCURY_ISA_VERSION
	.align		4
.L_2843:
        /*02c8*/ 	.byte	0x03, 0x5f
        /*02ca*/ 	.short	0x0000


	//----- nvinfo : EIATTR_COOP_GROUP_MASK_REGIDS
	.align		4
        /*02cc*/ 	.byte	0x04, 0x29
        /*02ce*/ 	.short	(.L_2845 - .L_2844)


	//   ....[0]....
.L_2844:
        /*02d0*/ 	.word	0xffffffff


	//   ....[1]....
        /*02d4*/ 	.word	0xffffffff


	//   ....[2]....
        /*02d8*/ 	.word	0xffffffff


	//   ....[3]....
        /*02dc*/ 	.word	0xffffffff


	//   ....[4]....
        /*02e0*/ 	.word	0xffffffff


	//   ....[5]....
        /*02e4*/ 	.word	0xffffffff


	//   ....[6]....
        /*02e8*/ 	.word	0xffffffff


	//   ....[7]....
        /*02ec*/ 	.word	0xffffffff


	//   ....[8]....
        /*02f0*/ 	.word	0xffffffff


	//   ....[9]....
        /*02f4*/ 	.word	0xffffffff


	//   ....[10]....
        /*02f8*/ 	.word	0xffffffff


	//   ....[11]....
        /*02fc*/ 	.word	0xffffffff


	//   ....[12]....
        /*0300*/ 	.word	0xffffffff


	//   ....[13]....
        /*0304*/ 	.word	0xffffffff


	//   ....[14]....
        /*0308*/ 	.word	0xffffffff


	//   ....[15]....
        /*030c*/ 	.word	0xffffffff


	//   ....[16]....
        /*0310*/ 	.word	0xffffffff


	//   ....[17]....
        /*0314*/ 	.word	0xffffffff


	//   ....[18]....
        /*0318*/ 	.word	0xffffffff


	//   ....[19]....
        /*031c*/ 	.word	0xffffffff


	//----- nvinfo : EIATTR_COOP_GROUP_INSTR_OFFSETS
	.align		4
.L_2845:
        /*0320*/ 	.byte	0x04, 0x28
        /*0322*/ 	.short	(.L_2847 - .L_2846)


	//   ....[0]....
.L_2846:
        /*0324*/ 	.word	0x00002530


	//   ....[1]....
        /*0328*/ 	.word	0x00002550


	//   ....[2]....
        /*032c*/ 	.word	0x00002580


	//   ....[3]....
        /*0330*/ 	.word	0x000025a0


	//   ....[4]....
        /*0334*/ 	.word	0x000025c0


	//   ....[5]....
        /*0338*/ 	.word	0x000025e0


	//   ....[6]....
        /*033c*/ 	.word	0x000025f0


	//   ....[7]....
        /*0340*/ 	.word	0x00002620


	//   ....[8]....
        /*0344*/ 	.word	0x00002630


	//   ....[9]....
        /*0348*/ 	.word	0x00002650


	//   ....[10]....
        /*034c*/ 	.word	0x00004f40


	//   ....[11]....
        /*0350*/ 	.word	0x00004fc0


	//   ....[12]....
        /*0354*/ 	.word	0x00005040


	//   ....[13]....
        /*0358*/ 	.word	0x000050b0


	//   ....[14]....
        /*035c*/ 	.word	0x00005130


	//   ....[15]....
        /*0360*/ 	.word	0x000051a0


	//   ....[16]....
        /*0364*/ 	.word	0x00005220


	//   ....[17]....
        /*0368*/ 	.word	0x00005290


	//   ....[18]....
        /*036c*/ 	.word	0x00005310


	//   ....[19]....
        /*0370*/ 	.word	0x00005380


	//----- nvinfo : EIATTR_EXIT_INSTR_OFFSETS
	.align		4
.L_2847:
        /*0374*/ 	.byte	0x04, 0x1c
        /*0376*/ 	.short	(.L_2849 - .L_2848)


	//   ....[0]....
.L_2848:
        /*0378*/ 	.word	0x00004e30


	//   ....[1]....
        /*037c*/ 	.word	0x00004ee0


	//----- nvinfo : EIATTR_MAX_THREADS
	.align		4
.L_2849:
        /*0380*/ 	.byte	0x04, 0x05
        /*0382*/ 	.short	(.L_2851 - .L_2850)
.L_2850:
        /*0384*/ 	.word	0x00000080
        /*0388*/ 	.word	0x00000001
        /*038c*/ 	.word	0x00000001


	//----- nvinfo : EIATTR_CRS_STACK_SIZE
	.align		4
.L_2851:
        /*0390*/ 	.byte	0x04, 0x1e
        /*0392*/ 	.short	(.L_2853 - .L_2852)
.L_2852:
        /*0394*/ 	.word	0x00000000
.L_2853:


//--------------------- .nv.info._ZN10layer_norm13ln_bwd_kernelINS_13Kernel_traitsI13__nv_bfloat16S2_fS2_fjLj4096ELj1ELj1ELj4ELj16ENS_18Kernel_traits_baseILj4096ES2_S2_fS2_fjLj128EEEEELb1ELb1ELb0ELb1EEEvNS_9BwdParamsE --------------------------
	.section	.nv.info._ZN10layer_norm13ln_bwd_kernelINS_13Kernel_traitsI13__nv_bfloat16S2_fS2_fjLj4096ELj1ELj1ELj4ELj16ENS_18Kernel_traits_baseILj4096ES2_S2_fS2_fjLj128EEEEELb1ELb1ELb0ELb1EEEvNS_9BwdParamsE,"",@"SHT_CUDA_INFO"
	.sectionflags	@""
	.align	4


	//----- nvinfo : EIATTR_CUDA_API_VERSION
	.align		4
        /*0000*/ 	.byte	0x04, 0x37
        /*0002*/ 	.short	(.L_2855 - .L_2854)
.L_2854:
        /*0004*/ 	.word	0x00000082


	//----- nvinfo : EIATTR_SW2861232_WAR
	.align		4
.L_2855:
        /*0008*/ 	.byte	0x01, 0x35
	.zero		2


	//----- nvinfo : EIATTR_PARAM_CBANK
	.align		4
        /*000c*/ 	.byte	0x04, 0x0a
        /*000e*/ 	.short	(.L_2857 - .L_2856)
	.align		4
.L_2856:
        /*0010*/ 	.word	index@(.nv.constant0._ZN10layer_norm13ln_bwd_kernelINS_13Kernel_traitsI13__nv_bfloat16S2_fS2_fjLj4096ELj1ELj1ELj4ELj16ENS_18Kernel_traits_baseILj4096ES2_S2_fS2_fjLj128EEEEELb1ELb1ELb0ELb1EEEvNS_9BwdParamsE)
        /*0014*/ 	.short	0x0160
        /*0016*/ 	.short	0x0128


	//----- nvinfo : EIATTR_CBANK_PARAM_SIZE
	.align		4
.L_2857:
        /*0018*/ 	.byte	0x03, 0x19
        /*001a*/ 	.short	0x0128


	//----- nvinfo : EIATTR_KPARAM_INFO
	.align		4
        /*001c*/ 	.byte	0x04, 0x17
        /*001e*/ 	.short	(.L_2859 - .L_2858)
.L_2858:
        /*0020*/ 	.word	0x00000000
        /*0024*/ 	.short	0x0000
        /*0026*/ 	.short	0x0000
        /*0028*/ 	.byte	0x00, 0xf0, 0xa1, 0x04


	//----- nvinfo : EIATTR_MAXREG_COUNT
	.align		4
.L_2859:
        /*002c*/ 	.byte	0x03, 0x1b
        /*002e*/ 	.short	0x00ff


	//----- nvinfo : EIATTR_NUM_BARRIERS
	.align		4
        /*0030*/ 	.byte	0x02, 0x4c
        /*0032*/ 	.byte	0x01
	.zero		1


	//----- nvinfo : EIATTR_ANNOTATIONS
	.align		4
        /*0034*/ 	.byte	0x04, 0x55
        /*0036*/ 	.short	(.L_2861 - .L_2860)


	//   ....[0]....
.L_2860:
        /* <DEDUP_REMOVED lines=25> */


	//----- nvinfo : EIATTR_MERCURY_ISA_VERSION
	.align		4
.L_2861:
        /*01b8*/ 	.byte	0x03, 0x5f
        /*01ba*/ 	.short	0x0000


	//----- nvinfo : EIATTR_COOP_GROUP_MASK_REGIDS
	.align		4
        /*01bc*/ 	.byte	0x04, 0x29
        /*01be*/ 	.short	(.L_2863 - .L_2862)


	//   ....[0]....
.L_2862:
        /*01c0*/ 	.word	0xffffffff


	//   ....[1]....
        /*01c4*/ 	.word	0xffffffff


	//   ....[2]....
        /*01c8*/ 	.word	0xffffffff


	//   ....[3]....
        /*01cc*/ 	.word	0xffffffff


	//   ....[4]....
        /*01d0*/ 	.word	0xffffffff


	//   ....[5]....
        /*01d4*/ 	.word	0xffffffff


	//   ....[6]....
        /*01d8*/ 	.word	0xffffffff


	//   ....[7]....
        /*01dc*/ 	.word	0xffffffff


	//   ....[8]....
        /*01e0*/ 	.word	0xffffffff


	//   ....[9]....
        /*01e4*/ 	.word	0xffffffff


	//   ....[10]....
        /*01e8*/ 	.word	0xffffffff


	//   ....[11]....
        /*01ec*/ 	.word	0xffffffff


	//   ....[12]....
        /*01f0*/ 	.word	0xffffffff


	//   ....[13]....
        /*01f4*/ 	.word	0xffffffff


	//   ....[14]....
        /*01f8*/ 	.word	0xffffffff


	//   ....[15]....
        /*01fc*/ 	.word	0xffffffff


	//   ....[16]....
        /*0200*/ 	.word	0xffffffff


	//   ....[17]....
        /*0204*/ 	.word	0xffffffff


	//   ....[18]....
        /*0208*/ 	.word	0xffffffff


	//   ....[19]....
        /*020c*/ 	.word	0xffffffff


	//----- nvinfo : EIATTR_COOP_GROUP_INSTR_OFFSETS
	.align		4
.L_2863:
        /*0210*/ 	.byte	0x04, 0x28
        /*0212*/ 	.short	(.L_2865 - .L_2864)


	//   ....[0]....
.L_2864:
        /*0214*/ 	.word	0x00002190


	//   ....[1]....
        /*0218*/ 	.word	0x000021b0


	//   ....[2]....
        /*021c*/ 	.word	0x000021e0


	//   ....[3]....
        /*0220*/ 	.word	0x00002200


	//   ....[4]....
        /*0224*/ 	.word	0x00002220


	//   ....[5]....
        /*0228*/ 	.word	0x00002240


	//   ....[6]....
        /*022c*/ 	.word	0x00002260


	//   ....[7]....
        /*0230*/ 	.word	0x00002280


	//   ....[8]....
        /*0234*/ 	.word	0x00002290


	//   ....[9]....
        /*0238*/ 	.word	0x000022b0


	//   ....[10]....
        /*023c*/ 	.word	0x00004df0


	//   ....[11]....
        /*0240*/ 	.word	0x00004e70


	//   ....[12]....
        /*0244*/ 	.word	0x00004ef0


	//   ....[13]....
        /*0248*/ 	.word	0x00004f60


	//   ....[14]....
        /*024c*/ 	.word	0x00004fe0


	//   ....[15]....
        /*0250*/ 	.word	0x00005050


	//   ....[16]....
        /*0254*/ 	.word	0x000050d0


	//   ....[17]....
        /*0258*/ 	.word	0x00005140


	//   ....[18]....
        /*025c*/ 	.word	0x000051c0


	//   ....[19]....
        /*0260*/ 	.word	0x00005230


	//----- nvinfo : EIATTR_EXIT_INSTR_OFFSETS
	.align		4
.L_2865:
        /*0264*/ 	.byte	0x04, 0x1c
        /*0266*/ 	.short	(.L_2867 - .L_2866)


	//   ....[0]....
.L_2866:
        /*0268*/ 	.word	0x00004d90


	//----- nvinfo : EIATTR_MAX_THREADS
	.align		4
.L_2867:
        /*026c*/ 	.byte	0x04, 0x05
        /*026e*/ 	.short	(.L_2869 - .L_2868)
.L_2868:
        /*0270*/ 	.word	0x00000080
        /*0274*/ 	.word	0x00000001
        /*0278*/ 	.word	0x00000001


	//----- nvinfo : EIATTR_CRS_STACK_SIZE
	.align		4
.L_2869:
        /*027c*/ 	.byte	0x04, 0x1e
        /*027e*/ 	.short	(.L_2871 - .L_2870)
.L_2870:
        /*0280*/ 	.word	0x00000000
.L_2871:


//--------------------- .nv.info._ZN10layer_norm22ln_bwd_finalize_kernelINS_22Kernel_traits_finalizeILj4096E13__nv_bfloat16S2_fS2_fjLb1ELj1024ELj4ENS_18Kernel_traits_baseILj4096ES2_S2_fS2_fjLj1024EEEEELb1ELb0EEEvNS_9BwdParamsE --------------------------
	.section	.nv.info._ZN10layer_norm22ln_bwd_finalize_kernelINS_22Kernel_traits_finalizeILj4096E13__nv_bfloat16S2_fS2_fjLb1ELj1024ELj4ENS_18Kernel_traits_baseILj4096ES2_S2_fS2_fjLj1024EEEEELb1ELb0EEEvNS_9BwdParamsE,"",@"SHT_CUDA_INFO"
	.sectionflags	@""
	.align	4


	//----- nvinfo : EIATTR_CUDA_API_VERSION
	.align		4
        /*0000*/ 	.byte	0x04, 0x37
        /*0002*/ 	.short	(.L_2873 - .L_2872)
.L_2872:
        /*0004*/ 	.word	0x00000082


	//----- nvinfo : EIATTR_SW2861232_WAR
	.align		4
.L_2873:
        /*0008*/ 	.byte	0x01, 0x35
	.zero		2


	//----- nvinfo : EIATTR_PARAM_CBANK
	.align		4
        /*000c*/ 	.byte	0x04, 0x0a
        /*000e*/ 	.short	(.L_2875 - .L_2874)
	.align		4
.L_2874:
        /*0010*/ 	.word	index@(.nv.constant0._ZN10layer_norm22ln_bwd_finalize_kernelINS_22Kernel_traits_finalizeILj4096E13__nv_bfloat16S2_fS2_fjLb1ELj1024ELj4ENS_18Kernel_traits_baseILj4096ES2_S2_fS2_fjLj1024EEEEELb1ELb0EEEvNS_9BwdParamsE)
        /*0014*/ 	.short	0x0160
        /*0016*/ 	.short	0x0128


	//----- nvinfo : EIATTR_CBANK_PARAM_SIZE
	.align		4
.L_2875:
        /*0018*/ 	.byte	0x03, 0x19
        /*001a*/ 	.short	0x0128


	//----- nvinfo : EIATTR_KPARAM_INFO
	.align		4
        /*001c*/ 	.byte	0x04, 0x17
        /*001e*/ 	.short	(.L_2877 - .L_2876)
.L_2876:
        /*0020*/ 	.word	0x00000000
        /*0024*/ 	.short	0x0000
        /*0026*/ 	.short	0x0000
        /*0028*/ 	.byte	0x00, 0xf0, 0xa1, 0x04


	//----- nvinfo : EIATTR_MAXREG_COUNT
	.align		4
.L_2877:
        /*002c*/ 	.byte	0x03, 0x1b
        /*002e*/ 	.short	0x0040


	//----- nvinfo : EIATTR_NUM_BARRIERS
	.align		4
        /*0030*/ 	.byte	0x02, 0x4c
        /*0032*/ 	.byte	0x01
	.zero		1


	//----- nvinfo : EIATTR_MERCURY_ISA_VERSION
	.align		4
        /*0034*/ 	.byte	0x03, 0x5f
        /*0036*/ 	.short	0x0000


	//----- nvinfo : EIATTR_COOP_GROUP_MASK_REGIDS
	.align		4
        /*0038*/ 	.byte	0x04, 0x29
        /*003a*/ 	.short	(.L_2879 - .L_2878)


	//   ....[0]....
.L_2878:
        /*003c*/ 	.word	0xffffffff


	//   ....[1]....
        /*0040*/ 	.word	0xffffffff


	//   ....[2]....
        /*0044*/ 	.word	0xffffffff


	//   ....[3]....
        /*0048*/ 	.word	0xffffffff


	//   ....[4]....
        /*004c*/ 	.word	0xffffffff


	//   ....[5]....
        /*0050*/ 	.word	0xffffffff


	//   ....[6]....
        /*0054*/ 	.word	0xffffffff


	//   ....[7]....
        /*0058*/ 	.word	0xffffffff


	//   ....[8]....
        /*005c*/ 	.word	0xffffffff


	//   ....[9]....
        /*0060*/ 	.word	0xffffffff


	//   ....[10]....
        /*0064*/ 	.word	0xffffffff


	//   ....[11]....
        /*0068*/ 	.word	0xffffffff


	//   ....[12]....
        /*006c*/ 	.word	0xffffffff


	//   ....[13]....
        /*0070*/ 	.word	0xffffffff


	//   ....[14]....
        /*0074*/ 	.word	0xffffffff


	//   ....[15]....
        /*0078*/ 	.word	0xffffffff


	//   ....[16]....
        /*007c*/ 	.word	0xffffffff


	//   ....[17]....
        /*0080*/ 	.word	0xffffffff


	//   ....[18]....
        /*0084*/ 	.word	0xffffffff


	//   ....[19]....
        /*0088*/ 	.word	0xffffffff


	//   ....[20]....
        /*008c*/ 	.word	0xffffffff


	//   ....[21]....
        /*0090*/ 	.word	0xffffffff


	//   ....[22]....
        /*0094*/ 	.word	0xffffffff


	//   ....[23]....
        /*0098*/ 	.word	0xffffffff


	//   ....[24]....
        /*009c*/ 	.word	0xffffffff


	//   ....[25]....
        /*00a0*/ 	.word	0xffffffff


	//   ....[26]....
        /*00a4*/ 	.word	0xffffffff


	//   ....[27]....
        /*00a8*/ 	.word	0xffffffff


	//   ....[28]....
        /*00ac*/ 	.word	0xffffffff


	//   ....[29]....
        /*00b0*/ 	.word	0xffffffff


	//----- nvinfo : EIATTR_COOP_GROUP_INSTR_OFFSETS
	.align		4
.L_2879:
        /*00b4*/ 	.byte	0x04, 0x28
        /*00b6*/ 	.short	(.L_2881 - .L_2880)


	//   ....[0]....
.L_2880:
        /*00b8*/ 	.word	0x000009d0


	//   ....[1]....
        /*00bc*/ 	.word	0x00000a00


	//   ....[2]....
        /*00c0*/ 	.word	0x00000a10


	//   ....[3]....
        /*00c4*/ 	.word	0x00000a30


	//   ....[4]....
        /*00c8*/ 	.word	0x00000a50


	//   ....[5]....
        /*00cc*/ 	.word	0x00000a60


	//   ....[6]....
        /*00d0*/ 	.word	0x00000a90


	//   ....[7]....
        /*00d4*/ 	.word	0x00000ab0


	//   ....[8]....
        /*00d8*/ 	.word	0x00000ac0


	//   ....[9]....
        /*00dc*/ 	.word	0x00000af0


	//   ....[10]....
        /*00e0*/ 	.word	0x00000b10


	//   ....[11]....
        /*00e4*/ 	.word	0x00000b20


	//   ....[12]....
        /*00e8*/ 	.word	0x00000b50


	//   ....[13]....
        /*00ec*/ 	.word	0x00000b70


	//   ....[14]....
        /*00f0*/ 	.word	0x00000b80


	//   ....[15]....
        /*00f4*/ 	.word	0x00000e20


	//   ....[16]....
        /*00f8*/ 	.word	0x00000e80


	//   ....[17]....
        /*00fc*/ 	.word	0x00000ee0


	//   ....[18]....
        /*0100*/ 	.word	0x00000f40


	//   ....[19]....
        /*0104*/ 	.word	0x00000fb0


	//   ....[20]....
        /*0108*/ 	.word	0x00001020


	//   ....[21]....
        /*010c*/ 	.word	0x00001080


	//   ....[22]....
        /*0110*/ 	.word	0x000010e0


	//   ....[23]....
        /*0114*/ 	.word	0x00001140


	//   ....[24]....
        /*0118*/ 	.word	0x000011b0


	//   ....[25]....
        /*011c*/ 	.word	0x00001220


	//   ....[26]....
        /*0120*/ 	.word	0x00001280


	//   ....[27]....
        /*0124*/ 	.word	0x000012e0


	//   ....[28]....
        /*0128*/ 	.word	0x00001340


	//   ....[29]....
        /*012c*/ 	.word	0x000013a0


	//----- nvinfo : EIATTR_EXIT_INSTR_OFFSETS
	.align		4
.L_2881:
        /*0130*/ 	.byte	0x04, 0x1c
        /*0132*/ 	.short	(.L_2883 - .L_2882)


	//   ....[0]....
.L_2882:
        /*0134*/ 	.word	0x00000070


	//   ....[1]....
        /*0138*/ 	.word	0x00000dc0


	//----- nvinfo : EIATTR_MAX_THREADS
	.align		4
.L_2883:
        /*013c*/ 	.byte	0x04, 0x05
        /*013e*/ 	.short	(.L_2885 - .L_2884)
.L_2884:
        /*0140*/ 	.word	0x00000400
        /*0144*/ 	.word	0x00000001
        /*0148*/ 	.word	0x00000001


	//----- nvinfo : EIATTR_CRS_STACK_SIZE
	.align		4
.L_2885:
        /*014c*/ 	.byte	0x04, 0x1e
        /*014e*/ 	.short	(.L_2887 - .L_2886)
.L_2886:
        /*0150*/ 	.word	0x00000000
.L_2887:


//--------------------- .nv.info._ZN10layer_norm13ln_bwd_kernelINS_13Kernel_traitsI13__nv_bfloat16S2_fS2_fjLj4096ELj1ELj1ELj4ELj16ENS_18Kernel_traits_baseILj4096ES2_S2_fS2_fjLj128EEEEELb1ELb1ELb1ELb0EEEvNS_9BwdParamsE --------------------------
	.section	.nv.info._ZN10layer_norm13ln_bwd_kernelINS_13Kernel_traitsI13__nv_bfloat16S2_fS2_fjLj4096ELj1ELj1ELj4ELj16ENS_18Kernel_traits_baseILj4096ES2_S2_fS2_fjLj128EEEEELb1ELb1ELb1ELb0EEEvNS_9BwdParamsE,"",@"SHT_CUDA_INFO"
	.sectionflags	@""
	.align	4


	//----- nvinfo : EIATTR_CUDA_API_VERSION
	.align		4
        /*0000*/ 	.byte	0x04, 0x37
        /*0002*/ 	.short	(.L_2889 - .L_2888)
.L_2888:
        /*0004*/ 	.word	0x00000082


	//----- nvinfo : EIATTR_SW2861232_WAR
	.align		4
.L_2889:
        /*0008*/ 	.byte	0x01, 0x35
	.zero		2


	//----- nvinfo : EIATTR_PARAM_CBANK
	.align		4
        /*000c*/ 	.byte	0x04, 0x0a
        /*000e*/ 	.short	(.L_2891 - .L_2890)
	.align		4
.L_2890:
        /*0010*/ 	.word	index@(.nv.constant0._ZN10layer_norm13ln_bwd_kernelINS_13Kernel_traitsI13__nv_bfloat16S2_fS2_fjLj4096ELj1ELj1ELj4ELj16ENS_18Kernel_traits_baseILj4096ES2_S2_fS2_fjLj128EEEEELb1ELb1ELb1ELb0EEEvNS_9BwdParamsE)
        /*0014*/ 	.short	0x0160
        /*0016*/ 	.short	0x0128


	//----- nvinfo : EIATTR_CBANK_PARAM_SIZE
	.align		4
.L_2891:
        /*0018*/ 	.byte	0x03, 0x19
        /*001a*/ 	.short	0x0128


	//----- nvinfo : EIATTR_KPARAM_INFO
	.align		4
        /*001c*/ 	.byte	0x04, 0x17
        /*001e*/ 	.short	(.L_2893 - .L_2892)
.L_2892:
        /*0020*/ 	.word	0x00000000
        /*0024*/ 	.short	0x0000
        /*0026*/ 	.short	0x0000
        /*0028*/ 	.byte	0x00, 0xf0, 0xa1, 0x04


	//----- nvinfo : EIATTR_MAXREG_COUNT
	.align		4
.L_2893:
        /*002c*/ 	.byte	0x03, 0x1b
        /*002e*/ 	.short	0x00ff


	//----- nvinfo : EIATTR_NUM_BARRIERS
	.align		4
        /*0030*/ 	.byte	0x02, 0x4c
        /*0032*/ 	.byte	0x01
	.zero		1


	//----- nvinfo : EIATTR_ANNOTATIONS
	.align		4
        /*0034*/ 	.byte	0x04, 0x55
        /*0036*/ 	.short	(.L_2895 - .L_2894)


	//   ....[0]....
.L_2894:
        /* <DEDUP_REMOVED lines=56> */


	//----- nvinfo : EIATTR_MERCURY_ISA_VERSION
	.align		4
.L_2895:
        /*03a8*/ 	.byte	0x03, 0x5f
        /*03aa*/ 	.short	0x0000


	//----- nvinfo : EIATTR_COOP_GROUP_MASK_REGIDS
	.align		4
        /*03ac*/ 	.byte	0x04, 0x29
        /*03ae*/ 	.short	(.L_2897 - .L_2896)


	//   ....[0]....
.L_2896:
        /*03b0*/ 	.word	0xffffffff


	//   ....[1]....
        /*03b4*/ 	.word	0xffffffff


	//   ....[2]....
        /*03b8*/ 	.word	0xffffffff


	//   ....[3]....
        /*03bc*/ 	.word	0xffffffff


	//   ....[4]....
        /*03c0*/ 	.word	0xffffffff


	//   ....[5]....
        /*03c4*/ 	.word	0xffffffff


	//   ....[6]....
        /*03c8*/ 	.word	0xffffffff


	//   ....[7]....
        /*03cc*/ 	.word	0xffffffff


	//   ....[8]....
        /*03d0*/ 	.word	0xffffffff


	//   ....[9]....
        /*03d4*/ 	.word	0xffffffff


	//   ....[10]....
        /*03d8*/ 	.word	0xffffffff


	//   ....[11]....
        /*03dc*/ 	.word	0xffffffff


	//   ....[12]....
        /*03e0*/ 	.word	0xffffffff


	//   ....[13]....
        /*03e4*/ 	.word	0xffffffff


	//   ....[14]....
        /*03e8*/ 	.word	0xffffffff


	//   ....[15]....
        /*03ec*/ 	.word	0xffffffff


	//   ....[16]....
        /*03f0*/ 	.word	0xffffffff


	//   ....[17]....
        /*03f4*/ 	.word	0xffffffff


	//   ....[18]....
        /*03f8*/ 	.word	0xffffffff


	//   ....[19]....
        /*03fc*/ 	.word	0xffffffff


	//----- nvinfo : EIATTR_COOP_GROUP_INSTR_OFFSETS
	.align		4
.L_2897:
        /*0400*/ 	.byte	0x04, 0x28
        /*0402*/ 	.short	(.L_2899 - .L_2898)


	//   ....[0]....
.L_2898:
        /*0404*/ 	.word	0x00002aa0


	//   ....[1]....
        /*0408*/ 	.word	0x00002ac0


	//   ....[2]....
        /*040c*/ 	.word	0x00002af0


	//   ....[3]....
        /*0410*/ 	.word	0x00002b10


	//   ....[4]....
        /*0414*/ 	.word	0x00002b30


	//   ....[5]....
        /*0418*/ 	.word	0x00002b50


	//   ....[6]....
        /*041c*/ 	.word	0x00002b60


	//   ....[7]....
        /*0420*/ 	.word	0x00002b90


	//   ....[8]....
        /*0424*/ 	.word	0x00002ba0


	//   ....[9]....
        /*0428*/ 	.word	0x00002bc0


	//   ....[10]....
        /*042c*/ 	.word	0x000072f0


	//   ....[11]....
        /*0430*/ 	.word	0x00007370


	//   ....[12]....
        /*0434*/ 	.word	0x000073f0


	//   ....[13]....
        /*0438*/ 	.word	0x00007460


	//   ....[14]....
        /*043c*/ 	.word	0x000074e0


	//   ....[15]....
        /*0440*/ 	.word	0x00007550


	//   ....[16]....
        /*0444*/ 	.word	0x000075d0


	//   ....[17]....
        /*0448*/ 	.word	0x00007640


	//   ....[18]....
        /*044c*/ 	.word	0x000076c0


	//   ....[19]....
        /*0450*/ 	.word	0x00007730


	//----- nvinfo : EIATTR_EXIT_INSTR_OFFSETS
	.align		4
.L_2899:
        /*0454*/ 	.byte	0x04, 0x1c
        /*0456*/ 	.short	(.L_2901 - .L_2900)


	//   ....[0]....
.L_2900:
        /*0458*/ 	.word	0x000071e0


	//   ....[1]....
        /*045c*/ 	.word	0x00007290


	//----- nvinfo : EIATTR_MAX_THREADS
	.align		4
.L_2901:
        /*0460*/ 	.byte	0x04, 0x05
        /*0462*/ 	.short	(.L_2903 - .L_2902)
.L_2902:
        /*0464*/ 	.word	0x00000080
        /*0468*/ 	.word	0x00000001
        /*046c*/ 	.word	0x00000001


	//----- nvinfo : EIATTR_CRS_STACK_SIZE
	.align		4
.L_2903:
        /*0470*/ 	.byte	0x04, 0x1e
        /*0472*/ 	.short	(.L_2905 - .L_2904)
.L_2904:
        /*0474*/ 	.word	0x00000000
.L_2905:


//--------------------- .nv.info._ZN10layer_norm22ln_bwd_finalize_kernelINS_22Kernel_traits_finalizeILj4096E13__nv_bfloat16S2_fS2_fjLb1ELj1024ELj4ENS_18Kernel_traits_baseILj4096ES2_S2_fS2_fjLj1024EEEEELb1ELb1EEEvNS_9BwdParamsE --------------------------
	.section	.nv.info._ZN10layer_norm22ln_bwd_finalize_kernelINS_22Kernel_traits_finalizeILj4096E13__nv_bfloat16S2_fS2_fjLb1ELj1024ELj4ENS_18Kernel_traits_baseILj4096ES2_S2_fS2_fjLj1024EEEEELb1ELb1EEEvNS_9BwdParamsE,"",@"SHT_CUDA_INFO"
	.sectionflags	@""
	.align	4


	//----- nvinfo : EIATTR_CUDA_API_VERSION
	.align		4
        /*0000*/ 	.byte	0x04, 0x37
        /*0002*/ 	.short	(.L_2907 - .L_2906)
.L_2906:
        /*0004*/ 	.word	0x00000082


	//----- nvinfo : EIATTR_SW2861232_WAR
	.align		4
.L_2907:
        /*0008*/ 	.byte	0x01, 0x35
	.zero		2


	//----- nvinfo : EIATTR_PARAM_CBANK
	.align		4
        /*000c*/ 	.byte	0x04, 0x0a
        /*000e*/ 	.short	(.L_2909 - .L_2908)
	.align		4
.L_2908:
        /*0010*/ 	.word	index@(.nv.constant0._ZN10layer_norm22ln_bwd_finalize_kernelINS_22Kernel_traits_finalizeILj4096E13__nv_bfloat16S2_fS2_fjLb1ELj1024ELj4ENS_18Kernel_traits_baseILj4096ES2_S2_fS2_fjLj1024EEEEELb1ELb1EEEvNS_9BwdParamsE)
        /*0014*/ 	.short	0x0160
        /*0016*/ 	.short	0x0128


	//----- nvinfo : EIATTR_CBANK_PARAM_SIZE
	.align		4
.L_2909:
        /*0018*/ 	.byte	0x03, 0x19
        /*001a*/ 	.short	0x0128


	//----- nvinfo : EIATTR_KPARAM_INFO
	.align		4
        /*001c*/ 	.byte	0x04, 0x17
        /*001e*/ 	.short	(.L_2911 - .L_2910)
.L_2910:
        /*0020*/ 	.word	0x00000000
        /*0024*/ 	.short	0x0000
        /*0026*/ 	.short	0x0000
        /*0028*/ 	.byte	0x00, 0xf0, 0xa1, 0x04


	//----- nvinfo : EIATTR_MAXREG_COUNT
	.align		4
.L_2911:
        /*002c*/ 	.byte	0x03, 0x1b
        /*002e*/ 	.short	0x0040


	//----- nvinfo : EIATTR_NUM_BARRIERS
	.align		4
        /*0030*/ 	.byte	0x02, 0x4c
        /*0032*/ 	.byte	0x01
	.zero		1


	//----- nvinfo : EIATTR_MERCURY_ISA_VERSION
	.align		4
        /*0034*/ 	.byte	0x03, 0x5f
        /*0036*/ 	.short	0x0000


	//----- nvinfo : EIATTR_COOP_GROUP_MASK_REGIDS
	.align		4
        /*0038*/ 	.byte	0x04, 0x29
        /*003a*/ 	.short	(.L_2913 - .L_2912)


	//   ....[0]....
.L_2912:
        /*003c*/ 	.word	0xffffffff


	//   ....[1]....
        /*0040*/ 	.word	0xffffffff


	//   ....[2]....
        /*0044*/ 	.word	0xffffffff


	//   ....[3]....
        /*0048*/ 	.word	0xffffffff


	//   ....[4]....
        /*004c*/ 	.word	0xffffffff


	//   ....[5]....
        /*0050*/ 	.word	0xffffffff


	//   ....[6]....
        /*0054*/ 	.word	0xffffffff


	//   ....[7]....
        /*0058*/ 	.word	0xffffffff


	//   ....[8]....
        /*005c*/ 	.word	0xffffffff


	//   ....[9]....
        /*0060*/ 	.word	0xffffffff


	//   ....[10]....
        /*0064*/ 	.word	0xffffffff


	//   ....[11]....
        /*0068*/ 	.word	0xffffffff


	//   ....[12]....
        /*006c*/ 	.word	0xffffffff


	//   ....[13]....
        /*0070*/ 	.word	0xffffffff


	//   ....[14]....
        /*0074*/ 	.word	0xffffffff


	//   ....[15]....
        /*0078*/ 	.word	0xffffffff


	//   ....[16]....
        /*007c*/ 	.word	0xffffffff


	//   ....[17]....
        /*0080*/ 	.word	0xffffffff


	//   ....[18]....
        /*0084*/ 	.word	0xffffffff


	//   ....[19]....
        /*0088*/ 	.word	0xffffffff


	//   ....[20]....
        /*008c*/ 	.word	0xffffffff


	//   ....[21]....
        /*0090*/ 	.word	0xffffffff


	//   ....[22]....
        /*0094*/ 	.word	0xffffffff


	//   ....[23]....
        /*0098*/ 	.word	0xffffffff


	//   ....[24]....
        /*009c*/ 	.word	0xffffffff


	//   ....[25]....
        /*00a0*/ 	.word	0xffffffff


	//   ....[26]....
        /*00a4*/ 	.word	0xffffffff


	//   ....[27]....
        /*00a8*/ 	.word	0xffffffff


	//   ....[28]....
        /*00ac*/ 	.word	0xffffffff


	//   ....[29]....
        /*00b0*/ 	.word	0xffffffff


	//----- nvinfo : EIATTR_COOP_GROUP_INSTR_OFFSETS
	.align		4
.L_2913:
        /*00b4*/ 	.byte	0x04, 0x28
        /*00b6*/ 	.short	(.L_2915 - .L_2914)


	//   ....[0]....
.L_2914:
        /*00b8*/ 	.word	0x000009a0


	//   ....[1]....
        /*00bc*/ 	.word	0x000009d0


	//   ....[2]....
        /*00c0*/ 	.word	0x000009e0


	//   ....[3]....
        /*00c4*/ 	.word	0x00000a00


	//   ....[4]....
        /*00c8*/ 	.word	0x00000a20


	//   ....[5]....
        /*00cc*/ 	.word	0x00000a30


	//   ....[6]....
        /*00d0*/ 	.word	0x00000a60


	//   ....[7]....
        /*00d4*/ 	.word	0x00000a80


	//   ....[8]....
        /*00d8*/ 	.word	0x00000a90


	//   ....[9]....
        /*00dc*/ 	.word	0x00000ac0


	//   ....[10]....
        /*00e0*/ 	.word	0x00000ae0


	//   ....[11]....
        /*00e4*/ 	.word	0x00000af0


	//   ....[12]....
        /*00e8*/ 	.word	0x00000b20


	//   ....[13]....
        /*00ec*/ 	.word	0x00000b40


	//   ....[14]....
        /*00f0*/ 	.word	0x00000b50


	//   ....[15]....
        /*00f4*/ 	.word	0x00000dd0


	//   ....[16]....
        /*00f8*/ 	.word	0x00000e30


	//   ....[17]....
        /*00fc*/ 	.word	0x00000e90


	//   ....[18]....
        /*0100*/ 	.word	0x00000ef0


	//   ....[19]....
        /*0104*/ 	.word	0x00000f60


	//   ....[20]....
        /*0108*/ 	.word	0x00000fd0


	//   ....[21]....
        /*010c*/ 	.word	0x00001030


	//   ....[22]....
        /*0110*/ 	.word	0x00001090


	//   ....[23]....
        /*0114*/ 	.word	0x000010f0


	//   ....[24]....
        /*0118*/ 	.word	0x00001160


	//   ....[25]....
        /*011c*/ 	.word	0x000011d0


	//   ....[26]....
        /*0120*/ 	.word	0x00001230


	//   ....[27]....
        /*0124*/ 	.word	0x00001290


	//   ....[28]....
        /*0128*/ 	.word	0x000012f0


	//   ....[29]....
        /*012c*/ 	.word	0x00001350


	//----- nvinfo : EIATTR_EXIT_INSTR_OFFSETS
	.align		4
.L_2915:
        /*0130*/ 	.byte	0x04, 0x1c
        /*0132*/ 	.short	(.L_2917 - .L_2916)


	//   ....[0]....
.L_2916:
        /*0134*/ 	.word	0x00000070


	//   ....[1]....
        /*0138*/ 	.word	0x00000d70


	//----- nvinfo : EIATTR_MAX_THREADS
	.align		4
.L_2917:
        /*013c*/ 	.byte	0x04, 0x05
        /*013e*/ 	.short	(.L_2919 - .L_2918)
.L_2918:
        /*0140*/ 	.word	0x00000400
        /*0144*/ 	.word	0x00000001
        /*0148*/ 	.word	0x00000001


	//----- nvinfo : EIATTR_CRS_STACK_SIZE
	.align		4
.L_2919:
        /*014c*/ 	.byte	0x04, 0x1e
        /*014e*/ 	.short	(.L_2921 - .L_2920)
.L_2920:
        /*0150*/ 	.word	0x00000000
.L_2921:


//--------------------- .nv.info._ZN10layer_norm13ln_bwd_kernelINS_13Kernel_traitsI13__nv_bfloat16S2_fS2_fjLj4096ELj1ELj1ELj4ELj16ENS_18Kernel_traits_baseILj4096ES2_S2_fS2_fjLj128EEEEELb1ELb1ELb1ELb1EEEvNS_9BwdParamsE --------------------------
	.section	.nv.info._ZN10layer_norm13ln_bwd_kernelINS_13Kernel_traitsI13__nv_bfloat16S2_fS2_fjLj4096ELj1ELj1ELj4ELj16ENS_18Kernel_traits_baseILj4096ES2_S2_fS2_fjLj128EEEEELb1ELb1ELb1ELb1EEEvNS_9BwdParamsE,"",@"SHT_CUDA_INFO"
	.sectionflags	@""
	.align	4


	//----- nvinfo : EIATTR_CUDA_API_VERSION
	.align		4
        /*0000*/ 	.byte	0x04, 0x37
        /*0002*/ 	.short	(.L_2923 - .L_2922)
.L_2922:
        /*0004*/ 	.word	0x00000082


	//----- nvinfo : EIATTR_SW2861232_WAR
	.align		4
.L_2923:
        /*0008*/ 	.byte	0x01, 0x35
	.zero		2


	//----- nvinfo : EIATTR_PARAM_CBANK
	.align		4
        /*000c*/ 	.byte	0x04, 0x0a
        /*000e*/ 	.short	(.L_2925 - .L_2924)
	.align		4
.L_2924:
        /*0010*/ 	.word	index@(.nv.constant0._ZN10layer_norm13ln_bwd_kernelINS_13Kernel_traitsI13__nv_bfloat16S2_fS2_fjLj4096ELj1ELj1ELj4ELj16ENS_18Kernel_traits_baseILj4096ES2_S2_fS2_fjLj128EEEEELb1ELb1ELb1ELb1EEEvNS_9BwdParamsE)
        /*0014*/ 	.short	0x0160
        /*0016*/ 	.short	0x0128


	//----- nvinfo : EIATTR_CBANK_PARAM_SIZE
	.align		4
.L_2925:
        /*0018*/ 	.byte	0x03, 0x19
        /*001a*/ 	.short	0x0128


	//----- nvinfo : EIATTR_KPARAM_INFO
	.align		4
        /*001c*/ 	.byte	0x04, 0x17
        /*001e*/ 	.short	(.L_2927 - .L_2926)
.L_2926:
        /*0020*/ 	.word	0x00000000
        /*0024*/ 	.short	0x0000
        /*0026*/ 	.short	0x0000
        /*0028*/ 	.byte	0x00, 0xf0, 0xa1, 0x04


	//----- nvinfo : EIATTR_MAXREG_COUNT
	.align		4
.L_2927:
        /*002c*/ 	.byte	0x03, 0x1b
        /*002e*/ 	.short	0x00ff


	//----- nvinfo : EIATTR_NUM_BARRIERS
	.align		4
        /*0030*/ 	.byte	0x02, 0x4c
        /*0032*/ 	.byte	0x01
	.zero		1


	//----- nvinfo : EIATTR_ANNOTATIONS
	.align		4
        /*0034*/ 	.byte	0x04, 0x55
        /*0036*/ 	.short	(.L_2929 - .L_2928)


	//   ....[0]....
.L_2928:
        /* <DEDUP_REMOVED lines=43> */


	//----- nvinfo : EIATTR_MERCURY_ISA_VERSION
	.align		4
.L_2929:
        /*02d8*/ 	.byte	0x03, 0x5f
        /*02da*/ 	.short	0x0000


	//----- nvinfo : EIATTR_COOP_GROUP_MASK_REGIDS
	.align		4
        /*02dc*/ 	.byte	0x04, 0x29
        /*02de*/ 	.short	(.L_2931 - .L_2930)


	//   ....[0]....
.L_2930:
        /*02e0*/ 	.word	0xffffffff


	//   ....[1]....
        /*02e4*/ 	.word	0xffffffff


	//   ....[2]....
        /*02e8*/ 	.word	0xffffffff


	//   ....[3]....
        /*02ec*/ 	.word	0xffffffff


	//   ....[4]....
        /*02f0*/ 	.word	0xffffffff


	//   ....[5]....
        /*02f4*/ 	.word	0xffffffff


	//   ....[6]....
        /*02f8*/ 	.word	0xffffffff


	//   ....[7]....
        /*02fc*/ 	.word	0xffffffff


	//   ....[8]....
        /*0300*/ 	.word	0xffffffff


	//   ....[9]....
        /*0304*/ 	.word	0xffffffff


	//   ....[10]....
        /*0308*/ 	.word	0xffffffff


	//   ....[11]....
        /*030c*/ 	.word	0xffffffff


	//   ....[12]....
        /*0310*/ 	.word	0xffffffff


	//   ....[13]....
        /*0314*/ 	.word	0xffffffff


	//   ....[14]....
        /*0318*/ 	.word	0xffffffff


	//   ....[15]....
        /*031c*/ 	.word	0xffffffff


	//   ....[16]....
        /*0320*/ 	.word	0xffffffff


	//   ....[17]....
        /*0324*/ 	.word	0xffffffff


	//   ....[18]....
        /*0328*/ 	.word	0xffffffff


	//   ....[19]....
        /*032c*/ 	.word	0xffffffff


	//----- nvinfo : EIATTR_COOP_GROUP_INSTR_OFFSETS
	.align		4
.L_2931:
        /*0330*/ 	.byte	0x04, 0x28
        /*0332*/ 	.short	(.L_2933 - .L_2932)


	//   ....[0]....
.L_2932:
        /*0334*/ 	.word	0x00002720


	//   ....[1]....
        /*0338*/ 	.word	0x00002740


	//   ....[2]....
        /*033c*/ 	.word	0x00002770


	//   ....[3]....
        /*0340*/ 	.word	0x00002790


	//   ....[4]....
        /*0344*/ 	.word	0x000027b0


	//   ....[5]....
        /*0348*/ 	.word	0x000027d0


	//   ....[6]....
        /*034c*/ 	.word	0x000027f0


	//   ....[7]....
        /*0350*/ 	.word	0x00002810


	//   ....[8]....
        /*0354*/ 	.word	0x00002820


	//   ....[9]....
        /*0358*/ 	.word	0x00002840


	//   ....[10]....
        /*035c*/ 	.word	0x00006ea0


	//   ....[11]....
        /*0360*/ 	.word	0x00006f20


	//   ....[12]....
        /*0364*/ 	.word	0x00006fa0


	//   ....[13]....
        /*0368*/ 	.word	0x00007010


	//   ....[14]....
        /*036c*/ 	.word	0x00007090


	//   ....[15]....
        /*0370*/ 	.word	0x00007100


	//   ....[16]....
        /*0374*/ 	.word	0x00007180


	//   ....[17]....
        /*0378*/ 	.word	0x000071f0


	//   ....[18]....
        /*037c*/ 	.word	0x00007270


	//   ....[19]....
        /*0380*/ 	.word	0x000072e0


	//----- nvinfo : EIATTR_EXIT_INSTR_OFFSETS
	.align		4
.L_2933:
        /*0384*/ 	.byte	0x04, 0x1c
        /*0386*/ 	.short	(.L_2935 - .L_2934)


	//   ....[0]....
.L_2934:
        /*0388*/ 	.word	0x00006e40


	//----- nvinfo : EIATTR_MAX_THREADS
	.align		4
.L_2935:
        /*038c*/ 	.byte	0x04, 0x05
        /*038e*/ 	.short	(.L_2937 - .L_2936)
.L_2936:
        /*0390*/ 	.word	0x00000080
        /*0394*/ 	.word	0x00000001
        /*0398*/ 	.word	0x00000001


	//----- nvinfo : EIATTR_CRS_STACK_SIZE
	.align		4
.L_2937:
        /*039c*/ 	.byte	0x04, 0x1e
        /*039e*/ 	.short	(.L_2939 - .L_2938)
.L_2938:
        /*03a0*/ 	.word	0x00000000
.L_2939:


//--------------------- .nv.info._ZN10layer_norm13ln_bwd_kernelINS_13Kernel_traitsIf13__nv_bfloat16fS2_fjLj4096ELj1ELj1ELj4ELj16ENS_18Kernel_traits_baseILj4096EfS2_fS2_fjLj128EEEEELb0ELb0ELb0ELb0EEEvNS_9BwdParamsE --------------------------
	.section	.nv.info._ZN10layer_norm13ln_bwd_kernelINS_13Kernel_traitsIf13__nv_bfloat16fS2_fjLj4096ELj1ELj1ELj4ELj16ENS_18Kernel_traits_baseILj4096EfS2_fS2_fjLj128EEEEELb0ELb0ELb0ELb0EEEvNS_9BwdParamsE,"",@"SHT_CUDA_INFO"
	.sectionflags	@""
	.align	4


	//----- nvinfo : EIATTR_CUDA_API_VERSION
	.align		4
        /*0000*/ 	.byte	0x04, 0x37
        /*0002*/ 	.short	(.L_2941 - .L_2940)
.L_2940:
        /*0004*/ 	.word	0x00000082


	//----- nvinfo : EIATTR_SW2861232_WAR
	.align		4
.L_2941:
        /*0008*/ 	.byte	0x01, 0x35
	.zero		2


	//----- nvinfo : EIATTR_PARAM_CBANK
	.align		4
        /*000c*/ 	.byte	0x04, 0x0a
        /*000e*/ 	.short	(.L_2943 - .L_2942)
	.align		4
.L_2942:
        /*0010*/ 	.word	index@(.nv.constant0._ZN10layer_norm13ln_bwd_kernelINS_13Kernel_traitsIf13__nv_bfloat16fS2_fjLj4096ELj1ELj1ELj4ELj16ENS_18Kernel_traits_baseILj4096EfS2_fS2_fjLj128EEEEELb0ELb0ELb0ELb0EEEvNS_9BwdParamsE)
        /*0014*/ 	.short	0x0160
        /*0016*/ 	.short	0x0128


	//----- nvinfo : EIATTR_CBANK_PARAM_SIZE
	.align		4
.L_2943:
        /*0018*/ 	.byte	0x03, 0x19
        /*001a*/ 	.short	0x0128


	//----- nvinfo : EIATTR_KPARAM_INFO
	.align		4
        /*001c*/ 	.byte	0x04, 0x17
        /*001e*/ 	.short	(.L_2945 - .L_2944)
.L_2944:
        /*0020*/ 	.word	0x00000000
        /*0024*/ 	.short	0x0000
        /*0026*/ 	.short	0x0000
        /*0028*/ 	.byte	0x00, 0xf0, 0xa1, 0x04


	//----- nvinfo : EIATTR_MAXREG_COUNT
	.align		4
.L_2945:
        /*002c*/ 	.byte	0x03, 0x1b
        /*002e*/ 	.short	0x00ff


	//----- nvinfo : EIATTR_NUM_BARRIERS
	.align		4
        /*0030*/ 	.byte	0x02, 0x4c
        /*0032*/ 	.byte	0x01
	.zero		1


	//----- nvinfo : EIATTR_MERCURY_ISA_VERSION
	.align		4
        /*0034*/ 	.byte	0x03, 0x5f
        /*0036*/ 	.short	0x0000


	//----- nvinfo : EIATTR_COOP_GROUP_MASK_REGIDS
	.align		4
        /*0038*/ 	.byte	0x04, 0x29
        /*003a*/ 	.short	(.L_2947 - .L_2946)


	//   ....[0]....
.L_2946:
        /*003c*/ 	.word	0xffffffff


	//   ....[1]....
        /*0040*/ 	.word	0xffffffff


	//   ....[2]....
        /*0044*/ 	.word	0xffffffff


	//   ....[3]....
        /*0048*/ 	.word	0xffffffff


	//   ....[4]....
        /*004c*/ 	.word	0xffffffff


	//   ....[5]....
        /*0050*/ 	.word	0xffffffff


	//   ....[6]....
        /*0054*/ 	.word	0xffffffff


	//   ....[7]....
        /*0058*/ 	.word	0xffffffff


	//   ....[8]....
        /*005c*/ 	.word	0xffffffff


	//   ....[9]....
        /*0060*/ 	.word	0xffffffff


	//   ....[10]....
        /*0064*/ 	.word	0xffffffff


	//   ....[11]....
        /*0068*/ 	.word	0xffffffff


	//   ....[12]....
        /*006c*/ 	.word	0xffffffff


	//   ....[13]....
        /*0070*/ 	.word	0xffffffff


	//   ....[14]....
        /*0074*/ 	.word	0xffffffff


	//   ....[15]....
        /*0078*/ 	.word	0xffffffff


	//   ....[16]....
        /*007c*/ 	.word	0xffffffff


	//   ....[17]....
        /*0080*/ 	.word	0xffffffff


	//   ....[18]....
        /*0084*/ 	.word	0xffffffff


	//   ....[19]....
        /*0088*/ 	.word	0xffffffff


	//----- nvinfo : EIATTR_COOP_GROUP_INSTR_OFFSETS
	.align		4
.L_2947:
        /*008c*/ 	.byte	0x04, 0x28
        /*008e*/ 	.short	(.L_2949 - .L_2948)


	//   ....[0]....
.L_2948:
        /*0090*/ 	.word	0x00001a60


	//   ....[1]....
        /*0094*/ 	.word	0x00001a80


	//   ....[2]....
        /*0098*/ 	.word	0x00001aa0


	//   ....[3]....
        /*009c*/ 	.word	0x00001ac0


	//   ....[4]....
        /*00a0*/ 	.word	0x00001ae0


	//   ....[5]....
        /*00a4*/ 	.word	0x00001b00


	//   ....[6]....
        /*00a8*/ 	.word	0x00001b20


	//   ....[7]....
        /*00ac*/ 	.word	0x00001b40


	//   ....[8]....
        /*00b0*/ 	.word	0x00001b60


	//   ....[9]....
        /*00b4*/ 	.word	0x00001b80


	//   ....[10]....
        /*00b8*/ 	.word	0x000030b0


	//   ....[11]....
        /*00bc*/ 	.word	0x00003130


	//   ....[12]....
        /*00c0*/ 	.word	0x000031b0


	//   ....[13]....
        /*00c4*/ 	.word	0x00003220


	//   ....[14]....
        /*00c8*/ 	.word	0x000032a0


	//   ....[15]....
        /*00cc*/ 	.word	0x00003310


	//   ....[16]....
        /*00d0*/ 	.word	0x00003390


	//   ....[17]....
        /*00d4*/ 	.word	0x00003400


	//   ....[18]....
        /*00d8*/ 	.word	0x00003480


	//   ....[19]....
        /*00dc*/ 	.word	0x000034f0


	//----- nvinfo : EIATTR_EXIT_INSTR_OFFSETS
	.align		4
.L_2949:
        /*00e0*/ 	.byte	0x04, 0x1c
        /*00e2*/ 	.short	(.L_2951 - .L_2950)


	//   ....[0]....
.L_2950:
        /*00e4*/ 	.word	0x00002fd0


	//   ....[1]....
        /*00e8*/ 	.word	0x00003050


	//----- nvinfo : EIATTR_MAX_THREADS
	.align		4
.L_2951:
        /*00ec*/ 	.byte	0x04, 0x05
        /*00ee*/ 	.short	(.L_2953 - .L_2952)
.L_2952:
        /*00f0*/ 	.word	0x00000080
        /*00f4*/ 	.word	0x00000001
        /*00f8*/ 	.word	0x00000001


	//----- nvinfo : EIATTR_CRS_STACK_SIZE
	.align		4
.L_2953:
        /*00fc*/ 	.byte	0x04, 0x1e
        /*00fe*/ 	.short	(.L_2955 - .L_2954)
.L_2954:
        /*0100*/ 	.word	0x00000000
.L_2955:


//--------------------- .nv.info._ZN10layer_norm13ln_bwd_kernelINS_13Kernel_traitsIf13__nv_bfloat16fS2_fjLj4096ELj1ELj1ELj4ELj16ENS_18Kernel_traits_baseILj4096EfS2_fS2_fjLj128EEEEELb0ELb0ELb0ELb1EEEvNS_9BwdParamsE --------------------------
	.section	.nv.info._ZN10layer_norm13ln_bwd_kernelINS_13Kernel_traitsIf13__nv_bfloat16fS2_fjLj4096ELj1ELj1ELj4ELj16ENS_18Kernel_traits_baseILj4096EfS2_fS2_fjLj128EEEEELb0ELb0ELb0ELb1EEEvNS_9BwdParamsE,"",@"SHT_CUDA_INFO"
	.sectionflags	@""
	.align	4


	//----- nvinfo : EIATTR_CUDA_API_VERSION
	.align		4
        /*0000*/ 	.byte	0x04, 0x37
        /*0002*/ 	.short	(.L_2957 - .L_2956)
.L_2956:
        /*0004*/ 	.word	0x00000082


	//----- nvinfo : EIATTR_SW2861232_WAR
	.align		4
.L_2957:
        /*0008*/ 	.byte	0x01, 0x35
	.zero		2


	//----- nvinfo : EIATTR_PARAM_CBANK
	.align		4
        /*000c*/ 	.byte	0x04, 0x0a
        /*000e*/ 	.short	(.L_2959 - .L_2958)
	.align		4
.L_2958:
        /*0010*/ 	.word	index@(.nv.constant0._ZN10layer_norm13ln_bwd_kernelINS_13Kernel_traitsIf13__nv_bfloat16fS2_fjLj4096ELj1ELj1ELj4ELj16ENS_18Kernel_traits_baseILj4096EfS2_fS2_fjLj128EEEEELb0ELb0ELb0ELb1EEEvNS_9BwdParamsE)
        /*0014*/ 	.short	0x0160
        /*0016*/ 	.short	0x0128


	//----- nvinfo : EIATTR_CBANK_PARAM_SIZE
	.align		4
.L_2959:
        /*0018*/ 	.byte	0x03, 0x19
        /*001a*/ 	.short	0x0128


	//----- nvinfo : EIATTR_KPARAM_INFO
	.align		4
        /*001c*/ 	.byte	0x04, 0x17
        /*001e*/ 	.short	(.L_2961 - .L_2960)
.L_2960:
        /*0020*/ 	.word	0x00000000
        /*0024*/ 	.short	0x0000
        /*0026*/ 	.short	0x0000
        /*0028*/ 	.byte	0x00, 0xf0, 0xa1, 0x04


	//----- nvinfo : EIATTR_MAXREG_COUNT
	.align		4
.L_2961:
        /*002c*/ 	.byte	0x03, 0x1b
        /*002e*/ 	.short	0x00ff


	//----- nvinfo : EIATTR_NUM_BARRIERS
	.align		4
        /*0030*/ 	.byte	0x02, 0x4c
        /*0032*/ 	.byte	0x01
	.zero		1


	//----- nvinfo : EIATTR_MERCURY_ISA_VERSION
	.align		4
        /*0034*/ 	.byte	0x03, 0x5f
        /*0036*/ 	.short	0x0000


	//----- nvinfo : EIATTR_COOP_GROUP_MASK_REGIDS
	.align		4
        /*0038*/ 	.byte	0x04, 0x29
        /*003a*/ 	.short	(.L_2963 - .L_2962)


	//   ....[0]....
.L_2962:
        /*003c*/ 	.word	0xffffffff


	//   ....[1]....
        /*0040*/ 	.word	0xffffffff


	//   ....[2]....
        /*0044*/ 	.word	0xffffffff


	//   ....[3]....
        /*0048*/ 	.word	0xffffffff


	//   ....[4]....
        /*004c*/ 	.word	0xffffffff


	//   ....[5]....
        /*0050*/ 	.word	0xffffffff


	//   ....[6]....
        /*0054*/ 	.word	0xffffffff


	//   ....[7]....
        /*0058*/ 	.word	0xffffffff


	//   ....[8]....
        /*005c*/ 	.word	0xffffffff


	//   ....[9]....
        /*0060*/ 	.word	0xffffffff


	//   ....[10]....
        /*0064*/ 	.word	0xffffffff


	//   ....[11]....
        /*0068*/ 	.word	0xffffffff


	//   ....[12]....
        /*006c*/ 	.word	0xffffffff


	//   ....[13]....
        /*0070*/ 	.word	0xffffffff


	//   ....[14]....
        /*0074*/ 	.word	0xffffffff


	//   ....[15]....
        /*0078*/ 	.word	0xffffffff


	//   ....[16]....
        /*007c*/ 	.word	0xffffffff


	//   ....[17]....
        /*0080*/ 	.word	0xffffffff


	//   ....[18]....
        /*0084*/ 	.word	0xffffffff


	//   ....[19]....
        /*0088*/ 	.word	0xffffffff


	//----- nvinfo : EIATTR_COOP_GROUP_INSTR_OFFSETS
	.align		4
.L_2963:
        /*008c*/ 	.byte	0x04, 0x28
        /*008e*/ 	.short	(.L_2965 - .L_2964)


	//   ....[0]....
.L_2964:
        /*0090*/ 	.word	0x00001940


	//   ....[1]....
        /*0094*/ 	.word	0x00001960


	//   ....[2]....
        /*0098*/ 	.word	0x00001980


	//   ....[3]....
        /*009c*/ 	.word	0x000019a0


	//   ....[4]....
        /*00a0*/ 	.word	0x000019c0


	//   ....[5]....
        /*00a4*/ 	.word	0x000019e0


	//   ....[6]....
        /*00a8*/ 	.word	0x00001a00


	//   ....[7]....
        /*00ac*/ 	.word	0x00001a20


	//   ....[8]....
        /*00b0*/ 	.word	0x00001a40


	//   ....[9]....
        /*00b4*/ 	.word	0x00001a60


	//   ....[10]....
        /*00b8*/ 	.word	0x000031a0


	//   ....[11]....
        /*00bc*/ 	.word	0x00003220


	//   ....[12]....
        /*00c0*/ 	.word	0x000032a0


	//   ....[13]....
        /*00c4*/ 	.word	0x00003310


	//   ....[14]....
        /*00c8*/ 	.word	0x00003390


	//   ....[15]....
        /*00cc*/ 	.word	0x00003400


	//   ....[16]....
        /*00d0*/ 	.word	0x00003480


	//   ....[17]....
        /*00d4*/ 	.word	0x000034f0


	//   ....[18]....
        /*00d8*/ 	.word	0x00003570


	//   ....[19]....
        /*00dc*/ 	.word	0x000035e0


	//----- nvinfo : EIATTR_EXIT_INSTR_OFFSETS
	.align		4
.L_2965:
        /*00e0*/ 	.byte	0x04, 0x1c
        /*00e2*/ 	.short	(.L_2967 - .L_2966)


	//   ....[0]....
.L_2966:
        /*00e4*/ 	.word	0x00003140


	//----- nvinfo : EIATTR_MAX_THREADS
	.align		4
.L_2967:
        /*00e8*/ 	.byte	0x04, 0x05
        /*00ea*/ 	.short	(.L_2969 - .L_2968)
.L_2968:
        /*00ec*/ 	.word	0x00000080
        /*00f0*/ 	.word	0x00000001
        /*00f4*/ 	.word	0x00000001


	//----- nvinfo : EIATTR_CRS_STACK_SIZE
	.align		4
.L_2969:
        /*00f8*/ 	.byte	0x04, 0x1e
        /*00fa*/ 	.short	(.L_2971 - .L_2970)
.L_2970:
        /*00fc*/ 	.word	0x00000000
.L_2971:


//--------------------- .nv.info._ZN10layer_norm13ln_bwd_kernelINS_13Kernel_traitsIf13__nv_bfloat16fS2_fjLj4096ELj1ELj1ELj4ELj16ENS_18Kernel_traits_baseILj4096EfS2_fS2_fjLj128EEEEELb0ELb0ELb1ELb0EEEvNS_9BwdParamsE --------------------------
	.section	.nv.info._ZN10layer_norm13ln_bwd_kernelINS_13Kernel_traitsIf13__nv_bfloat16fS2_fjLj4096ELj1ELj1ELj4ELj16ENS_18Kernel_traits_baseILj4096EfS2_fS2_fjLj128EEEEELb0ELb0ELb1ELb0EEEvNS_9BwdParamsE,"",@"SHT_CUDA_INFO"
	.sectionflags	@""
	.align	4


	//----- nvinfo : EIATTR_CUDA_API_VERSION
	.align		4
        /*0000*/ 	.byte	0x04, 0x37
        /*0002*/ 	.short	(.L_2973 - .L_2972)
.L_2972:
        /*0004*/ 	.word	0x00000082


	//----- nvinfo : EIATTR_SW2861232_WAR
	.align		4
.L_2973:
        /*0008*/ 	.byte	0x01, 0x35
	.zero		2


	//----- nvinfo : EIATTR_PARAM_CBANK
	.align		4
        /*000c*/ 	.byte	0x04, 0x0a
        /*000e*/ 	.short	(.L_2975 - .L_2974)
	.align		4
.L_2974:
        /*0010*/ 	.word	index@(.nv.constant0._ZN10layer_norm13ln_bwd_kernelINS_13Kernel_traitsIf13__nv_bfloat16fS2_fjLj4096ELj1ELj1ELj4ELj16ENS_18Kernel_traits_baseILj4096EfS2_fS2_fjLj128EEEEELb0ELb0ELb1ELb0EEEvNS_9BwdParamsE)
        /*0014*/ 	.short	0x0160
        /*0016*/ 	.short	0x0128


	//----- nvinfo : EIATTR_CBANK_PARAM_SIZE
	.align		4
.L_2975:
        /*0018*/ 	.byte	0x03, 0x19
        /*001a*/ 	.short	0x0128


	//----- nvinfo : EIATTR_KPARAM_INFO
	.align		4
        /*001c*/ 	.byte	0x04, 0x17
        /*001e*/ 	.short	(.L_2977 - .L_2976)
.L_2976:
        /*0020*/ 	.word	0x00000000
        /*0024*/ 	.short	0x0000
        /*0026*/ 	.short	0x0000
        /*0028*/ 	.byte	0x00, 0xf0, 0xa1, 0x04


	//----- nvinfo : EIATTR_MAXREG_COUNT
	.align		4
.L_2977:
        /*002c*/ 	.byte	0x03, 0x1b
        /*002e*/ 	.short	0x00ff


	//----- nvinfo : EIATTR_NUM_BARRIERS
	.align		4
        /*0030*/ 	.byte	0x02, 0x4c
        /*0032*/ 	.byte	0x01
	.zero		1


	//----- nvinfo : EIATTR_MERCURY_ISA_VERSION
	.align		4
        /*0034*/ 	.byte	0x03, 0x5f
        /*0036*/ 	.short	0x0000


	//----- nvinfo : EIATTR_COOP_GROUP_MASK_REGIDS
	.align		4
        /*0038*/ 	.byte	0x04, 0x29
        /*003a*/ 	.short	(.L_2979 - .L_2978)


	//   ....[0]....
.L_2978:
        /*003c*/ 	.word	0xffffffff


	//   ....[1]....
        /*0040*/ 	.word	0xffffffff


	//   ....[2]....
        /*0044*/ 	.word	0xffffffff


	//   ....[3]....
        /*0048*/ 	.word	0xffffffff


	//   ....[4]....
        /*004c*/ 	.word	0xffffffff


	//   ....[5]....
        /*0050*/ 	.word	0xffffffff


	//   ....[6]....
        /*0054*/ 	.word	0xffffffff


	//   ....[7]....
        /*0058*/ 	.word	0xffffffff


	//   ....[8]....
        /*005c*/ 	.word	0xffffffff


	//   ....[9]....
        /*0060*/ 	.word	0xffffffff


	//   ....[10]....
        /*0064*/ 	.word	0xffffffff


	//   ....[11]....
        /*0068*/ 	.word	0xffffffff


	//   ....[12]....
        /*006c*/ 	.word	0xffffffff


	//   ....[13]....
        /*0070*/ 	.word	0xffffffff


	//   ....[14]....
        /*0074*/ 	.word	0xffffffff


	//   ....[15]....
        /*0078*/ 	.word	0xffffffff


	//   ....[16]....
        /*007c*/ 	.word	0xffffffff


	//   ....[17]....
        /*0080*/ 	.word	0xffffffff


	//   ....[18]....
        /*0084*/ 	.word	0xffffffff


	//   ....[19]....
        /*0088*/ 	.word	0xffffffff


	//----- nvinfo : EIATTR_COOP_GROUP_INSTR_OFFSETS
	.align		4
.L_2979:
        /*008c*/ 	.byte	0x04, 0x28
        /*008e*/ 	.short	(.L_2981 - .L_2980)


	//   ....[0]....
.L_2980:
        /*0090*/ 	.word	0x00001d00


	//   ....[1]....
        /*0094*/ 	.word	0x00001d20


	//   ....[2]....
        /*0098*/ 	.word	0x00001d40


	//   ....[3]....
        /*009c*/ 	.word	0x00001d60


	//   ....[4]....
        /*00a0*/ 	.word	0x00001d80


	//   ....[5]....
        /*00a4*/ 	.word	0x00001da0


	//   ....[6]....
        /*00a8*/ 	.word	0x00001dc0


	//   ....[7]....
        /*00ac*/ 	.word	0x00001de0


	//   ....[8]....
        /*00b0*/ 	.word	0x00001e00


	//   ....[9]....
        /*00b4*/ 	.word	0x00001e20


	//   ....[10]....
        /*00b8*/ 	.word	0x00004720


	//   ....[11]....
        /*00bc*/ 	.word	0x000047a0


	//   ....[12]....
        /*00c0*/ 	.word	0x00004820


	//   ....[13]....
        /*00c4*/ 	.word	0x00004890


	//   ....[14]....
        /*00c8*/ 	.word	0x00004910


	//   ....[15]....
        /*00cc*/ 	.word	0x00004980


	//   ....[16]....
        /*00d0*/ 	.word	0x00004a00


	//   ....[17]....
        /*00d4*/ 	.word	0x00004a70


	//   ....[18]....
        /*00d8*/ 	.word	0x00004af0


	//   ....[19]....
        /*00dc*/ 	.word	0x00004b60


	//----- nvinfo : EIATTR_EXIT_INSTR_OFFSETS
	.align		4
.L_2981:
        /*00e0*/ 	.byte	0x04, 0x1c
        /*00e2*/ 	.short	(.L_2983 - .L_2982)


	//   ....[0]....
.L_2982:
        /*00e4*/ 	.word	0x00004640


	//   ....[1]....
        /*00e8*/ 	.word	0x000046c0


	//----- nvinfo : EIATTR_MAX_THREADS
	.align		4
.L_2983:
        /*00ec*/ 	.byte	0x04, 0x05
        /*00ee*/ 	.short	(.L_2985 - .L_2984)
.L_2984:
        /*00f0*/ 	.word	0x00000080
        /*00f4*/ 	.word	0x00000001
        /*00f8*/ 	.word	0x00000001


	//----- nvinfo : EIATTR_CRS_STACK_SIZE
	.align		4
.L_2985:
        /*00fc*/ 	.byte	0x04, 0x1e
        /*00fe*/ 	.short	(.L_2987 - .L_2986)
.L_2986:
        /*0100*/ 	.word	0x00000000
.L_2987:


//--------------------- .nv.info._ZN10layer_norm13ln_bwd_kernelINS_13Kernel_traitsIf13__nv_bfloat16fS2_fjLj4096ELj1ELj1ELj4ELj16ENS_18Kernel_traits_baseILj4096EfS2_fS2_fjLj128EEEEELb0ELb0ELb1ELb1EEEvNS_9BwdParamsE --------------------------
	.section	.nv.info._ZN10layer_norm13ln_bwd_kernelINS_13Kernel_traitsIf13__nv_bfloat16fS2_fjLj4096ELj1ELj1ELj4ELj16ENS_18Kernel_traits_baseILj4096EfS2_fS2_fjLj128EEEEELb0ELb0ELb1ELb1EEEvNS_9BwdParamsE,"",@"SHT_CUDA_INFO"
	.sectionflags	@""
	.align	4


	//----- nvinfo : EIATTR_CUDA_API_VERSION
	.align		4
        /*0000*/ 	.byte	0x04, 0x37
        /*0002*/ 	.short	(.L_2989 - .L_2988)
.L_2988:
        /*0004*/ 	.word	0x00000082


	//----- nvinfo : EIATTR_SW2861232_WAR
	.align		4
.L_2989:
        /*0008*/ 	.byte	0x01, 0x35
	.zero		2


	//----- nvinfo : EIATTR_PARAM_CBANK
	.align		4
        /*000c*/ 	.byte	0x04, 0x0a
        /*000e*/ 	.short	(.L_2991 - .L_2990)
	.align		4
.L_2990:
        /*0010*/ 	.word	index@(.nv.constant0._ZN10layer_norm13ln_bwd_kernelINS_13Kernel_traitsIf13__nv_bfloat16fS2_fjLj4096ELj1ELj1ELj4ELj16ENS_18Kernel_traits_baseILj4096EfS2_fS2_fjLj128EEEEELb0ELb0ELb1ELb1EEEvNS_9BwdParamsE)
        /*0014*/ 	.short	0x0160
        /*0016*/ 	.short	0x0128


	//----- nvinfo : EIATTR_CBANK_PARAM_SIZE
	.align		4
.L_2991:
        /*0018*/ 	.byte	0x03, 0x19
        /*001a*/ 	.short	0x0128


	//----- nvinfo : EIATTR_KPARAM_INFO
	.align		4
        /*001c*/ 	.byte	0x04, 0x17
        /*001e*/ 	.short	(.L_2993 - .L_2992)
.L_2992:
        /*0020*/ 	.word	0x00000000
        /*0024*/ 	.short	0x0000
        /*0026*/ 	.short	0x0000
        /*0028*/ 	.byte	0x00, 0xf0, 0xa1, 0x04


	//----- nvinfo : EIATTR_MAXREG_COUNT
	.align		4
.L_2993:
        /*002c*/ 	.byte	0x03, 0x1b
        /*002e*/ 	.short	0x00ff


	//----- nvinfo : EIATTR_NUM_BARRIERS
	.align		4
        /*0030*/ 	.byte	0x02, 0x4c
        /*0032*/ 	.byte	0x01
	.zero		1


	//----- nvinfo : EIATTR_MERCURY_ISA_VERSION
	.align		4
        /*0034*/ 	.byte	0x03, 0x5f
        /*0036*/ 	.short	0x0000


	//----- nvinfo : EIATTR_COOP_GROUP_MASK_REGIDS
	.align		4
        /*0038*/ 	.byte	0x04, 0x29
        /*003a*/ 	.short	(.L_2995 - .L_2994)


	//   ....[0]....
.L_2994:
        /*003c*/ 	.word	0xffffffff


	//   ....[1]....
        /*0040*/ 	.word	0xffffffff


	//   ....[2]....
        /*0044*/ 	.word	0xffffffff


	//   ....[3]....
        /*0048*/ 	.word	0xffffffff


	//   ....[4]....
        /*004c*/ 	.word	0xffffffff


	//   ....[5]....
        /*0050*/ 	.word	0xffffffff


	//   ....[6]....
        /*0054*/ 	.word	0xffffffff


	//   ....[7]....
        /*0058*/ 	.word	0xffffffff


	//   ....[8]....
        /*005c*/ 	.word	0xffffffff


	//   ....[9]....
        /*0060*/ 	.word	0xffffffff


	//   ....[10]....
        /*0064*/ 	.word	0xffffffff


	//   ....[11]....
        /*0068*/ 	.word	0xffffffff


	//   ....[12]....
        /*006c*/ 	.word	0xffffffff


	//   ....[13]....
        /*0070*/ 	.word	0xffffffff


	//   ....[14]....
        /*0074*/ 	.word	0xffffffff


	//   ....[15]....
        /*0078*/ 	.word	0xffffffff


	//   ....[16]....
        /*007c*/ 	.word	0xffffffff


	//   ....[17]....
        /*0080*/ 	.word	0xffffffff


	//   ....[18]....
        /*0084*/ 	.word	0xffffffff


	//   ....[19]....
        /*0088*/ 	.word	0xffffffff


	//----- nvinfo : EIATTR_COOP_GROUP_INSTR_OFFSETS
	.align		4
.L_2995:
        /*008c*/ 	.byte	0x04, 0x28
        /*008e*/ 	.short	(.L_2997 - .L_2996)


	//   ....[0]....
.L_2996:
        /*0090*/ 	.word	0x00001ae0


	//   ....[1]....
        /*0094*/ 	.word	0x00001b00


	//   ....[2]....
        /*0098*/ 	.word	0x00001b20


	//   ....[3]....
        /*009c*/ 	.word	0x00001b40


	//   ....[4]....
        /*00a0*/ 	.word	0x00001b60


	//   ....[5]....
        /*00a4*/ 	.word	0x00001b80


	//   ....[6]....
        /*00a8*/ 	.word	0x00001ba0


	//   ....[7]....
        /*00ac*/ 	.word	0x00001bc0


	//   ....[8]....
        /*00b0*/ 	.word	0x00001be0


	//   ....[9]....
        /*00b4*/ 	.word	0x00001c00


	//   ....[10]....
        /*00b8*/ 	.word	0x00004250


	//   ....[11]....
        /*00bc*/ 	.word	0x000042d0


	//   ....[12]....
        /*00c0*/ 	.word	0x00004350


	//   ....[13]....
        /*00c4*/ 	.word	0x000043c0


	//   ....[14]....
        /*00c8*/ 	.word	0x00004440


	//   ....[15]....
        /*00cc*/ 	.word	0x000044b0


	//   ....[16]....
        /*00d0*/ 	.word	0x00004530


	//   ....[17]....
        /*00d4*/ 	.word	0x000045a0


	//   ....[18]....
        /*00d8*/ 	.word	0x00004620


	//   ....[19]....
        /*00dc*/ 	.word	0x00004690


	//----- nvinfo : EIATTR_EXIT_INSTR_OFFSETS
	.align		4
.L_2997:
        /*00e0*/ 	.byte	0x04, 0x1c
        /*00e2*/ 	.short	(.L_2999 - .L_2998)


	//   ....[0]....
.L_2998:
        /*00e4*/ 	.word	0x000041f0


	//----- nvinfo : EIATTR_MAX_THREADS
	.align		4
.L_2999:
        /*00e8*/ 	.byte	0x04, 0x05
        /*00ea*/ 	.short	(.L_3001 - .L_3000)
.L_3000:
        /*00ec*/ 	.word	0x00000080
        /*00f0*/ 	.word	0x00000001
        /*00f4*/ 	.word	0x00000001


	//----- nvinfo : EIATTR_CRS_STACK_SIZE
	.align		4
.L_3001:
        /*00f8*/ 	.byte	0x04, 0x1e
        /*00fa*/ 	.short	(.L_3003 - .L_3002)
.L_3002:
        /*00fc*/ 	.word	0x00000000
.L_3003:


//--------------------- .nv.info._ZN10layer_norm13ln_bwd_kernelINS_13Kernel_traitsIf13__nv_bfloat16fS2_fjLj4096ELj1ELj1ELj4ELj16ENS_18Kernel_traits_baseILj4096EfS2_fS2_fjLj128EEEEELb0ELb1ELb0ELb0EEEvNS_9BwdParamsE --------------------------
	.section	.nv.info._ZN10layer_norm13ln_bwd_kernelINS_13Kernel_traitsIf13__nv_bfloat16fS2_fjLj4096ELj1ELj1ELj4ELj16ENS_18Kernel_traits_baseILj4096EfS2_fS2_fjLj128EEEEELb0ELb1ELb0ELb0EEEvNS_9BwdParamsE,"",@"SHT_CUDA_INFO"
	.sectionflags	@""
	.align	4


	//----- nvinfo : EIATTR_CUDA_API_VERSION
	.align		4
        /*0000*/ 	.byte	0x04, 0x37
        /*0002*/ 	.short	(.L_3005 - .L_3004)
.L_3004:
        /*0004*/ 	.word	0x00000082


	//----- nvinfo : EIATTR_SW2861232_WAR
	.align		4
.L_3005:
        /*0008*/ 	.byte	0x01, 0x35
	.zero		2


	//----- nvinfo : EIATTR_PARAM_CBANK
	.align		4
        /*000c*/ 	.byte	0x04, 0x0a
        /*000e*/ 	.short	(.L_3007 - .L_3006)
	.align		4
.L_3006:
        /*0010*/ 	.word	index@(.nv.constant0._ZN10layer_norm13ln_bwd_kernelINS_13Kernel_traitsIf13__nv_bfloat16fS2_fjLj4096ELj1ELj1ELj4ELj16ENS_18Kernel_traits_baseILj4096EfS2_fS2_fjLj128EEEEELb0ELb1ELb0ELb0EEEvNS_9BwdParamsE)
        /*0014*/ 	.short	0x0160
        /*0016*/ 	.short	0x0128


	//----- nvinfo : EIATTR_CBANK_PARAM_SIZE
	.align		4
.L_3007:
        /*0018*/ 	.byte	0x03, 0x19
        /*001a*/ 	.short	0x0128


	//----- nvinfo : EIATTR_KPARAM_INFO
	.align		4
        /*001c*/ 	.byte	0x04, 0x17
        /*001e*/ 	.short	(.L_3009 - .L_3008)
.L_3008:
        /*0020*/ 	.word	0x00000000
        /*0024*/ 	.short	0x0000
        /*0026*/ 	.short	0x0000
        /*0028*/ 	.byte	0x00, 0xf0, 0xa1, 0x04


	//----- nvinfo : EIATTR_MAXREG_COUNT
	.align		4
.L_3009:
        /*002c*/ 	.byte	0x03, 0x1b
        /*002e*/ 	.short	0x00ff


	//----- nvinfo : EIATTR_NUM_BARRIERS
	.align		4
        /*0030*/ 	.byte	0x02, 0x4c
        /*0032*/ 	.byte	0x01
	.zero		1


	//----- nvinfo : EIATTR_ANNOTATIONS
	.align		4
        /*0034*/ 	.byte	0x04, 0x55
        /*0036*/ 	.short	(.L_3011 - .L_3010)


	//   ....[0]....
.L_3010:
        /* <DEDUP_REMOVED lines=35> */


	//----- nvinfo : EIATTR_MERCURY_ISA_VERSION
	.align		4
.L_3011:
        /*0258*/ 	.byte	0x03, 0x5f
        /*025a*/ 	.short	0x0000


	//----- nvinfo : EIATTR_COOP_GROUP_MASK_REGIDS
	.align		4
        /*025c*/ 	.byte	0x04, 0x29
        /*025e*/ 	.short	(.L_3013 - .L_3012)


	//   ....[0]....
.L_3012:
        /*0260*/ 	.word	0xffffffff


	//   ....[1]....
        /*0264*/ 	.word	0xffffffff


	//   ....[2]....
        /*0268*/ 	.word	0xffffffff


	//   ....[3]....
        /*026c*/ 	.word	0xffffffff


	//   ....[4]....
        /*0270*/ 	.word	0xffffffff


	//   ....[5]....
        /*0274*/ 	.word	0xffffffff


	//   ....[6]....
        /*0278*/ 	.word	0xffffffff


	//   ....[7]....
        /*027c*/ 	.word	0xffffffff


	//   ....[8]....
        /*0280*/ 	.word	0xffffffff


	//   ....[9]....
        /*0284*/ 	.word	0xffffffff


	//   ....[10]....
        /*0288*/ 	.word	0xffffffff


	//   ....[11]....
        /*028c*/ 	.word	0xffffffff


	//   ....[12]....
        /*0290*/ 	.word	0xffffffff


	//   ....[13]....
        /*0294*/ 	.word	0xffffffff


	//   ....[14]....
        /*0298*/ 	.word	0xffffffff


	//   ....[15]....
        /*029c*/ 	.word	0xffffffff


	//   ....[16]....
        /*02a0*/ 	.word	0xffffffff


	//   ....[17]....
        /*02a4*/ 	.word	0xffffffff


	//   ....[18]....
        /*02a8*/ 	.word	0xffffffff


	//   ....[19]....
        /*02ac*/ 	.word	0xffffffff


	//----- nvinfo : EIATTR_COOP_GROUP_INSTR_OFFSETS
	.align		4
.L_3013:
        /*02b0*/ 	.byte	0x04, 0x28
        /*02b2*/ 	.short	(.L_3015 - .L_3014)


	//   ....[0]....
.L_3014:
        /*02b4*/ 	.word	0x00001f40


	//   ....[1]....
        /*02b8*/ 	.word	0x00001f70


	//   ....[2]....
        /*02bc*/ 	.word	0x00001f80


	//   ....[3]....
        /*02c0*/ 	.word	0x00001fb0


	//   ....[4]....
        /*02c4*/ 	.word	0x00001fd0


	//   ....[5]....
        /*02c8*/ 	.word	0x00001ff0


	//   ....[6]....
        /*02cc*/ 	.word	0x00002010


	//   ....[7]....
        /*02d0*/ 	.word	0x00002030


	//   ....[8]....
        /*02d4*/ 	.word	0x00002040


	//   ....[9]....
        /*02d8*/ 	.word	0x00002060


	//   ....[10]....
        /*02dc*/ 	.word	0x00003f80


	//   ....[11]....
        /*02e0*/ 	.word	0x00004000


	//   ....[12]....
        /*02e4*/ 	.word	0x00004080


	//   ....[13]....
        /*02e8*/ 	.word	0x000040f0


	//   ....[14]....
        /*02ec*/ 	.word	0x00004170


	//   ....[15]....
        /*02f0*/ 	.word	0x000041e0


	//   ....[16]....
        /*02f4*/ 	.word	0x00004260


	//   ....[17]....
        /*02f8*/ 	.word	0x000042d0


	//   ....[18]....
        /*02fc*/ 	.word	0x00004350


	//   ....[19]....
        /*0300*/ 	.word	0x000043c0


	//----- nvinfo : EIATTR_EXIT_INSTR_OFFSETS
	.align		4
.L_3015:
        /*0304*/ 	.byte	0x04, 0x1c
        /*0306*/ 	.short	(.L_3017 - .L_3016)


	//   ....[0]....
.L_3016:
        /*0308*/ 	.word	0x00003e70


	//   ....[1]....
        /*030c*/ 	.word	0x00003f20


	//----- nvinfo : EIATTR_MAX_THREADS
	.align		4
.L_3017:
        /*0310*/ 	.byte	0x04, 0x05
        /*0312*/ 	.short	(.L_3019 - .L_3018)
.L_3018:
        /*0314*/ 	.word	0x00000080
        /*0318*/ 	.word	0x00000001
        /*031c*/ 	.word	0x00000001


	//----- nvinfo : EIATTR_CRS_STACK_SIZE
	.align		4
.L_3019:
        /*0320*/ 	.byte	0x04, 0x1e
        /*0322*/ 	.short	(.L_3021 - .L_3020)
.L_3020:
        /*0324*/ 	.word	0x00000000
.L_3021:


//--------------------- .nv.info._ZN10layer_norm13ln_bwd_kernelINS_13Kernel_traitsIf13__nv_bfloat16fS2_fjLj4096ELj1ELj1ELj4ELj16ENS_18Kernel_traits_baseILj4096EfS2_fS2_fjLj128EEEEELb0ELb1ELb0ELb1EEEvNS_9BwdParamsE --------------------------
	.section	.nv.info._ZN10layer_norm13ln_bwd_kernelINS_13Kernel_traitsIf13__nv_bfloat16fS2_fjLj4096ELj1ELj1ELj4ELj16ENS_18Kernel_traits_baseILj4096EfS2_fS2_fjLj128EEEEELb0ELb1ELb0ELb1EEEvNS_9BwdParamsE,"",@"SHT_CUDA_INFO"
	.sectionflags	@""
	.align	4


	//----- nvinfo : EIATTR_CUDA_API_VERSION
	.align		4
        /*0000*/ 	.byte	0x04, 0x37
        /*0002*/ 	.short	(.L_3023 - .L_3022)
.L_3022:
        /*0004*/ 	.word	0x00000082


	//----- nvinfo : EIATTR_SW2861232_WAR
	.align		4
.L_3023:
        /*0008*/ 	.byte	0x01, 0x35
	.zero		2


	//----- nvinfo : EIATTR_PARAM_CBANK
	.align		4
        /*000c*/ 	.byte	0x04, 0x0a
        /*000e*/ 	.short	(.L_3025 - .L_3024)
	.align		4
.L_3024:
        /*0010*/ 	.word	index@(.nv.constant0._ZN10layer_norm13ln_bwd_kernelINS_13Kernel_traitsIf13__nv_bfloat16fS2_fjLj4096ELj1ELj1ELj4ELj16ENS_18Kernel_traits_baseILj4096EfS2_fS2_fjLj128EEEEELb0ELb1ELb0ELb1EEEvNS_9BwdParamsE)
        /*0014*/ 	.short	0x0160
        /*0016*/ 	.short	0x0128


	//----- nvinfo : EIATTR_CBANK_PARAM_SIZE
	.align		4
.L_3025:
        /*0018*/ 	.byte	0x03, 0x19
        /*001a*/ 	.short	0x0128


	//----- nvinfo : EIATTR_KPARAM_INFO
	.align		4
        /*001c*/ 	.byte	0x04, 0x17
        /*001e*/ 	.short	(.L_3027 - .L_3026)
.L_3026:
        /*0020*/ 	.word	0x00000000
        /*0024*/ 	.short	0x0000
        /*0026*/ 	.short	0x0000
        /*0028*/ 	.byte	0x00, 0xf0, 0xa1, 0x04


	//----- nvinfo : EIATTR_MAXREG_COUNT
	.align		4
.L_3027:
        /*002c*/ 	.byte	0x03, 0x1b
        /*002e*/ 	.short	0x00ff


	//----- nvinfo : EIATTR_NUM_BARRIERS
	.align		4
        /*0030*/ 	.byte	0x02, 0x4c
        /*0032*/ 	.byte	0x01
	.zero		1


	//----- nvinfo : EIATTR_ANNOTATIONS
	.align		4
        /*0034*/ 	.byte	0x04, 0x55
        /*0036*/ 	.short	(.L_3029 - .L_3028)


	//   ....[0]....
.L_3028:
        /* <DEDUP_REMOVED lines=53> */


	//----- nvinfo : EIATTR_MERCURY_ISA_VERSION
	.align		4
.L_3029:
        /*0370*/ 	.byte	0x03, 0x5f
        /*0372*/ 	.short	0x0000


	//----- nvinfo : EIATTR_COOP_GROUP_MASK_REGIDS
	.align		4
        /*0374*/ 	.byte	0x04, 0x29
        /*0376*/ 	.short	(.L_3031 - .L_3030)


	//   ....[0]....
.L_3030:
        /*0378*/ 	.word	0xffffffff


	//   ....[1]....
        /*037c*/ 	.word	0xffffffff


	//   ....[2]....
        /*0380*/ 	.word	0xffffffff


	//   ....[3]....
        /*0384*/ 	.word	0xffffffff


	//   ....[4]....
        /*0388*/ 	.word	0xffffffff


	//   ....[5]....
        /*038c*/ 	.word	0xffffffff


	//   ....[6]....
        /*0390*/ 	.word	0xffffffff


	//   ....[7]....
        /*0394*/ 	.word	0xffffffff


	//   ....[8]....
        /*0398*/ 	.word	0xffffffff


	//   ....[9]....
        /*039c*/ 	.word	0xffffffff


	//   ....[10]....
        /*03a0*/ 	.word	0xffffffff


	//   ....[11]....
        /*03a4*/ 	.word	0xffffffff


	//   ....[12]....
        /*03a8*/ 	.word	0xffffffff


	//   ....[13]....
        /*03ac*/ 	.word	0xffffffff


	//   ....[14]....
        /*03b0*/ 	.word	0xffffffff


	//   ....[15]....
        /*03b4*/ 	.word	0xffffffff


	//   ....[16]....
        /*03b8*/ 	.word	0xffffffff


	//   ....[17]....
        /*03bc*/ 	.word	0xffffffff


	//   ....[18]....
        /*03c0*/ 	.word	0xffffffff


	//   ....[19]....
        /*03c4*/ 	.word	0xffffffff


	//----- nvinfo : EIATTR_COOP_GROUP_INSTR_OFFSETS
	.align		4
.L_3031:
        /*03c8*/ 	.byte	0x04, 0x28
        /*03ca*/ 	.short	(.L_3033 - .L_3032)


	//   ....[0]....
.L_3032:
        /*03cc*/ 	.word	0x00001d40


	//   ....[1]....
        /*03d0*/ 	.word	0x00001d60


	//   ....[2]....
        /*03d4*/ 	.word	0x00001d90


	//   ....[3]....
        /*03d8*/ 	.word	0x00001db0


	//   ....[4]....
        /*03dc*/ 	.word	0x00001dd0


	//   ....[5]....
        /*03e0*/ 	.word	0x00001df0


	//   ....[6]....
        /*03e4*/ 	.word	0x00001e10


	//   ....[7]....
        /*03e8*/ 	.word	0x00001e30


	//   ....[8]....
        /*03ec*/ 	.word	0x00001e40


	//   ....[9]....
        /*03f0*/ 	.word	0x00001e60


	//   ....[10]....
        /*03f4*/ 	.word	0x000042f0


	//   ....[11]....
        /*03f8*/ 	.word	0x00004370


	//   ....[12]....
        /*03fc*/ 	.word	0x000043f0


	//   ....[13]....
        /*0400*/ 	.word	0x00004460


	//   ....[14]....
        /*0404*/ 	.word	0x000044e0


	//   ....[15]....
        /*0408*/ 	.word	0x00004550


	//   ....[16]....
        /*040c*/ 	.word	0x000045d0


	//   ....[17]....
        /*0410*/ 	.word	0x00004640


	//   ....[18]....
        /*0414*/ 	.word	0x000046c0


	//   ....[19]....
        /*0418*/ 	.word	0x00004730


	//----- nvinfo : EIATTR_EXIT_INSTR_OFFSETS
	.align		4
.L_3033:
        /*041c*/ 	.byte	0x04, 0x1c
        /*041e*/ 	.short	(.L_3035 - .L_3034)


	//   ....[0]....
.L_3034:
        /*0420*/ 	.word	0x00004290


	//----- nvinfo : EIATTR_MAX_THREADS
	.align		4
.L_3035:
        /*0424*/ 	.byte	0x04, 0x05
        /*0426*/ 	.short	(.L_3037 - .L_3036)
.L_3036:
        /*0428*/ 	.word	0x00000080
        /*042c*/ 	.word	0x00000001
        /*0430*/ 	.word	0x00000001


	//----- nvinfo : EIATTR_CRS_STACK_SIZE
	.align		4
.L_3037:
        /*0434*/ 	.byte	0x04, 0x1e
        /*0436*/ 	.short	(.L_3039 - .L_3038)
.L_3038:
        /*0438*/ 	.word	0x00000000
.L_3039:


//--------------------- .nv.info._ZN10layer_norm13ln_bwd_kernelINS_13Kernel_traitsIf13__nv_bfloat16fS2_fjLj4096ELj1ELj1ELj4ELj16ENS_18Kernel_traits_baseILj4096EfS2_fS2_fjLj128EEEEELb0ELb1ELb1ELb0EEEvNS_9BwdParamsE --------------------------
	.section	.nv.info._ZN10layer_norm13ln_bwd_kernelINS_13Kernel_traitsIf13__nv_bfloat16fS2_fjLj4096ELj1ELj1ELj4ELj16ENS_18Kernel_traits_baseILj4096EfS2_fS2_fjLj128EEEEELb0ELb1ELb1ELb0EEEvNS_9BwdParamsE,"",@"SHT_CUDA_INFO"
	.sectionflags	@""
	.align	4


	//----- nvinfo : EIATTR_CUDA_API_VERSION
	.align		4
        /*0000*/ 	.byte	0x04, 0x37
        /*0002*/ 	.short	(.L_3041 - .L_3040)
.L_3040:
        /*0004*/ 	.word	0x00000082


	//----- nvinfo : EIATTR_SW2861232_WAR
	.align		4
.L_3041:
        /*0008*/ 	.byte	0x01, 0x35
	.zero		2


	//----- nvinfo : EIATTR_PARAM_CBANK
	.align		4
        /*000c*/ 	.byte	0x04, 0x0a
        /*000e*/ 	.short	(.L_3043 - .L_3042)
	.align		4
.L_3042:
        /*0010*/ 	.word	index@(.nv.constant0._ZN10layer_norm13ln_bwd_kernelINS_13Kernel_traitsIf13__nv_bfloat16fS2_fjLj4096ELj1ELj1ELj4ELj16ENS_18Kernel_traits_baseILj4096EfS2_fS2_fjLj128EEEEELb0ELb1ELb1ELb0EEEvNS_9BwdParamsE)
        /*0014*/ 	.short	0x0160
        /*0016*/ 	.short	0x0128


	//----- nvinfo : EIATTR_CBANK_PARAM_SIZE
	.align		4
.L_3043:
        /*0018*/ 	.byte	0x03, 0x19
        /*001a*/ 	.short	0x0128


	//----- nvinfo : EIATTR_KPARAM_INFO
	.align		4
        /*001c*/ 	.byte	0x04, 0x17
        /*001e*/ 	.short	(.L_3045 - .L_3044)
.L_3044:
        /*0020*/ 	.word	0x00000000
        /*0024*/ 	.short	0x0000
        /*0026*/ 	.short	0x0000
        /*0028*/ 	.byte	0x00, 0xf0, 0xa1, 0x04


	//----- nvinfo : EIATTR_MAXREG_COUNT
	.align		4
.L_3045:
        /*002c*/ 	.byte	0x03, 0x1b
        /*002e*/ 	.short	0x00ff


	//----- nvinfo : EIATTR_NUM_BARRIERS
	.align		4
        /*0030*/ 	.byte	0x02, 0x4c
        /*0032*/ 	.byte	0x01
	.zero		1


	//----- nvinfo : EIATTR_ANNOTATIONS
	.align		4
        /*0034*/ 	.byte	0x04, 0x55
        /*0036*/ 	.short	(.L_3047 - .L_3046)


	//   ....[0]....
.L_3046:
        /* <DEDUP_REMOVED lines=48> */


	//----- nvinfo : EIATTR_MERCURY_ISA_VERSION
	.align		4
.L_3047:
        /*0328*/ 	.byte	0x03, 0x5f
        /*032a*/ 	.short	0x0000


	//----- nvinfo : EIATTR_COOP_GROUP_MASK_REGIDS
	.align		4
        /*032c*/ 	.byte	0x04, 0x29
        /*032e*/ 	.short	(.L_3049 - .L_3048)


	//   ....[0]....
.L_3048:
        /*0330*/ 	.word	0xffffffff


	//   ....[1]....
        /*0334*/ 	.word	0xffffffff


	//   ....[2]....
        /*0338*/ 	.word	0xffffffff


	//   ....[3]....
        /*033c*/ 	.word	0xffffffff


	//   ....[4]....
        /*0340*/ 	.word	0xffffffff


	//   ....[5]....
        /*0344*/ 	.word	0xffffffff


	//   ....[6]....
        /*0348*/ 	.word	0xffffffff


	//   ....[7]....
        /*034c*/ 	.word	0xffffffff


	//   ....[8]....
        /*0350*/ 	.word	0xffffffff


	//   ....[9]....
        /*0354*/ 	.word	0xffffffff


	//   ....[10]....
        /*0358*/ 	.word	0xffffffff


	//   ....[11]....
        /*035c*/ 	.word	0xffffffff


	//   ....[12]....
        /*0360*/ 	.word	0xffffffff


	//   ....[13]....
        /*0364*/ 	.word	0xffffffff


	//   ....[14]....
        /*0368*/ 	.word	0xffffffff


	//   ....[15]....
        /*036c*/ 	.word	0xffffffff


	//   ....[16]....
        /*0370*/ 	.word	0xffffffff


	//   ....[17]....
        /*0374*/ 	.word	0xffffffff


	//   ....[18]....
        /*0378*/ 	.word	0xffffffff


	//   ....[19]....
        /*037c*/ 	.word	0xffffffff


	//----- nvinfo : EIATTR_COOP_GROUP_INSTR_OFFSETS
	.align		4
.L_3049:
        /*0380*/ 	.byte	0x04, 0x28
        /*0382*/ 	.short	(.L_3051 - .L_3050)


	//   ....[0]....
.L_3050:
        /*0384*/ 	.word	0x00002310


	//   ....[1]....
        /*0388*/ 	.word	0x00002340


	//   ....[2]....
        /*038c*/ 	.word	0x00002350


	//   ....[3]....
        /*0390*/ 	.word	0x00002380


	//   ....[4]....
        /*0394*/ 	.word	0x000023a0


	//   ....[5]....
        /*0398*/ 	.word	0x000023c0


	//   ....[6]....
        /*039c*/ 	.word	0x000023e0


	//   ....[7]....
        /*03a0*/ 	.word	0x00002400


	//   ....[8]....
        /*03a4*/ 	.word	0x00002410


	//   ....[9]....
        /*03a8*/ 	.word	0x00002430


	//   ....[10]....
        /*03ac*/ 	.word	0x00005c10


	//   ....[11]....
        /*03b0*/ 	.word	0x00005c90


	//   ....[12]....
        /*03b4*/ 	.word	0x00005d10


	//   ....[13]....
        /*03b8*/ 	.word	0x00005d80


	//   ....[14]....
        /*03bc*/ 	.word	0x00005e00


	//   ....[15]....
        /*03c0*/ 	.word	0x00005e70


	//   ....[16]....
        /*03c4*/ 	.word	0x00005ef0


	//   ....[17]....
        /*03c8*/ 	.word	0x00005f60


	//   ....[18]....
        /*03cc*/ 	.word	0x00005fe0


	//   ....[19]....
        /*03d0*/ 	.word	0x00006050


	//----- nvinfo : EIATTR_EXIT_INSTR_OFFSETS
	.align		4
.L_3051:
        /*03d4*/ 	.byte	0x04, 0x1c
        /*03d6*/ 	.short	(.L_3053 - .L_3052)


	//   ....[0]....
.L_3052:
        /*03d8*/ 	.word	0x00005b00


	//   ....[1]....
        /*03dc*/ 	.word	0x00005bb0


	//----- nvinfo : EIATTR_MAX_THREADS
	.align		4
.L_3053:
        /*03e0*/ 	.byte	0x04, 0x05
        /*03e2*/ 	.short	(.L_3055 - .L_3054)
.L_3054:
        /*03e4*/ 	.word	0x00000080
        /*03e8*/ 	.word	0x00000001
        /*03ec*/ 	.word	0x00000001


	//----- nvinfo : EIATTR_CRS_STACK_SIZE
	.align		4
.L_3055:
        /*03f0*/ 	.byte	0x04, 0x1e
        /*03f2*/ 	.short	(.L_3057 - .L_3056)
.L_3056:
        /*03f4*/ 	.word	0x00000000
.L_3057:


//--------------------- .nv.info._ZN10layer_norm13ln_bwd_kernelINS_13Kernel_traitsIf13__nv_bfloat16fS2_fjLj4096ELj1ELj1ELj4ELj16ENS_18Kernel_traits_baseILj4096EfS2_fS2_fjLj128EEEEELb0ELb1ELb1ELb1EEEvNS_9BwdParamsE --------------------------
	.section	.nv.info._ZN10layer_norm13ln_bwd_kernelINS_13Kernel_traitsIf13__nv_bfloat16fS2_fjLj4096ELj1ELj1ELj4ELj16ENS_18Kernel_traits_baseILj4096EfS2_fS2_fjLj128EEEEELb0ELb1ELb1ELb1EEEvNS_9BwdParamsE,"",@"SHT_CUDA_INFO"
	.sectionflags	@""
	.align	4


	//----- nvinfo : EIATTR_CUDA_API_VERSION
	.align		4
        /*0000*/ 	.byte	0x04, 0x37
        /*0002*/ 	.short	(.L_3059 - .L_3058)
.L_3058:
        /*0004*/ 	.word	0x00000082


	//----- nvinfo : EIATTR_SW2861232_WAR
	.align		4
.L_3059:
        /*0008*/ 	.byte	0x01, 0x35
	.zero		2


	//----- nvinfo : EIATTR_PARAM_CBANK
	.align		4
        /*000c*/ 	.byte	0x04, 0x0a
        /*000e*/ 	.short	(.L_3061 - .L_3060)
	.align		4
.L_3060:
        /*0010*/ 	.word	index@(.nv.constant0._ZN10layer_norm13ln_bwd_kernelINS_13Kernel_traitsIf13__nv_bfloat16fS2_fjLj4096ELj1ELj1ELj4ELj16ENS_18Kernel_traits_baseILj4096EfS2_fS2_fjLj128EEEEELb0ELb1ELb1ELb1EEEvNS_9BwdParamsE)
        /*0014*/ 	.short	0x0160
        /*0016*/ 	.short	0x0128


	//----- nvinfo : EIATTR_CBANK_PARAM_SIZE
	.align		4
.L_3061:
        /*0018*/ 	.byte	0x03, 0x19
        /*001a*/ 	.short	0x0128


	//----- nvinfo : EIATTR_KPARAM_INFO
	.align		4
        /*001c*/ 	.byte	0x04, 0x17
        /*001e*/ 	.short	(.L_3063 - .L_3062)
.L_3062:
        /*0020*/ 	.word	0x00000000
        /*0024*/ 	.short	0x0000
        /*0026*/ 	.short	0x0000
        /*0028*/ 	.byte	0x00, 0xf0, 0xa1, 0x04


	//----- nvinfo : EIATTR_MAXREG_COUNT
	.align		4
.L_3063:
        /*002c*/ 	.byte	0x03, 0x1b
        /*002e*/ 	.short	0x00ff


	//----- nvinfo : EIATTR_NUM_BARRIERS
	.align		4
        /*0030*/ 	.byte	0x02, 0x4c
        /*0032*/ 	.byte	0x01
	.zero		1


	//----- nvinfo : EIATTR_ANNOTATIONS
	.align		4
        /*0034*/ 	.byte	0x04, 0x55
        /*0036*/ 	.short	(.L_3065 - .L_3064)


	//   ....[0]....
.L_3064:
        /* <DEDUP_REMOVED lines=51> */


	//----- nvinfo : EIATTR_MERCURY_ISA_VERSION
	.align		4
.L_3065:
        /*0358*/ 	.byte	0x03, 0x5f
        /*035a*/ 	.short	0x0000


	//----- nvinfo : EIATTR_COOP_GROUP_MASK_REGIDS
	.align		4
        /*035c*/ 	.byte	0x04, 0x29
        /*035e*/ 	.short	(.L_3067 - .L_3066)


	//   ....[0]....
.L_3066:
        /*0360*/ 	.word	0xffffffff


	//   ....[1]....
        /*0364*/ 	.word	0xffffffff


	//   ....[2]....
        /*0368*/ 	.word	0xffffffff


	//   ....[3]....
        /*036c*/ 	.word	0xffffffff


	//   ....[4]....
        /*0370*/ 	.word	0xffffffff


	//   ....[5]....
        /*0374*/ 	.word	0xffffffff


	//   ....[6]....
        /*0378*/ 	.word	0xffffffff


	//   ....[7]....
        /*037c*/ 	.word	0xffffffff


	//   ....[8]....
        /*0380*/ 	.word	0xffffffff


	//   ....[9]....
        /*0384*/ 	.word	0xffffffff


	//   ....[10]....
        /*0388*/ 	.word	0xffffffff


	//   ....[11]....
        /*038c*/ 	.word	0xffffffff


	//   ....[12]....
        /*0390*/ 	.word	0xffffffff


	//   ....[13]....
        /*0394*/ 	.word	0xffffffff


	//   ....[14]....
        /*0398*/ 	.word	0xffffffff


	//   ....[15]....
        /*039c*/ 	.word	0xffffffff


	//   ....[16]....
        /*03a0*/ 	.word	0xffffffff


	//   ....[17]....
        /*03a4*/ 	.word	0xffffffff


	//   ....[18]....
        /*03a8*/ 	.word	0xffffffff


	//   ....[19]....
        /*03ac*/ 	.word	0xffffffff


	//----- nvinfo : EIATTR_COOP_GROUP_INSTR_OFFSETS
	.align		4
.L_3067:
        /*03b0*/ 	.byte	0x04, 0x28
        /*03b2*/ 	.short	(.L_3069 - .L_3068)


	//   ....[0]....
.L_3068:
        /*03b4*/ 	.word	0x00002260


	//   ....[1]....
        /*03b8*/ 	.word	0x00002290


	//   ....[2]....
        /*03bc*/ 	.word	0x000022a0


	//   ....[3]....
        /*03c0*/ 	.word	0x000022d0


	//   ....[4]....
        /*03c4*/ 	.word	0x000022f0


	//   ....[5]....
        /*03c8*/ 	.word	0x00002310


	//   ....[6]....
        /*03cc*/ 	.word	0x00002330


	//   ....[7]....
        /*03d0*/ 	.word	0x00002350


	//   ....[8]....
        /*03d4*/ 	.word	0x00002360


	//   ....[9]....
        /*03d8*/ 	.word	0x00002380


	//   ....[10]....
        /*03dc*/ 	.word	0x00005810


	//   ....[11]....
        /*03e0*/ 	.word	0x00005890


	//   ....[12]....
        /*03e4*/ 	.word	0x00005910


	//   ....[13]....
        /*03e8*/ 	.word	0x00005980


	//   ....[14]....
        /*03ec*/ 	.word	0x00005a00


	//   ....[15]....
        /*03f0*/ 	.word	0x00005a70


	//   ....[16]....
        /*03f4*/ 	.word	0x00005af0


	//   ....[17]....
        /*03f8*/ 	.word	0x00005b60


	//   ....[18]....
        /*03fc*/ 	.word	0x00005be0


	//   ....[19]....
        /*0400*/ 	.word	0x00005c50


	//----- nvinfo : EIATTR_EXIT_INSTR_OFFSETS
	.align		4
.L_3069:
        /*0404*/ 	.byte	0x04, 0x1c
        /*0406*/ 	.short	(.L_3071 - .L_3070)


	//   ....[0]....
.L_3070:
        /*0408*/ 	.word	0x000057b0


	//----- nvinfo : EIATTR_MAX_THREADS
	.align		4
.L_3071:
        /*040c*/ 	.byte	0x04, 0x05
        /*040e*/ 	.short	(.L_3073 - .L_3072)
.L_3072:
        /*0410*/ 	.word	0x00000080
        /*0414*/ 	.word	0x00000001
        /*0418*/ 	.word	0x00000001


	//----- nvinfo : EIATTR_CRS_STACK_SIZE
	.align		4
.L_3073:
        /*041c*/ 	.byte	0x04, 0x1e
        /*041e*/ 	.short	(.L_3075 - .L_3074)
.L_3074:
        /*0420*/ 	.word	0x00000000
.L_3075:


//--------------------- .nv.info._ZN10layer_norm13ln_bwd_kernelINS_13Kernel_traitsIf13__nv_bfloat16fS2_fjLj4096ELj1ELj1ELj4ELj16ENS_18Kernel_traits_baseILj4096EfS2_fS2_fjLj128EEEEELb1ELb0ELb0ELb0EEEvNS_9BwdParamsE --------------------------
	.section	.nv.info._ZN10layer_norm13ln_bwd_kernelINS_13Kernel_traitsIf13__nv_bfloat16fS2_fjLj4096ELj1ELj1ELj4ELj16ENS_18Kernel_traits_baseILj4096EfS2_fS2_fjLj128EEEEELb1ELb0ELb0ELb0EEEvNS_9BwdParamsE,"",@"SHT_CUDA_INFO"
	.sectionflags	@""
	.align	4


	//----- nvinfo : EIATTR_CUDA_API_VERSION
	.align		4
        /*0000*/ 	.byte	0x04, 0x37
        /*0002*/ 	.short	(.L_3077 - .L_3076)
.L_3076:
        /*0004*/ 	.word	0x00000082


	//----- nvinfo : EIATTR_SW2861232_WAR
	.align		4
.L_3077:
        /*0008*/ 	.byte	0x01, 0x35
	.zero		2


	//----- nvinfo : EIATTR_PARAM_CBANK
	.align		4
        /*000c*/ 	.byte	0x04, 0x0a
        /*000e*/ 	.short	(.L_3079 - .L_3078)
	.align		4
.L_3078:
        /*0010*/ 	.word	index@(.nv.constant0._ZN10layer_norm13ln_bwd_kernelINS_13Kernel_traitsIf13__nv_bfloat16fS2_fjLj4096ELj1ELj1ELj4ELj16ENS_18Kernel_traits_baseILj4096EfS2_fS2_fjLj128EEEEELb1ELb0ELb0ELb0EEEvNS_9BwdParamsE)
        /*0014*/ 	.short	0x0160
        /*0016*/ 	.short	0x0128


	//----- nvinfo : EIATTR_CBANK_PARAM_SIZE
	.align		4
.L_3079:
        /*0018*/ 	.byte	0x03, 0x19
        /*001a*/ 	.short	0x0128


	//----- nvinfo : EIATTR_KPARAM_INFO
	.align		4
        /*001c*/ 	.byte	0x04, 0x17
        /*001e*/ 	.short	(.L_3081 - .L_3080)
.L_3080:
        /*0020*/ 	.word	0x00000000
        /*0024*/ 	.short	0x0000
        /*0026*/ 	.short	0x0000
        /*0028*/ 	.byte	0x00, 0xf0, 0xa1, 0x04


	//----- nvinfo : EIATTR_MAXREG_COUNT
	.align		4
.L_3081:
        /*002c*/ 	.byte	0x03, 0x1b
        /*002e*/ 	.short	0x00ff


	//----- nvinfo : EIATTR_NUM_BARRIERS
	.align		4
        /*0030*/ 	.byte	0x02, 0x4c
        /*0032*/ 	.byte	0x01
	.zero		1


	//----- nvinfo : EIATTR_MERCURY_ISA_VERSION
	.align		4
        /*0034*/ 	.byte	0x03, 0x5f
        /*0036*/ 	.short	0x0000


	//----- nvinfo : EIATTR_COOP_GROUP_MASK_REGIDS
	.align		4
        /*0038*/ 	.byte	0x04, 0x29
        /*003a*/ 	.short	(.L_3083 - .L_3082)


	//   ....[0]....
.L_3082:
        /*003c*/ 	.word	0xffffffff


	//   ....[1]....
        /*0040*/ 	.word	0xffffffff


	//   ....[2]....
        /*0044*/ 	.word	0xffffffff


	//   ....[3]....
        /*0048*/ 	.word	0xffffffff


	//   ....[4]....
        /*004c*/ 	.word	0xffffffff


	//   ....[5]....
        /*0050*/ 	.word	0xffffffff


	//   ....[6]....
        /*0054*/ 	.word	0xffffffff


	//   ....[7]....
        /*0058*/ 	.word	0xffffffff


	//   ....[8]....
        /*005c*/ 	.word	0xffffffff


	//   ....[9]....
        /*0060*/ 	.word	0xffffffff


	//   ....[10]....
        /*0064*/ 	.word	0xffffffff


	//   ....[11]....
        /*0068*/ 	.word	0xffffffff


	//   ....[12]....
        /*006c*/ 	.word	0xffffffff


	//   ....[13]....
        /*0070*/ 	.word	0xffffffff


	//   ....[14]....
        /*0074*/ 	.word	0xffffffff


	//   ....[15]....
        /*0078*/ 	.word	0xffffffff


	//   ....[16]....
        /*007c*/ 	.word	0xffffffff


	//   ....[17]....
        /*0080*/ 	.word	0xffffffff


	//   ....[18]....
        /*0084*/ 	.word	0xffffffff


	//   ....[19]....
        /*0088*/ 	.word	0xffffffff


	//----- nvinfo : EIATTR_COOP_GROUP_INSTR_OFFSETS
	.align		4
.L_3083:
        /*008c*/ 	.byte	0x04, 0x28
        /*008e*/ 	.short	(.L_3085 - .L_3084)


	//   ....[0]....
.L_3084:
        /*0090*/ 	.word	0x00001b20


	//   ....[1]....
        /*0094*/ 	.word	0x00001b40


	//   ....[2]....
        /*0098*/ 	.word	0x00001b60


	//   ....[3]....
        /*009c*/ 	.word	0x00001b80


	//   ....[4]....
        /*00a0*/ 	.word	0x00001ba0


	//   ....[5]....
        /*00a4*/ 	.word	0x00001bc0


	//   ....[6]....
        /*00a8*/ 	.word	0x00001be0


	//   ....[7]....
        /*00ac*/ 	.word	0x00001c00


	//   ....[8]....
        /*00b0*/ 	.word	0x00001c20


	//   ....[9]....
        /*00b4*/ 	.word	0x00001c40


	//   ....[10]....
        /*00b8*/ 	.word	0x000037b0


	//   ....[11]....
        /*00bc*/ 	.word	0x00003830


	//   ....[12]....
        /*00c0*/ 	.word	0x000038b0


	//   ....[13]....
        /*00c4*/ 	.word	0x00003920


	//   ....[14]....
        /*00c8*/ 	.word	0x000039a0


	//   ....[15]....
        /*00cc*/ 	.word	0x00003a10


	//   ....[16]....
        /*00d0*/ 	.word	0x00003a90


	//   ....[17]....
        /*00d4*/ 	.word	0x00003b00


	//   ....[18]....
        /*00d8*/ 	.word	0x00003b80


	//   ....[19]....
        /*00dc*/ 	.word	0x00003bf0


	//----- nvinfo : EIATTR_EXIT_INSTR_OFFSETS
	.align		4
.L_3085:
        /*00e0*/ 	.byte	0x04, 0x1c
        /*00e2*/ 	.short	(.L_3087 - .L_3086)


	//   ....[0]....
.L_3086:
        /*00e4*/ 	.word	0x000036d0


	//   ....[1]....
        /*00e8*/ 	.word	0x00003750


	//----- nvinfo : EIATTR_MAX_THREADS
	.align		4
.L_3087:
        /*00ec*/ 	.byte	0x04, 0x05
        /*00ee*/ 	.short	(.L_3089 - .L_3088)
.L_3088:
        /*00f0*/ 	.word	0x00000080
        /*00f4*/ 	.word	0x00000001
        /*00f8*/ 	.word	0x00000001


	//----- nvinfo : EIATTR_CRS_STACK_SIZE
	.align		4
.L_3089:
        /*00fc*/ 	.byte	0x04, 0x1e
        /*00fe*/ 	.short	(.L_3091 - .L_3090)
.L_3090:
        /*0100*/ 	.word	0x00000000
.L_3091:


//--------------------- .nv.info._ZN10layer_norm13ln_bwd_kernelINS_13Kernel_traitsIf13__nv_bfloat16fS2_fjLj4096ELj1ELj1ELj4ELj16ENS_18Kernel_traits_baseILj4096EfS2_fS2_fjLj128EEEEELb1ELb0ELb0ELb1EEEvNS_9BwdParamsE --------------------------
	.section	.nv.info._ZN10layer_norm13ln_bwd_kernelINS_13Kernel_traitsIf13__nv_bfloat16fS2_fjLj4096ELj1ELj1ELj4ELj16ENS_18Kernel_traits_baseILj4096EfS2_fS2_fjLj128EEEEELb1ELb0ELb0ELb1EEEvNS_9BwdParamsE,"",@"SHT_CUDA_INFO"
	.sectionflags	@""
	.align	4


	//----- nvinfo : EIATTR_CUDA_API_VERSION
	.align		4
        /*0000*/ 	.byte	0x04, 0x37
        /*0002*/ 	.short	(.L_3093 - .L_3092)
.L_3092:
        /*0004*/ 	.word	0x00000082


	//----- nvinfo : EIATTR_SW2861232_WAR
	.align		4
.L_3093:
        /*0008*/ 	.byte	0x01, 0x35
	.zero		2


	//----- nvinfo : EIATTR_PARAM_CBANK
	.align		4
        /*000c*/ 	.byte	0x04, 0x0a
        /*000e*/ 	.short	(.L_3095 - .L_3094)
	.align		4
.L_3094:
        /*0010*/ 	.word	index@(.nv.constant0._ZN10layer_norm13ln_bwd_kernelINS_13Kernel_traitsIf13__nv_bfloat16fS2_fjLj4096ELj1ELj1ELj4ELj16ENS_18Kernel_traits_baseILj4096EfS2_fS2_fjLj128EEEEELb1ELb0ELb0ELb1EEEvNS_9BwdParamsE)
        /*0014*/ 	.short	0x0160
        /*0016*/ 	.short	0x0128


	//----- nvinfo : EIATTR_CBANK_PARAM_SIZE
	.align		4
.L_3095:
        /*0018*/ 	.byte	0x03, 0x19
        /*001a*/ 	.short	0x0128


	//----- nvinfo : EIATTR_KPARAM_INFO
	.align		4
        /*001c*/ 	.byte	0x04, 0x17
        /*001e*/ 	.short	(.L_3097 - .L_3096)
.L_3096:
        /*0020*/ 	.word	0x00000000
        /*0024*/ 	.short	0x0000
        /*0026*/ 	.short	0x0000
        /*0028*/ 	.byte	0x00, 0xf0, 0xa1, 0x04


	//----- nvinfo : EIATTR_MAXREG_COUNT
	.align		4
.L_3097:
        /*002c*/ 	.byte	0x03, 0x1b
        /*002e*/ 	.short	0x00ff


	//----- nvinfo : EIATTR_NUM_BARRIERS
	.align		4
        /*0030*/ 	.byte	0x02, 0x4c
        /*0032*/ 	.byte	0x01
	.zero		1


	//----- nvinfo : EIATTR_MERCURY_ISA_VERSION
	.align		4
        /*0034*/ 	.byte	0x03, 0x5f
        /*0036*/ 	.short	0x0000


	//----- nvinfo : EIATTR_COOP_GROUP_MASK_REGIDS
	.align		4
        /*0038*/ 	.byte	0x04, 0x29
        /*003a*/ 	.short	(.L_3099 - .L_3098)


	//   ....[0]....
.L_3098:
        /*003c*/ 	.word	0xffffffff


	//   ....[1]....
        /*0040*/ 	.word	0xffffffff


	//   ....[2]....
        /*0044*/ 	.word	0xffffffff


	//   ....[3]....
        /*0048*/ 	.word	0xffffffff


	//   ....[4]....
        /*004c*/ 	.word	0xffffffff


	//   ....[5]....
        /*0050*/ 	.word	0xffffffff


	//   ....[6]....
        /*0054*/ 	.word	0xffffffff


	//   ....[7]....
        /*0058*/ 	.word	0xffffffff


	//   ....[8]....
        /*005c*/ 	.word	0xffffffff


	//   ....[9]....
        /*0060*/ 	.word	0xffffffff


	//   ....[10]....
        /*0064*/ 	.word	0xffffffff


	//   ....[11]....
        /*0068*/ 	.word	0xffffffff


	//   ....[12]....
        /*006c*/ 	.word	0xffffffff


	//   ....[13]....
        /*0070*/ 	.word	0xffffffff


	//   ....[14]....
        /*0074*/ 	.word	0xffffffff


	//   ....[15]....
        /*0078*/ 	.word	0xffffffff


	//   ....[16]....
        /*007c*/ 	.word	0xffffffff


	//   ....[17]....
        /*0080*/ 	.word	0xffffffff


	//   ....[18]....
        /*0084*/ 	.word	0xffffffff


	//   ....[19]....
        /*0088*/ 	.word	0xffffffff


	//----- nvinfo : EIATTR_COOP_GROUP_INSTR_OFFSETS
	.align		4
.L_3099:
        /*008c*/ 	.byte	0x04, 0x28
        /*008e*/ 	.short	(.L_3101 - .L_3100)


	//   ....[0]....
.L_3100:
        /*0090*/ 	.word	0x000019c0


	//   ....[1]....
        /*0094*/ 	.word	0x000019e0


	//   ....[2]....
        /*0098*/ 	.word	0x00001a00


	//   ....[3]....
        /*009c*/ 	.word	0x00001a20


	//   ....[4]....
        /*00a0*/ 	.word	0x00001a40


	//   ....[5]....
        /*00a4*/ 	.word	0x00001a60


	//   ....[6]....
        /*00a8*/ 	.word	0x00001a80


	//   ....[7]....
        /*00ac*/ 	.word	0x00001aa0


	//   ....[8]....
        /*00b0*/ 	.word	0x00001ac0


	//   ....[9]....
        /*00b4*/ 	.word	0x00001ae0


	//   ....[10]....
        /*00b8*/ 	.word	0x000036e0


	//   ....[11]....
        /*00bc*/ 	.word	0x00003760


	//   ....[12]....
        /*00c0*/ 	.word	0x000037e0


	//   ....[13]....
        /*00c4*/ 	.word	0x00003850


	//   ....[14]....
        /*00c8*/ 	.word	0x000038d0


	//   ....[15]....
        /*00cc*/ 	.word	0x00003940


	//   ....[16]....
        /*00d0*/ 	.word	0x000039c0


	//   ....[17]....
        /*00d4*/ 	.word	0x00003a30


	//   ....[18]....
        /*00d8*/ 	.word	0x00003ab0


	//   ....[19]....
        /*00dc*/ 	.word	0x00003b20


	//----- nvinfo : EIATTR_EXIT_INSTR_OFFSETS
	.align		4
.L_3101:
        /*00e0*/ 	.byte	0x04, 0x1c
        /*00e2*/ 	.short	(.L_3103 - .L_3102)


	//   ....[0]....
.L_3102:
        /*00e4*/ 	.word	0x00003680


	//----- nvinfo : EIATTR_MAX_THREADS
	.align		4
.L_3103:
        /*00e8*/ 	.byte	0x04, 0x05
        /*00ea*/ 	.short	(.L_3105 - .L_3104)
.L_3104:
        /*00ec*/ 	.word	0x00000080
        /*00f0*/ 	.word	0x00000001
        /*00f4*/ 	.word	0x00000001


	//----- nvinfo : EIATTR_CRS_STACK_SIZE
	.align		4
.L_3105:
        /*00f8*/ 	.byte	0x04, 0x1e
        /*00fa*/ 	.short	(.L_3107 - .L_3106)
.L_3106:
        /*00fc*/ 	.word	0x00000000
.L_3107:


//--------------------- .nv.info._ZN10layer_norm22ln_bwd_finalize_kernelINS_22Kernel_traits_finalizeILj4096Ef13__nv_bfloat16fS2_fjLb0ELj1024ELj4ENS_18Kernel_traits_baseILj4096EfS2_fS2_fjLj1024EEEEELb0ELb0EEEvNS_9BwdParamsE --------------------------
	.section	.nv.info._ZN10layer_norm22ln_bwd_finalize_kernelINS_22Kernel_traits_finalizeILj4096Ef13__nv_bfloat16fS2_fjLb0ELj1024ELj4ENS_18Kernel_traits_baseILj4096EfS2_fS2_fjLj1024EEEEELb0ELb0EEEvNS_9BwdParamsE,"",@"SHT_CUDA_INFO"
	.sectionflags	@""
	.align	4


	//----- nvinfo : EIATTR_CUDA_API_VERSION
	.align		4
        /*0000*/ 	.byte	0x04, 0x37
        /*0002*/ 	.short	(.L_3109 - .L_3108)
.L_3108:
        /*0004*/ 	.word	0x00000082


	//----- nvinfo : EIATTR_SW2861232_WAR
	.align		4
.L_3109:
        /*0008*/ 	.byte	0x01, 0x35
	.zero		2


	//----- nvinfo : EIATTR_PARAM_CBANK
	.align		4
        /*000c*/ 	.byte	0x04, 0x0a
        /*000e*/ 	.short	(.L_3111 - .L_3110)
	.align		4
.L_3110:
        /*0010*/ 	.word	index@(.nv.constant0._ZN10layer_norm22ln_bwd_finalize_kernelINS_22Kernel_traits_finalizeILj4096Ef13__nv_bfloat16fS2_fjLb0ELj1024ELj4ENS_18Kernel_traits_baseILj4096EfS2_fS2_fjLj1024EEEEELb0ELb0EEEvNS_9BwdParamsE)
        /*0014*/ 	.short	0x0160
        /*0016*/ 	.short	0x0128


	//----- nvinfo : EIATTR_CBANK_PARAM_SIZE
	.align		4
.L_3111:
        /*0018*/ 	.byte	0x03, 0x19
        /*001a*/ 	.short	0x0128


	//----- nvinfo : EIATTR_KPARAM_INFO
	.align		4
        /*001c*/ 	.byte	0x04, 0x17
        /*001e*/ 	.short	(.L_3113 - .L_3112)
.L_3112:
        /*0020*/ 	.word	0x00000000
        /*0024*/ 	.short	0x0000
        /*0026*/ 	.short	0x0000
        /*0028*/ 	.byte	0x00, 0xf0, 0xa1, 0x04


	//----- nvinfo : EIATTR_MAXREG_COUNT
	.align		4
.L_3113:
        /*002c*/ 	.byte	0x03, 0x1b
        /*002e*/ 	.short	0x0040


	//----- nvinfo : EIATTR_NUM_BARRIERS
	.align		4
        /*0030*/ 	.byte	0x02, 0x4c
        /*0032*/ 	.byte	0x01
	.zero		1


	//----- nvinfo : EIATTR_MERCURY_ISA_VERSION
	.align		4
        /*0034*/ 	.byte	0x03, 0x5f
        /*0036*/ 	.short	0x0000


	//----- nvinfo : EIATTR_COOP_GROUP_MASK_REGIDS
	.align		4
        /*0038*/ 	.byte	0x04, 0x29
        /*003a*/ 	.short	(.L_3115 - .L_3114)


	//   ....[0]....
.L_3114:
        /*003c*/ 	.word	0xffffffff


	//   ....[1]....
        /*0040*/ 	.word	0xffffffff


	//   ....[2]....
        /*0044*/ 	.word	0xffffffff


	//   ....[3]....
        /*0048*/ 	.word	0xffffffff


	//   ....[4]....
        /*004c*/ 	.word	0xffffffff


	//   ....[5]....
        /*0050*/ 	.word	0xffffffff


	//   ....[6]....
        /*0054*/ 	.word	0xffffffff


	//   ....[7]....
        /*0058*/ 	.word	0xffffffff


	//   ....[8]....
        /*005c*/ 	.word	0xffffffff


	//   ....[9]....
        /*0060*/ 	.word	0xffffffff


	//   ....[10]....
        /*0064*/ 	.word	0xffffffff


	//   ....[11]....
        /*0068*/ 	.word	0xffffffff


	//   ....[12]....
        /*006c*/ 	.word	0xffffffff


	//   ....[13]....
        /*0070*/ 	.word	0xffffffff


	//   ....[14]....
        /*0074*/ 	.word	0xffffffff


	//   ....[15]....
        /*0078*/ 	.word	0xffffffff


	//   ....[16]....
        /*007c*/ 	.word	0xffffffff


	//   ....[17]....
        /*0080*/ 	.word	0xffffffff


	//   ....[18]....
        /*0084*/ 	.word	0xffffffff


	//   ....[19]....
        /*0088*/ 	.word	0xffffffff


	//----- nvinfo : EIATTR_COOP_GROUP_INSTR_OFFSETS
	.align		4
.L_3115:
        /*008c*/ 	.byte	0x04, 0x28
        /*008e*/ 	.short	(.L_3117 - .L_3116)


	//   ....[0]....
.L_3116:
        /*0090*/ 	.word	0x00000820


	//   ....[1]....
        /*0094*/ 	.word	0x00000850


	//   ....[2]....
        /*0098*/ 	.word	0x00000860


	//   ....[3]....
        /*009c*/ 	.word	0x00000890


	//   ....[4]....
        /*00a0*/ 	.word	0x000008a0


	//   ....[5]....
        /*00a4*/ 	.word	0x000008d0


	//   ....[6]....
        /*00a8*/ 	.word	0x000008f0


	//   ....[7]....
        /*00ac*/ 	.word	0x00000900


	//   ....[8]....
        /*00b0*/ 	.word	0x00000930


	//   ....[9]....
        /*00b4*/ 	.word	0x00000940


	//   ....[10]....
        /*00b8*/ 	.word	0x00000b30


	//   ....[11]....
        /*00bc*/ 	.word	0x00000ba0


	//   ....[12]....
        /*00c0*/ 	.word	0x00000c00


	//   ....[13]....
        /*00c4*/ 	.word	0x00000c60


	//   ....[14]....
        /*00c8*/ 	.word	0x00000cd0


	//   ....[15]....
        /*00cc*/ 	.word	0x00000d40


	//   ....[16]....
        /*00d0*/ 	.word	0x00000da0


	//   ....[17]....
        /*00d4*/ 	.word	0x00000e00


	//   ....[18]....
        /*00d8*/ 	.word	0x00000e60


	//   ....[19]....
        /*00dc*/ 	.word	0x00000ec0


	//----- nvinfo : EIATTR_EXIT_INSTR_OFFSETS
	.align		4
.L_3117:
        /*00e0*/ 	.byte	0x04, 0x1c
        /*00e2*/ 	.short	(.L_3119 - .L_3118)


	//   ....[0]....
.L_3118:
        /*00e4*/ 	.word	0x00000070


	//   ....[1]....
        /*00e8*/ 	.word	0x00000ad0


	//----- nvinfo : EIATTR_MAX_THREADS
	.align		4
.L_3119:
        /*00ec*/ 	.byte	0x04, 0x05
        /*00ee*/ 	.short	(.L_3121 - .L_3120)
.L_3120:
        /*00f0*/ 	.word	0x00000400
        /*00f4*/ 	.word	0x00000001
        /*00f8*/ 	.word	0x00000001


	//----- nvinfo : EIATTR_CRS_STACK_SIZE
	.align		4
.L_3121:
        /*00fc*/ 	.byte	0x04, 0x1e
        /*00fe*/ 	.short	(.L_3123 - .L_3122)
.L_3122:
        /*0100*/ 	.word	0x00000000
.L_3123:


//--------------------- .nv.info._ZN10layer_norm13ln_bwd_kernelINS_13Kernel_traitsIf13__nv_bfloat16fS2_fjLj4096ELj1ELj1ELj4ELj16ENS_18Kernel_traits_baseILj4096EfS2_fS2_fjLj128EEEEELb1ELb0ELb1ELb0EEEvNS_9BwdParamsE --------------------------
	.section	.nv.info._ZN10layer_norm13ln_bwd_kernelINS_13Kernel_traitsIf13__nv_bfloat16fS2_fjLj4096ELj1ELj1ELj4ELj16ENS_18Kernel_traits_baseILj4096EfS2_fS2_fjLj128EEEEELb1ELb0ELb1ELb0EEEvNS_9BwdParamsE,"",@"SHT_CUDA_INFO"
	.sectionflags	@""
	.align	4


	//----- nvinfo : EIATTR_CUDA_API_VERSION
	.align		4
        /*0000*/ 	.byte	0x04, 0x37
        /*0002*/ 	.short	(.L_3125 - .L_3124)
.L_3124:
        /*0004*/ 	.word	0x00000082


	//----- nvinfo : EIATTR_SW2861232_WAR
	.align		4
.L_3125:
        /*0008*/ 	.byte	0x01, 0x35
	.zero		2


	//----- nvinfo : EIATTR_PARAM_CBANK
	.align		4
        /*000c*/ 	.byte	0x04, 0x0a
        /*000e*/ 	.short	(.L_3127 - .L_3126)
	.align		4
.L_3126:
        /*0010*/ 	.word	index@(.nv.constant0._ZN10layer_norm13ln_bwd_kernelINS_13Kernel_traitsIf13__nv_bfloat16fS2_fjLj4096ELj1ELj1ELj4ELj16ENS_18Kernel_traits_baseILj4096EfS2_fS2_fjLj128EEEEELb1ELb0ELb1ELb0EEEvNS_9BwdParamsE)
        /*0014*/ 	.short	0x0160
        /*0016*/ 	.short	0x0128


	//----- nvinfo : EIATTR_CBANK_PARAM_SIZE
	.align		4
.L_3127:
        /*0018*/ 	.byte	0x03, 0x19
        /*001a*/ 	.short	0x0128


	//----- nvinfo : EIATTR_KPARAM_INFO
	.align		4
        /*001c*/ 	.byte	0x04, 0x17
        /*001e*/ 	.short	(.L_3129 - .L_3128)
.L_3128:
        /*0020*/ 	.word	0x00000000
        /*0024*/ 	.short	0x0000
        /*0026*/ 	.short	0x0000
        /*0028*/ 	.byte	0x00, 0xf0, 0xa1, 0x04


	//----- nvinfo : EIATTR_MAXREG_COUNT
	.align		4
.L_3129:
        /*002c*/ 	.byte	0x03, 0x1b
        /*002e*/ 	.short	0x00ff


	//----- nvinfo : EIATTR_NUM_BARRIERS
	.align		4
        /*0030*/ 	.byte	0x02, 0x4c
        /*0032*/ 	.byte	0x01
	.zero		1


	//----- nvinfo : EIATTR_MERCURY_ISA_VERSION
	.align		4
        /*0034*/ 	.byte	0x03, 0x5f
        /*0036*/ 	.short	0x0000


	//----- nvinfo : EIATTR_COOP_GROUP_MASK_REGIDS
	.align		4
        /*0038*/ 	.byte	0x04, 0x29
        /*003a*/ 	.short	(.L_3131 - .L_3130)


	//   ....[0]....
.L_3130:
        /*003c*/ 	.word	0xffffffff


	//   ....[1]....
        /*0040*/ 	.word	0xffffffff


	//   ....[2]....
        /*0044*/ 	.word	0xffffffff


	//   ....[3]....
        /*0048*/ 	.word	0xffffffff


	//   ....[4]....
        /*004c*/ 	.word	0xffffffff


	//   ....[5]....
        /*0050*/ 	.word	0xffffffff


	//   ....[6]....
        /*0054*/ 	.word	0xffffffff


	//   ....[7]....
        /*0058*/ 	.word	0xffffffff


	//   ....[8]....
        /*005c*/ 	.word	0xffffffff


	//   ....[9]....
        /*0060*/ 	.word	0xffffffff


	//   ....[10]....
        /*0064*/ 	.word	0xffffffff


	//   ....[11]....
        /*0068*/ 	.word	0xffffffff


	//   ....[12]....
        /*006c*/ 	.word	0xffffffff


	//   ....[13]....
        /*0070*/ 	.word	0xffffffff


	//   ....[14]....
        /*0074*/ 	.word	0xffffffff


	//   ....[15]....
        /*0078*/ 	.word	0xffffffff


	//   ....[16]....
        /*007c*/ 	.word	0xffffffff


	//   ....[17]....
        /*0080*/ 	.word	0xffffffff


	//   ....[18]....
        /*0084*/ 	.word	0xffffffff


	//   ....[19]....
        /*0088*/ 	.word	0xffffffff


	//----- nvinfo : EIATTR_COOP_GROUP_INSTR_OFFSETS
	.align		4
.L_3131:
        /*008c*/ 	.byte	0x04, 0x28
        /*008e*/ 	.short	(.L_3133 - .L_3132)


	//   ....[0]....
.L_3132:
        /*0090*/ 	.word	0x00001f50


	//   ....[1]....
        /*0094*/ 	.word	0x00001f70


	//   ....[2]....
        /*0098*/ 	.word	0x00001f90


	//   ....[3]....
        /*009c*/ 	.word	0x00001fb0


	//   ....[4]....
        /*00a0*/ 	.word	0x00001fd0


	//   ....[5]....
        /*00a4*/ 	.word	0x00001ff0


	//   ....[6]....
        /*00a8*/ 	.word	0x00002010


	//   ....[7]....
        /*00ac*/ 	.word	0x00002030


	//   ....[8]....
        /*00b0*/ 	.word	0x00002050


	//   ....[9]....
        /*00b4*/ 	.word	0x00002070


	//   ....[10]....
        /*00b8*/ 	.word	0x00004fb0


	//   ....[11]....
        /*00bc*/ 	.word	0x00005030


	//   ....[12]....
        /*00c0*/ 	.word	0x000050b0


	//   ....[13]....
        /*00c4*/ 	.word	0x00005120


	//   ....[14]....
        /*00c8*/ 	.word	0x000051a0


	//   ....[15]....
        /*00cc*/ 	.word	0x00005210


	//   ....[16]....
        /*00d0*/ 	.word	0x00005290


	//   ....[17]....
        /*00d4*/ 	.word	0x00005300


	//   ....[18]....
        /*00d8*/ 	.word	0x00005380


	//   ....[19]....
        /*00dc*/ 	.word	0x000053f0


	//----- nvinfo : EIATTR_EXIT_INSTR_OFFSETS
	.align		4
.L_3133:
        /*00e0*/ 	.byte	0x04, 0x1c
        /*00e2*/ 	.short	(.L_3135 - .L_3134)


	//   ....[0]....
.L_3134:
        /*00e4*/ 	.word	0x00004ed0


	//   ....[1]....
        /*00e8*/ 	.word	0x00004f50


	//----- nvinfo : EIATTR_MAX_THREADS
	.align		4
.L_3135:
        /*00ec*/ 	.byte	0x04, 0x05
        /*00ee*/ 	.short	(.L_3137 - .L_3136)
.L_3136:
        /*00f0*/ 	.word	0x00000080
        /*00f4*/ 	.word	0x00000001
        /*00f8*/ 	.word	0x00000001


	//----- nvinfo : EIATTR_CRS_STACK_SIZE
	.align		4
.L_3137:
        /*00fc*/ 	.byte	0x04, 0x1e
        /*00fe*/ 	.short	(.L_3139 - .L_3138)
.L_3138:
        /*0100*/ 	.word	0x00000000
.L_3139:


//--------------------- .nv.info._ZN10layer_norm22ln_bwd_finalize_kernelINS_22Kernel_traits_finalizeILj4096Ef13__nv_bfloat16fS2_fjLb0ELj1024ELj4ENS_18Kernel_traits_baseILj4096EfS2_fS2_fjLj1024EEEEELb0ELb1EEEvNS_9BwdParamsE --------------------------
	.section	.nv.info._ZN10layer_norm22ln_bwd_finalize_kernelINS_22Kernel_traits_finalizeILj4096Ef13__nv_bfloat16fS2_fjLb0ELj1024ELj4ENS_18Kernel_traits_baseILj4096EfS2_fS2_fjLj1024EEEEELb0ELb1EEEvNS_9BwdParamsE,"",@"SHT_CUDA_INFO"
	.sectionflags	@""
	.align	4


	//----- nvinfo : EIATTR_CUDA_API_VERSION
	.align		4
        /*0000*/ 	.byte	0x04, 0x37
        /*0002*/ 	.short	(.L_3141 - .L_3140)
.L_3140:
        /*0004*/ 	.word	0x00000082


	//----- nvinfo : EIATTR_SW2861232_WAR
	.align		4
.L_3141:
        /*0008*/ 	.byte	0x01, 0x35
	.zero		2


	//----- nvinfo : EIATTR_PARAM_CBANK
	.align		4
        /*000c*/ 	.byte	0x04, 0x0a
        /*000e*/ 	.short	(.L_3143 - .L_3142)
	.align		4
.L_3142:
        /*0010*/ 	.word	index@(.nv.constant0._ZN10layer_norm22ln_bwd_finalize_kernelINS_22Kernel_traits_finalizeILj4096Ef13__nv_bfloat16fS2_fjLb0ELj1024ELj4ENS_18Kernel_traits_baseILj4096EfS2_fS2_fjLj1024EEEEELb0ELb1EEEvNS_9BwdParamsE)
        /*0014*/ 	.short	0x0160
        /*0016*/ 	.short	0x0128


	//----- nvinfo : EIATTR_CBANK_PARAM_SIZE
	.align		4
.L_3143:
        /*0018*/ 	.byte	0x03, 0x19
        /*001a*/ 	.short	0x0128


	//----- nvinfo : EIATTR_KPARAM_INFO
	.align		4
        /*001c*/ 	.byte	0x04, 0x17
        /*001e*/ 	.short	(.L_3145 - .L_3144)
.L_3144:
        /*0020*/ 	.word	0x00000000
        /*0024*/ 	.short	0x0000
        /*0026*/ 	.short	0x0000
        /*0028*/ 	.byte	0x00, 0xf0, 0xa1, 0x04


	//----- nvinfo : EIATTR_MAXREG_COUNT
	.align		4
.L_3145:
        /*002c*/ 	.byte	0x03, 0x1b
        /*002e*/ 	.short	0x0040


	//----- nvinfo : EIATTR_NUM_BARRIERS
	.align		4
        /*0030*/ 	.byte	0x02, 0x4c
        /*0032*/ 	.byte	0x01
	.zero		1


	//----- nvinfo : EIATTR_MERCURY_ISA_VERSION
	.align		4
        /*0034*/ 	.byte	0x03, 0x5f
        /*0036*/ 	.short	0x0000


	//----- nvinfo : EIATTR_COOP_GROUP_MASK_REGIDS
	.align		4
        /*0038*/ 	.byte	0x04, 0x29
        /*003a*/ 	.short	(.L_3147 - .L_3146)


	//   ....[0]....
.L_3146:
        /*003c*/ 	.word	0xffffffff


	//   ....[1]....
        /*0040*/ 	.word	0xffffffff


	//   ....[2]....
        /*0044*/ 	.word	0xffffffff


	//   ....[3]....
        /*0048*/ 	.word	0xffffffff


	//   ....[4]....
        /*004c*/ 	.word	0xffffffff


	//   ....[5]....
        /*0050*/ 	.word	0xffffffff


	//   ....[6]....
        /*0054*/ 	.word	0xffffffff


	//   ....[7]....
        /*0058*/ 	.word	0xffffffff


	//   ....[8]....
        /*005c*/ 	.word	0xffffffff


	//   ....[9]....
        /*0060*/ 	.word	0xffffffff


	//   ....[10]....
        /*0064*/ 	.word	0xffffffff


	//   ....[11]....
        /*0068*/ 	.word	0xffffffff


	//   ....[12]....
        /*006c*/ 	.word	0xffffffff


	//   ....[13]....
        /*0070*/ 	.word	0xffffffff


	//   ....[14]....
        /*0074*/ 	.word	0xffffffff


	//   ....[15]....
        /*0078*/ 	.word	0xffffffff


	//   ....[16]....
        /*007c*/ 	.word	0xffffffff


	//   ....[17]....
        /*0080*/ 	.word	0xffffffff


	//   ....[18]....
        /*0084*/ 	.word	0xffffffff


	//   ....[19]....
        /*0088*/ 	.word	0xffffffff


	//----- nvinfo : EIATTR_COOP_GROUP_INSTR_OFFSETS
	.align		4
.L_3147:
        /*008c*/ 	.byte	0x04, 0x28
        /*008e*/ 	.short	(.L_3149 - .L_3148)


	//   ....[0]....
.L_3148:
        /*0090*/ 	.word	0x000007f0


	//   ....[1]....
        /*0094*/ 	.word	0x00000820


	//   ....[2]....
        /*0098*/ 	.word	0x00000840


	//   ....[3]....
        /*009c*/ 	.word	0x00000850


	//   ....[4]....
        /*00a0*/ 	.word	0x00000880


	//   ....[5]....
        /*00a4*/ 	.word	0x00000890


	//   ....[6]....
        /*00a8*/ 	.word	0x000008c0


	//   ....[7]....
        /*00ac*/ 	.word	0x000008d0


	//   ....[8]....
        /*00b0*/ 	.word	0x00000900


	//   ....[9]....
        /*00b4*/ 	.word	0x00000910


	//   ....[10]....
        /*00b8*/ 	.word	0x00000ab0


	//   ....[11]....
        /*00bc*/ 	.word	0x00000b30


	//   ....[12]....
        /*00c0*/ 	.word	0x00000b90


	//   ....[13]....
        /*00c4*/ 	.word	0x00000bf0


	//   ....[14]....
        /*00c8*/ 	.word	0x00000c60


	//   ....[15]....
        /*00cc*/ 	.word	0x00000cd0


	//   ....[16]....
        /*00d0*/ 	.word	0x00000d30


	//   ....[17]....
        /*00d4*/ 	.word	0x00000d90


	//   ....[18]....
        /*00d8*/ 	.word	0x00000df0


	//   ....[19]....
        /*00dc*/ 	.word	0x00000e50


	//----- nvinfo : EIATTR_EXIT_INSTR_OFFSETS
	.align		4
.L_3149:
        /*00e0*/ 	.byte	0x04, 0x1c
        /*00e2*/ 	.short	(.L_3151 - .L_3150)


	//   ....[0]....
.L_3150:
        /*00e4*/ 	.word	0x00000070


	//   ....[1]....
        /*00e8*/ 	.word	0x00000a50


	//----- nvinfo : EIATTR_MAX_THREADS
	.align		4
.L_3151:
        /*00ec*/ 	.byte	0x04, 0x05
        /*00ee*/ 	.short	(.L_3153 - .L_3152)
.L_3152:
        /*00f0*/ 	.word	0x00000400
        /*00f4*/ 	.word	0x00000001
        /*00f8*/ 	.word	0x00000001


	//----- nvinfo : EIATTR_CRS_STACK_SIZE
	.align		4
.L_3153:
        /*00fc*/ 	.byte	0x04, 0x1e
        /*00fe*/ 	.short	(.L_3155 - .L_3154)
.L_3154:
        /*0100*/ 	.word	0x00000000
.L_3155:


//--------------------- .nv.info._ZN10layer_norm13ln_bwd_kernelINS_13Kernel_traitsIf13__nv_bfloat16fS2_fjLj4096ELj1ELj1ELj4ELj16ENS_18Kernel_traits_baseILj4096EfS2_fS2_fjLj128EEEEELb1ELb0ELb1ELb1EEEvNS_9BwdParamsE --------------------------
	.section	.nv.info._ZN10layer_norm13ln_bwd_kernelINS_13Kernel_traitsIf13__nv_bfloat16fS2_fjLj4096ELj1ELj1ELj4ELj16ENS_18Kernel_traits_baseILj4096EfS2_fS2_fjLj128EEEEELb1ELb0ELb1ELb1EEEvNS_9BwdParamsE,"",@"SHT_CUDA_INFO"
	.sectionflags	@""
	.align	4


	//----- nvinfo : EIATTR_CUDA_API_VERSION
	.align		4
        /*0000*/ 	.byte	0x04, 0x37
        /*0002*/ 	.short	(.L_3157 - .L_3156)
.L_3156:
        /*0004*/ 	.word	0x00000082


	//----- nvinfo : EIATTR_SW2861232_WAR
	.align		4
.L_3157:
        /*0008*/ 	.byte	0x01, 0x35
	.zero		2


	//----- nvinfo : EIATTR_PARAM_CBANK
	.align		4
        /*000c*/ 	.byte	0x04, 0x0a
        /*000e*/ 	.short	(.L_3159 - .L_3158)
	.align		4
.L_3158:
        /*0010*/ 	.word	index@(.nv.constant0._ZN10layer_norm13ln_bwd_kernelINS_13Kernel_traitsIf13__nv_bfloat16fS2_fjLj4096ELj1ELj1ELj4ELj16ENS_18Kernel_traits_baseILj4096EfS2_fS2_fjLj128EEEEELb1ELb0ELb1ELb1EEEvNS_9BwdParamsE)
        /*0014*/ 	.short	0x0160
        /*0016*/ 	.short	0x0128


	//----- nvinfo : EIATTR_CBANK_PARAM_SIZE
	.align		4
.L_3159:
        /*0018*/ 	.byte	0x03, 0x19
        /*001a*/ 	.short	0x0128


	//----- nvinfo : EIATTR_KPARAM_INFO
	.align		4
        /*001c*/ 	.byte	0x04, 0x17
        /*001e*/ 	.short	(.L_3161 - .L_3160)
.L_3160:
        /*0020*/ 	.word	0x00000000
        /*0024*/ 	.short	0x0000
        /*0026*/ 	.short	0x0000
        /*0028*/ 	.byte	0x00, 0xf0, 0xa1, 0x04


	//----- nvinfo : EIATTR_MAXREG_COUNT
	.align		4
.L_3161:
        /*002c*/ 	.byte	0x03, 0x1b
        /*002e*/ 	.short	0x00ff


	//----- nvinfo : EIATTR_NUM_BARRIERS
	.align		4
        /*0030*/ 	.byte	0x02, 0x4c
        /*0032*/ 	.byte	0x01
	.zero		1


	//----- nvinfo : EIATTR_MERCURY_ISA_VERSION
	.align		4
        /*0034*/ 	.byte	0x03, 0x5f
        /*0036*/ 	.short	0x0000


	//----- nvinfo : EIATTR_COOP_GROUP_MASK_REGIDS
	.align		4
        /*0038*/ 	.byte	0x04, 0x29
        /*003a*/ 	.short	(.L_3163 - .L_3162)


	//   ....[0]....
.L_3162:
        /*003c*/ 	.word	0xffffffff


	//   ....[1]....
        /*0040*/ 	.word	0xffffffff


	//   ....[2]....
        /*0044*/ 	.word	0xffffffff


	//   ....[3]....
        /*0048*/ 	.word	0xffffffff


	//   ....[4]....
        /*004c*/ 	.word	0xffffffff


	//   ....[5]....
        /*0050*/ 	.word	0xffffffff


	//   ....[6]....
        /*0054*/ 	.word	0xffffffff


	//   ....[7]....
        /*0058*/ 	.word	0xffffffff


	//   ....[8]....
        /*005c*/ 	.word	0xffffffff


	//   ....[9]....
        /*0060*/ 	.word	0xffffffff


	//   ....[10]....
        /*0064*/ 	.word	0xffffffff


	//   ....[11]....
        /*0068*/ 	.word	0xffffffff


	//   ....[12]....
        /*006c*/ 	.word	0xffffffff


	//   ....[13]....
        /*0070*/ 	.word	0xffffffff


	//   ....[14]....
        /*0074*/ 	.word	0xffffffff


	//   ....[15]....
        /*0078*/ 	.word	0xffffffff


	//   ....[16]....
        /*007c*/ 	.word	0xffffffff


	//   ....[17]....
        /*0080*/ 	.word	0xffffffff


	//   ....[18]....
        /*0084*/ 	.word	0xffffffff


	//   ....[19]....
        /*0088*/ 	.word	0xffffffff


	//----- nvinfo : EIATTR_COOP_GROUP_INSTR_OFFSETS
	.align		4
.L_3163:
        /*008c*/ 	.byte	0x04, 0x28
        /*008e*/ 	.short	(.L_3165 - .L_3164)


	//   ....[0]....
.L_3164:
        /*0090*/ 	.word	0x00001db0


	//   ....[1]....
        /*0094*/ 	.word	0x00001dd0


	//   ....[2]....
        /*0098*/ 	.word	0x00001df0


	//   ....[3]....
        /*009c*/ 	.word	0x00001e10


	//   ....[4]....
        /*00a0*/ 	.word	0x00001e30


	//   ....[5]....
        /*00a4*/ 	.word	0x00001e50


	//   ....[6]....
        /*00a8*/ 	.word	0x00001e70


	//   ....[7]....
        /*00ac*/ 	.word	0x00001e90


	//   ....[8]....
        /*00b0*/ 	.word	0x00001eb0


	//   ....[9]....
        /*00b4*/ 	.word	0x00001ed0


	//   ....[10]....
        /*00b8*/ 	.word	0x00004b20


	//   ....[11]....
        /*00bc*/ 	.word	0x00004ba0


	//   ....[12]....
        /*00c0*/ 	.word	0x00004c20


	//   ....[13]....
        /*00c4*/ 	.word	0x00004c90


	//   ....[14]....
        /*00c8*/ 	.word	0x00004d10


	//   ....[15]....
        /*00cc*/ 	.word	0x00004d80


	//   ....[16]....
        /*00d0*/ 	.word	0x00004e00


	//   ....[17]....
        /*00d4*/ 	.word	0x00004e70


	//   ....[18]....
        /*00d8*/ 	.word	0x00004ef0


	//   ....[19]....
        /*00dc*/ 	.word	0x00004f60


	//----- nvinfo : EIATTR_EXIT_INSTR_OFFSETS
	.align		4
.L_3165:
        /*00e0*/ 	.byte	0x04, 0x1c
        /*00e2*/ 	.short	(.L_3167 - .L_3166)


	//   ....[0]....
.L_3166:
        /*00e4*/ 	.word	0x00004ac0


	//----- nvinfo : EIATTR_MAX_THREADS
	.align		4
.L_3167:
        /*00e8*/ 	.byte	0x04, 0x05
        /*00ea*/ 	.short	(.L_3169 - .L_3168)
.L_3168:
        /*00ec*/ 	.word	0x00000080
        /*00f0*/ 	.word	0x00000001
        /*00f4*/ 	.word	0x00000001


	//----- nvinfo : EIATTR_CRS_STACK_SIZE
	.align		4
.L_3169:
        /*00f8*/ 	.byte	0x04, 0x1e
        /*00fa*/ 	.short	(.L_3171 - .L_3170)
.L_3170:
        /*00fc*/ 	.word	0x00000000
.L_3171:


//--------------------- .nv.info._ZN10layer_norm13ln_bwd_kernelINS_13Kernel_traitsIf13__nv_bfloat16fS2_fjLj4096ELj1ELj1ELj4ELj16ENS_18Kernel_traits_baseILj4096EfS2_fS2_fjLj128EEEEELb1ELb1ELb0ELb0EEEvNS_9BwdParamsE --------------------------
	.section	.nv.info._ZN10layer_norm13ln_bwd_kernelINS_13Kernel_traitsIf13__nv_bfloat16fS2_fjLj4096ELj1ELj1ELj4ELj16ENS_18Kernel_traits_baseILj4096EfS2_fS2_fjLj128EEEEELb1ELb1ELb0ELb0EEEvNS_9BwdParamsE,"",@"SHT_CUDA_INFO"
	.sectionflags	@""
	.align	4


	//----- nvinfo : EIATTR_CUDA_API_VERSION
	.align		4
        /*0000*/ 	.byte	0x04, 0x37
        /*0002*/ 	.short	(.L_3173 - .L_3172)
.L_3172:
        /*0004*/ 	.word	0x00000082


	//----- nvinfo : EIATTR_SW2861232_WAR
	.align		4
.L_3173:
        /*0008*/ 	.byte	0x01, 0x35
	.zero		2


	//----- nvinfo : EIATTR_PARAM_CBANK
	.align		4
        /*000c*/ 	.byte	0x04, 0x0a
        /*000e*/ 	.short	(.L_3175 - .L_3174)
	.align		4
.L_3174:
        /*0010*/ 	.word	index@(.nv.constant0._ZN10layer_norm13ln_bwd_kernelINS_13Kernel_traitsIf13__nv_bfloat16fS2_fjLj4096ELj1ELj1ELj4ELj16ENS_18Kernel_traits_baseILj4096EfS2_fS2_fjLj128EEEEELb1ELb1ELb0ELb0EEEvNS_9BwdParamsE)
        /*0014*/ 	.short	0x0160
        /*0016*/ 	.short	0x0128


	//----- nvinfo : EIATTR_CBANK_PARAM_SIZE
	.align		4
.L_3175:
        /*0018*/ 	.byte	0x03, 0x19
        /*001a*/ 	.short	0x0128


	//----- nvinfo : EIATTR_KPARAM_INFO
	.align		4
        /*001c*/ 	.byte	0x04, 0x17
        /*001e*/ 	.short	(.L_3177 - .L_3176)
.L_3176:
        /*0020*/ 	.word	0x00000000
        /*0024*/ 	.short	0x0000
        /*0026*/ 	.short	0x0000
        /*0028*/ 	.byte	0x00, 0xf0, 0xa1, 0x04


	//----- nvinfo : EIATTR_MAXREG_COUNT
	.align		4
.L_3177:
        /*002c*/ 	.byte	0x03, 0x1b
        /*002e*/ 	.short	0x00ff


	//----- nvinfo : EIATTR_NUM_BARRIERS
	.align		4
        /*0030*/ 	.byte	0x02, 0x4c
        /*0032*/ 	.byte	0x01
	.zero		1


	//----- nvinfo : EIATTR_ANNOTATIONS
	.align		4
        /*0034*/ 	.byte	0x04, 0x55
        /*0036*/ 	.short	(.L_3179 - .L_3178)


	//   ....[0]....
.L_3178:
        /* <DEDUP_REMOVED lines=45> */


	//----- nvinfo : EIATTR_MERCURY_ISA_VERSION
	.align		4
.L_3179:
        /*02f8*/ 	.byte	0x03, 0x5f
        /*02fa*/ 	.short	0x0000


	//----- nvinfo : EIATTR_COOP_GROUP_MASK_REGIDS
	.align		4
        /*02fc*/ 	.byte	0x04, 0x29
        /*02fe*/ 	.short	(.L_3181 - .L_3180)


	//   ....[0]....
.L_3180:
        /*0300*/ 	.word	0xffffffff


	//   ....[1]....
        /*0304*/ 	.word	0xffffffff


	//   ....[2]....
        /*0308*/ 	.word	0xffffffff


	//   ....[3]....
        /*030c*/ 	.word	0xffffffff


	//   ....[4]....
        /*0310*/ 	.word	0xffffffff


	//   ....[5]....
        /*0314*/ 	.word	0xffffffff


	//   ....[6]....
        /*0318*/ 	.word	0xffffffff


	//   ....[7]....
        /*031c*/ 	.word	0xffffffff


	//   ....[8]....
        /*0320*/ 	.word	0xffffffff


	//   ....[9]....
        /*0324*/ 	.word	0xffffffff


	//   ....[10]....
        /*0328*/ 	.word	0xffffffff


	//   ....[11]....
        /*032c*/ 	.word	0xffffffff


	//   ....[12]....
        /*0330*/ 	.word	0xffffffff


	//   ....[13]....
        /*0334*/ 	.word	0xffffffff


	//   ....[14]....
        /*0338*/ 	.word	0xffffffff


	//   ....[15]....
        /*033c*/ 	.word	0xffffffff


	//   ....[16]....
        /*0340*/ 	.word	0xffffffff


	//   ....[17]....
        /*0344*/ 	.word	0xffffffff


	//   ....[18]....
        /*0348*/ 	.word	0xffffffff


	//   ....[19]....
        /*034c*/ 	.word	0xffffffff


	//----- nvinfo : EIATTR_COOP_GROUP_INSTR_OFFSETS
	.align		4
.L_3181:
        /*0350*/ 	.byte	0x04, 0x28
        /*0352*/ 	.short	(.L_3183 - .L_3182)


	//   ....[0]....
.L_3182:
        /*0354*/ 	.word	0x00002130


	//   ....[1]....
        /*0358*/ 	.word	0x00002160


	//   ....[2]....
        /*035c*/ 	.word	0x00002170


	//   ....[3]....
        /*0360*/ 	.word	0x000021a0


	//   ....[4]....
        /*0364*/ 	.word	0x000021c0


	//   ....[5]....
        /*0368*/ 	.word	0x000021e0


	//   ....[6]....
        /*036c*/ 	.word	0x00002200


	//   ....[7]....
        /*0370*/ 	.word	0x00002220


	//   ....[8]....
        /*0374*/ 	.word	0x00002230


	//   ....[9]....
        /*0378*/ 	.word	0x00002250


	//   ....[10]....
        /*037c*/ 	.word	0x00004db0


	//   ....[11]....
        /*0380*/ 	.word	0x00004e30


	//   ....[12]....
        /*0384*/ 	.word	0x00004eb0


	//   ....[13]....
        /*0388*/ 	.word	0x00004f20


	//   ....[14]....
        /*038c*/ 	.word	0x00004fa0


	//   ....[15]....
        /*0390*/ 	.word	0x00005010


	//   ....[16]....
        /*0394*/ 	.word	0x00005090


	//   ....[17]....
        /*0398*/ 	.word	0x00005100


	//   ....[18]....
        /*039c*/ 	.word	0x00005180


	//   ....[19]....
        /*03a0*/ 	.word	0x000051f0


	//----- nvinfo : EIATTR_EXIT_INSTR_OFFSETS
	.align		4
.L_3183:
        /*03a4*/ 	.byte	0x04, 0x1c
        /*03a6*/ 	.short	(.L_3185 - .L_3184)


	//   ....[0]....
.L_3184:
        /*03a8*/ 	.word	0x00004ca0


	//   ....[1]....
        /*03ac*/ 	.word	0x00004d50


	//----- nvinfo : EIATTR_MAX_THREADS
	.align		4
.L_3185:
        /*03b0*/ 	.byte	0x04, 0x05
        /*03b2*/ 	.short	(.L_3187 - .L_3186)
.L_3186:
        /*03b4*/ 	.word	0x00000080
        /*03b8*/ 	.word	0x00000001
        /*03bc*/ 	.word	0x00000001


	//----- nvinfo : EIATTR_CRS_STACK_SIZE
	.align		4
.L_3187:
        /*03c0*/ 	.byte	0x04, 0x1e
        /*03c2*/ 	.short	(.L_3189 - .L_3188)
.L_3188:
        /*03c4*/ 	.word	0x00000000
.L_3189:


//--------------------- .nv.info._ZN10layer_norm13ln_bwd_kernelINS_13Kernel_traitsIf13__nv_bfloat16fS2_fjLj4096ELj1ELj1ELj4ELj16ENS_18Kernel_traits_baseILj4096EfS2_fS2_fjLj128EEEEELb1ELb1ELb0ELb1EEEvNS_9BwdParamsE --------------------------
	.section	.nv.info._ZN10layer_norm13ln_bwd_kernelINS_13Kernel_traitsIf13__nv_bfloat16fS2_fjLj4096ELj1ELj1ELj4ELj16ENS_18Kernel_traits_baseILj4096EfS2_fS2_fjLj128EEEEELb1ELb1ELb0ELb1EEEvNS_9BwdParamsE,"",@"SHT_CUDA_INFO"
	.sectionflags	@""
	.align	4


	//----- nvinfo : EIATTR_CUDA_API_VERSION
	.align		4
        /*0000*/ 	.byte	0x04, 0x37
        /*0002*/ 	.short	(.L_3191 - .L_3190)
.L_3190:
        /*0004*/ 	.word	0x00000082


	//----- nvinfo : EIATTR_SW2861232_WAR
	.align		4
.L_3191:
        /*0008*/ 	.byte	0x01, 0x35
	.zero		2


	//----- nvinfo : EIATTR_PARAM_CBANK
	.align		4
        /*000c*/ 	.byte	0x04, 0x0a
        /*000e*/ 	.short	(.L_3193 - .L_3192)
	.align		4
.L_3192:
        /*0010*/ 	.word	index@(.nv.constant0._ZN10layer_norm13ln_bwd_kernelINS_13Kernel_traitsIf13__nv_bfloat16fS2_fjLj4096ELj1ELj1ELj4ELj16ENS_18Kernel_traits_baseILj4096EfS2_fS2_fjLj128EEEEELb1ELb1ELb0ELb1EEEvNS_9BwdParamsE)
        /*0014*/ 	.short	0x0160
        /*0016*/ 	.short	0x0128


	//----- nvinfo : EIATTR_CBANK_PARAM_SIZE
	.align		4
.L_3193:
        /*0018*/ 	.byte	0x03, 0x19
        /*001a*/ 	.short	0x0128


	//----- nvinfo : EIATTR_KPARAM_INFO
	.align		4
        /*001c*/ 	.byte	0x04, 0x17
        /*001e*/ 	.short	(.L_3195 - .L_3194)
.L_3194:
        /*0020*/ 	.word	0x00000000
        /*0024*/ 	.short	0x0000
        /*0026*/ 	.short	0x0000
        /*0028*/ 	.byte	0x00, 0xf0, 0xa1, 0x04


	//----- nvinfo : EIATTR_MAXREG_COUNT
	.align		4
.L_3195:
        /*002c*/ 	.byte	0x03, 0x1b
        /*002e*/ 	.short	0x00ff


	//----- nvinfo : EIATTR_NUM_BARRIERS
	.align		4
        /*0030*/ 	.byte	0x02, 0x4c
        /*0032*/ 	.byte	0x01
	.zero		1


	//----- nvinfo : EIATTR_ANNOTATIONS
	.align		4
        /*0034*/ 	.byte	0x04, 0x55
        /*0036*/ 	.short	(.L_3197 - .L_3196)


	//   ....[0]....
.L_3196:
        /* <DEDUP_REMOVED lines=71> */


	//----- nvinfo : EIATTR_MERCURY_ISA_VERSION
	.align		4
.L_3197:
        /*0498*/ 	.byte	0x03, 0x5f
        /*049a*/ 	.short	0x0000


	//----- nvinfo : EIATTR_COOP_GROUP_MASK_REGIDS
	.align		4
        /*049c*/ 	.byte	0x04, 0x29
        /*049e*/ 	.short	(.L_3199 - .L_3198)


	//   ....[0]....
.L_3198:
        /*04a0*/ 	.word	0xffffffff


	//   ....[1]....
        /*04a4*/ 	.word	0xffffffff


	//   ....[2]....
        /*04a8*/ 	.word	0xffffffff


	//   ....[3]....
        /*04ac*/ 	.word	0xffffffff


	//   ....[4]....
        /*04b0*/ 	.word	0xffffffff


	//   ....[5]....
        /*04b4*/ 	.word	0xffffffff


	//   ....[6]....
        /*04b8*/ 	.word	0xffffffff


	//   ....[7]....
        /*04bc*/ 	.word	0xffffffff


	//   ....[8]....
        /*04c0*/ 	.word	0xffffffff


	//   ....[9]....
        /*04c4*/ 	.word	0xffffffff


	//   ....[10]....
        /*04c8*/ 	.word	0xffffffff


	//   ....[11]....
        /*04cc*/ 	.word	0xffffffff


	//   ....[12]....
        /*04d0*/ 	.word	0xffffffff


	//   ....[13]....
        /*04d4*/ 	.word	0xffffffff


	//   ....[14]....
        /*04d8*/ 	.word	0xffffffff


	//   ....[15]....
        /*04dc*/ 	.word	0xffffffff


	//   ....[16]....
        /*04e0*/ 	.word	0xffffffff


	//   ....[17]....
        /*04e4*/ 	.word	0xffffffff


	//   ....[18]....
        /*04e8*/ 	.word	0xffffffff


	//   ....[19]....
        /*04ec*/ 	.word	0xffffffff


	//----- nvinfo : EIATTR_COOP_GROUP_INSTR_OFFSETS
	.align		4
.L_3199:
        /*04f0*/ 	.byte	0x04, 0x28
        /*04f2*/ 	.short	(.L_3201 - .L_3200)


	//   ....[0]....
.L_3200:
        /*04f4*/ 	.word	0x00001fc0


	//   ....[1]....
        /*04f8*/ 	.word	0x00001fe0


	//   ....[2]....
        /*04fc*/ 	.word	0x00002010


	//   ....[3]....
        /*0500*/ 	.word	0x00002030


	//   ....[4]....
        /*0504*/ 	.word	0x00002050


	//   ....[5]....
        /*0508*/ 	.word	0x00002070


	//   ....[6]....
        /*050c*/ 	.word	0x00002090


	//   ....[7]....
        /*0510*/ 	.word	0x000020b0


	//   ....[8]....
        /*0514*/ 	.word	0x000020c0


	//   ....[9]....
        /*0518*/ 	.word	0x000020e0


	//   ....[10]....
        /*051c*/ 	.word	0x00004ec0


	//   ....[11]....
        /*0520*/ 	.word	0x00004f40


	//   ....[12]....
        /*0524*/ 	.word	0x00004fc0


	//   ....[13]....
        /*0528*/ 	.word	0x00005030


	//   ....[14]....
        /*052c*/ 	.word	0x000050b0


	//   ....[15]....
        /*0530*/ 	.word	0x00005120


	//   ....[16]....
        /*0534*/ 	.word	0x000051a0


	//   ....[17]....
        /*0538*/ 	.word	0x00005210


	//   ....[18]....
        /*053c*/ 	.word	0x00005290


	//   ....[19]....
        /*0540*/ 	.word	0x00005300


	//----- nvinfo : EIATTR_EXIT_INSTR_OFFSETS
	.align		4
.L_3201:
        /*0544*/ 	.byte	0x04, 0x1c
        /*0546*/ 	.short	(.L_3203 - .L_3202)


	//   ....[0]....
.L_3202:
        /*0548*/ 	.word	0x00004e60


	//----- nvinfo : EIATTR_MAX_THREADS
	.align		4
.L_3203:
        /*054c*/ 	.byte	0x04, 0x05
        /*054e*/ 	.short	(.L_3205 - .L_3204)
.L_3204:
        /*0550*/ 	.word	0x00000080
        /*0554*/ 	.word	0x00000001
        /*0558*/ 	.word	0x00000001


	//----- nvinfo : EIATTR_CRS_STACK_SIZE
	.align		4
.L_3205:
        /*055c*/ 	.byte	0x04, 0x1e
        /*055e*/ 	.short	(.L_3207 - .L_3206)
.L_3206:
        /*0560*/ 	.word	0x00000000
.L_3207:


//--------------------- .nv.info._ZN10layer_norm22ln_bwd_finalize_kernelINS_22Kernel_traits_finalizeILj4096Ef13__nv_bfloat16fS2_fjLb1ELj1024ELj4ENS_18Kernel_traits_baseILj4096EfS2_fS2_fjLj1024EEEEELb1ELb0EEEvNS_9BwdParamsE --------------------------
	.section	.nv.info._ZN10layer_norm22ln_bwd_finalize_kernelINS_22Kernel_traits_finalizeILj4096Ef13__nv_bfloat16fS2_fjLb1ELj1024ELj4ENS_18Kernel_traits_baseILj4096EfS2_fS2_fjLj1024EEEEELb1ELb0EEEvNS_9BwdParamsE,"",@"SHT_CUDA_INFO"
	.sectionflags	@""
	.align	4


	//----- nvinfo : EIATTR_CUDA_API_VERSION
	.align		4
        /*0000*/ 	.byte	0x04, 0x37
        /*0002*/ 	.short	(.L_3209 - .L_3208)
.L_3208:
        /*0004*/ 	.word	0x00000082


	//----- nvinfo : EIATTR_SW2861232_WAR
	.align		4
.L_3209:
        /*0008*/ 	.byte	0x01, 0x35
	.zero		2


	//----- nvinfo : EIATTR_PARAM_CBANK
	.align		4
        /*000c*/ 	.byte	0x04, 0x0a
        /*000e*/ 	.short	(.L_3211 - .L_3210)
	.align		4
.L_3210:
        /*0010*/ 	.word	index@(.nv.constant0._ZN10layer_norm22ln_bwd_finalize_kernelINS_22Kernel_traits_finalizeILj4096Ef13__nv_bfloat16fS2_fjLb1ELj1024ELj4ENS_18Kernel_traits_baseILj4096EfS2_fS2_fjLj1024EEEEELb1ELb0EEEvNS_9BwdParamsE)
        /*0014*/ 	.short	0x0160
        /*0016*/ 	.short	0x0128


	//----- nvinfo : EIATTR_CBANK_PARAM_SIZE
	.align		4
.L_3211:
        /*0018*/ 	.byte	0x03, 0x19
        /*001a*/ 	.short	0x0128


	//----- nvinfo : EIATTR_KPARAM_INFO
	.align		4
        /*001c*/ 	.byte	0x04, 0x17
        /*001e*/ 	.short	(.L_3213 - .L_3212)
.L_3212:
        /*0020*/ 	.word	0x00000000
        /*0024*/ 	.short	0x0000
        /*0026*/ 	.short	0x0000
        /*0028*/ 	.byte	0x00, 0xf0, 0xa1, 0x04


	//----- nvinfo : EIATTR_MAXREG_COUNT
	.align		4
.L_3213:
        /*002c*/ 	.byte	0x03, 0x1b
        /*002e*/ 	.short	0x0040


	//----- nvinfo : EIATTR_NUM_BARRIERS
	.align		4
        /*0030*/ 	.byte	0x02, 0x4c
        /*0032*/ 	.byte	0x01
	.zero		1


	//----- nvinfo : EIATTR_MERCURY_ISA_VERSION
	.align		4
        /*0034*/ 	.byte	0x03, 0x5f
        /*0036*/ 	.short	0x0000


	//----- nvinfo : EIATTR_COOP_GROUP_MASK_REGIDS
	.align		4
        /*0038*/ 	.byte	0x04, 0x29
        /*003a*/ 	.short	(.L_3215 - .L_3214)


	//   ....[0]....
.L_3214:
        /*003c*/ 	.word	0xffffffff


	//   ....[1]....
        /*0040*/ 	.word	0xffffffff


	//   ....[2]....
        /*0044*/ 	.word	0xffffffff


	//   ....[3]....
        /*0048*/ 	.word	0xffffffff


	//   ....[4]....
        /*004c*/ 	.word	0xffffffff


	//   ....[5]....
        /*0050*/ 	.word	0xffffffff


	//   ....[6]....
        /*0054*/ 	.word	0xffffffff


	//   ....[7]....
        /*0058*/ 	.word	0xffffffff


	//   ....[8]....
        /*005c*/ 	.word	0xffffffff


	//   ....[9]....
        /*0060*/ 	.word	0xffffffff


	//   ....[10]....
        /*0064*/ 	.word	0xffffffff


	//   ....[11]....
        /*0068*/ 	.word	0xffffffff


	//   ....[12]....
        /*006c*/ 	.word	0xffffffff


	//   ....[13]....
        /*0070*/ 	.word	0xffffffff


	//   ....[14]....
        /*0074*/ 	.word	0xffffffff


	//   ....[15]....
        /*0078*/ 	.word	0xffffffff


	//   ....[16]....
        /*007c*/ 	.word	0xffffffff


	//   ....[17]....
        /*0080*/ 	.word	0xffffffff


	//   ....[18]....
        /*0084*/ 	.word	0xffffffff


	//   ....[19]....
        /*0088*/ 	.word	0xffffffff


	//   ....[20]....
        /*008c*/ 	.word	0xffffffff


	//   ....[21]....
        /*0090*/ 	.word	0xffffffff


	//   ....[22]....
        /*0094*/ 	.word	0xffffffff


	//   ....[23]....
        /*0098*/ 	.word	0xffffffff


	//   ....[24]....
        /*009c*/ 	.word	0xffffffff


	//   ....[25]....
        /*00a0*/ 	.word	0xffffffff


	//   ....[26]....
        /*00a4*/ 	.word	0xffffffff


	//   ....[27]....
        /*00a8*/ 	.word	0xffffffff


	//   ....[28]....
        /*00ac*/ 	.word	0xffffffff


	//   ....[29]....
        /*00b0*/ 	.word	0xffffffff


	//----- nvinfo : EIATTR_COOP_GROUP_INSTR_OFFSETS
	.align		4
.L_3215:
        /*00b4*/ 	.byte	0x04, 0x28
        /*00b6*/ 	.short	(.L_3217 - .L_3216)


	//   ....[0]....
.L_3216:
        /*00b8*/ 	.word	0x000009d0


	//   ....[1]....
        /*00bc*/ 	.word	0x00000a00


	//   ....[2]....
        /*00c0*/ 	.word	0x00000a10


	//   ....[3]....
        /*00c4*/ 	.word	0x00000a30


	//   ....[4]....
        /*00c8*/ 	.word	0x00000a50


	//   ....[5]....
        /*00cc*/ 	.word	0x00000a60


	//   ....[6]....
        /*00d0*/ 	.word	0x00000a90


	//   ....[7]....
        /*00d4*/ 	.word	0x00000ab0


	//   ....[8]....
        /*00d8*/ 	.word	0x00000ac0


	//   ....[9]....
        /*00dc*/ 	.word	0x00000af0


	//   ....[10]....
        /*00e0*/ 	.word	0x00000b10


	//   ....[11]....
        /*00e4*/ 	.word	0x00000b20


	//   ....[12]....
        /*00e8*/ 	.word	0x00000b50


	//   ....[13]....
        /*00ec*/ 	.word	0x00000b70


	//   ....[14]....
        /*00f0*/ 	.word	0x00000b80


	//   ....[15]....
        /*00f4*/ 	.word	0x00000df0


	//   ....[16]....
        /*00f8*/ 	.word	0x00000e50


	//   ....[17]....
        /*00fc*/ 	.word	0x00000eb0


	//   ....[18]....
        /*0100*/ 	.word	0x00000f10


	//   ....[19]....
        /*0104*/ 	.word	0x00000f80


	//   ....[20]....
        /*0108*/ 	.word	0x00000ff0


	//   ....[21]....
        /*010c*/ 	.word	0x00001050


	//   ....[22]....
        /*0110*/ 	.word	0x000010b0


	//   ....[23]....
        /*0114*/ 	.word	0x00001110


	//   ....[24]....
        /*0118*/ 	.word	0x00001180


	//   ....[25]....
        /*011c*/ 	.word	0x000011f0


	//   ....[26]....
        /*0120*/ 	.word	0x00001250


	//   ....[27]....
        /*0124*/ 	.word	0x000012b0


	//   ....[28]....
        /*0128*/ 	.word	0x00001310


	//   ....[29]....
        /*012c*/ 	.word	0x00001370


	//----- nvinfo : EIATTR_EXIT_INSTR_OFFSETS
	.align		4
.L_3217:
        /*0130*/ 	.byte	0x04, 0x1c
        /*0132*/ 	.short	(.L_3219 - .L_3218)


	//   ....[0]....
.L_3218:
        /*0134*/ 	.word	0x00000070


	//   ....[1]....
        /*0138*/ 	.word	0x00000d90


	//----- nvinfo : EIATTR_MAX_THREADS
	.align		4
.L_3219:
        /*013c*/ 	.byte	0x04, 0x05
        /*013e*/ 	.short	(.L_3221 - .L_3220)
.L_3220:
        /*0140*/ 	.word	0x00000400
        /*0144*/ 	.word	0x00000001
        /*0148*/ 	.word	0x00000001


	//----- nvinfo : EIATTR_CRS_STACK_SIZE
	.align		4
.L_3221:
        /*014c*/ 	.byte	0x04, 0x1e
        /*014e*/ 	.short	(.L_3223 - .L_3222)
.L_3222:
        /*0150*/ 	.word	0x00000000
.L_3223:


//--------------------- .nv.info._ZN10layer_norm13ln_bwd_kernelINS_13Kernel_traitsIf13__nv_bfloat16fS2_fjLj4096ELj1ELj1ELj4ELj16ENS_18Kernel_traits_baseILj4096EfS2_fS2_fjLj128EEEEELb1ELb1ELb1ELb0EEEvNS_9BwdParamsE --------------------------
	.section	.nv.info._ZN10layer_norm13ln_bwd_kernelINS_13Kernel_traitsIf13__nv_bfloat16fS2_fjLj4096ELj1ELj1ELj4ELj16ENS_18Kernel_traits_baseILj4096EfS2_fS2_fjLj128EEEEELb1ELb1ELb1ELb0EEEvNS_9BwdParamsE,"",@"SHT_CUDA_INFO"
	.sectionflags	@""
	.align	4


	//----- nvinfo : EIATTR_CUDA_API_VERSION
	.align		4
        /*0000*/ 	.byte	0x04, 0x37
        /*0002*/ 	.short	(.L_3225 - .L_3224)
.L_3224:
        /*0004*/ 	.word	0x00000082


	//----- nvinfo : EIATTR_SW2861232_WAR
	.align		4
.L_3225:
        /*0008*/ 	.byte	0x01, 0x35
	.zero		2


	//----- nvinfo : EIATTR_PARAM_CBANK
	.align		4
        /*000c*/ 	.byte	0x04, 0x0a
        /*000e*/ 	.short	(.L_3227 - .L_3226)
	.align		4
.L_3226:
        /*0010*/ 	.word	index@(.nv.constant0._ZN10layer_norm13ln_bwd_kernelINS_13Kernel_traitsIf13__nv_bfloat16fS2_fjLj4096ELj1ELj1ELj4ELj16ENS_18Kernel_traits_baseILj4096EfS2_fS2_fjLj128EEEEELb1ELb1ELb1ELb0EEEvNS_9BwdParamsE)
        /*0014*/ 	.short	0x0160
        /*0016*/ 	.short	0x0128


	//----- nvinfo : EIATTR_CBANK_PARAM_SIZE
	.align		4
.L_3227:
        /*0018*/ 	.byte	0x03, 0x19
        /*001a*/ 	.short	0x0128


	//----- nvinfo : EIATTR_KPARAM_INFO
	.align		4
        /*001c*/ 	.byte	0x04, 0x17
        /*001e*/ 	.short	(.L_3229 - .L_3228)
.L_3228:
        /*0020*/ 	.word	0x00000000
        /*0024*/ 	.short	0x0000
        /*0026*/ 	.short	0x0000
        /*0028*/ 	.byte	0x00, 0xf0, 0xa1, 0x04


	//----- nvinfo : EIATTR_MAXREG_COUNT
	.align		4
.L_3229:
        /*002c*/ 	.byte	0x03, 0x1b
        /*002e*/ 	.short	0x00ff


	//----- nvinfo : EIATTR_NUM_BARRIERS
	.align		4
        /*0030*/ 	.byte	0x02, 0x4c
        /*0032*/ 	.byte	0x01
	.zero		1


	//----- nvinfo : EIATTR_ANNOTATIONS
	.align		4
        /*0034*/ 	.byte	0x04, 0x55
        /*0036*/ 	.short	(.L_3231 - .L_3230)


	//   ....[0]....
.L_3230:
        /* <DEDUP_REMOVED lines=58> */


	//----- nvinfo : EIATTR_MERCURY_ISA_VERSION
	.align		4
.L_3231:
        /*03c8*/ 	.byte	0x03, 0x5f
        /*03ca*/ 	.short	0x0000


	//----- nvinfo : EIATTR_COOP_GROUP_MASK_REGIDS
	.align		4
        /*03cc*/ 	.byte	0x04, 0x29
        /*03ce*/ 	.short	(.L_3233 - .L_3232)


	//   ....[0]....
.L_3232:
        /*03d0*/ 	.word	0xffffffff


	//   ....[1]....
        /*03d4*/ 	.word	0xffffffff


	//   ....[2]....
        /*03d8*/ 	.word	0xffffffff


	//   ....[3]....
        /*03dc*/ 	.word	0xffffffff


	//   ....[4]....
        /*03e0*/ 	.word	0xffffffff


	//   ....[5]....
        /*03e4*/ 	.word	0xffffffff


	//   ....[6]....
        /*03e8*/ 	.word	0xffffffff


	//   ....[7]....
        /*03ec*/ 	.word	0xffffffff


	//   ....[8]....
        /*03f0*/ 	.word	0xffffffff


	//   ....[9]....
        /*03f4*/ 	.word	0xffffffff


	//   ....[10]....
        /*03f8*/ 	.word	0xffffffff


	//   ....[11]....
        /*03fc*/ 	.word	0xffffffff


	//   ....[12]....
        /*0400*/ 	.word	0xffffffff


	//   ....[13]....
        /*0404*/ 	.word	0xffffffff


	//   ....[14]....
        /*0408*/ 	.word	0xffffffff


	//   ....[15]....
        /*040c*/ 	.word	0xffffffff


	//   ....[16]....
        /*0410*/ 	.word	0xffffffff


	//   ....[17]....
        /*0414*/ 	.word	0xffffffff


	//   ....[18]....
        /*0418*/ 	.word	0xffffffff


	//   ....[19]....
        /*041c*/ 	.word	0xffffffff


	//----- nvinfo : EIATTR_COOP_GROUP_INSTR_OFFSETS
	.align		4
.L_3233:
        /*0420*/ 	.byte	0x04, 0x28
        /*0422*/ 	.short	(.L_3235 - .L_3234)


	//   ....[0]....
.L_3234:
        /*0424*/ 	.word	0x00002660


	//   ....[1]....
        /*0428*/ 	.word	0x00002690


	//   ....[2]....
        /*042c*/ 	.word	0x000026a0


	//   ....[3]....
        /*0430*/ 	.word	0x000026d0


	//   ....[4]....
        /*0434*/ 	.word	0x000026f0


	//   ....[5]....
        /*0438*/ 	.word	0x00002710


	//   ....[6]....
        /*043c*/ 	.word	0x00002720


	//   ....[7]....
        /*0440*/ 	.word	0x00002750


	//   ....[8]....
        /*0444*/ 	.word	0x00002760


	//   ....[9]....
        /*0448*/ 	.word	0x00002780


	//   ....[10]....
        /*044c*/ 	.word	0x000071b0


	//   ....[11]....
        /*0450*/ 	.word	0x00007230


	//   ....[12]....
        /*0454*/ 	.word	0x000072b0


	//   ....[13]....
        /*0458*/ 	.word	0x00007320


	//   ....[14]....
        /*045c*/ 	.word	0x000073a0


	//   ....[15]....
        /*0460*/ 	.word	0x00007410


	//   ....[16]....
        /*0464*/ 	.word	0x00007490


	//   ....[17]....
        /*0468*/ 	.word	0x00007500


	//   ....[18]....
        /*046c*/ 	.word	0x00007580


	//   ....[19]....
        /*0470*/ 	.word	0x000075f0


	//----- nvinfo : EIATTR_EXIT_INSTR_OFFSETS
	.align		4
.L_3235:
        /*0474*/ 	.byte	0x04, 0x1c
        /*0476*/ 	.short	(.L_3237 - .L_3236)


	//   ....[0]....
.L_3236:
        /*0478*/ 	.word	0x000070a0


	//   ....[1]....
        /*047c*/ 	.word	0x00007150


	//----- nvinfo : EIATTR_MAX_THREADS
	.align		4
.L_3237:
        /*0480*/ 	.byte	0x04, 0x05
        /*0482*/ 	.short	(.L_3239 - .L_3238)
.L_3238:
        /*0484*/ 	.word	0x00000080
        /*0488*/ 	.word	0x00000001
        /*048c*/ 	.word	0x00000001


	//----- nvinfo : EIATTR_CRS_STACK_SIZE
	.align		4
.L_3239:
        /*0490*/ 	.byte	0x04, 0x1e
        /*0492*/ 	.short	(.L_3241 - .L_3240)
.L_3240:
        /*0494*/ 	.word	0x00000000
.L_3241:


//--------------------- .nv.info._ZN10layer_norm22ln_bwd_finalize_kernelINS_22Kernel_traits_finalizeILj4096Ef13__nv_bfloat16fS2_fjLb1ELj1024ELj4ENS_18Kernel_traits_baseILj4096EfS2_fS2_fjLj1024EEEEELb1ELb1EEEvNS_9BwdParamsE --------------------------
	.section	.nv.info._ZN10layer_norm22ln_bwd_finalize_kernelINS_22Kernel_traits_finalizeILj4096Ef13__nv_bfloat16fS2_fjLb1ELj1024ELj4ENS_18Kernel_traits_baseILj4096EfS2_fS2_fjLj1024EEEEELb1ELb1EEEvNS_9BwdParamsE,"",@"SHT_CUDA_INFO"
	.sectionflags	@""
	.align	4


	//----- nvinfo : EIATTR_CUDA_API_VERSION
	.align		4
        /*0000*/ 	.byte	0x04, 0x37
        /*0002*/ 	.short	(.L_3243 - .L_3242)
.L_3242:
        /*0004*/ 	.word	0x00000082


	//----- nvinfo : EIATTR_SW2861232_WAR
	.align		4
.L_3243:
        /*0008*/ 	.byte	0x01, 0x35
	.zero		2


	//----- nvinfo : EIATTR_PARAM_CBANK
	.align		4
        /*000c*/ 	.byte	0x04, 0x0a
        /*000e*/ 	.short	(.L_3245 - .L_3244)
	.align		4
.L_3244:
        /*0010*/ 	.word	index@(.nv.constant0._ZN10layer_norm22ln_bwd_finalize_kernelINS_22Kernel_traits_finalizeILj4096Ef13__nv_bfloat16fS2_fjLb1ELj1024ELj4ENS_18Kernel_traits_baseILj4096EfS2_fS2_fjLj1024EEEEELb1ELb1EEEvNS_9BwdParamsE)
        /*0014*/ 	.short	0x0160
        /*0016*/ 	.short	0x0128


	//----- nvinfo : EIATTR_CBANK_PARAM_SIZE
	.align		4
.L_3245:
        /*0018*/ 	.byte	0x03, 0x19
        /*001a*/ 	.short	0x0128


	//----- nvinfo : EIATTR_KPARAM_INFO
	.align		4
        /*001c*/ 	.byte	0x04, 0x17
        /*001e*/ 	.short	(.L_3247 - .L_3246)
.L_3246:
        /*0020*/ 	.word	0x00000000
        /*0024*/ 	.short	0x0000
        /*0026*/ 	.short	0x0000
        /*0028*/ 	.byte	0x00, 0xf0, 0xa1, 0x04


	//----- nvinfo : EIATTR_MAXREG_COUNT
	.align		4
.L_3247:
        /*002c*/ 	.byte	0x03, 0x1b
        /*002e*/ 	.short	0x0040


	//----- nvinfo : EIATTR_NUM_BARRIERS
	.align		4
        /*0030*/ 	.byte	0x02, 0x4c
        /*0032*/ 	.byte	0x01
	.zero		1


	//----- nvinfo : EIATTR_MERCURY_ISA_VERSION
	.align		4
        /*0034*/ 	.byte	0x03, 0x5f
        /*0036*/ 	.short	0x0000


	//----- nvinfo : EIATTR_COOP_GROUP_MASK_REGIDS
	.align		4
        /*0038*/ 	.byte	0x04, 0x29
        /*003a*/ 	.short	(.L_3249 - .L_3248)


	//   ....[0]....
.L_3248:
        /*003c*/ 	.word	0xffffffff


	//   ....[1]....
        /*0040*/ 	.word	0xffffffff


	//   ....[2]....
        /*0044*/ 	.word	0xffffffff


	//   ....[3]....
        /*0048*/ 	.word	0xffffffff


	//   ....[4]....
        /*004c*/ 	.word	0xffffffff


	//   ....[5]....
        /*0050*/ 	.word	0xffffffff


	//   ....[6]....
        /*0054*/ 	.word	0xffffffff


	//   ....[7]....
        /*0058*/ 	.word	0xffffffff


	//   ....[8]....
        /*005c*/ 	.word	0xffffffff


	//   ....[9]....
        /*0060*/ 	.word	0xffffffff


	//   ....[10]....
        /*0064*/ 	.word	0xffffffff


	//   ....[11]....
        /*0068*/ 	.word	0xffffffff


	//   ....[12]....
        /*006c*/ 	.word	0xffffffff


	//   ....[13]....
        /*0070*/ 	.word	0xffffffff


	//   ....[14]....
        /*0074*/ 	.word	0xffffffff


	//   ....[15]....
        /*0078*/ 	.word	0xffffffff


	//   ....[16]....
        /*007c*/ 	.word	0xffffffff


	//   ....[17]....
        /*0080*/ 	.word	0xffffffff


	//   ....[18]....
        /*0084*/ 	.word	0xffffffff


	//   ....[19]....
        /*0088*/ 	.word	0xffffffff


	//   ....[20]....
        /*008c*/ 	.word	0xffffffff


	//   ....[21]....
        /*0090*/ 	.word	0xffffffff


	//   ....[22]....
        /*0094*/ 	.word	0xffffffff


	//   ....[23]....
        /*0098*/ 	.word	0xffffffff


	//   ....[24]....
        /*009c*/ 	.word	0xffffffff


	//   ....[25]....
        /*00a0*/ 	.word	0xffffffff


	//   ....[26]....
        /*00a4*/ 	.word	0xffffffff


	//   ....[27]....
        /*00a8*/ 	.word	0xffffffff


	//   ....[28]....
        /*00ac*/ 	.word	0xffffffff


	//   ....[29]....
        /*00b0*/ 	.word	0xffffffff


	//----- nvinfo : EIATTR_COOP_GROUP_INSTR_OFFSETS
	.align		4
.L_3249:
        /*00b4*/ 	.byte	0x04, 0x28
        /*00b6*/ 	.short	(.L_3251 - .L_3250)


	//   ....[0]....
.L_3250:
        /*00b8*/ 	.word	0x000009a0


	//   ....[1]....
        /*00bc*/ 	.word	0x000009d0


	//   ....[2]....
        /*00c0*/ 	.word	0x000009e0


	//   ....[3]....
        /*00c4*/ 	.word	0x00000a00


	//   ....[4]....
        /*00c8*/ 	.word	0x00000a20


	//   ....[5]....
        /*00cc*/ 	.word	0x00000a30


	//   ....[6]....
        /*00d0*/ 	.word	0x00000a60


	//   ....[7]....
        /*00d4*/ 	.word	0x00000a80


	//   ....[8]....
        /*00d8*/ 	.word	0x00000a90


	//   ....[9]....
        /*00dc*/ 	.word	0x00000ac0


	//   ....[10]....
        /*00e0*/ 	.word	0x00000ae0


	//   ....[11]....
        /*00e4*/ 	.word	0x00000af0


	//   ....[12]....
        /*00e8*/ 	.word	0x00000b20


	//   ....[13]....
        /*00ec*/ 	.word	0x00000b40


	//   ....[14]....
        /*00f0*/ 	.word	0x00000b50


	//   ....[15]....
        /*00f4*/ 	.word	0x00000da0


	//   ....[16]....
        /*00f8*/ 	.word	0x00000e00


	//   ....[17]....
        /*00fc*/ 	.word	0x00000e60


	//   ....[18]....
        /*0100*/ 	.word	0x00000ec0


	//   ....[19]....
        /*0104*/ 	.word	0x00000f30


	//   ....[20]....
        /*0108*/ 	.word	0x00000fa0


	//   ....[21]....
        /*010c*/ 	.word	0x00001000


	//   ....[22]....
        /*0110*/ 	.word	0x00001060


	//   ....[23]....
        /*0114*/ 	.word	0x000010c0


	//   ....[24]....
        /*0118*/ 	.word	0x00001130


	//   ....[25]....
        /*011c*/ 	.word	0x000011a0


	//   ....[26]....
        /*0120*/ 	.word	0x00001200


	//   ....[27]....
        /*0124*/ 	.word	0x00001260


	//   ....[28]....
        /*0128*/ 	.word	0x000012c0


	//   ....[29]....
        /*012c*/ 	.word	0x00001320


	//----- nvinfo : EIATTR_EXIT_INSTR_OFFSETS
	.align		4
.L_3251:
        /*0130*/ 	.byte	0x04, 0x1c
        /*0132*/ 	.short	(.L_3253 - .L_3252)


	//   ....[0]....
.L_3252:
        /*0134*/ 	.word	0x00000070


	//   ....[1]....
        /*0138*/ 	.word	0x00000d40


	//----- nvinfo : EIATTR_MAX_THREADS
	.align		4
.L_3253:
        /*013c*/ 	.byte	0x04, 0x05
        /*013e*/ 	.short	(.L_3255 - .L_3254)
.L_3254:
        /*0140*/ 	.word	0x00000400
        /*0144*/ 	.word	0x00000001
        /*0148*/ 	.word	0x00000001


	//----- nvinfo : EIATTR_CRS_STACK_SIZE
	.align		4
.L_3255:
        /*014c*/ 	.byte	0x04, 0x1e
        /*014e*/ 	.short	(.L_3257 - .L_3256)
.L_3256:
        /*0150*/ 	.word	0x00000000
.L_3257:


//--------------------- .nv.info._ZN10layer_norm13ln_bwd_kernelINS_13Kernel_traitsIf13__nv_bfloat16fS2_fjLj4096ELj1ELj1ELj4ELj16ENS_18Kernel_traits_baseILj4096EfS2_fS2_fjLj128EEEEELb1ELb1ELb1ELb1EEEvNS_9BwdParamsE --------------------------
	.section	.nv.info._ZN10layer_norm13ln_bwd_kernelINS_13Kernel_traitsIf13__nv_bfloat16fS2_fjLj4096ELj1ELj1ELj4ELj16ENS_18Kernel_traits_baseILj4096EfS2_fS2_fjLj128EEEEELb1ELb1ELb1ELb1EEEvNS_9BwdParamsE,"",@"SHT_CUDA_INFO"
	.sectionflags	@""
	.align	4


	//----- nvinfo : EIATTR_CUDA_API_VERSION
	.align		4
        /*0000*/ 	.byte	0x04, 0x37
        /*0002*/ 	.short	(.L_3259 - .L_3258)
.L_3258:
        /*0004*/ 	.word	0x00000082


	//----- nvinfo : EIATTR_SW2861232_WAR
	.align		4
.L_3259:
        /*0008*/ 	.byte	0x01, 0x35
	.zero		2


	//----- nvinfo : EIATTR_PARAM_CBANK
	.align		4
        /*000c*/ 	.byte	0x04, 0x0a
        /*000e*/ 	.short	(.L_3261 - .L_3260)
	.align		4
.L_3260:
        /*0010*/ 	.word	index@(.nv.constant0._ZN10layer_norm13ln_bwd_kernelINS_13Kernel_traitsIf13__nv_bfloat16fS2_fjLj4096ELj1ELj1ELj4ELj16ENS_18Kernel_traits_baseILj4096EfS2_fS2_fjLj128EEEEELb1ELb1ELb1ELb1EEEvNS_9BwdParamsE)
        /*0014*/ 	.short	0x0160
        /*0016*/ 	.short	0x0128


	//----- nvinfo : EIATTR_CBANK_PARAM_SIZE
	.align		4
.L_3261:
        /*0018*/ 	.byte	0x03, 0x19
        /*001a*/ 	.short	0x0128


	//----- nvinfo : EIATTR_KPARAM_INFO
	.align		4
        /*001c*/ 	.byte	0x04, 0x17
        /*001e*/ 	.short	(.L_3263 - .L_3262)
.L_3262:
        /*0020*/ 	.word	0x00000000
        /*0024*/ 	.short	0x0000
        /*0026*/ 	.short	0x0000
        /*0028*/ 	.byte	0x00, 0xf0, 0xa1, 0x04


	//----- nvinfo : EIATTR_MAXREG_COUNT
	.align		4
.L_3263:
        /*002c*/ 	.byte	0x03, 0x1b
        /*002e*/ 	.short	0x00ff


	//----- nvinfo : EIATTR_NUM_BARRIERS
	.align		4
        /*0030*/ 	.byte	0x02, 0x4c
        /*0032*/ 	.byte	0x01
	.zero		1


	//----- nvinfo : EIATTR_ANNOTATIONS
	.align		4
        /*0034*/ 	.byte	0x04, 0x55
        /*0036*/ 	.short	(.L_3265 - .L_3264)


	//   ....[0]....
.L_3264:
        /* <DEDUP_REMOVED lines=46> */


	//----- nvinfo : EIATTR_MERCURY_ISA_VERSION
	.align		4
.L_3265:
        /*0308*/ 	.byte	0x03, 0x5f
        /*030a*/ 	.short	0x0000


	//----- nvinfo : EIATTR_COOP_GROUP_MASK_REGIDS
	.align		4
        /*030c*/ 	.byte	0x04, 0x29
        /*030e*/ 	.short	(.L_3267 - .L_3266)


	//   ....[0]....
.L_3266:
        /*0310*/ 	.word	0xffffffff


	//   ....[1]....
        /*0314*/ 	.word	0xffffffff


	//   ....[2]....
        /*0318*/ 	.word	0xffffffff


	//   ....[3]....
        /*031c*/ 	.word	0xffffffff


	//   ....[4]....
        /*0320*/ 	.word	0xffffffff


	//   ....[5]....
        /*0324*/ 	.word	0xffffffff


	//   ....[6]....
        /*0328*/ 	.word	0xffffffff


	//   ....[7]....
        /*032c*/ 	.word	0xffffffff


	//   ....[8]....
        /*0330*/ 	.word	0xffffffff


	//   ....[9]....
        /*0334*/ 	.word	0xffffffff


	//   ....[10]....
        /*0338*/ 	.word	0xffffffff


	//   ....[11]....
        /*033c*/ 	.word	0xffffffff


	//   ....[12]....
        /*0340*/ 	.word	0xffffffff


	//   ....[13]....
        /*0344*/ 	.word	0xffffffff


	//   ....[14]....
        /*0348*/ 	.word	0xffffffff


	//   ....[15]....
        /*034c*/ 	.word	0xffffffff


	//   ....[16]....
        /*0350*/ 	.word	0xffffffff


	//   ....[17]....
        /*0354*/ 	.word	0xffffffff


	//   ....[18]....
        /*0358*/ 	.word	0xffffffff


	//   ....[19]....
        /*035c*/ 	.word	0xffffffff


	//----- nvinfo : EIATTR_COOP_GROUP_INSTR_OFFSETS
	.align		4
.L_3267:
        /*0360*/ 	.byte	0x04, 0x28
        /*0362*/ 	.short	(.L_3269 - .L_3268)


	//   ....[0]....
.L_3268:
        /*0364*/ 	.word	0x00002560


	//   ....[1]....
        /*0368*/ 	.word	0x00002580


	//   ....[2]....
        /*036c*/ 	.word	0x000025b0


	//   ....[3]....
        /*0370*/ 	.word	0x000025d0


	//   ....[4]....
        /*0374*/ 	.word	0x000025f0


	//   ....[5]....
        /*0378*/ 	.word	0x00002610


	//   ....[6]....
        /*037c*/ 	.word	0x00002630


	//   ....[7]....
        /*0380*/ 	.word	0x00002650


	//   ....[8]....
        /*0384*/ 	.word	0x00002660


	//   ....[9]....
        /*0388*/ 	.word	0x00002680


	//   ....[10]....
        /*038c*/ 	.word	0x00006bf0


	//   ....[11]....
        /*0390*/ 	.word	0x00006c70


	//   ....[12]....
        /*0394*/ 	.word	0x00006cf0


	//   ....[13]....
        /*0398*/ 	.word	0x00006d60


	//   ....[14]....
        /*039c*/ 	.word	0x00006de0


	//   ....[15]....
        /*03a0*/ 	.word	0x00006e50


	//   ....[16]....
        /*03a4*/ 	.word	0x00006ed0


	//   ....[17]....
        /*03a8*/ 	.word	0x00006f40


	//   ....[18]....
        /*03ac*/ 	.word	0x00006fc0


	//   ....[19]....
        /*03b0*/ 	.word	0x00007030


	//----- nvinfo : EIATTR_EXIT_INSTR_OFFSETS
	.align		4
.L_3269:
        /*03b4*/ 	.byte	0x04, 0x1c
        /*03b6*/ 	.short	(.L_3271 - .L_3270)


	//   ....[0]....
.L_3270:
        /*03b8*/ 	.word	0x00006b90


	//----- nvinfo : EIATTR_MAX_THREADS
	.align		4
.L_3271:
        /*03bc*/ 	.byte	0x04, 0x05
        /*03be*/ 	.short	(.L_3273 - .L_3272)
.L_3272:
        /*03c0*/ 	.word	0x00000080
        /*03c4*/ 	.word	0x00000001
        /*03c8*/ 	.word	0x00000001


	//----- nvinfo : EIATTR_CRS_STACK_SIZE
	.align		4
.L_3273:
        /*03cc*/ 	.byte	0x04, 0x1e
        /*03ce*/ 	.short	(.L_3275 - .L_3274)
.L_3274:
        /*03d0*/ 	.word	0x00000000
.L_3275:


//--------------------- .nv.info._ZN10layer_norm13ln_bwd_kernelINS_13Kernel_traitsIf6__halfS2_S2_fjLj4096ELj1ELj1ELj4ELj16ENS_18Kernel_traits_baseILj4096EfS2_S2_S2_fjLj128EEEEELb0ELb0ELb0ELb0EEEvNS_9BwdParamsE --------------------------
	.section	.nv.info._ZN10layer_norm13ln_bwd_kernelINS_13Kernel_traitsIf6__halfS2_S2_fjLj4096ELj1ELj1ELj4ELj16ENS_18Kernel_traits_baseILj4096EfS2_S2_S2_fjLj128EEEEELb0ELb0ELb0ELb0EEEvNS_9BwdParamsE,"",@"SHT_CUDA_INFO"
	.sectionflags	@""
	.align	4


	//----- nvinfo : EIATTR_CUDA_API_VERSION
	.align		4
        /*0000*/ 	.byte	0x04, 0x37
        /*0002*/ 	.short	(.L_3277 - .L_3276)
.L_3276:
        /*0004*/ 	.word	0x00000082


	//----- nvinfo : EIATTR_SW2861232_WAR
	.align		4
.L_3277:
        /*0008*/ 	.byte	0x01, 0x35
	.zero		2


	//----- nvinfo : EIATTR_PARAM_CBANK
	.align		4
        /*000c*/ 	.byte	0x04, 0x0a
        /*000e*/ 	.short	(.L_3279 - .L_3278)
	.align		4
.L_3278:
        /*0010*/ 	.word	index@(.nv.constant0._ZN10layer_norm13ln_bwd_kernelINS_13Kernel_traitsIf6__halfS2_S2_fjLj4096ELj1ELj1ELj4ELj16ENS_18Kernel_traits_baseILj4096EfS2_S2_S2_fjLj128EEEEELb0ELb0ELb0ELb0EEEvNS_9BwdParamsE)
        /*0014*/ 	.short	0x0160
        /*0016*/ 	.short	0x0128


	//----- nvinfo : EIATTR_CBANK_PARAM_SIZE
	.align		4
.L_3279:
        /*0018*/ 	.byte	0x03, 0x19
        /*001a*/ 	.short	0x0128


	//----- nvinfo : EIATTR_KPARAM_INFO
	.align		4
        /*001c*/ 	.byte	0x04, 0x17
        /*001e*/ 	.short	(.L_3281 - .L_3280)
.L_3280:
        /*0020*/ 	.word	0x00000000
        /*0024*/ 	.short	0x0000
        /*0026*/ 	.short	0x0000
        /*0028*/ 	.byte	0x00, 0xf0, 0xa1, 0x04


	//----- nvinfo : EIATTR_MAXREG_COUNT
	.align		4
.L_3281:
        /*002c*/ 	.byte	0x03, 0x1b
        /*002e*/ 	.short	0x00ff


	//----- nvinfo : EIATTR_NUM_BARRIERS
	.align		4
        /*0030*/ 	.byte	0x02, 0x4c
        /*0032*/ 	.byte	0x01
	.zero		1


	//----- nvinfo : EIATTR_MERCURY_ISA_VERSION
	.align		4
        /*0034*/ 	.byte	0x03, 0x5f
        /*0036*/ 	.short	0x0000


	//----- nvinfo : EIATTR_COOP_GROUP_MASK_REGIDS
	.align		4
        /*0038*/ 	.byte	0x04, 0x29
        /*003a*/ 	.short	(.L_3283 - .L_3282)


	//   ....[0]....
.L_3282:
        /*003c*/ 	.word	0xffffffff


	//   ....[1]....
        /*0040*/ 	.word	0xffffffff


	//   ....[2]....
        /*0044*/ 	.word	0xffffffff


	//   ....[3]....
        /*0048*/ 	.word	0xffffffff


	//   ....[4]....
        /*004c*/ 	.word	0xffffffff


	//   ....[5]....
        /*0050*/ 	.word	0xffffffff


	//   ....[6]....
        /*0054*/ 	.word	0xffffffff


	//   ....[7]....
        /*0058*/ 	.word	0xffffffff


	//   ....[8]....
        /*005c*/ 	.word	0xffffffff


	//   ....[9]....
        /*0060*/ 	.word	0xffffffff


	//   ....[10]....
        /*0064*/ 	.word	0xffffffff


	//   ....[11]....
        /*0068*/ 	.word	0xffffffff


	//   ....[12]....
        /*006c*/ 	.word	0xffffffff


	//   ....[13]....
        /*0070*/ 	.word	0xffffffff


	//   ....[14]....
        /*0074*/ 	.word	0xffffffff


	//   ....[15]....
        /*0078*/ 	.word	0xffffffff


	//   ....[16]....
        /*007c*/ 	.word	0xffffffff


	//   ....[17]....
        /*0080*/ 	.word	0xffffffff


	//   ....[18]....
        /*0084*/ 	.word	0xffffffff


	//   ....[19]....
        /*0088*/ 	.word	0xffffffff


	//----- nvinfo : EIATTR_COOP_GROUP_INSTR_OFFSETS
	.align		4
.L_3283:
        /*008c*/ 	.byte	0x04, 0x28
        /*008e*/ 	.short	(.L_3285 - .L_3284)


	//   ....[0]....
.L_3284:
        /*0090*/ 	.word	0x00001bf0


	//   ....[1]....
        /*0094*/ 	.word	0x00001c10


	//   ....[2]....
        /*0098*/ 	.word	0x00001c30


	//   ....[3]....
        /*009c*/ 	.word	0x00001c50


	//   ....[4]....
        /*00a0*/ 	.word	0x00001c70


	//   ....[5]....
        /*00a4*/ 	.word	0x00001c90


	//   ....[6]....
        /*00a8*/ 	.word	0x00001cb0


	//   ....[7]....
        /*00ac*/ 	.word	0x00001cd0


	//   ....[8]....
        /*00b0*/ 	.word	0x00001cf0


	//   ....[9]....
        /*00b4*/ 	.word	0x00001d10


	//   ....[10]....
        /*00b8*/ 	.word	0x00003650


	//   ....[11]....
        /*00bc*/ 	.word	0x000036d0


	//   ....[12]....
        /*00c0*/ 	.word	0x00003750


	//   ....[13]....
        /*00c4*/ 	.word	0x000037c0


	//   ....[14]....
        /*00c8*/ 	.word	0x00003840


	//   ....[15]....
        /*00cc*/ 	.word	0x000038b0


	//   ....[16]....
        /*00d0*/ 	.word	0x00003930


	//   ....[17]....
        /*00d4*/ 	.word	0x000039a0


	//   ....[18]....
        /*00d8*/ 	.word	0x00003a20


	//   ....[19]....
        /*00dc*/ 	.word	0x00003a90


	//----- nvinfo : EIATTR_EXIT_INSTR_OFFSETS
	.align		4
.L_3285:
        /*00e0*/ 	.byte	0x04, 0x1c
        /*00e2*/ 	.short	(.L_3287 - .L_3286)


	//   ....[0]....
.L_3286:
        /*00e4*/ 	.word	0x00003570


	//   ....[1]....
        /*00e8*/ 	.word	0x000035f0


	//----- nvinfo : EIATTR_MAX_THREADS
	.align		4
.L_3287:
        /*00ec*/ 	.byte	0x04, 0x05
        /*00ee*/ 	.short	(.L_3289 - .L_3288)
.L_3288:
        /*00f0*/ 	.word	0x00000080
        /*00f4*/ 	.word	0x00000001
        /*00f8*/ 	.word	0x00000001


	//----- nvinfo : EIATTR_CRS_STACK_SIZE
	.align		4
.L_3289:
        /*00fc*/ 	.byte	0x04, 0x1e
        /*00fe*/ 	.short	(.L_3291 - .L_3290)
.L_3290:
        /*0100*/ 	.word	0x00000000
.L_3291:


//--------------------- .nv.info._ZN10layer_norm13ln_bwd_kernelINS_13Kernel_traitsIf6__halfS2_S2_fjLj4096ELj1ELj1ELj4ELj16ENS_18Kernel_traits_baseILj4096EfS2_S2_S2_fjLj128EEEEELb0ELb0ELb0ELb1EEEvNS_9BwdParamsE --------------------------
	.section	.nv.info._ZN10layer_norm13ln_bwd_kernelINS_13Kernel_traitsIf6__halfS2_S2_fjLj4096ELj1ELj1ELj4ELj16ENS_18Kernel_traits_baseILj4096EfS2_S2_S2_fjLj128EEEEELb0ELb0ELb0ELb1EEEvNS_9BwdParamsE,"",@"SHT_CUDA_INFO"
	.sectionflags	@""
	.align	4


	//----- nvinfo : EIATTR_CUDA_API_VERSION
	.align		4
        /*0000*/ 	.byte	0x04, 0x37
        /*0002*/ 	.short	(.L_3293 - .L_3292)
.L_3292:
        /*0004*/ 	.word	0x00000082


	//----- nvinfo : EIATTR_SW2861232_WAR
	.align		4
.L_3293:
        /*0008*/ 	.byte	0x01, 0x35
	.zero		2


	//----- nvinfo : EIATTR_PARAM_CBANK
	.align		4
        /*000c*/ 	.byte	0x04, 0x0a
        /*000e*/ 	.short	(.L_3295 - .L_3294)
	.align		4
.L_3294:
        /*0010*/ 	.word	index@(.nv.constant0._ZN10layer_norm13ln_bwd_kernelINS_13Kernel_traitsIf6__halfS2_S2_fjLj4096ELj1ELj1ELj4ELj16ENS_18Kernel_traits_baseILj4096EfS2_S2_S2_fjLj128EEEEELb0ELb0ELb0ELb1EEEvNS_9BwdParamsE)
        /*0014*/ 	.short	0x0160
        /*0016*/ 	.short	0x0128


	//----- nvinfo : EIATTR_CBANK_PARAM_SIZE
	.align		4
.L_3295:
        /*0018*/ 	.byte	0x03, 0x19
        /*001a*/ 	.short	0x0128


	//----- nvinfo : EIATTR_KPARAM_INFO
	.align		4
        /*001c*/ 	.byte	0x04, 0x17
        /*001e*/ 	.short	(.L_3297 - .L_3296)
.L_3296:
        /*0020*/ 	.word	0x00000000
        /*0024*/ 	.short	0x0000
        /*0026*/ 	.short	0x0000
        /*0028*/ 	.byte	0x00, 0xf0, 0xa1, 0x04


	//----- nvinfo : EIATTR_MAXREG_COUNT
	.align		4
.L_3297:
        /*002c*/ 	.byte	0x03, 0x1b
        /*002e*/ 	.short	0x00ff


	//----- nvinfo : EIATTR_NUM_BARRIERS
	.align		4
        /*0030*/ 	.byte	0x02, 0x4c
        /*0032*/ 	.byte	0x01
	.zero		1


	//----- nvinfo : EIATTR_MERCURY_ISA_VERSION
	.align		4
        /*0034*/ 	.byte	0x03, 0x5f
        /*0036*/ 	.short	0x0000


	//----- nvinfo : EIATTR_COOP_GROUP_MASK_REGIDS
	.align		4
        /*0038*/ 	.byte	0x04, 0x29
        /*003a*/ 	.short	(.L_3299 - .L_3298)


	//   ....[0]....
.L_3298:
        /*003c*/ 	.word	0xffffffff


	//   ....[1]....
        /*0040*/ 	.word	0xffffffff


	//   ....[2]....
        /*0044*/ 	.word	0xffffffff


	//   ....[3]....
        /*0048*/ 	.word	0xffffffff


	//   ....[4]....
        /*004c*/ 	.word	0xffffffff


	//   ....[5]....
        /*0050*/ 	.word	0xffffffff


	//   ....[6]....
        /*0054*/ 	.word	0xffffffff


	//   ....[7]....
        /*0058*/ 	.word	0xffffffff


	//   ....[8]....
        /*005c*/ 	.word	0xffffffff


	//   ....[9]....
        /*0060*/ 	.word	0xffffffff


	//   ....[10]....
        /*0064*/ 	.word	0xffffffff


	//   ....[11]....
        /*0068*/ 	.word	0xffffffff


	//   ....[12]....
        /*006c*/ 	.word	0xffffffff


	//   ....[13]....
        /*0070*/ 	.word	0xffffffff


	//   ....[14]....
        /*0074*/ 	.word	0xffffffff


	//   ....[15]....
        /*0078*/ 	.word	0xffffffff


	//   ....[16]....
        /*007c*/ 	.word	0xffffffff


	//   ....[17]....
        /*0080*/ 	.word	0xffffffff


	//   ....[18]....
        /*0084*/ 	.word	0xffffffff


	//   ....[19]....
        /*0088*/ 	.word	0xffffffff


	//----- nvinfo : EIATTR_COOP_GROUP_INSTR_OFFSETS
	.align		4
.L_3299:
        /*008c*/ 	.byte	0x04, 0x28
        /*008e*/ 	.short	(.L_3301 - .L_3300)


	//   ....[0]....
.L_3300:
        /*0090*/ 	.word	0x00001ac0


	//   ....[1]....
        /*0094*/ 	.word	0x00001ae0


	//   ....[2]....
        /*0098*/ 	.word	0x00001b00


	//   ....[3]....
        /*009c*/ 	.word	0x00001b20


	//   ....[4]....
        /*00a0*/ 	.word	0x00001b40


	//   ....[5]....
        /*00a4*/ 	.word	0x00001b60


	//   ....[6]....
        /*00a8*/ 	.word	0x00001b80


	//   ....[7]....
        /*00ac*/ 	.word	0x00001ba0


	//   ....[8]....
        /*00b0*/ 	.word	0x00001bc0


	//   ....[9]....
        /*00b4*/ 	.word	0x00001be0


	//   ....[10]....
        /*00b8*/ 	.word	0x00003660


	//   ....[11]....
        /*00bc*/ 	.word	0x000036e0


	//   ....[12]....
        /*00c0*/ 	.word	0x00003760


	//   ....[13]....
        /*00c4*/ 	.word	0x000037d0


	//   ....[14]....
        /*00c8*/ 	.word	0x00003850


	//   ....[15]....
        /*00cc*/ 	.word	0x000038c0


	//   ....[16]....
        /*00d0*/ 	.word	0x00003940


	//   ....[17]....
        /*00d4*/ 	.word	0x000039b0


	//   ....[18]....
        /*00d8*/ 	.word	0x00003a30


	//   ....[19]....
        /*00dc*/ 	.word	0x00003aa0


	//----- nvinfo : EIATTR_EXIT_INSTR_OFFSETS
	.align		4
.L_3301:
        /*00e0*/ 	.byte	0x04, 0x1c
        /*00e2*/ 	.short	(.L_3303 - .L_3302)


	//   ....[0]....
.L_3302:
        /*00e4*/ 	.word	0x00003600


	//----- nvinfo : EIATTR_MAX_THREADS
	.align		4
.L_3303:
        /*00e8*/ 	.byte	0x04, 0x05
        /*00ea*/ 	.short	(.L_3305 - .L_3304)
.L_3304:
        /*00ec*/ 	.word	0x00000080
        /*00f0*/ 	.word	0x00000001
        /*00f4*/ 	.word	0x00000001


	//----- nvinfo : EIATTR_CRS_STACK_SIZE
	.align		4
.L_3305:
        /*00f8*/ 	.byte	0x04, 0x1e
        /*00fa*/ 	.short	(.L_3307 - .L_3306)
.L_3306:
        /*00fc*/ 	.word	0x00000000
.L_3307:


//--------------------- .nv.info._ZN10layer_norm13ln_bwd_kernelINS_13Kernel_traitsIf6__halfS2_S2_fjLj4096ELj1ELj1ELj4ELj16ENS_18Kernel_traits_baseILj4096EfS2_S2_S2_fjLj128EEEEELb0ELb0ELb1ELb0EEEvNS_9BwdParamsE --------------------------
	.section	.nv.info._ZN10layer_norm13ln_bwd_kernelINS_13Kernel_traitsIf6__halfS2_S2_fjLj4096ELj1ELj1ELj4ELj16ENS_18Kernel_traits_baseILj4096EfS2_S2_S2_fjLj128EEEEELb0ELb0ELb1ELb0EEEvNS_9BwdParamsE,"",@"SHT_CUDA_INFO"
	.sectionflags	@""
	.align	4


	//----- nvinfo : EIATTR_CUDA_API_VERSION
	.align		4
        /*0000*/ 	.byte	0x04, 0x37
        /*0002*/ 	.short	(.L_3309 - .L_3308)
.L_3308:
        /*0004*/ 	.word	0x00000082


	//----- nvinfo : EIATTR_SW2861232_WAR
	.align		4
.L_3309:
        /*0008*/ 	.byte	0x01, 0x35
	.zero		2


	//----- nvinfo : EIATTR_PARAM_CBANK
	.align		4
        /*000c*/ 	.byte	0x04, 0x0a
        /*000e*/ 	.short	(.L_3311 - .L_3310)
	.align		4
.L_3310:
        /*0010*/ 	.word	index@(.nv.constant0._ZN10layer_norm13ln_bwd_kernelINS_13Kernel_traitsIf6__halfS2_S2_fjLj4096ELj1ELj1ELj4ELj16ENS_18Kernel_traits_baseILj4096EfS2_S2_S2_fjLj128EEEEELb0ELb0ELb1ELb0EEEvNS_9BwdParamsE)
        /*0014*/ 	.short	0x0160
        /*0016*/ 	.short	0x0128


	//----- nvinfo : EIATTR_CBANK_PARAM_SIZE
	.align		4
.L_3311:
        /*0018*/ 	.byte	0x03, 0x19
        /*001a*/ 	.short	0x0128


	//----- nvinfo : EIATTR_KPARAM_INFO
	.align		4
        /*001c*/ 	.byte	0x04, 0x17
        /*001e*/ 	.short	(.L_3313 - .L_3312)
.L_3312:
        /*0020*/ 	.word	0x00000000
        /*0024*/ 	.short	0x0000
        /*0026*/ 	.short	0x0000
        /*0028*/ 	.byte	0x00, 0xf0, 0xa1, 0x04


	//----- nvinfo : EIATTR_MAXREG_COUNT
	.align		4
.L_3313:
        /*002c*/ 	.byte	0x03, 0x1b
        /*002e*/ 	.short	0x00ff


	//----- nvinfo : EIATTR_NUM_BARRIERS
	.align		4
        /*0030*/ 	.byte	0x02, 0x4c
        /*0032*/ 	.byte	0x01
	.zero		1


	//----- nvinfo : EIATTR_MERCURY_ISA_VERSION
	.align		4
        /*0034*/ 	.byte	0x03, 0x5f
        /*0036*/ 	.short	0x0000


	//----- nvinfo : EIATTR_COOP_GROUP_MASK_REGIDS
	.align		4
        /*0038*/ 	.byte	0x04, 0x29
        /*003a*/ 	.short	(.L_3315 - .L_3314)


	//   ....[0]....
.L_3314:
        /*003c*/ 	.word	0xffffffff


	//   ....[1]....
        /*0040*/ 	.word	0xffffffff


	//   ....[2]....
        /*0044*/ 	.word	0xffffffff


	//   ....[3]....
        /*0048*/ 	.word	0xffffffff


	//   ....[4]....
        /*004c*/ 	.word	0xffffffff


	//   ....[5]....
        /*0050*/ 	.word	0xffffffff


	//   ....[6]....
        /*0054*/ 	.word	0xffffffff


	//   ....[7]....
        /*0058*/ 	.word	0xffffffff


	//   ....[8]....
        /*005c*/ 	.word	0xffffffff


	//   ....[9]....
        /*0060*/ 	.word	0xffffffff


	//   ....[10]....
        /*0064*/ 	.word	0xffffffff


	//   ....[11]....
        /*0068*/ 	.word	0xffffffff


	//   ....[12]....
        /*006c*/ 	.word	0xffffffff


	//   ....[13]....
        /*0070*/ 	.word	0xffffffff


	//   ....[14]....
        /*0074*/ 	.word	0xffffffff


	//   ....[15]....
        /*0078*/ 	.word	0xffffffff


	//   ....[16]....
        /*007c*/ 	.word	0xffffffff


	//   ....[17]....
        /*0080*/ 	.word	0xffffffff


	//   ....[18]....
        /*0084*/ 	.word	0xffffffff


	//   ....[19]....
        /*0088*/ 	.word	0xffffffff


	//----- nvinfo : EIATTR_COOP_GROUP_INSTR_OFFSETS
	.align		4
.L_3315:
        /*008c*/ 	.byte	0x04, 0x28
        /*008e*/ 	.short	(.L_3317 - .L_3316)


	//   ....[0]....
.L_3316:
        /*0090*/ 	.word	0x00001e10


	//   ....[1]....
        /*0094*/ 	.word	0x00001e30


	//   ....[2]....
        /*0098*/ 	.word	0x00001e50


	//   ....[3]....
        /*009c*/ 	.word	0x00001e70


	//   ....[4]....
        /*00a0*/ 	.word	0x00001e90


	//   ....[5]....
        /*00a4*/ 	.word	0x00001eb0


	//   ....[6]....
        /*00a8*/ 	.word	0x00001ed0


	//   ....[7]....
        /*00ac*/ 	.word	0x00001ef0


	//   ....[8]....
        /*00b0*/ 	.word	0x00001f10


	//   ....[9]....
        /*00b4*/ 	.word	0x00001f30


	//   ....[10]....
        /*00b8*/ 	.word	0x00004b90


	//   ....[11]....
        /*00bc*/ 	.word	0x00004c10


	//   ....[12]....
        /*00c0*/ 	.word	0x00004c90


	//   ....[13]....
        /*00c4*/ 	.word	0x00004d00


	//   ....[14]....
        /*00c8*/ 	.word	0x00004d80


	//   ....[15]....
        /*00cc*/ 	.word	0x00004df0


	//   ....[16]....
        /*00d0*/ 	.word	0x00004e70


	//   ....[17]....
        /*00d4*/ 	.word	0x00004ee0


	//   ....[18]....
        /*00d8*/ 	.word	0x00004f60


	//   ....[19]....
        /*00dc*/ 	.word	0x00004fd0


	//----- nvinfo : EIATTR_EXIT_INSTR_OFFSETS
	.align		4
.L_3317:
        /*00e0*/ 	.byte	0x04, 0x1c
        /*00e2*/ 	.short	(.L_3319 - .L_3318)


	//   ....[0]....
.L_3318:
        /*00e4*/ 	.word	0x00004ab0


	//   ....[1]....
        /*00e8*/ 	.word	0x00004b30


	//----- nvinfo : EIATTR_MAX_THREADS
	.align		4
.L_3319:
        /*00ec*/ 	.byte	0x04, 0x05
        /*00ee*/ 	.short	(.L_3321 - .L_3320)
.L_3320:
        /*00f0*/ 	.word	0x00000080
        /*00f4*/ 	.word	0x00000001
        /*00f8*/ 	.word	0x00000001


	//----- nvinfo : EIATTR_CRS_STACK_SIZE
	.align		4
.L_3321:
        /*00fc*/ 	.byte	0x04, 0x1e
        /*00fe*/ 	.short	(.L_3323 - .L_3322)
.L_3322:
        /*0100*/ 	.word	0x00000000
.L_3323:


//--------------------- .nv.info._ZN10layer_norm13ln_bwd_kernelINS_13Kernel_traitsIf6__halfS2_S2_fjLj4096ELj1ELj1ELj4ELj16ENS_18Kernel_traits_baseILj4096EfS2_S2_S2_fjLj128EEEEELb0ELb0ELb1ELb1EEEvNS_9BwdParamsE --------------------------
	.section	.nv.info._ZN10layer_norm13ln_bwd_kernelINS_13Kernel_traitsIf6__halfS2_S2_fjLj4096ELj1ELj1ELj4ELj16ENS_18Kernel_traits_baseILj4096EfS2_S2_S2_fjLj128EEEEELb0ELb0ELb1ELb1EEEvNS_9BwdParamsE,"",@"SHT_CUDA_INFO"
	.sectionflags	@""
	.align	4


	//----- nvinfo : EIATTR_CUDA_API_VERSION
	.align		4
        /*0000*/ 	.byte	0x04, 0x37
        /*0002*/ 	.short	(.L_3325 - .L_3324)
.L_3324:
        /*0004*/ 	.word	0x00000082


	//----- nvinfo : EIATTR_SW2861232_WAR
	.align		4
.L_3325:
        /*0008*/ 	.byte	0x01, 0x35
	.zero		2


	//----- nvinfo : EIATTR_PARAM_CBANK
	.align		4
        /*000c*/ 	.byte	0x04, 0x0a
        /*000e*/ 	.short	(.L_3327 - .L_3326)
	.align		4
.L_3326:
        /*0010*/ 	.word	index@(.nv.constant0._ZN10layer_norm13ln_bwd_kernelINS_13Kernel_traitsIf6__halfS2_S2_fjLj4096ELj1ELj1ELj4ELj16ENS_18Kernel_traits_baseILj4096EfS2_S2_S2_fjLj128EEEEELb0ELb0ELb1ELb1EEEvNS_9BwdParamsE)
        /*0014*/ 	.short	0x0160
        /*0016*/ 	.short	0x0128


	//----- nvinfo : EIATTR_CBANK_PARAM_SIZE
	.align		4
.L_3327:
        /*0018*/ 	.byte	0x03, 0x19
        /*001a*/ 	.short	0x0128


	//----- nvinfo : EIATTR_KPARAM_INFO
	.align		4
        /*001c*/ 	.byte	0x04, 0x17
        /*001e*/ 	.short	(.L_3329 - .L_3328)
.L_3328:
        /*0020*/ 	.word	0x00000000
        /*0024*/ 	.short	0x0000
        /*0026*/ 	.short	0x0000
        /*0028*/ 	.byte	0x00, 0xf0, 0xa1, 0x04


	//----- nvinfo : EIATTR_MAXREG_COUNT
	.align		4
.L_3329:
        /*002c*/ 	.byte	0x03, 0x1b
        /*002e*/ 	.short	0x00ff


	//----- nvinfo : EIATTR_NUM_BARRIERS
	.align		4
        /*0030*/ 	.byte	0x02, 0x4c
        /*0032*/ 	.byte	0x01
	.zero		1


	//----- nvinfo : EIATTR_MERCURY_ISA_VERSION
	.align		4
        /*0034*/ 	.byte	0x03, 0x5f
        /*0036*/ 	.short	0x0000


	//----- nvinfo : EIATTR_COOP_GROUP_MASK_REGIDS
	.align		4
        /*0038*/ 	.byte	0x04, 0x29
        /*003a*/ 	.short	(.L_3331 - .L_3330)


	//   ....[0]....
.L_3330:
        /*003c*/ 	.word	0xffffffff


	//   ....[1]....
        /*0040*/ 	.word	0xffffffff


	//   ....[2]....
        /*0044*/ 	.word	0xffffffff


	//   ....[3]....
        /*0048*/ 	.word	0xffffffff


	//   ....[4]....
        /*004c*/ 	.word	0xffffffff


	//   ....[5]....
        /*0050*/ 	.word	0xffffffff


	//   ....[6]....
        /*0054*/ 	.word	0xffffffff


	//   ....[7]....
        /*0058*/ 	.word	0xffffffff


	//   ....[8]....
        /*005c*/ 	.word	0xffffffff


	//   ....[9]....
        /*0060*/ 	.word	0xffffffff


	//   ....[10]....
        /*0064*/ 	.word	0xffffffff


	//   ....[11]....
        /*0068*/ 	.word	0xffffffff


	//   ....[12]....
        /*006c*/ 	.word	0xffffffff


	//   ....[13]....
        /*0070*/ 	.word	0xffffffff


	//   ....[14]....
        /*0074*/ 	.word	0xffffffff


	//   ....[15]....
        /*0078*/ 	.word	0xffffffff


	//   ....[16]....
        /*007c*/ 	.word	0xffffffff


	//   ....[17]....
        /*0080*/ 	.word	0xffffffff


	//   ....[18]....
        /*0084*/ 	.word	0xffffffff


	//   ....[19]....
        /*0088*/ 	.word	0xffffffff


	//----- nvinfo : EIATTR_COOP_GROUP_INSTR_OFFSETS
	.align		4
.L_3331:
        /*008c*/ 	.byte	0x04, 0x28
        /*008e*/ 	.short	(.L_3333 - .L_3332)


	//   ....[0]....
.L_3332:
        /*0090*/ 	.word	0x00001c00


	//   ....[1]....
        /*0094*/ 	.word	0x00001c20


	//   ....[2]....
        /*0098*/ 	.word	0x00001c40


	//   ....[3]....
        /*009c*/ 	.word	0x00001c60


	//   ....[4]....
        /*00a0*/ 	.word	0x00001c80


	//   ....[5]....
        /*00a4*/ 	.word	0x00001ca0


	//   ....[6]....
        /*00a8*/ 	.word	0x00001cc0


	//   ....[7]....
        /*00ac*/ 	.word	0x00001ce0


	//   ....[8]....
        /*00b0*/ 	.word	0x00001d00


	//   ....[9]....
        /*00b4*/ 	.word	0x00001d20


	//   ....[10]....
        /*00b8*/ 	.word	0x00004590


	//   ....[11]....
        /*00bc*/ 	.word	0x00004610


	//   ....[12]....
        /*00c0*/ 	.word	0x00004690


	//   ....[13]....
        /*00c4*/ 	.word	0x00004700


	//   ....[14]....
        /*00c8*/ 	.word	0x00004780


	//   ....[15]....
        /*00cc*/ 	.word	0x000047f0


	//   ....[16]....
        /*00d0*/ 	.word	0x00004870


	//   ....[17]....
        /*00d4*/ 	.word	0x000048e0


	//   ....[18]....
        /*00d8*/ 	.word	0x00004960


	//   ....[19]....
        /*00dc*/ 	.word	0x000049d0


	//----- nvinfo : EIATTR_EXIT_INSTR_OFFSETS
	.align		4
.L_3333:
        /*00e0*/ 	.byte	0x04, 0x1c
        /*00e2*/ 	.short	(.L_3335 - .L_3334)


	//   ....[0]....
.L_3334:
        /*00e4*/ 	.word	0x00004530


	//----- nvinfo : EIATTR_MAX_THREADS
	.align		4
.L_3335:
        /*00e8*/ 	.byte	0x04, 0x05
        /*00ea*/ 	.short	(.L_3337 - .L_3336)
.L_3336:
        /*00ec*/ 	.word	0x00000080
        /*00f0*/ 	.word	0x00000001
        /*00f4*/ 	.word	0x00000001


	//----- nvinfo : EIATTR_CRS_STACK_SIZE
	.align		4
.L_3337:
        /*00f8*/ 	.byte	0x04, 0x1e
        /*00fa*/ 	.short	(.L_3339 - .L_3338)
.L_3338:
        /*00fc*/ 	.word	0x00000000
.L_3339:


//--------------------- .nv.info._ZN10layer_norm13ln_bwd_kernelINS_13Kernel_traitsIf6__halfS2_S2_fjLj4096ELj1ELj1ELj4ELj16ENS_18Kernel_traits_baseILj4096EfS2_S2_S2_fjLj128EEEEELb0ELb1ELb0ELb0EEEvNS_9BwdParamsE --------------------------
	.section	.nv.info._ZN10layer_norm13ln_bwd_kernelINS_13Kernel_traitsIf6__halfS2_S2_fjLj4096ELj1ELj1ELj4ELj16ENS_18Kernel_traits_baseILj4096EfS2_S2_S2_fjLj128EEEEELb0ELb1ELb0ELb0EEEvNS_9BwdParamsE,"",@"SHT_CUDA_INFO"
	.sectionflags	@""
	.align	4


	//----- nvinfo : EIATTR_CUDA_API_VERSION
	.align		4
        /*0000*/ 	.byte	0x04, 0x37
        /*0002*/ 	.short	(.L_3341 - .L_3340)
.L_3340:
        /*0004*/ 	.word	0x00000082


	//----- nvinfo : EIATTR_SW2861232_WAR
	.align		4
.L_3341:
        /*0008*/ 	.byte	0x01, 0x35
	.zero		2


	//----- nvinfo : EIATTR_PARAM_CBANK
	.align		4
        /*000c*/ 	.byte	0x04, 0x0a
        /*000e*/ 	.short	(.L_3343 - .L_3342)
	.align		4
.L_3342:
        /*0010*/ 	.word	index@(.nv.constant0._ZN10layer_norm13ln_bwd_kernelINS_13Kernel_traitsIf6__halfS2_S2_fjLj4096ELj1ELj1ELj4ELj16ENS_18Kernel_traits_baseILj4096EfS2_S2_S2_fjLj128EEEEELb0ELb1ELb0ELb0EEEvNS_9BwdParamsE)
        /*0014*/ 	.short	0x0160
        /*0016*/ 	.short	0x0128


	//----- nvinfo : EIATTR_CBANK_PARAM_SIZE
	.align		4
.L_3343:
        /*0018*/ 	.byte	0x03, 0x19
        /*001a*/ 	.short	0x0128


	//----- nvinfo : EIATTR_KPARAM_INFO
	.align		4
        /*001c*/ 	.byte	0x04, 0x17
        /*001e*/ 	.short	(.L_3345 - .L_3344)
.L_3344:
        /*0020*/ 	.word	0x00000000
        /*0024*/ 	.short	0x0000
        /*0026*/ 	.short	0x0000
        /*0028*/ 	.byte	0x00, 0xf0, 0xa1, 0x04


	//----- nvinfo : EIATTR_MAXREG_COUNT
	.align		4
.L_3345:
        /*002c*/ 	.byte	0x03, 0x1b
        /*002e*/ 	.short	0x00ff


	//----- nvinfo : EIATTR_NUM_BARRIERS
	.align		4
        /*0030*/ 	.byte	0x02, 0x4c
        /*0032*/ 	.byte	0x01
	.zero		1


	//----- nvinfo : EIATTR_ANNOTATIONS
	.align		4
        /*0034*/ 	.byte	0x04, 0x55
        /*0036*/ 	.short	(.L_3347 - .L_3346)


	//   ....[0]....
.L_3346:
        /* <DEDUP_REMOVED lines=11> */


	//----- nvinfo : EIATTR_MERCURY_ISA_VERSION
	.align		4
.L_3347:
        /*00d8*/ 	.byte	0x03, 0x5f
        /*00da*/ 	.short	0x0000


	//----- nvinfo : EIATTR_COOP_GROUP_MASK_REGIDS
	.align		4
        /*00dc*/ 	.byte	0x04, 0x29
        /*00de*/ 	.short	(.L_3349 - .L_3348)


	//   ....[0]....
.L_3348:
        /*00e0*/ 	.word	0xffffffff


	//   ....[1]....
        /*00e4*/ 	.word	0xffffffff


	//   ....[2]....
        /*00e8*/ 	.word	0xffffffff


	//   ....[3]....
        /*00ec*/ 	.word	0xffffffff


	//   ....[4]....
        /*00f0*/ 	.word	0xffffffff


	//   ....[5]....
        /*00f4*/ 	.word	0xffffffff


	//   ....[6]....
        /*00f8*/ 	.word	0xffffffff


	//   ....[7]....
        /*00fc*/ 	.word	0xffffffff


	//   ....[8]....
        /*0100*/ 	.word	0xffffffff


	//   ....[9]....
        /*0104*/ 	.word	0xffffffff


	//   ....[10]....
        /*0108*/ 	.word	0xffffffff


	//   ....[11]....
        /*010c*/ 	.word	0xffffffff


	//   ....[12]....
        /*0110*/ 	.word	0xffffffff


	//   ....[13]....
        /*0114*/ 	.word	0xffffffff


	//   ....[14]....
        /*0118*/ 	.word	0xffffffff


	//   ....[15]....
        /*011c*/ 	.word	0xffffffff


	//   ....[16]....
        /*0120*/ 	.word	0xffffffff


	//   ....[17]....
        /*0124*/ 	.word	0xffffffff


	//   ....[18]....
        /*0128*/ 	.word	0xffffffff


	//   ....[19]....
        /*012c*/ 	.word	0xffffffff


	//----- nvinfo : EIATTR_COOP_GROUP_INSTR_OFFSETS
	.align		4
.L_3349:
        /*0130*/ 	.byte	0x04, 0x28
        /*0132*/ 	.short	(.L_3351 - .L_3350)


	//   ....[0]....
.L_3350:
        /*0134*/ 	.word	0x00001ef0


	//   ....[1]....
        /*0138*/ 	.word	0x00001f20


	//   ....[2]....
        /*013c*/ 	.word	0x00001f30


	//   ....[3]....
        /*0140*/ 	.word	0x00001f60


	//   ....[4]....
        /*0144*/ 	.word	0x00001f80


	//   ....[5]....
        /*0148*/ 	.word	0x00001fa0


	//   ....[6]....
        /*014c*/ 	.word	0x00001fc0


	//   ....[7]....
        /*0150*/ 	.word	0x00001fe0


	//   ....[8]....
        /*0154*/ 	.word	0x00001ff0


	//   ....[9]....
        /*0158*/ 	.word	0x00002010


	//   ....[10]....
        /*015c*/ 	.word	0x00004120


	//   ....[11]....
        /*0160*/ 	.word	0x000041a0


	//   ....[12]....
        /*0164*/ 	.word	0x00004220


	//   ....[13]....
        /*0168*/ 	.word	0x00004290


	//   ....[14]....
        /*016c*/ 	.word	0x00004310


	//   ....[15]....
        /*0170*/ 	.word	0x00004380


	//   ....[16]....
        /*0174*/ 	.word	0x00004400


	//   ....[17]....
        /*0178*/ 	.word	0x00004470


	//   ....[18]....
        /*017c*/ 	.word	0x000044f0


	//   ....[19]....
        /*0180*/ 	.word	0x00004560


	//----- nvinfo : EIATTR_EXIT_INSTR_OFFSETS
	.align		4
.L_3351:
        /*0184*/ 	.byte	0x04, 0x1c
        /*0186*/ 	.short	(.L_3353 - .L_3352)


	//   ....[0]....
.L_3352:
        /*0188*/ 	.word	0x00004010


	//   ....[1]....
        /*018c*/ 	.word	0x000040c0


	//----- nvinfo : EIATTR_MAX_THREADS
	.align		4
.L_3353:
        /*0190*/ 	.byte	0x04, 0x05
        /*0192*/ 	.short	(.L_3355 - .L_3354)
.L_3354:
        /*0194*/ 	.word	0x00000080
        /*0198*/ 	.word	0x00000001
        /*019c*/ 	.word	0x00000001


	//----- nvinfo : EIATTR_CRS_STACK_SIZE
	.align		4
.L_3355:
        /*01a0*/ 	.byte	0x04, 0x1e
        /*01a2*/ 	.short	(.L_3357 - .L_3356)
.L_3356:
        /*01a4*/ 	.word	0x00000000
.L_3357:


//--------------------- .nv.info._ZN10layer_norm13ln_bwd_kernelINS_13Kernel_traitsIf6__halfS2_S2_fjLj4096ELj1ELj1ELj4ELj16ENS_18Kernel_traits_baseILj4096EfS2_S2_S2_fjLj128EEEEELb0ELb1ELb0ELb1EEEvNS_9BwdParamsE --------------------------
	.section	.nv.info._ZN10layer_norm13ln_bwd_kernelINS_13Kernel_traitsIf6__halfS2_S2_fjLj4096ELj1ELj1ELj4ELj16ENS_18Kernel_traits_baseILj4096EfS2_S2_S2_fjLj128EEEEELb0ELb1ELb0ELb1EEEvNS_9BwdParamsE,"",@"SHT_CUDA_INFO"
	.sectionflags	@""
	.align	4


	//----- nvinfo : EIATTR_CUDA_API_VERSION
	.align		4
        /*0000*/ 	.byte	0x04, 0x37
        /*0002*/ 	.short	(.L_3359 - .L_3358)
.L_3358:
        /*0004*/ 	.word	0x00000082


	//----- nvinfo : EIATTR_SW2861232_WAR
	.align		4
.L_3359:
        /*0008*/ 	.byte	0x01, 0x35
	.zero		2


	//----- nvinfo : EIATTR_PARAM_CBANK
	.align		4
        /*000c*/ 	.byte	0x04, 0x0a
        /*000e*/ 	.short	(.L_3361 - .L_3360)
	.align		4
.L_3360:
        /*0010*/ 	.word	index@(.nv.constant0._ZN10layer_norm13ln_bwd_kernelINS_13Kernel_traitsIf6__halfS2_S2_fjLj4096ELj1ELj1ELj4ELj16ENS_18Kernel_traits_baseILj4096EfS2_S2_S2_fjLj128EEEEELb0ELb1ELb0ELb1EEEvNS_9BwdParamsE)
        /*0014*/ 	.short	0x0160
        /*0016*/ 	.short	0x0128


	//----- nvinfo : EIATTR_CBANK_PARAM_SIZE
	.align		4
.L_3361:
        /*0018*/ 	.byte	0x03, 0x19
        /*001a*/ 	.short	0x0128


	//----- nvinfo : EIATTR_KPARAM_INFO
	.align		4
        /*001c*/ 	.byte	0x04, 0x17
        /*001e*/ 	.short	(.L_3363 - .L_3362)
.L_3362:
        /*0020*/ 	.word	0x00000000
        /*0024*/ 	.short	0x0000
        /*0026*/ 	.short	0x0000
        /*0028*/ 	.byte	0x00, 0xf0, 0xa1, 0x04


	//----- nvinfo : EIATTR_MAXREG_COUNT
	.align		4
.L_3363:
        /*002c*/ 	.byte	0x03, 0x1b
        /*002e*/ 	.short	0x00ff


	//----- nvinfo : EIATTR_NUM_BARRIERS
	.align		4
        /*0030*/ 	.byte	0x02, 0x4c
        /*0032*/ 	.byte	0x01
	.zero		1


	//----- nvinfo : EIATTR_ANNOTATIONS
	.align		4
        /*0034*/ 	.byte	0x04, 0x55
        /*0036*/ 	.short	(.L_3365 - .L_3364)


	//   ....[0]....
.L_3364:
        /* <DEDUP_REMOVED lines=15> */


	//----- nvinfo : EIATTR_MERCURY_ISA_VERSION
	.align		4
.L_3365:
        /*0110*/ 	.byte	0x03, 0x5f
        /*0112*/ 	.short	0x0000


	//----- nvinfo : EIATTR_COOP_GROUP_MASK_REGIDS
	.align		4
        /*0114*/ 	.byte	0x04, 0x29
        /*0116*/ 	.short	(.L_3367 - .L_3366)


	//   ....[0]....
.L_3366:
        /*0118*/ 	.word	0xffffffff


	//   ....[1]....
        /*011c*/ 	.word	0xffffffff


	//   ....[2]....
        /*0120*/ 	.word	0xffffffff


	//   ....[3]....
        /*0124*/ 	.word	0xffffffff


	//   ....[4]....
        /*0128*/ 	.word	0xffffffff


	//   ....[5]....
        /*012c*/ 	.word	0xffffffff


	//   ....[6]....
        /*0130*/ 	.word	0xffffffff


	//   ....[7]....
        /*0134*/ 	.word	0xffffffff


	//   ....[8]....
        /*0138*/ 	.word	0xffffffff


	//   ....[9]....
        /*013c*/ 	.word	0xffffffff


	//   ....[10]....
        /*0140*/ 	.word	0xffffffff


	//   ....[11]....
        /*0144*/ 	.word	0xffffffff


	//   ....[12]....
        /*0148*/ 	.word	0xffffffff


	//   ....[13]....
        /*014c*/ 	.word	0xffffffff


	//   ....[14]....
        /*0150*/ 	.word	0xffffffff


	//   ....[15]....
        /*0154*/ 	.word	0xffffffff


	//   ....[16]....
        /*0158*/ 	.word	0xffffffff


	//   ....[17]....
        /*015c*/ 	.word	0xffffffff


	//   ....[18]....
        /*0160*/ 	.word	0xffffffff


	//   ....[19]....
        /*0164*/ 	.word	0xffffffff


	//----- nvinfo : EIATTR_COOP_GROUP_INSTR_OFFSETS
	.align		4
.L_3367:
        /*0168*/ 	.byte	0x04, 0x28
        /*016a*/ 	.short	(.L_3369 - .L_3368)


	//   ....[0]....
.L_3368:
        /*016c*/ 	.word	0x00001df0


	//   ....[1]....
        /*0170*/ 	.word	0x00001e10


	//   ....[2]....
        /*0174*/ 	.word	0x00001e40


	//   ....[3]....
        /*0178*/ 	.word	0x00001e60


	//   ....[4]....
        /*017c*/ 	.word	0x00001e80


	//   ....[5]....
        /*0180*/ 	.word	0x00001ea0


	//   ....[6]....
        /*0184*/ 	.word	0x00001ec0


	//   ....[7]....
        /*0188*/ 	.word	0x00001ed0


	//   ....[8]....
        /*018c*/ 	.word	0x00001f00


	//   ....[9]....
        /*0190*/ 	.word	0x00001f10


	//   ....[10]....
        /*0194*/ 	.word	0x00004200


	//   ....[11]....
        /*0198*/ 	.word	0x00004280


	//   ....[12]....
        /*019c*/ 	.word	0x00004300


	//   ....[13]....
        /*01a0*/ 	.word	0x00004370


	//   ....[14]....
        /*01a4*/ 	.word	0x000043f0


	//   ....[15]....
        /*01a8*/ 	.word	0x00004460


	//   ....[16]....
        /*01ac*/ 	.word	0x000044e0


	//   ....[17]....
        /*01b0*/ 	.word	0x00004550


	//   ....[18]....
        /*01b4*/ 	.word	0x000045d0


	//   ....[19]....
        /*01b8*/ 	.word	0x00004640


	//----- nvinfo : EIATTR_EXIT_INSTR_OFFSETS
	.align		4
.L_3369:
        /*01bc*/ 	.byte	0x04, 0x1c
        /*01be*/ 	.short	(.L_3371 - .L_3370)


	//   ....[0]....
.L_3370:
        /*01c0*/ 	.word	0x000041a0


	//----- nvinfo : EIATTR_MAX_THREADS
	.align		4
.L_3371:
        /*01c4*/ 	.byte	0x04, 0x05
        /*01c6*/ 	.short	(.L_3373 - .L_3372)
.L_3372:
        /*01c8*/ 	.word	0x00000080
        /*01cc*/ 	.word	0x00000001
        /*01d0*/ 	.word	0x00000001


	//----- nvinfo : EIATTR_CRS_STACK_SIZE
	.align		4
.L_3373:
        /*01d4*/ 	.byte	0x04, 0x1e
        /*01d6*/ 	.short	(.L_3375 - .L_3374)
.L_3374:
        /*01d8*/ 	.word	0x00000000
.L_3375:


//--------------------- .nv.info._ZN10layer_norm13ln_bwd_kernelINS_13Kernel_traitsIf6__halfS2_S2_fjLj4096ELj1ELj1ELj4ELj16ENS_18Kernel_traits_baseILj4096EfS2_S2_S2_fjLj128EEEEELb0ELb1ELb1ELb0EEEvNS_9BwdParamsE --------------------------
	.section	.nv.info._ZN10layer_norm13ln_bwd_kernelINS_13Kernel_traitsIf6__halfS2_S2_fjLj4096ELj1ELj1ELj4ELj16ENS_18Kernel_traits_baseILj4096EfS2_S2_S2_fjLj128EEEEELb0ELb1ELb1ELb0EEEvNS_9BwdParamsE,"",@"SHT_CUDA_INFO"
	.sectionflags	@""
	.align	4


	//----- nvinfo : EIATTR_CUDA_API_VERSION
	.align		4
        /*0000*/ 	.byte	0x04, 0x37
        /*0002*/ 	.short	(.L_3377 - .L_3376)
.L_3376:
        /*0004*/ 	.word	0x00000082


	//----- nvinfo : EIATTR_SW2861232_WAR
	.align		4
.L_3377:
        /*0008*/ 	.byte	0x01, 0x35
	.zero		2


	//----- nvinfo : EIATTR_PARAM_CBANK
	.align		4
        /*000c*/ 	.byte	0x04, 0x0a
        /*000e*/ 	.short	(.L_3379 - .L_3378)
	.align		4
.L_3378:
        /*0010*/ 	.word	index@(.nv.constant0._ZN10layer_norm13ln_bwd_kernelINS_13Kernel_traitsIf6__halfS2_S2_fjLj4096ELj1ELj1ELj4ELj16ENS_18Kernel_traits_baseILj4096EfS2_S2_S2_fjLj128EEEEELb0ELb1ELb1ELb0EEEvNS_9BwdParamsE)
        /*0014*/ 	.short	0x0160
        /*0016*/ 	.short	0x0128


	//----- nvinfo : EIATTR_CBANK_PARAM_SIZE
	.align		4
.L_3379:
        /*0018*/ 	.byte	0x03, 0x19
        /*001a*/ 	.short	0x0128


	//----- nvinfo : EIATTR_KPARAM_INFO
	.align		4
        /*001c*/ 	.byte	0x04, 0x17
        /*001e*/ 	.short	(.L_3381 - .L_3380)
.L_3380:
        /*0020*/ 	.word	0x00000000
        /*0024*/ 	.short	0x0000
        /*0026*/ 	.short	0x0000
        /*0028*/ 	.byte	0x00, 0xf0, 0xa1, 0x04


	//----- nvinfo : EIATTR_MAXREG_COUNT
	.align		4
.L_3381:
        /*002c*/ 	.byte	0x03, 0x1b
        /*002e*/ 	.short	0x00ff


	//----- nvinfo : EIATTR_NUM_BARRIERS
	.align		4
        /*0030*/ 	.byte	0x02, 0x4c
        /*0032*/ 	.byte	0x01
	.zero		1


	//----- nvinfo : EIATTR_ANNOTATIONS
	.align		4
        /*0034*/ 	.byte	0x04, 0x55
        /*0036*/ 	.short	(.L_3383 - .L_3382)


	//   ....[0]....
.L_3382:
        /* <DEDUP_REMOVED lines=23> */


	//----- nvinfo : EIATTR_MERCURY_ISA_VERSION
	.align		4
.L_3383:
        /*0198*/ 	.byte	0x03, 0x5f
        /*019a*/ 	.short	0x0000


	//----- nvinfo : EIATTR_COOP_GROUP_MASK_REGIDS
	.align		4
        /*019c*/ 	.byte	0x04, 0x29
        /*019e*/ 	.short	(.L_3385 - .L_3384)


	//   ....[0]....
.L_3384:
        /*01a0*/ 	.word	0xffffffff


	//   ....[1]....
        /*01a4*/ 	.word	0xffffffff


	//   ....[2]....
        /*01a8*/ 	.word	0xffffffff


	//   ....[3]....
        /*01ac*/ 	.word	0xffffffff


	//   ....[4]....
        /*01b0*/ 	.word	0xffffffff


	//   ....[5]....
        /*01b4*/ 	.word	0xffffffff


	//   ....[6]....
        /*01b8*/ 	.word	0xffffffff


	//   ....[7]....
        /*01bc*/ 	.word	0xffffffff


	//   ....[8]....
        /*01c0*/ 	.word	0xffffffff


	//   ....[9]....
        /*01c4*/ 	.word	0xffffffff


	//   ....[10]....
        /*01c8*/ 	.word	0xffffffff


	//   ....[11]....
        /*01cc*/ 	.word	0xffffffff


	//   ....[12]....
        /*01d0*/ 	.word	0xffffffff


	//   ....[13]....
        /*01d4*/ 	.word	0xffffffff


	//   ....[14]....
        /*01d8*/ 	.word	0xffffffff


	//   ....[15]....
        /*01dc*/ 	.word	0xffffffff


	//   ....[16]....
        /*01e0*/ 	.word	0xffffffff


	//   ....[17]....
        /*01e4*/ 	.word	0xffffffff


	//   ....[18]....
        /*01e8*/ 	.word	0xffffffff


	//   ....[19]....
        /*01ec*/ 	.word	0xffffffff


	//----- nvinfo : EIATTR_COOP_GROUP_INSTR_OFFSETS
	.align		4
.L_3385:
        /*01f0*/ 	.byte	0x04, 0x28
        /*01f2*/ 	.short	(.L_3387 - .L_3386)


	//   ....[0]....
.L_3386:
        /*01f4*/ 	.word	0x000021b0


	//   ....[1]....
        /*01f8*/ 	.word	0x000021e0


	//   ....[2]....
        /*01fc*/ 	.word	0x000021f0


	//   ....[3]....
        /*0200*/ 	.word	0x00002220


	//   ....[4]....
        /*0204*/ 	.word	0x00002240


	//   ....[5]....
        /*0208*/ 	.word	0x00002260


	//   ....[6]....
        /*020c*/ 	.word	0x00002280


	//   ....[7]....
        /*0210*/ 	.word	0x000022a0


	//   ....[8]....
        /*0214*/ 	.word	0x000022b0


	//   ....[9]....
        /*0218*/ 	.word	0x000022d0


	//   ....[10]....
        /*021c*/ 	.word	0x00005f10


	//   ....[11]....
        /*0220*/ 	.word	0x00005f90


	//   ....[12]....
        /*0224*/ 	.word	0x00006010


	//   ....[13]....
        /*0228*/ 	.word	0x00006080


	//   ....[14]....
        /*022c*/ 	.word	0x00006100


	//   ....[15]....
        /*0230*/ 	.word	0x00006170


	//   ....[16]....
        /*0234*/ 	.word	0x000061f0


	//   ....[17]....
        /*0238*/ 	.word	0x00006260


	//   ....[18]....
        /*023c*/ 	.word	0x000062e0


	//   ....[19]....
        /*0240*/ 	.word	0x00006350


	//----- nvinfo : EIATTR_EXIT_INSTR_OFFSETS
	.align		4
.L_3387:
        /*0244*/ 	.byte	0x04, 0x1c
        /*0246*/ 	.short	(.L_3389 - .L_3388)


	//   ....[0]....
.L_3388:
        /*0248*/ 	.word	0x00005e00


	//   ....[1]....
        /*024c*/ 	.word	0x00005eb0


	//----- nvinfo : EIATTR_MAX_THREADS
	.align		4
.L_3389:
        /*0250*/ 	.byte	0x04, 0x05
        /*0252*/ 	.short	(.L_3391 - .L_3390)
.L_3390:
        /*0254*/ 	.word	0x00000080
        /*0258*/ 	.word	0x00000001
        /*025c*/ 	.word	0x00000001


	//----- nvinfo : EIATTR_CRS_STACK_SIZE
	.align		4
.L_3391:
        /*0260*/ 	.byte	0x04, 0x1e
        /*0262*/ 	.short	(.L_3393 - .L_3392)
.L_3392:
        /*0264*/ 	.word	0x00000000
.L_3393:


//--------------------- .nv.info._ZN10layer_norm13ln_bwd_kernelINS_13Kernel_traitsIf6__halfS2_S2_fjLj4096ELj1ELj1ELj4ELj16ENS_18Kernel_traits_baseILj4096EfS2_S2_S2_fjLj128EEEEELb0ELb1ELb1ELb1EEEvNS_9BwdParamsE --------------------------
	.section	.nv.info._ZN10layer_norm13ln_bwd_kernelINS_13Kernel_traitsIf6__halfS2_S2_fjLj4096ELj1ELj1ELj4ELj16ENS_18Kernel_traits_baseILj4096EfS2_S2_S2_fjLj128EEEEELb0ELb1ELb1ELb1EEEvNS_9BwdParamsE,"",@"SHT_CUDA_INFO"
	.sectionflags	@""
	.align	4


	//----- nvinfo : EIATTR_CUDA_API_VERSION
	.align		4
        /*0000*/ 	.byte	0x04, 0x37
        /*0002*/ 	.short	(.L_3395 - .L_3394)
.L_3394:
        /*0004*/ 	.word	0x00000082


	//----- nvinfo : EIATTR_SW2861232_WAR
	.align		4
.L_3395:
        /*0008*/ 	.byte	0x01, 0x35
	.zero		2


	//----- nvinfo : EIATTR_PARAM_CBANK
	.align		4
        /*000c*/ 	.byte	0x04, 0x0a
        /*000e*/ 	.short	(.L_3397 - .L_3396)
	.align		4
.L_3396:
        /*0010*/ 	.word	index@(.nv.constant0._ZN10layer_norm13ln_bwd_kernelINS_13Kernel_traitsIf6__halfS2_S2_fjLj4096ELj1ELj1ELj4ELj16ENS_18Kernel_traits_baseILj4096EfS2_S2_S2_fjLj128EEEEELb0ELb1ELb1ELb1EEEvNS_9BwdParamsE)
        /*0014*/ 	.short	0x0160
        /*0016*/ 	.short	0x0128


	//----- nvinfo : EIATTR_CBANK_PARAM_SIZE
	.align		4
.L_3397:
        /*0018*/ 	.byte	0x03, 0x19
        /*001a*/ 	.short	0x0128


	//----- nvinfo : EIATTR_KPARAM_INFO
	.align		4
        /*001c*/ 	.byte	0x04, 0x17
        /*001e*/ 	.short	(.L_3399 - .L_3398)
.L_3398:
        /*0020*/ 	.word	0x00000000
        /*0024*/ 	.short	0x0000
        /*0026*/ 	.short	0x0000
        /*0028*/ 	.byte	0x00, 0xf0, 0xa1, 0x04


	//----- nvinfo : EIATTR_MAXREG_COUNT
	.align		4
.L_3399:
        /*002c*/ 	.byte	0x03, 0x1b
        /*002e*/ 	.short	0x00ff


	//----- nvinfo : EIATTR_NUM_BARRIERS
	.align		4
        /*0030*/ 	.byte	0x02, 0x4c
        /*0032*/ 	.byte	0x01
	.zero		1


	//----- nvinfo : EIATTR_ANNOTATIONS
	.align		4
        /*0034*/ 	.byte	0x04, 0x55
        /*0036*/ 	.short	(.L_3401 - .L_3400)


	//   ....[0]....
.L_3400:
        /* <DEDUP_REMOVED lines=22> */


	//----- nvinfo : EIATTR_MERCURY_ISA_VERSION
	.align		4
.L_3401:
        /*0188*/ 	.byte	0x03, 0x5f
        /*018a*/ 	.short	0x0000


	//----- nvinfo : EIATTR_COOP_GROUP_MASK_REGIDS
	.align		4
        /*018c*/ 	.byte	0x04, 0x29
        /*018e*/ 	.short	(.L_3403 - .L_3402)


	//   ....[0]....
.L_3402:
        /*0190*/ 	.word	0xffffffff


	//   ....[1]....
        /*0194*/ 	.word	0xffffffff


	//   ....[2]....
        /*0198*/ 	.word	0xffffffff


	//   ....[3]....
        /*019c*/ 	.word	0xffffffff


	//   ....[4]....
        /*01a0*/ 	.word	0xffffffff


	//   ....[5]....
        /*01a4*/ 	.word	0xffffffff


	//   ....[6]....
        /*01a8*/ 	.word	0xffffffff


	//   ....[7]....
        /*01ac*/ 	.word	0xffffffff


	//   ....[8]....
        /*01b0*/ 	.word	0xffffffff


	//   ....[9]....
        /*01b4*/ 	.word	0xffffffff


	//   ....[10]....
        /*01b8*/ 	.word	0xffffffff


	//   ....[11]....
        /*01bc*/ 	.word	0xffffffff


	//   ....[12]....
        /*01c0*/ 	.word	0xffffffff


	//   ....[13]....
        /*01c4*/ 	.word	0xffffffff


	//   ....[14]....
        /*01c8*/ 	.word	0xffffffff


	//   ....[15]....
        /*01cc*/ 	.word	0xffffffff


	//   ....[16]....
        /*01d0*/ 	.word	0xffffffff


	//   ....[17]....
        /*01d4*/ 	.word	0xffffffff


	//   ....[18]....
        /*01d8*/ 	.word	0xffffffff


	//   ....[19]....
        /*01dc*/ 	.word	0xffffffff


	//----- nvinfo : EIATTR_COOP_GROUP_INSTR_OFFSETS
	.align		4
.L_3403:
        /*01e0*/ 	.byte	0x04, 0x28
        /*01e2*/ 	.short	(.L_3405 - .L_3404)


	//   ....[0]....
.L_3404:
        /*01e4*/ 	.word	0x00002140


	//   ....[1]....
        /*01e8*/ 	.word	0x00002170


	//   ....[2]....
        /*01ec*/ 	.word	0x00002180


	//   ....[3]....
        /*01f0*/ 	.word	0x000021b0


	//   ....[4]....
        /*01f4*/ 	.word	0x000021d0


	//   ....[5]....
        /*01f8*/ 	.word	0x000021f0


	//   ....[6]....
        /*01fc*/ 	.word	0x00002210


	//   ....[7]....
        /*0200*/ 	.word	0x00002230


	//   ....[8]....
        /*0204*/ 	.word	0x00002240


	//   ....[9]....
        /*0208*/ 	.word	0x00002260


	//   ....[10]....
        /*020c*/ 	.word	0x00005900


	//   ....[11]....
        /*0210*/ 	.word	0x00005960


	//   ....[12]....
        /*0214*/ 	.word	0x000059c0


	//   ....[13]....
        /*0218*/ 	.word	0x00005a10


	//   ....[14]....
        /*021c*/ 	.word	0x00005a70


	//   ....[15]....
        /*0220*/ 	.word	0x00005ac0


	//   ....[16]....
        /*0224*/ 	.word	0x00005b20


	//   ....[17]....
        /*0228*/ 	.word	0x00005b70


	//   ....[18]....
        /*022c*/ 	.word	0x00005bd0


	//   ....[19]....
        /*0230*/ 	.word	0x00005c20


	//----- nvinfo : EIATTR_EXIT_INSTR_OFFSETS
	.align		4
.L_3405:
        /*0234*/ 	.byte	0x04, 0x1c
        /*0236*/ 	.short	(.L_3407 - .L_3406)


	//   ....[0]....
.L_3406:
        /*0238*/ 	.word	0x000058c0


	//----- nvinfo : EIATTR_MAX_THREADS
	.align		4
.L_3407:
        /*023c*/ 	.byte	0x04, 0x05
        /*023e*/ 	.short	(.L_3409 - .L_3408)
.L_3408:
        /*0240*/ 	.word	0x00000080
        /*0244*/ 	.word	0x00000001
        /*0248*/ 	.word	0x00000001


	//----- nvinfo : EIATTR_CRS_STACK_SIZE
	.align		4
.L_3409:
        /*024c*/ 	.byte	0x04, 0x1e
        /*024e*/ 	.short	(.L_3411 - .L_3410)
.L_3410:
        /*0250*/ 	.word	0x00000000
.L_3411:


//--------------------- .nv.info._ZN10layer_norm13ln_bwd_kernelINS_13Kernel_traitsIf6__halfS2_S2_fjLj4096ELj1ELj1ELj4ELj16ENS_18Kernel_traits_baseILj4096EfS2_S2_S2_fjLj128EEEEELb1ELb0ELb0ELb0EEEvNS_9BwdParamsE --------------------------
	.section	.nv.info._ZN10layer_norm13ln_bwd_kernelINS_13Kernel_traitsIf6__halfS2_S2_fjLj4096ELj1ELj1ELj4ELj16ENS_18Kernel_traits_baseILj4096EfS2_S2_S2_fjLj128EEEEELb1ELb0ELb0ELb0EEEvNS_9BwdParamsE,"",@"SHT_CUDA_INFO"
	.sectionflags	@""
	.align	4


	//----- nvinfo : EIATTR_CUDA_API_VERSION
	.align		4
        /*0000*/ 	.byte	0x04, 0x37
        /*0002*/ 	.short	(.L_3413 - .L_3412)
.L_3412:
        /*0004*/ 	.word	0x00000082


	//----- nvinfo : EIATTR_SW2861232_WAR
	.align		4
.L_3413:
        /*0008*/ 	.byte	0x01, 0x35
	.zero		2


	//----- nvinfo : EIATTR_PARAM_CBANK
	.align		4
        /*000c*/ 	.byte	0x04, 0x0a
        /*000e*/ 	.short	(.L_3415 - .L_3414)
	.align		4
.L_3414:
        /*0010*/ 	.word	index@(.nv.constant0._ZN10layer_norm13ln_bwd_kernelINS_13Kernel_traitsIf6__halfS2_S2_fjLj4096ELj1ELj1ELj4ELj16ENS_18Kernel_traits_baseILj4096EfS2_S2_S2_fjLj128EEEEELb1ELb0ELb0ELb0EEEvNS_9BwdParamsE)
        /*0014*/ 	.short	0x0160
        /*0016*/ 	.short	0x0128


	//----- nvinfo : EIATTR_CBANK_PARAM_SIZE
	.align		4
.L_3415:
        /*0018*/ 	.byte	0x03, 0x19
        /*001a*/ 	.short	0x0128


	//----- nvinfo : EIATTR_KPARAM_INFO
	.align		4
        /*001c*/ 	.byte	0x04, 0x17
        /*001e*/ 	.short	(.L_3417 - .L_3416)
.L_3416:
        /*0020*/ 	.word	0x00000000
        /*0024*/ 	.short	0x0000
        /*0026*/ 	.short	0x0000
        /*0028*/ 	.byte	0x00, 0xf0, 0xa1, 0x04


	//----- nvinfo : EIATTR_MAXREG_COUNT
	.align		4
.L_3417:
        /*002c*/ 	.byte	0x03, 0x1b
        /*002e*/ 	.short	0x00ff


	//----- nvinfo : EIATTR_NUM_BARRIERS
	.align		4
        /*0030*/ 	.byte	0x02, 0x4c
        /*0032*/ 	.byte	0x01
	.zero		1


	//----- nvinfo : EIATTR_MERCURY_ISA_VERSION
	.align		4
        /*0034*/ 	.byte	0x03, 0x5f
        /*0036*/ 	.short	0x0000


	//----- nvinfo : EIATTR_COOP_GROUP_MASK_REGIDS
	.align		4
        /*0038*/ 	.byte	0x04, 0x29
        /*003a*/ 	.short	(.L_3419 - .L_3418)


	//   ....[0]....
.L_3418:
        /*003c*/ 	.word	0xffffffff


	//   ....[1]....
        /*0040*/ 	.word	0xffffffff


	//   ....[2]....
        /*0044*/ 	.word	0xffffffff


	//   ....[3]....
        /*0048*/ 	.word	0xffffffff


	//   ....[4]....
        /*004c*/ 	.word	0xffffffff


	//   ....[5]....
        /*0050*/ 	.word	0xffffffff


	//   ....[6]....
        /*0054*/ 	.word	0xffffffff


	//   ....[7]....
        /*0058*/ 	.word	0xffffffff


	//   ....[8]....
        /*005c*/ 	.word	0xffffffff


	//   ....[9]....
        /*0060*/ 	.word	0xffffffff


	//   ....[10]....
        /*0064*/ 	.word	0xffffffff


	//   ....[11]....
        /*0068*/ 	.word	0xffffffff


	//   ....[12]....
        /*006c*/ 	.word	0xffffffff


	//   ....[13]....
        /*0070*/ 	.word	0xffffffff


	//   ....[14]....
        /*0074*/ 	.word	0xffffffff


	//   ....[15]....
        /*0078*/ 	.word	0xffffffff


	//   ....[16]....
        /*007c*/ 	.word	0xffffffff


	//   ....[17]....
        /*0080*/ 	.word	0xffffffff


	//   ....[18]....
        /*0084*/ 	.word	0xffffffff


	//   ....[19]....
        /*0088*/ 	.word	0xffffffff


	//----- nvinfo : EIATTR_COOP_GROUP_INSTR_OFFSETS
	.align		4
.L_3419:
        /*008c*/ 	.byte	0x04, 0x28
        /*008e*/ 	.short	(.L_3421 - .L_3420)


	//   ....[0]....
.L_3420:
        /*0090*/ 	.word	0x00001cb0


	//   ....[1]....
        /*0094*/ 	.word	0x00001cd0


	//   ....[2]....
        /*0098*/ 	.word	0x00001cf0


	//   ....[3]....
        /*009c*/ 	.word	0x00001d10


	//   ....[4]....
        /*00a0*/ 	.word	0x00001d30


	//   ....[5]....
        /*00a4*/ 	.word	0x00001d50


	//   ....[6]....
        /*00a8*/ 	.word	0x00001d70


	//   ....[7]....
        /*00ac*/ 	.word	0x00001d90


	//   ....[8]....
        /*00b0*/ 	.word	0x00001db0


	//   ....[9]....
        /*00b4*/ 	.word	0x00001dd0


	//   ....[10]....
        /*00b8*/ 	.word	0x00003d50


	//   ....[11]....
        /*00bc*/ 	.word	0x00003dd0


	//   ....[12]....
        /*00c0*/ 	.word	0x00003e50


	//   ....[13]....
        /*00c4*/ 	.word	0x00003ec0


	//   ....[14]....
        /*00c8*/ 	.word	0x00003f40


	//   ....[15]....
        /*00cc*/ 	.word	0x00003fb0


	//   ....[16]....
        /*00d0*/ 	.word	0x00004030


	//   ....[17]....
        /*00d4*/ 	.word	0x000040a0


	//   ....[18]....
        /*00d8*/ 	.word	0x00004120


	//   ....[19]....
        /*00dc*/ 	.word	0x00004190


	//----- nvinfo : EIATTR_EXIT_INSTR_OFFSETS
	.align		4
.L_3421:
        /*00e0*/ 	.byte	0x04, 0x1c
        /*00e2*/ 	.short	(.L_3423 - .L_3422)


	//   ....[0]....
.L_3422:
        /*00e4*/ 	.word	0x00003c70


	//   ....[1]....
        /*00e8*/ 	.word	0x00003cf0


	//----- nvinfo : EIATTR_MAX_THREADS
	.align		4
.L_3423:
        /*00ec*/ 	.byte	0x04, 0x05
        /*00ee*/ 	.short	(.L_3425 - .L_3424)
.L_3424:
        /*00f0*/ 	.word	0x00000080
        /*00f4*/ 	.word	0x00000001
        /*00f8*/ 	.word	0x00000001


	//----- nvinfo : EIATTR_CRS_STACK_SIZE
	.align		4
.L_3425:
        /*00fc*/ 	.byte	0x04, 0x1e
        /*00fe*/ 	.short	(.L_3427 - .L_3426)
.L_3426:
        /*0100*/ 	.word	0x00000000
.L_3427:


//--------------------- .nv.info._ZN10layer_norm13ln_bwd_kernelINS_13Kernel_traitsIf6__halfS2_S2_fjLj4096ELj1ELj1ELj4ELj16ENS_18Kernel_traits_baseILj4096EfS2_S2_S2_fjLj128EEEEELb1ELb0ELb0ELb1EEEvNS_9BwdParamsE --------------------------
	.section	.nv.info._ZN10layer_norm13ln_bwd_kernelINS_13Kernel_traitsIf6__halfS2_S2_fjLj4096ELj1ELj1ELj4ELj16ENS_18Kernel_traits_baseILj4096EfS2_S2_S2_fjLj128EEEEELb1ELb0ELb0ELb1EEEvNS_9BwdParamsE,"",@"SHT_CUDA_INFO"
	.sectionflags	@""
	.align	4


	//----- nvinfo : EIATTR_CUDA_API_VERSION
	.align		4
        /*0000*/ 	.byte	0x04, 0x37
        /*0002*/ 	.short	(.L_3429 - .L_3428)
.L_3428:
        /*0004*/ 	.word	0x00000082


	//----- nvinfo : EIATTR_SW2861232_WAR
	.align		4
.L_3429:
        /*0008*/ 	.byte	0x01, 0x35
	.zero		2


	//----- nvinfo : EIATTR_PARAM_CBANK
	.align		4
        /*000c*/ 	.byte	0x04, 0x0a
        /*000e*/ 	.short	(.L_3431 - .L_3430)
	.align		4
.L_3430:
        /*0010*/ 	.word	index@(.nv.constant0._ZN10layer_norm13ln_bwd_kernelINS_13Kernel_traitsIf6__halfS2_S2_fjLj4096ELj1ELj1ELj4ELj16ENS_18Kernel_traits_baseILj4096EfS2_S2_S2_fjLj128EEEEELb1ELb0ELb0ELb1EEEvNS_9BwdParamsE)
        /*0014*/ 	.short	0x0160
        /*0016*/ 	.short	0x0128


	//----- nvinfo : EIATTR_CBANK_PARAM_SIZE
	.align		4
.L_3431:
        /*0018*/ 	.byte	0x03, 0x19
        /*001a*/ 	.short	0x0128


	//----- nvinfo : EIATTR_KPARAM_INFO
	.align		4
        /*001c*/ 	.byte	0x04, 0x17
        /*001e*/ 	.short	(.L_3433 - .L_3432)
.L_3432:
        /*0020*/ 	.word	0x00000000
        /*0024*/ 	.short	0x0000
        /*0026*/ 	.short	0x0000
        /*0028*/ 	.byte	0x00, 0xf0, 0xa1, 0x04


	//----- nvinfo : EIATTR_MAXREG_COUNT
	.align		4
.L_3433:
        /*002c*/ 	.byte	0x03, 0x1b
        /*002e*/ 	.short	0x00ff


	//----- nvinfo : EIATTR_NUM_BARRIERS
	.align		4
        /*0030*/ 	.byte	0x02, 0x4c
        /*0032*/ 	.byte	0x01
	.zero		1


	//----- nvinfo : EIATTR_MERCURY_ISA_VERSION
	.align		4
        /*0034*/ 	.byte	0x03, 0x5f
        /*0036*/ 	.short	0x0000


	//----- nvinfo : EIATTR_COOP_GROUP_MASK_REGIDS
	.align		4
        /*0038*/ 	.byte	0x04, 0x29
        /*003a*/ 	.short	(.L_3435 - .L_3434)


	//   ....[0]....
.L_3434:
        /*003c*/ 	.word	0xffffffff


	//   ....[1]....
        /*0040*/ 	.word	0xffffffff


	//   ....[2]....
        /*0044*/ 	.word	0xffffffff


	//   ....[3]....
        /*0048*/ 	.word	0xffffffff


	//   ....[4]....
        /*004c*/ 	.word	0xffffffff


	//   ....[5]....
        /*0050*/ 	.word	0xffffffff


	//   ....[6]....
        /*0054*/ 	.word	0xffffffff


	//   ....[7]....
        /*0058*/ 	.word	0xffffffff


	//   ....[8]....
        /*005c*/ 	.word	0xffffffff


	//   ....[9]....
        /*0060*/ 	.word	0xffffffff


	//   ....[10]....
        /*0064*/ 	.word	0xffffffff


	//   ....[11]....
        /*0068*/ 	.word	0xffffffff


	//   ....[12]....
        /*006c*/ 	.word	0xffffffff


	//   ....[13]....
        /*0070*/ 	.word	0xffffffff


	//   ....[14]....
        /*0074*/ 	.word	0xffffffff


	//   ....[15]....
        /*0078*/ 	.word	0xffffffff


	//   ....[16]....
        /*007c*/ 	.word	0xffffffff


	//   ....[17]....
        /*0080*/ 	.word	0xffffffff


	//   ....[18]....
        /*0084*/ 	.word	0xffffffff


	//   ....[19]....
        /*0088*/ 	.word	0xffffffff


	//----- nvinfo : EIATTR_COOP_GROUP_INSTR_OFFSETS
	.align		4
.L_3435:
        /*008c*/ 	.byte	0x04, 0x28
        /*008e*/ 	.short	(.L_3437 - .L_3436)


	//   ....[0]....
.L_3436:
        /*0090*/ 	.word	0x00001b50


	//   ....[1]....
        /*0094*/ 	.word	0x00001b70


	//   ....[2]....
        /*0098*/ 	.word	0x00001b90


	//   ....[3]....
        /*009c*/ 	.word	0x00001bb0


	//   ....[4]....
        /*00a0*/ 	.word	0x00001bd0


	//   ....[5]....
        /*00a4*/ 	.word	0x00001bf0


	//   ....[6]....
        /*00a8*/ 	.word	0x00001c10


	//   ....[7]....
        /*00ac*/ 	.word	0x00001c30


	//   ....[8]....
        /*00b0*/ 	.word	0x00001c50


	//   ....[9]....
        /*00b4*/ 	.word	0x00001c70


	//   ....[10]....
        /*00b8*/ 	.word	0x00003ba0


	//   ....[11]....
        /*00bc*/ 	.word	0x00003c20


	//   ....[12]....
        /*00c0*/ 	.word	0x00003ca0


	//   ....[13]....
        /*00c4*/ 	.word	0x00003d10


	//   ....[14]....
        /*00c8*/ 	.word	0x00003d90


	//   ....[15]....
        /*00cc*/ 	.word	0x00003e00


	//   ....[16]....
        /*00d0*/ 	.word	0x00003e80


	//   ....[17]....
        /*00d4*/ 	.word	0x00003ef0


	//   ....[18]....
        /*00d8*/ 	.word	0x00003f70


	//   ....[19]....
        /*00dc*/ 	.word	0x00003fe0


	//----- nvinfo : EIATTR_EXIT_INSTR_OFFSETS
	.align		4
.L_3437:
        /*00e0*/ 	.byte	0x04, 0x1c
        /*00e2*/ 	.short	(.L_3439 - .L_3438)


	//   ....[0]....
.L_3438:
        /*00e4*/ 	.word	0x00003b40


	//----- nvinfo : EIATTR_MAX_THREADS
	.align		4
.L_3439:
        /*00e8*/ 	.byte	0x04, 0x05
        /*00ea*/ 	.short	(.L_3441 - .L_3440)
.L_3440:
        /*00ec*/ 	.word	0x00000080
        /*00f0*/ 	.word	0x00000001
        /*00f4*/ 	.word	0x00000001


	//----- nvinfo : EIATTR_CRS_STACK_SIZE
	.align		4
.L_3441:
        /*00f8*/ 	.byte	0x04, 0x1e
        /*00fa*/ 	.short	(.L_3443 - .L_3442)
.L_3442:
        /*00fc*/ 	.word	0x00000000
.L_3443:


//--------------------- .nv.info._ZN10layer_norm22ln_bwd_finalize_kernelINS_22Kernel_traits_finalizeILj4096Ef6__halfS2_S2_fjLb0ELj1024ELj4ENS_18Kernel_traits_baseILj4096EfS2_S2_S2_fjLj1024EEEEELb0ELb0EEEvNS_9BwdParamsE --------------------------
	.section	.nv.info._ZN10layer_norm22ln_bwd_finalize_kernelINS_22Kernel_traits_finalizeILj4096Ef6__halfS2_S2_fjLb0ELj1024ELj4ENS_18Kernel_traits_baseILj4096EfS2_S2_S2_fjLj1024EEEEELb0ELb0EEEvNS_9BwdParamsE,"",@"SHT_CUDA_INFO"
	.sectionflags	@""
	.align	4


	//----- nvinfo : EIATTR_CUDA_API_VERSION
	.align		4
        /*0000*/ 	.byte	0x04, 0x37
        /*0002*/ 	.short	(.L_3445 - .L_3444)
.L_3444:
        /*0004*/ 	.word	0x00000082


	//----- nvinfo : EIATTR_SW2861232_WAR
	.align		4
.L_3445:
        /*0008*/ 	.byte	0x01, 0x35
	.zero		2


	//----- nvinfo : EIATTR_PARAM_CBANK
	.align		4
        /*000c*/ 	.byte	0x04, 0x0a
        /*000e*/ 	.short	(.L_3447 - .L_3446)
	.align		4
.L_3446:
        /*0010*/ 	.word	index@(.nv.constant0._ZN10layer_norm22ln_bwd_finalize_kernelINS_22Kernel_traits_finalizeILj4096Ef6__halfS2_S2_fjLb0ELj1024ELj4ENS_18Kernel_traits_baseILj4096EfS2_S2_S2_fjLj1024EEEEELb0ELb0EEEvNS_9BwdParamsE)
        /*0014*/ 	.short	0x0160
        /*0016*/ 	.short	0x0128


	//----- nvinfo : EIATTR_CBANK_PARAM_SIZE
	.align		4
.L_3447:
        /*0018*/ 	.byte	0x03, 0x19
        /*001a*/ 	.short	0x0128


	//----- nvinfo : EIATTR_KPARAM_INFO
	.align		4
        /*001c*/ 	.byte	0x04, 0x17
        /*001e*/ 	.short	(.L_3449 - .L_3448)
.L_3448:
        /*0020*/ 	.word	0x00000000
        /*0024*/ 	.short	0x0000
        /*0026*/ 	.short	0x0000
        /*0028*/ 	.byte	0x00, 0xf0, 0xa1, 0x04


	//----- nvinfo : EIATTR_MAXREG_COUNT
	.align		4
.L_3449:
        /*002c*/ 	.byte	0x03, 0x1b
        /*002e*/ 	.short	0x0040


	//----- nvinfo : EIATTR_NUM_BARRIERS
	.align		4
        /*0030*/ 	.byte	0x02, 0x4c
        /*0032*/ 	.byte	0x01
	.zero		1


	//----- nvinfo : EIATTR_MERCURY_ISA_VERSION
	.align		4
        /*0034*/ 	.byte	0x03, 0x5f
        /*0036*/ 	.short	0x0000


	//----- nvinfo : EIATTR_COOP_GROUP_MASK_REGIDS
	.align		4
        /*0038*/ 	.byte	0x04, 0x29
        /*003a*/ 	.short	(.L_3451 - .L_3450)


	//   ....[0]....
.L_3450:
        /*003c*/ 	.word	0xffffffff


	//   ....[1]....
        /*0040*/ 	.word	0xffffffff


	//   ....[2]....
        /*0044*/ 	.word	0xffffffff


	//   ....[3]....
        /*0048*/ 	.word	0xffffffff


	//   ....[4]....
        /*004c*/ 	.word	0xffffffff


	//   ....[5]....
        /*0050*/ 	.word	0xffffffff


	//   ....[6]....
        /*0054*/ 	.word	0xffffffff


	//   ....[7]....
        /*0058*/ 	.word	0xffffffff


	//   ....[8]....
        /*005c*/ 	.word	0xffffffff


	//   ....[9]....
        /*0060*/ 	.word	0xffffffff


	//   ....[10]....
        /*0064*/ 	.word	0xffffffff


	//   ....[11]....
        /*0068*/ 	.word	0xffffffff


	//   ....[12]....
        /*006c*/ 	.word	0xffffffff


	//   ....[13]....
        /*0070*/ 	.word	0xffffffff


	//   ....[14]....
        /*0074*/ 	.word	0xffffffff


	//   ....[15]....
        /*0078*/ 	.word	0xffffffff


	//   ....[16]....
        /*007c*/ 	.word	0xffffffff


	//   ....[17]....
        /*0080*/ 	.word	0xffffffff


	//   ....[18]....
        /*0084*/ 	.word	0xffffffff


	//   ....[19]....
        /*0088*/ 	.word	0xffffffff


	//----- nvinfo : EIATTR_COOP_GROUP_INSTR_OFFSETS
	.align		4
.L_3451:
        /*008c*/ 	.byte	0x04, 0x28
        /*008e*/ 	.short	(.L_3453 - .L_3452)


	//   ....[0]....
.L_3452:
        /*0090*/ 	.word	0x00000820


	//   ....[1]....
        /*0094*/ 	.word	0x00000850


	//   ....[2]....
        /*0098*/ 	.word	0x00000860


	//   ....[3]....
        /*009c*/ 	.word	0x00000890


	//   ....[4]....
        /*00a0*/ 	.word	0x000008a0


	//   ....[5]....
        /*00a4*/ 	.word	0x000008d0


	//   ....[6]....
        /*00a8*/ 	.word	0x000008f0


	//   ....[7]....
        /*00ac*/ 	.word	0x00000900


	//   ....[8]....
        /*00b0*/ 	.word	0x00000930


	//   ....[9]....
        /*00b4*/ 	.word	0x00000940


	//   ....[10]....
        /*00b8*/ 	.word	0x00000b30


	//   ....[11]....
        /*00bc*/ 	.word	0x00000ba0


	//   ....[12]....
        /*00c0*/ 	.word	0x00000c00


	//   ....[13]....
        /*00c4*/ 	.word	0x00000c60


	//   ....[14]....
        /*00c8*/ 	.word	0x00000cd0


	//   ....[15]....
        /*00cc*/ 	.word	0x00000d40


	//   ....[16]....
        /*00d0*/ 	.word	0x00000da0


	//   ....[17]....
        /*00d4*/ 	.word	0x00000e00


	//   ....[18]....
        /*00d8*/ 	.word	0x00000e60


	//   ....[19]....
        /*00dc*/ 	.word	0x00000ec0


	//----- nvinfo : EIATTR_EXIT_INSTR_OFFSETS
	.align		4
.L_3453:
        /*00e0*/ 	.byte	0x04, 0x1c
        /*00e2*/ 	.short	(.L_3455 - .L_3454)


	//   ....[0]....
.L_3454:
        /*00e4*/ 	.word	0x00000070


	//   ....[1]....
        /*00e8*/ 	.word	0x00000ad0


	//----- nvinfo : EIATTR_MAX_THREADS
	.align		4
.L_3455:
        /*00ec*/ 	.byte	0x04, 0x05
        /*00ee*/ 	.short	(.L_3457 - .L_3456)
.L_3456:
        /*00f0*/ 	.word	0x00000400
        /*00f4*/ 	.word	0x00000001
        /*00f8*/ 	.word	0x00000001


	//----- nvinfo : EIATTR_CRS_STACK_SIZE
	.align		4
.L_3457:
        /*00fc*/ 	.byte	0x04, 0x1e
        /*00fe*/ 	.short	(.L_3459 - .L_3458)
.L_3458:
        /*0100*/ 	.word	0x00000000
.L_3459:


//--------------------- .nv.info._ZN10layer_norm13ln_bwd_kernelINS_13Kernel_traitsIf6__halfS2_S2_fjLj4096ELj1ELj1ELj4ELj16ENS_18Kernel_traits_baseILj4096EfS2_S2_S2_fjLj128EEEEELb1ELb0ELb1ELb0EEEvNS_9BwdParamsE --------------------------
	.section	.nv.info._ZN10layer_norm13ln_bwd_kernelINS_13Kernel_traitsIf6__halfS2_S2_fjLj4096ELj1ELj1ELj4ELj16ENS_18Kernel_traits_baseILj4096EfS2_S2_S2_fjLj128EEEEELb1ELb0ELb1ELb0EEEvNS_9BwdParamsE,"",@"SHT_CUDA_INFO"
	.sectionflags	@""
	.align	4


	//----- nvinfo : EIATTR_CUDA_API_VERSION
	.align		4
        /*0000*/ 	.byte	0x04, 0x37
        /*0002*/ 	.short	(.L_3461 - .L_3460)
.L_3460:
        /*0004*/ 	.word	0x00000082


	//----- nvinfo : EIATTR_SW2861232_WAR
	.align		4
.L_3461:
        /*0008*/ 	.byte	0x01, 0x35
	.zero		2


	//----- nvinfo : EIATTR_PARAM_CBANK
	.align		4
        /*000c*/ 	.byte	0x04, 0x0a
        /*000e*/ 	.short	(.L_3463 - .L_3462)
	.align		4
.L_3462:
        /*0010*/ 	.word	index@(.nv.constant0._ZN10layer_norm13ln_bwd_kernelINS_13Kernel_traitsIf6__halfS2_S2_fjLj4096ELj1ELj1ELj4ELj16ENS_18Kernel_traits_baseILj4096EfS2_S2_S2_fjLj128EEEEELb1ELb0ELb1ELb0EEEvNS_9BwdParamsE)
        /*0014*/ 	.short	0x0160
        /*0016*/ 	.short	0x0128


	//----- nvinfo : EIATTR_CBANK_PARAM_SIZE
	.align		4
.L_3463:
        /*0018*/ 	.byte	0x03, 0x19
        /*001a*/ 	.short	0x0128


	//----- nvinfo : EIATTR_KPARAM_INFO
	.align		4
        /*001c*/ 	.byte	0x04, 0x17
        /*001e*/ 	.short	(.L_3465 - .L_3464)
.L_3464:
        /*0020*/ 	.word	0x00000000
        /*0024*/ 	.short	0x0000
        /*0026*/ 	.short	0x0000
        /*0028*/ 	.byte	0x00, 0xf0, 0xa1, 0x04


	//----- nvinfo : EIATTR_MAXREG_COUNT
	.align		4
.L_3465:
        /*002c*/ 	.byte	0x03, 0x1b
        /*002e*/ 	.short	0x00ff


	//----- nvinfo : EIATTR_NUM_BARRIERS
	.align		4
        /*0030*/ 	.byte	0x02, 0x4c
        /*0032*/ 	.byte	0x01
	.zero		1


	//----- nvinfo : EIATTR_MERCURY_ISA_VERSION
	.align		4
        /*0034*/ 	.byte	0x03, 0x5f
        /*0036*/ 	.short	0x0000


	//----- nvinfo : EIATTR_COOP_GROUP_MASK_REGIDS
	.align		4
        /*0038*/ 	.byte	0x04, 0x29
        /*003a*/ 	.short	(.L_3467 - .L_3466)


	//   ....[0]....
.L_3466:
        /*003c*/ 	.word	0xffffffff


	//   ....[1]....
        /*0040*/ 	.word	0xffffffff


	//   ....[2]....
        /*0044*/ 	.word	0xffffffff


	//   ....[3]....
        /*0048*/ 	.word	0xffffffff


	//   ....[4]....
        /*004c*/ 	.word	0xffffffff


	//   ....[5]....
        /*0050*/ 	.word	0xffffffff


	//   ....[6]....
        /*0054*/ 	.word	0xffffffff


	//   ....[7]....
        /*0058*/ 	.word	0xffffffff


	//   ....[8]....
        /*005c*/ 	.word	0xffffffff


	//   ....[9]....
        /*0060*/ 	.word	0xffffffff


	//   ....[10]....
        /*0064*/ 	.word	0xffffffff


	//   ....[11]....
        /*0068*/ 	.word	0xffffffff


	//   ....[12]....
        /*006c*/ 	.word	0xffffffff


	//   ....[13]....
        /*0070*/ 	.word	0xffffffff


	//   ....[14]....
        /*0074*/ 	.word	0xffffffff


	//   ....[15]....
        /*0078*/ 	.word	0xffffffff


	//   ....[16]....
        /*007c*/ 	.word	0xffffffff


	//   ....[17]....
        /*0080*/ 	.word	0xffffffff


	//   ....[18]....
        /*0084*/ 	.word	0xffffffff


	//   ....[19]....
        /*0088*/ 	.word	0xffffffff


	//----- nvinfo : EIATTR_COOP_GROUP_INSTR_OFFSETS
	.align		4
.L_3467:
        /*008c*/ 	.byte	0x04, 0x28
        /*008e*/ 	.short	(.L_3469 - .L_3468)


	//   ....[0]....
.L_3468:
        /*0090*/ 	.word	0x000020b0


	//   ....[1]....
        /*0094*/ 	.word	0x000020d0


	//   ....[2]....
        /*0098*/ 	.word	0x000020f0


	//   ....[3]....
        /*009c*/ 	.word	0x00002110


	//   ....[4]....
        /*00a0*/ 	.word	0x00002130


	//   ....[5]....
        /*00a4*/ 	.word	0x00002150


	//   ....[6]....
        /*00a8*/ 	.word	0x00002170


	//   ....[7]....
        /*00ac*/ 	.word	0x00002190


	//   ....[8]....
        /*00b0*/ 	.word	0x000021b0


	//   ....[9]....
        /*00b4*/ 	.word	0x000021d0


	//   ....[10]....
        /*00b8*/ 	.word	0x00005810


	//   ....[11]....
        /*00bc*/ 	.word	0x00005890


	//   ....[12]....
        /*00c0*/ 	.word	0x00005910


	//   ....[13]....
        /*00c4*/ 	.word	0x00005980


	//   ....[14]....
        /*00c8*/ 	.word	0x00005a00


	//   ....[15]....
        /*00cc*/ 	.word	0x00005a70


	//   ....[16]....
        /*00d0*/ 	.word	0x00005af0


	//   ....[17]....
        /*00d4*/ 	.word	0x00005b60


	//   ....[18]....
        /*00d8*/ 	.word	0x00005be0


	//   ....[19]....
        /*00dc*/ 	.word	0x00005c50


	//----- nvinfo : EIATTR_EXIT_INSTR_OFFSETS
	.align		4
.L_3469:
        /*00e0*/ 	.byte	0x04, 0x1c
        /*00e2*/ 	.short	(.L_3471 - .L_3470)


	//   ....[0]....
.L_3470:
        /*00e4*/ 	.word	0x00005730


	//   ....[1]....
        /*00e8*/ 	.word	0x000057b0


	//----- nvinfo : EIATTR_MAX_THREADS
	.align		4
.L_3471:
        /*00ec*/ 	.byte	0x04, 0x05
        /*00ee*/ 	.short	(.L_3473 - .L_3472)
.L_3472:
        /*00f0*/ 	.word	0x00000080
        /*00f4*/ 	.word	0x00000001
        /*00f8*/ 	.word	0x00000001


	//----- nvinfo : EIATTR_CRS_STACK_SIZE
	.align		4
.L_3473:
        /*00fc*/ 	.byte	0x04, 0x1e
        /*00fe*/ 	.short	(.L_3475 - .L_3474)
.L_3474:
        /*0100*/ 	.word	0x00000000
.L_3475:


//--------------------- .nv.info._ZN10layer_norm22ln_bwd_finalize_kernelINS_22Kernel_traits_finalizeILj4096Ef6__halfS2_S2_fjLb0ELj1024ELj4ENS_18Kernel_traits_baseILj4096EfS2_S2_S2_fjLj1024EEEEELb0ELb1EEEvNS_9BwdParamsE --------------------------
	.section	.nv.info._ZN10layer_norm22ln_bwd_finalize_kernelINS_22Kernel_traits_finalizeILj4096Ef6__halfS2_S2_fjLb0ELj1024ELj4ENS_18Kernel_traits_baseILj4096EfS2_S2_S2_fjLj1024EEEEELb0ELb1EEEvNS_9BwdParamsE,"",@"SHT_CUDA_INFO"
	.sectionflags	@""
	.align	4


	//----- nvinfo : EIATTR_CUDA_API_VERSION
	.align		4
        /*0000*/ 	.byte	0x04, 0x37
        /*0002*/ 	.short	(.L_3477 - .L_3476)
.L_3476:
        /*0004*/ 	.word	0x00000082


	//----- nvinfo : EIATTR_SW2861232_WAR
	.align		4
.L_3477:
        /*0008*/ 	.byte	0x01, 0x35
	.zero		2


	//----- nvinfo : EIATTR_PARAM_CBANK
	.align		4
        /*000c*/ 	.byte	0x04, 0x0a
        /*000e*/ 	.short	(.L_3479 - .L_3478)
	.align		4
.L_3478:
        /*0010*/ 	.word	index@(.nv.constant0._ZN10layer_norm22ln_bwd_finalize_kernelINS_22Kernel_traits_finalizeILj4096Ef6__halfS2_S2_fjLb0ELj1024ELj4ENS_18Kernel_traits_baseILj4096EfS2_S2_S2_fjLj1024EEEEELb0ELb1EEEvNS_9BwdParamsE)
        /*0014*/ 	.short	0x0160
        /*0016*/ 	.short	0x0128


	//----- nvinfo : EIATTR_CBANK_PARAM_SIZE
	.align		4
.L_3479:
        /*0018*/ 	.byte	0x03, 0x19
        /*001a*/ 	.short	0x0128


	//----- nvinfo : EIATTR_KPARAM_INFO
	.align		4
        /*001c*/ 	.byte	0x04, 0x17
        /*001e*/ 	.short	(.L_3481 - .L_3480)
.L_3480:
        /*0020*/ 	.word	0x00000000
        /*0024*/ 	.short	0x0000
        /*0026*/ 	.short	0x0000
        /*0028*/ 	.byte	0x00, 0xf0, 0xa1, 0x04


	//----- nvinfo : EIATTR_MAXREG_COUNT
	.align		4
.L_3481:
        /*002c*/ 	.byte	0x03, 0x1b
        /*002e*/ 	.short	0x0040


	//----- nvinfo : EIATTR_NUM_BARRIERS
	.align		4
        /*0030*/ 	.byte	0x02, 0x4c
        /*0032*/ 	.byte	0x01
	.zero		1


	//----- nvinfo : EIATTR_MERCURY_ISA_VERSION
	.align		4
        /*0034*/ 	.byte	0x03, 0x5f
        /*0036*/ 	.short	0x0000


	//----- nvinfo : EIATTR_COOP_GROUP_MASK_REGIDS
	.align		4
        /*0038*/ 	.byte	0x04, 0x29
        /*003a*/ 	.short	(.L_3483 - .L_3482)


	//   ....[0]....
.L_3482:
        /*003c*/ 	.word	0xffffffff


	//   ....[1]....
        /*0040*/ 	.word	0xffffffff


	//   ....[2]....
        /*0044*/ 	.word	0xffffffff


	//   ....[3]....
        /*0048*/ 	.word	0xffffffff


	//   ....[4]....
        /*004c*/ 	.word	0xffffffff


	//   ....[5]....
        /*0050*/ 	.word	0xffffffff


	//   ....[6]....
        /*0054*/ 	.word	0xffffffff


	//   ....[7]....
        /*0058*/ 	.word	0xffffffff


	//   ....[8]....
        /*005c*/ 	.word	0xffffffff


	//   ....[9]....
        /*0060*/ 	.word	0xffffffff


	//   ....[10]....
        /*0064*/ 	.word	0xffffffff


	//   ....[11]....
        /*0068*/ 	.word	0xffffffff


	//   ....[12]....
        /*006c*/ 	.word	0xffffffff


	//   ....[13]....
        /*0070*/ 	.word	0xffffffff


	//   ....[14]....
        /*0074*/ 	.word	0xffffffff


	//   ....[15]....
        /*0078*/ 	.word	0xffffffff


	//   ....[16]....
        /*007c*/ 	.word	0xffffffff


	//   ....[17]....
        /*0080*/ 	.word	0xffffffff


	//   ....[18]....
        /*0084*/ 	.word	0xffffffff


	//   ....[19]....
        /*0088*/ 	.word	0xffffffff


	//----- nvinfo : EIATTR_COOP_GROUP_INSTR_OFFSETS
	.align		4
.L_3483:
        /*008c*/ 	.byte	0x04, 0x28
        /*008e*/ 	.short	(.L_3485 - .L_3484)


	//   ....[0]....
.L_3484:
        /*0090*/ 	.word	0x000007f0


	//   ....[1]....
        /*0094*/ 	.word	0x00000820


	//   ....[2]....
        /*0098*/ 	.word	0x00000840


	//   ....[3]....
        /*009c*/ 	.word	0x00000850


	//   ....[4]....
        /*00a0*/ 	.word	0x00000880


	//   ....[5]....
        /*00a4*/ 	.word	0x00000890


	//   ....[6]....
        /*00a8*/ 	.word	0x000008c0


	//   ....[7]....
        /*00ac*/ 	.word	0x000008d0


	//   ....[8]....
        /*00b0*/ 	.word	0x00000900


	//   ....[9]....
        /*00b4*/ 	.word	0x00000910


	//   ....[10]....
        /*00b8*/ 	.word	0x00000ab0


	//   ....[11]....
        /*00bc*/ 	.word	0x00000b30


	//   ....[12]....
        /*00c0*/ 	.word	0x00000b90


	//   ....[13]....
        /*00c4*/ 	.word	0x00000bf0


	//   ....[14]....
        /*00c8*/ 	.word	0x00000c60


	//   ....[15]....
        /*00cc*/ 	.word	0x00000cd0


	//   ....[16]....
        /*00d0*/ 	.word	0x00000d30


	//   ....[17]....
        /*00d4*/ 	.word	0x00000d90


	//   ....[18]....
        /*00d8*/ 	.word	0x00000df0


	//   ....[19]....
        /*00dc*/ 	.word	0x00000e50


	//----- nvinfo : EIATTR_EXIT_INSTR_OFFSETS
	.align		4
.L_3485:
        /*00e0*/ 	.byte	0x04, 0x1c
        /*00e2*/ 	.short	(.L_3487 - .L_3486)


	//   ....[0]....
.L_3486:
        /*00e4*/ 	.word	0x00000070


	//   ....[1]....
        /*00e8*/ 	.word	0x00000a50


	//----- nvinfo : EIATTR_MAX_THREADS
	.align		4
.L_3487:
        /*00ec*/ 	.byte	0x04, 0x05
        /*00ee*/ 	.short	(.L_3489 - .L_3488)
.L_3488:
        /*00f0*/ 	.word	0x00000400
        /*00f4*/ 	.word	0x00000001
        /*00f8*/ 	.word	0x00000001


	//----- nvinfo : EIATTR_CRS_STACK_SIZE
	.align		4
.L_3489:
        /*00fc*/ 	.byte	0x04, 0x1e
        /*00fe*/ 	.short	(.L_3491 - .L_3490)
.L_3490:
        /*0100*/ 	.word	0x00000000
.L_3491:


//--------------------- .nv.info._ZN10layer_norm13ln_bwd_kernelINS_13Kernel_traitsIf6__halfS2_S2_fjLj4096ELj1ELj1ELj4ELj16ENS_18Kernel_traits_baseILj4096EfS2_S2_S2_fjLj128EEEEELb1ELb0ELb1ELb1EEEvNS_9BwdParamsE --------------------------
	.section	.nv.info._ZN10layer_norm13ln_bwd_kernelINS_13Kernel_traitsIf6__halfS2_S2_fjLj4096ELj1ELj1ELj4ELj16ENS_18Kernel_traits_baseILj4096EfS2_S2_S2_fjLj128EEEEELb1ELb0ELb1ELb1EEEvNS_9BwdParamsE,"",@"SHT_CUDA_INFO"
	.sectionflags	@""
	.align	4


	//----- nvinfo : EIATTR_CUDA_API_VERSION
	.align		4
        /*0000*/ 	.byte	0x04, 0x37
        /*0002*/ 	.short	(.L_3493 - .L_3492)
.L_3492:
        /*0004*/ 	.word	0x00000082


	//----- nvinfo : EIATTR_SW2861232_WAR
	.align		4
.L_3493:
        /*0008*/ 	.byte	0x01, 0x35
	.zero		2


	//----- nvinfo : EIATTR_PARAM_CBANK
	.align		4
        /*000c*/ 	.byte	0x04, 0x0a
        /*000e*/ 	.short	(.L_3495 - .L_3494)
	.align		4
.L_3494:
        /*0010*/ 	.word	index@(.nv.constant0._ZN10layer_norm13ln_bwd_kernelINS_13Kernel_traitsIf6__halfS2_S2_fjLj4096ELj1ELj1ELj4ELj16ENS_18Kernel_traits_baseILj4096EfS2_S2_S2_fjLj128EEEEELb1ELb0ELb1ELb1EEEvNS_9BwdParamsE)
        /*0014*/ 	.short	0x0160
        /*0016*/ 	.short	0x0128


	//----- nvinfo : EIATTR_CBANK_PARAM_SIZE
	.align		4
.L_3495:
        /*0018*/ 	.byte	0x03, 0x19
        /*001a*/ 	.short	0x0128


	//----- nvinfo : EIATTR_KPARAM_INFO
	.align		4
        /*001c*/ 	.byte	0x04, 0x17
        /*001e*/ 	.short	(.L_3497 - .L_3496)
.L_3496:
        /*0020*/ 	.word	0x00000000
        /*0024*/ 	.short	0x0000
        /*0026*/ 	.short	0x0000
        /*0028*/ 	.byte	0x00, 0xf0, 0xa1, 0x04


	//----- nvinfo : EIATTR_MAXREG_COUNT
	.align		4
.L_3497:
        /*002c*/ 	.byte	0x03, 0x1b
        /*002e*/ 	.short	0x00ff


	//----- nvinfo : EIATTR_NUM_BARRIERS
	.align		4
        /*0030*/ 	.byte	0x02, 0x4c
        /*0032*/ 	.byte	0x01
	.zero		1


	//----- nvinfo : EIATTR_MERCURY_ISA_VERSION
	.align		4
        /*0034*/ 	.byte	0x03, 0x5f
        /*0036*/ 	.short	0x0000


	//----- nvinfo : EIATTR_COOP_GROUP_MASK_REGIDS
	.align		4
        /*0038*/ 	.byte	0x04, 0x29
        /*003a*/ 	.short	(.L_3499 - .L_3498)


	//   ....[0]....
.L_3498:
        /*003c*/ 	.word	0xffffffff


	//   ....[1]....
        /*0040*/ 	.word	0xffffffff


	//   ....[2]....
        /*0044*/ 	.word	0xffffffff


	//   ....[3]....
        /*0048*/ 	.word	0xffffffff


	//   ....[4]....
        /*004c*/ 	.word	0xffffffff


	//   ....[5]....
        /*0050*/ 	.word	0xffffffff


	//   ....[6]....
        /*0054*/ 	.word	0xffffffff


	//   ....[7]....
        /*0058*/ 	.word	0xffffffff


	//   ....[8]....
        /*005c*/ 	.word	0xffffffff


	//   ....[9]....
        /*0060*/ 	.word	0xffffffff


	//   ....[10]....
        /*0064*/ 	.word	0xffffffff


	//   ....[11]....
        /*0068*/ 	.word	0xffffffff


	//   ....[12]....
        /*006c*/ 	.word	0xffffffff


	//   ....[13]....
        /*0070*/ 	.word	0xffffffff


	//   ....[14]....
        /*0074*/ 	.word	0xffffffff


	//   ....[15]....
        /*0078*/ 	.word	0xffffffff


	//   ....[16]....
        /*007c*/ 	.word	0xffffffff


	//   ....[17]....
        /*0080*/ 	.word	0xffffffff


	//   ....[18]....
        /*0084*/ 	.word	0xffffffff


	//   ....[19]....
        /*0088*/ 	.word	0xffffffff


	//----- nvinfo : EIATTR_COOP_GROUP_INSTR_OFFSETS
	.align		4
.L_3499:
        /*008c*/ 	.byte	0x04, 0x28
        /*008e*/ 	.short	(.L_3501 - .L_3500)


	//   ....[0]....
.L_3500:
        /*0090*/ 	.word	0x00001ef0


	//   ....[1]....
        /*0094*/ 	.word	0x00001f10


	//   ....[2]....
        /*0098*/ 	.word	0x00001f30


	//   ....[3]....
        /*009c*/ 	.word	0x00001f50


	//   ....[4]....
        /*00a0*/ 	.word	0x00001f70


	//   ....[5]....
        /*00a4*/ 	.word	0x00001f90


	//   ....[6]....
        /*00a8*/ 	.word	0x00001fb0


	//   ....[7]....
        /*00ac*/ 	.word	0x00001fd0


	//   ....[8]....
        /*00b0*/ 	.word	0x00001ff0


	//   ....[9]....
        /*00b4*/ 	.word	0x00002010


	//   ....[10]....
        /*00b8*/ 	.word	0x00005240


	//   ....[11]....
        /*00bc*/ 	.word	0x000052c0


	//   ....[12]....
        /*00c0*/ 	.word	0x00005340


	//   ....[13]....
        /*00c4*/ 	.word	0x000053b0


	//   ....[14]....
        /*00c8*/ 	.word	0x00005430


	//   ....[15]....
        /*00cc*/ 	.word	0x000054a0


	//   ....[16]....
        /*00d0*/ 	.word	0x00005520


	//   ....[17]....
        /*00d4*/ 	.word	0x00005590


	//   ....[18]....
        /*00d8*/ 	.word	0x00005610


	//   ....[19]....
        /*00dc*/ 	.word	0x00005680


	//----- nvinfo : EIATTR_EXIT_INSTR_OFFSETS
	.align		4
.L_3501:
        /*00e0*/ 	.byte	0x04, 0x1c
        /*00e2*/ 	.short	(.L_3503 - .L_3502)


	//   ....[0]....
.L_3502:
        /*00e4*/ 	.word	0x000051e0


	//----- nvinfo : EIATTR_MAX_THREADS
	.align		4
.L_3503:
        /*00e8*/ 	.byte	0x04, 0x05
        /*00ea*/ 	.short	(.L_3505 - .L_3504)
.L_3504:
        /*00ec*/ 	.word	0x00000080
        /*00f0*/ 	.word	0x00000001
        /*00f4*/ 	.word	0x00000001


	//----- nvinfo : EIATTR_CRS_STACK_SIZE
	.align		4
.L_3505:
        /*00f8*/ 	.byte	0x04, 0x1e
        /*00fa*/ 	.short	(.L_3507 - .L_3506)
.L_3506:
        /*00fc*/ 	.word	0x00000000
.L_3507:


//--------------------- .nv.info._ZN10layer_norm13ln_bwd_kernelINS_13Kernel_traitsIf6__halfS2_S2_fjLj4096ELj1ELj1ELj4ELj16ENS_18Kernel_traits_baseILj4096EfS2_S2_S2_fjLj128EEEEELb1ELb1ELb0ELb0EEEvNS_9BwdParamsE --------------------------
	.section	.nv.info._ZN10layer_norm13ln_bwd_kernelINS_13Kernel_traitsIf6__halfS2_S2_fjLj4096ELj1ELj1ELj4ELj16ENS_18Kernel_traits_baseILj4096EfS2_S2_S2_fjLj128EEEEELb1ELb1ELb0ELb0EEEvNS_9BwdParamsE,"",@"SHT_CUDA_INFO"
	.sectionflags	@""
	.align	4


	//----- nvinfo : EIATTR_CUDA_API_VERSION
	.align		4
        /*0000*/ 	.byte	0x04, 0x37
        /*0002*/ 	.short	(.L_3509 - .L_3508)
.L_3508:
        /*0004*/ 	.word	0x00000082


	//----- nvinfo : EIATTR_SW2861232_WAR
	.align		4
.L_3509:
        /*0008*/ 	.byte	0x01, 0x35
	.zero		2


	//----- nvinfo : EIATTR_PARAM_CBANK
	.align		4
        /*000c*/ 	.byte	0x04, 0x0a
        /*000e*/ 	.short	(.L_3511 - .L_3510)
	.align		4
.L_3510:
        /*0010*/ 	.word	index@(.nv.constant0._ZN10layer_norm13ln_bwd_kernelINS_13Kernel_traitsIf6__halfS2_S2_fjLj4096ELj1ELj1ELj4ELj16ENS_18Kernel_traits_baseILj4096EfS2_S2_S2_fjLj128EEEEELb1ELb1ELb0ELb0EEEvNS_9BwdParamsE)
        /*0014*/ 	.short	0x0160
        /*0016*/ 	.short	0x0128


	//----- nvinfo : EIATTR_CBANK_PARAM_SIZE
	.align		4
.L_3511:
        /*0018*/ 	.byte	0x03, 0x19
        /*001a*/ 	.short	0x0128


	//----- nvinfo : EIATTR_KPARAM_INFO
	.align		4
        /*001c*/ 	.byte	0x04, 0x17
        /*001e*/ 	.short	(.L_3513 - .L_3512)
.L_3512:
        /*0020*/ 	.word	0x00000000
        /*0024*/ 	.short	0x0000
        /*0026*/ 	.short	0x0000
        /*0028*/ 	.byte	0x00, 0xf0, 0xa1, 0x04


	//----- nvinfo : EIATTR_MAXREG_COUNT
	.align		4
.L_3513:
        /*002c*/ 	.byte	0x03, 0x1b
        /*002e*/ 	.short	0x00ff


	//----- nvinfo : EIATTR_NUM_BARRIERS
	.align		4
        /*0030*/ 	.byte	0x02, 0x4c
        /*0032*/ 	.byte	0x01
	.zero		1


	//----- nvinfo : EIATTR_ANNOTATIONS
	.align		4
        /*0034*/ 	.byte	0x04, 0x55
        /*0036*/ 	.short	(.L_3515 - .L_3514)


	//   ....[0]....
.L_3514:
        /* <DEDUP_REMOVED lines=24> */


	//----- nvinfo : EIATTR_MERCURY_ISA_VERSION
	.align		4
.L_3515:
        /*01a8*/ 	.byte	0x03, 0x5f
        /*01aa*/ 	.short	0x0000


	//----- nvinfo : EIATTR_COOP_GROUP_MASK_REGIDS
	.align		4
        /*01ac*/ 	.byte	0x04, 0x29
        /*01ae*/ 	.short	(.L_3517 - .L_3516)


	//   ....[0]....
.L_3516:
        /*01b0*/ 	.word	0xffffffff


	//   ....[1]....
        /*01b4*/ 	.word	0xffffffff


	//   ....[2]....
        /*01b8*/ 	.word	0xffffffff


	//   ....[3]....
        /*01bc*/ 	.word	0xffffffff


	//   ....[4]....
        /*01c0*/ 	.word	0xffffffff


	//   ....[5]....
        /*01c4*/ 	.word	0xffffffff


	//   ....[6]....
        /*01c8*/ 	.word	0xffffffff


	//   ....[7]....
        /*01cc*/ 	.word	0xffffffff


	//   ....[8]....
        /*01d0*/ 	.word	0xffffffff


	//   ....[9]....
        /*01d4*/ 	.word	0xffffffff


	//   ....[10]....
        /*01d8*/ 	.word	0xffffffff


	//   ....[11]....
        /*01dc*/ 	.word	0xffffffff


	//   ....[12]....
        /*01e0*/ 	.word	0xffffffff


	//   ....[13]....
        /*01e4*/ 	.word	0xffffffff


	//   ....[14]....
        /*01e8*/ 	.word	0xffffffff


	//   ....[15]....
        /*01ec*/ 	.word	0xffffffff


	//   ....[16]....
        /*01f0*/ 	.word	0xffffffff


	//   ....[17]....
        /*01f4*/ 	.word	0xffffffff


	//   ....[18]....
        /*01f8*/ 	.word	0xffffffff


	//   ....[19]....
        /*01fc*/ 	.word	0xffffffff


	//----- nvinfo : EIATTR_COOP_GROUP_INSTR_OFFSETS
	.align		4
.L_3517:
        /*0200*/ 	.byte	0x04, 0x28
        /*0202*/ 	.short	(.L_3519 - .L_3518)


	//   ....[0]....
.L_3518:
        /*0204*/ 	.word	0x00002060


	//   ....[1]....
        /*0208*/ 	.word	0x00002090


	//   ....[2]....
        /*020c*/ 	.word	0x000020a0


	//   ....[3]....
        /*0210*/ 	.word	0x000020d0


	//   ....[4]....
        /*0214*/ 	.word	0x000020f0


	//   ....[5]....
        /*0218*/ 	.word	0x00002110


	//   ....[6]....
        /*021c*/ 	.word	0x00002130


	//   ....[7]....
        /*0220*/ 	.word	0x00002150


	//   ....[8]....
        /*0224*/ 	.word	0x00002160


	//   ....[9]....
        /*0228*/ 	.word	0x00002180


	//   ....[10]....
        /*022c*/ 	.word	0x00004df0


	//   ....[11]....
        /*0230*/ 	.word	0x00004e70


	//   ....[12]....
        /*0234*/ 	.word	0x00004ef0


	//   ....[13]....
        /*0238*/ 	.word	0x00004f60


	//   ....[14]....
        /*023c*/ 	.word	0x00004fe0


	//   ....[15]....
        /*0240*/ 	.word	0x00005050


	//   ....[16]....
        /*0244*/ 	.word	0x000050d0


	//   ....[17]....
        /*0248*/ 	.word	0x00005140


	//   ....[18]....
        /*024c*/ 	.word	0x000051c0


	//   ....[19]....
        /*0250*/ 	.word	0x00005230


	//----- nvinfo : EIATTR_EXIT_INSTR_OFFSETS
	.align		4
.L_3519:
        /*0254*/ 	.byte	0x04, 0x1c
        /*0256*/ 	.short	(.L_3521 - .L_3520)


	//   ....[0]....
.L_3520:
        /*0258*/ 	.word	0x00004ce0


	//   ....[1]....
        /*025c*/ 	.word	0x00004d90


	//----- nvinfo : EIATTR_MAX_THREADS
	.align		4
.L_3521:
        /*0260*/ 	.byte	0x04, 0x05
        /*0262*/ 	.short	(.L_3523 - .L_3522)
.L_3522:
        /*0264*/ 	.word	0x00000080
        /*0268*/ 	.word	0x00000001
        /*026c*/ 	.word	0x00000001


	//----- nvinfo : EIATTR_CRS_STACK_SIZE
	.align		4
.L_3523:
        /*0270*/ 	.byte	0x04, 0x1e
        /*0272*/ 	.short	(.L_3525 - .L_3524)
.L_3524:
        /*0274*/ 	.word	0x00000000
.L_3525:


//--------------------- .nv.info._ZN10layer_norm13ln_bwd_kernelINS_13Kernel_traitsIf6__halfS2_S2_fjLj4096ELj1ELj1ELj4ELj16ENS_18Kernel_traits_baseILj4096EfS2_S2_S2_fjLj128EEEEELb1ELb1ELb0ELb1EEEvNS_9BwdParamsE --------------------------
	.section	.nv.info._ZN10layer_norm13ln_bwd_kernelINS_13Kernel_traitsIf6__halfS2_S2_fjLj4096ELj1ELj1ELj4ELj16ENS_18Kernel_traits_baseILj4096EfS2_S2_S2_fjLj128EEEEELb1ELb1ELb0ELb1EEEvNS_9BwdParamsE,"",@"SHT_CUDA_INFO"
	.sectionflags	@""
	.align	4


	//----- nvinfo : EIATTR_CUDA_API_VERSION
	.align		4
        /*0000*/ 	.byte	0x04, 0x37
        /*0002*/ 	.short	(.L_3527 - .L_3526)
.L_3526:
        /*0004*/ 	.word	0x00000082


	//----- nvinfo : EIATTR_SW2861232_WAR
	.align		4
.L_3527:
        /*0008*/ 	.byte	0x01, 0x35
	.zero		2


	//----- nvinfo : EIATTR_PARAM_CBANK
	.align		4
        /*000c*/ 	.byte	0x04, 0x0a
        /*000e*/ 	.short	(.L_3529 - .L_3528)
	.align		4
.L_3528:
        /*0010*/ 	.word	index@(.nv.constant0._ZN10layer_norm13ln_bwd_kernelINS_13Kernel_traitsIf6__halfS2_S2_fjLj4096ELj1ELj1ELj4ELj16ENS_18Kernel_traits_baseILj4096EfS2_S2_S2_fjLj128EEEEELb1ELb1ELb0ELb1EEEvNS_9BwdParamsE)
        /*0014*/ 	.short	0x0160
        /*0016*/ 	.short	0x0128


	//----- nvinfo : EIATTR_CBANK_PARAM_SIZE
	.align		4
.L_3529:
        /*0018*/ 	.byte	0x03, 0x19
        /*001a*/ 	.short	0x0128


	//----- nvinfo : EIATTR_KPARAM_INFO
	.align		4
        /*001c*/ 	.byte	0x04, 0x17
        /*001e*/ 	.short	(.L_3531 - .L_3530)
.L_3530:
        /*0020*/ 	.word	0x00000000
        /*0024*/ 	.short	0x0000
        /*0026*/ 	.short	0x0000
        /*0028*/ 	.byte	0x00, 0xf0, 0xa1, 0x04


	//----- nvinfo : EIATTR_MAXREG_COUNT
	.align		4
.L_3531:
        /*002c*/ 	.byte	0x03, 0x1b
        /*002e*/ 	.short	0x00ff


	//----- nvinfo : EIATTR_NUM_BARRIERS
	.align		4
        /*0030*/ 	.byte	0x02, 0x4c
        /*0032*/ 	.byte	0x01
	.zero		1


	//----- nvinfo : EIATTR_ANNOTATIONS
	.align		4
        /*0034*/ 	.byte	0x04, 0x55
        /*0036*/ 	.short	(.L_3533 - .L_3532)


	//   ....[0]....
.L_3532:
        /* <DEDUP_REMOVED lines=27> */


	//----- nvinfo : EIATTR_MERCURY_ISA_VERSION
	.align		4
.L_3533:
        /*01d0*/ 	.byte	0x03, 0x5f
        /*01d2*/ 	.short	0x0000


	//----- nvinfo : EIATTR_COOP_GROUP_MASK_REGIDS
	.align		4
        /*01d4*/ 	.byte	0x04, 0x29
        /*01d6*/ 	.short	(.L_3535 - .L_3534)


	//   ....[0]....
.L_3534:
        /*01d8*/ 	.word	0xffffffff


	//   ....[1]....
        /*01dc*/ 	.word	0xffffffff


	//   ....[2]....
        /*01e0*/ 	.word	0xffffffff


	//   ....[3]....
        /*01e4*/ 	.word	0xffffffff


	//   ....[4]....
        /*01e8*/ 	.word	0xffffffff


	//   ....[5]....
        /*01ec*/ 	.word	0xffffffff


	//   ....[6]....
        /*01f0*/ 	.word	0xffffffff


	//   ....[7]....
        /*01f4*/ 	.word	0xffffffff


	//   ....[8]....
        /*01f8*/ 	.word	0xffffffff


	//   ....[9]....
        /*01fc*/ 	.word	0xffffffff


	//   ....[10]....
        /*0200*/ 	.word	0xffffffff


	//   ....[11]....
        /*0204*/ 	.word	0xffffffff


	//   ....[12]....
        /*0208*/ 	.word	0xffffffff


	//   ....[13]....
        /*020c*/ 	.word	0xffffffff


	//   ....[14]....
        /*0210*/ 	.word	0xffffffff


	//   ....[15]....
        /*0214*/ 	.word	0xffffffff


	//   ....[16]....
        /*0218*/ 	.word	0xffffffff


	//   ....[17]....
        /*021c*/ 	.word	0xffffffff


	//   ....[18]....
        /*0220*/ 	.word	0xffffffff


	//   ....[19]....
        /*0224*/ 	.word	0xffffffff


	//----- nvinfo : EIATTR_COOP_GROUP_INSTR_OFFSETS
	.align		4
.L_3535:
        /*0228*/ 	.byte	0x04, 0x28
        /*022a*/ 	.short	(.L_3537 - .L_3536)


	//   ....[0]....
.L_3536:
        /*022c*/ 	.word	0x00001eb0


	//   ....[1]....
        /*0230*/ 	.word	0x00001ed0


	//   ....[2]....
        /*0234*/ 	.word	0x00001f00


	//   ....[3]....
        /*0238*/ 	.word	0x00001f20


	//   ....[4]....
        /*023c*/ 	.word	0x00001f40


	//   ....[5]....
        /*0240*/ 	.word	0x00001f60


	//   ....[6]....
        /*0244*/ 	.word	0x00001f80


	//   ....[7]....
        /*0248*/ 	.word	0x00001f90


	//   ....[8]....
        /*024c*/ 	.word	0x00001fc0


	//   ....[9]....
        /*0250*/ 	.word	0x00001fd0


	//   ....[10]....
        /*0254*/ 	.word	0x00004f60


	//   ....[11]....
        /*0258*/ 	.word	0x00004fe0


	//   ....[12]....
        /*025c*/ 	.word	0x00005060


	//   ....[13]....
        /*0260*/ 	.word	0x000050d0


	//   ....[14]....
        /*0264*/ 	.word	0x00005150


	//   ....[15]....
        /*0268*/ 	.word	0x000051c0


	//   ....[16]....
        /*026c*/ 	.word	0x00005240


	//   ....[17]....
        /*0270*/ 	.word	0x000052b0


	//   ....[18]....
        /*0274*/ 	.word	0x00005330


	//   ....[19]....
        /*0278*/ 	.word	0x000053a0


	//----- nvinfo : EIATTR_EXIT_INSTR_OFFSETS
	.align		4
.L_3537:
        /*027c*/ 	.byte	0x04, 0x1c
        /*027e*/ 	.short	(.L_3539 - .L_3538)


	//   ....[0]....
.L_3538:
        /*0280*/ 	.word	0x00004f00


	//----- nvinfo : EIATTR_MAX_THREADS
	.align		4
.L_3539:
        /*0284*/ 	.byte	0x04, 0x05
        /*0286*/ 	.short	(.L_3541 - .L_3540)
.L_3540:
        /*0288*/ 	.word	0x00000080
        /*028c*/ 	.word	0x00000001
        /*0290*/ 	.word	0x00000001


	//----- nvinfo : EIATTR_CRS_STACK_SIZE
	.align		4
.L_3541:
        /*0294*/ 	.byte	0x04, 0x1e
        /*0296*/ 	.short	(.L_3543 - .L_3542)
.L_3542:
        /*0298*/ 	.word	0x00000000
.L_3543:


//--------------------- .nv.info._ZN10layer_norm22ln_bwd_finalize_kernelINS_22Kernel_traits_finalizeILj4096Ef6__halfS2_S2_fjLb1ELj1024ELj4ENS_18Kernel_traits_baseILj4096EfS2_S2_S2_fjLj1024EEEEELb1ELb0EEEvNS_9BwdParamsE --------------------------
	.section	.nv.info._ZN10layer_norm22ln_bwd_finalize_kernelINS_22Kernel_traits_finalizeILj4096Ef6__halfS2_S2_fjLb1ELj1024ELj4ENS_18Kernel_traits_baseILj4096EfS2_S2_S2_fjLj1024EEEEELb1ELb0EEEvNS_9BwdParamsE,"",@"SHT_CUDA_INFO"
	.sectionflags	@""
	.align	4


	//----- nvinfo : EIATTR_CUDA_API_VERSION
	.align		4
        /*0000*/ 	.byte	0x04, 0x37
        /*0002*/ 	.short	(.L_3545 - .L_3544)
.L_3544:
        /*0004*/ 	.word	0x00000082


	//----- nvinfo : EIATTR_SW2861232_WAR
	.align		4
.L_3545:
        /*0008*/ 	.byte	0x01, 0x35
	.zero		2


	//----- nvinfo : EIATTR_PARAM_CBANK
	.align		4
        /*000c*/ 	.byte	0x04, 0x0a
        /*000e*/ 	.short	(.L_3547 - .L_3546)
	.align		4
.L_3546:
        /*0010*/ 	.word	index@(.nv.constant0._ZN10layer_norm22ln_bwd_finalize_kernelINS_22Kernel_traits_finalizeILj4096Ef6__halfS2_S2_fjLb1ELj1024ELj4ENS_18Kernel_traits_baseILj4096EfS2_S2_S2_fjLj1024EEEEELb1ELb0EEEvNS_9BwdParamsE)
        /*0014*/ 	.short	0x0160
        /*0016*/ 	.short	0x0128


	//----- nvinfo : EIATTR_CBANK_PARAM_SIZE
	.align		4
.L_3547:
        /*0018*/ 	.byte	0x03, 0x19
        /*001a*/ 	.short	0x0128


	//----- nvinfo : EIATTR_KPARAM_INFO
	.align		4
        /*001c*/ 	.byte	0x04, 0x17
        /*001e*/ 	.short	(.L_3549 - .L_3548)
.L_3548:
        /*0020*/ 	.word	0x00000000
        /*0024*/ 	.short	0x0000
        /*0026*/ 	.short	0x0000
        /*0028*/ 	.byte	0x00, 0xf0, 0xa1, 0x04


	//----- nvinfo : EIATTR_MAXREG_COUNT
	.align		4
.L_3549:
        /*002c*/ 	.byte	0x03, 0x1b
        /*002e*/ 	.short	0x0040


	//----- nvinfo : EIATTR_NUM_BARRIERS
	.align		4
        /*0030*/ 	.byte	0x02, 0x4c
        /*0032*/ 	.byte	0x01
	.zero		1


	//----- nvinfo : EIATTR_MERCURY_ISA_VERSION
	.align		4
        /*0034*/ 	.byte	0x03, 0x5f
        /*0036*/ 	.short	0x0000


	//----- nvinfo : EIATTR_COOP_GROUP_MASK_REGIDS
	.align		4
        /*0038*/ 	.byte	0x04, 0x29
        /*003a*/ 	.short	(.L_3551 - .L_3550)


	//   ....[0]....
.L_3550:
        /*003c*/ 	.word	0xffffffff


	//   ....[1]....
        /*0040*/ 	.word	0xffffffff


	//   ....[2]....
        /*0044*/ 	.word	0xffffffff


	//   ....[3]....
        /*0048*/ 	.word	0xffffffff


	//   ....[4]....
        /*004c*/ 	.word	0xffffffff


	//   ....[5]....
        /*0050*/ 	.word	0xffffffff


	//   ....[6]....
        /*0054*/ 	.word	0xffffffff


	//   ....[7]....
        /*0058*/ 	.word	0xffffffff


	//   ....[8]....
        /*005c*/ 	.word	0xffffffff


	//   ....[9]....
        /*0060*/ 	.word	0xffffffff


	//   ....[10]....
        /*0064*/ 	.word	0xffffffff


	//   ....[11]....
        /*0068*/ 	.word	0xffffffff


	//   ....[12]....
        /*006c*/ 	.word	0xffffffff


	//   ....[13]....
        /*0070*/ 	.word	0xffffffff


	//   ....[14]....
        /*0074*/ 	.word	0xffffffff


	//   ....[15]....
        /*0078*/ 	.word	0xffffffff


	//   ....[16]....
        /*007c*/ 	.word	0xffffffff


	//   ....[17]....
        /*0080*/ 	.word	0xffffffff


	//   ....[18]....
        /*0084*/ 	.word	0xffffffff


	//   ....[19]....
        /*0088*/ 	.word	0xffffffff


	//   ....[20]....
        /*008c*/ 	.word	0xffffffff


	//   ....[21]....
        /*0090*/ 	.word	0xffffffff


	//   ....[22]....
        /*0094*/ 	.word	0xffffffff


	//   ....[23]....
        /*0098*/ 	.word	0xffffffff


	//   ....[24]....
        /*009c*/ 	.word	0xffffffff


	//   ....[25]....
        /*00a0*/ 	.word	0xffffffff


	//   ....[26]....
        /*00a4*/ 	.word	0xffffffff


	//   ....[27]....
        /*00a8*/ 	.word	0xffffffff


	//   ....[28]....
        /*00ac*/ 	.word	0xffffffff


	//   ....[29]....
        /*00b0*/ 	.word	0xffffffff


	//----- nvinfo : EIATTR_COOP_GROUP_INSTR_OFFSETS
	.align		4
.L_3551:
        /*00b4*/ 	.byte	0x04, 0x28
        /*00b6*/ 	.short	(.L_3553 - .L_3552)


	//   ....[0]....
.L_3552:
        /*00b8*/ 	.word	0x000009d0


	//   ....[1]....
        /*00bc*/ 	.word	0x00000a00


	//   ....[2]....
        /*00c0*/ 	.word	0x00000a10


	//   ....[3]....
        /*00c4*/ 	.word	0x00000a30


	//   ....[4]....
        /*00c8*/ 	.word	0x00000a50


	//   ....[5]....
        /*00cc*/ 	.word	0x00000a60


	//   ....[6]....
        /*00d0*/ 	.word	0x00000a90


	//   ....[7]....
        /*00d4*/ 	.word	0x00000ab0


	//   ....[8]....
        /*00d8*/ 	.word	0x00000ac0


	//   ....[9]....
        /*00dc*/ 	.word	0x00000af0


	//   ....[10]....
        /*00e0*/ 	.word	0x00000b10


	//   ....[11]....
        /*00e4*/ 	.word	0x00000b20


	//   ....[12]....
        /*00e8*/ 	.word	0x00000b50


	//   ....[13]....
        /*00ec*/ 	.word	0x00000b70


	//   ....[14]....
        /*00f0*/ 	.word	0x00000b80


	//   ....[15]....
        /*00f4*/ 	.word	0x00000df0


	//   ....[16]....
        /*00f8*/ 	.word	0x00000e50


	//   ....[17]....
        /*00fc*/ 	.word	0x00000eb0


	//   ....[18]....
        /*0100*/ 	.word	0x00000f10


	//   ....[19]....
        /*0104*/ 	.word	0x00000f80


	//   ....[20]....
        /*0108*/ 	.word	0x00000ff0


	//   ....[21]....
        /*010c*/ 	.word	0x00001050


	//   ....[22]....
        /*0110*/ 	.word	0x000010b0


	//   ....[23]....
        /*0114*/ 	.word	0x00001110


	//   ....[24]....
        /*0118*/ 	.word	0x00001180


	//   ....[25]....
        /*011c*/ 	.word	0x000011f0


	//   ....[26]....
        /*0120*/ 	.word	0x00001250


	//   ....[27]....
        /*0124*/ 	.word	0x000012b0


	//   ....[28]....
        /*0128*/ 	.word	0x00001310


	//   ....[29]....
        /*012c*/ 	.word	0x00001370


	//----- nvinfo : EIATTR_EXIT_INSTR_OFFSETS
	.align		4
.L_3553:
        /*0130*/ 	.byte	0x04, 0x1c
        /*0132*/ 	.short	(.L_3555 - .L_3554)


	//   ....[0]....
.L_3554:
        /*0134*/ 	.word	0x00000070


	//   ....[1]....
        /*0138*/ 	.word	0x00000d90


	//----- nvinfo : EIATTR_MAX_THREADS
	.align		4
.L_3555:
        /*013c*/ 	.byte	0x04, 0x05
        /*013e*/ 	.short	(.L_3557 - .L_3556)
.L_3556:
        /*0140*/ 	.word	0x00000400
        /*0144*/ 	.word	0x00000001
        /*0148*/ 	.word	0x00000001


	//----- nvinfo : EIATTR_CRS_STACK_SIZE
	.align		4
.L_3557:
        /*014c*/ 	.byte	0x04, 0x1e
        /*014e*/ 	.short	(.L_3559 - .L_3558)
.L_3558:
        /*0150*/ 	.word	0x00000000
.L_3559:


//--------------------- .nv.info._ZN10layer_norm13ln_bwd_kernelINS_13Kernel_traitsIf6__halfS2_S2_fjLj4096ELj1ELj1ELj4ELj16ENS_18Kernel_traits_baseILj4096EfS2_S2_S2_fjLj128EEEEELb1ELb1ELb1ELb0EEEvNS_9BwdParamsE --------------------------
	.section	.nv.info._ZN10layer_norm13ln_bwd_kernelINS_13Kernel_traitsIf6__halfS2_S2_fjLj4096ELj1ELj1ELj4ELj16ENS_18Kernel_traits_baseILj4096EfS2_S2_S2_fjLj128EEEEELb1ELb1ELb1ELb0EEEvNS_9BwdParamsE,"",@"SHT_CUDA_INFO"
	.sectionflags	@""
	.align	4


	//----- nvinfo : EIATTR_CUDA_API_VERSION
	.align		4
        /*0000*/ 	.byte	0x04, 0x37
        /*0002*/ 	.short	(.L_3561 - .L_3560)
.L_3560:
        /*0004*/ 	.word	0x00000082


	//----- nvinfo : EIATTR_SW2861232_WAR
	.align		4
.L_3561:
        /*0008*/ 	.byte	0x01, 0x35
	.zero		2


	//----- nvinfo : EIATTR_PARAM_CBANK
	.align		4
        /*000c*/ 	.byte	0x04, 0x0a
        /*000e*/ 	.short	(.L_3563 - .L_3562)
	.align		4
.L_3562:
        /*0010*/ 	.word	index@(.nv.constant0._ZN10layer_norm13ln_bwd_kernelINS_13Kernel_traitsIf6__halfS2_S2_fjLj4096ELj1ELj1ELj4ELj16ENS_18Kernel_traits_baseILj4096EfS2_S2_S2_fjLj128EEEEELb1ELb1ELb1ELb0EEEvNS_9BwdParamsE)
        /*0014*/ 	.short	0x0160
        /*0016*/ 	.short	0x0128


	//----- nvinfo : EIATTR_CBANK_PARAM_SIZE
	.align		4
.L_3563:
        /*0018*/ 	.byte	0x03, 0x19
        /*001a*/ 	.short	0x0128


	//----- nvinfo : EIATTR_KPARAM_INFO
	.align		4
        /*001c*/ 	.byte	0x04, 0x17
        /*001e*/ 	.short	(.L_3565 - .L_3564)
.L_3564:
        /*0020*/ 	.word	0x00000000
        /*0024*/ 	.short	0x0000
        /*0026*/ 	.short	0x0000
        /*0028*/ 	.byte	0x00, 0xf0, 0xa1, 0x04


	//----- nvinfo : EIATTR_MAXREG_COUNT
	.align		4
.L_3565:
        /*002c*/ 	.byte	0x03, 0x1b
        /*002e*/ 	.short	0x00ff


	//----- nvinfo : EIATTR_NUM_BARRIERS
	.align		4
        /*0030*/ 	.byte	0x02, 0x4c
        /*0032*/ 	.byte	0x01
	.zero		1


	//----- nvinfo : EIATTR_ANNOTATIONS
	.align		4
        /*0034*/ 	.byte	0x04, 0x55
        /*0036*/ 	.short	(.L_3567 - .L_3566)


	//   ....[0]....
.L_3566:
        /* <DEDUP_REMOVED lines=33> */


	//----- nvinfo : EIATTR_MERCURY_ISA_VERSION
	.align		4
.L_3567:
        /*0238*/ 	.byte	0x03, 0x5f
        /*023a*/ 	.short	0x0000


	//----- nvinfo : EIATTR_COOP_GROUP_MASK_REGIDS
	.align		4
        /*023c*/ 	.byte	0x04, 0x29
        /*023e*/ 	.short	(.L_3569 - .L_3568)


	//   ....[0]....
.L_3568:
        /*0240*/ 	.word	0xffffffff


	//   ....[1]....
        /*0244*/ 	.word	0xffffffff


	//   ....[2]....
        /*0248*/ 	.word	0xffffffff


	//   ....[3]....
        /*024c*/ 	.word	0xffffffff


	//   ....[4]....
        /*0250*/ 	.word	0xffffffff


	//   ....[5]....
        /*0254*/ 	.word	0xffffffff


	//   ....[6]....
        /*0258*/ 	.word	0xffffffff


	//   ....[7]....
        /*025c*/ 	.word	0xffffffff


	//   ....[8]....
        /*0260*/ 	.word	0xffffffff


	//   ....[9]....
        /*0264*/ 	.word	0xffffffff


	//   ....[10]....
        /*0268*/ 	.word	0xffffffff


	//   ....[11]....
        /*026c*/ 	.word	0xffffffff


	//   ....[12]....
        /*0270*/ 	.word	0xffffffff


	//   ....[13]....
        /*0274*/ 	.word	0xffffffff


	//   ....[14]....
        /*0278*/ 	.word	0xffffffff


	//   ....[15]....
        /*027c*/ 	.word	0xffffffff


	//   ....[16]....
        /*0280*/ 	.word	0xffffffff


	//   ....[17]....
        /*0284*/ 	.word	0xffffffff


	//   ....[18]....
        /*0288*/ 	.word	0xffffffff


	//   ....[19]....
        /*028c*/ 	.word	0xffffffff


	//----- nvinfo : EIATTR_COOP_GROUP_INSTR_OFFSETS
	.align		4
.L_3569:
        /*0290*/ 	.byte	0x04, 0x28
        /*0292*/ 	.short	(.L_3571 - .L_3570)


	//   ....[0]....
.L_3570:
        /*0294*/ 	.word	0x00002560


	//   ....[1]....
        /*0298*/ 	.word	0x00002590


	//   ....[2]....
        /*029c*/ 	.word	0x000025a0


	//   ....[3]....
        /*02a0*/ 	.word	0x000025d0


	//   ....[4]....
        /*02a4*/ 	.word	0x000025f0


	//   ....[5]....
        /*02a8*/ 	.word	0x00002610


	//   ....[6]....
        /*02ac*/ 	.word	0x00002630


	//   ....[7]....
        /*02b0*/ 	.word	0x00002650


	//   ....[8]....
        /*02b4*/ 	.word	0x00002660


	//   ....[9]....
        /*02b8*/ 	.word	0x00002680


	//   ....[10]....
        /*02bc*/ 	.word	0x00007310


	//   ....[11]....
        /*02c0*/ 	.word	0x00007390


	//   ....[12]....
        /*02c4*/ 	.word	0x00007410


	//   ....[13]....
        /*02c8*/ 	.word	0x00007480


	//   ....[14]....
        /*02cc*/ 	.word	0x00007500


	//   ....[15]....
        /*02d0*/ 	.word	0x00007570


	//   ....[16]....
        /*02d4*/ 	.word	0x000075f0


	//   ....[17]....
        /*02d8*/ 	.word	0x00007660


	//   ....[18]....
        /*02dc*/ 	.word	0x000076e0


	//   ....[19]....
        /*02e0*/ 	.word	0x00007750


	//----- nvinfo : EIATTR_EXIT_INSTR_OFFSETS
	.align		4
.L_3571:
        /*02e4*/ 	.byte	0x04, 0x1c
        /*02e6*/ 	.short	(.L_3573 - .L_3572)


	//   ....[0]....
.L_3572:
        /*02e8*/ 	.word	0x00007200


	//   ....[1]....
        /*02ec*/ 	.word	0x000072b0


	//----- nvinfo : EIATTR_MAX_THREADS
	.align		4
.L_3573:
        /*02f0*/ 	.byte	0x04, 0x05
        /*02f2*/ 	.short	(.L_3575 - .L_3574)
.L_3574:
        /*02f4*/ 	.word	0x00000080
        /*02f8*/ 	.word	0x00000001
        /*02fc*/ 	.word	0x00000001


	//----- nvinfo : EIATTR_CRS_STACK_SIZE
	.align		4
.L_3575:
        /*0300*/ 	.byte	0x04, 0x1e
        /*0302*/ 	.short	(.L_3577 - .L_3576)
.L_3576:
        /*0304*/ 	.word	0x00000000
.L_3577:


//--------------------- .nv.info._ZN10layer_norm22ln_bwd_finalize_kernelINS_22Kernel_traits_finalizeILj4096Ef6__halfS2_S2_fjLb1ELj1024ELj4ENS_18Kernel_traits_baseILj4096EfS2_S2_S2_fjLj1024EEEEELb1ELb1EEEvNS_9BwdParamsE --------------------------
	.section	.nv.info._ZN10layer_norm22ln_bwd_finalize_kernelINS_22Kernel_traits_finalizeILj4096Ef6__halfS2_S2_fjLb1ELj1024ELj4ENS_18Kernel_traits_baseILj4096EfS2_S2_S2_fjLj1024EEEEELb1ELb1EEEvNS_9BwdParamsE,"",@"SHT_CUDA_INFO"
	.sectionflags	@""
	.align	4


	//----- nvinfo : EIATTR_CUDA_API_VERSION
	.align		4
        /*0000*/ 	.byte	0x04, 0x37
        /*0002*/ 	.short	(.L_3579 - .L_3578)
.L_3578:
        /*0004*/ 	.word	0x00000082


	//----- nvinfo : EIATTR_SW2861232_WAR
	.align		4
.L_3579:
        /*0008*/ 	.byte	0x01, 0x35
	.zero		2


	//----- nvinfo : EIATTR_PARAM_CBANK
	.align		4
        /*000c*/ 	.byte	0x04, 0x0a
        /*000e*/ 	.short	(.L_3581 - .L_3580)
	.align		4
.L_3580:
        /*0010*/ 	.word	index@(.nv.constant0._ZN10layer_norm22ln_bwd_finalize_kernelINS_22Kernel_traits_finalizeILj4096Ef6__halfS2_S2_fjLb1ELj1024ELj4ENS_18Kernel_traits_baseILj4096EfS2_S2_S2_fjLj1024EEEEELb1ELb1EEEvNS_9BwdParamsE)
        /*0014*/ 	.short	0x0160
        /*0016*/ 	.short	0x0128


	//----- nvinfo : EIATTR_CBANK_PARAM_SIZE
	.align		4
.L_3581:
        /*0018*/ 	.byte	0x03, 0x19
        /*001a*/ 	.short	0x0128


	//----- nvinfo : EIATTR_KPARAM_INFO
	.align		4
        /*001c*/ 	.byte	0x04, 0x17
        /*001e*/ 	.short	(.L_3583 - .L_3582)
.L_3582:
        /*0020*/ 	.word	0x00000000
        /*0024*/ 	.short	0x0000
        /*0026*/ 	.short	0x0000
        /*0028*/ 	.byte	0x00, 0xf0, 0xa1, 0x04


	//----- nvinfo : EIATTR_MAXREG_COUNT
	.align		4
.L_3583:
        /*002c*/ 	.byte	0x03, 0x1b
        /*002e*/ 	.short	0x0040


	//----- nvinfo : EIATTR_NUM_BARRIERS
	.align		4
        /*0030*/ 	.byte	0x02, 0x4c
        /*0032*/ 	.byte	0x01
	.zero		1


	//----- nvinfo : EIATTR_MERCURY_ISA_VERSION
	.align		4
        /*0034*/ 	.byte	0x03, 0x5f
        /*0036*/ 	.short	0x0000


	//----- nvinfo : EIATTR_COOP_GROUP_MASK_REGIDS
	.align		4
        /*0038*/ 	.byte	0x04, 0x29
        /*003a*/ 	.short	(.L_3585 - .L_3584)


	//   ....[0]....
.L_3584:
        /*003c*/ 	.word	0xffffffff


	//   ....[1]....
        /*0040*/ 	.word	0xffffffff


	//   ....[2]....
        /*0044*/ 	.word	0xffffffff


	//   ....[3]....
        /*0048*/ 	.word	0xffffffff


	//   ....[4]....
        /*004c*/ 	.word	0xffffffff


	//   ....[5]....
        /*0050*/ 	.word	0xffffffff


	//   ....[6]....
        /*0054*/ 	.word	0xffffffff


	//   ....[7]....
        /*0058*/ 	.word	0xffffffff


	//   ....[8]....
        /*005c*/ 	.word	0xffffffff


	//   ....[9]....
        /*0060*/ 	.word	0xffffffff


	//   ....[10]....
        /*0064*/ 	.word	0xffffffff


	//   ....[11]....
        /*0068*/ 	.word	0xffffffff


	//   ....[12]....
        /*006c*/ 	.word	0xffffffff


	//   ....[13]....
        /*0070*/ 	.word	0xffffffff


	//   ....[14]....
        /*0074*/ 	.word	0xffffffff


	//   ....[15]....
        /*0078*/ 	.word	0xffffffff


	//   ....[16]....
        /*007c*/ 	.word	0xffffffff


	//   ....[17]....
        /*0080*/ 	.word	0xffffffff


	//   ....[18]....
        /*0084*/ 	.word	0xffffffff


	//   ....[19]....
        /*0088*/ 	.word	0xffffffff


	//   ....[20]....
        /*008c*/ 	.word	0xffffffff


	//   ....[21]....
        /*0090*/ 	.word	0xffffffff


	//   ....[22]....
        /*0094*/ 	.word	0xffffffff


	//   ....[23]....
        /*0098*/ 	.word	0xffffffff


	//   ....[24]....
        /*009c*/ 	.word	0xffffffff


	//   ....[25]....
        /*00a0*/ 	.word	0xffffffff


	//   ....[26]....
        /*00a4*/ 	.word	0xffffffff


	//   ....[27]....
        /*00a8*/ 	.word	0xffffffff


	//   ....[28]....
        /*00ac*/ 	.word	0xffffffff


	//   ....[29]....
        /*00b0*/ 	.word	0xffffffff


	//----- nvinfo : EIATTR_COOP_GROUP_INSTR_OFFSETS
	.align		4
.L_3585:
        /*00b4*/ 	.byte	0x04, 0x28
        /*00b6*/ 	.short	(.L_3587 - .L_3586)


	//   ....[0]....
.L_3586:
        /*00b8*/ 	.word	0x000009a0


	//   ....[1]....
        /*00bc*/ 	.word	0x000009d0


	//   ....[2]....
        /*00c0*/ 	.word	0x000009e0


	//   ....[3]....
        /*00c4*/ 	.word	0x00000a00


	//   ....[4]....
        /*00c8*/ 	.word	0x00000a20


	//   ....[5]....
        /*00cc*/ 	.word	0x00000a30


	//   ....[6]....
        /*00d0*/ 	.word	0x00000a60


	//   ....[7]....
        /*00d4*/ 	.word	0x00000a80


	//   ....[8]....
        /*00d8*/ 	.word	0x00000a90


	//   ....[9]....
        /*00dc*/ 	.word	0x00000ac0


	//   ....[10]....
        /*00e0*/ 	.word	0x00000ae0


	//   ....[11]....
        /*00e4*/ 	.word	0x00000af0


	//   ....[12]....
        /*00e8*/ 	.word	0x00000b20


	//   ....[13]....
        /*00ec*/ 	.word	0x00000b40


	//   ....[14]....
        /*00f0*/ 	.word	0x00000b50


	//   ....[15]....
        /*00f4*/ 	.word	0x00000da0


	//   ....[16]....
        /*00f8*/ 	.word	0x00000e00


	//   ....[17]....
        /*00fc*/ 	.word	0x00000e60


	//   ....[18]....
        /*0100*/ 	.word	0x00000ec0


	//   ....[19]....
        /*0104*/ 	.word	0x00000f30


	//   ....[20]....
        /*0108*/ 	.word	0x00000fa0


	//   ....[21]....
        /*010c*/ 	.word	0x00001000


	//   ....[22]....
        /*0110*/ 	.word	0x00001060


	//   ....[23]....
        /*0114*/ 	.word	0x000010c0


	//   ....[24]....
        /*0118*/ 	.word	0x00001130


	//   ....[25]....
        /*011c*/ 	.word	0x000011a0


	//   ....[26]....
        /*0120*/ 	.word	0x00001200


	//   ....[27]....
        /*0124*/ 	.word	0x00001260


	//   ....[28]....
        /*0128*/ 	.word	0x000012c0


	//   ....[29]....
        /*012c*/ 	.word	0x00001320


	//----- nvinfo : EIATTR_EXIT_INSTR_OFFSETS
	.align		4
.L_3587:
        /*0130*/ 	.byte	0x04, 0x1c
        /*0132*/ 	.short	(.L_3589 - .L_3588)


	//   ....[0]....
.L_3588:
        /*0134*/ 	.word	0x00000070


	//   ....[1]....
        /*0138*/ 	.word	0x00000d40


	//----- nvinfo : EIATTR_MAX_THREADS
	.align		4
.L_3589:
        /*013c*/ 	.byte	0x04, 0x05
        /*013e*/ 	.short	(.L_3591 - .L_3590)
.L_3590:
        /*0140*/ 	.word	0x00000400
        /*0144*/ 	.word	0x00000001
        /*0148*/ 	.word	0x00000001


	//----- nvinfo : EIATTR_CRS_STACK_SIZE
	.align		4
.L_3591:
        /*014c*/ 	.byte	0x04, 0x1e
        /*014e*/ 	.short	(.L_3593 - .L_3592)
.L_3592:
        /*0150*/ 	.word	0x00000000
.L_3593:


//--------------------- .nv.info._ZN10layer_norm13ln_bwd_kernelINS_13Kernel_traitsIf6__halfS2_S2_fjLj4096ELj1ELj1ELj4ELj16ENS_18Kernel_traits_baseILj4096EfS2_S2_S2_fjLj128EEEEELb1ELb1ELb1ELb1EEEvNS_9BwdParamsE --------------------------
	.section	.nv.info._ZN10layer_norm13ln_bwd_kernelINS_13Kernel_traitsIf6__halfS2_S2_fjLj4096ELj1ELj1ELj4ELj16ENS_18Kernel_traits_baseILj4096EfS2_S2_S2_fjLj128EEEEELb1ELb1ELb1ELb1EEEvNS_9BwdParamsE,"",@"SHT_CUDA_INFO"
	.sectionflags	@""
	.align	4


	//----- nvinfo : EIATTR_CUDA_API_VERSION
	.align		4
        /*0000*/ 	.byte	0x04, 0x37
        /*0002*/ 	.short	(.L_3595 - .L_3594)
.L_3594:
        /*0004*/ 	.word	0x00000082


	//----- nvinfo : EIATTR_SW2861232_WAR
	.align		4
.L_3595:
        /*0008*/ 	.byte	0x01, 0x35
	.zero		2


	//----- nvinfo : EIATTR_PARAM_CBANK
	.align		4
        /*000c*/ 	.byte	0x04, 0x0a
        /*000e*/ 	.short	(.L_3597 - .L_3596)
	.align		4
.L_3596:
        /*0010*/ 	.word	index@(.nv.constant0._ZN10layer_norm13ln_bwd_kernelINS_13Kernel_traitsIf6__halfS2_S2_fjLj4096ELj1ELj1ELj4ELj16ENS_18Kernel_traits_baseILj4096EfS2_S2_S2_fjLj128EEEEELb1ELb1ELb1ELb1EEEvNS_9BwdParamsE)
        /*0014*/ 	.short	0x0160
        /*0016*/ 	.short	0x0128


	//----- nvinfo : EIATTR_CBANK_PARAM_SIZE
	.align		4
.L_3597:
        /*0018*/ 	.byte	0x03, 0x19
        /*001a*/ 	.short	0x0128


	//----- nvinfo : EIATTR_KPARAM_INFO
	.align		4
        /*001c*/ 	.byte	0x04, 0x17
        /*001e*/ 	.short	(.L_3599 - .L_3598)
.L_3598:
        /*0020*/ 	.word	0x00000000
        /*0024*/ 	.short	0x0000
        /*0026*/ 	.short	0x0000
        /*0028*/ 	.byte	0x00, 0xf0, 0xa1, 0x04


	//----- nvinfo : EIATTR_MAXREG_COUNT
	.align		4
.L_3599:
        /*002c*/ 	.byte	0x03, 0x1b
        /*002e*/ 	.short	0x00ff


	//----- nvinfo : EIATTR_NUM_BARRIERS
	.align		4
        /*0030*/ 	.byte	0x02, 0x4c
        /*0032*/ 	.byte	0x01
	.zero		1


	//----- nvinfo : EIATTR_ANNOTATIONS
	.align		4
        /*0034*/ 	.byte	0x04, 0x55
        /*0036*/ 	.short	(.L_3601 - .L_3600)


	//   ....[0]....
.L_3600:
        /* <DEDUP_REMOVED lines=29> */


	//----- nvinfo : EIATTR_MERCURY_ISA_VERSION
	.align		4
.L_3601:
        /*01f0*/ 	.byte	0x03, 0x5f
        /*01f2*/ 	.short	0x0000


	//----- nvinfo : EIATTR_COOP_GROUP_MASK_REGIDS
	.align		4
        /*01f4*/ 	.byte	0x04, 0x29
        /*01f6*/ 	.short	(.L_3603 - .L_3602)


	//   ....[0]....
.L_3602:
        /*01f8*/ 	.word	0xffffffff


	//   ....[1]....
        /*01fc*/ 	.word	0xffffffff


	//   ....[2]....
        /*0200*/ 	.word	0xffffffff


	//   ....[3]....
        /*0204*/ 	.word	0xffffffff


	//   ....[4]....
        /*0208*/ 	.word	0xffffffff


	//   ....[5]....
        /*020c*/ 	.word	0xffffffff


	//   ....[6]....
        /*0210*/ 	.word	0xffffffff


	//   ....[7]....
        /*0214*/ 	.word	0xffffffff


	//   ....[8]....
        /*0218*/ 	.word	0xffffffff


	//   ....[9]....
        /*021c*/ 	.word	0xffffffff


	//   ....[10]....
        /*0220*/ 	.word	0xffffffff


	//   ....[11]....
        /*0224*/ 	.word	0xffffffff


	//   ....[12]....
        /*0228*/ 	.word	0xffffffff


	//   ....[13]....
        /*022c*/ 	.word	0xffffffff


	//   ....[14]....
        /*0230*/ 	.word	0xffffffff


	//   ....[15]....
        /*0234*/ 	.word	0xffffffff


	//   ....[16]....
        /*0238*/ 	.word	0xffffffff


	//   ....[17]....
        /*023c*/ 	.word	0xffffffff


	//   ....[18]....
        /*0240*/ 	.word	0xffffffff


	//   ....[19]....
        /*0244*/ 	.word	0xffffffff


	//----- nvinfo : EIATTR_COOP_GROUP_INSTR_OFFSETS
	.align		4
.L_3603:
        /*0248*/ 	.byte	0x04, 0x28
        /*024a*/ 	.short	(.L_3605 - .L_3604)


	//   ....[0]....
.L_3604:
        /*024c*/ 	.word	0x00002480


	//   ....[1]....
        /*0250*/ 	.word	0x000024a0


	//   ....[2]....
        /*0254*/ 	.word	0x000024d0


	//   ....[3]....
        /*0258*/ 	.word	0x000024f0


	//   ....[4]....
        /*025c*/ 	.word	0x00002510


	//   ....[5]....
        /*0260*/ 	.word	0x00002530


	//   ....[6]....
        /*0264*/ 	.word	0x00002550


	//   ....[7]....
        /*0268*/ 	.word	0x00002570


	//   ....[8]....
        /*026c*/ 	.word	0x00002580


	//   ....[9]....
        /*0270*/ 	.word	0x000025a0


	//   ....[10]....
        /*0274*/ 	.word	0x00006c60


	//   ....[11]....
        /*0278*/ 	.word	0x00006cc0


	//   ....[12]....
        /*027c*/ 	.word	0x00006d20


	//   ....[13]....
        /*0280*/ 	.word	0x00006d70


	//   ....[14]....
        /*0284*/ 	.word	0x00006dd0


	//   ....[15]....
        /*0288*/ 	.word	0x00006e20


	//   ....[16]....
        /*028c*/ 	.word	0x00006e80


	//   ....[17]....
        /*0290*/ 	.word	0x00006ed0


	//   ....[18]....
        /*0294*/ 	.word	0x00006f30


	//   ....[19]....
        /*0298*/ 	.word	0x00006f80


	//----- nvinfo : EIATTR_EXIT_INSTR_OFFSETS
	.align		4
.L_3605:
        /*029c*/ 	.byte	0x04, 0x1c
        /*029e*/ 	.short	(.L_3607 - .L_3606)


	//   ....[0]....
.L_3606:
        /*02a0*/ 	.word	0x00006c20


	//----- nvinfo : EIATTR_MAX_THREADS
	.align		4
.L_3607:
        /*02a4*/ 	.byte	0x04, 0x05
        /*02a6*/ 	.short	(.L_3609 - .L_3608)
.L_3608:
        /*02a8*/ 	.word	0x00000080
        /*02ac*/ 	.word	0x00000001
        /*02b0*/ 	.word	0x00000001


	//----- nvinfo : EIATTR_CRS_STACK_SIZE
	.align		4
.L_3609:
        /*02b4*/ 	.byte	0x04, 0x1e
        /*02b6*/ 	.short	(.L_3611 - .L_3610)
.L_3610:
        /*02b8*/ 	.word	0x00000000
.L_3611:


//--------------------- .nv.info._ZN10layer_norm13ln_bwd_kernelINS_13Kernel_traitsI6__halfS2_fS2_fjLj4096ELj1ELj1ELj4ELj16ENS_18Kernel_traits_baseILj4096ES2_S2_fS2_fjLj128EEEEELb0ELb0ELb0ELb0EEEvNS_9BwdParamsE --------------------------
	.section	.nv.info._ZN10layer_norm13ln_bwd_kernelINS_13Kernel_traitsI6__halfS2_fS2_fjLj4096ELj1ELj1ELj4ELj16ENS_18Kernel_traits_baseILj4096ES2_S2_fS2_fjLj128EEEEELb0ELb0ELb0ELb0EEEvNS_9BwdParamsE,"",@"SHT_CUDA_INFO"
	.sectionflags	@""
	.align	4


	//----- nvinfo : EIATTR_CUDA_API_VERSION
	.align		4
        /*0000*/ 	.byte	0x04, 0x37
        /*0002*/ 	.short	(.L_3613 - .L_3612)
.L_3612:
        /*0004*/ 	.word	0x00000082


	//----- nvinfo : EIATTR_SW2861232_WAR
	.align		4
.L_3613:
        /*0008*/ 	.byte	0x01, 0x35
	.zero		2


	//----- nvinfo : EIATTR_PARAM_CBANK
	.align		4
        /*000c*/ 	.byte	0x04, 0x0a
        /*000e*/ 	.short	(.L_3615 - .L_3614)
	.align		4
.L_3614:
        /*0010*/ 	.word	index@(.nv.constant0._ZN10layer_norm13ln_bwd_kernelINS_13Kernel_traitsI6__halfS2_fS2_fjLj4096ELj1ELj1ELj4ELj16ENS_18Kernel_traits_baseILj4096ES2_S2_fS2_fjLj128EEEEELb0ELb0ELb0ELb0EEEvNS_9BwdParamsE)
        /*0014*/ 	.short	0x0160
        /*0016*/ 	.short	0x0128


	//----- nvinfo : EIATTR_CBANK_PARAM_SIZE
	.align		4
.L_3615:
        /*0018*/ 	.byte	0x03, 0x19
        /*001a*/ 	.short	0x0128


	//----- nvinfo : EIATTR_KPARAM_INFO
	.align		4
        /*001c*/ 	.byte	0x04, 0x17
        /*001e*/ 	.short	(.L_3617 - .L_3616)
.L_3616:
        /*0020*/ 	.word	0x00000000
        /*0024*/ 	.short	0x0000
        /*0026*/ 	.short	0x0000
        /*0028*/ 	.byte	0x00, 0xf0, 0xa1, 0x04


	//----- nvinfo : EIATTR_MAXREG_COUNT
	.align		4
.L_3617:
        /*002c*/ 	.byte	0x03, 0x1b
        /*002e*/ 	.short	0x00ff


	//----- nvinfo : EIATTR_NUM_BARRIERS
	.align		4
        /*0030*/ 	.byte	0x02, 0x4c
        /*0032*/ 	.byte	0x01
	.zero		1


	//----- nvinfo : EIATTR_MERCURY_ISA_VERSION
	.align		4
        /*0034*/ 	.byte	0x03, 0x5f
        /*0036*/ 	.short	0x0000


	//----- nvinfo : EIATTR_COOP_GROUP_MASK_REGIDS
	.align		4
        /*0038*/ 	.byte	0x04, 0x29
        /*003a*/ 	.short	(.L_3619 - .L_3618)


	//   ....[0]....
.L_3618:
        /*003c*/ 	.word	0xffffffff


	//   ....[1]....
        /*0040*/ 	.word	0xffffffff


	//   ....[2]....
        /*0044*/ 	.word	0xffffffff


	//   ....[3]....
        /*0048*/ 	.word	0xffffffff


	//   ....[4]....
        /*004c*/ 	.word	0xffffffff


	//   ....[5]....
        /*0050*/ 	.word	0xffffffff


	//   ....[6]....
        /*0054*/ 	.word	0xffffffff


	//   ....[7]....
        /*0058*/ 	.word	0xffffffff


	//   ....[8]....
        /*005c*/ 	.word	0xffffffff


	//   ....[9]....
        /*0060*/ 	.word	0xffffffff


	//   ....[10]....
        /*0064*/ 	.word	0xffffffff


	//   ....[11]....
        /*0068*/ 	.word	0xffffffff


	//   ....[12]....
        /*006c*/ 	.word	0xffffffff


	//   ....[13]....
        /*0070*/ 	.word	0xffffffff


	//   ....[14]....
        /*0074*/ 	.word	0xffffffff


	//   ....[15]....
        /*0078*/ 	.word	0xffffffff


	//   ....[16]....
        /*007c*/ 	.word	0xffffffff


	//   ....[17]....
        /*0080*/ 	.word	0xffffffff


	//   ....[18]....
        /*0084*/ 	.word	0xffffffff


	//   ....[19]....
        /*0088*/ 	.word	0xffffffff


	//----- nvinfo : EIATTR_COOP_GROUP_INSTR_OFFSETS
	.align		4
.L_3619:
        /*008c*/ 	.byte	0x04, 0x28
        /*008e*/ 	.short	(.L_3621 - .L_3620)


	//   ....[0]....
.L_3620:
        /*0090*/ 	.word	0x00001c20


	//   ....[1]....
        /*0094*/ 	.word	0x00001c40


	//   ....[2]....
        /*0098*/ 	.word	0x00001c60


	//   ....[3]....
        /*009c*/ 	.word	0x00001c80


	//   ....[4]....
        /*00a0*/ 	.word	0x00001ca0


	//   ....[5]....
        /*00a4*/ 	.word	0x00001cc0


	//   ....[6]....
        /*00a8*/ 	.word	0x00001ce0


	//   ....[7]....
        /*00ac*/ 	.word	0x00001d00


	//   ....[8]....
        /*00b0*/ 	.word	0x00001d20


	//   ....[9]....
        /*00b4*/ 	.word	0x00001d40


	//   ....[10]....
        /*00b8*/ 	.word	0x00003270


	//   ....[11]....
        /*00bc*/ 	.word	0x000032f0


	//   ....[12]....
        /*00c0*/ 	.word	0x00003370


	//   ....[13]....
        /*00c4*/ 	.word	0x000033e0


	//   ....[14]....
        /*00c8*/ 	.word	0x00003460


	//   ....[15]....
        /*00cc*/ 	.word	0x000034d0


	//   ....[16]....
        /*00d0*/ 	.word	0x00003550


	//   ....[17]....
        /*00d4*/ 	.word	0x000035c0


	//   ....[18]....
        /*00d8*/ 	.word	0x00003640


	//   ....[19]....
        /*00dc*/ 	.word	0x000036b0


	//----- nvinfo : EIATTR_EXIT_INSTR_OFFSETS
	.align		4
.L_3621:
        /*00e0*/ 	.byte	0x04, 0x1c
        /*00e2*/ 	.short	(.L_3623 - .L_3622)


	//   ....[0]....
.L_3622:
        /*00e4*/ 	.word	0x00003190


	//   ....[1]....
        /*00e8*/ 	.word	0x00003210


	//----- nvinfo : EIATTR_MAX_THREADS
	.align		4
.L_3623:
        /*00ec*/ 	.byte	0x04, 0x05
        /*00ee*/ 	.short	(.L_3625 - .L_3624)
.L_3624:
        /*00f0*/ 	.word	0x00000080
        /*00f4*/ 	.word	0x00000001
        /*00f8*/ 	.word	0x00000001


	//----- nvinfo : EIATTR_CRS_STACK_SIZE
	.align		4
.L_3625:
        /*00fc*/ 	.byte	0x04, 0x1e
        /*00fe*/ 	.short	(.L_3627 - .L_3626)
.L_3626:
        /*0100*/ 	.word	0x00000000
.L_3627:


//--------------------- .nv.info._ZN10layer_norm13ln_bwd_kernelINS_13Kernel_traitsI6__halfS2_fS2_fjLj4096ELj1ELj1ELj4ELj16ENS_18Kernel_traits_baseILj4096ES2_S2_fS2_fjLj128EEEEELb0ELb0ELb0ELb1EEEvNS_9BwdParamsE --------------------------
	.section	.nv.info._ZN10layer_norm13ln_bwd_kernelINS_13Kernel_traitsI6__halfS2_fS2_fjLj4096ELj1ELj1ELj4ELj16ENS_18Kernel_traits_baseILj4096ES2_S2_fS2_fjLj128EEEEELb0ELb0ELb0ELb1EEEvNS_9BwdParamsE,"",@"SHT_CUDA_INFO"
	.sectionflags	@""
	.align	4


	//----- nvinfo : EIATTR_CUDA_API_VERSION
	.align		4
        /*0000*/ 	.byte	0x04, 0x37
        /*0002*/ 	.short	(.L_3629 - .L_3628)
.L_3628:
        /*0004*/ 	.word	0x00000082


	//----- nvinfo : EIATTR_SW2861232_WAR
	.align		4
.L_3629:
        /*0008*/ 	.byte	0x01, 0x35
	.zero		2


	//----- nvinfo : EIATTR_PARAM_CBANK
	.align		4
        /*000c*/ 	.byte	0x04, 0x0a
        /*000e*/ 	.short	(.L_3631 - .L_3630)
	.align		4
.L_3630:
        /*0010*/ 	.word	index@(.nv.constant0._ZN10layer_norm13ln_bwd_kernelINS_13Kernel_traitsI6__halfS2_fS2_fjLj4096ELj1ELj1ELj4ELj16ENS_18Kernel_traits_baseILj4096ES2_S2_fS2_fjLj128EEEEELb0ELb0ELb0ELb1EEEvNS_9BwdParamsE)
        /*0014*/ 	.short	0x0160
        /*0016*/ 	.short	0x0128


	//----- nvinfo : EIATTR_CBANK_PARAM_SIZE
	.align		4
.L_3631:
        /*0018*/ 	.byte	0x03, 0x19
        /*001a*/ 	.short	0x0128


	//----- nvinfo : EIATTR_KPARAM_INFO
	.align		4
        /*001c*/ 	.byte	0x04, 0x17
        /*001e*/ 	.short	(.L_3633 - .L_3632)
.L_3632:
        /*0020*/ 	.word	0x00000000
        /*0024*/ 	.short	0x0000
        /*0026*/ 	.short	0x0000
        /*0028*/ 	.byte	0x00, 0xf0, 0xa1, 0x04


	//----- nvinfo : EIATTR_MAXREG_COUNT
	.align		4
.L_3633:
        /*002c*/ 	.byte	0x03, 0x1b
        /*002e*/ 	.short	0x00ff


	//----- nvinfo : EIATTR_NUM_BARRIERS
	.align		4
        /*0030*/ 	.byte	0x02, 0x4c
        /*0032*/ 	.byte	0x01
	.zero		1


	//----- nvinfo : EIATTR_MERCURY_ISA_VERSION
	.align		4
        /*0034*/ 	.byte	0x03, 0x5f
        /*0036*/ 	.short	0x0000


	//----- nvinfo : EIATTR_COOP_GROUP_MASK_REGIDS
	.align		4
        /*0038*/ 	.byte	0x04, 0x29
        /*003a*/ 	.short	(.L_3635 - .L_3634)


	//   ....[0]....
.L_3634:
        /*003c*/ 	.word	0xffffffff


	//   ....[1]....
        /*0040*/ 	.word	0xffffffff


	//   ....[2]....
        /*0044*/ 	.word	0xffffffff


	//   ....[3]....
        /*0048*/ 	.word	0xffffffff


	//   ....[4]....
        /*004c*/ 	.word	0xffffffff


	//   ....[5]....
        /*0050*/ 	.word	0xffffffff


	//   ....[6]....
        /*0054*/ 	.word	0xffffffff


	//   ....[7]....
        /*0058*/ 	.word	0xffffffff


	//   ....[8]....
        /*005c*/ 	.word	0xffffffff


	//   ....[9]....
        /*0060*/ 	.word	0xffffffff


	//   ....[10]....
        /*0064*/ 	.word	0xffffffff


	//   ....[11]....
        /*0068*/ 	.word	0xffffffff


	//   ....[12]....
        /*006c*/ 	.word	0xffffffff


	//   ....[13]....
        /*0070*/ 	.word	0xffffffff


	//   ....[14]....
        /*0074*/ 	.word	0xffffffff


	//   ....[15]....
        /*0078*/ 	.word	0xffffffff


	//   ....[16]....
        /*007c*/ 	.word	0xffffffff


	//   ....[17]....
        /*0080*/ 	.word	0xffffffff


	//   ....[18]....
        /*0084*/ 	.word	0xffffffff


	//   ....[19]....
        /*0088*/ 	.word	0xffffffff


	//----- nvinfo : EIATTR_COOP_GROUP_INSTR_OFFSETS
	.align		4
.L_3635:
        /*008c*/ 	.byte	0x04, 0x28
        /*008e*/ 	.short	(.L_3637 - .L_3636)


	//   ....[0]....
.L_3636:
        /*0090*/ 	.word	0x00001af0


	//   ....[1]....
        /*0094*/ 	.word	0x00001b10


	//   ....[2]....
        /*0098*/ 	.word	0x00001b30


	//   ....[3]....
        /*009c*/ 	.word	0x00001b50


	//   ....[4]....
        /*00a0*/ 	.word	0x00001b70


	//   ....[5]....
        /*00a4*/ 	.word	0x00001b90


	//   ....[6]....
        /*00a8*/ 	.word	0x00001bb0


	//   ....[7]....
        /*00ac*/ 	.word	0x00001bd0


	//   ....[8]....
        /*00b0*/ 	.word	0x00001bf0


	//   ....[9]....
        /*00b4*/ 	.word	0x00001c10


	//   ....[10]....
        /*00b8*/ 	.word	0x000031d0


	//   ....[11]....
        /*00bc*/ 	.word	0x00003250


	//   ....[12]....
        /*00c0*/ 	.word	0x000032d0


	//   ....[13]....
        /*00c4*/ 	.word	0x00003340


	//   ....[14]....
        /*00c8*/ 	.word	0x000033c0


	//   ....[15]....
        /*00cc*/ 	.word	0x00003430


	//   ....[16]....
        /*00d0*/ 	.word	0x000034b0


	//   ....[17]....
        /*00d4*/ 	.word	0x00003520


	//   ....[18]....
        /*00d8*/ 	.word	0x000035a0


	//   ....[19]....
        /*00dc*/ 	.word	0x00003610


	//----- nvinfo : EIATTR_EXIT_INSTR_OFFSETS
	.align		4
.L_3637:
        /*00e0*/ 	.byte	0x04, 0x1c
        /*00e2*/ 	.short	(.L_3639 - .L_3638)


	//   ....[0]....
.L_3638:
        /*00e4*/ 	.word	0x00003170


	//----- nvinfo : EIATTR_MAX_THREADS
	.align		4
.L_3639:
        /*00e8*/ 	.byte	0x04, 0x05
        /*00ea*/ 	.short	(.L_3641 - .L_3640)
.L_3640:
        /*00ec*/ 	.word	0x00000080
        /*00f0*/ 	.word	0x00000001
        /*00f4*/ 	.word	0x00000001


	//----- nvinfo : EIATTR_CRS_STACK_SIZE
	.align		4
.L_3641:
        /*00f8*/ 	.byte	0x04, 0x1e
        /*00fa*/ 	.short	(.L_3643 - .L_3642)
.L_3642:
        /*00fc*/ 	.word	0x00000000
.L_3643:


//--------------------- .nv.info._ZN10layer_norm13ln_bwd_kernelINS_13Kernel_traitsI6__halfS2_fS2_fjLj4096ELj1ELj1ELj4ELj16ENS_18Kernel_traits_baseILj4096ES2_S2_fS2_fjLj128EEEEELb0ELb0ELb1ELb0EEEvNS_9BwdParamsE --------------------------
	.section	.nv.info._ZN10layer_norm13ln_bwd_kernelINS_13Kernel_traitsI6__halfS2_fS2_fjLj4096ELj1ELj1ELj4ELj16ENS_18Kernel_traits_baseILj4096ES2_S2_fS2_fjLj128EEEEELb0ELb0ELb1ELb0EEEvNS_9BwdParamsE,"",@"SHT_CUDA_INFO"
	.sectionflags	@""
	.align	4


	//----- nvinfo : EIATTR_CUDA_API_VERSION
	.align		4
        /*0000*/ 	.byte	0x04, 0x37
        /*0002*/ 	.short	(.L_3645 - .L_3644)
.L_3644:
        /*0004*/ 	.word	0x00000082


	//----- nvinfo : EIATTR_SW2861232_WAR
	.align		4
.L_3645:
        /*0008*/ 	.byte	0x01, 0x35
	.zero		2


	//----- nvinfo : EIATTR_PARAM_CBANK
	.align		4
        /*000c*/ 	.byte	0x04, 0x0a
        /*000e*/ 	.short	(.L_3647 - .L_3646)
	.align		4
.L_3646:
        /*0010*/ 	.word	index@(.nv.constant0._ZN10layer_norm13ln_bwd_kernelINS_13Kernel_traitsI6__halfS2_fS2_fjLj4096ELj1ELj1ELj4ELj16ENS_18Kernel_traits_baseILj4096ES2_S2_fS2_fjLj128EEEEELb0ELb0ELb1ELb0EEEvNS_9BwdParamsE)
        /*0014*/ 	.short	0x0160
        /*0016*/ 	.short	0x0128


	//----- nvinfo : EIATTR_CBANK_PARAM_SIZE
	.align		4
.L_3647:
        /*0018*/ 	.byte	0x03, 0x19
        /*001a*/ 	.short	0x0128


	//----- nvinfo : EIATTR_KPARAM_INFO
	.align		4
        /*001c*/ 	.byte	0x04, 0x17
        /*001e*/ 	.short	(.L_3649 - .L_3648)
.L_3648:
        /*0020*/ 	.word	0x00000000
        /*0024*/ 	.short	0x0000
        /*0026*/ 	.short	0x0000
        /*0028*/ 	.byte	0x00, 0xf0, 0xa1, 0x04


	//----- nvinfo : EIATTR_MAXREG_COUNT
	.align		4
.L_3649:
        /*002c*/ 	.byte	0x03, 0x1b
        /*002e*/ 	.short	0x00ff


	//----- nvinfo : EIATTR_NUM_BARRIERS
	.align		4
        /*0030*/ 	.byte	0x02, 0x4c
        /*0032*/ 	.byte	0x01
	.zero		1


	//----- nvinfo : EIATTR_MERCURY_ISA_VERSION
	.align		4
        /*0034*/ 	.byte	0x03, 0x5f
        /*0036*/ 	.short	0x0000


	//----- nvinfo : EIATTR_COOP_GROUP_MASK_REGIDS
	.align		4
        /*0038*/ 	.byte	0x04, 0x29
        /*003a*/ 	.short	(.L_3651 - .L_3650)


	//   ....[0]....
.L_3650:
        /*003c*/ 	.word	0xffffffff


	//   ....[1]....
        /*0040*/ 	.word	0xffffffff


	//   ....[2]....
        /*0044*/ 	.word	0xffffffff


	//   ....[3]....
        /*0048*/ 	.word	0xffffffff


	//   ....[4]....
        /*004c*/ 	.word	0xffffffff


	//   ....[5]....
        /*0050*/ 	.word	0xffffffff


	//   ....[6]....
        /*0054*/ 	.word	0xffffffff


	//   ....[7]....
        /*0058*/ 	.word	0xffffffff


	//   ....[8]....
        /*005c*/ 	.word	0xffffffff


	//   ....[9]....
        /*0060*/ 	.word	0xffffffff


	//   ....[10]....
        /*0064*/ 	.word	0xffffffff


	//   ....[11]....
        /*0068*/ 	.word	0xffffffff


	//   ....[12]....
        /*006c*/ 	.word	0xffffffff


	//   ....[13]....
        /*0070*/ 	.word	0xffffffff


	//   ....[14]....
        /*0074*/ 	.word	0xffffffff


	//   ....[15]....
        /*0078*/ 	.word	0xffffffff


	//   ....[16]....
        /*007c*/ 	.word	0xffffffff


	//   ....[17]....
        /*0080*/ 	.word	0xffffffff


	//   ....[18]....
        /*0084*/ 	.word	0xffffffff


	//   ....[19]....
        /*0088*/ 	.word	0xffffffff


	//----- nvinfo : EIATTR_COOP_GROUP_INSTR_OFFSETS
	.align		4
.L_3651:
        /*008c*/ 	.byte	0x04, 0x28
        /*008e*/ 	.short	(.L_3653 - .L_3652)


	//   ....[0]....
.L_3652:
        /*0090*/ 	.word	0x00001ec0


	//   ....[1]....
        /*0094*/ 	.word	0x00001ee0


	//   ....[2]....
        /*0098*/ 	.word	0x00001f00


	//   ....[3]....
        /*009c*/ 	.word	0x00001f20


	//   ....[4]....
        /*00a0*/ 	.word	0x00001f40


	//   ....[5]....
        /*00a4*/ 	.word	0x00001f60


	//   ....[6]....
        /*00a8*/ 	.word	0x00001f80


	//   ....[7]....
        /*00ac*/ 	.word	0x00001fa0


	//   ....[8]....
        /*00b0*/ 	.word	0x00001fc0


	//   ....[9]....
        /*00b4*/ 	.word	0x00001fe0


	//   ....[10]....
        /*00b8*/ 	.word	0x000048e0


	//   ....[11]....
        /*00bc*/ 	.word	0x00004960


	//   ....[12]....
        /*00c0*/ 	.word	0x000049e0


	//   ....[13]....
        /*00c4*/ 	.word	0x00004a50


	//   ....[14]....
        /*00c8*/ 	.word	0x00004ad0


	//   ....[15]....
        /*00cc*/ 	.word	0x00004b40


	//   ....[16]....
        /*00d0*/ 	.word	0x00004bc0


	//   ....[17]....
        /*00d4*/ 	.word	0x00004c30


	//   ....[18]....
        /*00d8*/ 	.word	0x00004cb0


	//   ....[19]....
        /*00dc*/ 	.word	0x00004d20


	//----- nvinfo : EIATTR_EXIT_INSTR_OFFSETS
	.align		4
.L_3653:
        /*00e0*/ 	.byte	0x04, 0x1c
        /*00e2*/ 	.short	(.L_3655 - .L_3654)


	//   ....[0]....
.L_3654:
        /*00e4*/ 	.word	0x00004800


	//   ....[1]....
        /*00e8*/ 	.word	0x00004880


	//----- nvinfo : EIATTR_MAX_THREADS
	.align		4
.L_3655:
        /*00ec*/ 	.byte	0x04, 0x05
        /*00ee*/ 	.short	(.L_3657 - .L_3656)
.L_3656:
        /*00f0*/ 	.word	0x00000080
        /*00f4*/ 	.word	0x00000001
        /*00f8*/ 	.word	0x00000001


	//----- nvinfo : EIATTR_CRS_STACK_SIZE
	.align		4
.L_3657:
        /*00fc*/ 	.byte	0x04, 0x1e
        /*00fe*/ 	.short	(.L_3659 - .L_3658)
.L_3658:
        /*0100*/ 	.word	0x00000000
.L_3659:


//--------------------- .nv.info._ZN10layer_norm13ln_bwd_kernelINS_13Kernel_traitsI6__halfS2_fS2_fjLj4096ELj1ELj1ELj4ELj16ENS_18Kernel_traits_baseILj4096ES2_S2_fS2_fjLj128EEEEELb0ELb0ELb1ELb1EEEvNS_9BwdParamsE --------------------------
	.section	.nv.info._ZN10layer_norm13ln_bwd_kernelINS_13Kernel_traitsI6__halfS2_fS2_fjLj4096ELj1ELj1ELj4ELj16ENS_18Kernel_traits_baseILj4096ES2_S2_fS2_fjLj128EEEEELb0ELb0ELb1ELb1EEEvNS_9BwdParamsE,"",@"SHT_CUDA_INFO"
	.sectionflags	@""
	.align	4


	//----- nvinfo : EIATTR_CUDA_API_VERSION
	.align		4
        /*0000*/ 	.byte	0x04, 0x37
        /*0002*/ 	.short	(.L_3661 - .L_3660)
.L_3660:
        /*0004*/ 	.word	0x00000082


	//----- nvinfo : EIATTR_SW2861232_WAR
	.align		4
.L_3661:
        /*0008*/ 	.byte	0x01, 0x35
	.zero		2


	//----- nvinfo : EIATTR_PARAM_CBANK
	.align		4
        /*000c*/ 	.byte	0x04, 0x0a
        /*000e*/ 	.short	(.L_3663 - .L_3662)
	.align		4
.L_3662:
        /*0010*/ 	.word	index@(.nv.constant0._ZN10layer_norm13ln_bwd_kernelINS_13Kernel_traitsI6__halfS2_fS2_fjLj4096ELj1ELj1ELj4ELj16ENS_18Kernel_traits_baseILj4096ES2_S2_fS2_fjLj128EEEEELb0ELb0ELb1ELb1EEEvNS_9BwdParamsE)
        /*0014*/ 	.short	0x0160
        /*0016*/ 	.short	0x0128


	//----- nvinfo : EIATTR_CBANK_PARAM_SIZE
	.align		4
.L_3663:
        /*0018*/ 	.byte	0x03, 0x19
        /*001a*/ 	.short	0x0128


	//----- nvinfo : EIATTR_KPARAM_INFO
	.align		4
        /*001c*/ 	.byte	0x04, 0x17
        /*001e*/ 	.short	(.L_3665 - .L_3664)
.L_3664:
        /*0020*/ 	.word	0x00000000
        /*0024*/ 	.short	0x0000
        /*0026*/ 	.short	0x0000
        /*0028*/ 	.byte	0x00, 0xf0, 0xa1, 0x04


	//----- nvinfo : EIATTR_MAXREG_COUNT
	.align		4
.L_3665:
        /*002c*/ 	.byte	0x03, 0x1b
        /*002e*/ 	.short	0x00ff


	//----- nvinfo : EIATTR_NUM_BARRIERS
	.align		4
        /*0030*/ 	.byte	0x02, 0x4c
        /*0032*/ 	.byte	0x01
	.zero		1


	//----- nvinfo : EIATTR_MERCURY_ISA_VERSION
	.align		4
        /*0034*/ 	.byte	0x03, 0x5f
        /*0036*/ 	.short	0x0000


	//----- nvinfo : EIATTR_COOP_GROUP_MASK_REGIDS
	.align		4
        /*0038*/ 	.byte	0x04, 0x29
        /*003a*/ 	.short	(.L_3667 - .L_3666)


	//   ....[0]....
.L_3666:
        /*003c*/ 	.word	0xffffffff


	//   ....[1]....
        /*0040*/ 	.word	0xffffffff


	//   ....[2]....
        /*0044*/ 	.word	0xffffffff


	//   ....[3]....
        /*0048*/ 	.word	0xffffffff


	//   ....[4]....
        /*004c*/ 	.word	0xffffffff


	//   ....[5]....
        /*0050*/ 	.word	0xffffffff


	//   ....[6]....
        /*0054*/ 	.word	0xffffffff


	//   ....[7]....
        /*0058*/ 	.word	0xffffffff


	//   ....[8]....
        /*005c*/ 	.word	0xffffffff


	//   ....[9]....
        /*0060*/ 	.word	0xffffffff


	//   ....[10]....
        /*0064*/ 	.word	0xffffffff


	//   ....[11]....
        /*0068*/ 	.word	0xffffffff


	//   ....[12]....
        /*006c*/ 	.word	0xffffffff


	//   ....[13]....
        /*0070*/ 	.word	0xffffffff


	//   ....[14]....
        /*0074*/ 	.word	0xffffffff


	//   ....[15]....
        /*0078*/ 	.word	0xffffffff


	//   ....[16]....
        /*007c*/ 	.word	0xffffffff


	//   ....[17]....
        /*0080*/ 	.word	0xffffffff


	//   ....[18]....
        /*0084*/ 	.word	0xffffffff


	//   ....[19]....
        /*0088*/ 	.word	0xffffffff


	//----- nvinfo : EIATTR_COOP_GROUP_INSTR_OFFSETS
	.align		4
.L_3667:
        /*008c*/ 	.byte	0x04, 0x28
        /*008e*/ 	.short	(.L_3669 - .L_3668)


	//   ....[0]....
.L_3668:
        /*0090*/ 	.word	0x00001cb0


	//   ....[1]....
        /*0094*/ 	.word	0x00001cd0


	//   ....[2]....
        /*0098*/ 	.word	0x00001cf0


	//   ....[3]....
        /*009c*/ 	.word	0x00001d10


	//   ....[4]....
        /*00a0*/ 	.word	0x00001d30


	//   ....[5]....
        /*00a4*/ 	.word	0x00001d50


	//   ....[6]....
        /*00a8*/ 	.word	0x00001d70


	//   ....[7]....
        /*00ac*/ 	.word	0x00001d90


	//   ....[8]....
        /*00b0*/ 	.word	0x00001db0


	//   ....[9]....
        /*00b4*/ 	.word	0x00001dd0


	//   ....[10]....
        /*00b8*/ 	.word	0x00004420


	//   ....[11]....
        /*00bc*/ 	.word	0x000044a0


	//   ....[12]....
        /*00c0*/ 	.word	0x00004520


	//   ....[13]....
        /*00c4*/ 	.word	0x00004590


	//   ....[14]....
        /*00c8*/ 	.word	0x00004610


	//   ....[15]....
        /*00cc*/ 	.word	0x00004680


	//   ....[16]....
        /*00d0*/ 	.word	0x00004700


	//   ....[17]....
        /*00d4*/ 	.word	0x00004770


	//   ....[18]....
        /*00d8*/ 	.word	0x000047f0


	//   ....[19]....
        /*00dc*/ 	.word	0x00004860


	//----- nvinfo : EIATTR_EXIT_INSTR_OFFSETS
	.align		4
.L_3669:
        /*00e0*/ 	.byte	0x04, 0x1c
        /*00e2*/ 	.short	(.L_3671 - .L_3670)


	//   ....[0]....
.L_3670:
        /*00e4*/ 	.word	0x000043c0


	//----- nvinfo : EIATTR_MAX_THREADS
	.align		4
.L_3671:
        /*00e8*/ 	.byte	0x04, 0x05
        /*00ea*/ 	.short	(.L_3673 - .L_3672)
.L_3672:
        /*00ec*/ 	.word	0x00000080
        /*00f0*/ 	.word	0x00000001
        /*00f4*/ 	.word	0x00000001


	//----- nvinfo : EIATTR_CRS_STACK_SIZE
	.align		4
.L_3673:
        /*00f8*/ 	.byte	0x04, 0x1e
        /*00fa*/ 	.short	(.L_3675 - .L_3674)
.L_3674:
        /*00fc*/ 	.word	0x00000000
.L_3675:


//--------------------- .nv.info._ZN10layer_norm13ln_bwd_kernelINS_13Kernel_traitsI6__halfS2_fS2_fjLj4096ELj1ELj1ELj4ELj16ENS_18Kernel_traits_baseILj4096ES2_S2_fS2_fjLj128EEEEELb0ELb1ELb0ELb0EEEvNS_9BwdParamsE --------------------------
	.section	.nv.info._ZN10layer_norm13ln_bwd_kernelINS_13Kernel_traitsI6__halfS2_fS2_fjLj4096ELj1ELj1ELj4ELj16ENS_18Kernel_traits_baseILj4096ES2_S2_fS2_fjLj128EEEEELb0ELb1ELb0ELb0EEEvNS_9BwdParamsE,"",@"SHT_CUDA_INFO"
	.sectionflags	@""
	.align	4


	//----- nvinfo : EIATTR_CUDA_API_VERSION
	.align		4
        /*0000*/ 	.byte	0x04, 0x37
        /*0002*/ 	.short	(.L_3677 - .L_3676)
.L_3676:
        /*0004*/ 	.word	0x00000082


	//----- nvinfo : EIATTR_SW2861232_WAR
	.align		4
.L_3677:
        /*0008*/ 	.byte	0x01, 0x35
	.zero		2


	//----- nvinfo : EIATTR_PARAM_CBANK
	.align		4
        /*000c*/ 	.byte	0x04, 0x0a
        /*000e*/ 	.short	(.L_3679 - .L_3678)
	.align		4
.L_3678:
        /*0010*/ 	.word	index@(.nv.constant0._ZN10layer_norm13ln_bwd_kernelINS_13Kernel_traitsI6__halfS2_fS2_fjLj4096ELj1ELj1ELj4ELj16ENS_18Kernel_traits_baseILj4096ES2_S2_fS2_fjLj128EEEEELb0ELb1ELb0ELb0EEEvNS_9BwdParamsE)
        /*0014*/ 	.short	0x0160
        /*0016*/ 	.short	0x0128


	//----- nvinfo : EIATTR_CBANK_PARAM_SIZE
	.align		4
.L_3679:
        /*0018*/ 	.byte	0x03, 0x19
        /*001a*/ 	.short	0x0128


	//----- nvinfo : EIATTR_KPARAM_INFO
	.align		4
        /*001c*/ 	.byte	0x04, 0x17
        /*001e*/ 	.short	(.L_3681 - .L_3680)
.L_3680:
        /*0020*/ 	.word	0x00000000
        /*0024*/ 	.short	0x0000
        /*0026*/ 	.short	0x0000
        /*0028*/ 	.byte	0x00, 0xf0, 0xa1, 0x04


	//----- nvinfo : EIATTR_MAXREG_COUNT
	.align		4
.L_3681:
        /*002c*/ 	.byte	0x03, 0x1b
        /*002e*/ 	.short	0x00ff


	//----- nvinfo : EIATTR_NUM_BARRIERS
	.align		4
        /*0030*/ 	.byte	0x02, 0x4c
        /*0032*/ 	.byte	0x01
	.zero		1


	//----- nvinfo : EIATTR_ANNOTATIONS
	.align		4
        /*0034*/ 	.byte	0x04, 0x55
        /*0036*/ 	.short	(.L_3683 - .L_3682)


	//   ....[0]....
.L_3682:
        /* <DEDUP_REMOVED lines=33> */


	//----- nvinfo : EIATTR_MERCURY_ISA_VERSION
	.align		4
.L_3683:
        /*0238*/ 	.byte	0x03, 0x5f
        /*023a*/ 	.short	0x0000


	//----- nvinfo : EIATTR_COOP_GROUP_MASK_REGIDS
	.align		4
        /*023c*/ 	.byte	0x04, 0x29
        /*023e*/ 	.short	(.L_3685 - .L_3684)


	//   ....[0]....
.L_3684:
        /*0240*/ 	.word	0xffffffff


	//   ....[1]....
        /*0244*/ 	.word	0xffffffff


	//   ....[2]....
        /*0248*/ 	.word	0xffffffff


	//   ....[3]....
        /*024c*/ 	.word	0xffffffff


	//   ....[4]....
        /*0250*/ 	.word	0xffffffff


	//   ....[5]....
        /*0254*/ 	.word	0xffffffff


	//   ....[6]....
        /*0258*/ 	.word	0xffffffff


	//   ....[7]....
        /*025c*/ 	.word	0xffffffff


	//   ....[8]....
        /*0260*/ 	.word	0xffffffff


	//   ....[9]....
        /*0264*/ 	.word	0xffffffff


	//   ....[10]....
        /*0268*/ 	.word	0xffffffff


	//   ....[11]....
        /*026c*/ 	.word	0xffffffff


	//   ....[12]....
        /*0270*/ 	.word	0xffffffff


	//   ....[13]....
        /*0274*/ 	.word	0xffffffff


	//   ....[14]....
        /*0278*/ 	.word	0xffffffff


	//   ....[15]....
        /*027c*/ 	.word	0xffffffff


	//   ....[16]....
        /*0280*/ 	.word	0xffffffff


	//   ....[17]....
        /*0284*/ 	.word	0xffffffff


	//   ....[18]....
        /*0288*/ 	.word	0xffffffff


	//   ....[19]....
        /*028c*/ 	.word	0xffffffff


	//----- nvinfo : EIATTR_COOP_GROUP_INSTR_OFFSETS
	.align		4
.L_3685:
        /*0290*/ 	.byte	0x04, 0x28
        /*0292*/ 	.short	(.L_3687 - .L_3686)


	//   ....[0]....
.L_3686:
        /*0294*/ 	.word	0x000023c0


	//   ....[1]....
        /*0298*/ 	.word	0x000023e0


	//   ....[2]....
        /*029c*/ 	.word	0x00002410


	//   ....[3]....
        /*02a0*/ 	.word	0x00002430


	//   ....[4]....
        /*02a4*/ 	.word	0x00002450


	//   ....[5]....
        /*02a8*/ 	.word	0x00002470


	//   ....[6]....
        /*02ac*/ 	.word	0x00002480


	//   ....[7]....
        /*02b0*/ 	.word	0x000024b0


	//   ....[8]....
        /*02b4*/ 	.word	0x000024c0


	//   ....[9]....
        /*02b8*/ 	.word	0x000024e0


	//   ....[10]....
        /*02bc*/ 	.word	0x000042a0


	//   ....[11]....
        /*02c0*/ 	.word	0x00004320


	//   ....[12]....
        /*02c4*/ 	.word	0x000043a0


	//   ....[13]....
        /*02c8*/ 	.word	0x00004410


	//   ....[14]....
        /*02cc*/ 	.word	0x00004490


	//   ....[15]....
        /*02d0*/ 	.word	0x00004500


	//   ....[16]....
        /*02d4*/ 	.word	0x00004580


	//   ....[17]....
        /*02d8*/ 	.word	0x000045f0


	//   ....[18]....
        /*02dc*/ 	.word	0x00004670


	//   ....[19]....
        /*02e0*/ 	.word	0x000046e0


	//----- nvinfo : EIATTR_EXIT_INSTR_OFFSETS
	.align		4
.L_3687:
        /*02e4*/ 	.byte	0x04, 0x1c
        /*02e6*/ 	.short	(.L_3689 - .L_3688)


	//   ....[0]....
.L_3688:
        /*02e8*/ 	.word	0x00004190


	//   ....[1]....
        /*02ec*/ 	.word	0x00004240


	//----- nvinfo : EIATTR_MAX_THREADS
	.align		4
.L_3689:
        /*02f0*/ 	.byte	0x04, 0x05
        /*02f2*/ 	.short	(.L_3691 - .L_3690)
.L_3690:
        /*02f4*/ 	.word	0x00000080
        /*02f8*/ 	.word	0x00000001
        /*02fc*/ 	.word	0x00000001


	//----- nvinfo : EIATTR_CRS_STACK_SIZE
	.align		4
.L_3691:
        /*0300*/ 	.byte	0x04, 0x1e
        /*0302*/ 	.short	(.L_3693 - .L_3692)
.L_3692:
        /*0304*/ 	.word	0x00000000
.L_3693:


//--------------------- .nv.info._ZN10layer_norm13ln_bwd_kernelINS_13Kernel_traitsI6__halfS2_fS2_fjLj4096ELj1ELj1ELj4ELj16ENS_18Kernel_traits_baseILj4096ES2_S2_fS2_fjLj128EEEEELb0ELb1ELb0ELb1EEEvNS_9BwdParamsE --------------------------
	.section	.nv.info._ZN10layer_norm13ln_bwd_kernelINS_13Kernel_traitsI6__halfS2_fS2_fjLj4096ELj1ELj1ELj4ELj16ENS_18Kernel_traits_baseILj4096ES2_S2_fS2_fjLj128EEEEELb0ELb1ELb0ELb1EEEvNS_9BwdParamsE,"",@"SHT_CUDA_INFO"
	.sectionflags	@""
	.align	4


	//----- nvinfo : EIATTR_CUDA_API_VERSION
	.align		4
        /*0000*/ 	.byte	0x04, 0x37
        /*0002*/ 	.short	(.L_3695 - .L_3694)
.L_3694:
        /*0004*/ 	.word	0x00000082


	//----- nvinfo : EIATTR_SW2861232_WAR
	.align		4
.L_3695:
        /*0008*/ 	.byte	0x01, 0x35
	.zero		2


	//----- nvinfo : EIATTR_PARAM_CBANK
	.align		4
        /*000c*/ 	.byte	0x04, 0x0a
        /*000e*/ 	.short	(.L_3697 - .L_3696)
	.align		4
.L_3696:
        /*0010*/ 	.word	index@(.nv.constant0._ZN10layer_norm13ln_bwd_kernelINS_13Kernel_traitsI6__halfS2_fS2_fjLj4096ELj1ELj1ELj4ELj16ENS_18Kernel_traits_baseILj4096ES2_S2_fS2_fjLj128EEEEELb0ELb1ELb0ELb1EEEvNS_9BwdParamsE)
        /*0014*/ 	.short	0x0160
        /*0016*/ 	.short	0x0128


	//----- nvinfo : EIATTR_CBANK_PARAM_SIZE
	.align		4
.L_3697:
        /*0018*/ 	.byte	0x03, 0x19
        /*001a*/ 	.short	0x0128


	//----- nvinfo : EIATTR_KPARAM_INFO
	.align		4
        /*001c*/ 	.byte	0x04, 0x17
        /*001e*/ 	.short	(.L_3699 - .L_3698)
.L_3698:
        /*0020*/ 	.word	0x00000000
        /*0024*/ 	.short	0x0000
        /*0026*/ 	.short	0x0000
        /*0028*/ 	.byte	0x00, 0xf0, 0xa1, 0x04


	//----- nvinfo : EIATTR_MAXREG_COUNT
	.align		4
.L_3699:
        /*002c*/ 	.byte	0x03, 0x1b
        /*002e*/ 	.short	0x00ff


	//----- nvinfo : EIATTR_NUM_BARRIERS
	.align		4
        /*0030*/ 	.byte	0x02, 0x4c
        /*0032*/ 	.byte	0x01
	.zero		1


	//----- nvinfo : EIATTR_ANNOTATIONS
	.align		4
        /*0034*/ 	.byte	0x04, 0x55
        /*0036*/ 	.short	(.L_3701 - .L_3700)


	//   ....[0]....
.L_3700:
        /* <DEDUP_REMOVED lines=31> */


	//----- nvinfo : EIATTR_MERCURY_ISA_VERSION
	.align		4
.L_3701:
        /*0218*/ 	.byte	0x03, 0x5f
        /*021a*/ 	.short	0x0000


	//----- nvinfo : EIATTR_COOP_GROUP_MASK_REGIDS
	.align		4
        /*021c*/ 	.byte	0x04, 0x29
        /*021e*/ 	.short	(.L_3703 - .L_3702)


	//   ....[0]....
.L_3702:
        /*0220*/ 	.word	0xffffffff


	//   ....[1]....
        /*0224*/ 	.word	0xffffffff


	//   ....[2]....
        /*0228*/ 	.word	0xffffffff


	//   ....[3]....
        /*022c*/ 	.word	0xffffffff


	//   ....[4]....
        /*0230*/ 	.word	0xffffffff


	//   ....[5]....
        /*0234*/ 	.word	0xffffffff


	//   ....[6]....
        /*0238*/ 	.word	0xffffffff


	//   ....[7]....
        /*023c*/ 	.word	0xffffffff


	//   ....[8]....
        /*0240*/ 	.word	0xffffffff


	//   ....[9]....
        /*0244*/ 	.word	0xffffffff


	//   ....[10]....
        /*0248*/ 	.word	0xffffffff


	//   ....[11]....
        /*024c*/ 	.word	0xffffffff


	//   ....[12]....
        /*0250*/ 	.word	0xffffffff


	//   ....[13]....
        /*0254*/ 	.word	0xffffffff


	//   ....[14]....
        /*0258*/ 	.word	0xffffffff


	//   ....[15]....
        /*025c*/ 	.word	0xffffffff


	//   ....[16]....
        /*0260*/ 	.word	0xffffffff


	//   ....[17]....
        /*0264*/ 	.word	0xffffffff


	//   ....[18]....
        /*0268*/ 	.word	0xffffffff


	//   ....[19]....
        /*026c*/ 	.word	0xffffffff


	//----- nvinfo : EIATTR_COOP_GROUP_INSTR_OFFSETS
	.align		4
.L_3703:
        /*0270*/ 	.byte	0x04, 0x28
        /*0272*/ 	.short	(.L_3705 - .L_3704)


	//   ....[0]....
.L_3704:
        /*0274*/ 	.word	0x00002360


	//   ....[1]....
        /*0278*/ 	.word	0x00002380


	//   ....[2]....
        /*027c*/ 	.word	0x000023b0


	//   ....[3]....
        /*0280*/ 	.word	0x000023d0


	//   ....[4]....
        /*0284*/ 	.word	0x000023f0


	//   ....[5]....
        /*0288*/ 	.word	0x00002410


	//   ....[6]....
        /*028c*/ 	.word	0x00002430


	//   ....[7]....
        /*0290*/ 	.word	0x00002450


	//   ....[8]....
        /*0294*/ 	.word	0x00002460


	//   ....[9]....
        /*0298*/ 	.word	0x00002480


	//   ....[10]....
        /*029c*/ 	.word	0x00004470


	//   ....[11]....
        /*02a0*/ 	.word	0x000044f0


	//   ....[12]....
        /*02a4*/ 	.word	0x00004570


	//   ....[13]....
        /*02a8*/ 	.word	0x000045e0


	//   ....[14]....
        /*02ac*/ 	.word	0x00004660


	//   ....[15]....
        /*02b0*/ 	.word	0x000046d0


	//   ....[16]....
        /*02b4*/ 	.word	0x00004750


	//   ....[17]....
        /*02b8*/ 	.word	0x000047c0


	//   ....[18]....
        /*02bc*/ 	.word	0x00004840


	//   ....[19]....
        /*02c0*/ 	.word	0x000048b0


	//----- nvinfo : EIATTR_EXIT_INSTR_OFFSETS
	.align		4
.L_3705:
        /*02c4*/ 	.byte	0x04, 0x1c
        /*02c6*/ 	.short	(.L_3707 - .L_3706)


	//   ....[0]....
.L_3706:
        /*02c8*/ 	.word	0x00004410


	//----- nvinfo : EIATTR_MAX_THREADS
	.align		4
.L_3707:
        /*02cc*/ 	.byte	0x04, 0x05
        /*02ce*/ 	.short	(.L_3709 - .L_3708)
.L_3708:
        /*02d0*/ 	.word	0x00000080
        /*02d4*/ 	.word	0x00000001
        /*02d8*/ 	.word	0x00000001


	//----- nvinfo : EIATTR_CRS_STACK_SIZE
	.align		4
.L_3709:
        /*02dc*/ 	.byte	0x04, 0x1e
        /*02de*/ 	.short	(.L_3711 - .L_3710)
.L_3710:
        /*02e0*/ 	.word	0x00000000
.L_3711:


//--------------------- .nv.info._ZN10layer_norm13ln_bwd_kernelINS_13Kernel_traitsI6__halfS2_fS2_fjLj4096ELj1ELj1ELj4ELj16ENS_18Kernel_traits_baseILj4096ES2_S2_fS2_fjLj128EEEEELb0ELb1ELb1ELb0EEEvNS_9BwdParamsE --------------------------
	.section	.nv.info._ZN10layer_norm13ln_bwd_kernelINS_13Kernel_traitsI6__halfS2_fS2_fjLj4096ELj1ELj1ELj4ELj16ENS_18Kernel_traits_baseILj4096ES2_S2_fS2_fjLj128EEEEELb0ELb1ELb1ELb0EEEvNS_9BwdParamsE,"",@"SHT_CUDA_INFO"
	.sectionflags	@""
	.align	4


	//----- nvinfo : EIATTR_CUDA_API_VERSION
	.align		4
        /*0000*/ 	.byte	0x04, 0x37
        /*0002*/ 	.short	(.L_3713 - .L_3712)
.L_3712:
        /*0004*/ 	.word	0x00000082


	//----- nvinfo : EIATTR_SW2861232_WAR
	.align		4
.L_3713:
        /*0008*/ 	.byte	0x01, 0x35
	.zero		2


	//----- nvinfo : EIATTR_PARAM_CBANK
	.align		4
        /*000c*/ 	.byte	0x04, 0x0a
        /*000e*/ 	.short	(.L_3715 - .L_3714)
	.align		4
.L_3714:
        /*0010*/ 	.word	index@(.nv.constant0._ZN10layer_norm13ln_bwd_kernelINS_13Kernel_traitsI6__halfS2_fS2_fjLj4096ELj1ELj1ELj4ELj16ENS_18Kernel_traits_baseILj4096ES2_S2_fS2_fjLj128EEEEELb0ELb1ELb1ELb0EEEvNS_9BwdParamsE)
        /*0014*/ 	.short	0x0160
        /*0016*/ 	.short	0x0128


	//----- nvinfo : EIATTR_CBANK_PARAM_SIZE
	.align		4
.L_3715:
        /*0018*/ 	.byte	0x03, 0x19
        /*001a*/ 	.short	0x0128


	//----- nvinfo : EIATTR_KPARAM_INFO
	.align		4
        /*001c*/ 	.byte	0x04, 0x17
        /*001e*/ 	.short	(.L_3717 - .L_3716)
.L_3716:
        /*0020*/ 	.word	0x00000000
        /*0024*/ 	.short	0x0000
        /*0026*/ 	.short	0x0000
        /*0028*/ 	.byte	0x00, 0xf0, 0xa1, 0x04


	//----- nvinfo : EIATTR_MAXREG_COUNT
	.align		4
.L_3717:
        /*002c*/ 	.byte	0x03, 0x1b
        /*002e*/ 	.short	0x00ff


	//----- nvinfo : EIATTR_NUM_BARRIERS
	.align		4
        /*0030*/ 	.byte	0x02, 0x4c
        /*0032*/ 	.byte	0x01
	.zero		1


	//----- nvinfo : EIATTR_ANNOTATIONS
	.align		4
        /*0034*/ 	.byte	0x04, 0x55
        /*0036*/ 	.short	(.L_3719 - .L_3718)


	//   ....[0]....
.L_3718:
        /* <DEDUP_REMOVED lines=47> */


	//----- nvinfo : EIATTR_MERCURY_ISA_VERSION
	.align		4
.L_3719:
        /*0318*/ 	.byte	0x03, 0x5f
        /*031a*/ 	.short	0x0000


	//----- nvinfo : EIATTR_COOP_GROUP_MASK_REGIDS
	.align		4
        /*031c*/ 	.byte	0x04, 0x29
        /*031e*/ 	.short	(.L_3721 - .L_3720)


	//   ....[0]....
.L_3720:
        /*0320*/ 	.word	0xffffffff


	//   ....[1]....
        /*0324*/ 	.word	0xffffffff


	//   ....[2]....
        /*0328*/ 	.word	0xffffffff


	//   ....[3]....
        /*032c*/ 	.word	0xffffffff


	//   ....[4]....
        /*0330*/ 	.word	0xffffffff


	//   ....[5]....
        /*0334*/ 	.word	0xffffffff


	//   ....[6]....
        /*0338*/ 	.word	0xffffffff


	//   ....[7]....
        /*033c*/ 	.word	0xffffffff


	//   ....[8]....
        /*0340*/ 	.word	0xffffffff


	//   ....[9]....
        /*0344*/ 	.word	0xffffffff


	//   ....[10]....
        /*0348*/ 	.word	0xffffffff


	//   ....[11]....
        /*034c*/ 	.word	0xffffffff


	//   ....[12]....
        /*0350*/ 	.word	0xffffffff


	//   ....[13]....
        /*0354*/ 	.word	0xffffffff


	//   ....[14]....
        /*0358*/ 	.word	0xffffffff


	//   ....[15]....
        /*035c*/ 	.word	0xffffffff


	//   ....[16]....
        /*0360*/ 	.word	0xffffffff


	//   ....[17]....
        /*0364*/ 	.word	0xffffffff


	//   ....[18]....
        /*0368*/ 	.word	0xffffffff


	//   ....[19]....
        /*036c*/ 	.word	0xffffffff


	//----- nvinfo : EIATTR_COOP_GROUP_INSTR_OFFSETS
	.align		4
.L_3721:
        /*0370*/ 	.byte	0x04, 0x28
        /*0372*/ 	.short	(.L_3723 - .L_3722)


	//   ....[0]....
.L_3722:
        /*0374*/ 	.word	0x00002770


	//   ....[1]....
        /*0378*/ 	.word	0x00002790


	//   ....[2]....
        /*037c*/ 	.word	0x000027c0


	//   ....[3]....
        /*0380*/ 	.word	0x000027e0


	//   ....[4]....
        /*0384*/ 	.word	0x00002800


	//   ....[5]....
        /*0388*/ 	.word	0x00002820


	//   ....[6]....
        /*038c*/ 	.word	0x00002830


	//   ....[7]....
        /*0390*/ 	.word	0x00002860


	//   ....[8]....
        /*0394*/ 	.word	0x00002870


	//   ....[9]....
        /*0398*/ 	.word	0x00002890


	//   ....[10]....
        /*039c*/ 	.word	0x00005f30


	//   ....[11]....
        /*03a0*/ 	.word	0x00005fb0


	//   ....[12]....
        /*03a4*/ 	.word	0x00006030


	//   ....[13]....
        /*03a8*/ 	.word	0x000060a0


	//   ....[14]....
        /*03ac*/ 	.word	0x00006120


	//   ....[15]....
        /*03b0*/ 	.word	0x00006190


	//   ....[16]....
        /*03b4*/ 	.word	0x00006210


	//   ....[17]....
        /*03b8*/ 	.word	0x00006280


	//   ....[18]....
        /*03bc*/ 	.word	0x00006300


	//   ....[19]....
        /*03c0*/ 	.word	0x00006370


	//----- nvinfo : EIATTR_EXIT_INSTR_OFFSETS
	.align		4
.L_3723:
        /*03c4*/ 	.byte	0x04, 0x1c
        /*03c6*/ 	.short	(.L_3725 - .L_3724)


	//   ....[0]....
.L_3724:
        /*03c8*/ 	.word	0x00005e20


	//   ....[1]....
        /*03cc*/ 	.word	0x00005ed0


	//----- nvinfo : EIATTR_MAX_THREADS
	.align		4
.L_3725:
        /*03d0*/ 	.byte	0x04, 0x05
        /*03d2*/ 	.short	(.L_3727 - .L_3726)
.L_3726:
        /*03d4*/ 	.word	0x00000080
        /*03d8*/ 	.word	0x00000001
        /*03dc*/ 	.word	0x00000001


	//----- nvinfo : EIATTR_CRS_STACK_SIZE
	.align		4
.L_3727:
        /*03e0*/ 	.byte	0x04, 0x1e
        /*03e2*/ 	.short	(.L_3729 - .L_3728)
.L_3728:
        /*03e4*/ 	.word	0x00000000
.L_3729:


//--------------------- .nv.info._ZN10layer_norm13ln_bwd_kernelINS_13Kernel_traitsI6__halfS2_fS2_fjLj4096ELj1ELj1ELj4ELj16ENS_18Kernel_traits_baseILj4096ES2_S2_fS2_fjLj128EEEEELb0ELb1ELb1ELb1EEEvNS_9BwdParamsE --------------------------
	.section	.nv.info._ZN10layer_norm13ln_bwd_kernelINS_13Kernel_traitsI6__halfS2_fS2_fjLj4096ELj1ELj1ELj4ELj16ENS_18Kernel_traits_baseILj4096ES2_S2_fS2_fjLj128EEEEELb0ELb1ELb1ELb1EEEvNS_9BwdParamsE,"",@"SHT_CUDA_INFO"
	.sectionflags	@""
	.align	4


	//----- nvinfo : EIATTR_CUDA_API_VERSION
	.align		4
        /*0000*/ 	.byte	0x04, 0x37
        /*0002*/ 	.short	(.L_3731 - .L_3730)
.L_3730:
        /*0004*/ 	.word	0x00000082


	//----- nvinfo : EIATTR_SW2861232_WAR
	.align		4
.L_3731:
        /*0008*/ 	.byte	0x01, 0x35
	.zero		2


	//----- nvinfo : EIATTR_PARAM_CBANK
	.align		4
        /*000c*/ 	.byte	0x04, 0x0a
        /*000e*/ 	.short	(.L_3733 - .L_3732)
	.align		4
.L_3732:
        /*0010*/ 	.word	index@(.nv.constant0._ZN10layer_norm13ln_bwd_kernelINS_13Kernel_traitsI6__halfS2_fS2_fjLj4096ELj1ELj1ELj4ELj16ENS_18Kernel_traits_baseILj4096ES2_S2_fS2_fjLj128EEEEELb0ELb1ELb1ELb1EEEvNS_9BwdParamsE)
        /*0014*/ 	.short	0x0160
        /*0016*/ 	.short	0x0128


	//----- nvinfo : EIATTR_CBANK_PARAM_SIZE
	.align		4
.L_3733:
        /*0018*/ 	.byte	0x03, 0x19
        /*001a*/ 	.short	0x0128


	//----- nvinfo : EIATTR_KPARAM_INFO
	.align		4
        /*001c*/ 	.byte	0x04, 0x17
        /*001e*/ 	.short	(.L_3735 - .L_3734)
.L_3734:
        /*0020*/ 	.word	0x00000000
        /*0024*/ 	.short	0x0000
        /*0026*/ 	.short	0x0000
        /*0028*/ 	.byte	0x00, 0xf0, 0xa1, 0x04


	//----- nvinfo : EIATTR_MAXREG_COUNT
	.align		4
.L_3735:
        /*002c*/ 	.byte	0x03, 0x1b
        /*002e*/ 	.short	0x00ff


	//----- nvinfo : EIATTR_NUM_BARRIERS
	.align		4
        /*0030*/ 	.byte	0x02, 0x4c
        /*0032*/ 	.byte	0x01
	.zero		1


	//----- nvinfo : EIATTR_ANNOTATIONS
	.align		4
        /*0034*/ 	.byte	0x04, 0x55
        /*0036*/ 	.short	(.L_3737 - .L_3736)


	//   ....[0]....
.L_3736:
        /* <DEDUP_REMOVED lines=30> */


	//----- nvinfo : EIATTR_MERCURY_ISA_VERSION
	.align		4
.L_3737:
        /*0208*/ 	.byte	0x03, 0x5f
        /*020a*/ 	.short	0x0000


	//----- nvinfo : EIATTR_COOP_GROUP_MASK_REGIDS
	.align		4
        /*020c*/ 	.byte	0x04, 0x29
        /*020e*/ 	.short	(.L_3739 - .L_3738)


	//   ....[0]....
.L_3738:
        /*0210*/ 	.word	0xffffffff


	//   ....[1]....
        /*0214*/ 	.word	0xffffffff


	//   ....[2]....
        /*0218*/ 	.word	0xffffffff


	//   ....[3]....
        /*021c*/ 	.word	0xffffffff


	//   ....[4]....
        /*0220*/ 	.word	0xffffffff


	//   ....[5]....
        /*0224*/ 	.word	0xffffffff


	//   ....[6]....
        /*0228*/ 	.word	0xffffffff


	//   ....[7]....
        /*022c*/ 	.word	0xffffffff


	//   ....[8]....
        /*0230*/ 	.word	0xffffffff


	//   ....[9]....
        /*0234*/ 	.word	0xffffffff


	//   ....[10]....
        /*0238*/ 	.word	0xffffffff


	//   ....[11]....
        /*023c*/ 	.word	0xffffffff


	//   ....[12]....
        /*0240*/ 	.word	0xffffffff


	//   ....[13]....
        /*0244*/ 	.word	0xffffffff


	//   ....[14]....
        /*0248*/ 	.word	0xffffffff


	//   ....[15]....
        /*024c*/ 	.word	0xffffffff


	//   ....[16]....
        /*0250*/ 	.word	0xffffffff


	//   ....[17]....
        /*0254*/ 	.word	0xffffffff


	//   ....[18]....
        /*0258*/ 	.word	0xffffffff


	//   ....[19]....
        /*025c*/ 	.word	0xffffffff


	//----- nvinfo : EIATTR_COOP_GROUP_INSTR_OFFSETS
	.align		4
.L_3739:
        /*0260*/ 	.byte	0x04, 0x28
        /*0262*/ 	.short	(.L_3741 - .L_3740)


	//   ....[0]....
.L_3740:
        /*0264*/ 	.word	0x000022f0


	//   ....[1]....
        /*0268*/ 	.word	0x00002310


	//   ....[2]....
        /*026c*/ 	.word	0x00002340


	//   ....[3]....
        /*0270*/ 	.word	0x00002360


	//   ....[4]....
        /*0274*/ 	.word	0x00002380


	//   ....[5]....
        /*0278*/ 	.word	0x000023a0


	//   ....[6]....
        /*027c*/ 	.word	0x000023b0


	//   ....[7]....
        /*0280*/ 	.word	0x000023e0


	//   ....[8]....
        /*0284*/ 	.word	0x000023f0


	//   ....[9]....
        /*0288*/ 	.word	0x00002410


	//   ....[10]....
        /*028c*/ 	.word	0x000057c0


	//   ....[11]....
        /*0290*/ 	.word	0x00005840


	//   ....[12]....
        /*0294*/ 	.word	0x000058c0


	//   ....[13]....
        /*0298*/ 	.word	0x00005930


	//   ....[14]....
        /*029c*/ 	.word	0x000059b0


	//   ....[15]....
        /*02a0*/ 	.word	0x00005a20


	//   ....[16]....
        /*02a4*/ 	.word	0x00005aa0


	//   ....[17]....
        /*02a8*/ 	.word	0x00005b10


	//   ....[18]....
        /*02ac*/ 	.word	0x00005b90


	//   ....[19]....
        /*02b0*/ 	.word	0x00005c00


	//----- nvinfo : EIATTR_EXIT_INSTR_OFFSETS
	.align		4
.L_3741:
        /*02b4*/ 	.byte	0x04, 0x1c
        /*02b6*/ 	.short	(.L_3743 - .L_3742)


	//   ....[0]....
.L_3742:
        /*02b8*/ 	.word	0x00005760


	//----- nvinfo : EIATTR_MAX_THREADS
	.align		4
.L_3743:
        /*02bc*/ 	.byte	0x04, 0x05
        /*02be*/ 	.short	(.L_3745 - .L_3744)
.L_3744:
        /*02c0*/ 	.word	0x00000080
        /*02c4*/ 	.word	0x00000001
        /*02c8*/ 	.word	0x00000001


	//----- nvinfo : EIATTR_CRS_STACK_SIZE
	.align		4
.L_3745:
        /*02cc*/ 	.byte	0x04, 0x1e
        /*02ce*/ 	.short	(.L_3747 - .L_3746)
.L_3746:
        /*02d0*/ 	.word	0x00000000
.L_3747:


//--------------------- .nv.info._ZN10layer_norm13ln_bwd_kernelINS_13Kernel_traitsI6__halfS2_fS2_fjLj4096ELj1ELj1ELj4ELj16ENS_18Kernel_traits_baseILj4096ES2_S2_fS2_fjLj128EEEEELb1ELb0ELb0ELb0EEEvNS_9BwdParamsE --------------------------
	.section	.nv.info._ZN10layer_norm13ln_bwd_kernelINS_13Kernel_traitsI6__halfS2_fS2_fjLj4096ELj1ELj1ELj4ELj16ENS_18Kernel_traits_baseILj4096ES2_S2_fS2_fjLj128EEEEELb1ELb0ELb0ELb0EEEvNS_9BwdParamsE,"",@"SHT_CUDA_INFO"
	.sectionflags	@""
	.align	4


	//----- nvinfo : EIATTR_CUDA_API_VERSION
	.align		4
        /*0000*/ 	.byte	0x04, 0x37
        /*0002*/ 	.short	(.L_3749 - .L_3748)
.L_3748:
        /*0004*/ 	.word	0x00000082


	//----- nvinfo : EIATTR_SW2861232_WAR
	.align		4
.L_3749:
        /*0008*/ 	.byte	0x01, 0x35
	.zero		2


	//----- nvinfo : EIATTR_PARAM_CBANK
	.align		4
        /*000c*/ 	.byte	0x04, 0x0a
        /*000e*/ 	.short	(.L_3751 - .L_3750)
	.align		4
.L_3750:
        /*0010*/ 	.word	index@(.nv.constant0._ZN10layer_norm13ln_bwd_kernelINS_13Kernel_traitsI6__halfS2_fS2_fjLj4096ELj1ELj1ELj4ELj16ENS_18Kernel_traits_baseILj4096ES2_S2_fS2_fjLj128EEEEELb1ELb0ELb0ELb0EEEvNS_9BwdParamsE)
        /*0014*/ 	.short	0x0160
        /*0016*/ 	.short	0x0128


	//----- nvinfo : EIATTR_CBANK_PARAM_SIZE
	.align		4
.L_3751:
        /*0018*/ 	.byte	0x03, 0x19
        /*001a*/ 	.short	0x0128


	//----- nvinfo : EIATTR_KPARAM_INFO
	.align		4
        /*001c*/ 	.byte	0x04, 0x17
        /*001e*/ 	.short	(.L_3753 - .L_3752)
.L_3752:
        /*0020*/ 	.word	0x00000000
        /*0024*/ 	.short	0x0000
        /*0026*/ 	.short	0x0000
        /*0028*/ 	.byte	0x00, 0xf0, 0xa1, 0x04


	//----- nvinfo : EIATTR_MAXREG_COUNT
	.align		4
.L_3753:
        /*002c*/ 	.byte	0x03, 0x1b
        /*002e*/ 	.short	0x00ff


	//----- nvinfo : EIATTR_NUM_BARRIERS
	.align		4
        /*0030*/ 	.byte	0x02, 0x4c
        /*0032*/ 	.byte	0x01
	.zero		1


	//----- nvinfo : EIATTR_MERCURY_ISA_VERSION
	.align		4
        /*0034*/ 	.byte	0x03, 0x5f
        /*0036*/ 	.short	0x0000


	//----- nvinfo : EIATTR_COOP_GROUP_MASK_REGIDS
	.align		4
        /*0038*/ 	.byte	0x04, 0x29
        /*003a*/ 	.short	(.L_3755 - .L_3754)


	//   ....[0]....
.L_3754:
        /*003c*/ 	.word	0xffffffff


	//   ....[1]....
        /*0040*/ 	.word	0xffffffff


	//   ....[2]....
        /*0044*/ 	.word	0xffffffff


	//   ....[3]....
        /*0048*/ 	.word	0xffffffff


	//   ....[4]....
        /*004c*/ 	.word	0xffffffff


	//   ....[5]....
        /*0050*/ 	.word	0xffffffff


	//   ....[6]....
        /*0054*/ 	.word	0xffffffff


	//   ....[7]....
        /*0058*/ 	.word	0xffffffff


	//   ....[8]....
        /*005c*/ 	.word	0xffffffff


	//   ....[9]....
        /*0060*/ 	.word	0xffffffff


	//   ....[10]....
        /*0064*/ 	.word	0xffffffff


	//   ....[11]....
        /*0068*/ 	.word	0xffffffff


	//   ....[12]....
        /*006c*/ 	.word	0xffffffff


	//   ....[13]....
        /*0070*/ 	.word	0xffffffff


	//   ....[14]....
        /*0074*/ 	.word	0xffffffff


	//   ....[15]....
        /*0078*/ 	.word	0xffffffff


	//   ....[16]....
        /*007c*/ 	.word	0xffffffff


	//   ....[17]....
        /*0080*/ 	.word	0xffffffff


	//   ....[18]....
        /*0084*/ 	.word	0xffffffff


	//   ....[19]....
        /*0088*/ 	.word	0xffffffff


	//----- nvinfo : EIATTR_COOP_GROUP_INSTR_OFFSETS
	.align		4
.L_3755:
        /*008c*/ 	.byte	0x04, 0x28
        /*008e*/ 	.short	(.L_3757 - .L_3756)


	//   ....[0]....
.L_3756:
        /*0090*/ 	.word	0x00001ce0


	//   ....[1]....
        /*0094*/ 	.word	0x00001d00


	//   ....[2]....
        /*0098*/ 	.word	0x00001d20


	//   ....[3]....
        /*009c*/ 	.word	0x00001d40


	//   ....[4]....
        /*00a0*/ 	.word	0x00001d60


	//   ....[5]....
        /*00a4*/ 	.word	0x00001d80


	//   ....[6]....
        /*00a8*/ 	.word	0x00001da0


	//   ....[7]....
        /*00ac*/ 	.word	0x00001dc0


	//   ....[8]....
        /*00b0*/ 	.word	0x00001de0


	//   ....[9]....
        /*00b4*/ 	.word	0x00001e00


	//   ....[10]....
        /*00b8*/ 	.word	0x00003970


	//   ....[11]....
        /*00bc*/ 	.word	0x000039f0


	//   ....[12]....
        /*00c0*/ 	.word	0x00003a70


	//   ....[13]....
        /*00c4*/ 	.word	0x00003ae0


	//   ....[14]....
        /*00c8*/ 	.word	0x00003b60


	//   ....[15]....
        /*00cc*/ 	.word	0x00003bd0


	//   ....[16]....
        /*00d0*/ 	.word	0x00003c50


	//   ....[17]....
        /*00d4*/ 	.word	0x00003cc0


	//   ....[18]....
        /*00d8*/ 	.word	0x00003d40


	//   ....[19]....
        /*00dc*/ 	.word	0x00003db0


	//----- nvinfo : EIATTR_EXIT_INSTR_OFFSETS
	.align		4
.L_3757:
        /*00e0*/ 	.byte	0x04, 0x1c
        /*00e2*/ 	.short	(.L_3759 - .L_3758)


	//   ....[0]....
.L_3758:
        /*00e4*/ 	.word	0x00003890


	//   ....[1]....
        /*00e8*/ 	.word	0x00003910


	//----- nvinfo : EIATTR_MAX_THREADS
	.align		4
.L_3759:
        /*00ec*/ 	.byte	0x04, 0x05
        /*00ee*/ 	.short	(.L_3761 - .L_3760)
.L_3760:
        /*00f0*/ 	.word	0x00000080
        /*00f4*/ 	.word	0x00000001
        /*00f8*/ 	.word	0x00000001


	//----- nvinfo : EIATTR_CRS_STACK_SIZE
	.align		4
.L_3761:
        /*00fc*/ 	.byte	0x04, 0x1e
        /*00fe*/ 	.short	(.L_3763 - .L_3762)
.L_3762:
        /*0100*/ 	.word	0x00000000
.L_3763:


//--------------------- .nv.info._ZN10layer_norm13ln_bwd_kernelINS_13Kernel_traitsI6__halfS2_fS2_fjLj4096ELj1ELj1ELj4ELj16ENS_18Kernel_traits_baseILj4096ES2_S2_fS2_fjLj128EEEEELb1ELb0ELb0ELb1EEEvNS_9BwdParamsE --------------------------
	.section	.nv.info._ZN10layer_norm13ln_bwd_kernelINS_13Kernel_traitsI6__halfS2_fS2_fjLj4096ELj1ELj1ELj4ELj16ENS_18Kernel_traits_baseILj4096ES2_S2_fS2_fjLj128EEEEELb1ELb0ELb0ELb1EEEvNS_9BwdParamsE,"",@"SHT_CUDA_INFO"
	.sectionflags	@""
	.align	4


	//----- nvinfo : EIATTR_CUDA_API_VERSION
	.align		4
        /*0000*/ 	.byte	0x04, 0x37
        /*0002*/ 	.short	(.L_3765 - .L_3764)
.L_3764:
        /*0004*/ 	.word	0x00000082


	//----- nvinfo : EIATTR_SW2861232_WAR
	.align		4
.L_3765:
        /*0008*/ 	.byte	0x01, 0x35
	.zero		2


	//----- nvinfo : EIATTR_PARAM_CBANK
	.align		4
        /*000c*/ 	.byte	0x04, 0x0a
        /*000e*/ 	.short	(.L_3767 - .L_3766)
	.align		4
.L_3766:
        /*0010*/ 	.word	index@(.nv.constant0._ZN10layer_norm13ln_bwd_kernelINS_13Kernel_traitsI6__halfS2_fS2_fjLj4096ELj1ELj1ELj4ELj16ENS_18Kernel_traits_baseILj4096ES2_S2_fS2_fjLj128EEEEELb1ELb0ELb0ELb1EEEvNS_9BwdParamsE)
        /*0014*/ 	.short	0x0160
        /*0016*/ 	.short	0x0128


	//----- nvinfo : EIATTR_CBANK_PARAM_SIZE
	.align		4
.L_3767:
        /*0018*/ 	.byte	0x03, 0x19
        /*001a*/ 	.short	0x0128


	//----- nvinfo : EIATTR_KPARAM_INFO
	.align		4
        /*001c*/ 	.byte	0x04, 0x17
        /*001e*/ 	.short	(.L_3769 - .L_3768)
.L_3768:
        /*0020*/ 	.word	0x00000000
        /*0024*/ 	.short	0x0000
        /*0026*/ 	.short	0x0000
        /*0028*/ 	.byte	0x00, 0xf0, 0xa1, 0x04


	//----- nvinfo : EIATTR_MAXREG_COUNT
	.align		4
.L_3769:
        /*002c*/ 	.byte	0x03, 0x1b
        /*002e*/ 	.short	0x00ff


	//----- nvinfo : EIATTR_NUM_BARRIERS
	.align		4
        /*0030*/ 	.byte	0x02, 0x4c
        /*0032*/ 	.byte	0x01
	.zero		1


	//----- nvinfo : EIATTR_MERCURY_ISA_VERSION
	.align		4
        /*0034*/ 	.byte	0x03, 0x5f
        /*0036*/ 	.short	0x0000


	//----- nvinfo : EIATTR_COOP_GROUP_MASK_REGIDS
	.align		4
        /*0038*/ 	.byte	0x04, 0x29
        /*003a*/ 	.short	(.L_3771 - .L_3770)


	//   ....[0]....
.L_3770:
        /*003c*/ 	.word	0xffffffff


	//   ....[1]....
        /*0040*/ 	.word	0xffffffff


	//   ....[2]....
        /*0044*/ 	.word	0xffffffff


	//   ....[3]....
        /*0048*/ 	.word	0xffffffff


	//   ....[4]....
        /*004c*/ 	.word	0xffffffff


	//   ....[5]....
        /*0050*/ 	.word	0xffffffff


	//   ....[6]....
        /*0054*/ 	.word	0xffffffff


	//   ....[7]....
        /*0058*/ 	.word	0xffffffff


	//   ....[8]....
        /*005c*/ 	.word	0xffffffff


	//   ....[9]....
        /*0060*/ 	.word	0xffffffff


	//   ....[10]....
        /*0064*/ 	.word	0xffffffff


	//   ....[11]....
        /*0068*/ 	.word	0xffffffff


	//   ....[12]....
        /*006c*/ 	.word	0xffffffff


	//   ....[13]....
        /*0070*/ 	.word	0xffffffff


	//   ....[14]....
        /*0074*/ 	.word	0xffffffff


	//   ....[15]....
        /*0078*/ 	.word	0xffffffff


	//   ....[16]....
        /*007c*/ 	.word	0xffffffff


	//   ....[17]....
        /*0080*/ 	.word	0xffffffff


	//   ....[18]....
        /*0084*/ 	.word	0xffffffff


	//   ....[19]....
        /*0088*/ 	.word	0xffffffff


	//----- nvinfo : EIATTR_COOP_GROUP_INSTR_OFFSETS
	.align		4
.L_3771:
        /*008c*/ 	.byte	0x04, 0x28
        /*008e*/ 	.short	(.L_3773 - .L_3772)


	//   ....[0]....
.L_3772:
        /*0090*/ 	.word	0x00001b80


	//   ....[1]....
        /*0094*/ 	.word	0x00001ba0


	//   ....[2]....
        /*0098*/ 	.word	0x00001bc0


	//   ....[3]....
        /*009c*/ 	.word	0x00001be0


	//   ....[4]....
        /*00a0*/ 	.word	0x00001c00


	//   ....[5]....
        /*00a4*/ 	.word	0x00001c20


	//   ....[6]....
        /*00a8*/ 	.word	0x00001c40


	//   ....[7]....
        /*00ac*/ 	.word	0x00001c60


	//   ....[8]....
        /*00b0*/ 	.word	0x00001c80


	//   ....[9]....
        /*00b4*/ 	.word	0x00001ca0


	//   ....[10]....
        /*00b8*/ 	.word	0x000038a0


	//   ....[11]....
        /*00bc*/ 	.word	0x00003920


	//   ....[12]....
        /*00c0*/ 	.word	0x000039a0


	//   ....[13]....
        /*00c4*/ 	.word	0x00003a10


	//   ....[14]....
        /*00c8*/ 	.word	0x00003a90


	//   ....[15]....
        /*00cc*/ 	.word	0x00003b00


	//   ....[16]....
        /*00d0*/ 	.word	0x00003b80


	//   ....[17]....
        /*00d4*/ 	.word	0x00003bf0


	//   ....[18]....
        /*00d8*/ 	.word	0x00003c70


	//   ....[19]....
        /*00dc*/ 	.word	0x00003ce0


	//----- nvinfo : EIATTR_EXIT_INSTR_OFFSETS
	.align		4
.L_3773:
        /*00e0*/ 	.byte	0x04, 0x1c
        /*00e2*/ 	.short	(.L_3775 - .L_3774)


	//   ....[0]....
.L_3774:
        /*00e4*/ 	.word	0x00003840


	//----- nvinfo : EIATTR_MAX_THREADS
	.align		4
.L_3775:
        /*00e8*/ 	.byte	0x04, 0x05
        /*00ea*/ 	.short	(.L_3777 - .L_3776)
.L_3776:
        /*00ec*/ 	.word	0x00000080
        /*00f0*/ 	.word	0x00000001
        /*00f4*/ 	.word	0x00000001


	//----- nvinfo : EIATTR_CRS_STACK_SIZE
	.align		4
.L_3777:
        /*00f8*/ 	.byte	0x04, 0x1e
        /*00fa*/ 	.short	(.L_3779 - .L_3778)
.L_3778:
        /*00fc*/ 	.word	0x00000000
.L_3779:


//--------------------- .nv.info._ZN10layer_norm22ln_bwd_finalize_kernelINS_22Kernel_traits_finalizeILj4096E6__halfS2_fS2_fjLb0ELj1024ELj4ENS_18Kernel_traits_baseILj4096ES2_S2_fS2_fjLj1024EEEEELb0ELb0EEEvNS_9BwdParamsE --------------------------
	.section	.nv.info._ZN10layer_norm22ln_bwd_finalize_kernelINS_22Kernel_traits_finalizeILj4096E6__halfS2_fS2_fjLb0ELj1024ELj4ENS_18Kernel_traits_baseILj4096ES2_S2_fS2_fjLj1024EEEEELb0ELb0EEEvNS_9BwdParamsE,"",@"SHT_CUDA_INFO"
	.sectionflags	@""
	.align	4


	//----- nvinfo : EIATTR_CUDA_API_VERSION
	.align		4
        /*0000*/ 	.byte	0x04, 0x37
        /*0002*/ 	.short	(.L_3781 - .L_3780)
.L_3780:
        /*0004*/ 	.word	0x00000082


	//----- nvinfo : EIATTR_SW2861232_WAR
	.align		4
.L_3781:
        /*0008*/ 	.byte	0x01, 0x35
	.zero		2


	//----- nvinfo : EIATTR_PARAM_CBANK
	.align		4
        /*000c*/ 	.byte	0x04, 0x0a
        /*000e*/ 	.short	(.L_3783 - .L_3782)
	.align		4
.L_3782:
        /*0010*/ 	.word	index@(.nv.constant0._ZN10layer_norm22ln_bwd_finalize_kernelINS_22Kernel_traits_finalizeILj4096E6__halfS2_fS2_fjLb0ELj1024ELj4ENS_18Kernel_traits_baseILj4096ES2_S2_fS2_fjLj1024EEEEELb0ELb0EEEvNS_9BwdParamsE)
        /*0014*/ 	.short	0x0160
        /*0016*/ 	.short	0x0128


	//----- nvinfo : EIATTR_CBANK_PARAM_SIZE
	.align		4
.L_3783:
        /*0018*/ 	.byte	0x03, 0x19
        /*001a*/ 	.short	0x0128


	//----- nvinfo : EIATTR_KPARAM_INFO
	.align		4
        /*001c*/ 	.byte	0x04, 0x17
        /*001e*/ 	.short	(.L_3785 - .L_3784)
.L_3784:
        /*0020*/ 	.word	0x00000000
        /*0024*/ 	.short	0x0000
        /*0026*/ 	.short	0x0000
        /*0028*/ 	.byte	0x00, 0xf0, 0xa1, 0x04


	//----- nvinfo : EIATTR_MAXREG_COUNT
	.align		4
.L_3785:
        /*002c*/ 	.byte	0x03, 0x1b
        /*002e*/ 	.short	0x0040


	//----- nvinfo : EIATTR_NUM_BARRIERS
	.align		4
        /*0030*/ 	.byte	0x02, 0x4c
        /*0032*/ 	.byte	0x01
	.zero		1


	//----- nvinfo : EIATTR_MERCURY_ISA_VERSION
	.align		4
        /*0034*/ 	.byte	0x03, 0x5f
        /*0036*/ 	.short	0x0000


	//----- nvinfo : EIATTR_COOP_GROUP_MASK_REGIDS
	.align		4
        /*0038*/ 	.byte	0x04, 0x29
        /*003a*/ 	.short	(.L_3787 - .L_3786)


	//   ....[0]....
.L_3786:
        /*003c*/ 	.word	0xffffffff


	//   ....[1]....
        /*0040*/ 	.word	0xffffffff


	//   ....[2]....
        /*0044*/ 	.word	0xffffffff


	//   ....[3]....
        /*0048*/ 	.word	0xffffffff


	//   ....[4]....
        /*004c*/ 	.word	0xffffffff


	//   ....[5]....
        /*0050*/ 	.word	0xffffffff


	//   ....[6]....
        /*0054*/ 	.word	0xffffffff


	//   ....[7]....
        /*0058*/ 	.word	0xffffffff


	//   ....[8]....
        /*005c*/ 	.word	0xffffffff


	//   ....[9]....
        /*0060*/ 	.word	0xffffffff


	//   ....[10]....
        /*0064*/ 	.word	0xffffffff


	//   ....[11]....
        /*0068*/ 	.word	0xffffffff


	//   ....[12]....
        /*006c*/ 	.word	0xffffffff


	//   ....[13]....
        /*0070*/ 	.word	0xffffffff


	//   ....[14]....
        /*0074*/ 	.word	0xffffffff


	//   ....[15]....
        /*0078*/ 	.word	0xffffffff


	//   ....[16]....
        /*007c*/ 	.word	0xffffffff


	//   ....[17]....
        /*0080*/ 	.word	0xffffffff


	//   ....[18]....
        /*0084*/ 	.word	0xffffffff


	//   ....[19]....
        /*0088*/ 	.word	0xffffffff


	//----- nvinfo : EIATTR_COOP_GROUP_INSTR_OFFSETS
	.align		4
.L_3787:
        /*008c*/ 	.byte	0x04, 0x28
        /*008e*/ 	.short	(.L_3789 - .L_3788)


	//   ....[0]....
.L_3788:
        /*0090*/ 	.word	0x00000820


	//   ....[1]....
        /*0094*/ 	.word	0x00000850


	//   ....[2]....
        /*0098*/ 	.word	0x00000860


	//   ....[3]....
        /*009c*/ 	.word	0x00000890


	//   ....[4]....
        /*00a0*/ 	.word	0x000008a0


	//   ....[5]....
        /*00a4*/ 	.word	0x000008d0


	//   ....[6]....
        /*00a8*/ 	.word	0x000008f0


	//   ....[7]....
        /*00ac*/ 	.word	0x00000900


	//   ....[8]....
        /*00b0*/ 	.word	0x00000930


	//   ....[9]....
        /*00b4*/ 	.word	0x00000940


	//   ....[10]....
        /*00b8*/ 	.word	0x00000b50


	//   ....[11]....
        /*00bc*/ 	.word	0x00000bc0


	//   ....[12]....
        /*00c0*/ 	.word	0x00000c20


	//   ....[13]....
        /*00c4*/ 	.word	0x00000c80


	//   ....[14]....
        /*00c8*/ 	.word	0x00000cf0


	//   ....[15]....
        /*00cc*/ 	.word	0x00000d60


	//   ....[16]....
        /*00d0*/ 	.word	0x00000dc0


	//   ....[17]....
        /*00d4*/ 	.word	0x00000e20


	//   ....[18]....
        /*00d8*/ 	.word	0x00000e80


	//   ....[19]....
        /*00dc*/ 	.word	0x00000ee0


	//----- nvinfo : EIATTR_EXIT_INSTR_OFFSETS
	.align		4
.L_3789:
        /*00e0*/ 	.byte	0x04, 0x1c
        /*00e2*/ 	.short	(.L_3791 - .L_3790)


	//   ....[0]....
.L_3790:
        /*00e4*/ 	.word	0x00000070


	//   ....[1]....
        /*00e8*/ 	.word	0x00000af0


	//----- nvinfo : EIATTR_MAX_THREADS
	.align		4
.L_3791:
        /*00ec*/ 	.byte	0x04, 0x05
        /*00ee*/ 	.short	(.L_3793 - .L_3792)
.L_3792:
        /*00f0*/ 	.word	0x00000400
        /*00f4*/ 	.word	0x00000001
        /*00f8*/ 	.word	0x00000001


	//----- nvinfo : EIATTR_CRS_STACK_SIZE
	.align		4
.L_3793:
        /*00fc*/ 	.byte	0x04, 0x1e
        /*00fe*/ 	.short	(.L_3795 - .L_3794)
.L_3794:
        /*0100*/ 	.word	0x00000000
.L_3795:


//--------------------- .nv.info._ZN10layer_norm13ln_bwd_kernelINS_13Kernel_traitsI6__halfS2_fS2_fjLj4096ELj1ELj1ELj4ELj16ENS_18Kernel_traits_baseILj4096ES2_S2_fS2_fjLj128EEEEELb1ELb0ELb1ELb0EEEvNS_9BwdParamsE --------------------------
	.section	.nv.info._ZN10layer_norm13ln_bwd_kernelINS_13Kernel_traitsI6__halfS2_fS2_fjLj4096ELj1ELj1ELj4ELj16ENS_18Kernel_traits_baseILj4096ES2_S2_fS2_fjLj128EEEEELb1ELb0ELb1ELb0EEEvNS_9BwdParamsE,"",@"SHT_CUDA_INFO"
	.sectionflags	@""
	.align	4


	//----- nvinfo : EIATTR_CUDA_API_VERSION
	.align		4
        /*0000*/ 	.byte	0x04, 0x37
        /*0002*/ 	.short	(.L_3797 - .L_3796)
.L_3796:
        /*0004*/ 	.word	0x00000082


	//----- nvinfo : EIATTR_SW2861232_WAR
	.align		4
.L_3797:
        /*0008*/ 	.byte	0x01, 0x35
	.zero		2


	//----- nvinfo : EIATTR_PARAM_CBANK
	.align		4
        /*000c*/ 	.byte	0x04, 0x0a
        /*000e*/ 	.short	(.L_3799 - .L_3798)
	.align		4
.L_3798:
        /*0010*/ 	.word	index@(.nv.constant0._ZN10layer_norm13ln_bwd_kernelINS_13Kernel_traitsI6__halfS2_fS2_fjLj4096ELj1ELj1ELj4ELj16ENS_18Kernel_traits_baseILj4096ES2_S2_fS2_fjLj128EEEEELb1ELb0ELb1ELb0EEEvNS_9BwdParamsE)
        /*0014*/ 	.short	0x0160
        /*0016*/ 	.short	0x0128


	//----- nvinfo : EIATTR_CBANK_PARAM_SIZE
	.align		4
.L_3799:
        /*0018*/ 	.byte	0x03, 0x19
        /*001a*/ 	.short	0x0128


	//----- nvinfo : EIATTR_KPARAM_INFO
	.align		4
        /*001c*/ 	.byte	0x04, 0x17
        /*001e*/ 	.short	(.L_3801 - .L_3800)
.L_3800:
        /*0020*/ 	.word	0x00000000
        /*0024*/ 	.short	0x0000
        /*0026*/ 	.short	0x0000
        /*0028*/ 	.byte	0x00, 0xf0, 0xa1, 0x04


	//----- nvinfo : EIATTR_MAXREG_COUNT
	.align		4
.L_3801:
        /*002c*/ 	.byte	0x03, 0x1b
        /*002e*/ 	.short	0x00ff


	//----- nvinfo : EIATTR_NUM_BARRIERS
	.align		4
        /*0030*/ 	.byte	0x02, 0x4c
        /*0032*/ 	.byte	0x01
	.zero		1


	//----- nvinfo : EIATTR_MERCURY_ISA_VERSION
	.align		4
        /*0034*/ 	.byte	0x03, 0x5f
        /*0036*/ 	.short	0x0000


	//----- nvinfo : EIATTR_COOP_GROUP_MASK_REGIDS
	.align		4
        /*0038*/ 	.byte	0x04, 0x29
        /*003a*/ 	.short	(.L_3803 - .L_3802)


	//   ....[0]....
.L_3802:
        /*003c*/ 	.word	0xffffffff


	//   ....[1]....
        /*0040*/ 	.word	0xffffffff


	//   ....[2]....
        /*0044*/ 	.word	0xffffffff


	//   ....[3]....
        /*0048*/ 	.word	0xffffffff


	//   ....[4]....
        /*004c*/ 	.word	0xffffffff


	//   ....[5]....
        /*0050*/ 	.word	0xffffffff


	//   ....[6]....
        /*0054*/ 	.word	0xffffffff


	//   ....[7]....
        /*0058*/ 	.word	0xffffffff


	//   ....[8]....
        /*005c*/ 	.word	0xffffffff


	//   ....[9]....
        /*0060*/ 	.word	0xffffffff


	//   ....[10]....
        /*0064*/ 	.word	0xffffffff


	//   ....[11]....
        /*0068*/ 	.word	0xffffffff


	//   ....[12]....
        /*006c*/ 	.word	0xffffffff


	//   ....[13]....
        /*0070*/ 	.word	0xffffffff


	//   ....[14]....
        /*0074*/ 	.word	0xffffffff


	//   ....[15]....
        /*0078*/ 	.word	0xffffffff


	//   ....[16]....
        /*007c*/ 	.word	0xffffffff


	//   ....[17]....
        /*0080*/ 	.word	0xffffffff


	//   ....[18]....
        /*0084*/ 	.word	0xffffffff


	//   ....[19]....
        /*0088*/ 	.word	0xffffffff


	//----- nvinfo : EIATTR_COOP_GROUP_INSTR_OFFSETS
	.align		4
.L_3803:
        /*008c*/ 	.byte	0x04, 0x28
        /*008e*/ 	.short	(.L_3805 - .L_3804)


	//   ....[0]....
.L_3804:
        /*0090*/ 	.word	0x00002110


	//   ....[1]....
        /*0094*/ 	.word	0x00002130


	//   ....[2]....
        /*0098*/ 	.word	0x00002150


	//   ....[3]....
        /*009c*/ 	.word	0x00002170


	//   ....[4]....
        /*00a0*/ 	.word	0x00002190


	//   ....[5]....
        /*00a4*/ 	.word	0x000021b0


	//   ....[6]....
        /*00a8*/ 	.word	0x000021d0


	//   ....[7]....
        /*00ac*/ 	.word	0x000021f0


	//   ....[8]....
        /*00b0*/ 	.word	0x00002210


	//   ....[9]....
        /*00b4*/ 	.word	0x00002230


	//   ....[10]....
        /*00b8*/ 	.word	0x00005170


	//   ....[11]....
        /*00bc*/ 	.word	0x000051f0


	//   ....[12]....
        /*00c0*/ 	.word	0x00005270


	//   ....[13]....
        /*00c4*/ 	.word	0x000052e0


	//   ....[14]....
        /*00c8*/ 	.word	0x00005360


	//   ....[15]....
        /*00cc*/ 	.word	0x000053d0


	//   ....[16]....
        /*00d0*/ 	.word	0x00005450


	//   ....[17]....
        /*00d4*/ 	.word	0x000054c0


	//   ....[18]....
        /*00d8*/ 	.word	0x00005540


	//   ....[19]....
        /*00dc*/ 	.word	0x000055b0


	//----- nvinfo : EIATTR_EXIT_INSTR_OFFSETS
	.align		4
.L_3805:
        /*00e0*/ 	.byte	0x04, 0x1c
        /*00e2*/ 	.short	(.L_3807 - .L_3806)


	//   ....[0]....
.L_3806:
        /*00e4*/ 	.word	0x00005090


	//   ....[1]....
        /*00e8*/ 	.word	0x00005110


	//----- nvinfo : EIATTR_MAX_THREADS
	.align		4
.L_3807:
        /*00ec*/ 	.byte	0x04, 0x05
        /*00ee*/ 	.short	(.L_3809 - .L_3808)
.L_3808:
        /*00f0*/ 	.word	0x00000080
        /*00f4*/ 	.word	0x00000001
        /*00f8*/ 	.word	0x00000001


	//----- nvinfo : EIATTR_CRS_STACK_SIZE
	.align		4
.L_3809:
        /*00fc*/ 	.byte	0x04, 0x1e
        /*00fe*/ 	.short	(.L_3811 - .L_3810)
.L_3810:
        /*0100*/ 	.word	0x00000000
.L_3811:


//--------------------- .nv.info._ZN10layer_norm22ln_bwd_finalize_kernelINS_22Kernel_traits_finalizeILj4096E6__halfS2_fS2_fjLb0ELj1024ELj4ENS_18Kernel_traits_baseILj4096ES2_S2_fS2_fjLj1024EEEEELb0ELb1EEEvNS_9BwdParamsE --------------------------
	.section	.nv.info._ZN10layer_norm22ln_bwd_finalize_kernelINS_22Kernel_traits_finalizeILj4096E6__halfS2_fS2_fjLb0ELj1024ELj4ENS_18Kernel_traits_baseILj4096ES2_S2_fS2_fjLj1024EEEEELb0ELb1EEEvNS_9BwdParamsE,"",@"SHT_CUDA_INFO"
	.sectionflags	@""
	.align	4


	//----- nvinfo : EIATTR_CUDA_API_VERSION
	.align		4
        /*0000*/ 	.byte	0x04, 0x37
        /*0002*/ 	.short	(.L_3813 - .L_3812)
.L_3812:
        /*0004*/ 	.word	0x00000082


	//----- nvinfo : EIATTR_SW2861232_WAR
	.align		4
.L_3813:
        /*0008*/ 	.byte	0x01, 0x35
	.zero		2


	//----- nvinfo : EIATTR_PARAM_CBANK
	.align		4
        /*000c*/ 	.byte	0x04, 0x0a
        /*000e*/ 	.short	(.L_3815 - .L_3814)
	.align		4
.L_3814:
        /*0010*/ 	.word	index@(.nv.constant0._ZN10layer_norm22ln_bwd_finalize_kernelINS_22Kernel_traits_finalizeILj4096E6__halfS2_fS2_fjLb0ELj1024ELj4ENS_18Kernel_traits_baseILj4096ES2_S2_fS2_fjLj1024EEEEELb0ELb1EEEvNS_9BwdParamsE)
        /*0014*/ 	.short	0x0160
        /*0016*/ 	.short	0x0128


	//----- nvinfo : EIATTR_CBANK_PARAM_SIZE
	.align		4
.L_3815:
        /*0018*/ 	.byte	0x03, 0x19
        /*001a*/ 	.short	0x0128


	//----- nvinfo : EIATTR_KPARAM_INFO
	.align		4
        /*001c*/ 	.byte	0x04, 0x17
        /*001e*/ 	.short	(.L_3817 - .L_3816)
.L_3816:
        /*0020*/ 	.word	0x00000000
        /*0024*/ 	.short	0x0000
        /*0026*/ 	.short	0x0000
        /*0028*/ 	.byte	0x00, 0xf0, 0xa1, 0x04


	//----- nvinfo : EIATTR_MAXREG_COUNT
	.align		4
.L_3817:
        /*002c*/ 	.byte	0x03, 0x1b
        /*002e*/ 	.short	0x0040


	//----- nvinfo : EIATTR_NUM_BARRIERS
	.align		4
        /*0030*/ 	.byte	0x02, 0x4c
        /*0032*/ 	.byte	0x01
	.zero		1


	//----- nvinfo : EIATTR_MERCURY_ISA_VERSION
	.align		4
        /*0034*/ 	.byte	0x03, 0x5f
        /*0036*/ 	.short	0x0000


	//----- nvinfo : EIATTR_COOP_GROUP_MASK_REGIDS
	.align		4
        /*0038*/ 	.byte	0x04, 0x29
        /*003a*/ 	.short	(.L_3819 - .L_3818)


	//   ....[0]....
.L_3818:
        /*003c*/ 	.word	0xffffffff


	//   ....[1]....
        /*0040*/ 	.word	0xffffffff


	//   ....[2]....
        /*0044*/ 	.word	0xffffffff


	//   ....[3]....
        /*0048*/ 	.word	0xffffffff


	//   ....[4]....
        /*004c*/ 	.word	0xffffffff


	//   ....[5]....
        /*0050*/ 	.word	0xffffffff


	//   ....[6]....
        /*0054*/ 	.word	0xffffffff


	//   ....[7]....
        /*0058*/ 	.word	0xffffffff


	//   ....[8]....
        /*005c*/ 	.word	0xffffffff


	//   ....[9]....
        /*0060*/ 	.word	0xffffffff


	//   ....[10]....
        /*0064*/ 	.word	0xffffffff


	//   ....[11]....
        /*0068*/ 	.word	0xffffffff


	//   ....[12]....
        /*006c*/ 	.word	0xffffffff


	//   ....[13]....
        /*0070*/ 	.word	0xffffffff


	//   ....[14]....
        /*0074*/ 	.word	0xffffffff


	//   ....[15]....
        /*0078*/ 	.word	0xffffffff


	//   ....[16]....
        /*007c*/ 	.word	0xffffffff


	//   ....[17]....
        /*0080*/ 	.word	0xffffffff


	//   ....[18]....
        /*0084*/ 	.word	0xffffffff


	//   ....[19]....
        /*0088*/ 	.word	0xffffffff


	//----- nvinfo : EIATTR_COOP_GROUP_INSTR_OFFSETS
	.align		4
.L_3819:
        /*008c*/ 	.byte	0x04, 0x28
        /*008e*/ 	.short	(.L_3821 - .L_3820)


	//   ....[0]....
.L_3820:
        /*0090*/ 	.word	0x000007f0


	//   ....[1]....
        /*0094*/ 	.word	0x00000820


	//   ....[2]....
        /*0098*/ 	.word	0x00000840


	//   ....[3]....
        /*009c*/ 	.word	0x00000850


	//   ....[4]....
        /*00a0*/ 	.word	0x00000880


	//   ....[5]....
        /*00a4*/ 	.word	0x00000890


	//   ....[6]....
        /*00a8*/ 	.word	0x000008c0


	//   ....[7]....
        /*00ac*/ 	.word	0x000008d0


	//   ....[8]....
        /*00b0*/ 	.word	0x00000900


	//   ....[9]....
        /*00b4*/ 	.word	0x00000910


	//   ....[10]....
        /*00b8*/ 	.word	0x00000b00


	//   ....[11]....
        /*00bc*/ 	.word	0x00000b80


	//   ....[12]....
        /*00c0*/ 	.word	0x00000be0


	//   ....[13]....
        /*00c4*/ 	.word	0x00000c40


	//   ....[14]....
        /*00c8*/ 	.word	0x00000cb0


	//   ....[15]....
        /*00cc*/ 	.word	0x00000d20


	//   ....[16]....
        /*00d0*/ 	.word	0x00000d80


	//   ....[17]....
        /*00d4*/ 	.word	0x00000de0


	//   ....[18]....
        /*00d8*/ 	.word	0x00000e40


	//   ....[19]....
        /*00dc*/ 	.word	0x00000ea0


	//----- nvinfo : EIATTR_EXIT_INSTR_OFFSETS
	.align		4
.L_3821:
        /*00e0*/ 	.byte	0x04, 0x1c
        /*00e2*/ 	.short	(.L_3823 - .L_3822)


	//   ....[0]....
.L_3822:
        /*00e4*/ 	.word	0x00000070


	//   ....[1]....
        /*00e8*/ 	.word	0x00000aa0


	//----- nvinfo : EIATTR_MAX_THREADS
	.align		4
.L_3823:
        /*00ec*/ 	.byte	0x04, 0x05
        /*00ee*/ 	.short	(.L_3825 - .L_3824)
.L_3824:
        /*00f0*/ 	.word	0x00000400
        /*00f4*/ 	.word	0x00000001
        /*00f8*/ 	.word	0x00000001


	//----- nvinfo : EIATTR_CRS_STACK_SIZE
	.align		4
.L_3825:
        /*00fc*/ 	.byte	0x04, 0x1e
        /*00fe*/ 	.short	(.L_3827 - .L_3826)
.L_3826:
        /*0100*/ 	.word	0x00000000
.L_3827:


//--------------------- .nv.info._ZN10layer_norm13ln_bwd_kernelINS_13Kernel_traitsI6__halfS2_fS2_fjLj4096ELj1ELj1ELj4ELj16ENS_18Kernel_traits_baseILj4096ES2_S2_fS2_fjLj128EEEEELb1ELb0ELb1ELb1EEEvNS_9BwdParamsE --------------------------
	.section	.nv.info._ZN10layer_norm13ln_bwd_kernelINS_13Kernel_traitsI6__halfS2_fS2_fjLj4096ELj1ELj1ELj4ELj16ENS_18Kernel_traits_baseILj4096ES2_S2_fS2_fjLj128EEEEELb1ELb0ELb1ELb1EEEvNS_9BwdParamsE,"",@"SHT_CUDA_INFO"
	.sectionflags	@""
	.align	4


	//----- nvinfo : EIATTR_CUDA_API_VERSION
	.align		4
        /*0000*/ 	.byte	0x04, 0x37
        /*0002*/ 	.short	(.L_3829 - .L_3828)
.L_3828:
        /*0004*/ 	.word	0x00000082


	//----- nvinfo : EIATTR_SW2861232_WAR
	.align		4
.L_3829:
        /*0008*/ 	.byte	0x01, 0x35
	.zero		2


	//----- nvinfo : EIATTR_PARAM_CBANK
	.align		4
        /*000c*/ 	.byte	0x04, 0x0a
        /*000e*/ 	.short	(.L_3831 - .L_3830)
	.align		4
.L_3830:
        /*0010*/ 	.word	index@(.nv.constant0._ZN10layer_norm13ln_bwd_kernelINS_13Kernel_traitsI6__halfS2_fS2_fjLj4096ELj1ELj1ELj4ELj16ENS_18Kernel_traits_baseILj4096ES2_S2_fS2_fjLj128EEEEELb1ELb0ELb1ELb1EEEvNS_9BwdParamsE)
        /*0014*/ 	.short	0x0160
        /*0016*/ 	.short	0x0128


	//----- nvinfo : EIATTR_CBANK_PARAM_SIZE
	.align		4
.L_3831:
        /*0018*/ 	.byte	0x03, 0x19
        /*001a*/ 	.short	0x0128


	//----- nvinfo : EIATTR_KPARAM_INFO
	.align		4
        /*001c*/ 	.byte	0x04, 0x17
        /*001e*/ 	.short	(.L_3833 - .L_3832)
.L_3832:
        /*0020*/ 	.word	0x00000000
        /*0024*/ 	.short	0x0000
        /*0026*/ 	.short	0x0000
        /*0028*/ 	.byte	0x00, 0xf0, 0xa1, 0x04


	//----- nvinfo : EIATTR_MAXREG_COUNT
	.align		4
.L_3833:
        /*002c*/ 	.byte	0x03, 0x1b
        /*002e*/ 	.short	0x00ff


	//----- nvinfo : EIATTR_NUM_BARRIERS
	.align		4
        /*0030*/ 	.byte	0x02, 0x4c
        /*0032*/ 	.byte	0x01
	.zero		1


	//----- nvinfo : EIATTR_MERCURY_ISA_VERSION
	.align		4
        /*0034*/ 	.byte	0x03, 0x5f
        /*0036*/ 	.short	0x0000


	//----- nvinfo : EIATTR_COOP_GROUP_MASK_REGIDS
	.align		4
        /*0038*/ 	.byte	0x04, 0x29
        /*003a*/ 	.short	(.L_3835 - .L_3834)


	//   ....[0]....
.L_3834:
        /*003c*/ 	.word	0xffffffff


	//   ....[1]....
        /*0040*/ 	.word	0xffffffff


	//   ....[2]....
        /*0044*/ 	.word	0xffffffff


	//   ....[3]....
        /*0048*/ 	.word	0xffffffff


	//   ....[4]....
        /*004c*/ 	.word	0xffffffff


	//   ....[5]....
        /*0050*/ 	.word	0xffffffff


	//   ....[6]....
        /*0054*/ 	.word	0xffffffff


	//   ....[7]....
        /*0058*/ 	.word	0xffffffff


	//   ....[8]....
        /*005c*/ 	.word	0xffffffff


	//   ....[9]....
        /*0060*/ 	.word	0xffffffff


	//   ....[10]....
        /*0064*/ 	.word	0xffffffff


	//   ....[11]....
        /*0068*/ 	.word	0xffffffff


	//   ....[12]....
        /*006c*/ 	.word	0xffffffff


	//   ....[13]....
        /*0070*/ 	.word	0xffffffff


	//   ....[14]....
        /*0074*/ 	.word	0xffffffff


	//   ....[15]....
        /*0078*/ 	.word	0xffffffff


	//   ....[16]....
        /*007c*/ 	.word	0xffffffff


	//   ....[17]....
        /*0080*/ 	.word	0xffffffff


	//   ....[18]....
        /*0084*/ 	.word	0xffffffff


	//   ....[19]....
        /*0088*/ 	.word	0xffffffff


	//----- nvinfo : EIATTR_COOP_GROUP_INSTR_OFFSETS
	.align		4
.L_3835:
        /*008c*/ 	.byte	0x04, 0x28
        /*008e*/ 	.short	(.L_3837 - .L_3836)


	//   ....[0]....
.L_3836:
        /*0090*/ 	.word	0x00001f70


	//   ....[1]....
        /*0094*/ 	.word	0x00001f90


	//   ....[2]....
        /*0098*/ 	.word	0x00001fb0


	//   ....[3]....
        /*009c*/ 	.word	0x00001fd0


	//   ....[4]....
        /*00a0*/ 	.word	0x00001ff0


	//   ....[5]....
        /*00a4*/ 	.word	0x00002010


	//   ....[6]....
        /*00a8*/ 	.word	0x00002030


	//   ....[7]....
        /*00ac*/ 	.word	0x00002050


	//   ....[8]....
        /*00b0*/ 	.word	0x00002070


	//   ....[9]....
        /*00b4*/ 	.word	0x00002090


	//   ....[10]....
        /*00b8*/ 	.word	0x00004ce0


	//   ....[11]....
        /*00bc*/ 	.word	0x00004d60


	//   ....[12]....
        /*00c0*/ 	.word	0x00004de0


	//   ....[13]....
        /*00c4*/ 	.word	0x00004e50


	//   ....[14]....
        /*00c8*/ 	.word	0x00004ed0


	//   ....[15]....
        /*00cc*/ 	.word	0x00004f40


	//   ....[16]....
        /*00d0*/ 	.word	0x00004fc0


	//   ....[17]....
        /*00d4*/ 	.word	0x00005030


	//   ....[18]....
        /*00d8*/ 	.word	0x000050b0


	//   ....[19]....
        /*00dc*/ 	.word	0x00005120


	//----- nvinfo : EIATTR_EXIT_INSTR_OFFSETS
	.align		4
.L_3837:
        /*00e0*/ 	.byte	0x04, 0x1c
        /*00e2*/ 	.short	(.L_3839 - .L_3838)


	//   ....[0]....
.L_3838:
        /*00e4*/ 	.word	0x00004c80


	//----- nvinfo : EIATTR_MAX_THREADS
	.align		4
.L_3839:
        /*00e8*/ 	.byte	0x04, 0x05
        /*00ea*/ 	.short	(.L_3841 - .L_3840)
.L_3840:
        /*00ec*/ 	.word	0x00000080
        /*00f0*/ 	.word	0x00000001
        /*00f4*/ 	.word	0x00000001


	//----- nvinfo : EIATTR_CRS_STACK_SIZE
	.align		4
.L_3841:
        /*00f8*/ 	.byte	0x04, 0x1e
        /*00fa*/ 	.short	(.L_3843 - .L_3842)
.L_3842:
        /*00fc*/ 	.word	0x00000000
.L_3843:


//--------------------- .nv.info._ZN10layer_norm13ln_bwd_kernelINS_13Kernel_traitsI6__halfS2_fS2_fjLj4096ELj1ELj1ELj4ELj16ENS_18Kernel_traits_baseILj4096ES2_S2_fS2_fjLj128EEEEELb1ELb1ELb0ELb0EEEvNS_9BwdParamsE --------------------------
	.section	.nv.info._ZN10layer_norm13ln_bwd_kernelINS_13Kernel_traitsI6__halfS2_fS2_fjLj4096ELj1ELj1ELj4ELj16ENS_18Kernel_traits_baseILj4096ES2_S2_fS2_fjLj128EEEEELb1ELb1ELb0ELb0EEEvNS_9BwdParamsE,"",@"SHT_CUDA_INFO"
	.sectionflags	@""
	.align	4


	//----- nvinfo : EIATTR_CUDA_API_VERSION
	.align		4
        /*0000*/ 	.byte	0x04, 0x37
        /*0002*/ 	.short	(.L_3845 - .L_3844)
.L_3844:
        /*0004*/ 	.word	0x00000082


	//----- nvinfo : EIATTR_SW2861232_WAR
	.align		4
.L_3845:
        /*0008*/ 	.byte	0x01, 0x35
	.zero		2


	//----- nvinfo : EIATTR_PARAM_CBANK
	.align		4
        /*000c*/ 	.byte	0x04, 0x0a
        /*000e*/ 	.short	(.L_3847 - .L_3846)
	.align		4
.L_3846:
        /*0010*/ 	.word	index@(.nv.constant0._ZN10layer_norm13ln_bwd_kernelINS_13Kernel_traitsI6__halfS2_fS2_fjLj4096ELj1ELj1ELj4ELj16ENS_18Kernel_traits_baseILj4096ES2_S2_fS2_fjLj128EEEEELb1ELb1ELb0ELb0EEEvNS_9BwdParamsE)
        /*0014*/ 	.short	0x0160
        /*0016*/ 	.short	0x0128


	//----- nvinfo : EIATTR_CBANK_PARAM_SIZE
	.align		4
.L_3847:
        /*0018*/ 	.byte	0x03, 0x19
        /*001a*/ 	.short	0x0128


	//----- nvinfo : EIATTR_KPARAM_INFO
	.align		4
        /*001c*/ 	.byte	0x04, 0x17
        /*001e*/ 	.short	(.L_3849 - .L_3848)
.L_3848:
        /*0020*/ 	.word	0x00000000
        /*0024*/ 	.short	0x0000
        /*0026*/ 	.short	0x0000
        /*0028*/ 	.byte	0x00, 0xf0, 0xa1, 0x04


	//----- nvinfo : EIATTR_MAXREG_COUNT
	.align		4
.L_3849:
        /*002c*/ 	.byte	0x03, 0x1b
        /*002e*/ 	.short	0x00ff


	//----- nvinfo : EIATTR_NUM_BARRIERS
	.align		4
        /*0030*/ 	.byte	0x02, 0x4c
        /*0032*/ 	.byte	0x01
	.zero		1


	//----- nvinfo : EIATTR_ANNOTATIONS
	.align		4
        /*0034*/ 	.byte	0x04, 0x55
        /*0036*/ 	.short	(.L_3851 - .L_3850)


	//   ....[0]....
.L_3850:
        /* <DEDUP_REMOVED lines=42> */


	//----- nvinfo : EIATTR_MERCURY_ISA_VERSION
	.align		4
.L_3851:
        /*02c8*/ 	.byte	0x03, 0x5f
        /*02ca*/ 	.short	0x0000


	//----- nvinfo : EIATTR_COOP_GROUP_MASK_REGIDS
	.align		4
        /*02cc*/ 	.byte	0x04, 0x29
        /*02ce*/ 	.short	(.L_3853 - .L_3852)


	//   ....[0]....
.L_3852:
        /*02d0*/ 	.word	0xffffffff


	//   ....[1]....
        /*02d4*/ 	.word	0xffffffff


	//   ....[2]....
        /*02d8*/ 	.word	0xffffffff


	//   ....[3]....
        /*02dc*/ 	.word	0xffffffff


	//   ....[4]....
        /*02e0*/ 	.word	0xffffffff


	//   ....[5]....
        /*02e4*/ 	.word	0xffffffff


	//   ....[6]....
        /*02e8*/ 	.word	0xffffffff


	//   ....[7]....
        /*02ec*/ 	.word	0xffffffff


	//   ....[8]....
        /*02f0*/ 	.word	0xffffffff


	//   ....[9]....
        /*02f4*/ 	.word	0xffffffff


	//   ....[10]....
        /*02f8*/ 	.word	0xffffffff


	//   ....[11]....
        /*02fc*/ 	.word	0xffffffff


	//   ....[12]....
        /*0300*/ 	.word	0xffffffff


	//   ....[13]....
        /*0304*/ 	.word	0xffffffff


	//   ....[14]....
        /*0308*/ 	.word	0xffffffff


	//   ....[15]....
        /*030c*/ 	.word	0xffffffff


	//   ....[16]....
        /*0310*/ 	.word	0xffffffff


	//   ....[17]....
        /*0314*/ 	.word	0xffffffff


	//   ....[18]....
        /*0318*/ 	.word	0xffffffff


	//   ....[19]....
        /*031c*/ 	.word	0xffffffff


	//----- nvinfo : EIATTR_COOP_GROUP_INSTR_OFFSETS
	.align		4
.L_3853:
        /*0320*/ 	.byte	0x04, 0x28
        /*0322*/ 	.short	(.L_3855 - .L_3854)


	//   ....[0]....
.L_3854:
        /*0324*/ 	.word	0x00002530


	//   ....[1]....
        /*0328*/ 	.word	0x00002550


	//   ....[2]....
        /*032c*/ 	.word	0x00002580


	//   ....[3]....
        /*0330*/ 	.word	0x000025a0


	//   ....[4]....
        /*0334*/ 	.word	0x000025c0


	//   ....[5]....
        /*0338*/ 	.word	0x000025e0


	//   ....[6]....
        /*033c*/ 	.word	0x000025f0


	//   ....[7]....
        /*0340*/ 	.word	0x00002620


	//   ....[8]....
        /*0344*/ 	.word	0x00002630


	//   ....[9]....
        /*0348*/ 	.word	0x00002650


	//   ....[10]....
        /*034c*/ 	.word	0x00004f40


	//   ....[11]....
        /*0350*/ 	.word	0x00004fc0


	//   ....[12]....
        /*0354*/ 	.word	0x00005040


	//   ....[13]....
        /*0358*/ 	.word	0x000050b0


	//   ....[14]....
        /*035c*/ 	.word	0x00005130


	//   ....[15]....
        /*0360*/ 	.word	0x000051a0


	//   ....[16]....
        /*0364*/ 	.word	0x00005220


	//   ....[17]....
        /*0368*/ 	.word	0x00005290


	//   ....[18]....
        /*036c*/ 	.word	0x00005310


	//   ....[19]....
        /*0370*/ 	.word	0x00005380


	//----- nvinfo : EIATTR_EXIT_INSTR_OFFSETS
	.align		4
.L_3855:
        /*0374*/ 	.byte	0x04, 0x1c
        /*0376*/ 	.short	(.L_3857 - .L_3856)


	//   ....[0]....
.L_3856:
        /*0378*/ 	.word	0x00004e30


	//   ....[1]....
        /*037c*/ 	.word	0x00004ee0


	//----- nvinfo : EIATTR_MAX_THREADS
	.align		4
.L_3857:
        /*0380*/ 	.byte	0x04, 0x05
        /*0382*/ 	.short	(.L_3859 - .L_3858)
.L_3858:
        /*0384*/ 	.word	0x00000080
        /*0388*/ 	.word	0x00000001
        /*038c*/ 	.word	0x00000001


	//----- nvinfo : EIATTR_CRS_STACK_SIZE
	.align		4
.L_3859:
        /*0390*/ 	.byte	0x04, 0x1e
        /*0392*/ 	.short	(.L_3861 - .L_3860)
.L_3860:
        /*0394*/ 	.word	0x00000000
.L_3861:


//--------------------- .nv.info._ZN10layer_norm13ln_bwd_kernelINS_13Kernel_traitsI6__halfS2_fS2_fjLj4096ELj1ELj1ELj4ELj16ENS_18Kernel_traits_baseILj4096ES2_S2_fS2_fjLj128EEEEELb1ELb1ELb0ELb1EEEvNS_9BwdParamsE --------------------------
	.section	.nv.info._ZN10layer_norm13ln_bwd_kernelINS_13Kernel_traitsI6__halfS2_fS2_fjLj4096ELj1ELj1ELj4ELj16ENS_18Kernel_traits_baseILj4096ES2_S2_fS2_fjLj128EEEEELb1ELb1ELb0ELb1EEEvNS_9BwdParamsE,"",@"SHT_CUDA_INFO"
	.sectionflags	@""
	.align	4


	//----- nvinfo : EIATTR_CUDA_API_VERSION
	.align		4
        /*0000*/ 	.byte	0x04, 0x37
        /*0002*/ 	.short	(.L_3863 - .L_3862)
.L_3862:
        /*0004*/ 	.word	0x00000082


	//----- nvinfo : EIATTR_SW2861232_WAR
	.align		4
.L_3863:
        /*0008*/ 	.byte	0x01, 0x35
	.zero		2


	//----- nvinfo : EIATTR_PARAM_CBANK
	.align		4
        /*000c*/ 	.byte	0x04, 0x0a
        /*000e*/ 	.short	(.L_3865 - .L_3864)
	.align		4
.L_3864:
        /*0010*/ 	.word	index@(.nv.constant0._ZN10layer_norm13ln_bwd_kernelINS_13Kernel_traitsI6__halfS2_fS2_fjLj4096ELj1ELj1ELj4ELj16ENS_18Kernel_traits_baseILj4096ES2_S2_fS2_fjLj128EEEEELb1ELb1ELb0ELb1EEEvNS_9BwdParamsE)
        /*0014*/ 	.short	0x0160
        /*0016*/ 	.short	0x0128


	//----- nvinfo : EIATTR_CBANK_PARAM_SIZE
	.align		4
.L_3865:
        /*0018*/ 	.byte	0x03, 0x19
        /*001a*/ 	.short	0x0128


	//----- nvinfo : EIATTR_KPARAM_INFO
	.align		4
        /*001c*/ 	.byte	0x04, 0x17
        /*001e*/ 	.short	(.L_3867 - .L_3866)
.L_3866:
        /*0020*/ 	.word	0x00000000
        /*0024*/ 	.short	0x0000
        /*0026*/ 	.short	0x0000
        /*0028*/ 	.byte	0x00, 0xf0, 0xa1, 0x04


	//----- nvinfo : EIATTR_MAXREG_COUNT
	.align		4
.L_3867:
        /*002c*/ 	.byte	0x03, 0x1b
        /*002e*/ 	.short	0x00ff


	//----- nvinfo : EIATTR_NUM_BARRIERS
	.align		4
        /*0030*/ 	.byte	0x02, 0x4c
        /*0032*/ 	.byte	0x01
	.zero		1


	//----- nvinfo : EIATTR_ANNOTATIONS
	.align		4
        /*0034*/ 	.byte	0x04, 0x55
        /*0036*/ 	.short	(.L_3869 - .L_3868)


	//   ....[0]....
.L_3868:
        /* <DEDUP_REMOVED lines=25> */


	//----- nvinfo : EIATTR_MERCURY_ISA_VERSION
	.align		4
.L_3869:
        /*01b8*/ 	.byte	0x03, 0x5f
        /*01ba*/ 	.short	0x0000


	//----- nvinfo : EIATTR_COOP_GROUP_MASK_REGIDS
	.align		4
        /*01bc*/ 	.byte	0x04, 0x29
        /*01be*/ 	.short	(.L_3871 - .L_3870)


	//   ....[0]....
.L_3870:
        /*01c0*/ 	.word	0xffffffff


	//   ....[1]....
        /*01c4*/ 	.word	0xffffffff


	//   ....[2]....
        /*01c8*/ 	.word	0xffffffff


	//   ....[3]....
        /*01cc*/ 	.word	0xffffffff


	//   ....[4]....
        /*01d0*/ 	.word	0xffffffff


	//   ....[5]....
        /*01d4*/ 	.word	0xffffffff


	//   ....[6]....
        /*01d8*/ 	.word	0xffffffff


	//   ....[7]....
        /*01dc*/ 	.word	0xffffffff


	//   ....[8]....
        /*01e0*/ 	.word	0xffffffff


	//   ....[9]....
        /*01e4*/ 	.word	0xffffffff


	//   ....[10]....
        /*01e8*/ 	.word	0xffffffff


	//   ....[11]....
        /*01ec*/ 	.word	0xffffffff


	//   ....[12]....
        /*01f0*/ 	.word	0xffffffff


	//   ....[13]....
        /*01f4*/ 	.word	0xffffffff


	//   ....[14]....
        /*01f8*/ 	.word	0xffffffff


	//   ....[15]....
        /*01fc*/ 	.word	0xffffffff


	//   ....[16]....
        /*0200*/ 	.word	0xffffffff


	//   ....[17]....
        /*0204*/ 	.word	0xffffffff


	//   ....[18]....
        /*0208*/ 	.word	0xffffffff


	//   ....[19]....
        /*020c*/ 	.word	0xffffffff


	//----- nvinfo : EIATTR_COOP_GROUP_INSTR_OFFSETS
	.align		4
.L_3871:
        /*0210*/ 	.byte	0x04, 0x28
        /*0212*/ 	.short	(.L_3873 - .L_3872)


	//   ....[0]....
.L_3872:
        /*0214*/ 	.word	0x00002190


	//   ....[1]....
        /*0218*/ 	.word	0x000021b0


	//   ....[2]....
        /*021c*/ 	.word	0x000021e0


	//   ....[3]....
        /*0220*/ 	.word	0x00002200


	//   ....[4]....
        /*0224*/ 	.word	0x00002220


	//   ....[5]....
        /*0228*/ 	.word	0x00002240


	//   ....[6]....
        /*022c*/ 	.word	0x00002260


	//   ....[7]....
        /*0230*/ 	.word	0x00002280


	//   ....[8]....
        /*0234*/ 	.word	0x00002290


	//   ....[9]....
        /*0238*/ 	.word	0x000022b0


	//   ....[10]....
        /*023c*/ 	.word	0x00004da0


	//   ....[11]....
        /*0240*/ 	.word	0x00004e20


	//   ....[12]....
        /*0244*/ 	.word	0x00004ea0


	//   ....[13]....
        /*0248*/ 	.word	0x00004f10


	//   ....[14]....
        /*024c*/ 	.word	0x00004f90


	//   ....[15]....
        /*0250*/ 	.word	0x00005000


	//   ....[16]....
        /*0254*/ 	.word	0x00005080


	//   ....[17]....
        /*0258*/ 	.word	0x000050f0


	//   ....[18]....
        /*025c*/ 	.word	0x00005170


	//   ....[19]....
        /*0260*/ 	.word	0x000051e0


	//----- nvinfo : EIATTR_EXIT_INSTR_OFFSETS
	.align		4
.L_3873:
        /*0264*/ 	.byte	0x04, 0x1c
        /*0266*/ 	.short	(.L_3875 - .L_3874)


	//   ....[0]....
.L_3874:
        /*0268*/ 	.word	0x00004d40


	//----- nvinfo : EIATTR_MAX_THREADS
	.align		4
.L_3875:
        /*026c*/ 	.byte	0x04, 0x05
        /*026e*/ 	.short	(.L_3877 - .L_3876)
.L_3876:
        /*0270*/ 	.word	0x00000080
        /*0274*/ 	.word	0x00000001
        /*0278*/ 	.word	0x00000001


	//----- nvinfo : EIATTR_CRS_STACK_SIZE
	.align		4
.L_3877:
        /*027c*/ 	.byte	0x04, 0x1e
        /*027e*/ 	.short	(.L_3879 - .L_3878)
.L_3878:
        /*0280*/ 	.word	0x00000000
.L_3879:


//--------------------- .nv.info._ZN10layer_norm22ln_bwd_finalize_kernelINS_22Kernel_traits_finalizeILj4096E6__halfS2_fS2_fjLb1ELj1024ELj4ENS_18Kernel_traits_baseILj4096ES2_S2_fS2_fjLj1024EEEEELb1ELb0EEEvNS_9BwdParamsE --------------------------
	.section	.nv.info._ZN10layer_norm22ln_bwd_finalize_kernelINS_22Kernel_traits_finalizeILj4096E6__halfS2_fS2_fjLb1ELj1024ELj4ENS_18Kernel_traits_baseILj4096ES2_S2_fS2_fjLj1024EEEEELb1ELb0EEEvNS_9BwdParamsE,"",@"SHT_CUDA_INFO"
	.sectionflags	@""
	.align	4


	//----- nvinfo : EIATTR_CUDA_API_VERSION
	.align		4
        /*0000*/ 	.byte	0x04, 0x37
        /*0002*/ 	.short	(.L_3881 - .L_3880)
.L_3880:
        /*0004*/ 	.word	0x00000082


	//----- nvinfo : EIATTR_SW2861232_WAR
	.align		4
.L_3881:
        /*0008*/ 	.byte	0x01, 0x35
	.zero		2


	//----- nvinfo : EIATTR_PARAM_CBANK
	.align		4
        /*000c*/ 	.byte	0x04, 0x0a
        /*000e*/ 	.short	(.L_3883 - .L_3882)
	.align		4
.L_3882:
        /*0010*/ 	.word	index@(.nv.constant0._ZN10layer_norm22ln_bwd_finalize_kernelINS_22Kernel_traits_finalizeILj4096E6__halfS2_fS2_fjLb1ELj1024ELj4ENS_18Kernel_traits_baseILj4096ES2_S2_fS2_fjLj1024EEEEELb1ELb0EEEvNS_9BwdParamsE)
        /*0014*/ 	.short	0x0160
        /*0016*/ 	.short	0x0128


	//----- nvinfo : EIATTR_CBANK_PARAM_SIZE
	.align		4
.L_3883:
        /*0018*/ 	.byte	0x03, 0x19
        /*001a*/ 	.short	0x0128


	//----- nvinfo : EIATTR_KPARAM_INFO
	.align		4
        /*001c*/ 	.byte	0x04, 0x17
        /*001e*/ 	.short	(.L_3885 - .L_3884)
.L_3884:
        /*0020*/ 	.word	0x00000000
        /*0024*/ 	.short	0x0000
        /*0026*/ 	.short	0x0000
        /*0028*/ 	.byte	0x00, 0xf0, 0xa1, 0x04


	//----- nvinfo : EIATTR_MAXREG_COUNT
	.align		4
.L_3885:
        /*002c*/ 	.byte	0x03, 0x1b
        /*002e*/ 	.short	0x0040


	//----- nvinfo : EIATTR_NUM_BARRIERS
	.align		4
        /*0030*/ 	.byte	0x02, 0x4c
        /*0032*/ 	.byte	0x01
	.zero		1


	//----- nvinfo : EIATTR_MERCURY_ISA_VERSION
	.align		4
        /*0034*/ 	.byte	0x03, 0x5f
        /*0036*/ 	.short	0x0000


	//----- nvinfo : EIATTR_COOP_GROUP_MASK_REGIDS
	.align		4
        /*0038*/ 	.byte	0x04, 0x29
        /*003a*/ 	.short	(.L_3887 - .L_3886)


	//   ....[0]....
.L_3886:
        /*003c*/ 	.word	0xffffffff


	//   ....[1]....
        /*0040*/ 	.word	0xffffffff


	//   ....[2]....
        /*0044*/ 	.word	0xffffffff


	//   ....[3]....
        /*0048*/ 	.word	0xffffffff


	//   ....[4]....
        /*004c*/ 	.word	0xffffffff


	//   ....[5]....
        /*0050*/ 	.word	0xffffffff


	//   ....[6]....
        /*0054*/ 	.word	0xffffffff


	//   ....[7]....
        /*0058*/ 	.word	0xffffffff


	//   ....[8]....
        /*005c*/ 	.word	0xffffffff


	//   ....[9]....
        /*0060*/ 	.word	0xffffffff


	//   ....[10]....
        /*0064*/ 	.word	0xffffffff


	//   ....[11]....
        /*0068*/ 	.word	0xffffffff


	//   ....[12]....
        /*006c*/ 	.word	0xffffffff


	//   ....[13]....
        /*0070*/ 	.word	0xffffffff


	//   ....[14]....
        /*0074*/ 	.word	0xffffffff


	//   ....[15]....
        /*0078*/ 	.word	0xffffffff


	//   ....[16]....
        /*007c*/ 	.word	0xffffffff


	//   ....[17]....
        /*0080*/ 	.word	0xffffffff


	//   ....[18]....
        /*0084*/ 	.word	0xffffffff


	//   ....[19]....
        /*0088*/ 	.word	0xffffffff


	//   ....[20]....
        /*008c*/ 	.word	0xffffffff


	//   ....[21]....
        /*0090*/ 	.word	0xffffffff


	//   ....[22]....
        /*0094*/ 	.word	0xffffffff


	//   ....[23]....
        /*0098*/ 	.word	0xffffffff


	//   ....[24]....
        /*009c*/ 	.word	0xffffffff


	//   ....[25]....
        /*00a0*/ 	.word	0xffffffff


	//   ....[26]....
        /*00a4*/ 	.word	0xffffffff


	//   ....[27]....
        /*00a8*/ 	.word	0xffffffff


	//   ....[28]....
        /*00ac*/ 	.word	0xffffffff


	//   ....[29]....
        /*00b0*/ 	.word	0xffffffff


	//----- nvinfo : EIATTR_COOP_GROUP_INSTR_OFFSETS
	.align		4
.L_3887:
        /*00b4*/ 	.byte	0x04, 0x28
        /*00b6*/ 	.short	(.L_3889 - .L_3888)


	//   ....[0]....
.L_3888:
        /*00b8*/ 	.word	0x000009d0


	//   ....[1]....
        /*00bc*/ 	.word	0x00000a00


	//   ....[2]....
        /*00c0*/ 	.word	0x00000a10


	//   ....[3]....
        /*00c4*/ 	.word	0x00000a30


	//   ....[4]....
        /*00c8*/ 	.word	0x00000a50


	//   ....[5]....
        /*00cc*/ 	.word	0x00000a60


	//   ....[6]....
        /*00d0*/ 	.word	0x00000a90


	//   ....[7]....
        /*00d4*/ 	.word	0x00000ab0


	//   ....[8]....
        /*00d8*/ 	.word	0x00000ac0


	//   ....[9]....
        /*00dc*/ 	.word	0x00000af0


	//   ....[10]....
        /*00e0*/ 	.word	0x00000b10


	//   ....[11]....
        /*00e4*/ 	.word	0x00000b20


	//   ....[12]....
        /*00e8*/ 	.word	0x00000b50


	//   ....[13]....
        /*00ec*/ 	.word	0x00000b70


	//   ....[14]....
        /*00f0*/ 	.word	0x00000b80


	//   ....[15]....
        /*00f4*/ 	.word	0x00000e20


	//   ....[16]....
        /*00f8*/ 	.word	0x00000e80


	//   ....[17]....
        /*00fc*/ 	.word	0x00000ee0


	//   ....[18]....
        /*0100*/ 	.word	0x00000f40


	//   ....[19]....
        /*0104*/ 	.word	0x00000fb0


	//   ....[20]....
        /*0108*/ 	.word	0x00001020


	//   ....[21]....
        /*010c*/ 	.word	0x00001080


	//   ....[22]....
        /*0110*/ 	.word	0x000010e0


	//   ....[23]....
        /*0114*/ 	.word	0x00001140


	//   ....[24]....
        /*0118*/ 	.word	0x000011b0


	//   ....[25]....
        /*011c*/ 	.word	0x00001220


	//   ....[26]....
        /*0120*/ 	.word	0x00001280


	//   ....[27]....
        /*0124*/ 	.word	0x000012e0


	//   ....[28]....
        /*0128*/ 	.word	0x00001340


	//   ....[29]....
        /*012c*/ 	.word	0x000013a0


	//----- nvinfo : EIATTR_EXIT_INSTR_OFFSETS
	.align		4
.L_3889:
        /*0130*/ 	.byte	0x04, 0x1c
        /*0132*/ 	.short	(.L_3891 - .L_3890)


	//   ....[0]....
.L_3890:
        /*0134*/ 	.word	0x00000070


	//   ....[1]....
        /*0138*/ 	.word	0x00000dc0


	//----- nvinfo : EIATTR_MAX_THREADS
	.align		4
.L_3891:
        /*013c*/ 	.byte	0x04, 0x05
        /*013e*/ 	.short	(.L_3893 - .L_3892)
.L_3892:
        /*0140*/ 	.word	0x00000400
        /*0144*/ 	.word	0x00000001
        /*0148*/ 	.word	0x00000001


	//----- nvinfo : EIATTR_CRS_STACK_SIZE
	.align		4
.L_3893:
        /*014c*/ 	.byte	0x04, 0x1e
        /*014e*/ 	.short	(.L_3895 - .L_3894)
.L_3894:
        /*0150*/ 	.word	0x00000000
.L_3895:


//--------------------- .nv.info._ZN10layer_norm13ln_bwd_kernelINS_13Kernel_traitsI6__halfS2_fS2_fjLj4096ELj1ELj1ELj4ELj16ENS_18Kernel_traits_baseILj4096ES2_S2_fS2_fjLj128EEEEELb1ELb1ELb1ELb0EEEvNS_9BwdParamsE --------------------------
	.section	.nv.info._ZN10layer_norm13ln_bwd_kernelINS_13Kernel_traitsI6__halfS2_fS2_fjLj4096ELj1ELj1ELj4ELj16ENS_18Kernel_traits_baseILj4096ES2_S2_fS2_fjLj128EEEEELb1ELb1ELb1ELb0EEEvNS_9BwdParamsE,"",@"SHT_CUDA_INFO"
	.sectionflags	@""
	.align	4


	//----- nvinfo : EIATTR_CUDA_API_VERSION
	.align		4
        /*0000*/ 	.byte	0x04, 0x37
        /*0002*/ 	.short	(.L_3897 - .L_3896)
.L_3896:
        /*0004*/ 	.word	0x00000082


	//----- nvinfo : EIATTR_SW2861232_WAR
	.align		4
.L_3897:
        /*0008*/ 	.byte	0x01, 0x35
	.zero		2


	//----- nvinfo : EIATTR_PARAM_CBANK
	.align		4
        /*000c*/ 	.byte	0x04, 0x0a
        /*000e*/ 	.short	(.L_3899 - .L_3898)
	.align		4
.L_3898:
        /*0010*/ 	.word	index@(.nv.constant0._ZN10layer_norm13ln_bwd_kernelINS_13Kernel_traitsI6__halfS2_fS2_fjLj4096ELj1ELj1ELj4ELj16ENS_18Kernel_traits_baseILj4096ES2_S2_fS2_fjLj128EEEEELb1ELb1ELb1ELb0EEEvNS_9BwdParamsE)
        /*0014*/ 	.short	0x0160
        /*0016*/ 	.short	0x0128


	//----- nvinfo : EIATTR_CBANK_PARAM_SIZE
	.align		4
.L_3899:
        /*0018*/ 	.byte	0x03, 0x19
        /*001a*/ 	.short	0x0128


	//----- nvinfo : EIATTR_KPARAM_INFO
	.align		4
        /*001c*/ 	.byte	0x04, 0x17
        /*001e*/ 	.short	(.L_3901 - .L_3900)
.L_3900:
        /*0020*/ 	.word	0x00000000
        /*0024*/ 	.short	0x0000
        /*0026*/ 	.short	0x0000
        /*0028*/ 	.byte	0x00, 0xf0, 0xa1, 0x04


	//----- nvinfo : EIATTR_MAXREG_COUNT
	.align		4
.L_3901:
        /*002c*/ 	.byte	0x03, 0x1b
        /*002e*/ 	.short	0x00ff


	//----- nvinfo : EIATTR_NUM_BARRIERS
	.align		4
        /*0030*/ 	.byte	0x02, 0x4c
        /*0032*/ 	.byte	0x01
	.zero		1


	//----- nvinfo : EIATTR_ANNOTATIONS
	.align		4
        /*0034*/ 	.byte	0x04, 0x55
        /*0036*/ 	.short	(.L_3903 - .L_3902)


	//   ....[0]....
.L_3902:
        /* <DEDUP_REMOVED lines=56> */


	//----- nvinfo : EIATTR_MERCURY_ISA_VERSION
	.align		4
.L_3903:
        /*03a8*/ 	.byte	0x03, 0x5f
        /*03aa*/ 	.short	0x0000


	//----- nvinfo : EIATTR_COOP_GROUP_MASK_REGIDS
	.align		4
        /*03ac*/ 	.byte	0x04, 0x29
        /*03ae*/ 	.short	(.L_3905 - .L_3904)


	//   ....[0]....
.L_3904:
        /*03b0*/ 	.word	0xffffffff


	//   ....[1]....
        /*03b4*/ 	.word	0xffffffff


	//   ....[2]....
        /*03b8*/ 	.word	0xffffffff


	//   ....[3]....
        /*03bc*/ 	.word	0xffffffff


	//   ....[4]....
        /*03c0*/ 	.word	0xffffffff


	//   ....[5]....
        /*03c4*/ 	.word	0xffffffff


	//   ....[6]....
        /*03c8*/ 	.word	0xffffffff


	//   ....[7]....
        /*03cc*/ 	.word	0xffffffff


	//   ....[8]....
        /*03d0*/ 	.word	0xffffffff


	//   ....[9]....
        /*03d4*/ 	.word	0xffffffff


	//   ....[10]....
        /*03d8*/ 	.word	0xffffffff


	//   ....[11]....
        /*03dc*/ 	.word	0xffffffff


	//   ....[12]....
        /*03e0*/ 	.word	0xffffffff


	//   ....[13]....
        /*03e4*/ 	.word	0xffffffff


	//   ....[14]....
        /*03e8*/ 	.word	0xffffffff


	//   ....[15]....
        /*03ec*/ 	.word	0xffffffff


	//   ....[16]....
        /*03f0*/ 	.word	0xffffffff


	//   ....[17]....
        /*03f4*/ 	.word	0xffffffff


	//   ....[18]....
        /*03f8*/ 	.word	0xffffffff


	//   ....[19]....
        /*03fc*/ 	.word	0xffffffff


	//----- nvinfo : EIATTR_COOP_GROUP_INSTR_OFFSETS
	.align		4
.L_3905:
        /*0400*/ 	.byte	0x04, 0x28
        /*0402*/ 	.short	(.L_3907 - .L_3906)


	//   ....[0]....
.L_3906:
        /*0404*/ 	.word	0x00002aa0


	//   ....[1]....
        /*0408*/ 	.word	0x00002ac0


	//   ....[2]....
        /*040c*/ 	.word	0x00002af0


	//   ....[3]....
        /*0410*/ 	.word	0x00002b10


	//   ....[4]....
        /*0414*/ 	.word	0x00002b30


	//   ....[5]....
        /*0418*/ 	.word	0x00002b50


	//   ....[6]....
        /*041c*/ 	.word	0x00002b60


	//   ....[7]....
        /*0420*/ 	.word	0x00002b90


	//   ....[8]....
        /*0424*/ 	.word	0x00002ba0


	//   ....[9]....
        /*0428*/ 	.word	0x00002bc0


	//   ....[10]....
        /*042c*/ 	.word	0x000072f0


	//   ....[11]....
        /*0430*/ 	.word	0x00007370


	//   ....[12]....
        /*0434*/ 	.word	0x000073f0


	//   ....[13]....
        /*0438*/ 	.word	0x00007460


	//   ....[14]....
        /*043c*/ 	.word	0x000074e0


	//   ....[15]....
        /*0440*/ 	.word	0x00007550


	//   ....[16]....
        /*0444*/ 	.word	0x000075d0


	//   ....[17]....
        /*0448*/ 	.word	0x00007640


	//   ....[18]....
        /*044c*/ 	.word	0x000076c0


	//   ....[19]....
        /*0450*/ 	.word	0x00007730


	//----- nvinfo : EIATTR_EXIT_INSTR_OFFSETS
	.align		4
.L_3907:
        /*0454*/ 	.byte	0x04, 0x1c
        /*0456*/ 	.short	(.L_3909 - .L_3908)


	//   ....[0]....
.L_3908:
        /*0458*/ 	.word	0x000071e0


	//   ....[1]....
        /*045c*/ 	.word	0x00007290


	//----- nvinfo : EIATTR_MAX_THREADS
	.align		4
.L_3909:
        /*0460*/ 	.byte	0x04, 0x05
        /*0462*/ 	.short	(.L_3911 - .L_3910)
.L_3910:
        /*0464*/ 	.word	0x00000080
        /*0468*/ 	.word	0x00000001
        /*046c*/ 	.word	0x00000001


	//----- nvinfo : EIATTR_CRS_STACK_SIZE
	.align		4
.L_3911:
        /*0470*/ 	.byte	0x04, 0x1e
        /*0472*/ 	.short	(.L_3913 - .L_3912)
.L_3912:
        /*0474*/ 	.word	0x00000000
.L_3913:


//--------------------- .nv.info._ZN10layer_norm22ln_bwd_finalize_kernelINS_22Kernel_traits_finalizeILj4096E6__halfS2_fS2_fjLb1ELj1024ELj4ENS_18Kernel_traits_baseILj4096ES2_S2_fS2_fjLj1024EEEEELb1ELb1EEEvNS_9BwdParamsE --------------------------
	.section	.nv.info._ZN10layer_norm22ln_bwd_finalize_kernelINS_22Kernel_traits_finalizeILj4096E6__halfS2_fS2_fjLb1ELj1024ELj4ENS_18Kernel_traits_baseILj4096ES2_S2_fS2_fjLj1024EEEEELb1ELb1EEEvNS_9BwdParamsE,"",@"SHT_CUDA_INFO"
	.sectionflags	@""
	.align	4


	//----- nvinfo : EIATTR_CUDA_API_VERSION
	.align		4
        /*0000*/ 	.byte	0x04, 0x37
        /*0002*/ 	.short	(.L_3915 - .L_3914)
.L_3914:
        /*0004*/ 	.word	0x00000082


	//----- nvinfo : EIATTR_SW2861232_WAR
	.align		4
.L_3915:
        /*0008*/ 	.byte	0x01, 0x35
	.zero		2


	//----- nvinfo : EIATTR_PARAM_CBANK
	.align		4
        /*000c*/ 	.byte	0x04, 0x0a
        /*000e*/ 	.short	(.L_3917 - .L_3916)
	.align		4
.L_3916:
        /*0010*/ 	.word	index@(.nv.constant0._ZN10layer_norm22ln_bwd_finalize_kernelINS_22Kernel_traits_finalizeILj4096E6__halfS2_fS2_fjLb1ELj1024ELj4ENS_18Kernel_traits_baseILj4096ES2_S2_fS2_fjLj1024EEEEELb1ELb1EEEvNS_9BwdParamsE)
        /*0014*/ 	.short	0x0160
        /*0016*/ 	.short	0x0128


	//----- nvinfo : EIATTR_CBANK_PARAM_SIZE
	.align		4
.L_3917:
        /*0018*/ 	.byte	0x03, 0x19
        /*001a*/ 	.short	0x0128


	//----- nvinfo : EIATTR_KPARAM_INFO
	.align		4
        /*001c*/ 	.byte	0x04, 0x17
        /*001e*/ 	.short	(.L_3919 - .L_3918)
.L_3918:
        /*0020*/ 	.word	0x00000000
        /*0024*/ 	.short	0x0000
        /*0026*/ 	.short	0x0000
        /*0028*/ 	.byte	0x00, 0xf0, 0xa1, 0x04


	//----- nvinfo : EIATTR_MAXREG_COUNT
	.align		4
.L_3919:
        /*002c*/ 	.byte	0x03, 0x1b
        /*002e*/ 	.short	0x0040


	//----- nvinfo : EIATTR_NUM_BARRIERS
	.align		4
        /*0030*/ 	.byte	0x02, 0x4c
        /*0032*/ 	.byte	0x01
	.zero		1


	//----- nvinfo : EIATTR_MERCURY_ISA_VERSION
	.align		4
        /*0034*/ 	.byte	0x03, 0x5f
        /*0036*/ 	.short	0x0000


	//----- nvinfo : EIATTR_COOP_GROUP_MASK_REGIDS
	.align		4
        /*0038*/ 	.byte	0x04, 0x29
        /*003a*/ 	.short	(.L_3921 - .L_3920)


	//   ....[0]....
.L_3920:
        /*003c*/ 	.word	0xffffffff


	//   ....[1]....
        /*0040*/ 	.word	0xffffffff


	//   ....[2]....
        /*0044*/ 	.word	0xffffffff


	//   ....[3]....
        /*0048*/ 	.word	0xffffffff


	//   ....[4]....
        /*004c*/ 	.word	0xffffffff


	//   ....[5]....
        /*0050*/ 	.word	0xffffffff


	//   ....[6]....
        /*0054*/ 	.word	0xffffffff


	//   ....[7]....
        /*0058*/ 	.word	0xffffffff


	//   ....[8]....
        /*005c*/ 	.word	0xffffffff


	//   ....[9]....
        /*0060*/ 	.word	0xffffffff


	//   ....[10]....
        /*0064*/ 	.word	0xffffffff


	//   ....[11]....
        /*0068*/ 	.word	0xffffffff


	//   ....[12]....
        /*006c*/ 	.word	0xffffffff


	//   ....[13]....
        /*0070*/ 	.word	0xffffffff


	//   ....[14]....
        /*0074*/ 	.word	0xffffffff


	//   ....[15]....
        /*0078*/ 	.word	0xffffffff


	//   ....[16]....
        /*007c*/ 	.word	0xffffffff


	//   ....[17]....
        /*0080*/ 	.word	0xffffffff


	//   ....[18]....
        /*0084*/ 	.word	0xffffffff


	//   ....[19]....
        /*0088*/ 	.word	0xffffffff


	//   ....[20]....
        /*008c*/ 	.word	0xffffffff


	//   ....[21]....
        /*0090*/ 	.word	0xffffffff


	//   ....[22]....
        /*0094*/ 	.word	0xffffffff


	//   ....[23]....
        /*0098*/ 	.word	0xffffffff


	//   ....[24]....
        /*009c*/ 	.word	0xffffffff


	//   ....[25]....
        /*00a0*/ 	.word	0xffffffff


	//   ....[26]....
        /*00a4*/ 	.word	0xffffffff


	//   ....[27]....
        /*00a8*/ 	.word	0xffffffff


	//   ....[28]....
        /*00ac*/ 	.word	0xffffffff


	//   ....[29]....
        /*00b0*/ 	.word	0xffffffff


	//----- nvinfo : EIATTR_COOP_GROUP_INSTR_OFFSETS
	.align		4
.L_3921:
        /*00b4*/ 	.byte	0x04, 0x28
        /*00b6*/ 	.short	(.L_3923 - .L_3922)


	//   ....[0]....
.L_3922:
        /*00b8*/ 	.word	0x000009a0


	//   ....[1]....
        /*00bc*/ 	.word	0x000009d0


	//   ....[2]....
        /*00c0*/ 	.word	0x000009e0


	//   ....[3]....
        /*00c4*/ 	.word	0x00000a00


	//   ....[4]....
        /*00c8*/ 	.word	0x00000a20


	//   ....[5]....
        /*00cc*/ 	.word	0x00000a30


	//   ....[6]....
        /*00d0*/ 	.word	0x00000a60


	//   ....[7]....
        /*00d4*/ 	.word	0x00000a80


	//   ....[8]....
        /*00d8*/ 	.word	0x00000a90


	//   ....[9]....
        /*00dc*/ 	.word	0x00000ac0


	//   ....[10]....
        /*00e0*/ 	.word	0x00000ae0


	//   ....[11]....
        /*00e4*/ 	.word	0x00000af0


	//   ....[12]....
        /*00e8*/ 	.word	0x00000b20


	//   ....[13]....
        /*00ec*/ 	.word	0x00000b40


	//   ....[14]....
        /*00f0*/ 	.word	0x00000b50


	//   ....[15]....
        /*00f4*/ 	.word	0x00000dd0


	//   ....[16]....
        /*00f8*/ 	.word	0x00000e30


	//   ....[17]....
        /*00fc*/ 	.word	0x00000e90


	//   ....[18]....
        /*0100*/ 	.word	0x00000ef0


	//   ....[19]....
        /*0104*/ 	.word	0x00000f60


	//   ....[20]....
        /*0108*/ 	.word	0x00000fd0


	//   ....[21]....
        /*010c*/ 	.word	0x00001030


	//   ....[22]....
        /*0110*/ 	.word	0x00001090


	//   ....[23]....
        /*0114*/ 	.word	0x000010f0


	//   ....[24]....
        /*0118*/ 	.word	0x00001160


	//   ....[25]....
        /*011c*/ 	.word	0x000011d0


	//   ....[26]....
        /*0120*/ 	.word	0x00001230


	//   ....[27]....
        /*0124*/ 	.word	0x00001290


	//   ....[28]....
        /*0128*/ 	.word	0x000012f0


	//   ....[29]....
        /*012c*/ 	.word	0x00001350


	//----- nvinfo : EIATTR_EXIT_INSTR_OFFSETS
	.align		4
.L_3923:
        /*0130*/ 	.byte	0x04, 0x1c
        /*0132*/ 	.short	(.L_3925 - .L_3924)


	//   ....[0]....
.L_3924:
        /*0134*/ 	.word	0x00000070


	//   ....[1]....
        /*0138*/ 	.word	0x00000d70


	//----- nvinfo : EIATTR_MAX_THREADS
	.align		4
.L_3925:
        /*013c*/ 	.byte	0x04, 0x05
        /*013e*/ 	.short	(.L_3927 - .L_3926)
.L_3926:
        /*0140*/ 	.word	0x00000400
        /*0144*/ 	.word	0x00000001
        /*0148*/ 	.word	0x00000001


	//----- nvinfo : EIATTR_CRS_STACK_SIZE
	.align		4
.L_3927:
        /*014c*/ 	.byte	0x04, 0x1e
        /*014e*/ 	.short	(.L_3929 - .L_3928)
.L_3928:
        /*0150*/ 	.word	0x00000000
.L_3929:


//--------------------- .nv.info._ZN10layer_norm13ln_bwd_kernelINS_13Kernel_traitsI6__halfS2_fS2_fjLj4096ELj1ELj1ELj4ELj16ENS_18Kernel_traits_baseILj4096ES2_S2_fS2_fjLj128EEEEELb1ELb1ELb1ELb1EEEvNS_9BwdParamsE --------------------------
	.section	.nv.info._ZN10layer_norm13ln_bwd_kernelINS_13Kernel_traitsI6__halfS2_fS2_fjLj4096ELj1ELj1ELj4ELj16ENS_18Kernel_traits_baseILj4096ES2_S2_fS2_fjLj128EEEEELb1ELb1ELb1ELb1EEEvNS_9BwdParamsE,"",@"SHT_CUDA_INFO"
	.sectionflags	@""
	.align	4


	//----- nvinfo : EIATTR_CUDA_API_VERSION
	.align		4
        /*0000*/ 	.byte	0x04, 0x37
        /*0002*/ 	.short	(.L_3931 - .L_3930)
.L_3930:
        /*0004*/ 	.word	0x00000082


	//----- nvinfo : EIATTR_SW2861232_WAR
	.align		4
.L_3931:
        /*0008*/ 	.byte	0x01, 0x35
	.zero		2


	//----- nvinfo : EIATTR_PARAM_CBANK
	.align		4
        /*000c*/ 	.byte	0x04, 0x0a
        /*000e*/ 	.short	(.L_3933 - .L_3932)
	.align		4
.L_3932:
        /*0010*/ 	.word	index@(.nv.constant0._ZN10layer_norm13ln_bwd_kernelINS_13Kernel_traitsI6__halfS2_fS2_fjLj4096ELj1ELj1ELj4ELj16ENS_18Kernel_traits_baseILj4096ES2_S2_fS2_fjLj128EEEEELb1ELb1ELb1ELb1EEEvNS_9BwdParamsE)
        /*0014*/ 	.short	0x0160
        /*0016*/ 	.short	0x0128


	//----- nvinfo : EIATTR_CBANK_PARAM_SIZE
	.align		4
.L_3933:
        /*0018*/ 	.byte	0x03, 0x19
        /*001a*/ 	.short	0x0128


	//----- nvinfo : EIATTR_KPARAM_INFO
	.align		4
        /*001c*/ 	.byte	0x04, 0x17
        /*001e*/ 	.short	(.L_3935 - .L_3934)
.L_3934:
        /*0020*/ 	.word	0x00000000
        /*0024*/ 	.short	0x0000
        /*0026*/ 	.short	0x0000
        /*0028*/ 	.byte	0x00, 0xf0, 0xa1, 0x04


	//----- nvinfo : EIATTR_MAXREG_COUNT
	.align		4
.L_3935:
        /*002c*/ 	.byte	0x03, 0x1b
        /*002e*/ 	.short	0x00ff


	//----- nvinfo : EIATTR_NUM_BARRIERS
	.align		4
        /*0030*/ 	.byte	0x02, 0x4c
        /*0032*/ 	.byte	0x01
	.zero		1


	//----- nvinfo : EIATTR_ANNOTATIONS
	.align		4
        /*0034*/ 	.byte	0x04, 0x55
        /*0036*/ 	.short	(.L_3937 - .L_3936)


	//   ....[0]....
.L_3936:
        /* <DEDUP_REMOVED lines=43> */


	//----- nvinfo : EIATTR_MERCURY_ISA_VERSION
	.align		4
.L_3937:
        /*02d8*/ 	.byte	0x03, 0x5f
        /*02da*/ 	.short	0x0000


	//----- nvinfo : EIATTR_COOP_GROUP_MASK_REGIDS
	.align		4
        /*02dc*/ 	.byte	0x04, 0x29
        /*02de*/ 	.short	(.L_3939 - .L_3938)


	//   ....[0]....
.L_3938:
        /*02e0*/ 	.word	0xffffffff


	//   ....[1]....
        /*02e4*/ 	.word	0xffffffff


	//   ....[2]....
        /*02e8*/ 	.word	0xffffffff


	//   ....[3]....
        /*02ec*/ 	.word	0xffffffff


	//   ....[4]....
        /*02f0*/ 	.word	0xffffffff


	//   ....[5]....
        /*02f4*/ 	.word	0xffffffff


	//   ....[6]....
        /*02f8*/ 	.word	0xffffffff


	//   ....[7]....
        /*02fc*/ 	.word	0xffffffff


	//   ....[8]....
        /*0300*/ 	.word	0xffffffff


	//   ....[9]....
        /*0304*/ 	.word	0xffffffff


	//   ....[10]....
        /*0308*/ 	.word	0xffffffff


	//   ....[11]....
        /*030c*/ 	.word	0xffffffff


	//   ....[12]....
        /*0310*/ 	.word	0xffffffff


	//   ....[13]....
        /*0314*/ 	.word	0xffffffff


	//   ....[14]....
        /*0318*/ 	.word	0xffffffff


	//   ....[15]....
        /*031c*/ 	.word	0xffffffff


	//   ....[16]....
        /*0320*/ 	.word	0xffffffff


	//   ....[17]....
        /*0324*/ 	.word	0xffffffff


	//   ....[18]....
        /*0328*/ 	.word	0xffffffff


	//   ....[19]....
        /*032c*/ 	.word	0xffffffff


	//----- nvinfo : EIATTR_COOP_GROUP_INSTR_OFFSETS
	.align		4
.L_3939:
        /*0330*/ 	.byte	0x04, 0x28
        /*0332*/ 	.short	(.L_3941 - .L_3940)


	//   ....[0]....
.L_3940:
        /*0334*/ 	.word	0x00002720


	//   ....[1]....
        /*0338*/ 	.word	0x00002740


	//   ....[2]....
        /*033c*/ 	.word	0x00002770


	//   ....[3]....
        /*0340*/ 	.word	0x00002790


	//   ....[4]....
        /*0344*/ 	.word	0x000027b0


	//   ....[5]....
        /*0348*/ 	.word	0x000027d0


	//   ....[6]....
        /*034c*/ 	.word	0x000027f0


	//   ....[7]....
        /*0350*/ 	.word	0x00002810


	//   ....[8]....
        /*0354*/ 	.word	0x00002820


	//   ....[9]....
        /*0358*/ 	.word	0x00002840


	//   ....[10]....
        /*035c*/ 	.word	0x00006ea0


	//   ....[11]....
        /*0360*/ 	.word	0x00006f20


	//   ....[12]....
        /*0364*/ 	.word	0x00006fa0


	//   ....[13]....
        /*0368*/ 	.word	0x00007010


	//   ....[14]....
        /*036c*/ 	.word	0x00007090


	//   ....[15]....
        /*0370*/ 	.word	0x00007100


	//   ....[16]....
        /*0374*/ 	.word	0x00007180


	//   ....[17]....
        /*0378*/ 	.word	0x000071f0


	//   ....[18]....
        /*037c*/ 	.word	0x00007270


	//   ....[19]....
        /*0380*/ 	.word	0x000072e0


	//----- nvinfo : EIATTR_EXIT_INSTR_OFFSETS
	.align		4
.L_3941:
        /*0384*/ 	.byte	0x04, 0x1c
        /*0386*/ 	.short	(.L_3943 - .L_3942)


	//   ....[0]....
.L_3942:
        /*0388*/ 	.word	0x00006e40


	//----- nvinfo : EIATTR_MAX_THREADS
	.align		4
.L_3943:
        /*038c*/ 	.byte	0x04, 0x05
        /*038e*/ 	.short	(.L_3945 - .L_3944)
.L_3944:
        /*0390*/ 	.word	0x00000080
        /*0394*/ 	.word	0x00000001
        /*0398*/ 	.word	0x00000001


	//----- nvinfo : EIATTR_CRS_STACK_SIZE
	.align		4
.L_3945:
        /*039c*/ 	.byte	0x04, 0x1e
        /*039e*/ 	.short	(.L_3947 - .L_3946)
.L_3946:
        /*03a0*/ 	.word	0x00000000
.L_3947:


//--------------------- .nv.info._ZN10layer_norm13ln_bwd_kernelINS_13Kernel_traitsIf6__halffS2_fjLj4096ELj1ELj1ELj4ELj16ENS_18Kernel_traits_baseILj4096EfS2_fS2_fjLj128EEEEELb0ELb0ELb0ELb0EEEvNS_9BwdParamsE --------------------------
	.section	.nv.info._ZN10layer_norm13ln_bwd_kernelINS_13Kernel_traitsIf6__halffS2_fjLj4096ELj1ELj1ELj4ELj16ENS_18Kernel_traits_baseILj4096EfS2_fS2_fjLj128EEEEELb0ELb0ELb0ELb0EEEvNS_9BwdParamsE,"",@"SHT_CUDA_INFO"
	.sectionflags	@""
	.align	4


	//----- nvinfo : EIATTR_CUDA_API_VERSION
	.align		4
        /*0000*/ 	.byte	0x04, 0x37
        /*0002*/ 	.short	(.L_3949 - .L_3948)
.L_3948:
        /*0004*/ 	.word	0x00000082


	//----- nvinfo : EIATTR_SW2861232_WAR
	.align		4
.L_3949:
        /*0008*/ 	.byte	0x01, 0x35
	.zero		2


	//----- nvinfo : EIATTR_PARAM_CBANK
	.align		4
        /*000c*/ 	.byte	0x04, 0x0a
        /*000e*/ 	.short	(.L_3951 - .L_3950)
	.align		4
.L_3950:
        /*0010*/ 	.word	index@(.nv.constant0._ZN10layer_norm13ln_bwd_kernelINS_13Kernel_traitsIf6__halffS2_fjLj4096ELj1ELj1ELj4ELj16ENS_18Kernel_traits_baseILj4096EfS2_fS2_fjLj128EEEEELb0ELb0ELb0ELb0EEEvNS_9BwdParamsE)
        /*0014*/ 	.short	0x0160
        /*0016*/ 	.short	0x0128


	//----- nvinfo : EIATTR_CBANK_PARAM_SIZE
	.align		4
.L_3951:
        /*0018*/ 	.byte	0x03, 0x19
        /*001a*/ 	.short	0x0128


	//----- nvinfo : EIATTR_KPARAM_INFO
	.align		4
        /*001c*/ 	.byte	0x04, 0x17
        /*001e*/ 	.short	(.L_3953 - .L_3952)
.L_3952:
        /*0020*/ 	.word	0x00000000
        /*0024*/ 	.short	0x0000
        /*0026*/ 	.short	0x0000
        /*0028*/ 	.byte	0x00, 0xf0, 0xa1, 0x04


	//----- nvinfo : EIATTR_MAXREG_COUNT
	.align		4
.L_3953:
        /*002c*/ 	.byte	0x03, 0x1b
        /*002e*/ 	.short	0x00ff


	//----- nvinfo : EIATTR_NUM_BARRIERS
	.align		4
        /*0030*/ 	.byte	0x02, 0x4c
        /*0032*/ 	.byte	0x01
	.zero		1


	//----- nvinfo : EIATTR_MERCURY_ISA_VERSION
	.align		4
        /*0034*/ 	.byte	0x03, 0x5f
        /*0036*/ 	.short	0x0000


	//----- nvinfo : EIATTR_COOP_GROUP_MASK_REGIDS
	.align		4
        /*0038*/ 	.byte	0x04, 0x29
        /*003a*/ 	.short	(.L_3955 - .L_3954)


	//   ....[0]....
.L_3954:
        /*003c*/ 	.word	0xffffffff


	//   ....[1]....
        /*0040*/ 	.word	0xffffffff


	//   ....[2]....
        /*0044*/ 	.word	0xffffffff


	//   ....[3]....
        /*0048*/ 	.word	0xffffffff


	//   ....[4]....
        /*004c*/ 	.word	0xffffffff


	//   ....[5]....
        /*0050*/ 	.word	0xffffffff


	//   ....[6]....
        /*0054*/ 	.word	0xffffffff


	//   ....[7]....
        /*0058*/ 	.word	0xffffffff


	//   ....[8]....
        /*005c*/ 	.word	0xffffffff


	//   ....[9]....
        /*0060*/ 	.word	0xffffffff


	//   ....[10]....
        /*0064*/ 	.word	0xffffffff


	//   ....[11]....
        /*0068*/ 	.word	0xffffffff


	//   ....[12]....
        /*006c*/ 	.word	0xffffffff


	//   ....[13]....
        /*0070*/ 	.word	0xffffffff


	//   ....[14]....
        /*0074*/ 	.word	0xffffffff


	//   ....[15]....
        /*0078*/ 	.word	0xffffffff


	//   ....[16]....
        /*007c*/ 	.word	0xffffffff


	//   ....[17]....
        /*0080*/ 	.word	0xffffffff


	//   ....[18]....
        /*0084*/ 	.word	0xffffffff


	//   ....[19]....
        /*0088*/ 	.word	0xffffffff


	//----- nvinfo : EIATTR_COOP_GROUP_INSTR_OFFSETS
	.align		4
.L_3955:
        /*008c*/ 	.byte	0x04, 0x28
        /*008e*/ 	.short	(.L_3957 - .L_3956)


	//   ....[0]....
.L_3956:
        /*0090*/ 	.word	0x00001a60


	//   ....[1]....
        /*0094*/ 	.word	0x00001a80


	//   ....[2]....
        /*0098*/ 	.word	0x00001aa0


	//   ....[3]....
        /*009c*/ 	.word	0x00001ac0


	//   ....[4]....
        /*00a0*/ 	.word	0x00001ae0


	//   ....[5]....
        /*00a4*/ 	.word	0x00001b00


	//   ....[6]....
        /*00a8*/ 	.word	0x00001b20


	//   ....[7]....
        /*00ac*/ 	.word	0x00001b40


	//   ....[8]....
        /*00b0*/ 	.word	0x00001b60


	//   ....[9]....
        /*00b4*/ 	.word	0x00001b80


	//   ....[10]....
        /*00b8*/ 	.word	0x000030b0


	//   ....[11]....
        /*00bc*/ 	.word	0x00003130


	//   ....[12]....
        /*00c0*/ 	.word	0x000031b0


	//   ....[13]....
        /*00c4*/ 	.word	0x00003220


	//   ....[14]....
        /*00c8*/ 	.word	0x000032a0


	//   ....[15]....
        /*00cc*/ 	.word	0x00003310


	//   ....[16]....
        /*00d0*/ 	.word	0x00003390


	//   ....[17]....
        /*00d4*/ 	.word	0x00003400


	//   ....[18]....
        /*00d8*/ 	.word	0x00003480


	//   ....[19]....
        /*00dc*/ 	.word	0x000034f0


	//----- nvinfo : EIATTR_EXIT_INSTR_OFFSETS
	.align		4
.L_3957:
        /*00e0*/ 	.byte	0x04, 0x1c
        /*00e2*/ 	.short	(.L_3959 - .L_3958)


	//   ....[0]....
.L_3958:
        /*00e4*/ 	.word	0x00002fd0


	//   ....[1]....
        /*00e8*/ 	.word	0x00003050


	//----- nvinfo : EIATTR_MAX_THREADS
	.align		4
.L_3959:
        /*00ec*/ 	.byte	0x04, 0x05
        /*00ee*/ 	.short	(.L_3961 - .L_3960)
.L_3960:
        /*00f0*/ 	.word	0x00000080
        /*00f4*/ 	.word	0x00000001
        /*00f8*/ 	.word	0x00000001


	//----- nvinfo : EIATTR_CRS_STACK_SIZE
	.align		4
.L_3961:
        /*00fc*/ 	.byte	0x04, 0x1e
        /*00fe*/ 	.short	(.L_3963 - .L_3962)
.L_3962:
        /*0100*/ 	.word	0x00000000
.L_3963:


//--------------------- .nv.info._ZN10layer_norm13ln_bwd_kernelINS_13Kernel_traitsIf6__halffS2_fjLj4096ELj1ELj1ELj4ELj16ENS_18Kernel_traits_baseILj4096EfS2_fS2_fjLj128EEEEELb0ELb0ELb0ELb1EEEvNS_9BwdParamsE --------------------------
	.section	.nv.info._ZN10layer_norm13ln_bwd_kernelINS_13Kernel_traitsIf6__halffS2_fjLj4096ELj1ELj1ELj4ELj16ENS_18Kernel_traits_baseILj4096EfS2_fS2_fjLj128EEEEELb0ELb0ELb0ELb1EEEvNS_9BwdParamsE,"",@"SHT_CUDA_INFO"
	.sectionflags	@""
	.align	4


	//----- nvinfo : EIATTR_CUDA_API_VERSION
	.align		4
        /*0000*/ 	.byte	0x04, 0x37
        /*0002*/ 	.short	(.L_3965 - .L_3964)
.L_3964:
        /*0004*/ 	.word	0x00000082


	//----- nvinfo : EIATTR_SW2861232_WAR
	.align		4
.L_3965:
        /*0008*/ 	.byte	0x01, 0x35
	.zero		2


	//----- nvinfo : EIATTR_PARAM_CBANK
	.align		4
        /*000c*/ 	.byte	0x04, 0x0a
        /*000e*/ 	.short	(.L_3967 - .L_3966)
	.align		4
.L_3966:
        /*0010*/ 	.word	index@(.nv.constant0._ZN10layer_norm13ln_bwd_kernelINS_13Kernel_traitsIf6__halffS2_fjLj4096ELj1ELj1ELj4ELj16ENS_18Kernel_traits_baseILj4096EfS2_fS2_fjLj128EEEEELb0ELb0ELb0ELb1EEEvNS_9BwdParamsE)
        /*0014*/ 	.short	0x0160
        /*0016*/ 	.short	0x0128


	//----- nvinfo : EIATTR_CBANK_PARAM_SIZE
	.align		4
.L_3967:
        /*0018*/ 	.byte	0x03, 0x19
        /*001a*/ 	.short	0x0128


	//----- nvinfo : EIATTR_KPARAM_INFO
	.align		4
        /*001c*/ 	.byte	0x04, 0x17
        /*001e*/ 	.short	(.L_3969 - .L_3968)
.L_3968:
        /*0020*/ 	.word	0x00000000
        /*0024*/ 	.short	0x0000
        /*0026*/ 	.short	0x0000
        /*0028*/ 	.byte	0x00, 0xf0, 0xa1, 0x04


	//----- nvinfo : EIATTR_MAXREG_COUNT
	.align		4
.L_3969:
        /*002c*/ 	.byte	0x03, 0x1b
        /*002e*/ 	.short	0x00ff


	//----- nvinfo : EIATTR_NUM_BARRIERS
	.align		4
        /*0030*/ 	.byte	0x02, 0x4c
        /*0032*/ 	.byte	0x01
	.zero		1


	//----- nvinfo : EIATTR_MERCURY_ISA_VERSION
	.align		4
        /*0034*/ 	.byte	0x03, 0x5f
        /*0036*/ 	.short	0x0000


	//----- nvinfo : EIATTR_COOP_GROUP_MASK_REGIDS
	.align		4
        /*0038*/ 	.byte	0x04, 0x29
        /*003a*/ 	.short	(.L_3971 - .L_3970)


	//   ....[0]....
.L_3970:
        /*003c*/ 	.word	0xffffffff


	//   ....[1]....
        /*0040*/ 	.word	0xffffffff


	//   ....[2]....
        /*0044*/ 	.word	0xffffffff


	//   ....[3]....
        /*0048*/ 	.word	0xffffffff


	//   ....[4]....
        /*004c*/ 	.word	0xffffffff


	//   ....[5]....
        /*0050*/ 	.word	0xffffffff


	//   ....[6]....
        /*0054*/ 	.word	0xffffffff


	//   ....[7]....
        /*0058*/ 	.word	0xffffffff


	//   ....[8]....
        /*005c*/ 	.word	0xffffffff


	//   ....[9]....
        /*0060*/ 	.word	0xffffffff


	//   ....[10]....
        /*0064*/ 	.word	0xffffffff


	//   ....[11]....
        /*0068*/ 	.word	0xffffffff


	//   ....[12]....
        /*006c*/ 	.word	0xffffffff


	//   ....[13]....
        /*0070*/ 	.word	0xffffffff


	//   ....[14]....
        /*0074*/ 	.word	0xffffffff


	//   ....[15]....
        /*0078*/ 	.word	0xffffffff


	//   ....[16]....
        /*007c*/ 	.word	0xffffffff


	//   ....[17]....
        /*0080*/ 	.word	0xffffffff


	//   ....[18]....
        /*0084*/ 	.word	0xffffffff


	//   ....[19]....
        /*0088*/ 	.word	0xffffffff


	//----- nvinfo : EIATTR_COOP_GROUP_INSTR_OFFSETS
	.align		4
.L_3971:
        /*008c*/ 	.byte	0x04, 0x28
        /*008e*/ 	.short	(.L_3973 - .L_3972)


	//   ....[0]....
.L_3972:
        /*0090*/ 	.word	0x00001940


	//   ....[1]....
        /*0094*/ 	.word	0x00001960


	//   ....[2]....
        /*0098*/ 	.word	0x00001980


	//   ....[3]....
        /*009c*/ 	.word	0x000019a0


	//   ....[4]....
        /*00a0*/ 	.word	0x000019c0


	//   ....[5]....
        /*00a4*/ 	.word	0x000019e0


	//   ....[6]....
        /*00a8*/ 	.word	0x00001a00


	//   ....[7]....
        /*00ac*/ 	.word	0x00001a20


	//   ....[8]....
        /*00b0*/ 	.word	0x00001a40


	//   ....[9]....
        /*00b4*/ 	.word	0x00001a60


	//   ....[10]....
        /*00b8*/ 	.word	0x00003010


	//   ....[11]....
        /*00bc*/ 	.word	0x00003090


	//   ....[12]....
        /*00c0*/ 	.word	0x00003110


	//   ....[13]....
        /*00c4*/ 	.word	0x00003180


	//   ....[14]....
        /*00c8*/ 	.word	0x00003200


	//   ....[15]....
        /*00cc*/ 	.word	0x00003270


	//   ....[16]....
        /*00d0*/ 	.word	0x000032f0


	//   ....[17]....
        /*00d4*/ 	.word	0x00003360


	//   ....[18]....
        /*00d8*/ 	.word	0x000033e0


	//   ....[19]....
        /*00dc*/ 	.word	0x00003450


	//----- nvinfo : EIATTR_EXIT_INSTR_OFFSETS
	.align		4
.L_3973:
        /*00e0*/ 	.byte	0x04, 0x1c
        /*00e2*/ 	.short	(.L_3975 - .L_3974)


	//   ....[0]....
.L_3974:
        /*00e4*/ 	.word	0x00002fb0


	//----- nvinfo : EIATTR_MAX_THREADS
	.align		4
.L_3975:
        /*00e8*/ 	.byte	0x04, 0x05
        /*00ea*/ 	.short	(.L_3977 - .L_3976)
.L_3976:
        /*00ec*/ 	.word	0x00000080
        /*00f0*/ 	.word	0x00000001
        /*00f4*/ 	.word	0x00000001


	//----- nvinfo : EIATTR_CRS_STACK_SIZE
	.align		4
.L_3977:
        /*00f8*/ 	.byte	0x04, 0x1e
        /*00fa*/ 	.short	(.L_3979 - .L_3978)
.L_3978:
        /*00fc*/ 	.word	0x00000000
.L_3979:


//--------------------- .nv.info._ZN10layer_norm13ln_bwd_kernelINS_13Kernel_traitsIf6__halffS2_fjLj4096ELj1ELj1ELj4ELj16ENS_18Kernel_traits_baseILj4096EfS2_fS2_fjLj128EEEEELb0ELb0ELb1ELb0EEEvNS_9BwdParamsE --------------------------
	.section	.nv.info._ZN10layer_norm13ln_bwd_kernelINS_13Kernel_traitsIf6__halffS2_fjLj4096ELj1ELj1ELj4ELj16ENS_18Kernel_traits_baseILj4096EfS2_fS2_fjLj128EEEEELb0ELb0ELb1ELb0EEEvNS_9BwdParamsE,"",@"SHT_CUDA_INFO"
	.sectionflags	@""
	.align	4


	//----- nvinfo : EIATTR_CUDA_API_VERSION
	.align		4
        /*0000*/ 	.byte	0x04, 0x37
        /*0002*/ 	.short	(.L_3981 - .L_3980)
.L_3980:
        /*0004*/ 	.word	0x00000082


	//----- nvinfo : EIATTR_SW2861232_WAR
	.align		4
.L_3981:
        /*0008*/ 	.byte	0x01, 0x35
	.zero		2


	//----- nvinfo : EIATTR_PARAM_CBANK
	.align		4
        /*000c*/ 	.byte	0x04, 0x0a
        /*000e*/ 	.short	(.L_3983 - .L_3982)
	.align		4
.L_3982:
        /*0010*/ 	.word	index@(.nv.constant0._ZN10layer_norm13ln_bwd_kernelINS_13Kernel_traitsIf6__halffS2_fjLj4096ELj1ELj1ELj4ELj16ENS_18Kernel_traits_baseILj4096EfS2_fS2_fjLj128EEEEELb0ELb0ELb1ELb0EEEvNS_9BwdParamsE)
        /*0014*/ 	.short	0x0160
        /*0016*/ 	.short	0x0128


	//----- nvinfo : EIATTR_CBANK_PARAM_SIZE
	.align		4
.L_3983:
        /*0018*/ 	.byte	0x03, 0x19
        /*001a*/ 	.short	0x0128


	//----- nvinfo : EIATTR_KPARAM_INFO
	.align		4
        /*001c*/ 	.byte	0x04, 0x17
        /*001e*/ 	.short	(.L_3985 - .L_3984)
.L_3984:
        /*0020*/ 	.word	0x00000000
        /*0024*/ 	.short	0x0000
        /*0026*/ 	.short	0x0000
        /*0028*/ 	.byte	0x00, 0xf0, 0xa1, 0x04


	//----- nvinfo : EIATTR_MAXREG_COUNT
	.align		4
.L_3985:
        /*002c*/ 	.byte	0x03, 0x1b
        /*002e*/ 	.short	0x00ff


	//----- nvinfo : EIATTR_NUM_BARRIERS
	.align		4
        /*0030*/ 	.byte	0x02, 0x4c
        /*0032*/ 	.byte	0x01
	.zero		1


	//----- nvinfo : EIATTR_MERCURY_ISA_VERSION
	.align		4
        /*0034*/ 	.byte	0x03, 0x5f
        /*0036*/ 	.short	0x0000


	//----- nvinfo : EIATTR_COOP_GROUP_MASK_REGIDS
	.align		4
        /*0038*/ 	.byte	0x04, 0x29
        /*003a*/ 	.short	(.L_3987 - .L_3986)


	//   ....[0]....
.L_3986:
        /*003c*/ 	.word	0xffffffff


	//   ....[1]....
        /*0040*/ 	.word	0xffffffff


	//   ....[2]....
        /*0044*/ 	.word	0xffffffff


	//   ....[3]....
        /*0048*/ 	.word	0xffffffff


	//   ....[4]....
        /*004c*/ 	.word	0xffffffff


	//   ....[5]....
        /*0050*/ 	.word	0xffffffff


	//   ....[6]....
        /*0054*/ 	.word	0xffffffff


	//   ....[7]....
        /*0058*/ 	.word	0xffffffff


	//   ....[8]....
        /*005c*/ 	.word	0xffffffff


	//   ....[9]....
        /*0060*/ 	.word	0xffffffff


	//   ....[10]....
        /*0064*/ 	.word	0xffffffff


	//   ....[11]....
        /*0068*/ 	.word	0xffffffff


	//   ....[12]....
        /*006c*/ 	.word	0xffffffff


	//   ....[13]....
        /*0070*/ 	.word	0xffffffff


	//   ....[14]....
        /*0074*/ 	.word	0xffffffff


	//   ....[15]....
        /*0078*/ 	.word	0xffffffff


	//   ....[16]....
        /*007c*/ 	.word	0xffffffff


	//   ....[17]....
        /*0080*/ 	.word	0xffffffff


	//   ....[18]....
        /*0084*/ 	.word	0xffffffff


	//   ....[19]....
        /*0088*/ 	.word	0xffffffff


	//----- nvinfo : EIATTR_COOP_GROUP_INSTR_OFFSETS
	.align		4
.L_3987:
        /*008c*/ 	.byte	0x04, 0x28
        /*008e*/ 	.short	(.L_3989 - .L_3988)


	//   ....[0]....
.L_3988:
        /*0090*/ 	.word	0x00001d00


	//   ....[1]....
        /*0094*/ 	.word	0x00001d20


	//   ....[2]....
        /*0098*/ 	.word	0x00001d40


	//   ....[3]....
        /*009c*/ 	.word	0x00001d60


	//   ....[4]....
        /*00a0*/ 	.word	0x00001d80


	//   ....[5]....
        /*00a4*/ 	.word	0x00001da0


	//   ....[6]....
        /*00a8*/ 	.word	0x00001dc0


	//   ....[7]....
        /*00ac*/ 	.word	0x00001de0


	//   ....[8]....
        /*00b0*/ 	.word	0x00001e00


	//   ....[9]....
        /*00b4*/ 	.word	0x00001e20


	//   ....[10]....
        /*00b8*/ 	.word	0x00004720


	//   ....[11]....
        /*00bc*/ 	.word	0x000047a0


	//   ....[12]....
        /*00c0*/ 	.word	0x00004820


	//   ....[13]....
        /*00c4*/ 	.word	0x00004890


	//   ....[14]....
        /*00c8*/ 	.word	0x00004910


	//   ....[15]....
        /*00cc*/ 	.word	0x00004980


	//   ....[16]....
        /*00d0*/ 	.word	0x00004a00


	//   ....[17]....
        /*00d4*/ 	.word	0x00004a70


	//   ....[18]....
        /*00d8*/ 	.word	0x00004af0


	//   ....[19]....
        /*00dc*/ 	.word	0x00004b60


	//----- nvinfo : EIATTR_EXIT_INSTR_OFFSETS
	.align		4
.L_3989:
        /*00e0*/ 	.byte	0x04, 0x1c
        /*00e2*/ 	.short	(.L_3991 - .L_3990)


	//   ....[0]....
.L_3990:
        /*00e4*/ 	.word	0x00004640


	//   ....[1]....
        /*00e8*/ 	.word	0x000046c0


	//----- nvinfo : EIATTR_MAX_THREADS
	.align		4
.L_3991:
        /*00ec*/ 	.byte	0x04, 0x05
        /*00ee*/ 	.short	(.L_3993 - .L_3992)
.L_3992:
        /*00f0*/ 	.word	0x00000080
        /*00f4*/ 	.word	0x00000001
        /*00f8*/ 	.word	0x00000001


	//----- nvinfo : EIATTR_CRS_STACK_SIZE
	.align		4
.L_3993:
        /*00fc*/ 	.byte	0x04, 0x1e
        /*00fe*/ 	.short	(.L_3995 - .L_3994)
.L_3994:
        /*0100*/ 	.word	0x00000000
.L_3995:


//--------------------- .nv.info._ZN10layer_norm13ln_bwd_kernelINS_13Kernel_traitsIf6__halffS2_fjLj4096ELj1ELj1ELj4ELj16ENS_18Kernel_traits_baseILj4096EfS2_fS2_fjLj128EEEEELb0ELb0ELb1ELb1EEEvNS_9BwdParamsE --------------------------
	.section	.nv.info._ZN10layer_norm13ln_bwd_kernelINS_13Kernel_traitsIf6__halffS2_fjLj4096ELj1ELj1ELj4ELj16ENS_18Kernel_traits_baseILj4096EfS2_fS2_fjLj128EEEEELb0ELb0ELb1ELb1EEEvNS_9BwdParamsE,"",@"SHT_CUDA_INFO"
	.sectionflags	@""
	.align	4


	//----- nvinfo : EIATTR_CUDA_API_VERSION
	.align		4
        /*0000*/ 	.byte	0x04, 0x37
        /*0002*/ 	.short	(.L_3997 - .L_3996)
.L_3996:
        /*0004*/ 	.word	0x00000082


	//----- nvinfo : EIATTR_SW2861232_WAR
	.align		4
.L_3997:
        /*0008*/ 	.byte	0x01, 0x35
	.zero		2


	//----- nvinfo : EIATTR_PARAM_CBANK
	.align		4
        /*000c*/ 	.byte	0x04, 0x0a
        /*000e*/ 	.short	(.L_3999 - .L_3998)
	.align		4
.L_3998:
        /*0010*/ 	.word	index@(.nv.constant0._ZN10layer_norm13ln_bwd_kernelINS_13Kernel_traitsIf6__halffS2_fjLj4096ELj1ELj1ELj4ELj16ENS_18Kernel_traits_baseILj4096EfS2_fS2_fjLj128EEEEELb0ELb0ELb1ELb1EEEvNS_9BwdParamsE)
        /*0014*/ 	.short	0x0160
        /*0016*/ 	.short	0x0128


	//----- nvinfo : EIATTR_CBANK_PARAM_SIZE
	.align		4
.L_3999:
        /*0018*/ 	.byte	0x03, 0x19
        /*001a*/ 	.short	0x0128


	//----- nvinfo : EIATTR_KPARAM_INFO
	.align		4
        /*001c*/ 	.byte	0x04, 0x17
        /*001e*/ 	.short	(.L_4001 - .L_4000)
.L_4000:
        /*0020*/ 	.word	0x00000000
        /*0024*/ 	.short	0x0000
        /*0026*/ 	.short	0x0000
        /*0028*/ 	.byte	0x00, 0xf0, 0xa1, 0x04


	//----- nvinfo : EIATTR_MAXREG_COUNT
	.align		4
.L_4001:
        /*002c*/ 	.byte	0x03, 0x1b
        /*002e*/ 	.short	0x00ff


	//----- nvinfo : EIATTR_NUM_BARRIERS
	.align		4
        /*0030*/ 	.byte	0x02, 0x4c
        /*0032*/ 	.byte	0x01
	.zero		1


	//----- nvinfo : EIATTR_MERCURY_ISA_VERSION
	.align		4
        /*0034*/ 	.byte	0x03, 0x5f
        /*0036*/ 	.short	0x0000


	//----- nvinfo : EIATTR_COOP_GROUP_MASK_REGIDS
	.align		4
        /*0038*/ 	.byte	0x04, 0x29
        /*003a*/ 	.short	(.L_4003 - .L_4002)


	//   ....[0]....
.L_4002:
        /*003c*/ 	.word	0xffffffff


	//   ....[1]....
        /*0040*/ 	.word	0xffffffff


	//   ....[2]....
        /*0044*/ 	.word	0xffffffff


	//   ....[3]....
        /*0048*/ 	.word	0xffffffff


	//   ....[4]....
        /*004c*/ 	.word	0xffffffff


	//   ....[5]....
        /*0050*/ 	.word	0xffffffff


	//   ....[6]....
        /*0054*/ 	.word	0xffffffff


	//   ....[7]....
        /*0058*/ 	.word	0xffffffff


	//   ....[8]....
        /*005c*/ 	.word	0xffffffff


	//   ....[9]....
        /*0060*/ 	.word	0xffffffff


	//   ....[10]....
        /*0064*/ 	.word	0xffffffff


	//   ....[11]....
        /*0068*/ 	.word	0xffffffff


	//   ....[12]....
        /*006c*/ 	.word	0xffffffff


	//   ....[13]....
        /*0070*/ 	.word	0xffffffff


	//   ....[14]....
        /*0074*/ 	.word	0xffffffff


	//   ....[15]....
        /*0078*/ 	.word	0xffffffff


	//   ....[16]....
        /*007c*/ 	.word	0xffffffff


	//   ....[17]....
        /*0080*/ 	.word	0xffffffff


	//   ....[18]....
        /*0084*/ 	.word	0xffffffff


	//   ....[19]....
        /*0088*/ 	.word	0xffffffff


	//----- nvinfo : EIATTR_COOP_GROUP_INSTR_OFFSETS
	.align		4
.L_4003:
        /*008c*/ 	.byte	0x04, 0x28
        /*008e*/ 	.short	(.L_4005 - .L_4004)


	//   ....[0]....
.L_4004:
        /*0090*/ 	.word	0x00001ae0


	//   ....[1]....
        /*0094*/ 	.word	0x00001b00


	//   ....[2]....
        /*0098*/ 	.word	0x00001b20


	//   ....[3]....
        /*009c*/ 	.word	0x00001b40


	//   ....[4]....
        /*00a0*/ 	.word	0x00001b60


	//   ....[5]....
        /*00a4*/ 	.word	0x00001b80


	//   ....[6]....
        /*00a8*/ 	.word	0x00001ba0


	//   ....[7]....
        /*00ac*/ 	.word	0x00001bc0


	//   ....[8]....
        /*00b0*/ 	.word	0x00001be0


	//   ....[9]....
        /*00b4*/ 	.word	0x00001c00


	//   ....[10]....
        /*00b8*/ 	.word	0x00004250


	//   ....[11]....
        /*00bc*/ 	.word	0x000042d0


	//   ....[12]....
        /*00c0*/ 	.word	0x00004350


	//   ....[13]....
        /*00c4*/ 	.word	0x000043c0


	//   ....[14]....
        /*00c8*/ 	.word	0x00004440


	//   ....[15]....
        /*00cc*/ 	.word	0x000044b0


	//   ....[16]....
        /*00d0*/ 	.word	0x00004530


	//   ....[17]....
        /*00d4*/ 	.word	0x000045a0


	//   ....[18]....
        /*00d8*/ 	.word	0x00004620


	//   ....[19]....
        /*00dc*/ 	.word	0x00004690


	//----- nvinfo : EIATTR_EXIT_INSTR_OFFSETS
	.align		4
.L_4005:
        /*00e0*/ 	.byte	0x04, 0x1c
        /*00e2*/ 	.short	(.L_4007 - .L_4006)


	//   ....[0]....
.L_4006:
        /*00e4*/ 	.word	0x000041f0


	//----- nvinfo : EIATTR_MAX_THREADS
	.align		4
.L_4007:
        /*00e8*/ 	.byte	0x04, 0x05
        /*00ea*/ 	.short	(.L_4009 - .L_4008)
.L_4008:
        /*00ec*/ 	.word	0x00000080
        /*00f0*/ 	.word	0x00000001
        /*00f4*/ 	.word	0x00000001


	//----- nvinfo : EIATTR_CRS_STACK_SIZE
	.align		4
.L_4009:
        /*00f8*/ 	.byte	0x04, 0x1e
        /*00fa*/ 	.short	(.L_4011 - .L_4010)
.L_4010:
        /*00fc*/ 	.word	0x00000000
.L_4011:


//--------------------- .nv.info._ZN10layer_norm13ln_bwd_kernelINS_13Kernel_traitsIf6__halffS2_fjLj4096ELj1ELj1ELj4ELj16ENS_18Kernel_traits_baseILj4096EfS2_fS2_fjLj128EEEEELb0ELb1ELb0ELb0EEEvNS_9BwdParamsE --------------------------
	.section	.nv.info._ZN10layer_norm13ln_bwd_kernelINS_13Kernel_traitsIf6__halffS2_fjLj4096ELj1ELj1ELj4ELj16ENS_18Kernel_traits_baseILj4096EfS2_fS2_fjLj128EEEEELb0ELb1ELb0ELb0EEEvNS_9BwdParamsE,"",@"SHT_CUDA_INFO"
	.sectionflags	@""
	.align	4


	//----- nvinfo : EIATTR_CUDA_API_VERSION
	.align		4
        /*0000*/ 	.byte	0x04, 0x37
        /*0002*/ 	.short	(.L_4013 - .L_4012)
.L_4012:
        /*0004*/ 	.word	0x00000082


	//----- nvinfo : EIATTR_SW2861232_WAR
	.align		4
.L_4013:
        /*0008*/ 	.byte	0x01, 0x35
	.zero		2


	//----- nvinfo : EIATTR_PARAM_CBANK
	.align		4
        /*000c*/ 	.byte	0x04, 0x0a
        /*000e*/ 	.short	(.L_4015 - .L_4014)
	.align		4
.L_4014:
        /*0010*/ 	.word	index@(.nv.constant0._ZN10layer_norm13ln_bwd_kernelINS_13Kernel_traitsIf6__halffS2_fjLj4096ELj1ELj1ELj4ELj16ENS_18Kernel_traits_baseILj4096EfS2_fS2_fjLj128EEEEELb0ELb1ELb0ELb0EEEvNS_9BwdParamsE)
        /*0014*/ 	.short	0x0160
        /*0016*/ 	.short	0x0128


	//----- nvinfo : EIATTR_CBANK_PARAM_SIZE
	.align		4
.L_4015:
        /*0018*/ 	.byte	0x03, 0x19
        /*001a*/ 	.short	0x0128


	//----- nvinfo : EIATTR_KPARAM_INFO
	.align		4
        /*001c*/ 	.byte	0x04, 0x17
        /*001e*/ 	.short	(.L_4017 - .L_4016)
.L_4016:
        /*0020*/ 	.word	0x00000000
        /*0024*/ 	.short	0x0000
        /*0026*/ 	.short	0x0000
        /*0028*/ 	.byte	0x00, 0xf0, 0xa1, 0x04


	//----- nvinfo : EIATTR_MAXREG_COUNT
	.align		4
.L_4017:
        /*002c*/ 	.byte	0x03, 0x1b
        /*002e*/ 	.short	0x00ff


	//----- nvinfo : EIATTR_NUM_BARRIERS
	.align		4
        /*0030*/ 	.byte	0x02, 0x4c
        /*0032*/ 	.byte	0x01
	.zero		1


	//----- nvinfo : EIATTR_ANNOTATIONS
	.align		4
        /*0034*/ 	.byte	0x04, 0x55
        /*0036*/ 	.short	(.L_4019 - .L_4018)


	//   ....[0]....
.L_4018:
        /* <DEDUP_REMOVED lines=36> */


	//----- nvinfo : EIATTR_MERCURY_ISA_VERSION
	.align		4
.L_4019:
        /*0268*/ 	.byte	0x03, 0x5f
        /*026a*/ 	.short	0x0000


	//----- nvinfo : EIATTR_COOP_GROUP_MASK_REGIDS
	.align		4
        /*026c*/ 	.byte	0x04, 0x29
        /*026e*/ 	.short	(.L_4021 - .L_4020)


	//   ....[0]....
.L_4020:
        /*0270*/ 	.word	0xffffffff


	//   ....[1]....
        /*0274*/ 	.word	0xffffffff


	//   ....[2]....
        /*0278*/ 	.word	0xffffffff


	//   ....[3]....
        /*027c*/ 	.word	0xffffffff


	//   ....[4]....
        /*0280*/ 	.word	0xffffffff


	//   ....[5]....
        /*0284*/ 	.word	0xffffffff


	//   ....[6]....
        /*0288*/ 	.word	0xffffffff


	//   ....[7]....
        /*028c*/ 	.word	0xffffffff


	//   ....[8]....
        /*0290*/ 	.word	0xffffffff


	//   ....[9]....
        /*0294*/ 	.word	0xffffffff


	//   ....[10]....
        /*0298*/ 	.word	0xffffffff


	//   ....[11]....
        /*029c*/ 	.word	0xffffffff


	//   ....[12]....
        /*02a0*/ 	.word	0xffffffff


	//   ....[13]....
        /*02a4*/ 	.word	0xffffffff


	//   ....[14]....
        /*02a8*/ 	.word	0xffffffff


	//   ....[15]....
        /*02ac*/ 	.word	0xffffffff


	//   ....[16]....
        /*02b0*/ 	.word	0xffffffff


	//   ....[17]....
        /*02b4*/ 	.word	0xffffffff


	//   ....[18]....
        /*02b8*/ 	.word	0xffffffff


	//   ....[19]....
        /*02bc*/ 	.word	0xffffffff


	//----- nvinfo : EIATTR_COOP_GROUP_INSTR_OFFSETS
	.align		4
.L_4021:
        /*02c0*/ 	.byte	0x04, 0x28
        /*02c2*/ 	.short	(.L_4023 - .L_4022)


	//   ....[0]....
.L_4022:
        /*02c4*/ 	.word	0x00001f40


	//   ....[1]....
        /*02c8*/ 	.word	0x00001f70


	//   ....[2]....
        /*02cc*/ 	.word	0x00001f80


	//   ....[3]....
        /*02d0*/ 	.word	0x00001fb0


	//   ....[4]....
        /*02d4*/ 	.word	0x00001fd0


	//   ....[5]....
        /*02d8*/ 	.word	0x00001ff0


	//   ....[6]....
        /*02dc*/ 	.word	0x00002010


	//   ....[7]....
        /*02e0*/ 	.word	0x00002030


	//   ....[8]....
        /*02e4*/ 	.word	0x00002040


	//   ....[9]....
        /*02e8*/ 	.word	0x00002060


	//   ....[10]....
        /*02ec*/ 	.word	0x00003fa0


	//   ....[11]....
        /*02f0*/ 	.word	0x00004020


	//   ....[12]....
        /*02f4*/ 	.word	0x000040a0


	//   ....[13]....
        /*02f8*/ 	.word	0x00004110


	//   ....[14]....
        /*02fc*/ 	.word	0x00004190


	//   ....[15]....
        /*0300*/ 	.word	0x00004200


	//   ....[16]....
        /*0304*/ 	.word	0x00004280


	//   ....[17]....
        /*0308*/ 	.word	0x000042f0


	//   ....[18]....
        /*030c*/ 	.word	0x00004370


	//   ....[19]....
        /*0310*/ 	.word	0x000043e0


	//----- nvinfo : EIATTR_EXIT_INSTR_OFFSETS
	.align		4
.L_4023:
        /*0314*/ 	.byte	0x04, 0x1c
        /*0316*/ 	.short	(.L_4025 - .L_4024)


	//   ....[0]....
.L_4024:
        /*0318*/ 	.word	0x00003e90


	//   ....[1]....
        /*031c*/ 	.word	0x00003f40


	//----- nvinfo : EIATTR_MAX_THREADS
	.align		4
.L_4025:
        /*0320*/ 	.byte	0x04, 0x05
        /*0322*/ 	.short	(.L_4027 - .L_4026)
.L_4026:
        /*0324*/ 	.word	0x00000080
        /*0328*/ 	.word	0x00000001
        /*032c*/ 	.word	0x00000001


	//----- nvinfo : EIATTR_CRS_STACK_SIZE
	.align		4
.L_4027:
        /*0330*/ 	.byte	0x04, 0x1e
        /*0332*/ 	.short	(.L_4029 - .L_4028)
.L_4028:
        /*0334*/ 	.word	0x00000000
.L_4029:


//--------------------- .nv.info._ZN10layer_norm13ln_bwd_kernelINS_13Kernel_traitsIf6__halffS2_fjLj4096ELj1ELj1ELj4ELj16ENS_18Kernel_traits_baseILj4096EfS2_fS2_fjLj128EEEEELb0ELb1ELb0ELb1EEEvNS_9BwdParamsE --------------------------
	.section	.nv.info._ZN10layer_norm13ln_bwd_kernelINS_13Kernel_traitsIf6__halffS2_fjLj4096ELj1ELj1ELj4ELj16ENS_18Kernel_traits_baseILj4096EfS2_fS2_fjLj128EEEEELb0ELb1ELb0ELb1EEEvNS_9BwdParamsE,"",@"SHT_CUDA_INFO"
	.sectionflags	@""
	.align	4


	//----- nvinfo : EIATTR_CUDA_API_VERSION
	.align		4
        /*0000*/ 	.byte	0x04, 0x37
        /*0002*/ 	.short	(.L_4031 - .L_4030)
.L_4030:
        /*0004*/ 	.word	0x00000082


	//----- nvinfo : EIATTR_SW2861232_WAR
	.align		4
.L_4031:
        /*0008*/ 	.byte	0x01, 0x35
	.zero		2


	//----- nvinfo : EIATTR_PARAM_CBANK
	.align		4
        /*000c*/ 	.byte	0x04, 0x0a
        /*000e*/ 	.short	(.L_4033 - .L_4032)
	.align		4
.L_4032:
        /*0010*/ 	.word	index@(.nv.constant0._ZN10layer_norm13ln_bwd_kernelINS_13Kernel_traitsIf6__halffS2_fjLj4096ELj1ELj1ELj4ELj16ENS_18Kernel_traits_baseILj4096EfS2_fS2_fjLj128EEEEELb0ELb1ELb0ELb1EEEvNS_9BwdParamsE)
        /*0014*/ 	.short	0x0160
        /*0016*/ 	.short	0x0128


	//----- nvinfo : EIATTR_CBANK_PARAM_SIZE
	.align		4
.L_4033:
        /*0018*/ 	.byte	0x03, 0x19
        /*001a*/ 	.short	0x0128


	//----- nvinfo : EIATTR_KPARAM_INFO
	.align		4
        /*001c*/ 	.byte	0x04, 0x17
        /*001e*/ 	.short	(.L_4035 - .L_4034)
.L_4034:
        /*0020*/ 	.word	0x00000000
        /*0024*/ 	.short	0x0000
        /*0026*/ 	.short	0x0000
        /*0028*/ 	.byte	0x00, 0xf0, 0xa1, 0x04


	//----- nvinfo : EIATTR_MAXREG_COUNT
	.align		4
.L_4035:
        /*002c*/ 	.byte	0x03, 0x1b
        /*002e*/ 	.short	0x00ff


	//----- nvinfo : EIATTR_NUM_BARRIERS
	.align		4
        /*0030*/ 	.byte	0x02, 0x4c
        /*0032*/ 	.byte	0x01
	.zero		1


	//----- nvinfo : EIATTR_ANNOTATIONS
	.align		4
        /*0034*/ 	.byte	0x04, 0x55
        /*0036*/ 	.short	(.L_4037 - .L_4036)


	//   ....[0]....
.L_4036:
        /* <DEDUP_REMOVED lines=53> */


	//----- nvinfo : EIATTR_MERCURY_ISA_VERSION
	.align		4
.L_4037:
        /*0370*/ 	.byte	0x03, 0x5f
        /*0372*/ 	.short	0x0000


	//----- nvinfo : EIATTR_COOP_GROUP_MASK_REGIDS
	.align		4
        /*0374*/ 	.byte	0x04, 0x29
        /*0376*/ 	.short	(.L_4039 - .L_4038)


	//   ....[0]....
.L_4038:
        /*0378*/ 	.word	0xffffffff


	//   ....[1]....
        /*037c*/ 	.word	0xffffffff


	//   ....[2]....
        /*0380*/ 	.word	0xffffffff


	//   ....[3]....
        /*0384*/ 	.word	0xffffffff


	//   ....[4]....
        /*0388*/ 	.word	0xffffffff


	//   ....[5]....
        /*038c*/ 	.word	0xffffffff


	//   ....[6]....
        /*0390*/ 	.word	0xffffffff


	//   ....[7]....
        /*0394*/ 	.word	0xffffffff


	//   ....[8]....
        /*0398*/ 	.word	0xffffffff


	//   ....[9]....
        /*039c*/ 	.word	0xffffffff


	//   ....[10]....
        /*03a0*/ 	.word	0xffffffff


	//   ....[11]....
        /*03a4*/ 	.word	0xffffffff


	//   ....[12]....
        /*03a8*/ 	.word	0xffffffff


	//   ....[13]....
        /*03ac*/ 	.word	0xffffffff


	//   ....[14]....
        /*03b0*/ 	.word	0xffffffff


	//   ....[15]....
        /*03b4*/ 	.word	0xffffffff


	//   ....[16]....
        /*03b8*/ 	.word	0xffffffff


	//   ....[17]....
        /*03bc*/ 	.word	0xffffffff


	//   ....[18]....
        /*03c0*/ 	.word	0xffffffff


	//   ....[19]....
        /*03c4*/ 	.word	0xffffffff


	//----- nvinfo : EIATTR_COOP_GROUP_INSTR_OFFSETS
	.align		4
.L_4039:
        /*03c8*/ 	.byte	0x04, 0x28
        /*03ca*/ 	.short	(.L_4041 - .L_4040)


	//   ....[0]....
.L_4040:
        /*03cc*/ 	.word	0x00001d40


	//   ....[1]....
        /*03d0*/ 	.word	0x00001d60


	//   ....[2]....
        /*03d4*/ 	.word	0x00001d90


	//   ....[3]....
        /*03d8*/ 	.word	0x00001db0


	//   ....[4]....
        /*03dc*/ 	.word	0x00001dd0


	//   ....[5]....
        /*03e0*/ 	.word	0x00001df0


	//   ....[6]....
        /*03e4*/ 	.word	0x00001e10


	//   ....[7]....
        /*03e8*/ 	.word	0x00001e30


	//   ....[8]....
        /*03ec*/ 	.word	0x00001e40


	//   ....[9]....
        /*03f0*/ 	.word	0x00001e60


	//   ....[10]....
        /*03f4*/ 	.word	0x000042f0


	//   ....[11]....
        /*03f8*/ 	.word	0x00004370


	//   ....[12]....
        /*03fc*/ 	.word	0x000043f0


	//   ....[13]....
        /*0400*/ 	.word	0x00004460


	//   ....[14]....
        /*0404*/ 	.word	0x000044e0


	//   ....[15]....
        /*0408*/ 	.word	0x00004550


	//   ....[16]....
        /*040c*/ 	.word	0x000045d0


	//   ....[17]....
        /*0410*/ 	.word	0x00004640


	//   ....[18]....
        /*0414*/ 	.word	0x000046c0


	//   ....[19]....
        /*0418*/ 	.word	0x00004730


	//----- nvinfo : EIATTR_EXIT_INSTR_OFFSETS
	.align		4
.L_4041:
        /*041c*/ 	.byte	0x04, 0x1c
        /*041e*/ 	.short	(.L_4043 - .L_4042)


	//   ....[0]....
.L_4042:
        /*0420*/ 	.word	0x00004290


	//----- nvinfo : EIATTR_MAX_THREADS
	.align		4
.L_4043:
        /*0424*/ 	.byte	0x04, 0x05
        /*0426*/ 	.short	(.L_4045 - .L_4044)
.L_4044:
        /*0428*/ 	.word	0x00000080
        /*042c*/ 	.word	0x00000001
        /*0430*/ 	.word	0x00000001


	//----- nvinfo : EIATTR_CRS_STACK_SIZE
	.align		4
.L_4045:
        /*0434*/ 	.byte	0x04, 0x1e
        /*0436*/ 	.short	(.L_4047 - .L_4046)
.L_4046:
        /*0438*/ 	.word	0x00000000
.L_4047:


//--------------------- .nv.info._ZN10layer_norm13ln_bwd_kernelINS_13Kernel_traitsIf6__halffS2_fjLj4096ELj1ELj1ELj4ELj16ENS_18Kernel_traits_baseILj4096EfS2_fS2_fjLj128EEEEELb0ELb1ELb1ELb0EEEvNS_9BwdParamsE --------------------------
	.section	.nv.info._ZN10layer_norm13ln_bwd_kernelINS_13Kernel_traitsIf6__halffS2_fjLj4096ELj1ELj1ELj4ELj16ENS_18Kernel_traits_baseILj4096EfS2_fS2_fjLj128EEEEELb0ELb1ELb1ELb0EEEvNS_9BwdParamsE,"",@"SHT_CUDA_INFO"
	.sectionflags	@""
	.align	4


	//----- nvinfo : EIATTR_CUDA_API_VERSION
	.align		4
        /*0000*/ 	.byte	0x04, 0x37
        /*0002*/ 	.short	(.L_4049 - .L_4048)
.L_4048:
        /*0004*/ 	.word	0x00000082


	//----- nvinfo : EIATTR_SW2861232_WAR
	.align		4
.L_4049:
        /*0008*/ 	.byte	0x01, 0x35
	.zero		2


	//----- nvinfo : EIATTR_PARAM_CBANK
	.align		4
        /*000c*/ 	.byte	0x04, 0x0a
        /*000e*/ 	.short	(.L_4051 - .L_4050)
	.align		4
.L_4050:
        /*0010*/ 	.word	index@(.nv.constant0._ZN10layer_norm13ln_bwd_kernelINS_13Kernel_traitsIf6__halffS2_fjLj4096ELj1ELj1ELj4ELj16ENS_18Kernel_traits_baseILj4096EfS2_fS2_fjLj128EEEEELb0ELb1ELb1ELb0EEEvNS_9BwdParamsE)
        /*0014*/ 	.short	0x0160
        /*0016*/ 	.short	0x0128


	//----- nvinfo : EIATTR_CBANK_PARAM_SIZE
	.align		4
.L_4051:
        /*0018*/ 	.byte	0x03, 0x19
        /*001a*/ 	.short	0x0128


	//----- nvinfo : EIATTR_KPARAM_INFO
	.align		4
        /*001c*/ 	.byte	0x04, 0x17
        /*001e*/ 	.short	(.L_4053 - .L_4052)
.L_4052:
        /*0020*/ 	.word	0x00000000
        /*0024*/ 	.short	0x0000
        /*0026*/ 	.short	0x0000
        /*0028*/ 	.byte	0x00, 0xf0, 0xa1, 0x04


	//----- nvinfo : EIATTR_MAXREG_COUNT
	.align		4
.L_4053:
        /*002c*/ 	.byte	0x03, 0x1b
        /*002e*/ 	.short	0x00ff


	//----- nvinfo : EIATTR_NUM_BARRIERS
	.align		4
        /*0030*/ 	.byte	0x02, 0x4c
        /*0032*/ 	.byte	0x01
	.zero		1


	//----- nvinfo : EIATTR_ANNOTATIONS
	.align		4
        /*0034*/ 	.byte	0x04, 0x55
        /*0036*/ 	.short	(.L_4055 - .L_4054)


	//   ....[0]....
.L_4054:
        /* <DEDUP_REMOVED lines=48> */


	//----- nvinfo : EIATTR_MERCURY_ISA_VERSION
	.align		4
.L_4055:
        /*0328*/ 	.byte	0x03, 0x5f
        /*032a*/ 	.short	0x0000


	//----- nvinfo : EIATTR_COOP_GROUP_MASK_REGIDS
	.align		4
        /*032c*/ 	.byte	0x04, 0x29
        /*032e*/ 	.short	(.L_4057 - .L_4056)


	//   ....[0]....
.L_4056:
        /*0330*/ 	.word	0xffffffff


	//   ....[1]....
        /*0334*/ 	.word	0xffffffff


	//   ....[2]....
        /*0338*/ 	.word	0xffffffff


	//   ....[3]....
        /*033c*/ 	.word	0xffffffff


	//   ....[4]....
        /*0340*/ 	.word	0xffffffff


	//   ....[5]....
        /*0344*/ 	.word	0xffffffff


	//   ....[6]....
        /*0348*/ 	.word	0xffffffff


	//   ....[7]....
        /*034c*/ 	.word	0xffffffff


	//   ....[8]....
        /*0350*/ 	.word	0xffffffff


	//   ....[9]....
        /*0354*/ 	.word	0xffffffff


	//   ....[10]....
        /*0358*/ 	.word	0xffffffff


	//   ....[11]....
        /*035c*/ 	.word	0xffffffff


	//   ....[12]....
        /*0360*/ 	.word	0xffffffff


	//   ....[13]....
        /*0364*/ 	.word	0xffffffff


	//   ....[14]....
        /*0368*/ 	.word	0xffffffff


	//   ....[15]....
        /*036c*/ 	.word	0xffffffff


	//   ....[16]....
        /*0370*/ 	.word	0xffffffff


	//   ....[17]....
        /*0374*/ 	.word	0xffffffff


	//   ....[18]....
        /*0378*/ 	.word	0xffffffff


	//   ....[19]....
        /*037c*/ 	.word	0xffffffff


	//----- nvinfo : EIATTR_COOP_GROUP_INSTR_OFFSETS
	.align		4
.L_4057:
        /*0380*/ 	.byte	0x04, 0x28
        /*0382*/ 	.short	(.L_4059 - .L_4058)


	//   ....[0]....
.L_4058:
        /*0384*/ 	.word	0x00002310


	//   ....[1]....
        /*0388*/ 	.word	0x00002340


	//   ....[2]....
        /*038c*/ 	.word	0x00002350


	//   ....[3]....
        /*0390*/ 	.word	0x00002380


	//   ....[4]....
        /*0394*/ 	.word	0x000023a0


	//   ....[5]....
        /*0398*/ 	.word	0x000023c0


	//   ....[6]....
        /*039c*/ 	.word	0x000023e0


	//   ....[7]....
        /*03a0*/ 	.word	0x00002400


	//   ....[8]....
        /*03a4*/ 	.word	0x00002410


	//   ....[9]....
        /*03a8*/ 	.word	0x00002430


	//   ....[10]....
        /*03ac*/ 	.word	0x00005c10


	//   ....[11]....
        /*03b0*/ 	.word	0x00005c90


	//   ....[12]....
        /*03b4*/ 	.word	0x00005d10


	//   ....[13]....
        /*03b8*/ 	.word	0x00005d80


	//   ....[14]....
        /*03bc*/ 	.word	0x00005e00


	//   ....[15]....
        /*03c0*/ 	.word	0x00005e70


	//   ....[16]....
        /*03c4*/ 	.word	0x00005ef0


	//   ....[17]....
        /*03c8*/ 	.word	0x00005f60


	//   ....[18]....
        /*03cc*/ 	.word	0x00005fe0


	//   ....[19]....
        /*03d0*/ 	.word	0x00006050


	//----- nvinfo : EIATTR_EXIT_INSTR_OFFSETS
	.align		4
.L_4059:
        /*03d4*/ 	.byte	0x04, 0x1c
        /*03d6*/ 	.short	(.L_4061 - .L_4060)


	//   ....[0]....
.L_4060:
        /*03d8*/ 	.word	0x00005b00


	//   ....[1]....
        /*03dc*/ 	.word	0x00005bb0


	//----- nvinfo : EIATTR_MAX_THREADS
	.align		4
.L_4061:
        /*03e0*/ 	.byte	0x04, 0x05
        /*03e2*/ 	.short	(.L_4063 - .L_4062)
.L_4062:
        /*03e4*/ 	.word	0x00000080
        /*03e8*/ 	.word	0x00000001
        /*03ec*/ 	.word	0x00000001


	//----- nvinfo : EIATTR_CRS_STACK_SIZE
	.align		4
.L_4063:
        /*03f0*/ 	.byte	0x04, 0x1e
        /*03f2*/ 	.short	(.L_4065 - .L_4064)
.L_4064:
        /*03f4*/ 	.word	0x00000000
.L_4065:


//--------------------- .nv.info._ZN10layer_norm13ln_bwd_kernelINS_13Kernel_traitsIf6__halffS2_fjLj4096ELj1ELj1ELj4ELj16ENS_18Kernel_traits_baseILj4096EfS2_fS2_fjLj128EEEEELb0ELb1ELb1ELb1EEEvNS_9BwdParamsE --------------------------
	.section	.nv.info._ZN10layer_norm13ln_bwd_kernelINS_13Kernel_traitsIf6__halffS2_fjLj4096ELj1ELj1ELj4ELj16ENS_18Kernel_traits_baseILj4096EfS2_fS2_fjLj128EEEEELb0ELb1ELb1ELb1EEEvNS_9BwdParamsE,"",@"SHT_CUDA_INFO"
	.sectionflags	@""
	.align	4


	//----- nvinfo : EIATTR_CUDA_API_VERSION
	.align		4
        /*0000*/ 	.byte	0x04, 0x37
        /*0002*/ 	.short	(.L_4067 - .L_4066)
.L_4066:
        /*0004*/ 	.word	0x00000082


	//----- nvinfo : EIATTR_SW2861232_WAR
	.align		4
.L_4067:
        /*0008*/ 	.byte	0x01, 0x35
	.zero		2


	//----- nvinfo : EIATTR_PARAM_CBANK
	.align		4
        /*000c*/ 	.byte	0x04, 0x0a
        /*000e*/ 	.short	(.L_4069 - .L_4068)
	.align		4
.L_4068:
        /*0010*/ 	.word	index@(.nv.constant0._ZN10layer_norm13ln_bwd_kernelINS_13Kernel_traitsIf6__halffS2_fjLj4096ELj1ELj1ELj4ELj16ENS_18Kernel_traits_baseILj4096EfS2_fS2_fjLj128EEEEELb0ELb1ELb1ELb1EEEvNS_9BwdParamsE)
        /*0014*/ 	.short	0x0160
        /*0016*/ 	.short	0x0128


	//----- nvinfo : EIATTR_CBANK_PARAM_SIZE
	.align		4
.L_4069:
        /*0018*/ 	.byte	0x03, 0x19
        /*001a*/ 	.short	0x0128


	//----- nvinfo : EIATTR_KPARAM_INFO
	.align		4
        /*001c*/ 	.byte	0x04, 0x17
        /*001e*/ 	.short	(.L_4071 - .L_4070)
.L_4070:
        /*0020*/ 	.word	0x00000000
        /*0024*/ 	.short	0x0000
        /*0026*/ 	.short	0x0000
        /*0028*/ 	.byte	0x00, 0xf0, 0xa1, 0x04


	//----- nvinfo : EIATTR_MAXREG_COUNT
	.align		4
.L_4071:
        /*002c*/ 	.byte	0x03, 0x1b
        /*002e*/ 	.short	0x00ff


	//----- nvinfo : EIATTR_NUM_BARRIERS
	.align		4
        /*0030*/ 	.byte	0x02, 0x4c
        /*0032*/ 	.byte	0x01
	.zero		1


	//----- nvinfo : EIATTR_ANNOTATIONS
	.align		4
        /*0034*/ 	.byte	0x04, 0x55
        /*0036*/ 	.short	(.L_4073 - .L_4072)


	//   ....[0]....
.L_4072:
        /* <DEDUP_REMOVED lines=51> */


	//----- nvinfo : EIATTR_MERCURY_ISA_VERSION
	.align		4
.L_4073:
        /*0358*/ 	.byte	0x03, 0x5f
        /*035a*/ 	.short	0x0000


	//----- nvinfo : EIATTR_COOP_GROUP_MASK_REGIDS
	.align		4
        /*035c*/ 	.byte	0x04, 0x29
        /*035e*/ 	.short	(.L_4075 - .L_4074)


	//   ....[0]....
.L_4074:
        /*0360*/ 	.word	0xffffffff


	//   ....[1]....
        /*0364*/ 	.word	0xffffffff


	//   ....[2]....
        /*0368*/ 	.word	0xffffffff


	//   ....[3]....
        /*036c*/ 	.word	0xffffffff


	//   ....[4]....
        /*0370*/ 	.word	0xffffffff


	//   ....[5]....
        /*0374*/ 	.word	0xffffffff


	//   ....[6]....
        /*0378*/ 	.word	0xffffffff


	//   ....[7]....
        /*037c*/ 	.word	0xffffffff


	//   ....[8]....
        /*0380*/ 	.word	0xffffffff


	//   ....[9]....
        /*0384*/ 	.word	0xffffffff


	//   ....[10]....
        /*0388*/ 	.word	0xffffffff


	//   ....[11]....
        /*038c*/ 	.word	0xffffffff


	//   ....[12]....
        /*0390*/ 	.word	0xffffffff


	//   ....[13]....
        /*0394*/ 	.word	0xffffffff


	//   ....[14]....
        /*0398*/ 	.word	0xffffffff


	//   ....[15]....
        /*039c*/ 	.word	0xffffffff


	//   ....[16]....
        /*03a0*/ 	.word	0xffffffff


	//   ....[17]....
        /*03a4*/ 	.word	0xffffffff


	//   ....[18]....
        /*03a8*/ 	.word	0xffffffff


	//   ....[19]....
        /*03ac*/ 	.word	0xffffffff


	//----- nvinfo : EIATTR_COOP_GROUP_INSTR_OFFSETS
	.align		4
.L_4075:
        /*03b0*/ 	.byte	0x04, 0x28
        /*03b2*/ 	.short	(.L_4077 - .L_4076)


	//   ....[0]....
.L_4076:
        /*03b4*/ 	.word	0x00002260


	//   ....[1]....
        /*03b8*/ 	.word	0x00002290


	//   ....[2]....
        /*03bc*/ 	.word	0x000022a0


	//   ....[3]....
        /*03c0*/ 	.word	0x000022d0


	//   ....[4]....
        /*03c4*/ 	.word	0x000022f0


	//   ....[5]....
        /*03c8*/ 	.word	0x00002310


	//   ....[6]....
        /*03cc*/ 	.word	0x00002330


	//   ....[7]....
        /*03d0*/ 	.word	0x00002350


	//   ....[8]....
        /*03d4*/ 	.word	0x00002360


	//   ....[9]....
        /*03d8*/ 	.word	0x00002380


	//   ....[10]....
        /*03dc*/ 	.word	0x00005810


	//   ....[11]....
        /*03e0*/ 	.word	0x00005890


	//   ....[12]....
        /*03e4*/ 	.word	0x00005910


	//   ....[13]....
        /*03e8*/ 	.word	0x00005980


	//   ....[14]....
        /*03ec*/ 	.word	0x00005a00


	//   ....[15]....
        /*03f0*/ 	.word	0x00005a70


	//   ....[16]....
        /*03f4*/ 	.word	0x00005af0


	//   ....[17]....
        /*03f8*/ 	.word	0x00005b60


	//   ....[18]....
        /*03fc*/ 	.word	0x00005be0


	//   ....[19]....
        /*0400*/ 	.word	0x00005c50


	//----- nvinfo : EIATTR_EXIT_INSTR_OFFSETS
	.align		4
.L_4077:
        /*0404*/ 	.byte	0x04, 0x1c
        /*0406*/ 	.short	(.L_4079 - .L_4078)


	//   ....[0]....
.L_4078:
        /*0408*/ 	.word	0x000057b0


	//----- nvinfo : EIATTR_MAX_THREADS
	.align		4
.L_4079:
        /*040c*/ 	.byte	0x04, 0x05
        /*040e*/ 	.short	(.L_4081 - .L_4080)
.L_4080:
        /*0410*/ 	.word	0x00000080
        /*0414*/ 	.word	0x00000001
        /*0418*/ 	.word	0x00000001


	//----- nvinfo : EIATTR_CRS_STACK_SIZE
	.align		4
.L_4081:
        /*041c*/ 	.byte	0x04, 0x1e
        /*041e*/ 	.short	(.L_4083 - .L_4082)
.L_4082:
        /*0420*/ 	.word	0x00000000
.L_4083:


//--------------------- .nv.info._ZN10layer_norm13ln_bwd_kernelINS_13Kernel_traitsIf6__halffS2_fjLj4096ELj1ELj1ELj4ELj16ENS_18Kernel_traits_baseILj4096EfS2_fS2_fjLj128EEEEELb1ELb0ELb0ELb0EEEvNS_9BwdParamsE --------------------------
	.section	.nv.info._ZN10layer_norm13ln_bwd_kernelINS_13Kernel_traitsIf6__halffS2_fjLj4096ELj1ELj1ELj4ELj16ENS_18Kernel_traits_baseILj4096EfS2_fS2_fjLj128EEEEELb1ELb0ELb0ELb0EEEvNS_9BwdParamsE,"",@"SHT_CUDA_INFO"
	.sectionflags	@""
	.align	4


	//----- nvinfo : EIATTR_CUDA_API_VERSION
	.align		4
        /*0000*/ 	.byte	0x04, 0x37
        /*0002*/ 	.short	(.L_4085 - .L_4084)
.L_4084:
        /*0004*/ 	.word	0x00000082


	//----- nvinfo : EIATTR_SW2861232_WAR
	.align		4
.L_4085:
        /*0008*/ 	.byte	0x01, 0x35
	.zero		2


	//----- nvinfo : EIATTR_PARAM_CBANK
	.align		4
        /*000c*/ 	.byte	0x04, 0x0a
        /*000e*/ 	.short	(.L_4087 - .L_4086)
	.align		4
.L_4086:
        /*0010*/ 	.word	index@(.nv.constant0._ZN10layer_norm13ln_bwd_kernelINS_13Kernel_traitsIf6__halffS2_fjLj4096ELj1ELj1ELj4ELj16ENS_18Kernel_traits_baseILj4096EfS2_fS2_fjLj128EEEEELb1ELb0ELb0ELb0EEEvNS_9BwdParamsE)
        /*0014*/ 	.short	0x0160
        /*0016*/ 	.short	0x0128


	//----- nvinfo : EIATTR_CBANK_PARAM_SIZE
	.align		4
.L_4087:
        /*0018*/ 	.byte	0x03, 0x19
        /*001a*/ 	.short	0x0128


	//----- nvinfo : EIATTR_KPARAM_INFO
	.align		4
        /*001c*/ 	.byte	0x04, 0x17
        /*001e*/ 	.short	(.L_4089 - .L_4088)
.L_4088:
        /*0020*/ 	.word	0x00000000
        /*0024*/ 	.short	0x0000
        /*0026*/ 	.short	0x0000
        /*0028*/ 	.byte	0x00, 0xf0, 0xa1, 0x04


	//----- nvinfo : EIATTR_MAXREG_COUNT
	.align		4
.L_4089:
        /*002c*/ 	.byte	0x03, 0x1b
        /*002e*/ 	.short	0x00ff


	//----- nvinfo : EIATTR_NUM_BARRIERS
	.align		4
        /*0030*/ 	.byte	0x02, 0x4c
        /*0032*/ 	.byte	0x01
	.zero		1


	//----- nvinfo : EIATTR_MERCURY_ISA_VERSION
	.align		4
        /*0034*/ 	.byte	0x03, 0x5f
        /*0036*/ 	.short	0x0000


	//----- nvinfo : EIATTR_COOP_GROUP_MASK_REGIDS
	.align		4
        /*0038*/ 	.byte	0x04, 0x29
        /*003a*/ 	.short	(.L_4091 - .L_4090)


	//   ....[0]....
.L_4090:
        /*003c*/ 	.word	0xffffffff


	//   ....[1]....
        /*0040*/ 	.word	0xffffffff


	//   ....[2]....
        /*0044*/ 	.word	0xffffffff


	//   ....[3]....
        /*0048*/ 	.word	0xffffffff


	//   ....[4]....
        /*004c*/ 	.word	0xffffffff


	//   ....[5]....
        /*0050*/ 	.word	0xffffffff


	//   ....[6]....
        /*0054*/ 	.word	0xffffffff


	//   ....[7]....
        /*0058*/ 	.word	0xffffffff


	//   ....[8]....
        /*005c*/ 	.word	0xffffffff


	//   ....[9]....
        /*0060*/ 	.word	0xffffffff


	//   ....[10]....
        /*0064*/ 	.word	0xffffffff


	//   ....[11]....
        /*0068*/ 	.word	0xffffffff


	//   ....[12]....
        /*006c*/ 	.word	0xffffffff


	//   ....[13]....
        /*0070*/ 	.word	0xffffffff


	//   ....[14]....
        /*0074*/ 	.word	0xffffffff


	//   ....[15]....
        /*0078*/ 	.word	0xffffffff


	//   ....[16]....
        /*007c*/ 	.word	0xffffffff


	//   ....[17]....
        /*0080*/ 	.word	0xffffffff


	//   ....[18]....
        /*0084*/ 	.word	0xffffffff


	//   ....[19]....
        /*0088*/ 	.word	0xffffffff


	//----- nvinfo : EIATTR_COOP_GROUP_INSTR_OFFSETS
	.align		4
.L_4091:
        /*008c*/ 	.byte	0x04, 0x28
        /*008e*/ 	.short	(.L_4093 - .L_4092)


	//   ....[0]....
.L_4092:
        /*0090*/ 	.word	0x00001b20


	//   ....[1]....
        /*0094*/ 	.word	0x00001b40


	//   ....[2]....
        /*0098*/ 	.word	0x00001b60


	//   ....[3]....
        /*009c*/ 	.word	0x00001b80


	//   ....[4]....
        /*00a0*/ 	.word	0x00001ba0


	//   ....[5]....
        /*00a4*/ 	.word	0x00001bc0


	//   ....[6]....
        /*00a8*/ 	.word	0x00001be0


	//   ....[7]....
        /*00ac*/ 	.word	0x00001c00


	//   ....[8]....
        /*00b0*/ 	.word	0x00001c20


	//   ....[9]....
        /*00b4*/ 	.word	0x00001c40


	//   ....[10]....
        /*00b8*/ 	.word	0x000037b0


	//   ....[11]....
        /*00bc*/ 	.word	0x00003830


	//   ....[12]....
        /*00c0*/ 	.word	0x000038b0


	//   ....[13]....
        /*00c4*/ 	.word	0x00003920


	//   ....[14]....
        /*00c8*/ 	.word	0x000039a0


	//   ....[15]....
        /*00cc*/ 	.word	0x00003a10


	//   ....[16]....
        /*00d0*/ 	.word	0x00003a90


	//   ....[17]....
        /*00d4*/ 	.word	0x00003b00


	//   ....[18]....
        /*00d8*/ 	.word	0x00003b80


	//   ....[19]....
        /*00dc*/ 	.word	0x00003bf0


	//----- nvinfo : EIATTR_EXIT_INSTR_OFFSETS
	.align		4
.L_4093:
        /*00e0*/ 	.byte	0x04, 0x1c
        /*00e2*/ 	.short	(.L_4095 - .L_4094)


	//   ....[0]....
.L_4094:
        /*00e4*/ 	.word	0x000036d0


	//   ....[1]....
        /*00e8*/ 	.word	0x00003750


	//----- nvinfo : EIATTR_MAX_THREADS
	.align		4
.L_4095:
        /*00ec*/ 	.byte	0x04, 0x05
        /*00ee*/ 	.short	(.L_4097 - .L_4096)
.L_4096:
        /*00f0*/ 	.word	0x00000080
        /*00f4*/ 	.word	0x00000001
        /*00f8*/ 	.word	0x00000001


	//----- nvinfo : EIATTR_CRS_STACK_SIZE
	.align		4
.L_4097:
        /*00fc*/ 	.byte	0x04, 0x1e
        /*00fe*/ 	.short	(.L_4099 - .L_4098)
.L_4098:
        /*0100*/ 	.word	0x00000000
.L_4099:


//--------------------- .nv.info._ZN10layer_norm13ln_bwd_kernelINS_13Kernel_traitsIf6__halffS2_fjLj4096ELj1ELj1ELj4ELj16ENS_18Kernel_traits_baseILj4096EfS2_fS2_fjLj128EEEEELb1ELb0ELb0ELb1EEEvNS_9BwdParamsE --------------------------
	.section	.nv.info._ZN10layer_norm13ln_bwd_kernelINS_13Kernel_traitsIf6__halffS2_fjLj4096ELj1ELj1ELj4ELj16ENS_18Kernel_traits_baseILj4096EfS2_fS2_fjLj128EEEEELb1ELb0ELb0ELb1EEEvNS_9BwdParamsE,"",@"SHT_CUDA_INFO"
	.sectionflags	@""
	.align	4


	//----- nvinfo : EIATTR_CUDA_API_VERSION
	.align		4
        /*0000*/ 	.byte	0x04, 0x37
        /*0002*/ 	.short	(.L_4101 - .L_4100)
.L_4100:
        /*0004*/ 	.word	0x00000082


	//----- nvinfo : EIATTR_SW2861232_WAR
	.align		4
.L_4101:
        /*0008*/ 	.byte	0x01, 0x35
	.zero		2


	//----- nvinfo : EIATTR_PARAM_CBANK
	.align		4
        /*000c*/ 	.byte	0x04, 0x0a
        /*000e*/ 	.short	(.L_4103 - .L_4102)
	.align		4
.L_4102:
        /*0010*/ 	.word	index@(.nv.constant0._ZN10layer_norm13ln_bwd_kernelINS_13Kernel_traitsIf6__halffS2_fjLj4096ELj1ELj1ELj4ELj16ENS_18Kernel_traits_baseILj4096EfS2_fS2_fjLj128EEEEELb1ELb0ELb0ELb1EEEvNS_9BwdParamsE)
        /*0014*/ 	.short	0x0160
        /*0016*/ 	.short	0x0128


	//----- nvinfo : EIATTR_CBANK_PARAM_SIZE
	.align		4
.L_4103:
        /*0018*/ 	.byte	0x03, 0x19
        /*001a*/ 	.short	0x0128


	//----- nvinfo : EIATTR_KPARAM_INFO
	.align		4
        /*001c*/ 	.byte	0x04, 0x17
        /*001e*/ 	.short	(.L_4105 - .L_4104)
.L_4104:
        /*0020*/ 	.word	0x00000000
        /*0024*/ 	.short	0x0000
        /*0026*/ 	.short	0x0000
        /*0028*/ 	.byte	0x00, 0xf0, 0xa1, 0x04


	//----- nvinfo : EIATTR_MAXREG_COUNT
	.align		4
.L_4105:
        /*002c*/ 	.byte	0x03, 0x1b
        /*002e*/ 	.short	0x00ff


	//----- nvinfo : EIATTR_NUM_BARRIERS
	.align		4
        /*0030*/ 	.byte	0x02, 0x4c
        /*0032*/ 	.byte	0x01
	.zero		1


	//----- nvinfo : EIATTR_MERCURY_ISA_VERSION
	.align		4
        /*0034*/ 	.byte	0x03, 0x5f
        /*0036*/ 	.short	0x0000


	//----- nvinfo : EIATTR_COOP_GROUP_MASK_REGIDS
	.align		4
        /*0038*/ 	.byte	0x04, 0x29
        /*003a*/ 	.short	(.L_4107 - .L_4106)


	//   ....[0]....
.L_4106:
        /*003c*/ 	.word	0xffffffff


	//   ....[1]....
        /*0040*/ 	.word	0xffffffff


	//   ....[2]....
        /*0044*/ 	.word	0xffffffff


	//   ....[3]....
        /*0048*/ 	.word	0xffffffff


	//   ....[4]....
        /*004c*/ 	.word	0xffffffff


	//   ....[5]....
        /*0050*/ 	.word	0xffffffff


	//   ....[6]....
        /*0054*/ 	.word	0xffffffff


	//   ....[7]....
        /*0058*/ 	.word	0xffffffff


	//   ....[8]....
        /*005c*/ 	.word	0xffffffff


	//   ....[9]....
        /*0060*/ 	.word	0xffffffff


	//   ....[10]....
        /*0064*/ 	.word	0xffffffff


	//   ....[11]....
        /*0068*/ 	.word	0xffffffff


	//   ....[12]....
        /*006c*/ 	.word	0xffffffff


	//   ....[13]....
        /*0070*/ 	.word	0xffffffff


	//   ....[14]....
        /*0074*/ 	.word	0xffffffff


	//   ....[15]....
        /*0078*/ 	.word	0xffffffff


	//   ....[16]....
        /*007c*/ 	.word	0xffffffff


	//   ....[17]....
        /*0080*/ 	.word	0xffffffff


	//   ....[18]....
        /*0084*/ 	.word	0xffffffff


	//   ....[19]....
        /*0088*/ 	.word	0xffffffff


	//----- nvinfo : EIATTR_COOP_GROUP_INSTR_OFFSETS
	.align		4
.L_4107:
        /*008c*/ 	.byte	0x04, 0x28
        /*008e*/ 	.short	(.L_4109 - .L_4108)


	//   ....[0]....
.L_4108:
        /*0090*/ 	.word	0x000019c0


	//   ....[1]....
        /*0094*/ 	.word	0x000019e0


	//   ....[2]....
        /*0098*/ 	.word	0x00001a00


	//   ....[3]....
        /*009c*/ 	.word	0x00001a20


	//   ....[4]....
        /*00a0*/ 	.word	0x00001a40


	//   ....[5]....
        /*00a4*/ 	.word	0x00001a60


	//   ....[6]....
        /*00a8*/ 	.word	0x00001a80


	//   ....[7]....
        /*00ac*/ 	.word	0x00001aa0


	//   ....[8]....
        /*00b0*/ 	.word	0x00001ac0


	//   ....[9]....
        /*00b4*/ 	.word	0x00001ae0


	//   ....[10]....
        /*00b8*/ 	.word	0x000036e0


	//   ....[11]....
        /*00bc*/ 	.word	0x00003760


	//   ....[12]....
        /*00c0*/ 	.word	0x000037e0


	//   ....[13]....
        /*00c4*/ 	.word	0x00003850


	//   ....[14]....
        /*00c8*/ 	.word	0x000038d0


	//   ....[15]....
        /*00cc*/ 	.word	0x00003940


	//   ....[16]....
        /*00d0*/ 	.word	0x000039c0


	//   ....[17]....
        /*00d4*/ 	.word	0x00003a30


	//   ....[18]....
        /*00d8*/ 	.word	0x00003ab0


	//   ....[19]....
        /*00dc*/ 	.word	0x00003b20


	//----- nvinfo : EIATTR_EXIT_INSTR_OFFSETS
	.align		4
.L_4109:
        /*00e0*/ 	.byte	0x04, 0x1c
        /*00e2*/ 	.short	(.L_4111 - .L_4110)


	//   ....[0]....
.L_4110:
        /*00e4*/ 	.word	0x00003680


	//----- nvinfo : EIATTR_MAX_THREADS
	.align		4
.L_4111:
        /*00e8*/ 	.byte	0x04, 0x05
        /*00ea*/ 	.short	(.L_4113 - .L_4112)
.L_4112:
        /*00ec*/ 	.word	0x00000080
        /*00f0*/ 	.word	0x00000001
        /*00f4*/ 	.word	0x00000001


	//----- nvinfo : EIATTR_CRS_STACK_SIZE
	.align		4
.L_4113:
        /*00f8*/ 	.byte	0x04, 0x1e
        /*00fa*/ 	.short	(.L_4115 - .L_4114)
.L_4114:
        /*00fc*/ 	.word	0x00000000
.L_4115:


//--------------------- .nv.info._ZN10layer_norm22ln_bwd_finalize_kernelINS_22Kernel_traits_finalizeILj4096Ef6__halffS2_fjLb0ELj1024ELj4ENS_18Kernel_traits_baseILj4096EfS2_fS2_fjLj1024EEEEELb0ELb0EEEvNS_9BwdParamsE --------------------------
	.section	.nv.info._ZN10layer_norm22ln_bwd_finalize_kernelINS_22Kernel_traits_finalizeILj4096Ef6__halffS2_fjLb0ELj1024ELj4ENS_18Kernel_traits_baseILj4096EfS2_fS2_fjLj1024EEEEELb0ELb0EEEvNS_9BwdParamsE,"",@"SHT_CUDA_INFO"
	.sectionflags	@""
	.align	4


	//----- nvinfo : EIATTR_CUDA_API_VERSION
	.align		4
        /*0000*/ 	.byte	0x04, 0x37
        /*0002*/ 	.short	(.L_4117 - .L_4116)
.L_4116:
        /*0004*/ 	.word	0x00000082


	//----- nvinfo : EIATTR_SW2861232_WAR
	.align		4
.L_4117:
        /*0008*/ 	.byte	0x01, 0x35
	.zero		2


	//----- nvinfo : EIATTR_PARAM_CBANK
	.align		4
        /*000c*/ 	.byte	0x04, 0x0a
        /*000e*/ 	.short	(.L_4119 - .L_4118)
	.align		4
.L_4118:
        /*0010*/ 	.word	index@(.nv.constant0._ZN10layer_norm22ln_bwd_finalize_kernelINS_22Kernel_traits_finalizeILj4096Ef6__halffS2_fjLb0ELj1024ELj4ENS_18Kernel_traits_baseILj4096EfS2_fS2_fjLj1024EEEEELb0ELb0EEEvNS_9BwdParamsE)
        /*0014*/ 	.short	0x0160
        /*0016*/ 	.short	0x0128


	//----- nvinfo : EIATTR_CBANK_PARAM_SIZE
	.align		4
.L_4119:
        /*0018*/ 	.byte	0x03, 0x19
        /*001a*/ 	.short	0x0128


	//----- nvinfo : EIATTR_KPARAM_INFO
	.align		4
        /*001c*/ 	.byte	0x04, 0x17
        /*001e*/ 	.short	(.L_4121 - .L_4120)
.L_4120:
        /*0020*/ 	.word	0x00000000
        /*0024*/ 	.short	0x0000
        /*0026*/ 	.short	0x0000
        /*0028*/ 	.byte	0x00, 0xf0, 0xa1, 0x04


	//----- nvinfo : EIATTR_MAXREG_COUNT
	.align		4
.L_4121:
        /*002c*/ 	.byte	0x03, 0x1b
        /*002e*/ 	.short	0x0040


	//----- nvinfo : EIATTR_NUM_BARRIERS
	.align		4
        /*0030*/ 	.byte	0x02, 0x4c
        /*0032*/ 	.byte	0x01
	.zero		1


	//----- nvinfo : EIATTR_MERCURY_ISA_VERSION
	.align		4
        /*0034*/ 	.byte	0x03, 0x5f
        /*0036*/ 	.short	0x0000


	//----- nvinfo : EIATTR_COOP_GROUP_MASK_REGIDS
	.align		4
        /*0038*/ 	.byte	0x04, 0x29
        /*003a*/ 	.short	(.L_4123 - .L_4122)


	//   ....[0]....
.L_4122:
        /*003c*/ 	.word	0xffffffff


	//   ....[1]....
        /*0040*/ 	.word	0xffffffff


	//   ....[2]....
        /*0044*/ 	.word	0xffffffff


	//   ....[3]....
        /*0048*/ 	.word	0xffffffff


	//   ....[4]....
        /*004c*/ 	.word	0xffffffff


	//   ....[5]....
        /*0050*/ 	.word	0xffffffff


	//   ....[6]....
        /*0054*/ 	.word	0xffffffff


	//   ....[7]....
        /*0058*/ 	.word	0xffffffff


	//   ....[8]....
        /*005c*/ 	.word	0xffffffff


	//   ....[9]....
        /*0060*/ 	.word	0xffffffff


	//   ....[10]....
        /*0064*/ 	.word	0xffffffff


	//   ....[11]....
        /*0068*/ 	.word	0xffffffff


	//   ....[12]....
        /*006c*/ 	.word	0xffffffff


	//   ....[13]....
        /*0070*/ 	.word	0xffffffff


	//   ....[14]....
        /*0074*/ 	.word	0xffffffff


	//   ....[15]....
        /*0078*/ 	.word	0xffffffff


	//   ....[16]....
        /*007c*/ 	.word	0xffffffff


	//   ....[17]....
        /*0080*/ 	.word	0xffffffff


	//   ....[18]....
        /*0084*/ 	.word	0xffffffff


	//   ....[19]....
        /*0088*/ 	.word	0xffffffff


	//----- nvinfo : EIATTR_COOP_GROUP_INSTR_OFFSETS
	.align		4
.L_4123:
        /*008c*/ 	.byte	0x04, 0x28
        /*008e*/ 	.short	(.L_4125 - .L_4124)


	//   ....[0]....
.L_4124:
        /*0090*/ 	.word	0x00000820


	//   ....[1]....
        /*0094*/ 	.word	0x00000850


	//   ....[2]....
        /*0098*/ 	.word	0x00000860


	//   ....[3]....
        /*009c*/ 	.word	0x00000890


	//   ....[4]....
        /*00a0*/ 	.word	0x000008a0


	//   ....[5]....
        /*00a4*/ 	.word	0x000008d0


	//   ....[6]....
        /*00a8*/ 	.word	0x000008f0


	//   ....[7]....
        /*00ac*/ 	.word	0x00000900


	//   ....[8]....
        /*00b0*/ 	.word	0x00000930


	//   ....[9]....
        /*00b4*/ 	.word	0x00000940


	//   ....[10]....
        /*00b8*/ 	.word	0x00000b30


	//   ....[11]....
        /*00bc*/ 	.word	0x00000ba0


	//   ....[12]....
        /*00c0*/ 	.word	0x00000c00


	//   ....[13]....
        /*00c4*/ 	.word	0x00000c60


	//   ....[14]....
        /*00c8*/ 	.word	0x00000cd0


	//   ....[15]....
        /*00cc*/ 	.word	0x00000d40


	//   ....[16]....
        /*00d0*/ 	.word	0x00000da0


	//   ....[17]....
        /*00d4*/ 	.word	0x00000e00


	//   ....[18]....
        /*00d8*/ 	.word	0x00000e60


	//   ....[19]....
        /*00dc*/ 	.word	0x00000ec0


	//----- nvinfo : EIATTR_EXIT_INSTR_OFFSETS
	.align		4
.L_4125:
        /*00e0*/ 	.byte	0x04, 0x1c
        /*00e2*/ 	.short	(.L_4127 - .L_4126)


	//   ....[0]....
.L_4126:
        /*00e4*/ 	.word	0x00000070


	//   ....[1]....
        /*00e8*/ 	.word	0x00000ad0


	//----- nvinfo : EIATTR_MAX_THREADS
	.align		4
.L_4127:
        /*00ec*/ 	.byte	0x04, 0x05
        /*00ee*/ 	.short	(.L_4129 - .L_4128)
.L_4128:
        /*00f0*/ 	.word	0x00000400
        /*00f4*/ 	.word	0x00000001
        /*00f8*/ 	.word	0x00000001


	//----- nvinfo : EIATTR_CRS_STACK_SIZE
	.align		4
.L_4129:
        /*00fc*/ 	.byte	0x04, 0x1e
        /*00fe*/ 	.short	(.L_4131 - .L_4130)
.L_4130:
        /*0100*/ 	.word	0x00000000
.L_4131:


//--------------------- .nv.info._ZN10layer_norm13ln_bwd_kernelINS_13Kernel_traitsIf6__halffS2_fjLj4096ELj1ELj1ELj4ELj16ENS_18Kernel_traits_baseILj4096EfS2_fS2_fjLj128EEEEELb1ELb0ELb1ELb0EEEvNS_9BwdParamsE --------------------------
	.section	.nv.info._ZN10layer_norm13ln_bwd_kernelINS_13Kernel_traitsIf6__halffS2_fjLj4096ELj1ELj1ELj4ELj16ENS_18Kernel_traits_baseILj4096EfS2_fS2_fjLj128EEEEELb1ELb0ELb1ELb0EEEvNS_9BwdParamsE,"",@"SHT_CUDA_INFO"
	.sectionflags	@""
	.align	4


	//----- nvinfo : EIATTR_CUDA_API_VERSION
	.align		4
        /*0000*/ 	.byte	0x04, 0x37
        /*0002*/ 	.short	(.L_4133 - .L_4132)
.L_4132:
        /*0004*/ 	.word	0x00000082


	//----- nvinfo : EIATTR_SW2861232_WAR
	.align		4
.L_4133:
        /*0008*/ 	.byte	0x01, 0x35
	.zero		2


	//----- nvinfo : EIATTR_PARAM_CBANK
	.align		4
        /*000c*/ 	.byte	0x04, 0x0a
        /*000e*/ 	.short	(.L_4135 - .L_4134)
	.align		4
.L_4134:
        /*0010*/ 	.word	index@(.nv.constant0._ZN10layer_norm13ln_bwd_kernelINS_13Kernel_traitsIf6__halffS2_fjLj4096ELj1ELj1ELj4ELj16ENS_18Kernel_traits_baseILj4096EfS2_fS2_fjLj128EEEEELb1ELb0ELb1ELb0EEEvNS_9BwdParamsE)
        /*0014*/ 	.short	0x0160
        /*0016*/ 	.short	0x0128


	//----- nvinfo : EIATTR_CBANK_PARAM_SIZE
	.align		4
.L_4135:
        /*0018*/ 	.byte	0x03, 0x19
        /*001a*/ 	.short	0x0128


	//----- nvinfo : EIATTR_KPARAM_INFO
	.align		4
        /*001c*/ 	.byte	0x04, 0x17
        /*001e*/ 	.short	(.L_4137 - .L_4136)
.L_4136:
        /*0020*/ 	.word	0x00000000
        /*0024*/ 	.short	0x0000
        /*0026*/ 	.short	0x0000
        /*0028*/ 	.byte	0x00, 0xf0, 0xa1, 0x04


	//----- nvinfo : EIATTR_MAXREG_COUNT
	.align		4
.L_4137:
        /*002c*/ 	.byte	0x03, 0x1b
        /*002e*/ 	.short	0x00ff


	//----- nvinfo : EIATTR_NUM_BARRIERS
	.align		4
        /*0030*/ 	.byte	0x02, 0x4c
        /*0032*/ 	.byte	0x01
	.zero		1


	//----- nvinfo : EIATTR_MERCURY_ISA_VERSION
	.align		4
        /*0034*/ 	.byte	0x03, 0x5f
        /*0036*/ 	.short	0x0000


	//----- nvinfo : EIATTR_COOP_GROUP_MASK_REGIDS
	.align		4
        /*0038*/ 	.byte	0x04, 0x29
        /*003a*/ 	.short	(.L_4139 - .L_4138)


	//   ....[0]....
.L_4138:
        /*003c*/ 	.word	0xffffffff


	//   ....[1]....
        /*0040*/ 	.word	0xffffffff


	//   ....[2]....
        /*0044*/ 	.word	0xffffffff


	//   ....[3]....
        /*0048*/ 	.word	0xffffffff


	//   ....[4]....
        /*004c*/ 	.word	0xffffffff


	//   ....[5]....
        /*0050*/ 	.word	0xffffffff


	//   ....[6]....
        /*0054*/ 	.word	0xffffffff


	//   ....[7]....
        /*0058*/ 	.word	0xffffffff


	//   ....[8]....
        /*005c*/ 	.word	0xffffffff


	//   ....[9]....
        /*0060*/ 	.word	0xffffffff


	//   ....[10]....
        /*0064*/ 	.word	0xffffffff


	//   ....[11]....
        /*0068*/ 	.word	0xffffffff


	//   ....[12]....
        /*006c*/ 	.word	0xffffffff


	//   ....[13]....
        /*0070*/ 	.word	0xffffffff


	//   ....[14]....
        /*0074*/ 	.word	0xffffffff


	//   ....[15]....
        /*0078*/ 	.word	0xffffffff


	//   ....[16]....
        /*007c*/ 	.word	0xffffffff


	//   ....[17]....
        /*0080*/ 	.word	0xffffffff


	//   ....[18]....
        /*0084*/ 	.word	0xffffffff


	//   ....[19]....
        /*0088*/ 	.word	0xffffffff


	//----- nvinfo : EIATTR_COOP_GROUP_INSTR_OFFSETS
	.align		4
.L_4139:
        /*008c*/ 	.byte	0x04, 0x28
        /*008e*/ 	.short	(.L_4141 - .L_4140)


	//   ....[0]....
.L_4140:
        /*0090*/ 	.word	0x00001f50


	//   ....[1]....
        /*0094*/ 	.word	0x00001f70


	//   ....[2]....
        /*0098*/ 	.word	0x00001f90


	//   ....[3]....
        /*009c*/ 	.word	0x00001fb0


	//   ....[4]....
        /*00a0*/ 	.word	0x00001fd0


	//   ....[5]....
        /*00a4*/ 	.word	0x00001ff0


	//   ....[6]....
        /*00a8*/ 	.word	0x00002010


	//   ....[7]....
        /*00ac*/ 	.word	0x00002030


	//   ....[8]....
        /*00b0*/ 	.word	0x00002050


	//   ....[9]....
        /*00b4*/ 	.word	0x00002070


	//   ....[10]....
        /*00b8*/ 	.word	0x00004fb0


	//   ....[11]....
        /*00bc*/ 	.word	0x00005030


	//   ....[12]....
        /*00c0*/ 	.word	0x000050b0


	//   ....[13]....
        /*00c4*/ 	.word	0x00005120


	//   ....[14]....
        /*00c8*/ 	.word	0x000051a0


	//   ....[15]....
        /*00cc*/ 	.word	0x00005210


	//   ....[16]....
        /*00d0*/ 	.word	0x00005290


	//   ....[17]....
        /*00d4*/ 	.word	0x00005300


	//   ....[18]....
        /*00d8*/ 	.word	0x00005380


	//   ....[19]....
        /*00dc*/ 	.word	0x000053f0


	//----- nvinfo : EIATTR_EXIT_INSTR_OFFSETS
	.align		4
.L_4141:
        /*00e0*/ 	.byte	0x04, 0x1c
        /*00e2*/ 	.short	(.L_4143 - .L_4142)


	//   ....[0]....
.L_4142:
        /*00e4*/ 	.word	0x00004ed0


	//   ....[1]....
        /*00e8*/ 	.word	0x00004f50


	//----- nvinfo : EIATTR_MAX_THREADS
	.align		4
.L_4143:
        /*00ec*/ 	.byte	0x04, 0x05
        /*00ee*/ 	.short	(.L_4145 - .L_4144)
.L_4144:
        /*00f0*/ 	.word	0x00000080
        /*00f4*/ 	.word	0x00000001
        /*00f8*/ 	.word	0x00000001


	//----- nvinfo : EIATTR_CRS_STACK_SIZE
	.align		4
.L_4145:
        /*00fc*/ 	.byte	0x04, 0x1e
        /*00fe*/ 	.short	(.L_4147 - .L_4146)
.L_4146:
        /*0100*/ 	.word	0x00000000
.L_4147:


//--------------------- .nv.info._ZN10layer_norm22ln_bwd_finalize_kernelINS_22Kernel_traits_finalizeILj4096Ef6__halffS2_fjLb0ELj1024ELj4ENS_18Kernel_traits_baseILj4096EfS2_fS2_fjLj1024EEEEELb0ELb1EEEvNS_9BwdParamsE --------------------------
	.section	.nv.info._ZN10layer_norm22ln_bwd_finalize_kernelINS_22Kernel_traits_finalizeILj4096Ef6__halffS2_fjLb0ELj1024ELj4ENS_18Kernel_traits_baseILj4096EfS2_fS2_fjLj1024EEEEELb0ELb1EEEvNS_9BwdParamsE,"",@"SHT_CUDA_INFO"
	.sectionflags	@""
	.align	4


	//----- nvinfo : EIATTR_CUDA_API_VERSION
	.align		4
        /*0000*/ 	.byte	0x04, 0x37
        /*0002*/ 	.short	(.L_4149 - .L_4148)
.L_4148:
        /*0004*/ 	.word	0x00000082


	//----- nvinfo : EIATTR_SW2861232_WAR
	.align		4
.L_4149:
        /*0008*/ 	.byte	0x01, 0x35
	.zero		2


	//----- nvinfo : EIATTR_PARAM_CBANK
	.align		4
        /*000c*/ 	.byte	0x04, 0x0a
        /*000e*/ 	.short	(.L_4151 - .L_4150)
	.align		4
.L_4150:
        /*0010*/ 	.word	index@(.nv.constant0._ZN10layer_norm22ln_bwd_finalize_kernelINS_22Kernel_traits_finalizeILj4096Ef6__halffS2_fjLb0ELj1024ELj4ENS_18Kernel_traits_baseILj4096EfS2_fS2_fjLj1024EEEEELb0ELb1EEEvNS_9BwdParamsE)
        /*0014*/ 	.short	0x0160
        /*0016*/ 	.short	0x0128


	//----- nvinfo : EIATTR_CBANK_PARAM_SIZE
	.align		4
.L_4151:
        /*0018*/ 	.byte	0x03, 0x19
        /*001a*/ 	.short	0x0128


	//----- nvinfo : EIATTR_KPARAM_INFO
	.align		4
        /*001c*/ 	.byte	0x04, 0x17
        /*001e*/ 	.short	(.L_4153 - .L_4152)
.L_4152:
        /*0020*/ 	.word	0x00000000
        /*0024*/ 	.short	0x0000
        /*0026*/ 	.short	0x0000
        /*0028*/ 	.byte	0x00, 0xf0, 0xa1, 0x04


	//----- nvinfo : EIATTR_MAXREG_COUNT
	.align		4
.L_4153:
        /*002c*/ 	.byte	0x03, 0x1b
        /*002e*/ 	.short	0x0040


	//----- nvinfo : EIATTR_NUM_BARRIERS
	.align		4
        /*0030*/ 	.byte	0x02, 0x4c
        /*0032*/ 	.byte	0x01
	.zero		1


	//----- nvinfo : EIATTR_MERCURY_ISA_VERSION
	.align		4
        /*0034*/ 	.byte	0x03, 0x5f
        /*0036*/ 	.short	0x0000


	//----- nvinfo : EIATTR_COOP_GROUP_MASK_REGIDS
	.align		4
        /*0038*/ 	.byte	0x04, 0x29
        /*003a*/ 	.short	(.L_4155 - .L_4154)


	//   ....[0]....
.L_4154:
        /*003c*/ 	.word	0xffffffff


	//   ....[1]....
        /*0040*/ 	.word	0xffffffff


	//   ....[2]....
        /*0044*/ 	.word	0xffffffff


	//   ....[3]....
        /*0048*/ 	.word	0xffffffff


	//   ....[4]....
        /*004c*/ 	.word	0xffffffff


	//   ....[5]....
        /*0050*/ 	.word	0xffffffff


	//   ....[6]....
        /*0054*/ 	.word	0xffffffff


	//   ....[7]....
        /*0058*/ 	.word	0xffffffff


	//   ....[8]....
        /*005c*/ 	.word	0xffffffff


	//   ....[9]....
        /*0060*/ 	.word	0xffffffff


	//   ....[10]....
        /*0064*/ 	.word	0xffffffff


	//   ....[11]....
        /*0068*/ 	.word	0xffffffff


	//   ....[12]....
        /*006c*/ 	.word	0xffffffff


	//   ....[13]....
        /*0070*/ 	.word	0xffffffff


	//   ....[14]....
        /*0074*/ 	.word	0xffffffff


	//   ....[15]....
        /*0078*/ 	.word	0xffffffff


	//   ....[16]....
        /*007c*/ 	.word	0xffffffff


	//   ....[17]....
        /*0080*/ 	.word	0xffffffff


	//   ....[18]....
        /*0084*/ 	.word	0xffffffff


	//   ....[19]....
        /*0088*/ 	.word	0xffffffff


	//----- nvinfo : EIATTR_COOP_GROUP_INSTR_OFFSETS
	.align		4
.L_4155:
        /*008c*/ 	.byte	0x04, 0x28
        /*008e*/ 	.short	(.L_4157 - .L_4156)


	//   ....[0]....
.L_4156:
        /*0090*/ 	.word	0x000007f0


	//   ....[1]....
        /*0094*/ 	.word	0x00000820


	//   ....[2]....
        /*0098*/ 	.word	0x00000840


	//   ....[3]....
        /*009c*/ 	.word	0x00000850


	//   ....[4]....
        /*00a0*/ 	.word	0x00000880


	//   ....[5]....
        /*00a4*/ 	.word	0x00000890


	//   ....[6]....
        /*00a8*/ 	.word	0x000008c0


	//   ....[7]....
        /*00ac*/ 	.word	0x000008d0


	//   ....[8]....
        /*00b0*/ 	.word	0x00000900


	//   ....[9]....
        /*00b4*/ 	.word	0x00000910


	//   ....[10]....
        /*00b8*/ 	.word	0x00000ab0


	//   ....[11]....
        /*00bc*/ 	.word	0x00000b30


	//   ....[12]....
        /*00c0*/ 	.word	0x00000b90


	//   ....[13]....
        /*00c4*/ 	.word	0x00000bf0


	//   ....[14]....
        /*00c8*/ 	.word	0x00000c60


	//   ....[15]....
        /*00cc*/ 	.word	0x00000cd0


	//   ....[16]....
        /*00d0*/ 	.word	0x00000d30


	//   ....[17]....
        /*00d4*/ 	.word	0x00000d90


	//   ....[18]....
        /*00d8*/ 	.word	0x00000df0


	//   ....[19]....
        /*00dc*/ 	.word	0x00000e50


	//----- nvinfo : EIATTR_EXIT_INSTR_OFFSETS
	.align		4
.L_4157:
        /*00e0*/ 	.byte	0x04, 0x1c
        /*00e2*/ 	.short	(.L_4159 - .L_4158)


	//   ....[0]....
.L_4158:
        /*00e4*/ 	.word	0x00000070


	//   ....[1]....
        /*00e8*/ 	.word	0x00000a50


	//----- nvinfo : EIATTR_MAX_THREADS
	.align		4
.L_4159:
        /*00ec*/ 	.byte	0x04, 0x05
        /*00ee*/ 	.short	(.L_4161 - .L_4160)
.L_4160:
        /*00f0*/ 	.word	0x00000400
        /*00f4*/ 	.word	0x00000001
        /*00f8*/ 	.word	0x00000001


	//----- nvinfo : EIATTR_CRS_STACK_SIZE
	.align		4
.L_4161:
        /*00fc*/ 	.byte	0x04, 0x1e
        /*00fe*/ 	.short	(.L_4163 - .L_4162)
.L_4162:
        /*0100*/ 	.word	0x00000000
.L_4163:


//--------------------- .nv.info._ZN10layer_norm13ln_bwd_kernelINS_13Kernel_traitsIf6__halffS2_fjLj4096ELj1ELj1ELj4ELj16ENS_18Kernel_traits_baseILj4096EfS2_fS2_fjLj128EEEEELb1ELb0ELb1ELb1EEEvNS_9BwdParamsE --------------------------
	.section	.nv.info._ZN10layer_norm13ln_bwd_kernelINS_13Kernel_traitsIf6__halffS2_fjLj4096ELj1ELj1ELj4ELj16ENS_18Kernel_traits_baseILj4096EfS2_fS2_fjLj128EEEEELb1ELb0ELb1ELb1EEEvNS_9BwdParamsE,"",@"SHT_CUDA_INFO"
	.sectionflags	@""
	.align	4


	//----- nvinfo : EIATTR_CUDA_API_VERSION
	.align		4
        /*0000*/ 	.byte	0x04, 0x37
        /*0002*/ 	.short	(.L_4165 - .L_4164)
.L_4164:
        /*0004*/ 	.word	0x00000082


	//----- nvinfo : EIATTR_SW2861232_WAR
	.align		4
.L_4165:
        /*0008*/ 	.byte	0x01, 0x35
	.zero		2


	//----- nvinfo : EIATTR_PARAM_CBANK
	.align		4
        /*000c*/ 	.byte	0x04, 0x0a
        /*000e*/ 	.short	(.L_4167 - .L_4166)
	.align		4
.L_4166:
        /*0010*/ 	.word	index@(.nv.constant0._ZN10layer_norm13ln_bwd_kernelINS_13Kernel_traitsIf6__halffS2_fjLj4096ELj1ELj1ELj4ELj16ENS_18Kernel_traits_baseILj4096EfS2_fS2_fjLj128EEEEELb1ELb0ELb1ELb1EEEvNS_9BwdParamsE)
        /*0014*/ 	.short	0x0160
        /*0016*/ 	.short	0x0128


	//----- nvinfo : EIATTR_CBANK_PARAM_SIZE
	.align		4
.L_4167:
        /*0018*/ 	.byte	0x03, 0x19
        /*001a*/ 	.short	0x0128


	//----- nvinfo : EIATTR_KPARAM_INFO
	.align		4
        /*001c*/ 	.byte	0x04, 0x17
        /*001e*/ 	.short	(.L_4169 - .L_4168)
.L_4168:
        /*0020*/ 	.word	0x00000000
        /*0024*/ 	.short	0x0000
        /*0026*/ 	.short	0x0000
        /*0028*/ 	.byte	0x00, 0xf0, 0xa1, 0x04


	//----- nvinfo : EIATTR_MAXREG_COUNT
	.align		4
.L_4169:
        /*002c*/ 	.byte	0x03, 0x1b
        /*002e*/ 	.short	0x00ff


	//----- nvinfo : EIATTR_NUM_BARRIERS
	.align		4
        /*0030*/ 	.byte	0x02, 0x4c
        /*0032*/ 	.byte	0x01
	.zero		1


	//----- nvinfo : EIATTR_MERCURY_ISA_VERSION
	.align		4
        /*0034*/ 	.byte	0x03, 0x5f
        /*0036*/ 	.short	0x0000


	//----- nvinfo : EIATTR_COOP_GROUP_MASK_REGIDS
	.align		4
        /*0038*/ 	.byte	0x04, 0x29
        /*003a*/ 	.short	(.L_4171 - .L_4170)


	//   ....[0]....
.L_4170:
        /*003c*/ 	.word	0xffffffff


	//   ....[1]....
        /*0040*/ 	.word	0xffffffff


	//   ....[2]....
        /*0044*/ 	.word	0xffffffff


	//   ....[3]....
        /*0048*/ 	.word	0xffffffff


	//   ....[4]....
        /*004c*/ 	.word	0xffffffff


	//   ....[5]....
        /*0050*/ 	.word	0xffffffff


	//   ....[6]....
        /*0054*/ 	.word	0xffffffff


	//   ....[7]....
        /*0058*/ 	.word	0xffffffff


	//   ....[8]....
        /*005c*/ 	.word	0xffffffff


	//   ....[9]....
        /*0060*/ 	.word	0xffffffff


	//   ....[10]....
        /*0064*/ 	.word	0xffffffff


	//   ....[11]....
        /*0068*/ 	.word	0xffffffff


	//   ....[12]....
        /*006c*/ 	.word	0xffffffff


	//   ....[13]....
        /*0070*/ 	.word	0xffffffff


	//   ....[14]....
        /*0074*/ 	.word	0xffffffff


	//   ....[15]....
        /*0078*/ 	.word	0xffffffff


	//   ....[16]....
        /*007c*/ 	.word	0xffffffff


	//   ....[17]....
        /*0080*/ 	.word	0xffffffff


	//   ....[18]....
        /*0084*/ 	.word	0xffffffff


	//   ....[19]....
        /*0088*/ 	.word	0xffffffff


	//----- nvinfo : EIATTR_COOP_GROUP_INSTR_OFFSETS
	.align		4
.L_4171:
        /*008c*/ 	.byte	0x04, 0x28
        /*008e*/ 	.short	(.L_4173 - .L_4172)


	//   ....[0]....
.L_4172:
        /*0090*/ 	.word	0x00001db0


	//   ....[1]....
        /*0094*/ 	.word	0x00001dd0


	//   ....[2]....
        /*0098*/ 	.word	0x00001df0


	//   ....[3]....
        /*009c*/ 	.word	0x00001e10


	//   ....[4]....
        /*00a0*/ 	.word	0x00001e30


	//   ....[5]....
        /*00a4*/ 	.word	0x00001e50


	//   ....[6]....
        /*00a8*/ 	.word	0x00001e70


	//   ....[7]....
        /*00ac*/ 	.word	0x00001e90


	//   ....[8]....
        /*00b0*/ 	.word	0x00001eb0


	//   ....[9]....
        /*00b4*/ 	.word	0x00001ed0


	//   ....[10]....
        /*00b8*/ 	.word	0x00004b20


	//   ....[11]....
        /*00bc*/ 	.word	0x00004ba0


	//   ....[12]....
        /*00c0*/ 	.word	0x00004c20


	//   ....[13]....
        /*00c4*/ 	.word	0x00004c90


	//   ....[14]....
        /*00c8*/ 	.word	0x00004d10


	//   ....[15]....
        /*00cc*/ 	.word	0x00004d80


	//   ....[16]....
        /*00d0*/ 	.word	0x00004e00


	//   ....[17]....
        /*00d4*/ 	.word	0x00004e70


	//   ....[18]....
        /*00d8*/ 	.word	0x00004ef0


	//   ....[19]....
        /*00dc*/ 	.word	0x00004f60


	//----- nvinfo : EIATTR_EXIT_INSTR_OFFSETS
	.align		4
.L_4173:
        /*00e0*/ 	.byte	0x04, 0x1c
        /*00e2*/ 	.short	(.L_4175 - .L_4174)


	//   ....[0]....
.L_4174:
        /*00e4*/ 	.word	0x00004ac0


	//----- nvinfo : EIATTR_MAX_THREADS
	.align		4
.L_4175:
        /*00e8*/ 	.byte	0x04, 0x05
        /*00ea*/ 	.short	(.L_4177 - .L_4176)
.L_4176:
        /*00ec*/ 	.word	0x00000080
        /*00f0*/ 	.word	0x00000001
        /*00f4*/ 	.word	0x00000001


	//----- nvinfo : EIATTR_CRS_STACK_SIZE
	.align		4
.L_4177:
        /*00f8*/ 	.byte	0x04, 0x1e
        /*00fa*/ 	.short	(.L_4179 - .L_4178)
.L_4178:
        /*00fc*/ 	.word	0x00000000
.L_4179:


//--------------------- .nv.info._ZN10layer_norm13ln_bwd_kernelINS_13Kernel_traitsIf6__halffS2_fjLj4096ELj1ELj1ELj4ELj16ENS_18Kernel_traits_baseILj4096EfS2_fS2_fjLj128EEEEELb1ELb1ELb0ELb0EEEvNS_9BwdParamsE --------------------------
	.section	.nv.info._ZN10layer_norm13ln_bwd_kernelINS_13Kernel_traitsIf6__halffS2_fjLj4096ELj1ELj1ELj4ELj16ENS_18Kernel_traits_baseILj4096EfS2_fS2_fjLj128EEEEELb1ELb1ELb0ELb0EEEvNS_9BwdParamsE,"",@"SHT_CUDA_INFO"
	.sectionflags	@""
	.align	4


	//----- nvinfo : EIATTR_CUDA_API_VERSION
	.align		4
        /*0000*/ 	.byte	0x04, 0x37
        /*0002*/ 	.short	(.L_4181 - .L_4180)
.L_4180:
        /*0004*/ 	.word	0x00000082


	//----- nvinfo : EIATTR_SW2861232_WAR
	.align		4
.L_4181:
        /*0008*/ 	.byte	0x01, 0x35
	.zero		2


	//----- nvinfo : EIATTR_PARAM_CBANK
	.align		4
        /*000c*/ 	.byte	0x04, 0x0a
        /*000e*/ 	.short	(.L_4183 - .L_4182)
	.align		4
.L_4182:
        /*0010*/ 	.word	index@(.nv.constant0._ZN10layer_norm13ln_bwd_kernelINS_13Kernel_traitsIf6__halffS2_fjLj4096ELj1ELj1ELj4ELj16ENS_18Kernel_traits_baseILj4096EfS2_fS2_fjLj128EEEEELb1ELb1ELb0ELb0EEEvNS_9BwdParamsE)
        /*0014*/ 	.short	0x0160
        /*0016*/ 	.short	0x0128


	//----- nvinfo : EIATTR_CBANK_PARAM_SIZE
	.align		4
.L_4183:
        /*0018*/ 	.byte	0x03, 0x19
        /*001a*/ 	.short	0x0128


	//----- nvinfo : EIATTR_KPARAM_INFO
	.align		4
        /*001c*/ 	.byte	0x04, 0x17
        /*001e*/ 	.short	(.L_4185 - .L_4184)
.L_4184:
        /*0020*/ 	.word	0x00000000
        /*0024*/ 	.short	0x0000
        /*0026*/ 	.short	0x0000
        /*0028*/ 	.byte	0x00, 0xf0, 0xa1, 0x04


	//----- nvinfo : EIATTR_MAXREG_COUNT
	.align		4
.L_4185:
        /*002c*/ 	.byte	0x03, 0x1b
        /*002e*/ 	.short	0x00ff


	//----- nvinfo : EIATTR_NUM_BARRIERS
	.align		4
        /*0030*/ 	.byte	0x02, 0x4c
        /*0032*/ 	.byte	0x01
	.zero		1


	//----- nvinfo : EIATTR_ANNOTATIONS
	.align		4
        /*0034*/ 	.byte	0x04, 0x55
        /*0036*/ 	.short	(.L_4187 - .L_4186)


	//   ....[0]....
.L_4186:
        /* <DEDUP_REMOVED lines=43> */


	//----- nvinfo : EIATTR_MERCURY_ISA_VERSION
	.align		4
.L_4187:
        /*02d8*/ 	.byte	0x03, 0x5f
        /*02da*/ 	.short	0x0000


	//----- nvinfo : EIATTR_COOP_GROUP_MASK_REGIDS
	.align		4
        /*02dc*/ 	.byte	0x04, 0x29
        /*02de*/ 	.short	(.L_4189 - .L_4188)


	//   ....[0]....
.L_4188:
        /*02e0*/ 	.word	0xffffffff


	//   ....[1]....
        /*02e4*/ 	.word	0xffffffff


	//   ....[2]....
        /*02e8*/ 	.word	0xffffffff


	//   ....[3]....
        /*02ec*/ 	.word	0xffffffff


	//   ....[4]....
        /*02f0*/ 	.word	0xffffffff


	//   ....[5]....
        /*02f4*/ 	.word	0xffffffff


	//   ....[6]....
        /*02f8*/ 	.word	0xffffffff


	//   ....[7]....
        /*02fc*/ 	.word	0xffffffff


	//   ....[8]....
        /*0300*/ 	.word	0xffffffff


	//   ....[9]....
        /*0304*/ 	.word	0xffffffff


	//   ....[10]....
        /*0308*/ 	.word	0xffffffff


	//   ....[11]....
        /*030c*/ 	.word	0xffffffff


	//   ....[12]....
        /*0310*/ 	.word	0xffffffff


	//   ....[13]....
        /*0314*/ 	.word	0xffffffff


	//   ....[14]....
        /*0318*/ 	.word	0xffffffff


	//   ....[15]....
        /*031c*/ 	.word	0xffffffff


	//   ....[16]....
        /*0320*/ 	.word	0xffffffff


	//   ....[17]....
        /*0324*/ 	.word	0xffffffff


	//   ....[18]....
        /*0328*/ 	.word	0xffffffff


	//   ....[19]....
        /*032c*/ 	.word	0xffffffff


	//----- nvinfo : EIATTR_COOP_GROUP_INSTR_OFFSETS
	.align		4
.L_4189:
        /*0330*/ 	.byte	0x04, 0x28
        /*0332*/ 	.short	(.L_4191 - .L_4190)


	//   ....[0]....
.L_4190:
        /*0334*/ 	.word	0x00002130


	//   ....[1]....
        /*0338*/ 	.word	0x00002160


	//   ....[2]....
        /*033c*/ 	.word	0x00002170


	//   ....[3]....
        /*0340*/ 	.word	0x000021a0


	//   ....[4]....
        /*0344*/ 	.word	0x000021c0


	//   ....[5]....
        /*0348*/ 	.word	0x000021e0


	//   ....[6]....
        /*034c*/ 	.word	0x00002200


	//   ....[7]....
        /*0350*/ 	.word	0x00002220


	//   ....[8]....
        /*0354*/ 	.word	0x00002230


	//   ....[9]....
        /*0358*/ 	.word	0x00002250


	//   ....[10]....
        /*035c*/ 	.word	0x00004d80


	//   ....[11]....
        /*0360*/ 	.word	0x00004e00


	//   ....[12]....
        /*0364*/ 	.word	0x00004e80


	//   ....[13]....
        /*0368*/ 	.word	0x00004ef0


	//   ....[14]....
        /*036c*/ 	.word	0x00004f70


	//   ....[15]....
        /*0370*/ 	.word	0x00004fe0


	//   ....[16]....
        /*0374*/ 	.word	0x00005060


	//   ....[17]....
        /*0378*/ 	.word	0x000050d0


	//   ....[18]....
        /*037c*/ 	.word	0x00005150


	//   ....[19]....
        /*0380*/ 	.word	0x000051c0


	//----- nvinfo : EIATTR_EXIT_INSTR_OFFSETS
	.align		4
.L_4191:
        /*0384*/ 	.byte	0x04, 0x1c
        /*0386*/ 	.short	(.L_4193 - .L_4192)


	//   ....[0]....
.L_4192:
        /*0388*/ 	.word	0x00004c70


	//   ....[1]....
        /*038c*/ 	.word	0x00004d20


	//----- nvinfo : EIATTR_MAX_THREADS
	.align		4
.L_4193:
        /*0390*/ 	.byte	0x04, 0x05
        /*0392*/ 	.short	(.L_4195 - .L_4194)
.L_4194:
        /*0394*/ 	.word	0x00000080
        /*0398*/ 	.word	0x00000001
        /*039c*/ 	.word	0x00000001


	//----- nvinfo : EIATTR_CRS_STACK_SIZE
	.align		4
.L_4195:
        /*03a0*/ 	.byte	0x04, 0x1e
        /*03a2*/ 	.short	(.L_4197 - .L_4196)
.L_4196:
        /*03a4*/ 	.word	0x00000000
.L_4197:


//--------------------- .nv.info._ZN10layer_norm13ln_bwd_kernelINS_13Kernel_traitsIf6__halffS2_fjLj4096ELj1ELj1ELj4ELj16ENS_18Kernel_traits_baseILj4096EfS2_fS2_fjLj128EEEEELb1ELb1ELb0ELb1EEEvNS_9BwdParamsE --------------------------
	.section	.nv.info._ZN10layer_norm13ln_bwd_kernelINS_13Kernel_traitsIf6__halffS2_fjLj4096ELj1ELj1ELj4ELj16ENS_18Kernel_traits_baseILj4096EfS2_fS2_fjLj128EEEEELb1ELb1ELb0ELb1EEEvNS_9BwdParamsE,"",@"SHT_CUDA_INFO"
	.sectionflags	@""
	.align	4


	//----- nvinfo : EIATTR_CUDA_API_VERSION
	.align		4
        /*0000*/ 	.byte	0x04, 0x37
        /*0002*/ 	.short	(.L_4199 - .L_4198)
.L_4198:
        /*0004*/ 	.word	0x00000082


	//----- nvinfo : EIATTR_SW2861232_WAR
	.align		4
.L_4199:
        /*0008*/ 	.byte	0x01, 0x35
	.zero		2


	//----- nvinfo : EIATTR_PARAM_CBANK
	.align		4
        /*000c*/ 	.byte	0x04, 0x0a
        /*000e*/ 	.short	(.L_4201 - .L_4200)
	.align		4
.L_4200:
        /*0010*/ 	.word	index@(.nv.constant0._ZN10layer_norm13ln_bwd_kernelINS_13Kernel_traitsIf6__halffS2_fjLj4096ELj1ELj1ELj4ELj16ENS_18Kernel_traits_baseILj4096EfS2_fS2_fjLj128EEEEELb1ELb1ELb0ELb1EEEvNS_9BwdParamsE)
        /*0014*/ 	.short	0x0160
        /*0016*/ 	.short	0x0128


	//----- nvinfo : EIATTR_CBANK_PARAM_SIZE
	.align		4
.L_4201:
        /*0018*/ 	.byte	0x03, 0x19
        /*001a*/ 	.short	0x0128


	//----- nvinfo : EIATTR_KPARAM_INFO
	.align		4
        /*001c*/ 	.byte	0x04, 0x17
        /*001e*/ 	.short	(.L_4203 - .L_4202)
.L_4202:
        /*0020*/ 	.word	0x00000000
        /*0024*/ 	.short	0x0000
        /*0026*/ 	.short	0x0000
        /*0028*/ 	.byte	0x00, 0xf0, 0xa1, 0x04


	//----- nvinfo : EIATTR_MAXREG_COUNT
	.align		4
.L_4203:
        /*002c*/ 	.byte	0x03, 0x1b
        /*002e*/ 	.short	0x00ff


	//----- nvinfo : EIATTR_NUM_BARRIERS
	.align		4
        /*0030*/ 	.byte	0x02, 0x4c
        /*0032*/ 	.byte	0x01
	.zero		1


	//----- nvinfo : EIATTR_ANNOTATIONS
	.align		4
        /*0034*/ 	.byte	0x04, 0x55
        /*0036*/ 	.short	(.L_4205 - .L_4204)


	//   ....[0]....
.L_4204:
        /* <DEDUP_REMOVED lines=69> */


	//----- nvinfo : EIATTR_MERCURY_ISA_VERSION
	.align		4
.L_4205:
        /*0478*/ 	.byte	0x03, 0x5f
        /*047a*/ 	.short	0x0000


	//----- nvinfo : EIATTR_COOP_GROUP_MASK_REGIDS
	.align		4
        /*047c*/ 	.byte	0x04, 0x29
        /*047e*/ 	.short	(.L_4207 - .L_4206)


	//   ....[0]....
.L_4206:
        /*0480*/ 	.word	0xffffffff


	//   ....[1]....
        /*0484*/ 	.word	0xffffffff


	//   ....[2]....
        /*0488*/ 	.word	0xffffffff


	//   ....[3]....
        /*048c*/ 	.word	0xffffffff


	//   ....[4]....
        /*0490*/ 	.word	0xffffffff


	//   ....[5]....
        /*0494*/ 	.word	0xffffffff


	//   ....[6]....
        /*0498*/ 	.word	0xffffffff


	//   ....[7]....
        /*049c*/ 	.word	0xffffffff


	//   ....[8]....
        /*04a0*/ 	.word	0xffffffff


	//   ....[9]....
        /*04a4*/ 	.word	0xffffffff


	//   ....[10]....
        /*04a8*/ 	.word	0xffffffff


	//   ....[11]....
        /*04ac*/ 	.word	0xffffffff


	//   ....[12]....
        /*04b0*/ 	.word	0xffffffff


	//   ....[13]....
        /*04b4*/ 	.word	0xffffffff


	//   ....[14]....
        /*04b8*/ 	.word	0xffffffff


	//   ....[15]....
        /*04bc*/ 	.word	0xffffffff


	//   ....[16]....
        /*04c0*/ 	.word	0xffffffff


	//   ....[17]....
        /*04c4*/ 	.word	0xffffffff


	//   ....[18]....
        /*04c8*/ 	.word	0xffffffff


	//   ....[19]....
        /*04cc*/ 	.word	0xffffffff


	//----- nvinfo : EIATTR_COOP_GROUP_INSTR_OFFSETS
	.align		4
.L_4207:
        /*04d0*/ 	.byte	0x04, 0x28
        /*04d2*/ 	.short	(.L_4209 - .L_4208)


	//   ....[0]....
.L_4208:
        /*04d4*/ 	.word	0x00001fb0


	//   ....[1]....
        /*04d8*/ 	.word	0x00001fd0


	//   ....[2]....
        /*04dc*/ 	.word	0x00002000


	//   ....[3]....
        /*04e0*/ 	.word	0x00002020


	//   ....[4]....
        /*04e4*/ 	.word	0x00002040


	//   ....[5]....
        /*04e8*/ 	.word	0x00002060


	//   ....[6]....
        /*04ec*/ 	.word	0x00002080


	//   ....[7]....
        /*04f0*/ 	.word	0x000020a0


	//   ....[8]....
        /*04f4*/ 	.word	0x000020b0


	//   ....[9]....
        /*04f8*/ 	.word	0x000020d0


	//   ....[10]....
        /*04fc*/ 	.word	0x00004ea0


	//   ....[11]....
        /*0500*/ 	.word	0x00004f20


	//   ....[12]....
        /*0504*/ 	.word	0x00004fa0


	//   ....[13]....
        /*0508*/ 	.word	0x00005010


	//   ....[14]....
        /*050c*/ 	.word	0x00005090


	//   ....[15]....
        /*0510*/ 	.word	0x00005100


	//   ....[16]....
        /*0514*/ 	.word	0x00005180


	//   ....[17]....
        /*0518*/ 	.word	0x000051f0


	//   ....[18]....
        /*051c*/ 	.word	0x00005270


	//   ....[19]....
        /*0520*/ 	.word	0x000052e0


	//----- nvinfo : EIATTR_EXIT_INSTR_OFFSETS
	.align		4
.L_4209:
        /*0524*/ 	.byte	0x04, 0x1c
        /*0526*/ 	.short	(.L_4211 - .L_4210)


	//   ....[0]....
.L_4210:
        /*0528*/ 	.word	0x00004e40


	//----- nvinfo : EIATTR_MAX_THREADS
	.align		4
.L_4211:
        /*052c*/ 	.byte	0x04, 0x05
        /*052e*/ 	.short	(.L_4213 - .L_4212)
.L_4212:
        /*0530*/ 	.word	0x00000080
        /*0534*/ 	.word	0x00000001
        /*0538*/ 	.word	0x00000001


	//----- nvinfo : EIATTR_CRS_STACK_SIZE
	.align		4
.L_4213:
        /*053c*/ 	.byte	0x04, 0x1e
        /*053e*/ 	.short	(.L_4215 - .L_4214)
.L_4214:
        /*0540*/ 	.word	0x00000000
.L_4215:


//--------------------- .nv.info._ZN10layer_norm22ln_bwd_finalize_kernelINS_22Kernel_traits_finalizeILj4096Ef6__halffS2_fjLb1ELj1024ELj4ENS_18Kernel_traits_baseILj4096EfS2_fS2_fjLj1024EEEEELb1ELb0EEEvNS_9BwdParamsE --------------------------
	.section	.nv.info._ZN10layer_norm22ln_bwd_finalize_kernelINS_22Kernel_traits_finalizeILj4096Ef6__halffS2_fjLb1ELj1024ELj4ENS_18Kernel_traits_baseILj4096EfS2_fS2_fjLj1024EEEEELb1ELb0EEEvNS_9BwdParamsE,"",@"SHT_CUDA_INFO"
	.sectionflags	@""
	.align	4


	//----- nvinfo : EIATTR_CUDA_API_VERSION
	.align		4
        /*0000*/ 	.byte	0x04, 0x37
        /*0002*/ 	.short	(.L_4217 - .L_4216)
.L_4216:
        /*0004*/ 	.word	0x00000082


	//----- nvinfo : EIATTR_SW2861232_WAR
	.align		4
.L_4217:
        /*0008*/ 	.byte	0x01, 0x35
	.zero		2


	//----- nvinfo : EIATTR_PARAM_CBANK
	.align		4
        /*000c*/ 	.byte	0x04, 0x0a
        /*000e*/ 	.short	(.L_4219 - .L_4218)
	.align		4
.L_4218:
        /*0010*/ 	.word	index@(.nv.constant0._ZN10layer_norm22ln_bwd_finalize_kernelINS_22Kernel_traits_finalizeILj4096Ef6__halffS2_fjLb1ELj1024ELj4ENS_18Kernel_traits_baseILj4096EfS2_fS2_fjLj1024EEEEELb1ELb0EEEvNS_9BwdParamsE)
        /*0014*/ 	.short	0x0160
        /*0016*/ 	.short	0x0128


	//----- nvinfo : EIATTR_CBANK_PARAM_SIZE
	.align		4
.L_4219:
        /*0018*/ 	.byte	0x03, 0x19
        /*001a*/ 	.short	0x0128


	//----- nvinfo : EIATTR_KPARAM_INFO
	.align		4
        /*001c*/ 	.byte	0x04, 0x17
        /*001e*/ 	.short	(.L_4221 - .L_4220)
.L_4220:
        /*0020*/ 	.word	0x00000000
        /*0024*/ 	.short	0x0000
        /*0026*/ 	.short	0x0000
        /*0028*/ 	.byte	0x00, 0xf0, 0xa1, 0x04


	//----- nvinfo : EIATTR_MAXREG_COUNT
	.align		4
.L_4221:
        /*002c*/ 	.byte	0x03, 0x1b
        /*002e*/ 	.short	0x0040


	//----- nvinfo : EIATTR_NUM_BARRIERS
	.align		4
        /*0030*/ 	.byte	0x02, 0x4c
        /*0032*/ 	.byte	0x01
	.zero		1


	//----- nvinfo : EIATTR_MERCURY_ISA_VERSION
	.align		4
        /*0034*/ 	.byte	0x03, 0x5f
        /*0036*/ 	.short	0x0000


	//----- nvinfo : EIATTR_COOP_GROUP_MASK_REGIDS
	.align		4
        /*0038*/ 	.byte	0x04, 0x29
        /*003a*/ 	.short	(.L_4223 - .L_4222)


	//   ....[0]....
.L_4222:
        /*003c*/ 	.word	0xffffffff


	//   ....[1]....
        /*0040*/ 	.word	0xffffffff


	//   ....[2]....
        /*0044*/ 	.word	0xffffffff


	//   ....[3]....
        /*0048*/ 	.word	0xffffffff


	//   ....[4]....
        /*004c*/ 	.word	0xffffffff


	//   ....[5]....
        /*0050*/ 	.word	0xffffffff


	//   ....[6]....
        /*0054*/ 	.word	0xffffffff


	//   ....[7]....
        /*0058*/ 	.word	0xffffffff


	//   ....[8]....
        /*005c*/ 	.word	0xffffffff


	//   ....[9]....
        /*0060*/ 	.word	0xffffffff


	//   ....[10]....
        /*0064*/ 	.word	0xffffffff


	//   ....[11]....
        /*0068*/ 	.word	0xffffffff


	//   ....[12]....
        /*006c*/ 	.word	0xffffffff


	//   ....[13]....
        /*0070*/ 	.word	0xffffffff


	//   ....[14]....
        /*0074*/ 	.word	0xffffffff


	//   ....[15]....
        /*0078*/ 	.word	0xffffffff


	//   ....[16]....
        /*007c*/ 	.word	0xffffffff


	//   ....[17]....
        /*0080*/ 	.word	0xffffffff


	//   ....[18]....
        /*0084*/ 	.word	0xffffffff


	//   ....[19]....
        /*0088*/ 	.word	0xffffffff


	//   ....[20]....
        /*008c*/ 	.word	0xffffffff


	//   ....[21]....
        /*0090*/ 	.word	0xffffffff


	//   ....[22]....
        /*0094*/ 	.word	0xffffffff


	//   ....[23]....
        /*0098*/ 	.word	0xffffffff


	//   ....[24]....
        /*009c*/ 	.word	0xffffffff


	//   ....[25]....
        /*00a0*/ 	.word	0xffffffff


	//   ....[26]....
        /*00a4*/ 	.word	0xffffffff


	//   ....[27]....
        /*00a8*/ 	.word	0xffffffff


	//   ....[28]....
        /*00ac*/ 	.word	0xffffffff


	//   ....[29]....
        /*00b0*/ 	.word	0xffffffff


	//----- nvinfo : EIATTR_COOP_GROUP_INSTR_OFFSETS
	.align		4
.L_4223:
        /*00b4*/ 	.byte	0x04, 0x28
        /*00b6*/ 	.short	(.L_4225 - .L_4224)


	//   ....[0]....
.L_4224:
        /*00b8*/ 	.word	0x000009d0


	//   ....[1]....
        /*00bc*/ 	.word	0x00000a00


	//   ....[2]....
        /*00c0*/ 	.word	0x00000a10


	//   ....[3]....
        /*00c4*/ 	.word	0x00000a30


	//   ....[4]....
        /*00c8*/ 	.word	0x00000a50


	//   ....[5]....
        /*00cc*/ 	.word	0x00000a60


	//   ....[6]....
        /*00d0*/ 	.word	0x00000a90


	//   ....[7]....
        /*00d4*/ 	.word	0x00000ab0


	//   ....[8]....
        /*00d8*/ 	.word	0x00000ac0


	//   ....[9]....
        /*00dc*/ 	.word	0x00000af0


	//   ....[10]....
        /*00e0*/ 	.word	0x00000b10


	//   ....[11]....
        /*00e4*/ 	.word	0x00000b20


	//   ....[12]....
        /*00e8*/ 	.word	0x00000b50


	//   ....[13]....
        /*00ec*/ 	.word	0x00000b70


	//   ....[14]....
        /*00f0*/ 	.word	0x00000b80


	//   ....[15]....
        /*00f4*/ 	.word	0x00000df0


	//   ....[16]....
        /*00f8*/ 	.word	0x00000e50


	//   ....[17]....
        /*00fc*/ 	.word	0x00000eb0


	//   ....[18]....
        /*0100*/ 	.word	0x00000f10


	//   ....[19]....
        /*0104*/ 	.word	0x00000f80


	//   ....[20]....
        /*0108*/ 	.word	0x00000ff0


	//   ....[21]....
        /*010c*/ 	.word	0x00001050


	//   ....[22]....
        /*0110*/ 	.word	0x000010b0


	//   ....[23]....
        /*0114*/ 	.word	0x00001110


	//   ....[24]....
        /*0118*/ 	.word	0x00001180


	//   ....[25]....
        /*011c*/ 	.word	0x000011f0


	//   ....[26]....
        /*0120*/ 	.word	0x00001250


	//   ....[27]....
        /*0124*/ 	.word	0x000012b0


	//   ....[28]....
        /*0128*/ 	.word	0x00001310


	//   ....[29]....
        /*012c*/ 	.word	0x00001370


	//----- nvinfo : EIATTR_EXIT_INSTR_OFFSETS
	.align		4
.L_4225:
        /*0130*/ 	.byte	0x04, 0x1c
        /*0132*/ 	.short	(.L_4227 - .L_4226)


	//   ....[0]....
.L_4226:
        /*0134*/ 	.word	0x00000070


	//   ....[1]....
        /*0138*/ 	.word	0x00000d90


	//----- nvinfo : EIATTR_MAX_THREADS
	.align		4
.L_4227:
        /*013c*/ 	.byte	0x04, 0x05
        /*013e*/ 	.short	(.L_4229 - .L_4228)
.L_4228:
        /*0140*/ 	.word	0x00000400
        /*0144*/ 	.word	0x00000001
        /*0148*/ 	.word	0x00000001


	//----- nvinfo : EIATTR_CRS_STACK_SIZE
	.align		4
.L_4229:
        /*014c*/ 	.byte	0x04, 0x1e
        /*014e*/ 	.short	(.L_4231 - .L_4230)
.L_4230:
        /*0150*/ 	.word	0x00000000
.L_4231:


//--------------------- .nv.info._ZN10layer_norm13ln_bwd_kernelINS_13Kernel_traitsIf6__halffS2_fjLj4096ELj1ELj1ELj4ELj16ENS_18Kernel_traits_baseILj4096EfS2_fS2_fjLj128EEEEELb1ELb1ELb1ELb0EEEvNS_9BwdParamsE --------------------------
	.section	.nv.info._ZN10layer_norm13ln_bwd_kernelINS_13Kernel_traitsIf6__halffS2_fjLj4096ELj1ELj1ELj4ELj16ENS_18Kernel_traits_baseILj4096EfS2_fS2_fjLj128EEEEELb1ELb1ELb1ELb0EEEvNS_9BwdParamsE,"",@"SHT_CUDA_INFO"
	.sectionflags	@""
	.align	4


	//----- nvinfo : EIATTR_CUDA_API_VERSION
	.align		4
        /*0000*/ 	.byte	0x04, 0x37
        /*0002*/ 	.short	(.L_4233 - .L_4232)
.L_4232:
        /*0004*/ 	.word	0x00000082


	//----- nvinfo : EIATTR_SW2861232_WAR
	.align		4
.L_4233:
        /*0008*/ 	.byte	0x01, 0x35
	.zero		2


	//----- nvinfo : EIATTR_PARAM_CBANK
	.align		4
        /*000c*/ 	.byte	0x04, 0x0a
        /*000e*/ 	.short	(.L_4235 - .L_4234)
	.align		4
.L_4234:
        /*0010*/ 	.word	index@(.nv.constant0._ZN10layer_norm13ln_bwd_kernelINS_13Kernel_traitsIf6__halffS2_fjLj4096ELj1ELj1ELj4ELj16ENS_18Kernel_traits_baseILj4096EfS2_fS2_fjLj128EEEEELb1ELb1ELb1ELb0EEEvNS_9BwdParamsE)
        /*0014*/ 	.short	0x0160
        /*0016*/ 	.short	0x0128


	//----- nvinfo : EIATTR_CBANK_PARAM_SIZE
	.align		4
.L_4235:
        /*0018*/ 	.byte	0x03, 0x19
        /*001a*/ 	.short	0x0128


	//----- nvinfo : EIATTR_KPARAM_INFO
	.align		4
        /*001c*/ 	.byte	0x04, 0x17
        /*001e*/ 	.short	(.L_4237 - .L_4236)
.L_4236:
        /*0020*/ 	.word	0x00000000
        /*0024*/ 	.short	0x0000
        /*0026*/ 	.short	0x0000
        /*0028*/ 	.byte	0x00, 0xf0, 0xa1, 0x04


	//----- nvinfo : EIATTR_MAXREG_COUNT
	.align		4
.L_4237:
        /*002c*/ 	.byte	0x03, 0x1b
        /*002e*/ 	.short	0x00ff


	//----- nvinfo : EIATTR_NUM_BARRIERS
	.align		4
        /*0030*/ 	.byte	0x02, 0x4c
        /*0032*/ 	.byte	0x01
	.zero		1


	//----- nvinfo : EIATTR_ANNOTATIONS
	.align		4
        /*0034*/ 	.byte	0x04, 0x55
        /*0036*/ 	.short	(.L_4239 - .L_4238)


	//   ....[0]....
.L_4238:
        /* <DEDUP_REMOVED lines=58> */


	//----- nvinfo : EIATTR_MERCURY_ISA_VERSION
	.align		4
.L_4239:
        /*03c8*/ 	.byte	0x03, 0x5f
        /*03ca*/ 	.short	0x0000


	//----- nvinfo : EIATTR_COOP_GROUP_MASK_REGIDS
	.align		4
        /*03cc*/ 	.byte	0x04, 0x29
        /*03ce*/ 	.short	(.L_4241 - .L_4240)


	//   ....[0]....
.L_4240:
        /*03d0*/ 	.word	0xffffffff


	//   ....[1]....
        /*03d4*/ 	.word	0xffffffff


	//   ....[2]....
        /*03d8*/ 	.word	0xffffffff


	//   ....[3]....
        /*03dc*/ 	.word	0xffffffff


	//   ....[4]....
        /*03e0*/ 	.word	0xffffffff


	//   ....[5]....
        /*03e4*/ 	.word	0xffffffff


	//   ....[6]....
        /*03e8*/ 	.word	0xffffffff


	//   ....[7]....
        /*03ec*/ 	.word	0xffffffff


	//   ....[8]....
        /*03f0*/ 	.word	0xffffffff


	//   ....[9]....
        /*03f4*/ 	.word	0xffffffff


	//   ....[10]....
        /*03f8*/ 	.word	0xffffffff


	//   ....[11]....
        /*03fc*/ 	.word	0xffffffff


	//   ....[12]....
        /*0400*/ 	.word	0xffffffff


	//   ....[13]....
        /*0404*/ 	.word	0xffffffff


	//   ....[14]....
        /*0408*/ 	.word	0xffffffff


	//   ....[15]....
        /*040c*/ 	.word	0xffffffff


	//   ....[16]....
        /*0410*/ 	.word	0xffffffff


	//   ....[17]....
        /*0414*/ 	.word	0xffffffff


	//   ....[18]....
        /*0418*/ 	.word	0xffffffff


	//   ....[19]....
        /*041c*/ 	.word	0xffffffff


	//----- nvinfo : EIATTR_COOP_GROUP_INSTR_OFFSETS
	.align		4
.L_4241:
        /*0420*/ 	.byte	0x04, 0x28
        /*0422*/ 	.short	(.L_4243 - .L_4242)


	//   ....[0]....
.L_4242:
        /*0424*/ 	.word	0x00002660


	//   ....[1]....
        /*0428*/ 	.word	0x00002690


	//   ....[2]....
        /*042c*/ 	.word	0x000026a0


	//   ....[3]....
        /*0430*/ 	.word	0x000026d0


	//   ....[4]....
        /*0434*/ 	.word	0x000026f0


	//   ....[5]....
        /*0438*/ 	.word	0x00002710


	//   ....[6]....
        /*043c*/ 	.word	0x00002720


	//   ....[7]....
        /*0440*/ 	.word	0x00002750


	//   ....[8]....
        /*0444*/ 	.word	0x00002760


	//   ....[9]....
        /*0448*/ 	.word	0x00002780


	//   ....[10]....
        /*044c*/ 	.word	0x000071b0


	//   ....[11]....
        /*0450*/ 	.word	0x00007230


	//   ....[12]....
        /*0454*/ 	.word	0x000072b0


	//   ....[13]....
        /*0458*/ 	.word	0x00007320


	//   ....[14]....
        /*045c*/ 	.word	0x000073a0


	//   ....[15]....
        /*0460*/ 	.word	0x00007410


	//   ....[16]....
        /*0464*/ 	.word	0x00007490


	//   ....[17]....
        /*0468*/ 	.word	0x00007500


	//   ....[18]....
        /*046c*/ 	.word	0x00007580


	//   ....[19]....
        /*0470*/ 	.word	0x000075f0


	//----- nvinfo : EIATTR_EXIT_INSTR_OFFSETS
	.align		4
.L_4243:
        /*0474*/ 	.byte	0x04, 0x1c
        /*0476*/ 	.short	(.L_4245 - .L_4244)


	//   ....[0]....
.L_4244:
        /*0478*/ 	.word	0x000070a0


	//   ....[1]....
        /*047c*/ 	.word	0x00007150


	//----- nvinfo : EIATTR_MAX_THREADS
	.align		4
.L_4245:
        /*0480*/ 	.byte	0x04, 0x05
        /*0482*/ 	.short	(.L_4247 - .L_4246)
.L_4246:
        /*0484*/ 	.word	0x00000080
        /*0488*/ 	.word	0x00000001
        /*048c*/ 	.word	0x00000001


	//----- nvinfo : EIATTR_CRS_STACK_SIZE
	.align		4
.L_4247:
        /*0490*/ 	.byte	0x04, 0x1e
        /*0492*/ 	.short	(.L_4249 - .L_4248)
.L_4248:
        /*0494*/ 	.word	0x00000000
.L_4249:


//--------------------- .nv.info._ZN10layer_norm22ln_bwd_finalize_kernelINS_22Kernel_traits_finalizeILj4096Ef6__halffS2_fjLb1ELj1024ELj4ENS_18Kernel_traits_baseILj4096EfS2_fS2_fjLj1024EEEEELb1ELb1EEEvNS_9BwdParamsE --------------------------
	.section	.nv.info._ZN10layer_norm22ln_bwd_finalize_kernelINS_22Kernel_traits_finalizeILj4096Ef6__halffS2_fjLb1ELj1024ELj4ENS_18Kernel_traits_baseILj4096EfS2_fS2_fjLj1024EEEEELb1ELb1EEEvNS_9BwdParamsE,"",@"SHT_CUDA_INFO"
	.sectionflags	@""
	.align	4


	//----- nvinfo : EIATTR_CUDA_API_VERSION
	.align		4
        /*0000*/ 	.byte	0x04, 0x37
        /*0002*/ 	.short	(.L_4251 - .L_4250)
.L_4250:
        /*0004*/ 	.word	0x00000082


	//----- nvinfo : EIATTR_SW2861232_WAR
	.align		4
.L_4251:
        /*0008*/ 	.byte	0x01, 0x35
	.zero		2


	//----- nvinfo : EIATTR_PARAM_CBANK
	.align		4
        /*000c*/ 	.byte	0x04, 0x0a
        /*000e*/ 	.short	(.L_4253 - .L_4252)
	.align		4
.L_4252:
        /*0010*/ 	.word	index@(.nv.constant0._ZN10layer_norm22ln_bwd_finalize_kernelINS_22Kernel_traits_finalizeILj4096Ef6__halffS2_fjLb1ELj1024ELj4ENS_18Kernel_traits_baseILj4096EfS2_fS2_fjLj1024EEEEELb1ELb1EEEvNS_9BwdParamsE)
        /*0014*/ 	.short	0x0160
        /*0016*/ 	.short	0x0128


	//----- nvinfo : EIATTR_CBANK_PARAM_SIZE
	.align		4
.L_4253:
        /*0018*/ 	.byte	0x03, 0x19
        /*001a*/ 	.short	0x0128


	//----- nvinfo : EIATTR_KPARAM_INFO
	.align		4
        /*001c*/ 	.byte	0x04, 0x17
        /*001e*/ 	.short	(.L_4255 - .L_4254)
.L_4254:
        /*0020*/ 	.word	0x00000000
        /*0024*/ 	.short	0x0000
        /*0026*/ 	.short	0x0000
        /*0028*/ 	.byte	0x00, 0xf0, 0xa1, 0x04


	//----- nvinfo : EIATTR_MAXREG_COUNT
	.align		4
.L_4255:
        /*002c*/ 	.byte	0x03, 0x1b
        /*002e*/ 	.short	0x0040


	//----- nvinfo : EIATTR_NUM_BARRIERS
	.align		4
        /*0030*/ 	.byte	0x02, 0x4c
        /*0032*/ 	.byte	0x01
	.zero		1


	//----- nvinfo : EIATTR_MERCURY_ISA_VERSION
	.align		4
        /*0034*/ 	.byte	0x03, 0x5f
        /*0036*/ 	.short	0x0000


	//----- nvinfo : EIATTR_COOP_GROUP_MASK_REGIDS
	.align		4
        /*0038*/ 	.byte	0x04, 0x29
        /*003a*/ 	.short	(.L_4257 - .L_4256)


	//   ....[0]....
.L_4256:
        /*003c*/ 	.word	0xffffffff


	//   ....[1]....
        /*0040*/ 	.word	0xffffffff


	//   ....[2]....
        /*0044*/ 	.word	0xffffffff


	//   ....[3]....
        /*0048*/ 	.word	0xffffffff


	//   ....[4]....
        /*004c*/ 	.word	0xffffffff


	//   ....[5]....
        /*0050*/ 	.word	0xffffffff


	//   ....[6]....
        /*0054*/ 	.word	0xffffffff


	//   ....[7]....
        /*0058*/ 	.word	0xffffffff


	//   ....[8]....
        /*005c*/ 	.word	0xffffffff


	//   ....[9]....
        /*0060*/ 	.word	0xffffffff


	//   ....[10]....
        /*0064*/ 	.word	0xffffffff


	//   ....[11]....
        /*0068*/ 	.word	0xffffffff


	//   ....[12]....
        /*006c*/ 	.word	0xffffffff


	//   ....[13]....
        /*0070*/ 	.word	0xffffffff


	//   ....[14]....
        /*0074*/ 	.word	0xffffffff


	//   ....[15]....
        /*0078*/ 	.word	0xffffffff


	//   ....[16]....
        /*007c*/ 	.word	0xffffffff


	//   ....[17]....
        /*0080*/ 	.word	0xffffffff


	//   ....[18]....
        /*0084*/ 	.word	0xffffffff


	//   ....[19]....
        /*0088*/ 	.word	0xffffffff


	//   ....[20]....
        /*008c*/ 	.word	0xffffffff


	//   ....[21]....
        /*0090*/ 	.word	0xffffffff


	//   ....[22]....
        /*0094*/ 	.word	0xffffffff


	//   ....[23]....
        /*0098*/ 	.word	0xffffffff


	//   ....[24]....
        /*009c*/ 	.word	0xffffffff


	//   ....[25]....
        /*00a0*/ 	.word	0xffffffff


	//   ....[26]....
        /*00a4*/ 	.word	0xffffffff


	//   ....[27]....
        /*00a8*/ 	.word	0xffffffff


	//   ....[28]....
        /*00ac*/ 	.word	0xffffffff


	//   ....[29]....
        /*00b0*/ 	.word	0xffffffff


	//----- nvinfo : EIATTR_COOP_GROUP_INSTR_OFFSETS
	.align		4
.L_4257:
        /*00b4*/ 	.byte	0x04, 0x28
        /*00b6*/ 	.short	(.L_4259 - .L_4258)


	//   ....[0]....
.L_4258:
        /*00b8*/ 	.word	0x000009a0


	//   ....[1]....
        /*00bc*/ 	.word	0x000009d0


	//   ....[2]....
        /*00c0*/ 	.word	0x000009e0


	//   ....[3]....
        /*00c4*/ 	.word	0x00000a00


	//   ....[4]....
        /*00c8*/ 	.word	0x00000a20


	//   ....[5]....
        /*00cc*/ 	.word	0x00000a30


	//   ....[6]....
        /*00d0*/ 	.word	0x00000a60


	//   ....[7]....
        /*00d4*/ 	.word	0x00000a80


	//   ....[8]....
        /*00d8*/ 	.word	0x00000a90


	//   ....[9]....
        /*00dc*/ 	.word	0x00000ac0


	//   ....[10]....
        /*00e0*/ 	.word	0x00000ae0


	//   ....[11]....
        /*00e4*/ 	.word	0x00000af0


	//   ....[12]....
        /*00e8*/ 	.word	0x00000b20


	//   ....[13]....
        /*00ec*/ 	.word	0x00000b40


	//   ....[14]....
        /*00f0*/ 	.word	0x00000b50


	//   ....[15]....
        /*00f4*/ 	.word	0x00000da0


	//   ....[16]....
        /*00f8*/ 	.word	0x00000e00


	//   ....[17]....
        /*00fc*/ 	.word	0x00000e60


	//   ....[18]....
        /*0100*/ 	.word	0x00000ec0


	//   ....[19]....
        /*0104*/ 	.word	0x00000f30


	//   ....[20]....
        /*0108*/ 	.word	0x00000fa0


	//   ....[21]....
        /*010c*/ 	.word	0x00001000


	//   ....[22]....
        /*0110*/ 	.word	0x00001060


	//   ....[23]....
        /*0114*/ 	.word	0x000010c0


	//   ....[24]....
        /*0118*/ 	.word	0x00001130


	//   ....[25]....
        /*011c*/ 	.word	0x000011a0


	//   ....[26]....
        /*0120*/ 	.word	0x00001200


	//   ....[27]....
        /*0124*/ 	.word	0x00001260


	//   ....[28]....
        /*0128*/ 	.word	0x000012c0


	//   ....[29]....
        /*012c*/ 	.word	0x00001320


	//----- nvinfo : EIATTR_EXIT_INSTR_OFFSETS
	.align		4
.L_4259:
        /*0130*/ 	.byte	0x04, 0x1c
        /*0132*/ 	.short	(.L_4261 - .L_4260)


	//   ....[0]....
.L_4260:
        /*0134*/ 	.word	0x00000070


	//   ....[1]....
        /*0138*/ 	.word	0x00000d40


	//----- nvinfo : EIATTR_MAX_THREADS
	.align		4
.L_4261:
        /*013c*/ 	.byte	0x04, 0x05
        /*013e*/ 	.short	(.L_4263 - .L_4262)
.L_4262:
        /*0140*/ 	.word	0x00000400
        /*0144*/ 	.word	0x00000001
        /*0148*/ 	.word	0x00000001


	//----- nvinfo : EIATTR_CRS_STACK_SIZE
	.align		4
.L_4263:
        /*014c*/ 	.byte	0x04, 0x1e
        /*014e*/ 	.short	(.L_4265 - .L_4264)
.L_4264:
        /*0150*/ 	.word	0x00000000
.L_4265:


//--------------------- .nv.info._ZN10layer_norm13ln_bwd_kernelINS_13Kernel_traitsIf6__halffS2_fjLj4096ELj1ELj1ELj4ELj16ENS_18Kernel_traits_baseILj4096EfS2_fS2_fjLj128EEEEELb1ELb1ELb1ELb1EEEvNS_9BwdParamsE --------------------------
	.section	.nv.info._ZN10layer_norm13ln_bwd_kernelINS_13Kernel_traitsIf6__halffS2_fjLj4096ELj1ELj1ELj4ELj16ENS_18Kernel_traits_baseILj4096EfS2_fS2_fjLj128EEEEELb1ELb1ELb1ELb1EEEvNS_9BwdParamsE,"",@"SHT_CUDA_INFO"
	.sectionflags	@""
	.align	4


	//----- nvinfo : EIATTR_CUDA_API_VERSION
	.align		4
        /*0000*/ 	.byte	0x04, 0x37
        /*0002*/ 	.short	(.L_4267 - .L_4266)
.L_4266:
        /*0004*/ 	.word	0x00000082


	//----- nvinfo : EIATTR_SW2861232_WAR
	.align		4
.L_4267:
        /*0008*/ 	.byte	0x01, 0x35
	.zero		2


	//----- nvinfo : EIATTR_PARAM_CBANK
	.align		4
        /*000c*/ 	.byte	0x04, 0x0a
        /*000e*/ 	.short	(.L_4269 - .L_4268)
	.align		4
.L_4268:
        /*0010*/ 	.word	index@(.nv.constant0._ZN10layer_norm13ln_bwd_kernelINS_13Kernel_traitsIf6__halffS2_fjLj4096ELj1ELj1ELj4ELj16ENS_18Kernel_traits_baseILj4096EfS2_fS2_fjLj128EEEEELb1ELb1ELb1ELb1EEEvNS_9BwdParamsE)
        /*0014*/ 	.short	0x0160
        /*0016*/ 	.short	0x0128


	//----- nvinfo : EIATTR_CBANK_PARAM_SIZE
	.align		4
.L_4269:
        /*0018*/ 	.byte	0x03, 0x19
        /*001a*/ 	.short	0x0128


	//----- nvinfo : EIATTR_KPARAM_INFO
	.align		4
        /*001c*/ 	.byte	0x04, 0x17
        /*001e*/ 	.short	(.L_4271 - .L_4270)
.L_4270:
        /*0020*/ 	.word	0x00000000
        /*0024*/ 	.short	0x0000
        /*0026*/ 	.short	0x0000
        /*0028*/ 	.byte	0x00, 0xf0, 0xa1, 0x04


	//----- nvinfo : EIATTR_MAXREG_COUNT
	.align		4
.L_4271:
        /*002c*/ 	.byte	0x03, 0x1b
        /*002e*/ 	.short	0x00ff


	//----- nvinfo : EIATTR_NUM_BARRIERS
	.align		4
        /*0030*/ 	.byte	0x02, 0x4c
        /*0032*/ 	.byte	0x01
	.zero		1


	//----- nvinfo : EIATTR_ANNOTATIONS
	.align		4
        /*0034*/ 	.byte	0x04, 0x55
        /*0036*/ 	.short	(.L_4273 - .L_4272)


	//   ....[0]....
.L_4272:
        /* <DEDUP_REMOVED lines=46> */


	//----- nvinfo : EIATTR_MERCURY_ISA_VERSION
	.align		4
.L_4273:
        /*0308*/ 	.byte	0x03, 0x5f
        /*030a*/ 	.short	0x0000


	//----- nvinfo : EIATTR_COOP_GROUP_MASK_REGIDS
	.align		4
        /*030c*/ 	.byte	0x04, 0x29
        /*030e*/ 	.short	(.L_4275 - .L_4274)


	//   ....[0]....
.L_4274:
        /*0310*/ 	.word	0xffffffff


	//   ....[1]....
        /*0314*/ 	.word	0xffffffff


	//   ....[2]....
        /*0318*/ 	.word	0xffffffff


	//   ....[3]....
        /*031c*/ 	.word	0xffffffff


	//   ....[4]....
        /*0320*/ 	.word	0xffffffff


	//   ....[5]....
        /*0324*/ 	.word	0xffffffff


	//   ....[6]....
        /*0328*/ 	.word	0xffffffff


	//   ....[7]....
        /*032c*/ 	.word	0xffffffff


	//   ....[8]....
        /*0330*/ 	.word	0xffffffff


	//   ....[9]....
        /*0334*/ 	.word	0xffffffff


	//   ....[10]....
        /*0338*/ 	.word	0xffffffff


	//   ....[11]....
        /*033c*/ 	.word	0xffffffff


	//   ....[12]....
        /*0340*/ 	.word	0xffffffff


	//   ....[13]....
        /*0344*/ 	.word	0xffffffff


	//   ....[14]....
        /*0348*/ 	.word	0xffffffff


	//   ....[15]....
        /*034c*/ 	.word	0xffffffff


	//   ....[16]....
        /*0350*/ 	.word	0xffffffff


	//   ....[17]....
        /*0354*/ 	.word	0xffffffff


	//   ....[18]....
        /*0358*/ 	.word	0xffffffff


	//   ....[19]....
        /*035c*/ 	.word	0xffffffff


	//----- nvinfo : EIATTR_COOP_GROUP_INSTR_OFFSETS
	.align		4
.L_4275:
        /*0360*/ 	.byte	0x04, 0x28
        /*0362*/ 	.short	(.L_4277 - .L_4276)


	//   ....[0]....
.L_4276:
        /*0364*/ 	.word	0x00002560


	//   ....[1]....
        /*0368*/ 	.word	0x00002580


	//   ....[2]....
        /*036c*/ 	.word	0x000025b0


	//   ....[3]....
        /*0370*/ 	.word	0x000025d0


	//   ....[4]....
        /*0374*/ 	.word	0x000025f0


	//   ....[5]....
        /*0378*/ 	.word	0x00002610


	//   ....[6]....
        /*037c*/ 	.word	0x00002630


	//   ....[7]....
        /*0380*/ 	.word	0x00002650


	//   ....[8]....
        /*0384*/ 	.word	0x00002660


	//   ....[9]....
        /*0388*/ 	.word	0x00002680


	//   ....[10]....
        /*038c*/ 	.word	0x00006bf0


	//   ....[11]....
        /*0390*/ 	.word	0x00006c70


	//   ....[12]....
        /*0394*/ 	.word	0x00006cf0


	//   ....[13]....
        /*0398*/ 	.word	0x00006d60


	//   ....[14]....
        /*039c*/ 	.word	0x00006de0


	//   ....[15]....
        /*03a0*/ 	.word	0x00006e50


	//   ....[16]....
        /*03a4*/ 	.word	0x00006ed0


	//   ....[17]....
        /*03a8*/ 	.word	0x00006f40


	//   ....[18]....
        /*03ac*/ 	.word	0x00006fc0


	//   ....[19]....
        /*03b0*/ 	.word	0x00007030


	//----- nvinfo : EIATTR_EXIT_INSTR_OFFSETS
	.align		4
.L_4277:
        /*03b4*/ 	.byte	0x04, 0x1c
        /*03b6*/ 	.short	(.L_4279 - .L_4278)


	//   ....[0]....
.L_4278:
        /*03b8*/ 	.word	0x00006b90


	//----- nvinfo : EIATTR_MAX_THREADS
	.align		4
.L_4279:
        /*03bc*/ 	.byte	0x04, 0x05
        /*03be*/ 	.short	(.L_4281 - .L_4280)
.L_4280:
        /*03c0*/ 	.word	0x00000080
        /*03c4*/ 	.word	0x00000001
        /*03c8*/ 	.word	0x00000001


	//----- nvinfo : EIATTR_CRS_STACK_SIZE
	.align		4
.L_4281:
        /*03cc*/ 	.byte	0x04, 0x1e
        /*03ce*/ 	.short	(.L_4283 - .L_4282)
.L_4282:
        /*03d0*/ 	.word	0x00000000
.L_4283:


//--------------------- .nv.info._ZN10layer_norm13ln_bwd_kernelINS_13Kernel_traitsI6__halfffffjLj4096ELj1ELj1ELj4ELj16ENS_18Kernel_traits_baseILj4096ES2_ffffjLj128EEEEELb0ELb0ELb0ELb0EEEvNS_9BwdParamsE --------------------------
	.section	.nv.info._ZN10layer_norm13ln_bwd_kernelINS_13Kernel_traitsI6__halfffffjLj4096ELj1ELj1ELj4ELj16ENS_18Kernel_traits_baseILj4096ES2_ffffjLj128EEEEELb0ELb0ELb0ELb0EEEvNS_9BwdParamsE,"",@"SHT_CUDA_INFO"
	.sectionflags	@""
	.align	4


	//----- nvinfo : EIATTR_CUDA_API_VERSION
	.align		4
        /*0000*/ 	.byte	0x04, 0x37
        /*0002*/ 	.short	(.L_4285 - .L_4284)
.L_4284:
        /*0004*/ 	.word	0x00000082


	//----- nvinfo : EIATTR_SW2861232_WAR
	.align		4
.L_4285:
        /*0008*/ 	.byte	0x01, 0x35
	.zero		2


	//----- nvinfo : EIATTR_PARAM_CBANK
	.align		4
        /*000c*/ 	.byte	0x04, 0x0a
        /*000e*/ 	.short	(.L_4287 - .L_4286)
	.align		4
.L_4286:
        /*0010*/ 	.word	index@(.nv.constant0._ZN10layer_norm13ln_bwd_kernelINS_13Kernel_traitsI6__halfffffjLj4096ELj1ELj1ELj4ELj16ENS_18Kernel_traits_baseILj4096ES2_ffffjLj128EEEEELb0ELb0ELb0ELb0EEEvNS_9BwdParamsE)
        /*0014*/ 	.short	0x0160
        /*0016*/ 	.short	0x0128


	//----- nvinfo : EIATTR_CBANK_PARAM_SIZE
	.align		4
.L_4287:
        /*0018*/ 	.byte	0x03, 0x19
        /*001a*/ 	.short	0x0128


	//----- nvinfo : EIATTR_KPARAM_INFO
	.align		4
        /*001c*/ 	.byte	0x04, 0x17
        /*001e*/ 	.short	(.L_4289 - .L_4288)
.L_4288:
        /*0020*/ 	.word	0x00000000
        /*0024*/ 	.short	0x0000
        /*0026*/ 	.short	0x0000
        /*0028*/ 	.byte	0x00, 0xf0, 0xa1, 0x04


	//----- nvinfo : EIATTR_MAXREG_COUNT
	.align		4
.L_4289:
        /*002c*/ 	.byte	0x03, 0x1b
        /*002e*/ 	.short	0x00ff


	//----- nvinfo : EIATTR_NUM_BARRIERS
	.align		4
        /*0030*/ 	.byte	0x02, 0x4c
        /*0032*/ 	.byte	0x01
	.zero		1


	//----- nvinfo : EIATTR_MERCURY_ISA_VERSION
	.align		4
        /*0034*/ 	.byte	0x03, 0x5f
        /*0036*/ 	.short	0x0000


	//----- nvinfo : EIATTR_COOP_GROUP_MASK_REGIDS
	.align		4
        /*0038*/ 	.byte	0x04, 0x29
        /*003a*/ 	.short	(.L_4291 - .L_4290)


	//   ....[0]....
.L_4290:
        /*003c*/ 	.word	0xffffffff


	//   ....[1]....
        /*0040*/ 	.word	0xffffffff


	//   ....[2]....
        /*0044*/ 	.word	0xffffffff


	//   ....[3]....
        /*0048*/ 	.word	0xffffffff


	//   ....[4]....
        /*004c*/ 	.word	0xffffffff


	//   ....[5]....
        /*0050*/ 	.word	0xffffffff


	//   ....[6]....
        /*0054*/ 	.word	0xffffffff


	//   ....[7]....
        /*0058*/ 	.word	0xffffffff


	//   ....[8]....
        /*005c*/ 	.word	0xffffffff


	//   ....[9]....
        /*0060*/ 	.word	0xffffffff


	//   ....[10]....
        /*0064*/ 	.word	0xffffffff


	//   ....[11]....
        /*0068*/ 	.word	0xffffffff


	//   ....[12]....
        /*006c*/ 	.word	0xffffffff


	//   ....[13]....
        /*0070*/ 	.word	0xffffffff


	//   ....[14]....
        /*0074*/ 	.word	0xffffffff


	//   ....[15]....
        /*0078*/ 	.word	0xffffffff


	//   ....[16]....
        /*007c*/ 	.word	0xffffffff


	//   ....[17]....
        /*0080*/ 	.word	0xffffffff


	//   ....[18]....
        /*0084*/ 	.word	0xffffffff


	//   ....[19]....
        /*0088*/ 	.word	0xffffffff


	//----- nvinfo : EIATTR_COOP_GROUP_INSTR_OFFSETS
	.align		4
.L_4291:
        /*008c*/ 	.byte	0x04, 0x28
        /*008e*/ 	.short	(.L_4293 - .L_4292)


	//   ....[0]....
.L_4292:
        /*0090*/ 	.word	0x00002220


	//   ....[1]....
        /*0094*/ 	.word	0x00002240


	//   ....[2]....
        /*0098*/ 	.word	0x00002260


	//   ....[3]....
        /*009c*/ 	.word	0x00002280


	//   ....[4]....
        /*00a0*/ 	.word	0x000022a0


	//   ....[5]....
        /*00a4*/ 	.word	0x000022c0


	//   ....[6]....
        /*00a8*/ 	.word	0x000022e0


	//   ....[7]....
        /*00ac*/ 	.word	0x00002300


	//   ....[8]....
        /*00b0*/ 	.word	0x00002320


	//   ....[9]....
        /*00b4*/ 	.word	0x00002340


	//   ....[10]....
        /*00b8*/ 	.word	0x00003c70


	//   ....[11]....
        /*00bc*/ 	.word	0x00003cf0


	//   ....[12]....
        /*00c0*/ 	.word	0x00003d70


	//   ....[13]....
        /*00c4*/ 	.word	0x00003de0


	//   ....[14]....
        /*00c8*/ 	.word	0x00003e60


	//   ....[15]....
        /*00cc*/ 	.word	0x00003ed0


	//   ....[16]....
        /*00d0*/ 	.word	0x00003f50


	//   ....[17]....
        /*00d4*/ 	.word	0x00003fc0


	//   ....[18]....
        /*00d8*/ 	.word	0x00004040


	//   ....[19]....
        /*00dc*/ 	.word	0x000040b0


	//----- nvinfo : EIATTR_EXIT_INSTR_OFFSETS
	.align		4
.L_4293:
        /*00e0*/ 	.byte	0x04, 0x1c
        /*00e2*/ 	.short	(.L_4295 - .L_4294)


	//   ....[0]....
.L_4294:
        /*00e4*/ 	.word	0x00003bb0


	//   ....[1]....
        /*00e8*/ 	.word	0x00003c10


	//----- nvinfo : EIATTR_MAX_THREADS
	.align		4
.L_4295:
        /*00ec*/ 	.byte	0x04, 0x05
        /*00ee*/ 	.short	(.L_4297 - .L_4296)
.L_4296:
        /*00f0*/ 	.word	0x00000080
        /*00f4*/ 	.word	0x00000001
        /*00f8*/ 	.word	0x00000001


	//----- nvinfo : EIATTR_CRS_STACK_SIZE
	.align		4
.L_4297:
        /*00fc*/ 	.byte	0x04, 0x1e
        /*00fe*/ 	.short	(.L_4299 - .L_4298)
.L_4298:
        /*0100*/ 	.word	0x00000000
.L_4299:


//--------------------- .nv.info._ZN10layer_norm13ln_bwd_kernelINS_13Kernel_traitsI6__halfffffjLj4096ELj1ELj1ELj4ELj16ENS_18Kernel_traits_baseILj4096ES2_ffffjLj128EEEEELb0ELb0ELb0ELb1EEEvNS_9BwdParamsE --------------------------
	.section	.nv.info._ZN10layer_norm13ln_bwd_kernelINS_13Kernel_traitsI6__halfffffjLj4096ELj1ELj1ELj4ELj16ENS_18Kernel_traits_baseILj4096ES2_ffffjLj128EEEEELb0ELb0ELb0ELb1EEEvNS_9BwdParamsE,"",@"SHT_CUDA_INFO"
	.sectionflags	@""
	.align	4


	//----- nvinfo : EIATTR_CUDA_API_VERSION
	.align		4
        /*0000*/ 	.byte	0x04, 0x37
        /*0002*/ 	.short	(.L_4301 - .L_4300)
.L_4300:
        /*0004*/ 	.word	0x00000082


	//----- nvinfo : EIATTR_SW2861232_WAR
	.align		4
.L_4301:
        /*0008*/ 	.byte	0x01, 0x35
	.zero		2


	//----- nvinfo : EIATTR_PARAM_CBANK
	.align		4
        /*000c*/ 	.byte	0x04, 0x0a
        /*000e*/ 	.short	(.L_4303 - .L_4302)
	.align		4
.L_4302:
        /*0010*/ 	.word	index@(.nv.constant0._ZN10layer_norm13ln_bwd_kernelINS_13Kernel_traitsI6__halfffffjLj4096ELj1ELj1ELj4ELj16ENS_18Kernel_traits_baseILj4096ES2_ffffjLj128EEEEELb0ELb0ELb0ELb1EEEvNS_9BwdParamsE)
        /*0014*/ 	.short	0x0160
        /*0016*/ 	.short	0x0128


	//----- nvinfo : EIATTR_CBANK_PARAM_SIZE
	.align		4
.L_4303:
        /*0018*/ 	.byte	0x03, 0x19
        /*001a*/ 	.short	0x0128


	//----- nvinfo : EIATTR_KPARAM_INFO
	.align		4
        /*001c*/ 	.byte	0x04, 0x17
        /*001e*/ 	.short	(.L_4305 - .L_4304)
.L_4304:
        /*0020*/ 	.word	0x00000000
        /*0024*/ 	.short	0x0000
        /*0026*/ 	.short	0x0000
        /*0028*/ 	.byte	0x00, 0xf0, 0xa1, 0x04


	//----- nvinfo : EIATTR_MAXREG_COUNT
	.align		4
.L_4305:
        /*002c*/ 	.byte	0x03, 0x1b
        /*002e*/ 	.short	0x00ff


	//----- nvinfo : EIATTR_NUM_BARRIERS
	.align		4
        /*0030*/ 	.byte	0x02, 0x4c
        /*0032*/ 	.byte	0x01
	.zero		1


	//----- nvinfo : EIATTR_MERCURY_ISA_VERSION
	.align		4
        /*0034*/ 	.byte	0x03, 0x5f
        /*0036*/ 	.short	0x0000


	//----- nvinfo : EIATTR_COOP_GROUP_MASK_REGIDS
	.align		4
        /*0038*/ 	.byte	0x04, 0x29
        /*003a*/ 	.short	(.L_4307 - .L_4306)


	//   ....[0]....
.L_4306:
        /*003c*/ 	.word	0xffffffff


	//   ....[1]....
        /*0040*/ 	.word	0xffffffff


	//   ....[2]....
        /*0044*/ 	.word	0xffffffff


	//   ....[3]....
        /*0048*/ 	.word	0xffffffff


	//   ....[4]....
        /*004c*/ 	.word	0xffffffff


	//   ....[5]....
        /*0050*/ 	.word	0xffffffff


	//   ....[6]....
        /*0054*/ 	.word	0xffffffff


	//   ....[7]....
        /*0058*/ 	.word	0xffffffff


	//   ....[8]....
        /*005c*/ 	.word	0xffffffff


	//   ....[9]....
        /*0060*/ 	.word	0xffffffff


	//   ....[10]....
        /*0064*/ 	.word	0xffffffff


	//   ....[11]....
        /*0068*/ 	.word	0xffffffff


	//   ....[12]....
        /*006c*/ 	.word	0xffffffff


	//   ....[13]....
        /*0070*/ 	.word	0xffffffff


	//   ....[14]....
        /*0074*/ 	.word	0xffffffff


	//   ....[15]....
        /*0078*/ 	.word	0xffffffff


	//   ....[16]....
        /*007c*/ 	.word	0xffffffff


	//   ....[17]....
        /*0080*/ 	.word	0xffffffff


	//   ....[18]....
        /*0084*/ 	.word	0xffffffff


	//   ....[19]....
        /*0088*/ 	.word	0xffffffff


	//----- nvinfo : EIATTR_COOP_GROUP_INSTR_OFFSETS
	.align		4
.L_4307:
        /*008c*/ 	.byte	0x04, 0x28
        /*008e*/ 	.short	(.L_4309 - .L_4308)


	//   ....[0]....
.L_4308:
        /*0090*/ 	.word	0x00001d60


	//   ....[1]....
        /*0094*/ 	.word	0x00001d80


	//   ....[2]....
        /*0098*/ 	.word	0x00001da0


	//   ....[3]....
        /*009c*/ 	.word	0x00001dc0


	//   ....[4]....
        /*00a0*/ 	.word	0x00001de0


	//   ....[5]....
        /*00a4*/ 	.word	0x00001e00


	//   ....[6]....
        /*00a8*/ 	.word	0x00001e20


	//   ....[7]....
        /*00ac*/ 	.word	0x00001e40


	//   ....[8]....
        /*00b0*/ 	.word	0x00001e60


	//   ....[9]....
        /*00b4*/ 	.word	0x00001e80


	//   ....[10]....
        /*00b8*/ 	.word	0x000035b0


	//   ....[11]....
        /*00bc*/ 	.word	0x00003630


	//   ....[12]....
        /*00c0*/ 	.word	0x000036b0


	//   ....[13]....
        /*00c4*/ 	.word	0x00003720


	//   ....[14]....
        /*00c8*/ 	.word	0x000037a0


	//   ....[15]....
        /*00cc*/ 	.word	0x00003810


	//   ....[16]....
        /*00d0*/ 	.word	0x00003890


	//   ....[17]....
        /*00d4*/ 	.word	0x00003900


	//   ....[18]....
        /*00d8*/ 	.word	0x00003980


	//   ....[19]....
        /*00dc*/ 	.word	0x000039f0


	//----- nvinfo : EIATTR_EXIT_INSTR_OFFSETS
	.align		4
.L_4309:
        /*00e0*/ 	.byte	0x04, 0x1c
        /*00e2*/ 	.short	(.L_4311 - .L_4310)


	//   ....[0]....
.L_4310:
        /*00e4*/ 	.word	0x00003550


	//----- nvinfo : EIATTR_MAX_THREADS
	.align		4
.L_4311:
        /*00e8*/ 	.byte	0x04, 0x05
        /*00ea*/ 	.short	(.L_4313 - .L_4312)
.L_4312:
        /*00ec*/ 	.word	0x00000080
        /*00f0*/ 	.word	0x00000001
        /*00f4*/ 	.word	0x00000001


	//----- nvinfo : EIATTR_CRS_STACK_SIZE
	.align		4
.L_4313:
        /*00f8*/ 	.byte	0x04, 0x1e
        /*00fa*/ 	.short	(.L_4315 - .L_4314)
.L_4314:
        /*00fc*/ 	.word	0x00000000
.L_4315:


//--------------------- .nv.info._ZN10layer_norm13ln_bwd_kernelINS_13Kernel_traitsI6__halfffffjLj4096ELj1ELj1ELj4ELj16ENS_18Kernel_traits_baseILj4096ES2_ffffjLj128EEEEELb0ELb0ELb1ELb0EEEvNS_9BwdParamsE --------------------------
	.section	.nv.info._ZN10layer_norm13ln_bwd_kernelINS_13Kernel_traitsI6__halfffffjLj4096ELj1ELj1ELj4ELj16ENS_18Kernel_traits_baseILj4096ES2_ffffjLj128EEEEELb0ELb0ELb1ELb0EEEvNS_9BwdParamsE,"",@"SHT_CUDA_INFO"
	.sectionflags	@""
	.align	4


	//----- nvinfo : EIATTR_CUDA_API_VERSION
	.align		4
        /*0000*/ 	.byte	0x04, 0x37
        /*0002*/ 	.short	(.L_4317 - .L_4316)
.L_4316:
        /*0004*/ 	.word	0x00000082


	//----- nvinfo : EIATTR_SW2861232_WAR
	.align		4
.L_4317:
        /*0008*/ 	.byte	0x01, 0x35
	.zero		2


	//----- nvinfo : EIATTR_PARAM_CBANK
	.align		4
        /*000c*/ 	.byte	0x04, 0x0a
        /*000e*/ 	.short	(.L_4319 - .L_4318)
	.align		4
.L_4318:
        /*0010*/ 	.word	index@(.nv.constant0._ZN10layer_norm13ln_bwd_kernelINS_13Kernel_traitsI6__halfffffjLj4096ELj1ELj1ELj4ELj16ENS_18Kernel_traits_baseILj4096ES2_ffffjLj128EEEEELb0ELb0ELb1ELb0EEEvNS_9BwdParamsE)
        /*0014*/ 	.short	0x0160
        /*0016*/ 	.short	0x0128


	//----- nvinfo : EIATTR_CBANK_PARAM_SIZE
	.align		4
.L_4319:
        /*0018*/ 	.byte	0x03, 0x19
        /*001a*/ 	.short	0x0128


	//----- nvinfo : EIATTR_KPARAM_INFO
	.align		4
        /*001c*/ 	.byte	0x04, 0x17
        /*001e*/ 	.short	(.L_4321 - .L_4320)
.L_4320:
        /*0020*/ 	.word	0x00000000
        /*0024*/ 	.short	0x0000
        /*0026*/ 	.short	0x0000
        /*0028*/ 	.byte	0x00, 0xf0, 0xa1, 0x04


	//----- nvinfo : EIATTR_MAXREG_COUNT
	.align		4
.L_4321:
        /*002c*/ 	.byte	0x03, 0x1b
        /*002e*/ 	.short	0x00ff


	//----- nvinfo : EIATTR_NUM_BARRIERS
	.align		4
        /*0030*/ 	.byte	0x02, 0x4c
        /*0032*/ 	.byte	0x01
	.zero		1


	//----- nvinfo : EIATTR_MERCURY_ISA_VERSION
	.align		4
        /*0034*/ 	.byte	0x03, 0x5f
        /*0036*/ 	.short	0x0000


	//----- nvinfo : EIATTR_COOP_GROUP_MASK_REGIDS
	.align		4
        /*0038*/ 	.byte	0x04, 0x29
        /*003a*/ 	.short	(.L_4323 - .L_4322)


	//   ....[0]....
.L_4322:
        /*003c*/ 	.word	0xffffffff


	//   ....[1]....
        /*0040*/ 	.word	0xffffffff


	//   ....[2]....
        /*0044*/ 	.word	0xffffffff


	//   ....[3]....
        /*0048*/ 	.word	0xffffffff


	//   ....[4]....
        /*004c*/ 	.word	0xffffffff


	//   ....[5]....
        /*0050*/ 	.word	0xffffffff


	//   ....[6]....
        /*0054*/ 	.word	0xffffffff


	//   ....[7]....
        /*0058*/ 	.word	0xffffffff


	//   ....[8]....
        /*005c*/ 	.word	0xffffffff


	//   ....[9]....
        /*0060*/ 	.word	0xffffffff


	//   ....[10]....
        /*0064*/ 	.word	0xffffffff


	//   ....[11]....
        /*0068*/ 	.word	0xffffffff


	//   ....[12]....
        /*006c*/ 	.word	0xffffffff


	//   ....[13]....
        /*0070*/ 	.word	0xffffffff


	//   ....[14]....
        /*0074*/ 	.word	0xffffffff


	//   ....[15]....
        /*0078*/ 	.word	0xffffffff


	//   ....[16]....
        /*007c*/ 	.word	0xffffffff


	//   ....[17]....
        /*0080*/ 	.word	0xffffffff


	//   ....[18]....
        /*0084*/ 	.word	0xffffffff


	//   ....[19]....
        /*0088*/ 	.word	0xffffffff


	//----- nvinfo : EIATTR_COOP_GROUP_INSTR_OFFSETS
	.align		4
.L_4323:
        /*008c*/ 	.byte	0x04, 0x28
        /*008e*/ 	.short	(.L_4325 - .L_4324)


	//   ....[0]....
.L_4324:
        /*0090*/ 	.word	0x00002660


	//   ....[1]....
        /*0094*/ 	.word	0x00002680


	//   ....[2]....
        /*0098*/ 	.word	0x000026a0


	//   ....[3]....
        /*009c*/ 	.word	0x000026c0


	//   ....[4]....
        /*00a0*/ 	.word	0x000026e0


	//   ....[5]....
        /*00a4*/ 	.word	0x00002700


	//   ....[6]....
        /*00a8*/ 	.word	0x00002720


	//   ....[7]....
        /*00ac*/ 	.word	0x00002740


	//   ....[8]....
        /*00b0*/ 	.word	0x00002760


	//   ....[9]....
        /*00b4*/ 	.word	0x00002780


	//   ....[10]....
        /*00b8*/ 	.word	0x00005540


	//   ....[11]....
        /*00bc*/ 	.word	0x000055c0


	//   ....[12]....
        /*00c0*/ 	.word	0x00005640


	//   ....[13]....
        /*00c4*/ 	.word	0x000056b0


	//   ....[14]....
        /*00c8*/ 	.word	0x00005730


	//   ....[15]....
        /*00cc*/ 	.word	0x000057a0


	//   ....[16]....
        /*00d0*/ 	.word	0x00005820


	//   ....[17]....
        /*00d4*/ 	.word	0x00005890


	//   ....[18]....
        /*00d8*/ 	.word	0x00005910


	//   ....[19]....
        /*00dc*/ 	.word	0x00005980


	//----- nvinfo : EIATTR_EXIT_INSTR_OFFSETS
	.align		4
.L_4325:
        /*00e0*/ 	.byte	0x04, 0x1c
        /*00e2*/ 	.short	(.L_4327 - .L_4326)


	//   ....[0]....
.L_4326:
        /*00e4*/ 	.word	0x00005480


	//   ....[1]....
        /*00e8*/ 	.word	0x000054e0


	//----- nvinfo : EIATTR_MAX_THREADS
	.align		4
.L_4327:
        /*00ec*/ 	.byte	0x04, 0x05
        /*00ee*/ 	.short	(.L_4329 - .L_4328)
.L_4328:
        /*00f0*/ 	.word	0x00000080
        /*00f4*/ 	.word	0x00000001
        /*00f8*/ 	.word	0x00000001


	//----- nvinfo : EIATTR_CRS_STACK_SIZE
	.align		4
.L_4329:
        /*00fc*/ 	.byte	0x04, 0x1e
        /*00fe*/ 	.short	(.L_4331 - .L_4330)
.L_4330:
        /*0100*/ 	.word	0x00000000
.L_4331:


//--------------------- .nv.info._ZN10layer_norm13ln_bwd_kernelINS_13Kernel_traitsI6__halfffffjLj4096ELj1ELj1ELj4ELj16ENS_18Kernel_traits_baseILj4096ES2_ffffjLj128EEEEELb0ELb0ELb1ELb1EEEvNS_9BwdParamsE --------------------------
	.section	.nv.info._ZN10layer_norm13ln_bwd_kernelINS_13Kernel_traitsI6__halfffffjLj4096ELj1ELj1ELj4ELj16ENS_18Kernel_traits_baseILj4096ES2_ffffjLj128EEEEELb0ELb0ELb1ELb1EEEvNS_9BwdParamsE,"",@"SHT_CUDA_INFO"
	.sectionflags	@""
	.align	4


	//----- nvinfo : EIATTR_CUDA_API_VERSION
	.align		4
        /*0000*/ 	.byte	0x04, 0x37
        /*0002*/ 	.short	(.L_4333 - .L_4332)
.L_4332:
        /*0004*/ 	.word	0x00000082


	//----- nvinfo : EIATTR_SW2861232_WAR
	.align		4
.L_4333:
        /*0008*/ 	.byte	0x01, 0x35
	.zero		2


	//----- nvinfo : EIATTR_PARAM_CBANK
	.align		4
        /*000c*/ 	.byte	0x04, 0x0a
        /*000e*/ 	.short	(.L_4335 - .L_4334)
	.align		4
.L_4334:
        /*0010*/ 	.word	index@(.nv.constant0._ZN10layer_norm13ln_bwd_kernelINS_13Kernel_traitsI6__halfffffjLj4096ELj1ELj1ELj4ELj16ENS_18Kernel_traits_baseILj4096ES2_ffffjLj128EEEEELb0ELb0ELb1ELb1EEEvNS_9BwdParamsE)
        /*0014*/ 	.short	0x0160
        /*0016*/ 	.short	0x0128


	//----- nvinfo : EIATTR_CBANK_PARAM_SIZE
	.align		4
.L_4335:
        /*0018*/ 	.byte	0x03, 0x19
        /*001a*/ 	.short	0x0128


	//----- nvinfo : EIATTR_KPARAM_INFO
	.align		4
        /*001c*/ 	.byte	0x04, 0x17
        /*001e*/ 	.short	(.L_4337 - .L_4336)
.L_4336:
        /*0020*/ 	.word	0x00000000
        /*0024*/ 	.short	0x0000
        /*0026*/ 	.short	0x0000
        /*0028*/ 	.byte	0x00, 0xf0, 0xa1, 0x04


	//----- nvinfo : EIATTR_MAXREG_COUNT
	.align		4
.L_4337:
        /*002c*/ 	.byte	0x03, 0x1b
        /*002e*/ 	.short	0x00ff


	//----- nvinfo : EIATTR_NUM_BARRIERS
	.align		4
        /*0030*/ 	.byte	0x02, 0x4c
        /*0032*/ 	.byte	0x01
	.zero		1


	//----- nvinfo : EIATTR_MERCURY_ISA_VERSION
	.align		4
        /*0034*/ 	.byte	0x03, 0x5f
        /*0036*/ 	.short	0x0000


	//----- nvinfo : EIATTR_COOP_GROUP_MASK_REGIDS
	.align		4
        /*0038*/ 	.byte	0x04, 0x29
        /*003a*/ 	.short	(.L_4339 - .L_4338)


	//   ....[0]....
.L_4338:
        /*003c*/ 	.word	0xffffffff


	//   ....[1]....
        /*0040*/ 	.word	0xffffffff


	//   ....[2]....
        /*0044*/ 	.word	0xffffffff


	//   ....[3]....
        /*0048*/ 	.word	0xffffffff


	//   ....[4]....
        /*004c*/ 	.word	0xffffffff


	//   ....[5]....
        /*0050*/ 	.word	0xffffffff


	//   ....[6]....
        /*0054*/ 	.word	0xffffffff


	//   ....[7]....
        /*0058*/ 	.word	0xffffffff


	//   ....[8]....
        /*005c*/ 	.word	0xffffffff


	//   ....[9]....
        /*0060*/ 	.word	0xffffffff


	//   ....[10]....
        /*0064*/ 	.word	0xffffffff


	//   ....[11]....
        /*0068*/ 	.word	0xffffffff


	//   ....[12]....
        /*006c*/ 	.word	0xffffffff


	//   ....[13]....
        /*0070*/ 	.word	0xffffffff


	//   ....[14]....
        /*0074*/ 	.word	0xffffffff


	//   ....[15]....
        /*0078*/ 	.word	0xffffffff


	//   ....[16]....
        /*007c*/ 	.word	0xffffffff


	//   ....[17]....
        /*0080*/ 	.word	0xffffffff


	//   ....[18]....
        /*0084*/ 	.word	0xffffffff


	//   ....[19]....
        /*0088*/ 	.word	0xffffffff


	//----- nvinfo : EIATTR_COOP_GROUP_INSTR_OFFSETS
	.align		4
.L_4339:
        /*008c*/ 	.byte	0x04, 0x28
        /*008e*/ 	.short	(.L_4341 - .L_4340)


	//   ....[0]....
.L_4340:
        /*0090*/ 	.word	0x00001dc0


	//   ....[1]....
        /*0094*/ 	.word	0x00001de0


	//   ....[2]....
        /*0098*/ 	.word	0x00001e00


	//   ....[3]....
        /*009c*/ 	.word	0x00001e20


	//   ....[4]....
        /*00a0*/ 	.word	0x00001e40


	//   ....[5]....
        /*00a4*/ 	.word	0x00001e60


	//   ....[6]....
        /*00a8*/ 	.word	0x00001e80


	//   ....[7]....
        /*00ac*/ 	.word	0x00001ea0


	//   ....[8]....
        /*00b0*/ 	.word	0x00001ec0


	//   ....[9]....
        /*00b4*/ 	.word	0x00001ee0


	//   ....[10]....
        /*00b8*/ 	.word	0x000046d0


	//   ....[11]....
        /*00bc*/ 	.word	0x00004750


	//   ....[12]....
        /*00c0*/ 	.word	0x000047d0


	//   ....[13]....
        /*00c4*/ 	.word	0x00004840


	//   ....[14]....
        /*00c8*/ 	.word	0x000048c0


	//   ....[15]....
        /*00cc*/ 	.word	0x00004930


	//   ....[16]....
        /*00d0*/ 	.word	0x000049b0


	//   ....[17]....
        /*00d4*/ 	.word	0x00004a20


	//   ....[18]....
        /*00d8*/ 	.word	0x00004aa0


	//   ....[19]....
        /*00dc*/ 	.word	0x00004b10


	//----- nvinfo : EIATTR_EXIT_INSTR_OFFSETS
	.align		4
.L_4341:
        /*00e0*/ 	.byte	0x04, 0x1c
        /*00e2*/ 	.short	(.L_4343 - .L_4342)


	//   ....[0]....
.L_4342:
        /*00e4*/ 	.word	0x00004670


	//----- nvinfo : EIATTR_MAX_THREADS
	.align		4
.L_4343:
        /*00e8*/ 	.byte	0x04, 0x05
        /*00ea*/ 	.short	(.L_4345 - .L_4344)
.L_4344:
        /*00ec*/ 	.word	0x00000080
        /*00f0*/ 	.word	0x00000001
        /*00f4*/ 	.word	0x00000001


	//----- nvinfo : EIATTR_CRS_STACK_SIZE
	.align		4
.L_4345:
        /*00f8*/ 	.byte	0x04, 0x1e
        /*00fa*/ 	.short	(.L_4347 - .L_4346)
.L_4346:
        /*00fc*/ 	.word	0x00000000
.L_4347:


//--------------------- .nv.info._ZN10layer_norm13ln_bwd_kernelINS_13Kernel_traitsI6__halfffffjLj4096ELj1ELj1ELj4ELj16ENS_18Kernel_traits_baseILj4096ES2_ffffjLj128EEEEELb0ELb1ELb0ELb0EEEvNS_9BwdParamsE --------------------------
	.section	.nv.info._ZN10layer_norm13ln_bwd_kernelINS_13Kernel_traitsI6__halfffffjLj4096ELj1ELj1ELj4ELj16ENS_18Kernel_traits_baseILj4096ES2_ffffjLj128EEEEELb0ELb1ELb0ELb0EEEvNS_9BwdParamsE,"",@"SHT_CUDA_INFO"
	.sectionflags	@""
	.align	4


	//----- nvinfo : EIATTR_CUDA_API_VERSION
	.align		4
        /*0000*/ 	.byte	0x04, 0x37
        /*0002*/ 	.short	(.L_4349 - .L_4348)
.L_4348:
        /*0004*/ 	.word	0x00000082


	//----- nvinfo : EIATTR_SW2861232_WAR
	.align		4
.L_4349:
        /*0008*/ 	.byte	0x01, 0x35
	.zero		2


	//----- nvinfo : EIATTR_PARAM_CBANK
	.align		4
        /*000c*/ 	.byte	0x04, 0x0a
        /*000e*/ 	.short	(.L_4351 - .L_4350)
	.align		4
.L_4350:
        /*0010*/ 	.word	index@(.nv.constant0._ZN10layer_norm13ln_bwd_kernelINS_13Kernel_traitsI6__halfffffjLj4096ELj1ELj1ELj4ELj16ENS_18Kernel_traits_baseILj4096ES2_ffffjLj128EEEEELb0ELb1ELb0ELb0EEEvNS_9BwdParamsE)
        /*0014*/ 	.short	0x0160
        /*0016*/ 	.short	0x0128


	//----- nvinfo : EIATTR_CBANK_PARAM_SIZE
	.align		4
.L_4351:
        /*0018*/ 	.byte	0x03, 0x19
        /*001a*/ 	.short	0x0128


	//----- nvinfo : EIATTR_KPARAM_INFO
	.align		4
        /*001c*/ 	.byte	0x04, 0x17
        /*001e*/ 	.short	(.L_4353 - .L_4352)
.L_4352:
        /*0020*/ 	.word	0x00000000
        /*0024*/ 	.short	0x0000
        /*0026*/ 	.short	0x0000
        /*0028*/ 	.byte	0x00, 0xf0, 0xa1, 0x04


	//----- nvinfo : EIATTR_MAXREG_COUNT
	.align		4
.L_4353:
        /*002c*/ 	.byte	0x03, 0x1b
        /*002e*/ 	.short	0x00ff


	//----- nvinfo : EIATTR_NUM_BARRIERS
	.align		4
        /*0030*/ 	.byte	0x02, 0x4c
        /*0032*/ 	.byte	0x01
	.zero		1


	//----- nvinfo : EIATTR_ANNOTATIONS
	.align		4
        /*0034*/ 	.byte	0x04, 0x55
        /*0036*/ 	.short	(.L_4355 - .L_4354)


	//   ....[0]....
.L_4354:
        /* <DEDUP_REMOVED lines=27> */


	//----- nvinfo : EIATTR_MERCURY_ISA_VERSION
	.align		4
.L_4355:
        /*01d8*/ 	.byte	0x03, 0x5f
        /*01da*/ 	.short	0x0000


	//----- nvinfo : EIATTR_COOP_GROUP_MASK_REGIDS
	.align		4
        /*01dc*/ 	.byte	0x04, 0x29
        /*01de*/ 	.short	(.L_4357 - .L_4356)


	//   ....[0]....
.L_4356:
        /*01e0*/ 	.word	0xffffffff


	//   ....[1]....
        /*01e4*/ 	.word	0xffffffff


	//   ....[2]....
        /*01e8*/ 	.word	0xffffffff


	//   ....[3]....
        /*01ec*/ 	.word	0xffffffff


	//   ....[4]....
        /*01f0*/ 	.word	0xffffffff


	//   ....[5]....
        /*01f4*/ 	.word	0xffffffff


	//   ....[6]....
        /*01f8*/ 	.word	0xffffffff


	//   ....[7]....
        /*01fc*/ 	.word	0xffffffff


	//   ....[8]....
        /*0200*/ 	.word	0xffffffff


	//   ....[9]....
        /*0204*/ 	.word	0xffffffff


	//   ....[10]....
        /*0208*/ 	.word	0xffffffff


	//   ....[11]....
        /*020c*/ 	.word	0xffffffff


	//   ....[12]....
        /*0210*/ 	.word	0xffffffff


	//   ....[13]....
        /*0214*/ 	.word	0xffffffff


	//   ....[14]....
        /*0218*/ 	.word	0xffffffff


	//   ....[15]....
        /*021c*/ 	.word	0xffffffff


	//   ....[16]....
        /*0220*/ 	.word	0xffffffff


	//   ....[17]....
        /*0224*/ 	.word	0xffffffff


	//   ....[18]....
        /*0228*/ 	.word	0xffffffff


	//   ....[19]....
        /*022c*/ 	.word	0xffffffff


	//----- nvinfo : EIATTR_COOP_GROUP_INSTR_OFFSETS
	.align		4
.L_4357:
        /*0230*/ 	.byte	0x04, 0x28
        /*0232*/ 	.short	(.L_4359 - .L_4358)


	//   ....[0]....
.L_4358:
        /*0234*/ 	.word	0x00002b90


	//   ....[1]....
        /*0238*/ 	.word	0x00002bb0


	//   ....[2]....
        /*023c*/ 	.word	0x00002be0


	//   ....[3]....
        /*0240*/ 	.word	0x00002c00


	//   ....[4]....
        /*0244*/ 	.word	0x00002c20


	//   ....[5]....
        /*0248*/ 	.word	0x00002c40


	//   ....[6]....
        /*024c*/ 	.word	0x00002c50


	//   ....[7]....
        /*0250*/ 	.word	0x00002c80


	//   ....[8]....
        /*0254*/ 	.word	0x00002c90


	//   ....[9]....
        /*0258*/ 	.word	0x00002cb0


	//   ....[10]....
        /*025c*/ 	.word	0x00004e30


	//   ....[11]....
        /*0260*/ 	.word	0x00004eb0


	//   ....[12]....
        /*0264*/ 	.word	0x00004f30


	//   ....[13]....
        /*0268*/ 	.word	0x00004fa0


	//   ....[14]....
        /*026c*/ 	.word	0x00005020


	//   ....[15]....
        /*0270*/ 	.word	0x00005090


	//   ....[16]....
        /*0274*/ 	.word	0x00005110


	//   ....[17]....
        /*0278*/ 	.word	0x00005180


	//   ....[18]....
        /*027c*/ 	.word	0x00005200


	//   ....[19]....
        /*0280*/ 	.word	0x00005270


	//----- nvinfo : EIATTR_EXIT_INSTR_OFFSETS
	.align		4
.L_4359:
        /*0284*/ 	.byte	0x04, 0x1c
        /*0286*/ 	.short	(.L_4361 - .L_4360)


	//   ....[0]....
.L_4360:
        /*0288*/ 	.word	0x00004d50


	//   ....[1]....
        /*028c*/ 	.word	0x00004dd0


	//----- nvinfo : EIATTR_MAX_THREADS
	.align		4
.L_4361:
        /*0290*/ 	.byte	0x04, 0x05
        /*0292*/ 	.short	(.L_4363 - .L_4362)
.L_4362:
        /*0294*/ 	.word	0x00000080
        /*0298*/ 	.word	0x00000001
        /*029c*/ 	.word	0x00000001


	//----- nvinfo : EIATTR_CRS_STACK_SIZE
	.align		4
.L_4363:
        /*02a0*/ 	.byte	0x04, 0x1e
        /*02a2*/ 	.short	(.L_4365 - .L_4364)
.L_4364:
        /*02a4*/ 	.word	0x00000000
.L_4365:


//--------------------- .nv.info._ZN10layer_norm13ln_bwd_kernelINS_13Kernel_traitsI6__halfffffjLj4096ELj1ELj1ELj4ELj16ENS_18Kernel_traits_baseILj4096ES2_ffffjLj128EEEEELb0ELb1ELb0ELb1EEEvNS_9BwdParamsE --------------------------
	.section	.nv.info._ZN10layer_norm13ln_bwd_kernelINS_13Kernel_traitsI6__halfffffjLj4096ELj1ELj1ELj4ELj16ENS_18Kernel_traits_baseILj4096ES2_ffffjLj128EEEEELb0ELb1ELb0ELb1EEEvNS_9BwdParamsE,"",@"SHT_CUDA_INFO"
	.sectionflags	@""
	.align	4


	//----- nvinfo : EIATTR_CUDA_API_VERSION
	.align		4
        /*0000*/ 	.byte	0x04, 0x37
        /*0002*/ 	.short	(.L_4367 - .L_4366)
.L_4366:
        /*0004*/ 	.word	0x00000082


	//----- nvinfo : EIATTR_SW2861232_WAR
	.align		4
.L_4367:
        /*0008*/ 	.byte	0x01, 0x35
	.zero		2


	//----- nvinfo : EIATTR_PARAM_CBANK
	.align		4
        /*000c*/ 	.byte	0x04, 0x0a
        /*000e*/ 	.short	(.L_4369 - .L_4368)
	.align		4
.L_4368:
        /*0010*/ 	.word	index@(.nv.constant0._ZN10layer_norm13ln_bwd_kernelINS_13Kernel_traitsI6__halfffffjLj4096ELj1ELj1ELj4ELj16ENS_18Kernel_traits_baseILj4096ES2_ffffjLj128EEEEELb0ELb1ELb0ELb1EEEvNS_9BwdParamsE)
        /*0014*/ 	.short	0x0160
        /*0016*/ 	.short	0x0128


	//----- nvinfo : EIATTR_CBANK_PARAM_SIZE
	.align		4
.L_4369:
        /*0018*/ 	.byte	0x03, 0x19
        /*001a*/ 	.short	0x0128


	//----- nvinfo : EIATTR_KPARAM_INFO
	.align		4
        /*001c*/ 	.byte	0x04, 0x17
        /*001e*/ 	.short	(.L_4371 - .L_4370)
.L_4370:
        /*0020*/ 	.word	0x00000000
        /*0024*/ 	.short	0x0000
        /*0026*/ 	.short	0x0000
        /*0028*/ 	.byte	0x00, 0xf0, 0xa1, 0x04


	//----- nvinfo : EIATTR_MAXREG_COUNT
	.align		4
.L_4371:
        /*002c*/ 	.byte	0x03, 0x1b
        /*002e*/ 	.short	0x00ff


	//----- nvinfo : EIATTR_NUM_BARRIERS
	.align		4
        /*0030*/ 	.byte	0x02, 0x4c
        /*0032*/ 	.byte	0x01
	.zero		1


	//----- nvinfo : EIATTR_ANNOTATIONS
	.align		4
        /*0034*/ 	.byte	0x04, 0x55
        /*0036*/ 	.short	(.L_4373 - .L_4372)


	//   ....[0]....
.L_4372:
        /* <DEDUP_REMOVED lines=49> */


	//----- nvinfo : EIATTR_MERCURY_ISA_VERSION
	.align		4
.L_4373:
        /*0338*/ 	.byte	0x03, 0x5f
        /*033a*/ 	.short	0x0000


	//----- nvinfo : EIATTR_COOP_GROUP_MASK_REGIDS
	.align		4
        /*033c*/ 	.byte	0x04, 0x29
        /*033e*/ 	.short	(.L_4375 - .L_4374)


	//   ....[0]....
.L_4374:
        /*0340*/ 	.word	0xffffffff


	//   ....[1]....
        /*0344*/ 	.word	0xffffffff


	//   ....[2]....
        /*0348*/ 	.word	0xffffffff


	//   ....[3]....
        /*034c*/ 	.word	0xffffffff


	//   ....[4]....
        /*0350*/ 	.word	0xffffffff


	//   ....[5]....
        /*0354*/ 	.word	0xffffffff


	//   ....[6]....
        /*0358*/ 	.word	0xffffffff


	//   ....[7]....
        /*035c*/ 	.word	0xffffffff


	//   ....[8]....
        /*0360*/ 	.word	0xffffffff


	//   ....[9]....
        /*0364*/ 	.word	0xffffffff


	//   ....[10]....
        /*0368*/ 	.word	0xffffffff


	//   ....[11]....
        /*036c*/ 	.word	0xffffffff


	//   ....[12]....
        /*0370*/ 	.word	0xffffffff


	//   ....[13]....
        /*0374*/ 	.word	0xffffffff


	//   ....[14]....
        /*0378*/ 	.word	0xffffffff


	//   ....[15]....
        /*037c*/ 	.word	0xffffffff


	//   ....[16]....
        /*0380*/ 	.word	0xffffffff


	//   ....[17]....
        /*0384*/ 	.word	0xffffffff


	//   ....[18]....
        /*0388*/ 	.word	0xffffffff


	//   ....[19]....
        /*038c*/ 	.word	0xffffffff


	//----- nvinfo : EIATTR_COOP_GROUP_INSTR_OFFSETS
	.align		4
.L_4375:
        /*0390*/ 	.byte	0x04, 0x28
        /*0392*/ 	.short	(.L_4377 - .L_4376)


	//   ....[0]....
.L_4376:
        /*0394*/ 	.word	0x00002870


	//   ....[1]....
        /*0398*/ 	.word	0x00002890


	//   ....[2]....
        /*039c*/ 	.word	0x000028c0


	//   ....[3]....
        /*03a0*/ 	.word	0x000028e0


	//   ....[4]....
        /*03a4*/ 	.word	0x00002900


	//   ....[5]....
        /*03a8*/ 	.word	0x00002920


	//   ....[6]....
        /*03ac*/ 	.word	0x00002940


	//   ....[7]....
        /*03b0*/ 	.word	0x00002960


	//   ....[8]....
        /*03b4*/ 	.word	0x00002970


	//   ....[9]....
        /*03b8*/ 	.word	0x00002990


	//   ....[10]....
        /*03bc*/ 	.word	0x00004870


	//   ....[11]....
        /*03c0*/ 	.word	0x000048f0


	//   ....[12]....
        /*03c4*/ 	.word	0x00004970


	//   ....[13]....
        /*03c8*/ 	.word	0x000049e0


	//   ....[14]....
        /*03cc*/ 	.word	0x00004a60


	//   ....[15]....
        /*03d0*/ 	.word	0x00004ad0


	//   ....[16]....
        /*03d4*/ 	.word	0x00004b50


	//   ....[17]....
        /*03d8*/ 	.word	0x00004bc0


	//   ....[18]....
        /*03dc*/ 	.word	0x00004c40


	//   ....[19]....
        /*03e0*/ 	.word	0x00004cb0


	//----- nvinfo : EIATTR_EXIT_INSTR_OFFSETS
	.align		4
.L_4377:
        /*03e4*/ 	.byte	0x04, 0x1c
        /*03e6*/ 	.short	(.L_4379 - .L_4378)


	//   ....[0]....
.L_4378:
        /*03e8*/ 	.word	0x00004810


	//----- nvinfo : EIATTR_MAX_THREADS
	.align		4
.L_4379:
        /*03ec*/ 	.byte	0x04, 0x05
        /*03ee*/ 	.short	(.L_4381 - .L_4380)
.L_4380:
        /*03f0*/ 	.word	0x00000080
        /*03f4*/ 	.word	0x00000001
        /*03f8*/ 	.word	0x00000001


	//----- nvinfo : EIATTR_CRS_STACK_SIZE
	.align		4
.L_4381:
        /*03fc*/ 	.byte	0x04, 0x1e
        /*03fe*/ 	.short	(.L_4383 - .L_4382)
.L_4382:
        /*0400*/ 	.word	0x00000000
.L_4383:


//--------------------- .nv.info._ZN10layer_norm13ln_bwd_kernelINS_13Kernel_traitsI6__halfffffjLj4096ELj1ELj1ELj4ELj16ENS_18Kernel_traits_baseILj4096ES2_ffffjLj128EEEEELb0ELb1ELb1ELb0EEEvNS_9BwdParamsE --------------------------
	.section	.nv.info._ZN10layer_norm13ln_bwd_kernelINS_13Kernel_traitsI6__halfffffjLj4096ELj1ELj1ELj4ELj16ENS_18Kernel_traits_baseILj4096ES2_ffffjLj128EEEEELb0ELb1ELb1ELb0EEEvNS_9BwdParamsE,"",@"SHT_CUDA_INFO"
	.sectionflags	@""
	.align	4


	//----- nvinfo : EIATTR_CUDA_API_VERSION
	.align		4
        /*0000*/ 	.byte	0x04, 0x37
        /*0002*/ 	.short	(.L_4385 - .L_4384)
.L_4384:
        /*0004*/ 	.word	0x00000082


	//----- nvinfo : EIATTR_SW2861232_WAR
	.align		4
.L_4385:
        /*0008*/ 	.byte	0x01, 0x35
	.zero		2


	//----- nvinfo : EIATTR_PARAM_CBANK
	.align		4
        /*000c*/ 	.byte	0x04, 0x0a
        /*000e*/ 	.short	(.L_4387 - .L_4386)
	.align		4
.L_4386:
        /*0010*/ 	.word	index@(.nv.constant0._ZN10layer_norm13ln_bwd_kernelINS_13Kernel_traitsI6__halfffffjLj4096ELj1ELj1ELj4ELj16ENS_18Kernel_traits_baseILj4096ES2_ffffjLj128EEEEELb0ELb1ELb1ELb0EEEvNS_9BwdParamsE)
        /*0014*/ 	.short	0x0160
        /*0016*/ 	.short	0x0128


	//----- nvinfo : EIATTR_CBANK_PARAM_SIZE
	.align		4
.L_4387:
        /*0018*/ 	.byte	0x03, 0x19
        /*001a*/ 	.short	0x0128


	//----- nvinfo : EIATTR_KPARAM_INFO
	.align		4
        /*001c*/ 	.byte	0x04, 0x17
        /*001e*/ 	.short	(.L_4389 - .L_4388)
.L_4388:
        /*0020*/ 	.word	0x00000000
        /*0024*/ 	.short	0x0000
        /*0026*/ 	.short	0x0000
        /*0028*/ 	.byte	0x00, 0xf0, 0xa1, 0x04


	//----- nvinfo : EIATTR_MAXREG_COUNT
	.align		4
.L_4389:
        /*002c*/ 	.byte	0x03, 0x1b
        /*002e*/ 	.short	0x00ff


	//----- nvinfo : EIATTR_NUM_BARRIERS
	.align		4
        /*0030*/ 	.byte	0x02, 0x4c
        /*0032*/ 	.byte	0x01
	.zero		1


	//----- nvinfo : EIATTR_ANNOTATIONS
	.align		4
        /*0034*/ 	.byte	0x04, 0x55
        /*0036*/ 	.short	(.L_4391 - .L_4390)


	//   ....[0]....
.L_4390:
        /* <DEDUP_REMOVED lines=37> */


	//----- nvinfo : EIATTR_MERCURY_ISA_VERSION
	.align		4
.L_4391:
        /*0278*/ 	.byte	0x03, 0x5f
        /*027a*/ 	.short	0x0000


	//----- nvinfo : EIATTR_COOP_GROUP_MASK_REGIDS
	.align		4
        /*027c*/ 	.byte	0x04, 0x29
        /*027e*/ 	.short	(.L_4393 - .L_4392)


	//   ....[0]....
.L_4392:
        /*0280*/ 	.word	0xffffffff


	//   ....[1]....
        /*0284*/ 	.word	0xffffffff


	//   ....[2]....
        /*0288*/ 	.word	0xffffffff


	//   ....[3]....
        /*028c*/ 	.word	0xffffffff


	//   ....[4]....
        /*0290*/ 	.word	0xffffffff


	//   ....[5]....
        /*0294*/ 	.word	0xffffffff


	//   ....[6]....
        /*0298*/ 	.word	0xffffffff


	//   ....[7]....
        /*029c*/ 	.word	0xffffffff


	//   ....[8]....
        /*02a0*/ 	.word	0xffffffff


	//   ....[9]....
        /*02a4*/ 	.word	0xffffffff


	//   ....[10]....
        /*02a8*/ 	.word	0xffffffff


	//   ....[11]....
        /*02ac*/ 	.word	0xffffffff


	//   ....[12]....
        /*02b0*/ 	.word	0xffffffff


	//   ....[13]....
        /*02b4*/ 	.word	0xffffffff


	//   ....[14]....
        /*02b8*/ 	.word	0xffffffff


	//   ....[15]....
        /*02bc*/ 	.word	0xffffffff


	//   ....[16]....
        /*02c0*/ 	.word	0xffffffff


	//   ....[17]....
        /*02c4*/ 	.word	0xffffffff


	//   ....[18]....
        /*02c8*/ 	.word	0xffffffff


	//   ....[19]....
        /*02cc*/ 	.word	0xffffffff


	//----- nvinfo : EIATTR_COOP_GROUP_INSTR_OFFSETS
	.align		4
.L_4393:
        /*02d0*/ 	.byte	0x04, 0x28
        /*02d2*/ 	.short	(.L_4395 - .L_4394)


	//   ....[0]....
.L_4394:
        /*02d4*/ 	.word	0x000030b0


	//   ....[1]....
        /*02d8*/ 	.word	0x000030d0


	//   ....[2]....
        /*02dc*/ 	.word	0x00003100


	//   ....[3]....
        /*02e0*/ 	.word	0x00003120


	//   ....[4]....
        /*02e4*/ 	.word	0x00003140


	//   ....[5]....
        /*02e8*/ 	.word	0x00003160


	//   ....[6]....
        /*02ec*/ 	.word	0x00003170


	//   ....[7]....
        /*02f0*/ 	.word	0x000031a0


	//   ....[8]....
        /*02f4*/ 	.word	0x000031b0


	//   ....[9]....
        /*02f8*/ 	.word	0x000031d0


	//   ....[10]....
        /*02fc*/ 	.word	0x00006490


	//   ....[11]....
        /*0300*/ 	.word	0x00006510


	//   ....[12]....
        /*0304*/ 	.word	0x00006590


	//   ....[13]....
        /*0308*/ 	.word	0x00006600


	//   ....[14]....
        /*030c*/ 	.word	0x00006680


	//   ....[15]....
        /*0310*/ 	.word	0x000066f0


	//   ....[16]....
        /*0314*/ 	.word	0x00006770


	//   ....[17]....
        /*0318*/ 	.word	0x000067e0


	//   ....[18]....
        /*031c*/ 	.word	0x00006860


	//   ....[19]....
        /*0320*/ 	.word	0x000068d0


	//----- nvinfo : EIATTR_EXIT_INSTR_OFFSETS
	.align		4
.L_4395:
        /*0324*/ 	.byte	0x04, 0x1c
        /*0326*/ 	.short	(.L_4397 - .L_4396)


	//   ....[0]....
.L_4396:
        /*0328*/ 	.word	0x000063b0


	//   ....[1]....
        /*032c*/ 	.word	0x00006430


	//----- nvinfo : EIATTR_MAX_THREADS
	.align		4
.L_4397:
        /*0330*/ 	.byte	0x04, 0x05
        /*0332*/ 	.short	(.L_4399 - .L_4398)
.L_4398:
        /*0334*/ 	.word	0x00000080
        /*0338*/ 	.word	0x00000001
        /*033c*/ 	.word	0x00000001


	//----- nvinfo : EIATTR_CRS_STACK_SIZE
	.align		4
.L_4399:
        /*0340*/ 	.byte	0x04, 0x1e
        /*0342*/ 	.short	(.L_4401 - .L_4400)
.L_4400:
        /*0344*/ 	.word	0x00000000
.L_4401:


//--------------------- .nv.info._ZN10layer_norm13ln_bwd_kernelINS_13Kernel_traitsI6__halfffffjLj4096ELj1ELj1ELj4ELj16ENS_18Kernel_traits_baseILj4096ES2_ffffjLj128EEEEELb0ELb1ELb1ELb1EEEvNS_9BwdParamsE --------------------------
	.section	.nv.info._ZN10layer_norm13ln_bwd_kernelINS_13Kernel_traitsI6__halfffffjLj4096ELj1ELj1ELj4ELj16ENS_18Kernel_traits_baseILj4096ES2_ffffjLj128EEEEELb0ELb1ELb1ELb1EEEvNS_9BwdParamsE,"",@"SHT_CUDA_INFO"
	.sectionflags	@""
	.align	4


	//----- nvinfo : EIATTR_CUDA_API_VERSION
	.align		4
        /*0000*/ 	.byte	0x04, 0x37
        /*0002*/ 	.short	(.L_4403 - .L_4402)
.L_4402:
        /*0004*/ 	.word	0x00000082


	//----- nvinfo : EIATTR_SW2861232_WAR
	.align		4
.L_4403:
        /*0008*/ 	.byte	0x01, 0x35
	.zero		2


	//----- nvinfo : EIATTR_PARAM_CBANK
	.align		4
        /*000c*/ 	.byte	0x04, 0x0a
        /*000e*/ 	.short	(.L_4405 - .L_4404)
	.align		4
.L_4404:
        /*0010*/ 	.word	index@(.nv.constant0._ZN10layer_norm13ln_bwd_kernelINS_13Kernel_traitsI6__halfffffjLj4096ELj1ELj1ELj4ELj16ENS_18Kernel_traits_baseILj4096ES2_ffffjLj128EEEEELb0ELb1ELb1ELb1EEEvNS_9BwdParamsE)
        /*0014*/ 	.short	0x0160
        /*0016*/ 	.short	0x0128


	//----- nvinfo : EIATTR_CBANK_PARAM_SIZE
	.align		4
.L_4405:
        /*0018*/ 	.byte	0x03, 0x19
        /*001a*/ 	.short	0x0128


	//----- nvinfo : EIATTR_KPARAM_INFO
	.align		4
        /*001c*/ 	.byte	0x04, 0x17
        /*001e*/ 	.short	(.L_4407 - .L_4406)
.L_4406:
        /*0020*/ 	.word	0x00000000
        /*0024*/ 	.short	0x0000
        /*0026*/ 	.short	0x0000
        /*0028*/ 	.byte	0x00, 0xf0, 0xa1, 0x04


	//----- nvinfo : EIATTR_MAXREG_COUNT
	.align		4
.L_4407:
        /*002c*/ 	.byte	0x03, 0x1b
        /*002e*/ 	.short	0x00ff


	//----- nvinfo : EIATTR_NUM_BARRIERS
	.align		4
        /*0030*/ 	.byte	0x02, 0x4c
        /*0032*/ 	.byte	0x01
	.zero		1


	//----- nvinfo : EIATTR_ANNOTATIONS
	.align		4
        /*0034*/ 	.byte	0x04, 0x55
        /*0036*/ 	.short	(.L_4409 - .L_4408)


	//   ....[0]....
.L_4408:
        /* <DEDUP_REMOVED lines=42> */


	//----- nvinfo : EIATTR_MERCURY_ISA_VERSION
	.align		4
.L_4409:
        /*02c8*/ 	.byte	0x03, 0x5f
        /*02ca*/ 	.short	0x0000


	//----- nvinfo : EIATTR_COOP_GROUP_MASK_REGIDS
	.align		4
        /*02cc*/ 	.byte	0x04, 0x29
        /*02ce*/ 	.short	(.L_4411 - .L_4410)


	//   ....[0]....
.L_4410:
        /*02d0*/ 	.word	0xffffffff


	//   ....[1]....
        /*02d4*/ 	.word	0xffffffff


	//   ....[2]....
        /*02d8*/ 	.word	0xffffffff


	//   ....[3]....
        /*02dc*/ 	.word	0xffffffff


	//   ....[4]....
        /*02e0*/ 	.word	0xffffffff


	//   ....[5]....
        /*02e4*/ 	.word	0xffffffff


	//   ....[6]....
        /*02e8*/ 	.word	0xffffffff


	//   ....[7]....
        /*02ec*/ 	.word	0xffffffff


	//   ....[8]....
        /*02f0*/ 	.word	0xffffffff


	//   ....[9]....
        /*02f4*/ 	.word	0xffffffff


	//   ....[10]....
        /*02f8*/ 	.word	0xffffffff


	//   ....[11]....
        /*02fc*/ 	.word	0xffffffff


	//   ....[12]....
        /*0300*/ 	.word	0xffffffff


	//   ....[13]....
        /*0304*/ 	.word	0xffffffff


	//   ....[14]....
        /*0308*/ 	.word	0xffffffff


	//   ....[15]....
        /*030c*/ 	.word	0xffffffff


	//   ....[16]....
        /*0310*/ 	.word	0xffffffff


	//   ....[17]....
        /*0314*/ 	.word	0xffffffff


	//   ....[18]....
        /*0318*/ 	.word	0xffffffff


	//   ....[19]....
        /*031c*/ 	.word	0xffffffff


	//----- nvinfo : EIATTR_COOP_GROUP_INSTR_OFFSETS
	.align		4
.L_4411:
        /*0320*/ 	.byte	0x04, 0x28
        /*0322*/ 	.short	(.L_4413 - .L_4412)


	//   ....[0]....
.L_4412:
        /*0324*/ 	.word	0x00002820


	//   ....[1]....
        /*0328*/ 	.word	0x00002840


	//   ....[2]....
        /*032c*/ 	.word	0x00002870


	//   ....[3]....
        /*0330*/ 	.word	0x00002890


	//   ....[4]....
        /*0334*/ 	.word	0x000028b0


	//   ....[5]....
        /*0338*/ 	.word	0x000028d0


	//   ....[6]....
        /*033c*/ 	.word	0x000028f0


	//   ....[7]....
        /*0340*/ 	.word	0x00002910


	//   ....[8]....
        /*0344*/ 	.word	0x00002920


	//   ....[9]....
        /*0348*/ 	.word	0x00002940


	//   ....[10]....
        /*034c*/ 	.word	0x00005420


	//   ....[11]....
        /*0350*/ 	.word	0x000054a0


	//   ....[12]....
        /*0354*/ 	.word	0x00005520


	//   ....[13]....
        /*0358*/ 	.word	0x00005590


	//   ....[14]....
        /*035c*/ 	.word	0x00005610


	//   ....[15]....
        /*0360*/ 	.word	0x00005680


	//   ....[16]....
        /*0364*/ 	.word	0x00005700


	//   ....[17]....
        /*0368*/ 	.word	0x00005770


	//   ....[18]....
        /*036c*/ 	.word	0x000057f0


	//   ....[19]....
        /*0370*/ 	.word	0x00005860


	//----- nvinfo : EIATTR_EXIT_INSTR_OFFSETS
	.align		4
.L_4413:
        /*0374*/ 	.byte	0x04, 0x1c
        /*0376*/ 	.short	(.L_4415 - .L_4414)


	//   ....[0]....
.L_4414:
        /*0378*/ 	.word	0x000053c0


	//----- nvinfo : EIATTR_MAX_THREADS
	.align		4
.L_4415:
        /*037c*/ 	.byte	0x04, 0x05
        /*037e*/ 	.short	(.L_4417 - .L_4416)
.L_4416:
        /*0380*/ 	.word	0x00000080
        /*0384*/ 	.word	0x00000001
        /*0388*/ 	.word	0x00000001


	//----- nvinfo : EIATTR_CRS_STACK_SIZE
	.align		4
.L_4417:
        /*038c*/ 	.byte	0x04, 0x1e
        /*038e*/ 	.short	(.L_4419 - .L_4418)
.L_4418:
        /*0390*/ 	.word	0x00000000
.L_4419:


//--------------------- .nv.info._ZN10layer_norm13ln_bwd_kernelINS_13Kernel_traitsI6__halfffffjLj4096ELj1ELj1ELj4ELj16ENS_18Kernel_traits_baseILj4096ES2_ffffjLj128EEEEELb1ELb0ELb0ELb0EEEvNS_9BwdParamsE --------------------------
	.section	.nv.info._ZN10layer_norm13ln_bwd_kernelINS_13Kernel_traitsI6__halfffffjLj4096ELj1ELj1ELj4ELj16ENS_18Kernel_traits_baseILj4096ES2_ffffjLj128EEEEELb1ELb0ELb0ELb0EEEvNS_9BwdParamsE,"",@"SHT_CUDA_INFO"
	.sectionflags	@""
	.align	4


	//----- nvinfo : EIATTR_CUDA_API_VERSION
	.align		4
        /*0000*/ 	.byte	0x04, 0x37
        /*0002*/ 	.short	(.L_4421 - .L_4420)
.L_4420:
        /*0004*/ 	.word	0x00000082


	//----- nvinfo : EIATTR_SW2861232_WAR
	.align		4
.L_4421:
        /*0008*/ 	.byte	0x01, 0x35
	.zero		2


	//----- nvinfo : EIATTR_PARAM_CBANK
	.align		4
        /*000c*/ 	.byte	0x04, 0x0a
        /*000e*/ 	.short	(.L_4423 - .L_4422)
	.align		4
.L_4422:
        /*0010*/ 	.word	index@(.nv.constant0._ZN10layer_norm13ln_bwd_kernelINS_13Kernel_traitsI6__halfffffjLj4096ELj1ELj1ELj4ELj16ENS_18Kernel_traits_baseILj4096ES2_ffffjLj128EEEEELb1ELb0ELb0ELb0EEEvNS_9BwdParamsE)
        /*0014*/ 	.short	0x0160
        /*0016*/ 	.short	0x0128


	//----- nvinfo : EIATTR_CBANK_PARAM_SIZE
	.align		4
.L_4423:
        /*0018*/ 	.byte	0x03, 0x19
        /*001a*/ 	.short	0x0128


	//----- nvinfo : EIATTR_KPARAM_INFO
	.align		4
        /*001c*/ 	.byte	0x04, 0x17
        /*001e*/ 	.short	(.L_4425 - .L_4424)
.L_4424:
        /*0020*/ 	.word	0x00000000
        /*0024*/ 	.short	0x0000
        /*0026*/ 	.short	0x0000
        /*0028*/ 	.byte	0x00, 0xf0, 0xa1, 0x04


	//----- nvinfo : EIATTR_MAXREG_COUNT
	.align		4
.L_4425:
        /*002c*/ 	.byte	0x03, 0x1b
        /*002e*/ 	.short	0x00ff


	//----- nvinfo : EIATTR_NUM_BARRIERS
	.align		4
        /*0030*/ 	.byte	0x02, 0x4c
        /*0032*/ 	.byte	0x01
	.zero		1


	//----- nvinfo : EIATTR_MERCURY_ISA_VERSION
	.align		4
        /*0034*/ 	.byte	0x03, 0x5f
        /*0036*/ 	.short	0x0000


	//----- nvinfo : EIATTR_COOP_GROUP_MASK_REGIDS
	.align		4
        /*0038*/ 	.byte	0x04, 0x29
        /*003a*/ 	.short	(.L_4427 - .L_4426)


	//   ....[0]....
.L_4426:
        /*003c*/ 	.word	0xffffffff


	//   ....[1]....
        /*0040*/ 	.word	0xffffffff


	//   ....[2]....
        /*0044*/ 	.word	0xffffffff


	//   ....[3]....
        /*0048*/ 	.word	0xffffffff


	//   ....[4]....
        /*004c*/ 	.word	0xffffffff


	//   ....[5]....
        /*0050*/ 	.word	0xffffffff


	//   ....[6]....
        /*0054*/ 	.word	0xffffffff


	//   ....[7]....
        /*0058*/ 	.word	0xffffffff


	//   ....[8]....
        /*005c*/ 	.word	0xffffffff


	//   ....[9]....
        /*0060*/ 	.word	0xffffffff


	//   ....[10]....
        /*0064*/ 	.word	0xffffffff


	//   ....[11]....
        /*0068*/ 	.word	0xffffffff


	//   ....[12]....
        /*006c*/ 	.word	0xffffffff


	//   ....[13]....
        /*0070*/ 	.word	0xffffffff


	//   ....[14]....
        /*0074*/ 	.word	0xffffffff


	//   ....[15]....
        /*0078*/ 	.word	0xffffffff


	//   ....[16]....
        /*007c*/ 	.word	0xffffffff


	//   ....[17]....
        /*0080*/ 	.word	0xffffffff


	//   ....[18]....
        /*0084*/ 	.word	0xffffffff


	//   ....[19]....
        /*0088*/ 	.word	0xffffffff


	//----- nvinfo : EIATTR_COOP_GROUP_INSTR_OFFSETS
	.align		4
.L_4427:
        /*008c*/ 	.byte	0x04, 0x28
        /*008e*/ 	.short	(.L_4429 - .L_4428)


	//   ....[0]....
.L_4428:
        /*0090*/ 	.word	0x00002390


	//   ....[1]....
        /*0094*/ 	.word	0x000023b0


	//   ....[2]....
        /*0098*/ 	.word	0x000023d0


	//   ....[3]....
        /*009c*/ 	.word	0x000023f0


	//   ....[4]....
        /*00a0*/ 	.word	0x00002410


	//   ....[5]....
        /*00a4*/ 	.word	0x00002430


	//   ....[6]....
        /*00a8*/ 	.word	0x00002450


	//   ....[7]....
        /*00ac*/ 	.word	0x00002470


	//   ....[8]....
        /*00b0*/ 	.word	0x00002490


	//   ....[9]....
        /*00b4*/ 	.word	0x000024b0


	//   ....[10]....
        /*00b8*/ 	.word	0x000043e0


	//   ....[11]....
        /*00bc*/ 	.word	0x00004460


	//   ....[12]....
        /*00c0*/ 	.word	0x000044e0


	//   ....[13]....
        /*00c4*/ 	.word	0x00004550


	//   ....[14]....
        /*00c8*/ 	.word	0x000045d0


	//   ....[15]....
        /*00cc*/ 	.word	0x00004640


	//   ....[16]....
        /*00d0*/ 	.word	0x000046c0


	//   ....[17]....
        /*00d4*/ 	.word	0x00004730


	//   ....[18]....
        /*00d8*/ 	.word	0x000047b0


	//   ....[19]....
        /*00dc*/ 	.word	0x00004820


	//----- nvinfo : EIATTR_EXIT_INSTR_OFFSETS
	.align		4
.L_4429:
        /*00e0*/ 	.byte	0x04, 0x1c
        /*00e2*/ 	.short	(.L_4431 - .L_4430)


	//   ....[0]....
.L_4430:
        /*00e4*/ 	.word	0x00004320


	//   ....[1]....
        /*00e8*/ 	.word	0x00004380


	//----- nvinfo : EIATTR_MAX_THREADS
	.align		4
.L_4431:
        /*00ec*/ 	.byte	0x04, 0x05
        /*00ee*/ 	.short	(.L_4433 - .L_4432)
.L_4432:
        /*00f0*/ 	.word	0x00000080
        /*00f4*/ 	.word	0x00000001
        /*00f8*/ 	.word	0x00000001


	//----- nvinfo : EIATTR_CRS_STACK_SIZE
	.align		4
.L_4433:
        /*00fc*/ 	.byte	0x04, 0x1e
        /*00fe*/ 	.short	(.L_4435 - .L_4434)
.L_4434:
        /*0100*/ 	.word	0x00000000
.L_4435:


//--------------------- .nv.info._ZN10layer_norm13ln_bwd_kernelINS_13Kernel_traitsI6__halfffffjLj4096ELj1ELj1ELj4ELj16ENS_18Kernel_traits_baseILj4096ES2_ffffjLj128EEEEELb1ELb0ELb0ELb1EEEvNS_9BwdParamsE --------------------------
	.section	.nv.info._ZN10layer_norm13ln_bwd_kernelINS_13Kernel_traitsI6__halfffffjLj4096ELj1ELj1ELj4ELj16ENS_18Kernel_traits_baseILj4096ES2_ffffjLj128EEEEELb1ELb0ELb0ELb1EEEvNS_9BwdParamsE,"",@"SHT_CUDA_INFO"
	.sectionflags	@""
	.align	4


	//----- nvinfo : EIATTR_CUDA_API_VERSION
	.align		4
        /*0000*/ 	.byte	0x04, 0x37
        /*0002*/ 	.short	(.L_4437 - .L_4436)
.L_4436:
        /*0004*/ 	.word	0x00000082


	//----- nvinfo : EIATTR_SW2861232_WAR
	.align		4
.L_4437:
        /*0008*/ 	.byte	0x01, 0x35
	.zero		2


	//----- nvinfo : EIATTR_PARAM_CBANK
	.align		4
        /*000c*/ 	.byte	0x04, 0x0a
        /*000e*/ 	.short	(.L_4439 - .L_4438)
	.align		4
.L_4438:
        /*0010*/ 	.word	index@(.nv.constant0._ZN10layer_norm13ln_bwd_kernelINS_13Kernel_traitsI6__halfffffjLj4096ELj1ELj1ELj4ELj16ENS_18Kernel_traits_baseILj4096ES2_ffffjLj128EEEEELb1ELb0ELb0ELb1EEEvNS_9BwdParamsE)
        /*0014*/ 	.short	0x0160
        /*0016*/ 	.short	0x0128


	//----- nvinfo : EIATTR_CBANK_PARAM_SIZE
	.align		4
.L_4439:
        /*0018*/ 	.byte	0x03, 0x19
        /*001a*/ 	.short	0x0128


	//----- nvinfo : EIATTR_KPARAM_INFO
	.align		4
        /*001c*/ 	.byte	0x04, 0x17
        /*001e*/ 	.short	(.L_4441 - .L_4440)
.L_4440:
        /*0020*/ 	.word	0x00000000
        /*0024*/ 	.short	0x0000
        /*0026*/ 	.short	0x0000
        /*0028*/ 	.byte	0x00, 0xf0, 0xa1, 0x04


	//----- nvinfo : EIATTR_MAXREG_COUNT
	.align		4
.L_4441:
        /*002c*/ 	.byte	0x03, 0x1b
        /*002e*/ 	.short	0x00ff


	//----- nvinfo : EIATTR_NUM_BARRIERS
	.align		4
        /*0030*/ 	.byte	0x02, 0x4c
        /*0032*/ 	.byte	0x01
	.zero		1


	//----- nvinfo : EIATTR_MERCURY_ISA_VERSION
	.align		4
        /*0034*/ 	.byte	0x03, 0x5f
        /*0036*/ 	.short	0x0000


	//----- nvinfo : EIATTR_COOP_GROUP_MASK_REGIDS
	.align		4
        /*0038*/ 	.byte	0x04, 0x29
        /*003a*/ 	.short	(.L_4443 - .L_4442)


	//   ....[0]....
.L_4442:
        /*003c*/ 	.word	0xffffffff


	//   ....[1]....
        /*0040*/ 	.word	0xffffffff


	//   ....[2]....
        /*0044*/ 	.word	0xffffffff


	//   ....[3]....
        /*0048*/ 	.word	0xffffffff


	//   ....[4]....
        /*004c*/ 	.word	0xffffffff


	//   ....[5]....
        /*0050*/ 	.word	0xffffffff


	//   ....[6]....
        /*0054*/ 	.word	0xffffffff


	//   ....[7]....
        /*0058*/ 	.word	0xffffffff


	//   ....[8]....
        /*005c*/ 	.word	0xffffffff


	//   ....[9]....
        /*0060*/ 	.word	0xffffffff


	//   ....[10]....
        /*0064*/ 	.word	0xffffffff


	//   ....[11]....
        /*0068*/ 	.word	0xffffffff


	//   ....[12]....
        /*006c*/ 	.word	0xffffffff


	//   ....[13]....
        /*0070*/ 	.word	0xffffffff


	//   ....[14]....
        /*0074*/ 	.word	0xffffffff


	//   ....[15]....
        /*0078*/ 	.word	0xffffffff


	//   ....[16]....
        /*007c*/ 	.word	0xffffffff


	//   ....[17]....
        /*0080*/ 	.word	0xffffffff


	//   ....[18]....
        /*0084*/ 	.word	0xffffffff


	//   ....[19]....
        /*0088*/ 	.word	0xffffffff


	//----- nvinfo : EIATTR_COOP_GROUP_INSTR_OFFSETS
	.align		4
.L_4443:
        /*008c*/ 	.byte	0x04, 0x28
        /*008e*/ 	.short	(.L_4445 - .L_4444)


	//   ....[0]....
.L_4444:
        /*0090*/ 	.word	0x00001ef0


	//   ....[1]....
        /*0094*/ 	.word	0x00001f10


	//   ....[2]....
        /*0098*/ 	.word	0x00001f30


	//   ....[3]....
        /*009c*/ 	.word	0x00001f50


	//   ....[4]....
        /*00a0*/ 	.word	0x00001f70


	//   ....[5]....
        /*00a4*/ 	.word	0x00001f90


	//   ....[6]....
        /*00a8*/ 	.word	0x00001fb0


	//   ....[7]....
        /*00ac*/ 	.word	0x00001fd0


	//   ....[8]....
        /*00b0*/ 	.word	0x00001ff0


	//   ....[9]....
        /*00b4*/ 	.word	0x00002010


	//   ....[10]....
        /*00b8*/ 	.word	0x00003d40


	//   ....[11]....
        /*00bc*/ 	.word	0x00003dc0


	//   ....[12]....
        /*00c0*/ 	.word	0x00003e40


	//   ....[13]....
        /*00c4*/ 	.word	0x00003eb0


	//   ....[14]....
        /*00c8*/ 	.word	0x00003f30


	//   ....[15]....
        /*00cc*/ 	.word	0x00003fa0


	//   ....[16]....
        /*00d0*/ 	.word	0x00004020


	//   ....[17]....
        /*00d4*/ 	.word	0x00004090


	//   ....[18]....
        /*00d8*/ 	.word	0x00004110


	//   ....[19]....
        /*00dc*/ 	.word	0x00004180


	//----- nvinfo : EIATTR_EXIT_INSTR_OFFSETS
	.align		4
.L_4445:
        /*00e0*/ 	.byte	0x04, 0x1c
        /*00e2*/ 	.short	(.L_4447 - .L_4446)


	//   ....[0]....
.L_4446:
        /*00e4*/ 	.word	0x00003ce0


	//----- nvinfo : EIATTR_MAX_THREADS
	.align		4
.L_4447:
        /*00e8*/ 	.byte	0x04, 0x05
        /*00ea*/ 	.short	(.L_4449 - .L_4448)
.L_4448:
        /*00ec*/ 	.word	0x00000080
        /*00f0*/ 	.word	0x00000001
        /*00f4*/ 	.word	0x00000001


	//----- nvinfo : EIATTR_CRS_STACK_SIZE
	.align		4
.L_4449:
        /*00f8*/ 	.byte	0x04, 0x1e
        /*00fa*/ 	.short	(.L_4451 - .L_4450)
.L_4450:
        /*00fc*/ 	.word	0x00000000
.L_4451:


//--------------------- .nv.info._ZN10layer_norm22ln_bwd_finalize_kernelINS_22Kernel_traits_finalizeILj4096E6__halfffffjLb0ELj1024ELj4ENS_18Kernel_traits_baseILj4096ES2_ffffjLj1024EEEEELb0ELb0EEEvNS_9BwdParamsE --------------------------
	.section	.nv.info._ZN10layer_norm22ln_bwd_finalize_kernelINS_22Kernel_traits_finalizeILj4096E6__halfffffjLb0ELj1024ELj4ENS_18Kernel_traits_baseILj4096ES2_ffffjLj1024EEEEELb0ELb0EEEvNS_9BwdParamsE,"",@"SHT_CUDA_INFO"
	.sectionflags	@""
	.align	4


	//----- nvinfo : EIATTR_CUDA_API_VERSION
	.align		4
        /*0000*/ 	.byte	0x04, 0x37
        /*0002*/ 	.short	(.L_4453 - .L_4452)
.L_4452:
        /*0004*/ 	.word	0x00000082


	//----- nvinfo : EIATTR_SW2861232_WAR
	.align		4
.L_4453:
        /*0008*/ 	.byte	0x01, 0x35
	.zero		2


	//----- nvinfo : EIATTR_PARAM_CBANK
	.align		4
        /*000c*/ 	.byte	0x04, 0x0a
        /*000e*/ 	.short	(.L_4455 - .L_4454)
	.align		4
.L_4454:
        /*0010*/ 	.word	index@(.nv.constant0._ZN10layer_norm22ln_bwd_finalize_kernelINS_22Kernel_traits_finalizeILj4096E6__halfffffjLb0ELj1024ELj4ENS_18Kernel_traits_baseILj4096ES2_ffffjLj1024EEEEELb0ELb0EEEvNS_9BwdParamsE)
        /*0014*/ 	.short	0x0160
        /*0016*/ 	.short	0x0128


	//----- nvinfo : EIATTR_CBANK_PARAM_SIZE
	.align		4
.L_4455:
        /*0018*/ 	.byte	0x03, 0x19
        /*001a*/ 	.short	0x0128


	//----- nvinfo : EIATTR_KPARAM_INFO
	.align		4
        /*001c*/ 	.byte	0x04, 0x17
        /*001e*/ 	.short	(.L_4457 - .L_4456)
.L_4456:
        /*0020*/ 	.word	0x00000000
        /*0024*/ 	.short	0x0000
        /*0026*/ 	.short	0x0000
        /*0028*/ 	.byte	0x00, 0xf0, 0xa1, 0x04


	//----- nvinfo : EIATTR_MAXREG_COUNT
	.align		4
.L_4457:
        /*002c*/ 	.byte	0x03, 0x1b
        /*002e*/ 	.short	0x0040


	//----- nvinfo : EIATTR_NUM_BARRIERS
	.align		4
        /*0030*/ 	.byte	0x02, 0x4c
        /*0032*/ 	.byte	0x01
	.zero		1


	//----- nvinfo : EIATTR_MERCURY_ISA_VERSION
	.align		4
        /*0034*/ 	.byte	0x03, 0x5f
        /*0036*/ 	.short	0x0000


	//----- nvinfo : EIATTR_COOP_GROUP_MASK_REGIDS
	.align		4
        /*0038*/ 	.byte	0x04, 0x29
        /*003a*/ 	.short	(.L_4459 - .L_4458)


	//   ....[0]....
.L_4458:
        /*003c*/ 	.word	0xffffffff


	//   ....[1]....
        /*0040*/ 	.word	0xffffffff


	//   ....[2]....
        /*0044*/ 	.word	0xffffffff


	//   ....[3]....
        /*0048*/ 	.word	0xffffffff


	//   ....[4]....
        /*004c*/ 	.word	0xffffffff


	//   ....[5]....
        /*0050*/ 	.word	0xffffffff


	//   ....[6]....
        /*0054*/ 	.word	0xffffffff


	//   ....[7]....
        /*0058*/ 	.word	0xffffffff


	//   ....[8]....
        /*005c*/ 	.word	0xffffffff


	//   ....[9]....
        /*0060*/ 	.word	0xffffffff


	//   ....[10]....
        /*0064*/ 	.word	0xffffffff


	//   ....[11]....
        /*0068*/ 	.word	0xffffffff


	//   ....[12]....
        /*006c*/ 	.word	0xffffffff


	//   ....[13]....
        /*0070*/ 	.word	0xffffffff


	//   ....[14]....
        /*0074*/ 	.word	0xffffffff


	//   ....[15]....
        /*0078*/ 	.word	0xffffffff


	//   ....[16]....
        /*007c*/ 	.word	0xffffffff


	//   ....[17]....
        /*0080*/ 	.word	0xffffffff


	//   ....[18]....
        /*0084*/ 	.word	0xffffffff


	//   ....[19]....
        /*0088*/ 	.word	0xffffffff


	//----- nvinfo : EIATTR_COOP_GROUP_INSTR_OFFSETS
	.align		4
.L_4459:
        /*008c*/ 	.byte	0x04, 0x28
        /*008e*/ 	.short	(.L_4461 - .L_4460)


	//   ....[0]....
.L_4460:
        /*0090*/ 	.word	0x00000820


	//   ....[1]....
        /*0094*/ 	.word	0x00000850


	//   ....[2]....
        /*0098*/ 	.word	0x00000860


	//   ....[3]....
        /*009c*/ 	.word	0x00000890


	//   ....[4]....
        /*00a0*/ 	.word	0x000008a0


	//   ....[5]....
        /*00a4*/ 	.word	0x000008d0


	//   ....[6]....
        /*00a8*/ 	.word	0x000008f0


	//   ....[7]....
        /*00ac*/ 	.word	0x00000900


	//   ....[8]....
        /*00b0*/ 	.word	0x00000930


	//   ....[9]....
        /*00b4*/ 	.word	0x00000940


	//   ....[10]....
        /*00b8*/ 	.word	0x00000b50


	//   ....[11]....
        /*00bc*/ 	.word	0x00000bc0


	//   ....[12]....
        /*00c0*/ 	.word	0x00000c20


	//   ....[13]....
        /*00c4*/ 	.word	0x00000c80


	//   ....[14]....
        /*00c8*/ 	.word	0x00000cf0


	//   ....[15]....
        /*00cc*/ 	.word	0x00000d60


	//   ....[16]....
        /*00d0*/ 	.word	0x00000dc0


	//   ....[17]....
        /*00d4*/ 	.word	0x00000e20


	//   ....[18]....
        /*00d8*/ 	.word	0x00000e80


	//   ....[19]....
        /*00dc*/ 	.word	0x00000ee0


	//----- nvinfo : EIATTR_EXIT_INSTR_OFFSETS
	.align		4
.L_4461:
        /*00e0*/ 	.byte	0x04, 0x1c
        /*00e2*/ 	.short	(.L_4463 - .L_4462)


	//   ....[0]....
.L_4462:
        /*00e4*/ 	.word	0x00000070


	//   ....[1]....
        /*00e8*/ 	.word	0x00000af0


	//----- nvinfo : EIATTR_MAX_THREADS
	.align		4
.L_4463:
        /*00ec*/ 	.byte	0x04, 0x05
        /*00ee*/ 	.short	(.L_4465 - .L_4464)
.L_4464:
        /*00f0*/ 	.word	0x00000400
        /*00f4*/ 	.word	0x00000001
        /*00f8*/ 	.word	0x00000001


	//----- nvinfo : EIATTR_CRS_STACK_SIZE
	.align		4
.L_4465:
        /*00fc*/ 	.byte	0x04, 0x1e
        /*00fe*/ 	.short	(.L_4467 - .L_4466)
.L_4466:
        /*0100*/ 	.word	0x00000000
.L_4467:


//--------------------- .nv.info._ZN10layer_norm13ln_bwd_kernelINS_13Kernel_traitsI6__halfffffjLj4096ELj1ELj1ELj4ELj16ENS_18Kernel_traits_baseILj4096ES2_ffffjLj128EEEEELb1ELb0ELb1ELb0EEEvNS_9BwdParamsE --------------------------
	.section	.nv.info._ZN10layer_norm13ln_bwd_kernelINS_13Kernel_traitsI6__halfffffjLj4096ELj1ELj1ELj4ELj16ENS_18Kernel_traits_baseILj4096ES2_ffffjLj128EEEEELb1ELb0ELb1ELb0EEEvNS_9BwdParamsE,"",@"SHT_CUDA_INFO"
	.sectionflags	@""
	.align	4


	//----- nvinfo : EIATTR_CUDA_API_VERSION
	.align		4
        /*0000*/ 	.byte	0x04, 0x37
        /*0002*/ 	.short	(.L_4469 - .L_4468)
.L_4468:
        /*0004*/ 	.word	0x00000082


	//----- nvinfo : EIATTR_SW2861232_WAR
	.align		4
.L_4469:
        /*0008*/ 	.byte	0x01, 0x35
	.zero		2


	//----- nvinfo : EIATTR_PARAM_CBANK
	.align		4
        /*000c*/ 	.byte	0x04, 0x0a
        /*000e*/ 	.short	(.L_4471 - .L_4470)
	.align		4
.L_4470:
        /*0010*/ 	.word	index@(.nv.constant0._ZN10layer_norm13ln_bwd_kernelINS_13Kernel_traitsI6__halfffffjLj4096ELj1ELj1ELj4ELj16ENS_18Kernel_traits_baseILj4096ES2_ffffjLj128EEEEELb1ELb0ELb1ELb0EEEvNS_9BwdParamsE)
        /*0014*/ 	.short	0x0160
        /*0016*/ 	.short	0x0128


	//----- nvinfo : EIATTR_CBANK_PARAM_SIZE
	.align		4
.L_4471:
        /*0018*/ 	.byte	0x03, 0x19
        /*001a*/ 	.short	0x0128


	//----- nvinfo : EIATTR_KPARAM_INFO
	.align		4
        /*001c*/ 	.byte	0x04, 0x17
        /*001e*/ 	.short	(.L_4473 - .L_4472)
.L_4472:
        /*0020*/ 	.word	0x00000000
        /*0024*/ 	.short	0x0000
        /*0026*/ 	.short	0x0000
        /*0028*/ 	.byte	0x00, 0xf0, 0xa1, 0x04


	//----- nvinfo : EIATTR_MAXREG_COUNT
	.align		4
.L_4473:
        /*002c*/ 	.byte	0x03, 0x1b
        /*002e*/ 	.short	0x00ff


	//----- nvinfo : EIATTR_NUM_BARRIERS
	.align		4
        /*0030*/ 	.byte	0x02, 0x4c
        /*0032*/ 	.byte	0x01
	.zero		1


	//----- nvinfo : EIATTR_MERCURY_ISA_VERSION
	.align		4
        /*0034*/ 	.byte	0x03, 0x5f
        /*0036*/ 	.short	0x0000


	//----- nvinfo : EIATTR_COOP_GROUP_MASK_REGIDS
	.align		4
        /*0038*/ 	.byte	0x04, 0x29
        /*003a*/ 	.short	(.L_4475 - .L_4474)


	//   ....[0]....
.L_4474:
        /*003c*/ 	.word	0xffffffff


	//   ....[1]....
        /*0040*/ 	.word	0xffffffff


	//   ....[2]....
        /*0044*/ 	.word	0xffffffff


	//   ....[3]....
        /*0048*/ 	.word	0xffffffff


	//   ....[4]....
        /*004c*/ 	.word	0xffffffff


	//   ....[5]....
        /*0050*/ 	.word	0xffffffff


	//   ....[6]....
        /*0054*/ 	.word	0xffffffff


	//   ....[7]....
        /*0058*/ 	.word	0xffffffff


	//   ....[8]....
        /*005c*/ 	.word	0xffffffff


	//   ....[9]....
        /*0060*/ 	.word	0xffffffff


	//   ....[10]....
        /*0064*/ 	.word	0xffffffff


	//   ....[11]....
        /*0068*/ 	.word	0xffffffff


	//   ....[12]....
        /*006c*/ 	.word	0xffffffff


	//   ....[13]....
        /*0070*/ 	.word	0xffffffff


	//   ....[14]....
        /*0074*/ 	.word	0xffffffff


	//   ....[15]....
        /*0078*/ 	.word	0xffffffff


	//   ....[16]....
        /*007c*/ 	.word	0xffffffff


	//   ....[17]....
        /*0080*/ 	.word	0xffffffff


	//   ....[18]....
        /*0084*/ 	.word	0xffffffff


	//   ....[19]....
        /*0088*/ 	.word	0xffffffff


	//----- nvinfo : EIATTR_COOP_GROUP_INSTR_OFFSETS
	.align		4
.L_4475:
        /*008c*/ 	.byte	0x04, 0x28
        /*008e*/ 	.short	(.L_4477 - .L_4476)


	//   ....[0]....
.L_4476:
        /*0090*/ 	.word	0x00002a00


	//   ....[1]....
        /*0094*/ 	.word	0x00002a20


	//   ....[2]....
        /*0098*/ 	.word	0x00002a40


	//   ....[3]....
        /*009c*/ 	.word	0x00002a60


	//   ....[4]....
        /*00a0*/ 	.word	0x00002a80


	//   ....[5]....
        /*00a4*/ 	.word	0x00002aa0


	//   ....[6]....
        /*00a8*/ 	.word	0x00002ac0


	//   ....[7]....
        /*00ac*/ 	.word	0x00002ae0


	//   ....[8]....
        /*00b0*/ 	.word	0x00002b00


	//   ....[9]....
        /*00b4*/ 	.word	0x00002b20


	//   ....[10]....
        /*00b8*/ 	.word	0x00005c60


	//   ....[11]....
        /*00bc*/ 	.word	0x00005ce0


	//   ....[12]....
        /*00c0*/ 	.word	0x00005d60


	//   ....[13]....
        /*00c4*/ 	.word	0x00005dd0


	//   ....[14]....
        /*00c8*/ 	.word	0x00005e50


	//   ....[15]....
        /*00cc*/ 	.word	0x00005ec0


	//   ....[16]....
        /*00d0*/ 	.word	0x00005f40


	//   ....[17]....
        /*00d4*/ 	.word	0x00005fb0


	//   ....[18]....
        /*00d8*/ 	.word	0x00006030


	//   ....[19]....
        /*00dc*/ 	.word	0x000060a0


	//----- nvinfo : EIATTR_EXIT_INSTR_OFFSETS
	.align		4
.L_4477:
        /*00e0*/ 	.byte	0x04, 0x1c
        /*00e2*/ 	.short	(.L_4479 - .L_4478)


	//   ....[0]....
.L_4478:
        /*00e4*/ 	.word	0x00005ba0


	//   ....[1]....
        /*00e8*/ 	.word	0x00005c00


	//----- nvinfo : EIATTR_MAX_THREADS
	.align		4
.L_4479:
        /*00ec*/ 	.byte	0x04, 0x05
        /*00ee*/ 	.short	(.L_4481 - .L_4480)
.L_4480:
        /*00f0*/ 	.word	0x00000080
        /*00f4*/ 	.word	0x00000001
        /*00f8*/ 	.word	0x00000001


	//----- nvinfo : EIATTR_CRS_STACK_SIZE
	.align		4
.L_4481:
        /*00fc*/ 	.byte	0x04, 0x1e
        /*00fe*/ 	.short	(.L_4483 - .L_4482)
.L_4482:
        /*0100*/ 	.word	0x00000000
.L_4483:


//--------------------- .nv.info._ZN10layer_norm22ln_bwd_finalize_kernelINS_22Kernel_traits_finalizeILj4096E6__halfffffjLb0ELj1024ELj4ENS_18Kernel_traits_baseILj4096ES2_ffffjLj1024EEEEELb0ELb1EEEvNS_9BwdParamsE --------------------------
	.section	.nv.info._ZN10layer_norm22ln_bwd_finalize_kernelINS_22Kernel_traits_finalizeILj4096E6__halfffffjLb0ELj1024ELj4ENS_18Kernel_traits_baseILj4096ES2_ffffjLj1024EEEEELb0ELb1EEEvNS_9BwdParamsE,"",@"SHT_CUDA_INFO"
	.sectionflags	@""
	.align	4


	//----- nvinfo : EIATTR_CUDA_API_VERSION
	.align		4
        /*0000*/ 	.byte	0x04, 0x37
        /*0002*/ 	.short	(.L_4485 - .L_4484)
.L_4484:
        /*0004*/ 	.word	0x00000082


	//----- nvinfo : EIATTR_SW2861232_WAR
	.align		4
.L_4485:
        /*0008*/ 	.byte	0x01, 0x35
	.zero		2


	//----- nvinfo : EIATTR_PARAM_CBANK
	.align		4
        /*000c*/ 	.byte	0x04, 0x0a
        /*000e*/ 	.short	(.L_4487 - .L_4486)
	.align		4
.L_4486:
        /*0010*/ 	.word	index@(.nv.constant0._ZN10layer_norm22ln_bwd_finalize_kernelINS_22Kernel_traits_finalizeILj4096E6__halfffffjLb0ELj1024ELj4ENS_18Kernel_traits_baseILj4096ES2_ffffjLj1024EEEEELb0ELb1EEEvNS_9BwdParamsE)
        /*0014*/ 	.short	0x0160
        /*0016*/ 	.short	0x0128


	//----- nvinfo : EIATTR_CBANK_PARAM_SIZE
	.align		4
.L_4487:
        /*0018*/ 	.byte	0x03, 0x19
        /*001a*/ 	.short	0x0128


	//----- nvinfo : EIATTR_KPARAM_INFO
	.align		4
        /*001c*/ 	.byte	0x04, 0x17
        /*001e*/ 	.short	(.L_4489 - .L_4488)
.L_4488:
        /*0020*/ 	.word	0x00000000
        /*0024*/ 	.short	0x0000
        /*0026*/ 	.short	0x0000
        /*0028*/ 	.byte	0x00, 0xf0, 0xa1, 0x04


	//----- nvinfo : EIATTR_MAXREG_COUNT
	.align		4
.L_4489:
        /*002c*/ 	.byte	0x03, 0x1b
        /*002e*/ 	.short	0x0040


	//----- nvinfo : EIATTR_NUM_BARRIERS
	.align		4
        /*0030*/ 	.byte	0x02, 0x4c
        /*0032*/ 	.byte	0x01
	.zero		1


	//----- nvinfo : EIATTR_MERCURY_ISA_VERSION
	.align		4
        /*0034*/ 	.byte	0x03, 0x5f
        /*0036*/ 	.short	0x0000


	//----- nvinfo : EIATTR_COOP_GROUP_MASK_REGIDS
	.align		4
        /*0038*/ 	.byte	0x04, 0x29
        /*003a*/ 	.short	(.L_4491 - .L_4490)


	//   ....[0]....
.L_4490:
        /*003c*/ 	.word	0xffffffff


	//   ....[1]....
        /*0040*/ 	.word	0xffffffff


	//   ....[2]....
        /*0044*/ 	.word	0xffffffff


	//   ....[3]....
        /*0048*/ 	.word	0xffffffff


	//   ....[4]....
        /*004c*/ 	.word	0xffffffff


	//   ....[5]....
        /*0050*/ 	.word	0xffffffff


	//   ....[6]....
        /*0054*/ 	.word	0xffffffff


	//   ....[7]....
        /*0058*/ 	.word	0xffffffff


	//   ....[8]....
        /*005c*/ 	.word	0xffffffff


	//   ....[9]....
        /*0060*/ 	.word	0xffffffff


	//   ....[10]....
        /*0064*/ 	.word	0xffffffff


	//   ....[11]....
        /*0068*/ 	.word	0xffffffff


	//   ....[12]....
        /*006c*/ 	.word	0xffffffff


	//   ....[13]....
        /*0070*/ 	.word	0xffffffff


	//   ....[14]....
        /*0074*/ 	.word	0xffffffff


	//   ....[15]....
        /*0078*/ 	.word	0xffffffff


	//   ....[16]....
        /*007c*/ 	.word	0xffffffff


	//   ....[17]....
        /*0080*/ 	.word	0xffffffff


	//   ....[18]....
        /*0084*/ 	.word	0xffffffff


	//   ....[19]....
        /*0088*/ 	.word	0xffffffff


	//----- nvinfo : EIATTR_COOP_GROUP_INSTR_OFFSETS
	.align		4
.L_4491:
        /*008c*/ 	.byte	0x04, 0x28
        /*008e*/ 	.short	(.L_4493 - .L_4492)


	//   ....[0]....
.L_4492:
        /*0090*/ 	.word	0x000007f0


	//   ....[1]....
        /*0094*/ 	.word	0x00000820


	//   ....[2]....
        /*0098*/ 	.word	0x00000840


	//   ....[3]....
        /*009c*/ 	.word	0x00000850


	//   ....[4]....
        /*00a0*/ 	.word	0x00000880


	//   ....[5]....
        /*00a4*/ 	.word	0x00000890


	//   ....[6]....
        /*00a8*/ 	.word	0x000008c0


	//   ....[7]....
        /*00ac*/ 	.word	0x000008d0


	//   ....[8]....
        /*00b0*/ 	.word	0x00000900


	//   ....[9]....
        /*00b4*/ 	.word	0x00000910


	//   ....[10]....
        /*00b8*/ 	.word	0x00000b00


	//   ....[11]....
        /*00bc*/ 	.word	0x00000b80


	//   ....[12]....
        /*00c0*/ 	.word	0x00000be0


	//   ....[13]....
        /*00c4*/ 	.word	0x00000c40


	//   ....[14]....
        /*00c8*/ 	.word	0x00000cb0


	//   ....[15]....
        /*00cc*/ 	.word	0x00000d20


	//   ....[16]....
        /*00d0*/ 	.word	0x00000d80


	//   ....[17]....
        /*00d4*/ 	.word	0x00000de0


	//   ....[18]....
        /*00d8*/ 	.word	0x00000e40


	//   ....[19]....
        /*00dc*/ 	.word	0x00000ea0


	//----- nvinfo : EIATTR_EXIT_INSTR_OFFSETS
	.align		4
.L_4493:
        /*00e0*/ 	.byte	0x04, 0x1c
        /*00e2*/ 	.short	(.L_4495 - .L_4494)


	//   ....[0]....
.L_4494:
        /*00e4*/ 	.word	0x00000070


	//   ....[1]....
        /*00e8*/ 	.word	0x00000aa0


	//----- nvinfo : EIATTR_MAX_THREADS
	.align		4
.L_4495:
        /*00ec*/ 	.byte	0x04, 0x05
        /*00ee*/ 	.short	(.L_4497 - .L_4496)
.L_4496:
        /*00f0*/ 	.word	0x00000400
        /*00f4*/ 	.word	0x00000001
        /*00f8*/ 	.word	0x00000001


	//----- nvinfo : EIATTR_CRS_STACK_SIZE
	.align		4
.L_4497:
        /*00fc*/ 	.byte	0x04, 0x1e
        /*00fe*/ 	.short	(.L_4499 - .L_4498)
.L_4498:
        /*0100*/ 	.word	0x00000000
.L_4499:


//--------------------- .nv.info._ZN10layer_norm13ln_bwd_kernelINS_13Kernel_traitsI6__halfffffjLj4096ELj1ELj1ELj4ELj16ENS_18Kernel_traits_baseILj4096ES2_ffffjLj128EEEEELb1ELb0ELb1ELb1EEEvNS_9BwdParamsE --------------------------
	.section	.nv.info._ZN10layer_norm13ln_bwd_kernelINS_13Kernel_traitsI6__halfffffjLj4096ELj1ELj1ELj4ELj16ENS_18Kernel_traits_baseILj4096ES2_ffffjLj128EEEEELb1ELb0ELb1ELb1EEEvNS_9BwdParamsE,"",@"SHT_CUDA_INFO"
	.sectionflags	@""
	.align	4


	//----- nvinfo : EIATTR_CUDA_API_VERSION
	.align		4
        /*0000*/ 	.byte	0x04, 0x37
        /*0002*/ 	.short	(.L_4501 - .L_4500)
.L_4500:
        /*0004*/ 	.word	0x00000082


	//----- nvinfo : EIATTR_SW2861232_WAR
	.align		4
.L_4501:
        /*0008*/ 	.byte	0x01, 0x35
	.zero		2


	//----- nvinfo : EIATTR_PARAM_CBANK
	.align		4
        /*000c*/ 	.byte	0x04, 0x0a
        /*000e*/ 	.short	(.L_4503 - .L_4502)
	.align		4
.L_4502:
        /*0010*/ 	.word	index@(.nv.constant0._ZN10layer_norm13ln_bwd_kernelINS_13Kernel_traitsI6__halfffffjLj4096ELj1ELj1ELj4ELj16ENS_18Kernel_traits_baseILj4096ES2_ffffjLj128EEEEELb1ELb0ELb1ELb1EEEvNS_9BwdParamsE)
        /*0014*/ 	.short	0x0160
        /*0016*/ 	.short	0x0128


	//----- nvinfo : EIATTR_CBANK_PARAM_SIZE
	.align		4
.L_4503:
        /*0018*/ 	.byte	0x03, 0x19
        /*001a*/ 	.short	0x0128


	//----- nvinfo : EIATTR_KPARAM_INFO
	.align		4
        /*001c*/ 	.byte	0x04, 0x17
        /*001e*/ 	.short	(.L_4505 - .L_4504)
.L_4504:
        /*0020*/ 	.word	0x00000000
        /*0024*/ 	.short	0x0000
        /*0026*/ 	.short	0x0000
        /*0028*/ 	.byte	0x00, 0xf0, 0xa1, 0x04


	//----- nvinfo : EIATTR_MAXREG_COUNT
	.align		4
.L_4505:
        /*002c*/ 	.byte	0x03, 0x1b
        /*002e*/ 	.short	0x00ff


	//----- nvinfo : EIATTR_NUM_BARRIERS
	.align		4
        /*0030*/ 	.byte	0x02, 0x4c
        /*0032*/ 	.byte	0x01
	.zero		1


	//----- nvinfo : EIATTR_MERCURY_ISA_VERSION
	.align		4
        /*0034*/ 	.byte	0x03, 0x5f
        /*0036*/ 	.short	0x0000


	//----- nvinfo : EIATTR_COOP_GROUP_MASK_REGIDS
	.align		4
        /*0038*/ 	.byte	0x04, 0x29
        /*003a*/ 	.short	(.L_4507 - .L_4506)


	//   ....[0]....
.L_4506:
        /*003c*/ 	.word	0xffffffff


	//   ....[1]....
        /*0040*/ 	.word	0xffffffff


	//   ....[2]....
        /*0044*/ 	.word	0xffffffff


	//   ....[3]....
        /*0048*/ 	.word	0xffffffff


	//   ....[4]....
        /*004c*/ 	.word	0xffffffff


	//   ....[5]....
        /*0050*/ 	.word	0xffffffff


	//   ....[6]....
        /*0054*/ 	.word	0xffffffff


	//   ....[7]....
        /*0058*/ 	.word	0xffffffff


	//   ....[8]....
        /*005c*/ 	.word	0xffffffff


	//   ....[9]....
        /*0060*/ 	.word	0xffffffff


	//   ....[10]....
        /*0064*/ 	.word	0xffffffff


	//   ....[11]....
        /*0068*/ 	.word	0xffffffff


	//   ....[12]....
        /*006c*/ 	.word	0xffffffff


	//   ....[13]....
        /*0070*/ 	.word	0xffffffff


	//   ....[14]....
        /*0074*/ 	.word	0xffffffff


	//   ....[15]....
        /*0078*/ 	.word	0xffffffff


	//   ....[16]....
        /*007c*/ 	.word	0xffffffff


	//   ....[17]....
        /*0080*/ 	.word	0xffffffff


	//   ....[18]....
        /*0084*/ 	.word	0xffffffff


	//   ....[19]....
        /*0088*/ 	.word	0xffffffff


	//----- nvinfo : EIATTR_COOP_GROUP_INSTR_OFFSETS
	.align		4
.L_4507:
        /*008c*/ 	.byte	0x04, 0x28
        /*008e*/ 	.short	(.L_4509 - .L_4508)


	//   ....[0]....
.L_4508:
        /*0090*/ 	.word	0x00002160


	//   ....[1]....
        /*0094*/ 	.word	0x00002180


	//   ....[2]....
        /*0098*/ 	.word	0x000021a0


	//   ....[3]....
        /*009c*/ 	.word	0x000021c0


	//   ....[4]....
        /*00a0*/ 	.word	0x000021e0


	//   ....[5]....
        /*00a4*/ 	.word	0x00002200


	//   ....[6]....
        /*00a8*/ 	.word	0x00002220


	//   ....[7]....
        /*00ac*/ 	.word	0x00002240


	//   ....[8]....
        /*00b0*/ 	.word	0x00002260


	//   ....[9]....
        /*00b4*/ 	.word	0x00002280


	//   ....[10]....
        /*00b8*/ 	.word	0x00004cc0


	//   ....[11]....
        /*00bc*/ 	.word	0x00004d40


	//   ....[12]....
        /*00c0*/ 	.word	0x00004dc0


	//   ....[13]....
        /*00c4*/ 	.word	0x00004e30


	//   ....[14]....
        /*00c8*/ 	.word	0x00004eb0


	//   ....[15]....
        /*00cc*/ 	.word	0x00004f20


	//   ....[16]....
        /*00d0*/ 	.word	0x00004fa0


	//   ....[17]....
        /*00d4*/ 	.word	0x00005010


	//   ....[18]....
        /*00d8*/ 	.word	0x00005090


	//   ....[19]....
        /*00dc*/ 	.word	0x00005100


	//----- nvinfo : EIATTR_EXIT_INSTR_OFFSETS
	.align		4
.L_4509:
        /*00e0*/ 	.byte	0x04, 0x1c
        /*00e2*/ 	.short	(.L_4511 - .L_4510)


	//   ....[0]....
.L_4510:
        /*00e4*/ 	.word	0x00004c60


	//----- nvinfo : EIATTR_MAX_THREADS
	.align		4
.L_4511:
        /*00e8*/ 	.byte	0x04, 0x05
        /*00ea*/ 	.short	(.L_4513 - .L_4512)
.L_4512:
        /*00ec*/ 	.word	0x00000080
        /*00f0*/ 	.word	0x00000001
        /*00f4*/ 	.word	0x00000001


	//----- nvinfo : EIATTR_CRS_STACK_SIZE
	.align		4
.L_4513:
        /*00f8*/ 	.byte	0x04, 0x1e
        /*00fa*/ 	.short	(.L_4515 - .L_4514)
.L_4514:
        /*00fc*/ 	.word	0x00000000
.L_4515:


//--------------------- .nv.info._ZN10layer_norm13ln_bwd_kernelINS_13Kernel_traitsI6__halfffffjLj4096ELj1ELj1ELj4ELj16ENS_18Kernel_traits_baseILj4096ES2_ffffjLj128EEEEELb1ELb1ELb0ELb0EEEvNS_9BwdParamsE --------------------------
	.section	.nv.info._ZN10layer_norm13ln_bwd_kernelINS_13Kernel_traitsI6__halfffffjLj4096ELj1ELj1ELj4ELj16ENS_18Kernel_traits_baseILj4096ES2_ffffjLj128EEEEELb1ELb1ELb0ELb0EEEvNS_9BwdParamsE,"",@"SHT_CUDA_INFO"
	.sectionflags	@""
	.align	4


	//----- nvinfo : EIATTR_CUDA_API_VERSION
	.align		4
        /*0000*/ 	.byte	0x04, 0x37
        /*0002*/ 	.short	(.L_4517 - .L_4516)
.L_4516:
        /*0004*/ 	.word	0x00000082


	//----- nvinfo : EIATTR_SW2861232_WAR
	.align		4
.L_4517:
        /*0008*/ 	.byte	0x01, 0x35
	.zero		2


	//----- nvinfo : EIATTR_PARAM_CBANK
	.align		4
        /*000c*/ 	.byte	0x04, 0x0a
        /*000e*/ 	.short	(.L_4519 - .L_4518)
	.align		4
.L_4518:
        /*0010*/ 	.word	index@(.nv.constant0._ZN10layer_norm13ln_bwd_kernelINS_13Kernel_traitsI6__halfffffjLj4096ELj1ELj1ELj4ELj16ENS_18Kernel_traits_baseILj4096ES2_ffffjLj128EEEEELb1ELb1ELb0ELb0EEEvNS_9BwdParamsE)
        /*0014*/ 	.short	0x0160
        /*0016*/ 	.short	0x0128


	//----- nvinfo : EIATTR_CBANK_PARAM_SIZE
	.align		4
.L_4519:
        /*0018*/ 	.byte	0x03, 0x19
        /*001a*/ 	.short	0x0128


	//----- nvinfo : EIATTR_KPARAM_INFO
	.align		4
        /*001c*/ 	.byte	0x04, 0x17
        /*001e*/ 	.short	(.L_4521 - .L_4520)
.L_4520:
        /*0020*/ 	.word	0x00000000
        /*0024*/ 	.short	0x0000
        /*0026*/ 	.short	0x0000
        /*0028*/ 	.byte	0x00, 0xf0, 0xa1, 0x04


	//----- nvinfo : EIATTR_MAXREG_COUNT
	.align		4
.L_4521:
        /*002c*/ 	.byte	0x03, 0x1b
        /*002e*/ 	.short	0x00ff


	//----- nvinfo : EIATTR_NUM_BARRIERS
	.align		4
        /*0030*/ 	.byte	0x02, 0x4c
        /*0032*/ 	.byte	0x01
	.zero		1


	//----- nvinfo : EIATTR_ANNOTATIONS
	.align		4
        /*0034*/ 	.byte	0x04, 0x55
        /*0036*/ 	.short	(.L_4523 - .L_4522)


	//   ....[0]....
.L_4522:
        /* <DEDUP_REMOVED lines=38> */


	//----- nvinfo : EIATTR_MERCURY_ISA_VERSION
	.align		4
.L_4523:
        /*0288*/ 	.byte	0x03, 0x5f
        /*028a*/ 	.short	0x0000


	//----- nvinfo : EIATTR_COOP_GROUP_MASK_REGIDS
	.align		4
        /*028c*/ 	.byte	0x04, 0x29
        /*028e*/ 	.short	(.L_4525 - .L_4524)


	//   ....[0]....
.L_4524:
        /*0290*/ 	.word	0xffffffff


	//   ....[1]....
        /*0294*/ 	.word	0xffffffff


	//   ....[2]....
        /*0298*/ 	.word	0xffffffff


	//   ....[3]....
        /*029c*/ 	.word	0xffffffff


	//   ....[4]....
        /*02a0*/ 	.word	0xffffffff


	//   ....[5]....
        /*02a4*/ 	.word	0xffffffff


	//   ....[6]....
        /*02a8*/ 	.word	0xffffffff


	//   ....[7]....
        /*02ac*/ 	.word	0xffffffff


	//   ....[8]....
        /*02b0*/ 	.word	0xffffffff


	//   ....[9]....
        /*02b4*/ 	.word	0xffffffff


	//   ....[10]....
        /*02b8*/ 	.word	0xffffffff


	//   ....[11]....
        /*02bc*/ 	.word	0xffffffff


	//   ....[12]....
        /*02c0*/ 	.word	0xffffffff


	//   ....[13]....
        /*02c4*/ 	.word	0xffffffff


	//   ....[14]....
        /*02c8*/ 	.word	0xffffffff


	//   ....[15]....
        /*02cc*/ 	.word	0xffffffff


	//   ....[16]....
        /*02d0*/ 	.word	0xffffffff


	//   ....[17]....
        /*02d4*/ 	.word	0xffffffff


	//   ....[18]....
        /*02d8*/ 	.word	0xffffffff


	//   ....[19]....
        /*02dc*/ 	.word	0xffffffff


	//----- nvinfo : EIATTR_COOP_GROUP_INSTR_OFFSETS
	.align		4
.L_4525:
        /*02e0*/ 	.byte	0x04, 0x28
        /*02e2*/ 	.short	(.L_4527 - .L_4526)


	//   ....[0]....
.L_4526:
        /*02e4*/ 	.word	0x00002db0


	//   ....[1]....
        /*02e8*/ 	.word	0x00002dd0


	//   ....[2]....
        /*02ec*/ 	.word	0x00002e00


	//   ....[3]....
        /*02f0*/ 	.word	0x00002e20


	//   ....[4]....
        /*02f4*/ 	.word	0x00002e40


	//   ....[5]....
        /*02f8*/ 	.word	0x00002e60


	//   ....[6]....
        /*02fc*/ 	.word	0x00002e70


	//   ....[7]....
        /*0300*/ 	.word	0x00002ea0


	//   ....[8]....
        /*0304*/ 	.word	0x00002eb0


	//   ....[9]....
        /*0308*/ 	.word	0x00002ed0


	//   ....[10]....
        /*030c*/ 	.word	0x00005a60


	//   ....[11]....
        /*0310*/ 	.word	0x00005ae0


	//   ....[12]....
        /*0314*/ 	.word	0x00005b60


	//   ....[13]....
        /*0318*/ 	.word	0x00005bd0


	//   ....[14]....
        /*031c*/ 	.word	0x00005c50


	//   ....[15]....
        /*0320*/ 	.word	0x00005cc0


	//   ....[16]....
        /*0324*/ 	.word	0x00005d40


	//   ....[17]....
        /*0328*/ 	.word	0x00005db0


	//   ....[18]....
        /*032c*/ 	.word	0x00005e30


	//   ....[19]....
        /*0330*/ 	.word	0x00005ea0


	//----- nvinfo : EIATTR_EXIT_INSTR_OFFSETS
	.align		4
.L_4527:
        /*0334*/ 	.byte	0x04, 0x1c
        /*0336*/ 	.short	(.L_4529 - .L_4528)


	//   ....[0]....
.L_4528:
        /*0338*/ 	.word	0x00005980


	//   ....[1]....
        /*033c*/ 	.word	0x00005a00


	//----- nvinfo : EIATTR_MAX_THREADS
	.align		4
.L_4529:
        /*0340*/ 	.byte	0x04, 0x05
        /*0342*/ 	.short	(.L_4531 - .L_4530)
.L_4530:
        /*0344*/ 	.word	0x00000080
        /*0348*/ 	.word	0x00000001
        /*034c*/ 	.word	0x00000001


	//----- nvinfo : EIATTR_CRS_STACK_SIZE
	.align		4
.L_4531:
        /*0350*/ 	.byte	0x04, 0x1e
        /*0352*/ 	.short	(.L_4533 - .L_4532)
.L_4532:
        /*0354*/ 	.word	0x00000000
.L_4533:


//--------------------- .nv.info._ZN10layer_norm13ln_bwd_kernelINS_13Kernel_traitsI6__halfffffjLj4096ELj1ELj1ELj4ELj16ENS_18Kernel_traits_baseILj4096ES2_ffffjLj128EEEEELb1ELb1ELb0ELb1EEEvNS_9BwdParamsE --------------------------
	.section	.nv.info._ZN10layer_norm13ln_bwd_kernelINS_13Kernel_traitsI6__halfffffjLj4096ELj1ELj1ELj4ELj16ENS_18Kernel_traits_baseILj4096ES2_ffffjLj128EEEEELb1ELb1ELb0ELb1EEEvNS_9BwdParamsE,"",@"SHT_CUDA_INFO"
	.sectionflags	@""
	.align	4


	//----- nvinfo : EIATTR_CUDA_API_VERSION
	.align		4
        /*0000*/ 	.byte	0x04, 0x37
        /*0002*/ 	.short	(.L_4535 - .L_4534)
.L_4534:
        /*0004*/ 	.word	0x00000082


	//----- nvinfo : EIATTR_SW2861232_WAR
	.align		4
.L_4535:
        /*0008*/ 	.byte	0x01, 0x35
	.zero		2


	//----- nvinfo : EIATTR_PARAM_CBANK
	.align		4
        /*000c*/ 	.byte	0x04, 0x0a
        /*000e*/ 	.short	(.L_4537 - .L_4536)
	.align		4
.L_4536:
        /*0010*/ 	.word	index@(.nv.constant0._ZN10layer_norm13ln_bwd_kernelINS_13Kernel_traitsI6__halfffffjLj4096ELj1ELj1ELj4ELj16ENS_18Kernel_traits_baseILj4096ES2_ffffjLj128EEEEELb1ELb1ELb0ELb1EEEvNS_9BwdParamsE)
        /*0014*/ 	.short	0x0160
        /*0016*/ 	.short	0x0128


	//----- nvinfo : EIATTR_CBANK_PARAM_SIZE
	.align		4
.L_4537:
        /*0018*/ 	.byte	0x03, 0x19
        /*001a*/ 	.short	0x0128


	//----- nvinfo : EIATTR_KPARAM_INFO
	.align		4
        /*001c*/ 	.byte	0x04, 0x17
        /*001e*/ 	.short	(.L_4539 - .L_4538)
.L_4538:
        /*0020*/ 	.word	0x00000000
        /*0024*/ 	.short	0x0000
        /*0026*/ 	.short	0x0000
        /*0028*/ 	.byte	0x00, 0xf0, 0xa1, 0x04


	//----- nvinfo : EIATTR_MAXREG_COUNT
	.align		4
.L_4539:
        /*002c*/ 	.byte	0x03, 0x1b
        /*002e*/ 	.short	0x00ff


	//----- nvinfo : EIATTR_NUM_BARRIERS
	.align		4
        /*0030*/ 	.byte	0x02, 0x4c
        /*0032*/ 	.byte	0x01
	.zero		1


	//----- nvinfo : EIATTR_ANNOTATIONS
	.align		4
        /*0034*/ 	.byte	0x04, 0x55
        /*0036*/ 	.short	(.L_4541 - .L_4540)


	//   ....[0]....
.L_4540:
        /* <DEDUP_REMOVED lines=52> */


	//----- nvinfo : EIATTR_MERCURY_ISA_VERSION
	.align		4
.L_4541:
        /*0368*/ 	.byte	0x03, 0x5f
        /*036a*/ 	.short	0x0000


	//----- nvinfo : EIATTR_COOP_GROUP_MASK_REGIDS
	.align		4
        /*036c*/ 	.byte	0x04, 0x29
        /*036e*/ 	.short	(.L_4543 - .L_4542)


	//   ....[0]....
.L_4542:
        /*0370*/ 	.word	0xffffffff


	//   ....[1]....
        /*0374*/ 	.word	0xffffffff


	//   ....[2]....
        /*0378*/ 	.word	0xffffffff


	//   ....[3]....
        /*037c*/ 	.word	0xffffffff


	//   ....[4]....
        /*0380*/ 	.word	0xffffffff


	//   ....[5]....
        /*0384*/ 	.word	0xffffffff


	//   ....[6]....
        /*0388*/ 	.word	0xffffffff


	//   ....[7]....
        /*038c*/ 	.word	0xffffffff


	//   ....[8]....
        /*0390*/ 	.word	0xffffffff


	//   ....[9]....
        /*0394*/ 	.word	0xffffffff


	//   ....[10]....
        /*0398*/ 	.word	0xffffffff


	//   ....[11]....
        /*039c*/ 	.word	0xffffffff


	//   ....[12]....
        /*03a0*/ 	.word	0xffffffff


	//   ....[13]....
        /*03a4*/ 	.word	0xffffffff


	//   ....[14]....
        /*03a8*/ 	.word	0xffffffff


	//   ....[15]....
        /*03ac*/ 	.word	0xffffffff


	//   ....[16]....
        /*03b0*/ 	.word	0xffffffff


	//   ....[17]....
        /*03b4*/ 	.word	0xffffffff


	//   ....[18]....
        /*03b8*/ 	.word	0xffffffff


	//   ....[19]....
        /*03bc*/ 	.word	0xffffffff


	//----- nvinfo : EIATTR_COOP_GROUP_INSTR_OFFSETS
	.align		4
.L_4543:
        /*03c0*/ 	.byte	0x04, 0x28
        /*03c2*/ 	.short	(.L_4545 - .L_4544)


	//   ....[0]....
.L_4544:
        /*03c4*/ 	.word	0x00002a50


	//   ....[1]....
        /*03c8*/ 	.word	0x00002a70


	//   ....[2]....
        /*03cc*/ 	.word	0x00002aa0


	//   ....[3]....
        /*03d0*/ 	.word	0x00002ac0


	//   ....[4]....
        /*03d4*/ 	.word	0x00002ae0


	//   ....[5]....
        /*03d8*/ 	.word	0x00002b00


	//   ....[6]....
        /*03dc*/ 	.word	0x00002b20


	//   ....[7]....
        /*03e0*/ 	.word	0x00002b40


	//   ....[8]....
        /*03e4*/ 	.word	0x00002b50


	//   ....[9]....
        /*03e8*/ 	.word	0x00002b70


	//   ....[10]....
        /*03ec*/ 	.word	0x00005420


	//   ....[11]....
        /*03f0*/ 	.word	0x000054a0


	//   ....[12]....
        /*03f4*/ 	.word	0x00005520


	//   ....[13]....
        /*03f8*/ 	.word	0x00005590


	//   ....[14]....
        /*03fc*/ 	.word	0x00005610


	//   ....[15]....
        /*0400*/ 	.word	0x00005680


	//   ....[16]....
        /*0404*/ 	.word	0x00005700


	//   ....[17]....
        /*0408*/ 	.word	0x00005770


	//   ....[18]....
        /*040c*/ 	.word	0x000057f0


	//   ....[19]....
        /*0410*/ 	.word	0x00005860


	//----- nvinfo : EIATTR_EXIT_INSTR_OFFSETS
	.align		4
.L_4545:
        /*0414*/ 	.byte	0x04, 0x1c
        /*0416*/ 	.short	(.L_4547 - .L_4546)


	//   ....[0]....
.L_4546:
        /*0418*/ 	.word	0x000053c0


	//----- nvinfo : EIATTR_MAX_THREADS
	.align		4
.L_4547:
        /*041c*/ 	.byte	0x04, 0x05
        /*041e*/ 	.short	(.L_4549 - .L_4548)
.L_4548:
        /*0420*/ 	.word	0x00000080
        /*0424*/ 	.word	0x00000001
        /*0428*/ 	.word	0x00000001


	//----- nvinfo : EIATTR_CRS_STACK_SIZE
	.align		4
.L_4549:
        /*042c*/ 	.byte	0x04, 0x1e
        /*042e*/ 	.short	(.L_4551 - .L_4550)
.L_4550:
        /*0430*/ 	.word	0x00000000
.L_4551:


//--------------------- .nv.info._ZN10layer_norm22ln_bwd_finalize_kernelINS_22Kernel_traits_finalizeILj4096E6__halfffffjLb1ELj1024ELj4ENS_18Kernel_traits_baseILj4096ES2_ffffjLj1024EEEEELb1ELb0EEEvNS_9BwdParamsE --------------------------
	.section	.nv.info._ZN10layer_norm22ln_bwd_finalize_kernelINS_22Kernel_traits_finalizeILj4096E6__halfffffjLb1ELj1024ELj4ENS_18Kernel_traits_baseILj4096ES2_ffffjLj1024EEEEELb1ELb0EEEvNS_9BwdParamsE,"",@"SHT_CUDA_INFO"
	.sectionflags	@""
	.align	4


	//----- nvinfo : EIATTR_CUDA_API_VERSION
	.align		4
        /*0000*/ 	.byte	0x04, 0x37
        /*0002*/ 	.short	(.L_4553 - .L_4552)
.L_4552:
        /*0004*/ 	.word	0x00000082


	//----- nvinfo : EIATTR_SW2861232_WAR
	.align		4
.L_4553:
        /*0008*/ 	.byte	0x01, 0x35
	.zero		2


	//----- nvinfo : EIATTR_PARAM_CBANK
	.align		4
        /*000c*/ 	.byte	0x04, 0x0a
        /*000e*/ 	.short	(.L_4555 - .L_4554)
	.align		4
.L_4554:
        /*0010*/ 	.word	index@(.nv.constant0._ZN10layer_norm22ln_bwd_finalize_kernelINS_22Kernel_traits_finalizeILj4096E6__halfffffjLb1ELj1024ELj4ENS_18Kernel_traits_baseILj4096ES2_ffffjLj1024EEEEELb1ELb0EEEvNS_9BwdParamsE)
        /*0014*/ 	.short	0x0160
        /*0016*/ 	.short	0x0128


	//----- nvinfo : EIATTR_CBANK_PARAM_SIZE
	.align		4
.L_4555:
        /*0018*/ 	.byte	0x03, 0x19
        /*001a*/ 	.short	0x0128


	//----- nvinfo : EIATTR_KPARAM_INFO
	.align		4
        /*001c*/ 	.byte	0x04, 0x17
        /*001e*/ 	.short	(.L_4557 - .L_4556)
.L_4556:
        /*0020*/ 	.word	0x00000000
        /*0024*/ 	.short	0x0000
        /*0026*/ 	.short	0x0000
        /*0028*/ 	.byte	0x00, 0xf0, 0xa1, 0x04


	//----- nvinfo : EIATTR_MAXREG_COUNT
	.align		4
.L_4557:
        /*002c*/ 	.byte	0x03, 0x1b
        /*002e*/ 	.short	0x0040


	//----- nvinfo : EIATTR_NUM_BARRIERS
	.align		4
        /*0030*/ 	.byte	0x02, 0x4c
        /*0032*/ 	.byte	0x01
	.zero		1


	//----- nvinfo : EIATTR_MERCURY_ISA_VERSION
	.align		4
        /*0034*/ 	.byte	0x03, 0x5f
        /*0036*/ 	.short	0x0000


	//----- nvinfo : EIATTR_COOP_GROUP_MASK_REGIDS
	.align		4
        /*0038*/ 	.byte	0x04, 0x29
        /*003a*/ 	.short	(.L_4559 - .L_4558)


	//   ....[0]....
.L_4558:
        /*003c*/ 	.word	0xffffffff


	//   ....[1]....
        /*0040*/ 	.word	0xffffffff


	//   ....[2]....
        /*0044*/ 	.word	0xffffffff


	//   ....[3]....
        /*0048*/ 	.word	0xffffffff


	//   ....[4]....
        /*004c*/ 	.word	0xffffffff


	//   ....[5]....
        /*0050*/ 	.word	0xffffffff


	//   ....[6]....
        /*0054*/ 	.word	0xffffffff


	//   ....[7]....
        /*0058*/ 	.word	0xffffffff


	//   ....[8]....
        /*005c*/ 	.word	0xffffffff


	//   ....[9]....
        /*0060*/ 	.word	0xffffffff


	//   ....[10]....
        /*0064*/ 	.word	0xffffffff


	//   ....[11]....
        /*0068*/ 	.word	0xffffffff


	//   ....[12]....
        /*006c*/ 	.word	0xffffffff


	//   ....[13]....
        /*0070*/ 	.word	0xffffffff


	//   ....[14]....
        /*0074*/ 	.word	0xffffffff


	//   ....[15]....
        /*0078*/ 	.word	0xffffffff


	//   ....[16]....
        /*007c*/ 	.word	0xffffffff


	//   ....[17]....
        /*0080*/ 	.word	0xffffffff


	//   ....[18]....
        /*0084*/ 	.word	0xffffffff


	//   ....[19]....
        /*0088*/ 	.word	0xffffffff


	//   ....[20]....
        /*008c*/ 	.word	0xffffffff


	//   ....[21]....
        /*0090*/ 	.word	0xffffffff


	//   ....[22]....
        /*0094*/ 	.word	0xffffffff


	//   ....[23]....
        /*0098*/ 	.word	0xffffffff


	//   ....[24]....
        /*009c*/ 	.word	0xffffffff


	//   ....[25]....
        /*00a0*/ 	.word	0xffffffff


	//   ....[26]....
        /*00a4*/ 	.word	0xffffffff


	//   ....[27]....
        /*00a8*/ 	.word	0xffffffff


	//   ....[28]....
        /*00ac*/ 	.word	0xffffffff


	//   ....[29]....
        /*00b0*/ 	.word	0xffffffff


	//----- nvinfo : EIATTR_COOP_GROUP_INSTR_OFFSETS
	.align		4
.L_4559:
        /*00b4*/ 	.byte	0x04, 0x28
        /*00b6*/ 	.short	(.L_4561 - .L_4560)


	//   ....[0]....
.L_4560:
        /*00b8*/ 	.word	0x000009d0


	//   ....[1]....
        /*00bc*/ 	.word	0x00000a00


	//   ....[2]....
        /*00c0*/ 	.word	0x00000a10


	//   ....[3]....
        /*00c4*/ 	.word	0x00000a30


	//   ....[4]....
        /*00c8*/ 	.word	0x00000a50


	//   ....[5]....
        /*00cc*/ 	.word	0x00000a60


	//   ....[6]....
        /*00d0*/ 	.word	0x00000a90


	//   ....[7]....
        /*00d4*/ 	.word	0x00000ab0


	//   ....[8]....
        /*00d8*/ 	.word	0x00000ac0


	//   ....[9]....
        /*00dc*/ 	.word	0x00000af0


	//   ....[10]....
        /*00e0*/ 	.word	0x00000b10


	//   ....[11]....
        /*00e4*/ 	.word	0x00000b20


	//   ....[12]....
        /*00e8*/ 	.word	0x00000b50


	//   ....[13]....
        /*00ec*/ 	.word	0x00000b70


	//   ....[14]....
        /*00f0*/ 	.word	0x00000b80


	//   ....[15]....
        /*00f4*/ 	.word	0x00000e20


	//   ....[16]....
        /*00f8*/ 	.word	0x00000e80


	//   ....[17]....
        /*00fc*/ 	.word	0x00000ee0


	//   ....[18]....
        /*0100*/ 	.word	0x00000f40


	//   ....[19]....
        /*0104*/ 	.word	0x00000fb0


	//   ....[20]....
        /*0108*/ 	.word	0x00001020


	//   ....[21]....
        /*010c*/ 	.word	0x00001080


	//   ....[22]....
        /*0110*/ 	.word	0x000010e0


	//   ....[23]....
        /*0114*/ 	.word	0x00001140


	//   ....[24]....
        /*0118*/ 	.word	0x000011b0


	//   ....[25]....
        /*011c*/ 	.word	0x00001220


	//   ....[26]....
        /*0120*/ 	.word	0x00001280


	//   ....[27]....
        /*0124*/ 	.word	0x000012e0


	//   ....[28]....
        /*0128*/ 	.word	0x00001340


	//   ....[29]....
        /*012c*/ 	.word	0x000013a0


	//----- nvinfo : EIATTR_EXIT_INSTR_OFFSETS
	.align		4
.L_4561:
        /*0130*/ 	.byte	0x04, 0x1c
        /*0132*/ 	.short	(.L_4563 - .L_4562)


	//   ....[0]....
.L_4562:
        /*0134*/ 	.word	0x00000070


	//   ....[1]....
        /*0138*/ 	.word	0x00000dc0


	//----- nvinfo : EIATTR_MAX_THREADS
	.align		4
.L_4563:
        /*013c*/ 	.byte	0x04, 0x05
        /*013e*/ 	.short	(.L_4565 - .L_4564)
.L_4564:
        /*0140*/ 	.word	0x00000400
        /*0144*/ 	.word	0x00000001
        /*0148*/ 	.word	0x00000001


	//----- nvinfo : EIATTR_CRS_STACK_SIZE
	.align		4
.L_4565:
        /*014c*/ 	.byte	0x04, 0x1e
        /*014e*/ 	.short	(.L_4567 - .L_4566)
.L_4566:
        /*0150*/ 	.word	0x00000000
.L_4567:


//--------------------- .nv.info._ZN10layer_norm13ln_bwd_kernelINS_13Kernel_traitsI6__halfffffjLj4096ELj1ELj1ELj4ELj16ENS_18Kernel_traits_baseILj4096ES2_ffffjLj128EEEEELb1ELb1ELb1ELb0EEEvNS_9BwdParamsE --------------------------
	.section	.nv.info._ZN10layer_norm13ln_bwd_kernelINS_13Kernel_traitsI6__halfffffjLj4096ELj1ELj1ELj4ELj16ENS_18Kernel_traits_baseILj4096ES2_ffffjLj128EEEEELb1ELb1ELb1ELb0EEEvNS_9BwdParamsE,"",@"SHT_CUDA_INFO"
	.sectionflags	@""
	.align	4


	//----- nvinfo : EIATTR_CUDA_API_VERSION
	.align		4
        /*0000*/ 	.byte	0x04, 0x37
        /*0002*/ 	.short	(.L_4569 - .L_4568)
.L_4568:
        /*0004*/ 	.word	0x00000082


	//----- nvinfo : EIATTR_SW2861232_WAR
	.align		4
.L_4569:
        /*0008*/ 	.byte	0x01, 0x35
	.zero		2


	//----- nvinfo : EIATTR_PARAM_CBANK
	.align		4
        /*000c*/ 	.byte	0x04, 0x0a
        /*000e*/ 	.short	(.L_4571 - .L_4570)
	.align		4
.L_4570:
        /*0010*/ 	.word	index@(.nv.constant0._ZN10layer_norm13ln_bwd_kernelINS_13Kernel_traitsI6__halfffffjLj4096ELj1ELj1ELj4ELj16ENS_18Kernel_traits_baseILj4096ES2_ffffjLj128EEEEELb1ELb1ELb1ELb0EEEvNS_9BwdParamsE)
        /*0014*/ 	.short	0x0160
        /*0016*/ 	.short	0x0128


	//----- nvinfo : EIATTR_CBANK_PARAM_SIZE
	.align		4
.L_4571:
        /*0018*/ 	.byte	0x03, 0x19
        /*001a*/ 	.short	0x0128


	//----- nvinfo : EIATTR_KPARAM_INFO
	.align		4
        /*001c*/ 	.byte	0x04, 0x17
        /*001e*/ 	.short	(.L_4573 - .L_4572)
.L_4572:
        /*0020*/ 	.word	0x00000000
        /*0024*/ 	.short	0x0000
        /*0026*/ 	.short	0x0000
        /*0028*/ 	.byte	0x00, 0xf0, 0xa1, 0x04


	//----- nvinfo : EIATTR_MAXREG_COUNT
	.align		4
.L_4573:
        /*002c*/ 	.byte	0x03, 0x1b
        /*002e*/ 	.short	0x00ff


	//----- nvinfo : EIATTR_NUM_BARRIERS
	.align		4
        /*0030*/ 	.byte	0x02, 0x4c
        /*0032*/ 	.byte	0x01
	.zero		1


	//----- nvinfo : EIATTR_ANNOTATIONS
	.align		4
        /*0034*/ 	.byte	0x04, 0x55
        /*0036*/ 	.short	(.L_4575 - .L_4574)


	//   ....[0]....
.L_4574:
        /* <DEDUP_REMOVED lines=48> */


	//----- nvinfo : EIATTR_MERCURY_ISA_VERSION
	.align		4
.L_4575:
        /*0328*/ 	.byte	0x03, 0x5f
        /*032a*/ 	.short	0x0000


	//----- nvinfo : EIATTR_COOP_GROUP_MASK_REGIDS
	.align		4
        /*032c*/ 	.byte	0x04, 0x29
        /*032e*/ 	.short	(.L_4577 - .L_4576)


	//   ....[0]....
.L_4576:
        /*0330*/ 	.word	0xffffffff


	//   ....[1]....
        /*0334*/ 	.word	0xffffffff


	//   ....[2]....
        /*0338*/ 	.word	0xffffffff


	//   ....[3]....
        /*033c*/ 	.word	0xffffffff


	//   ....[4]....
        /*0340*/ 	.word	0xffffffff


	//   ....[5]....
        /*0344*/ 	.word	0xffffffff


	//   ....[6]....
        /*0348*/ 	.word	0xffffffff


	//   ....[7]....
        /*034c*/ 	.word	0xffffffff


	//   ....[8]....
        /*0350*/ 	.word	0xffffffff


	//   ....[9]....
        /*0354*/ 	.word	0xffffffff


	//   ....[10]....
        /*0358*/ 	.word	0xffffffff


	//   ....[11]....
        /*035c*/ 	.word	0xffffffff


	//   ....[12]....
        /*0360*/ 	.word	0xffffffff


	//   ....[13]....
        /*0364*/ 	.word	0xffffffff


	//   ....[14]....
        /*0368*/ 	.word	0xffffffff


	//   ....[15]....
        /*036c*/ 	.word	0xffffffff


	//   ....[16]....
        /*0370*/ 	.word	0xffffffff


	//   ....[17]....
        /*0374*/ 	.word	0xffffffff


	//   ....[18]....
        /*0378*/ 	.word	0xffffffff


	//   ....[19]....
        /*037c*/ 	.word	0xffffffff


	//----- nvinfo : EIATTR_COOP_GROUP_INSTR_OFFSETS
	.align		4
.L_4577:
        /*0380*/ 	.byte	0x04, 0x28
        /*0382*/ 	.short	(.L_4579 - .L_4578)


	//   ....[0]....
.L_4578:
        /*0384*/ 	.word	0x000034a0


	//   ....[1]....
        /*0388*/ 	.word	0x000034c0


	//   ....[2]....
        /*038c*/ 	.word	0x000034f0


	//   ....[3]....
        /*0390*/ 	.word	0x00003510


	//   ....[4]....
        /*0394*/ 	.word	0x00003530


	//   ....[5]....
        /*0398*/ 	.word	0x00003550


	//   ....[6]....
        /*039c*/ 	.word	0x00003560


	//   ....[7]....
        /*03a0*/ 	.word	0x00003590


	//   ....[8]....
        /*03a4*/ 	.word	0x000035a0


	//   ....[9]....
        /*03a8*/ 	.word	0x000035c0


	//   ....[10]....
        /*03ac*/ 	.word	0x00007960


	//   ....[11]....
        /*03b0*/ 	.word	0x000079e0


	//   ....[12]....
        /*03b4*/ 	.word	0x00007a60


	//   ....[13]....
        /*03b8*/ 	.word	0x00007ad0


	//   ....[14]....
        /*03bc*/ 	.word	0x00007b50


	//   ....[15]....
        /*03c0*/ 	.word	0x00007bc0


	//   ....[16]....
        /*03c4*/ 	.word	0x00007c40


	//   ....[17]....
        /*03c8*/ 	.word	0x00007cb0


	//   ....[18]....
        /*03cc*/ 	.word	0x00007d30


	//   ....[19]....
        /*03d0*/ 	.word	0x00007da0


	//----- nvinfo : EIATTR_EXIT_INSTR_OFFSETS
	.align		4
.L_4579:
        /*03d4*/ 	.byte	0x04, 0x1c
        /*03d6*/ 	.short	(.L_4581 - .L_4580)


	//   ....[0]....
.L_4580:
        /*03d8*/ 	.word	0x00007880


	//   ....[1]....
        /*03dc*/ 	.word	0x00007900


	//----- nvinfo : EIATTR_MAX_THREADS
	.align		4
.L_4581:
        /*03e0*/ 	.byte	0x04, 0x05
        /*03e2*/ 	.short	(.L_4583 - .L_4582)
.L_4582:
        /*03e4*/ 	.word	0x00000080
        /*03e8*/ 	.word	0x00000001
        /*03ec*/ 	.word	0x00000001


	//----- nvinfo : EIATTR_CRS_STACK_SIZE
	.align		4
.L_4583:
        /*03f0*/ 	.byte	0x04, 0x1e
        /*03f2*/ 	.short	(.L_4585 - .L_4584)
.L_4584:
        /*03f4*/ 	.word	0x00000000
.L_4585:


//--------------------- .nv.info._ZN10layer_norm22ln_bwd_finalize_kernelINS_22Kernel_traits_finalizeILj4096E6__halfffffjLb1ELj1024ELj4ENS_18Kernel_traits_baseILj4096ES2_ffffjLj1024EEEEELb1ELb1EEEvNS_9BwdParamsE --------------------------
	.section	.nv.info._ZN10layer_norm22ln_bwd_finalize_kernelINS_22Kernel_traits_finalizeILj4096E6__halfffffjLb1ELj1024ELj4ENS_18Kernel_traits_baseILj4096ES2_ffffjLj1024EEEEELb1ELb1EEEvNS_9BwdParamsE,"",@"SHT_CUDA_INFO"
	.sectionflags	@""
	.align	4


	//----- nvinfo : EIATTR_CUDA_API_VERSION
	.align		4
        /*0000*/ 	.byte	0x04, 0x37
        /*0002*/ 	.short	(.L_4587 - .L_4586)
.L_4586:
        /*0004*/ 	.word	0x00000082


	//----- nvinfo : EIATTR_SW2861232_WAR
	.align		4
.L_4587:
        /*0008*/ 	.byte	0x01, 0x35
	.zero		2


	//----- nvinfo : EIATTR_PARAM_CBANK
	.align		4
        /*000c*/ 	.byte	0x04, 0x0a
        /*000e*/ 	.short	(.L_4589 - .L_4588)
	.align		4
.L_4588:
        /*0010*/ 	.word	index@(.nv.constant0._ZN10layer_norm22ln_bwd_finalize_kernelINS_22Kernel_traits_finalizeILj4096E6__halfffffjLb1ELj1024ELj4ENS_18Kernel_traits_baseILj4096ES2_ffffjLj1024EEEEELb1ELb1EEEvNS_9BwdParamsE)
        /*0014*/ 	.short	0x0160
        /*0016*/ 	.short	0x0128


	//----- nvinfo : EIATTR_CBANK_PARAM_SIZE
	.align		4
.L_4589:
        /*0018*/ 	.byte	0x03, 0x19
        /*001a*/ 	.short	0x0128


	//----- nvinfo : EIATTR_KPARAM_INFO
	.align		4
        /*001c*/ 	.byte	0x04, 0x17
        /*001e*/ 	.short	(.L_4591 - .L_4590)
.L_4590:
        /*0020*/ 	.word	0x00000000
        /*0024*/ 	.short	0x0000
        /*0026*/ 	.short	0x0000
        /*0028*/ 	.byte	0x00, 0xf0, 0xa1, 0x04


	//----- nvinfo : EIATTR_MAXREG_COUNT
	.align		4
.L_4591:
        /*002c*/ 	.byte	0x03, 0x1b
        /*002e*/ 	.short	0x0040


	//----- nvinfo : EIATTR_NUM_BARRIERS
	.align		4
        /*0030*/ 	.byte	0x02, 0x4c
        /*0032*/ 	.byte	0x01
	.zero		1


	//----- nvinfo : EIATTR_MERCURY_ISA_VERSION
	.align		4
        /*0034*/ 	.byte	0x03, 0x5f
        /*0036*/ 	.short	0x0000


	//----- nvinfo : EIATTR_COOP_GROUP_MASK_REGIDS
	.align		4
        /*0038*/ 	.byte	0x04, 0x29
        /*003a*/ 	.short	(.L_4593 - .L_4592)


	//   ....[0]....
.L_4592:
        /*003c*/ 	.word	0xffffffff


	//   ....[1]....
        /*0040*/ 	.word	0xffffffff


	//   ....[2]....
        /*0044*/ 	.word	0xffffffff


	//   ....[3]....
        /*0048*/ 	.word	0xffffffff


	//   ....[4]....
        /*004c*/ 	.word	0xffffffff


	//   ....[5]....
        /*0050*/ 	.word	0xffffffff


	//   ....[6]....
        /*0054*/ 	.word	0xffffffff


	//   ....[7]....
        /*0058*/ 	.word	0xffffffff


	//   ....[8]....
        /*005c*/ 	.word	0xffffffff


	//   ....[9]....
        /*0060*/ 	.word	0xffffffff


	//   ....[10]....
        /*0064*/ 	.word	0xffffffff


	//   ....[11]....
        /*0068*/ 	.word	0xffffffff


	//   ....[12]....
        /*006c*/ 	.word	0xffffffff


	//   ....[13]....
        /*0070*/ 	.word	0xffffffff


	//   ....[14]....
        /*0074*/ 	.word	0xffffffff


	//   ....[15]....
        /*0078*/ 	.word	0xffffffff


	//   ....[16]....
        /*007c*/ 	.word	0xffffffff


	//   ....[17]....
        /*0080*/ 	.word	0xffffffff


	//   ....[18]....
        /*0084*/ 	.word	0xffffffff


	//   ....[19]....
        /*0088*/ 	.word	0xffffffff


	//   ....[20]....
        /*008c*/ 	.word	0xffffffff


	//   ....[21]....
        /*0090*/ 	.word	0xffffffff


	//   ....[22]....
        /*0094*/ 	.word	0xffffffff


	//   ....[23]....
        /*0098*/ 	.word	0xffffffff


	//   ....[24]....
        /*009c*/ 	.word	0xffffffff


	//   ....[25]....
        /*00a0*/ 	.word	0xffffffff


	//   ....[26]....
        /*00a4*/ 	.word	0xffffffff


	//   ....[27]....
        /*00a8*/ 	.word	0xffffffff


	//   ....[28]....
        /*00ac*/ 	.word	0xffffffff


	//   ....[29]....
        /*00b0*/ 	.word	0xffffffff


	//----- nvinfo : EIATTR_COOP_GROUP_INSTR_OFFSETS
	.align		4
.L_4593:
        /*00b4*/ 	.byte	0x04, 0x28
        /*00b6*/ 	.short	(.L_4595 - .L_4594)


	//   ....[0]....
.L_4594:
        /*00b8*/ 	.word	0x000009a0


	//   ....[1]....
        /*00bc*/ 	.word	0x000009d0


	//   ....[2]....
        /*00c0*/ 	.word	0x000009e0


	//   ....[3]....
        /*00c4*/ 	.word	0x00000a00


	//   ....[4]....
        /*00c8*/ 	.word	0x00000a20


	//   ....[5]....
        /*00cc*/ 	.word	0x00000a30


	//   ....[6]....
        /*00d0*/ 	.word	0x00000a60


	//   ....[7]....
        /*00d4*/ 	.word	0x00000a80


	//   ....[8]....
        /*00d8*/ 	.word	0x00000a90


	//   ....[9]....
        /*00dc*/ 	.word	0x00000ac0


	//   ....[10]....
        /*00e0*/ 	.word	0x00000ae0


	//   ....[11]....
        /*00e4*/ 	.word	0x00000af0


	//   ....[12]....
        /*00e8*/ 	.word	0x00000b20


	//   ....[13]....
        /*00ec*/ 	.word	0x00000b40


	//   ....[14]....
        /*00f0*/ 	.word	0x00000b50


	//   ....[15]....
        /*00f4*/ 	.word	0x00000dd0


	//   ....[16]....
        /*00f8*/ 	.word	0x00000e30


	//   ....[17]....
        /*00fc*/ 	.word	0x00000e90


	//   ....[18]....
        /*0100*/ 	.word	0x00000ef0


	//   ....[19]....
        /*0104*/ 	.word	0x00000f60


	//   ....[20]....
        /*0108*/ 	.word	0x00000fd0


	//   ....[21]....
        /*010c*/ 	.word	0x00001030


	//   ....[22]....
        /*0110*/ 	.word	0x00001090


	//   ....[23]....
        /*0114*/ 	.word	0x000010f0


	//   ....[24]....
        /*0118*/ 	.word	0x00001160


	//   ....[25]....
        /*011c*/ 	.word	0x000011d0


	//   ....[26]....
        /*0120*/ 	.word	0x00001230


	//   ....[27]....
        /*0124*/ 	.word	0x00001290


	//   ....[28]....
        /*0128*/ 	.word	0x000012f0


	//   ....[29]....
        /*012c*/ 	.word	0x00001350


	//----- nvinfo : EIATTR_EXIT_INSTR_OFFSETS
	.align		4
.L_4595:
        /*0130*/ 	.byte	0x04, 0x1c
        /*0132*/ 	.short	(.L_4597 - .L_4596)


	//   ....[0]....
.L_4596:
        /*0134*/ 	.word	0x00000070


	//   ....[1]....
        /*0138*/ 	.word	0x00000d70


	//----- nvinfo : EIATTR_MAX_THREADS
	.align		4
.L_4597:
        /*013c*/ 	.byte	0x04, 0x05
        /*013e*/ 	.short	(.L_4599 - .L_4598)
.L_4598:
        /*0140*/ 	.word	0x00000400
        /*0144*/ 	.word	0x00000001
        /*0148*/ 	.word	0x00000001


	//----- nvinfo : EIATTR_CRS_STACK_SIZE
	.align		4
.L_4599:
        /*014c*/ 	.byte	0x04, 0x1e
        /*014e*/ 	.short	(.L_4601 - .L_4600)
.L_4600:
        /*0150*/ 	.word	0x00000000
.L_4601:


//--------------------- .nv.info._ZN10layer_norm13ln_bwd_kernelINS_13Kernel_traitsI6__halfffffjLj4096ELj1ELj1ELj4ELj16ENS_18Kernel_traits_baseILj4096ES2_ffffjLj128EEEEELb1ELb1ELb1ELb1EEEvNS_9BwdParamsE --------------------------
	.section	.nv.info._ZN10layer_norm13ln_bwd_kernelINS_13Kernel_traitsI6__halfffffjLj4096ELj1ELj1ELj4ELj16ENS_18Kernel_traits_baseILj4096ES2_ffffjLj128EEEEELb1ELb1ELb1ELb1EEEvNS_9BwdParamsE,"",@"SHT_CUDA_INFO"
	.sectionflags	@""
	.align	4


	//----- nvinfo : EIATTR_CUDA_API_VERSION
	.align		4
        /*0000*/ 	.byte	0x04, 0x37
        /*0002*/ 	.short	(.L_4603 - .L_4602)
.L_4602:
        /*0004*/ 	.word	0x00000082


	//----- nvinfo : EIATTR_SW2861232_WAR
	.align		4
.L_4603:
        /*0008*/ 	.byte	0x01, 0x35
	.zero		2


	//----- nvinfo : EIATTR_PARAM_CBANK
	.align		4
        /*000c*/ 	.byte	0x04, 0x0a
        /*000e*/ 	.short	(.L_4605 - .L_4604)
	.align		4
.L_4604:
        /*0010*/ 	.word	index@(.nv.constant0._ZN10layer_norm13ln_bwd_kernelINS_13Kernel_traitsI6__halfffffjLj4096ELj1ELj1ELj4ELj16ENS_18Kernel_traits_baseILj4096ES2_ffffjLj128EEEEELb1ELb1ELb1ELb1EEEvNS_9BwdParamsE)
        /*0014*/ 	.short	0x0160
        /*0016*/ 	.short	0x0128


	//----- nvinfo : EIATTR_CBANK_PARAM_SIZE
	.align		4
.L_4605:
        /*0018*/ 	.byte	0x03, 0x19
        /*001a*/ 	.short	0x0128


	//----- nvinfo : EIATTR_KPARAM_INFO
	.align		4
        /*001c*/ 	.byte	0x04, 0x17
        /*001e*/ 	.short	(.L_4607 - .L_4606)
.L_4606:
        /*0020*/ 	.word	0x00000000
        /*0024*/ 	.short	0x0000
        /*0026*/ 	.short	0x0000
        /*0028*/ 	.byte	0x00, 0xf0, 0xa1, 0x04


	//----- nvinfo : EIATTR_MAXREG_COUNT
	.align		4
.L_4607:
        /*002c*/ 	.byte	0x03, 0x1b
        /*002e*/ 	.short	0x00ff


	//----- nvinfo : EIATTR_NUM_BARRIERS
	.align		4
        /*0030*/ 	.byte	0x02, 0x4c
        /*0032*/ 	.byte	0x01
	.zero		1


	//----- nvinfo : EIATTR_ANNOTATIONS
	.align		4
        /*0034*/ 	.byte	0x04, 0x55
        /*0036*/ 	.short	(.L_4609 - .L_4608)


	//   ....[0]....
.L_4608:
        /* <DEDUP_REMOVED lines=42> */


	//----- nvinfo : EIATTR_MERCURY_ISA_VERSION
	.align		4
.L_4609:
        /*02c8*/ 	.byte	0x03, 0x5f
        /*02ca*/ 	.short	0x0000


	//----- nvinfo : EIATTR_COOP_GROUP_MASK_REGIDS
	.align		4
        /*02cc*/ 	.byte	0x04, 0x29
        /*02ce*/ 	.short	(.L_4611 - .L_4610)


	//   ....[0]....
.L_4610:
        /*02d0*/ 	.word	0xffffffff


	//   ....[1]....
        /*02d4*/ 	.word	0xffffffff


	//   ....[2]....
        /*02d8*/ 	.word	0xffffffff


	//   ....[3]....
        /*02dc*/ 	.word	0xffffffff


	//   ....[4]....
        /*02e0*/ 	.word	0xffffffff


	//   ....[5]....
        /*02e4*/ 	.word	0xffffffff


	//   ....[6]....
        /*02e8*/ 	.word	0xffffffff


	//   ....[7]....
        /*02ec*/ 	.word	0xffffffff


	//   ....[8]....
        /*02f0*/ 	.word	0xffffffff


	//   ....[9]....
        /*02f4*/ 	.word	0xffffffff


	//   ....[10]....
        /*02f8*/ 	.word	0xffffffff


	//   ....[11]....
        /*02fc*/ 	.word	0xffffffff


	//   ....[12]....
        /*0300*/ 	.word	0xffffffff


	//   ....[13]....
        /*0304*/ 	.word	0xffffffff


	//   ....[14]....
        /*0308*/ 	.word	0xffffffff


	//   ....[15]....
        /*030c*/ 	.word	0xffffffff


	//   ....[16]....
        /*0310*/ 	.word	0xffffffff


	//   ....[17]....
        /*0314*/ 	.word	0xffffffff


	//   ....[18]....
        /*0318*/ 	.word	0xffffffff


	//   ....[19]....
        /*031c*/ 	.word	0xffffffff


	//----- nvinfo : EIATTR_COOP_GROUP_INSTR_OFFSETS
	.align		4
.L_4611:
        /*0320*/ 	.byte	0x04, 0x28
        /*0322*/ 	.short	(.L_4613 - .L_4612)


	//   ....[0]....
.L_4612:
        /*0324*/ 	.word	0x00002bd0


	//   ....[1]....
        /*0328*/ 	.word	0x00002bf0


	//   ....[2]....
        /*032c*/ 	.word	0x00002c20


	//   ....[3]....
        /*0330*/ 	.word	0x00002c40


	//   ....[4]....
        /*0334*/ 	.word	0x00002c60


	//   ....[5]....
        /*0338*/ 	.word	0x00002c80


	//   ....[6]....
        /*033c*/ 	.word	0x00002ca0


	//   ....[7]....
        /*0340*/ 	.word	0x00002cc0


	//   ....[8]....
        /*0344*/ 	.word	0x00002cd0


	//   ....[9]....
        /*0348*/ 	.word	0x00002cf0


	//   ....[10]....
        /*034c*/ 	.word	0x00006960


	//   ....[11]....
        /*0350*/ 	.word	0x000069e0


	//   ....[12]....
        /*0354*/ 	.word	0x00006a60


	//   ....[13]....
        /*0358*/ 	.word	0x00006ad0


	//   ....[14]....
        /*035c*/ 	.word	0x00006b50


	//   ....[15]....
        /*0360*/ 	.word	0x00006bc0


	//   ....[16]....
        /*0364*/ 	.word	0x00006c40


	//   ....[17]....
        /*0368*/ 	.word	0x00006cb0


	//   ....[18]....
        /*036c*/ 	.word	0x00006d30


	//   ....[19]....
        /*0370*/ 	.word	0x00006da0


	//----- nvinfo : EIATTR_EXIT_INSTR_OFFSETS
	.align		4
.L_4613:
        /*0374*/ 	.byte	0x04, 0x1c
        /*0376*/ 	.short	(.L_4615 - .L_4614)


	//   ....[0]....
.L_4614:
        /*0378*/ 	.word	0x00006900


	//----- nvinfo : EIATTR_MAX_THREADS
	.align		4
.L_4615:
        /*037c*/ 	.byte	0x04, 0x05
        /*037e*/ 	.short	(.L_4617 - .L_4616)
.L_4616:
        /*0380*/ 	.word	0x00000080
        /*0384*/ 	.word	0x00000001
        /*0388*/ 	.word	0x00000001


	//----- nvinfo : EIATTR_CRS_STACK_SIZE
	.align		4
.L_4617:
        /*038c*/ 	.byte	0x04, 0x1e
        /*038e*/ 	.short	(.L_4619 - .L_4618)
.L_4618:
        /*0390*/ 	.word	0x00000000
.L_4619:


//--------------------- .nv.info._ZN10layer_norm13ln_bwd_kernelINS_13Kernel_traitsIfffffjLj4096ELj1ELj1ELj4ELj16ENS_18Kernel_traits_baseILj4096EfffffjLj128EEEEELb0ELb0ELb0ELb0EEEvNS_9BwdParamsE --------------------------
	.section	.nv.info._ZN10layer_norm13ln_bwd_kernelINS_13Kernel_traitsIfffffjLj4096ELj1ELj1ELj4ELj16ENS_18Kernel_traits_baseILj4096EfffffjLj128EEEEELb0ELb0ELb0ELb0EEEvNS_9BwdParamsE,"",@"SHT_CUDA_INFO"
	.sectionflags	@""
	.align	4


	//----- nvinfo : EIATTR_CUDA_API_VERSION
	.align		4
        /*0000*/ 	.byte	0x04, 0x37
        /*0002*/ 	.short	(.L_4621 - .L_4620)
.L_4620:
        /*0004*/ 	.word	0x00000082


	//----- nvinfo : EIATTR_SW2861232_WAR
	.align		4
.L_4621:
        /*0008*/ 	.byte	0x01, 0x35
	.zero		2


	//----- nvinfo : EIATTR_PARAM_CBANK
	.align		4
        /*000c*/ 	.byte	0x04, 0x0a
        /*000e*/ 	.short	(.L_4623 - .L_4622)
	.align		4
.L_4622:
        /*0010*/ 	.word	index@(.nv.constant0._ZN10layer_norm13ln_bwd_kernelINS_13Kernel_traitsIfffffjLj4096ELj1ELj1ELj4ELj16ENS_18Kernel_traits_baseILj4096EfffffjLj128EEEEELb0ELb0ELb0ELb0EEEvNS_9BwdParamsE)
        /*0014*/ 	.short	0x0160
        /*0016*/ 	.short	0x0128


	//----- nvinfo : EIATTR_CBANK_PARAM_SIZE
	.align		4
.L_4623:
        /*0018*/ 	.byte	0x03, 0x19
        /*001a*/ 	.short	0x0128


	//----- nvinfo : EIATTR_KPARAM_INFO
	.align		4
        /*001c*/ 	.byte	0x04, 0x17
        /*001e*/ 	.short	(.L_4625 - .L_4624)
.L_4624:
        /*0020*/ 	.word	0x00000000
        /*0024*/ 	.short	0x0000
        /*0026*/ 	.short	0x0000
        /*0028*/ 	.byte	0x00, 0xf0, 0xa1, 0x04


	//----- nvinfo : EIATTR_MAXREG_COUNT
	.align		4
.L_4625:
        /*002c*/ 	.byte	0x03, 0x1b
        /*002e*/ 	.short	0x00ff


	//----- nvinfo : EIATTR_NUM_BARRIERS
	.align		4
        /*0030*/ 	.byte	0x02, 0x4c
        /*0032*/ 	.byte	0x01
	.zero		1


	//----- nvinfo : EIATTR_MERCURY_ISA_VERSION
	.align		4
        /*0034*/ 	.byte	0x03, 0x5f
        /*0036*/ 	.short	0x0000


	//----- nvinfo : EIATTR_COOP_GROUP_MASK_REGIDS
	.align		4
        /*0038*/ 	.byte	0x04, 0x29
        /*003a*/ 	.short	(.L_4627 - .L_4626)


	//   ....[0]....
.L_4626:
        /*003c*/ 	.word	0xffffffff


	//   ....[1]....
        /*0040*/ 	.word	0xffffffff


	//   ....[2]....
        /*0044*/ 	.word	0xffffffff


	//   ....[3]....
        /*0048*/ 	.word	0xffffffff


	//   ....[4]....
        /*004c*/ 	.word	0xffffffff


	//   ....[5]....
        /*0050*/ 	.word	0xffffffff


	//   ....[6]....
        /*0054*/ 	.word	0xffffffff


	//   ....[7]....
        /*0058*/ 	.word	0xffffffff


	//   ....[8]....
        /*005c*/ 	.word	0xffffffff


	//   ....[9]....
        /*0060*/ 	.word	0xffffffff


	//   ....[10]....
        /*0064*/ 	.word	0xffffffff


	//   ....[11]....
        /*0068*/ 	.word	0xffffffff


	//   ....[12]....
        /*006c*/ 	.word	0xffffffff


	//   ....[13]....
        /*0070*/ 	.word	0xffffffff


	//   ....[14]....
        /*0074*/ 	.word	0xffffffff


	//   ....[15]....
        /*0078*/ 	.word	0xffffffff


	//   ....[16]....
        /*007c*/ 	.word	0xffffffff


	//   ....[17]....
        /*0080*/ 	.word	0xffffffff


	//   ....[18]....
        /*0084*/ 	.word	0xffffffff


	//   ....[19]....
        /*0088*/ 	.word	0xffffffff


	//----- nvinfo : EIATTR_COOP_GROUP_INSTR_OFFSETS
	.align		4
.L_4627:
        /*008c*/ 	.byte	0x04, 0x28
        /*008e*/ 	.short	(.L_4629 - .L_4628)


	//   ....[0]....
.L_4628:
        /*0090*/ 	.word	0x00001e10


	//   ....[1]....
        /*0094*/ 	.word	0x00001e30


	//   ....[2]....
        /*0098*/ 	.word	0x00001e50


	//   ....[3]....
        /*009c*/ 	.word	0x00001e70


	//   ....[4]....
        /*00a0*/ 	.word	0x00001e90


	//   ....[5]....
        /*00a4*/ 	.word	0x00001eb0


	//   ....[6]....
        /*00a8*/ 	.word	0x00001ed0


	//   ....[7]....
        /*00ac*/ 	.word	0x00001ef0


	//   ....[8]....
        /*00b0*/ 	.word	0x00001f10


	//   ....[9]....
        /*00b4*/ 	.word	0x00001f30


	//   ....[10]....
        /*00b8*/ 	.word	0x00003860


	//   ....[11]....
        /*00bc*/ 	.word	0x000038e0


	//   ....[12]....
        /*00c0*/ 	.word	0x00003960


	//   ....[13]....
        /*00c4*/ 	.word	0x000039d0


	//   ....[14]....
        /*00c8*/ 	.word	0x00003a50


	//   ....[15]....
        /*00cc*/ 	.word	0x00003ac0


	//   ....[16]....
        /*00d0*/ 	.word	0x00003b40


	//   ....[17]....
        /*00d4*/ 	.word	0x00003bb0


	//   ....[18]....
        /*00d8*/ 	.word	0x00003c30


	//   ....[19]....
        /*00dc*/ 	.word	0x00003ca0


	//----- nvinfo : EIATTR_EXIT_INSTR_OFFSETS
	.align		4
.L_4629:
        /*00e0*/ 	.byte	0x04, 0x1c
        /*00e2*/ 	.short	(.L_4631 - .L_4630)


	//   ....[0]....
.L_4630:
        /*00e4*/ 	.word	0x000037a0


	//   ....[1]....
        /*00e8*/ 	.word	0x00003800


	//----- nvinfo : EIATTR_MAX_THREADS
	.align		4
.L_4631:
        /*00ec*/ 	.byte	0x04, 0x05
        /*00ee*/ 	.short	(.L_4633 - .L_4632)
.L_4632:
        /*00f0*/ 	.word	0x00000080
        /*00f4*/ 	.word	0x00000001
        /*00f8*/ 	.word	0x00000001


	//----- nvinfo : EIATTR_CRS_STACK_SIZE
	.align		4
.L_4633:
        /*00fc*/ 	.byte	0x04, 0x1e
        /*00fe*/ 	.short	(.L_4635 - .L_4634)
.L_4634:
        /*0100*/ 	.word	0x00000000
.L_4635:


//--------------------- .nv.info._ZN10layer_norm13ln_bwd_kernelINS_13Kernel_traitsIfffffjLj4096ELj1ELj1ELj4ELj16ENS_18Kernel_traits_baseILj4096EfffffjLj128EEEEELb0ELb0ELb0ELb1EEEvNS_9BwdParamsE --------------------------
	.section	.nv.info._ZN10layer_norm13ln_bwd_kernelINS_13Kernel_traitsIfffffjLj4096ELj1ELj1ELj4ELj16ENS_18Kernel_traits_baseILj4096EfffffjLj128EEEEELb0ELb0ELb0ELb1EEEvNS_9BwdParamsE,"",@"SHT_CUDA_INFO"
	.sectionflags	@""
	.align	4


	//----- nvinfo : EIATTR_CUDA_API_VERSION
	.align		4
        /*0000*/ 	.byte	0x04, 0x37
        /*0002*/ 	.short	(.L_4637 - .L_4636)
.L_4636:
        /*0004*/ 	.word	0x00000082


	//----- nvinfo : EIATTR_SW2861232_WAR
	.align		4
.L_4637:
        /*0008*/ 	.byte	0x01, 0x35
	.zero		2


	//----- nvinfo : EIATTR_PARAM_CBANK
	.align		4
        /*000c*/ 	.byte	0x04, 0x0a
        /*000e*/ 	.short	(.L_4639 - .L_4638)
	.align		4
.L_4638:
        /*0010*/ 	.word	index@(.nv.constant0._ZN10layer_norm13ln_bwd_kernelINS_13Kernel_traitsIfffffjLj4096ELj1ELj1ELj4ELj16ENS_18Kernel_traits_baseILj4096EfffffjLj128EEEEELb0ELb0ELb0ELb1EEEvNS_9BwdParamsE)
        /*0014*/ 	.short	0x0160
        /*0016*/ 	.short	0x0128


	//----- nvinfo : EIATTR_CBANK_PARAM_SIZE
	.align		4
.L_4639:
        /*0018*/ 	.byte	0x03, 0x19
        /*001a*/ 	.short	0x0128


	//----- nvinfo : EIATTR_KPARAM_INFO
	.align		4
        /*001c*/ 	.byte	0x04, 0x17
        /*001e*/ 	.short	(.L_4641 - .L_4640)
.L_4640:
        /*0020*/ 	.word	0x00000000
        /*0024*/ 	.short	0x0000
        /*0026*/ 	.short	0x0000
        /*0028*/ 	.byte	0x00, 0xf0, 0xa1, 0x04


	//----- nvinfo : EIATTR_MAXREG_COUNT
	.align		4
.L_4641:
        /*002c*/ 	.byte	0x03, 0x1b
        /*002e*/ 	.short	0x00ff


	//----- nvinfo : EIATTR_NUM_BARRIERS
	.align		4
        /*0030*/ 	.byte	0x02, 0x4c
        /*0032*/ 	.byte	0x01
	.zero		1


	//----- nvinfo : EIATTR_MERCURY_ISA_VERSION
	.align		4
        /*0034*/ 	.byte	0x03, 0x5f
        /*0036*/ 	.short	0x0000


	//----- nvinfo : EIATTR_COOP_GROUP_MASK_REGIDS
	.align		4
        /*0038*/ 	.byte	0x04, 0x29
        /*003a*/ 	.short	(.L_4643 - .L_4642)


	//   ....[0]....
.L_4642:
        /*003c*/ 	.word	0xffffffff


	//   ....[1]....
        /*0040*/ 	.word	0xffffffff


	//   ....[2]....
        /*0044*/ 	.word	0xffffffff


	//   ....[3]....
        /*0048*/ 	.word	0xffffffff


	//   ....[4]....
        /*004c*/ 	.word	0xffffffff


	//   ....[5]....
        /*0050*/ 	.word	0xffffffff


	//   ....[6]....
        /*0054*/ 	.word	0xffffffff


	//   ....[7]....
        /*0058*/ 	.word	0xffffffff


	//   ....[8]....
        /*005c*/ 	.word	0xffffffff


	//   ....[9]....
        /*0060*/ 	.word	0xffffffff


	//   ....[10]....
        /*0064*/ 	.word	0xffffffff


	//   ....[11]....
        /*0068*/ 	.word	0xffffffff


	//   ....[12]....
        /*006c*/ 	.word	0xffffffff


	//   ....[13]....
        /*0070*/ 	.word	0xffffffff


	//   ....[14]....
        /*0074*/ 	.word	0xffffffff


	//   ....[15]....
        /*0078*/ 	.word	0xffffffff


	//   ....[16]....
        /*007c*/ 	.word	0xffffffff


	//   ....[17]....
        /*0080*/ 	.word	0xffffffff


	//   ....[18]....
        /*0084*/ 	.word	0xffffffff


	//   ....[19]....
        /*0088*/ 	.word	0xffffffff


	//----- nvinfo : EIATTR_COOP_GROUP_INSTR_OFFSETS
	.align		4
.L_4643:
        /*008c*/ 	.byte	0x04, 0x28
        /*008e*/ 	.short	(.L_4645 - .L_4644)


	//   ....[0]....
.L_4644:
        /*0090*/ 	.word	0x00001a60


	//   ....[1]....
        /*0094*/ 	.word	0x00001a80


	//   ....[2]....
        /*0098*/ 	.word	0x00001aa0


	//   ....[3]....
        /*009c*/ 	.word	0x00001ac0


	//   ....[4]....
        /*00a0*/ 	.word	0x00001ae0


	//   ....[5]....
        /*00a4*/ 	.word	0x00001b00


	//   ....[6]....
        /*00a8*/ 	.word	0x00001b20


	//   ....[7]....
        /*00ac*/ 	.word	0x00001b40


	//   ....[8]....
        /*00b0*/ 	.word	0x00001b60


	//   ....[9]....
        /*00b4*/ 	.word	0x00001b80


	//   ....[10]....
        /*00b8*/ 	.word	0x000032f0


	//   ....[11]....
        /*00bc*/ 	.word	0x00003370


	//   ....[12]....
        /*00c0*/ 	.word	0x000033f0


	//   ....[13]....
        /*00c4*/ 	.word	0x00003460


	//   ....[14]....
        /*00c8*/ 	.word	0x000034e0


	//   ....[15]....
        /*00cc*/ 	.word	0x00003550


	//   ....[16]....
        /*00d0*/ 	.word	0x000035d0


	//   ....[17]....
        /*00d4*/ 	.word	0x00003640


	//   ....[18]....
        /*00d8*/ 	.word	0x000036c0


	//   ....[19]....
        /*00dc*/ 	.word	0x00003730


	//----- nvinfo : EIATTR_EXIT_INSTR_OFFSETS
	.align		4
.L_4645:
        /*00e0*/ 	.byte	0x04, 0x1c
        /*00e2*/ 	.short	(.L_4647 - .L_4646)


	//   ....[0]....
.L_4646:
        /*00e4*/ 	.word	0x00003290


	//----- nvinfo : EIATTR_MAX_THREADS
	.align		4
.L_4647:
        /*00e8*/ 	.byte	0x04, 0x05
        /*00ea*/ 	.short	(.L_4649 - .L_4648)
.L_4648:
        /*00ec*/ 	.word	0x00000080
        /*00f0*/ 	.word	0x00000001
        /*00f4*/ 	.word	0x00000001


	//----- nvinfo : EIATTR_CRS_STACK_SIZE
	.align		4
.L_4649:
        /*00f8*/ 	.byte	0x04, 0x1e
        /*00fa*/ 	.short	(.L_4651 - .L_4650)
.L_4650:
        /*00fc*/ 	.word	0x00000000
.L_4651:


//--------------------- .nv.info._ZN10layer_norm13ln_bwd_kernelINS_13Kernel_traitsIfffffjLj4096ELj1ELj1ELj4ELj16ENS_18Kernel_traits_baseILj4096EfffffjLj128EEEEELb0ELb0ELb1ELb0EEEvNS_9BwdParamsE --------------------------
	.section	.nv.info._ZN10layer_norm13ln_bwd_kernelINS_13Kernel_traitsIfffffjLj4096ELj1ELj1ELj4ELj16ENS_18Kernel_traits_baseILj4096EfffffjLj128EEEEELb0ELb0ELb1ELb0EEEvNS_9BwdParamsE,"",@"SHT_CUDA_INFO"
	.sectionflags	@""
	.align	4


	//----- nvinfo : EIATTR_CUDA_API_VERSION
	.align		4
        /*0000*/ 	.byte	0x04, 0x37
        /*0002*/ 	.short	(.L_4653 - .L_4652)
.L_4652:
        /*0004*/ 	.word	0x00000082


	//----- nvinfo : EIATTR_SW2861232_WAR
	.align		4
.L_4653:
        /*0008*/ 	.byte	0x01, 0x35
	.zero		2


	//----- nvinfo : EIATTR_PARAM_CBANK
	.align		4
        /*000c*/ 	.byte	0x04, 0x0a
        /*000e*/ 	.short	(.L_4655 - .L_4654)
	.align		4
.L_4654:
        /*0010*/ 	.word	index@(.nv.constant0._ZN10layer_norm13ln_bwd_kernelINS_13Kernel_traitsIfffffjLj4096ELj1ELj1ELj4ELj16ENS_18Kernel_traits_baseILj4096EfffffjLj128EEEEELb0ELb0ELb1ELb0EEEvNS_9BwdParamsE)
        /*0014*/ 	.short	0x0160
        /*0016*/ 	.short	0x0128


	//----- nvinfo : EIATTR_CBANK_PARAM_SIZE
	.align		4
.L_4655:
        /*0018*/ 	.byte	0x03, 0x19
        /*001a*/ 	.short	0x0128


	//----- nvinfo : EIATTR_KPARAM_INFO
	.align		4
        /*001c*/ 	.byte	0x04, 0x17
        /*001e*/ 	.short	(.L_4657 - .L_4656)
.L_4656:
        /*0020*/ 	.word	0x00000000
        /*0024*/ 	.short	0x0000
        /*0026*/ 	.short	0x0000
        /*0028*/ 	.byte	0x00, 0xf0, 0xa1, 0x04


	//----- nvinfo : EIATTR_MAXREG_COUNT
	.align		4
.L_4657:
        /*002c*/ 	.byte	0x03, 0x1b
        /*002e*/ 	.short	0x00ff


	//----- nvinfo : EIATTR_NUM_BARRIERS
	.align		4
        /*0030*/ 	.byte	0x02, 0x4c
        /*0032*/ 	.byte	0x01
	.zero		1


	//----- nvinfo : EIATTR_MERCURY_ISA_VERSION
	.align		4
        /*0034*/ 	.byte	0x03, 0x5f
        /*0036*/ 	.short	0x0000


	//----- nvinfo : EIATTR_COOP_GROUP_MASK_REGIDS
	.align		4
        /*0038*/ 	.byte	0x04, 0x29
        /*003a*/ 	.short	(.L_4659 - .L_4658)


	//   ....[0]....
.L_4658:
        /*003c*/ 	.word	0xffffffff


	//   ....[1]....
        /*0040*/ 	.word	0xffffffff


	//   ....[2]....
        /*0044*/ 	.word	0xffffffff


	//   ....[3]....
        /*0048*/ 	.word	0xffffffff


	//   ....[4]....
        /*004c*/ 	.word	0xffffffff


	//   ....[5]....
        /*0050*/ 	.word	0xffffffff


	//   ....[6]....
        /*0054*/ 	.word	0xffffffff


	//   ....[7]....
        /*0058*/ 	.word	0xffffffff


	//   ....[8]....
        /*005c*/ 	.word	0xffffffff


	//   ....[9]....
        /*0060*/ 	.word	0xffffffff


	//   ....[10]....
        /*0064*/ 	.word	0xffffffff


	//   ....[11]....
        /*0068*/ 	.word	0xffffffff


	//   ....[12]....
        /*006c*/ 	.word	0xffffffff


	//   ....[13]....
        /*0070*/ 	.word	0xffffffff


	//   ....[14]....
        /*0074*/ 	.word	0xffffffff


	//   ....[15]....
        /*0078*/ 	.word	0xffffffff


	//   ....[16]....
        /*007c*/ 	.word	0xffffffff


	//   ....[17]....
        /*0080*/ 	.word	0xffffffff


	//   ....[18]....
        /*0084*/ 	.word	0xffffffff


	//   ....[19]....
        /*0088*/ 	.word	0xffffffff


	//----- nvinfo : EIATTR_COOP_GROUP_INSTR_OFFSETS
	.align		4
.L_4659:
        /*008c*/ 	.byte	0x04, 0x28
        /*008e*/ 	.short	(.L_4661 - .L_4660)


	//   ....[0]....
.L_4660:
        /*0090*/ 	.word	0x00002250


	//   ....[1]....
        /*0094*/ 	.word	0x00002270


	//   ....[2]....
        /*0098*/ 	.word	0x00002290


	//   ....[3]....
        /*009c*/ 	.word	0x000022b0


	//   ....[4]....
        /*00a0*/ 	.word	0x000022d0


	//   ....[5]....
        /*00a4*/ 	.word	0x000022f0


	//   ....[6]....
        /*00a8*/ 	.word	0x00002310


	//   ....[7]....
        /*00ac*/ 	.word	0x00002330


	//   ....[8]....
        /*00b0*/ 	.word	0x00002350


	//   ....[9]....
        /*00b4*/ 	.word	0x00002370


	//   ....[10]....
        /*00b8*/ 	.word	0x00005130


	//   ....[11]....
        /*00bc*/ 	.word	0x000051b0


	//   ....[12]....
        /*00c0*/ 	.word	0x00005230


	//   ....[13]....
        /*00c4*/ 	.word	0x000052a0


	//   ....[14]....
        /*00c8*/ 	.word	0x00005320


	//   ....[15]....
        /*00cc*/ 	.word	0x00005390


	//   ....[16]....
        /*00d0*/ 	.word	0x00005410


	//   ....[17]....
        /*00d4*/ 	.word	0x00005480


	//   ....[18]....
        /*00d8*/ 	.word	0x00005500


	//   ....[19]....
        /*00dc*/ 	.word	0x00005570


	//----- nvinfo : EIATTR_EXIT_INSTR_OFFSETS
	.align		4
.L_4661:
        /*00e0*/ 	.byte	0x04, 0x1c
        /*00e2*/ 	.short	(.L_4663 - .L_4662)


	//   ....[0]....
.L_4662:
        /*00e4*/ 	.word	0x00005070


	//   ....[1]....
        /*00e8*/ 	.word	0x000050d0


	//----- nvinfo : EIATTR_MAX_THREADS
	.align		4
.L_4663:
        /*00ec*/ 	.byte	0x04, 0x05
        /*00ee*/ 	.short	(.L_4665 - .L_4664)
.L_4664:
        /*00f0*/ 	.word	0x00000080
        /*00f4*/ 	.word	0x00000001
        /*00f8*/ 	.word	0x00000001


	//----- nvinfo : EIATTR_CRS_STACK_SIZE
	.align		4
.L_4665:
        /*00fc*/ 	.byte	0x04, 0x1e
        /*00fe*/ 	.short	(.L_4667 - .L_4666)
.L_4666:
        /*0100*/ 	.word	0x00000000
.L_4667:


//--------------------- .nv.info._ZN10layer_norm13ln_bwd_kernelINS_13Kernel_traitsIfffffjLj4096ELj1ELj1ELj4ELj16ENS_18Kernel_traits_baseILj4096EfffffjLj128EEEEELb0ELb0ELb1ELb1EEEvNS_9BwdParamsE --------------------------
	.section	.nv.info._ZN10layer_norm13ln_bwd_kernelINS_13Kernel_traitsIfffffjLj4096ELj1ELj1ELj4ELj16ENS_18Kernel_traits_baseILj4096EfffffjLj128EEEEELb0ELb0ELb1ELb1EEEvNS_9BwdParamsE,"",@"SHT_CUDA_INFO"
	.sectionflags	@""
	.align	4


	//----- nvinfo : EIATTR_CUDA_API_VERSION
	.align		4
        /*0000*/ 	.byte	0x04, 0x37
        /*0002*/ 	.short	(.L_4669 - .L_4668)
.L_4668:
        /*0004*/ 	.word	0x00000082


	//----- nvinfo : EIATTR_SW2861232_WAR
	.align		4
.L_4669:
        /*0008*/ 	.byte	0x01, 0x35
	.zero		2


	//----- nvinfo : EIATTR_PARAM_CBANK
	.align		4
        /*000c*/ 	.byte	0x04, 0x0a
        /*000e*/ 	.short	(.L_4671 - .L_4670)
	.align		4
.L_4670:
        /*0010*/ 	.word	index@(.nv.constant0._ZN10layer_norm13ln_bwd_kernelINS_13Kernel_traitsIfffffjLj4096ELj1ELj1ELj4ELj16ENS_18Kernel_traits_baseILj4096EfffffjLj128EEEEELb0ELb0ELb1ELb1EEEvNS_9BwdParamsE)
        /*0014*/ 	.short	0x0160
        /*0016*/ 	.short	0x0128


	//----- nvinfo : EIATTR_CBANK_PARAM_SIZE
	.align		4
.L_4671:
        /*0018*/ 	.byte	0x03, 0x19
        /*001a*/ 	.short	0x0128


	//----- nvinfo : EIATTR_KPARAM_INFO
	.align		4
        /*001c*/ 	.byte	0x04, 0x17
        /*001e*/ 	.short	(.L_4673 - .L_4672)
.L_4672:
        /*0020*/ 	.word	0x00000000
        /*0024*/ 	.short	0x0000
        /*0026*/ 	.short	0x0000
        /*0028*/ 	.byte	0x00, 0xf0, 0xa1, 0x04


	//----- nvinfo : EIATTR_MAXREG_COUNT
	.align		4
.L_4673:
        /*002c*/ 	.byte	0x03, 0x1b
        /*002e*/ 	.short	0x00ff


	//----- nvinfo : EIATTR_NUM_BARRIERS
	.align		4
        /*0030*/ 	.byte	0x02, 0x4c
        /*0032*/ 	.byte	0x01
	.zero		1


	//----- nvinfo : EIATTR_MERCURY_ISA_VERSION
	.align		4
        /*0034*/ 	.byte	0x03, 0x5f
        /*0036*/ 	.short	0x0000


	//----- nvinfo : EIATTR_COOP_GROUP_MASK_REGIDS
	.align		4
        /*0038*/ 	.byte	0x04, 0x29
        /*003a*/ 	.short	(.L_4675 - .L_4674)


	//   ....[0]....
.L_4674:
        /*003c*/ 	.word	0xffffffff


	//   ....[1]....
        /*0040*/ 	.word	0xffffffff


	//   ....[2]....
        /*0044*/ 	.word	0xffffffff


	//   ....[3]....
        /*0048*/ 	.word	0xffffffff


	//   ....[4]....
        /*004c*/ 	.word	0xffffffff


	//   ....[5]....
        /*0050*/ 	.word	0xffffffff


	//   ....[6]....
        /*0054*/ 	.word	0xffffffff


	//   ....[7]....
        /*0058*/ 	.word	0xffffffff


	//   ....[8]....
        /*005c*/ 	.word	0xffffffff


	//   ....[9]....
        /*0060*/ 	.word	0xffffffff


	//   ....[10]....
        /*0064*/ 	.word	0xffffffff


	//   ....[11]....
        /*0068*/ 	.word	0xffffffff


	//   ....[12]....
        /*006c*/ 	.word	0xffffffff


	//   ....[13]....
        /*0070*/ 	.word	0xffffffff


	//   ....[14]....
        /*0074*/ 	.word	0xffffffff


	//   ....[15]....
        /*0078*/ 	.word	0xffffffff


	//   ....[16]....
        /*007c*/ 	.word	0xffffffff


	//   ....[17]....
        /*0080*/ 	.word	0xffffffff


	//   ....[18]....
        /*0084*/ 	.word	0xffffffff


	//   ....[19]....
        /*0088*/ 	.word	0xffffffff


	//----- nvinfo : EIATTR_COOP_GROUP_INSTR_OFFSETS
	.align		4
.L_4675:
        /*008c*/ 	.byte	0x04, 0x28
        /*008e*/ 	.short	(.L_4677 - .L_4676)


	//   ....[0]....
.L_4676:
        /*0090*/ 	.word	0x00001ad0


	//   ....[1]....
        /*0094*/ 	.word	0x00001af0


	//   ....[2]....
        /*0098*/ 	.word	0x00001b10


	//   ....[3]....
        /*009c*/ 	.word	0x00001b30


	//   ....[4]....
        /*00a0*/ 	.word	0x00001b50


	//   ....[5]....
        /*00a4*/ 	.word	0x00001b70


	//   ....[6]....
        /*00a8*/ 	.word	0x00001b90


	//   ....[7]....
        /*00ac*/ 	.word	0x00001bb0


	//   ....[8]....
        /*00b0*/ 	.word	0x00001bd0


	//   ....[9]....
        /*00b4*/ 	.word	0x00001bf0


	//   ....[10]....
        /*00b8*/ 	.word	0x000043e0


	//   ....[11]....
        /*00bc*/ 	.word	0x00004460


	//   ....[12]....
        /*00c0*/ 	.word	0x000044e0


	//   ....[13]....
        /*00c4*/ 	.word	0x00004550


	//   ....[14]....
        /*00c8*/ 	.word	0x000045d0


	//   ....[15]....
        /*00cc*/ 	.word	0x00004640


	//   ....[16]....
        /*00d0*/ 	.word	0x000046c0


	//   ....[17]....
        /*00d4*/ 	.word	0x00004730


	//   ....[18]....
        /*00d8*/ 	.word	0x000047b0


	//   ....[19]....
        /*00dc*/ 	.word	0x00004820


	//----- nvinfo : EIATTR_EXIT_INSTR_OFFSETS
	.align		4
.L_4677:
        /*00e0*/ 	.byte	0x04, 0x1c
        /*00e2*/ 	.short	(.L_4679 - .L_4678)


	//   ....[0]....
.L_4678:
        /*00e4*/ 	.word	0x00004380


	//----- nvinfo : EIATTR_MAX_THREADS
	.align		4
.L_4679:
        /*00e8*/ 	.byte	0x04, 0x05
        /*00ea*/ 	.short	(.L_4681 - .L_4680)
.L_4680:
        /*00ec*/ 	.word	0x00000080
        /*00f0*/ 	.word	0x00000001
        /*00f4*/ 	.word	0x00000001


	//----- nvinfo : EIATTR_CRS_STACK_SIZE
	.align		4
.L_4681:
        /*00f8*/ 	.byte	0x04, 0x1e
        /*00fa*/ 	.short	(.L_4683 - .L_4682)
.L_4682:
        /*00fc*/ 	.word	0x00000000
.L_4683:


//--------------------- .nv.info._ZN10layer_norm13ln_bwd_kernelINS_13Kernel_traitsIfffffjLj4096ELj1ELj1ELj4ELj16ENS_18Kernel_traits_baseILj4096EfffffjLj128EEEEELb0ELb1ELb0ELb0EEEvNS_9BwdParamsE --------------------------
	.section	.nv.info._ZN10layer_norm13ln_bwd_kernelINS_13Kernel_traitsIfffffjLj4096ELj1ELj1ELj4ELj16ENS_18Kernel_traits_baseILj4096EfffffjLj128EEEEELb0ELb1ELb0ELb0EEEvNS_9BwdParamsE,"",@"SHT_CUDA_INFO"
	.sectionflags	@""
	.align	4


	//----- nvinfo : EIATTR_CUDA_API_VERSION
	.align		4
        /*0000*/ 	.byte	0x04, 0x37
        /*0002*/ 	.short	(.L_4685 - .L_4684)
.L_4684:
        /*0004*/ 	.word	0x00000082


	//----- nvinfo : EIATTR_SW2861232_WAR
	.align		4
.L_4685:
        /*0008*/ 	.byte	0x01, 0x35
	.zero		2


	//----- nvinfo : EIATTR_PARAM_CBANK
	.align		4
        /*000c*/ 	.byte	0x04, 0x0a
        /*000e*/ 	.short	(.L_4687 - .L_4686)
	.align		4
.L_4686:
        /*0010*/ 	.word	index@(.nv.constant0._ZN10layer_norm13ln_bwd_kernelINS_13Kernel_traitsIfffffjLj4096ELj1ELj1ELj4ELj16ENS_18Kernel_traits_baseILj4096EfffffjLj128EEEEELb0ELb1ELb0ELb0EEEvNS_9BwdParamsE)
        /*0014*/ 	.short	0x0160
        /*0016*/ 	.short	0x0128


	//----- nvinfo : EIATTR_CBANK_PARAM_SIZE
	.align		4
.L_4687:
        /*0018*/ 	.byte	0x03, 0x19
        /*001a*/ 	.short	0x0128


	//----- nvinfo : EIATTR_KPARAM_INFO
	.align		4
        /*001c*/ 	.byte	0x04, 0x17
        /*001e*/ 	.short	(.L_4689 - .L_4688)
.L_4688:
        /*0020*/ 	.word	0x00000000
        /*0024*/ 	.short	0x0000
        /*0026*/ 	.short	0x0000
        /*0028*/ 	.byte	0x00, 0xf0, 0xa1, 0x04


	//----- nvinfo : EIATTR_MAXREG_COUNT
	.align		4
.L_4689:
        /*002c*/ 	.byte	0x03, 0x1b
        /*002e*/ 	.short	0x00ff


	//----- nvinfo : EIATTR_NUM_BARRIERS
	.align		4
        /*0030*/ 	.byte	0x02, 0x4c
        /*0032*/ 	.byte	0x01
	.zero		1


	//----- nvinfo : EIATTR_ANNOTATIONS
	.align		4
        /*0034*/ 	.byte	0x04, 0x55
        /*0036*/ 	.short	(.L_4691 - .L_4690)


	//   ....[0]....
.L_4690:
        /* <DEDUP_REMOVED lines=28> */


	//----- nvinfo : EIATTR_MERCURY_ISA_VERSION
	.align		4
.L_4691:
        /*01e8*/ 	.byte	0x03, 0x5f
        /*01ea*/ 	.short	0x0000


	//----- nvinfo : EIATTR_COOP_GROUP_MASK_REGIDS
	.align		4
        /*01ec*/ 	.byte	0x04, 0x29
        /*01ee*/ 	.short	(.L_4693 - .L_4692)


	//   ....[0]....
.L_4692:
        /*01f0*/ 	.word	0xffffffff


	//   ....[1]....
        /*01f4*/ 	.word	0xffffffff


	//   ....[2]....
        /*01f8*/ 	.word	0xffffffff


	//   ....[3]....
        /*01fc*/ 	.word	0xffffffff


	//   ....[4]....
        /*0200*/ 	.word	0xffffffff


	//   ....[5]....
        /*0204*/ 	.word	0xffffffff


	//   ....[6]....
        /*0208*/ 	.word	0xffffffff


	//   ....[7]....
        /*020c*/ 	.word	0xffffffff


	//   ....[8]....
        /*0210*/ 	.word	0xffffffff


	//   ....[9]....
        /*0214*/ 	.word	0xffffffff


	//   ....[10]....
        /*0218*/ 	.word	0xffffffff


	//   ....[11]....
        /*021c*/ 	.word	0xffffffff


	//   ....[12]....
        /*0220*/ 	.word	0xffffffff


	//   ....[13]....
        /*0224*/ 	.word	0xffffffff


	//   ....[14]....
        /*0228*/ 	.word	0xffffffff


	//   ....[15]....
        /*022c*/ 	.word	0xffffffff


	//   ....[16]....
        /*0230*/ 	.word	0xffffffff


	//   ....[17]....
        /*0234*/ 	.word	0xffffffff


	//   ....[18]....
        /*0238*/ 	.word	0xffffffff


	//   ....[19]....
        /*023c*/ 	.word	0xffffffff


	//----- nvinfo : EIATTR_COOP_GROUP_INSTR_OFFSETS
	.align		4
.L_4693:
        /*0240*/ 	.byte	0x04, 0x28
        /*0242*/ 	.short	(.L_4695 - .L_4694)


	//   ....[0]....
.L_4694:
        /*0244*/ 	.word	0x00002280


	//   ....[1]....
        /*0248*/ 	.word	0x000022b0


	//   ....[2]....
        /*024c*/ 	.word	0x000022c0


	//   ....[3]....
        /*0250*/ 	.word	0x000022f0


	//   ....[4]....
        /*0254*/ 	.word	0x00002310


	//   ....[5]....
        /*0258*/ 	.word	0x00002330


	//   ....[6]....
        /*025c*/ 	.word	0x00002350


	//   ....[7]....
        /*0260*/ 	.word	0x00002370


	//   ....[8]....
        /*0264*/ 	.word	0x00002380


	//   ....[9]....
        /*0268*/ 	.word	0x000023a0


	//   ....[10]....
        /*026c*/ 	.word	0x000045f0


	//   ....[11]....
        /*0270*/ 	.word	0x00004670


	//   ....[12]....
        /*0274*/ 	.word	0x000046f0


	//   ....[13]....
        /*0278*/ 	.word	0x00004760


	//   ....[14]....
        /*027c*/ 	.word	0x000047e0


	//   ....[15]....
        /*0280*/ 	.word	0x00004850


	//   ....[16]....
        /*0284*/ 	.word	0x000048d0


	//   ....[17]....
        /*0288*/ 	.word	0x00004940


	//   ....[18]....
        /*028c*/ 	.word	0x000049c0


	//   ....[19]....
        /*0290*/ 	.word	0x00004a30


	//----- nvinfo : EIATTR_EXIT_INSTR_OFFSETS
	.align		4
.L_4695:
        /*0294*/ 	.byte	0x04, 0x1c
        /*0296*/ 	.short	(.L_4697 - .L_4696)


	//   ....[0]....
.L_4696:
        /*0298*/ 	.word	0x00004510


	//   ....[1]....
        /*029c*/ 	.word	0x00004590


	//----- nvinfo : EIATTR_MAX_THREADS
	.align		4
.L_4697:
        /*02a0*/ 	.byte	0x04, 0x05
        /*02a2*/ 	.short	(.L_4699 - .L_4698)
.L_4698:
        /*02a4*/ 	.word	0x00000080
        /*02a8*/ 	.word	0x00000001
        /*02ac*/ 	.word	0x00000001


	//----- nvinfo : EIATTR_CRS_STACK_SIZE
	.align		4
.L_4699:
        /*02b0*/ 	.byte	0x04, 0x1e
        /*02b2*/ 	.short	(.L_4701 - .L_4700)
.L_4700:
        /*02b4*/ 	.word	0x00000000
.L_4701:


//--------------------- .nv.info._ZN10layer_norm13ln_bwd_kernelINS_13Kernel_traitsIfffffjLj4096ELj1ELj1ELj4ELj16ENS_18Kernel_traits_baseILj4096EfffffjLj128EEEEELb0ELb1ELb0ELb1EEEvNS_9BwdParamsE --------------------------
	.section	.nv.info._ZN10layer_norm13ln_bwd_kernelINS_13Kernel_traitsIfffffjLj4096ELj1ELj1ELj4ELj16ENS_18Kernel_traits_baseILj4096EfffffjLj128EEEEELb0ELb1ELb0ELb1EEEvNS_9BwdParamsE,"",@"SHT_CUDA_INFO"
	.sectionflags	@""
	.align	4


	//----- nvinfo : EIATTR_CUDA_API_VERSION
	.align		4
        /*0000*/ 	.byte	0x04, 0x37
        /*0002*/ 	.short	(.L_4703 - .L_4702)
.L_4702:
        /*0004*/ 	.word	0x00000082


	//----- nvinfo : EIATTR_SW2861232_WAR
	.align		4
.L_4703:
        /*0008*/ 	.byte	0x01, 0x35
	.zero		2


	//----- nvinfo : EIATTR_PARAM_CBANK
	.align		4
        /*000c*/ 	.byte	0x04, 0x0a
        /*000e*/ 	.short	(.L_4705 - .L_4704)
	.align		4
.L_4704:
        /*0010*/ 	.word	index@(.nv.constant0._ZN10layer_norm13ln_bwd_kernelINS_13Kernel_traitsIfffffjLj4096ELj1ELj1ELj4ELj16ENS_18Kernel_traits_baseILj4096EfffffjLj128EEEEELb0ELb1ELb0ELb1EEEvNS_9BwdParamsE)
        /*0014*/ 	.short	0x0160
        /*0016*/ 	.short	0x0128


	//----- nvinfo : EIATTR_CBANK_PARAM_SIZE
	.align		4
.L_4705:
        /*0018*/ 	.byte	0x03, 0x19
        /*001a*/ 	.short	0x0128


	//----- nvinfo : EIATTR_KPARAM_INFO
	.align		4
        /*001c*/ 	.byte	0x04, 0x17
        /*001e*/ 	.short	(.L_4707 - .L_4706)
.L_4706:
        /*0020*/ 	.word	0x00000000
        /*0024*/ 	.short	0x0000
        /*0026*/ 	.short	0x0000
        /*0028*/ 	.byte	0x00, 0xf0, 0xa1, 0x04


	//----- nvinfo : EIATTR_MAXREG_COUNT
	.align		4
.L_4707:
        /*002c*/ 	.byte	0x03, 0x1b
        /*002e*/ 	.short	0x00ff


	//----- nvinfo : EIATTR_NUM_BARRIERS
	.align		4
        /*0030*/ 	.byte	0x02, 0x4c
        /*0032*/ 	.byte	0x01
	.zero		1


	//----- nvinfo : EIATTR_ANNOTATIONS
	.align		4
        /*0034*/ 	.byte	0x04, 0x55
        /*0036*/ 	.short	(.L_4709 - .L_4708)


	//   ....[0]....
.L_4708:
        /* <DEDUP_REMOVED lines=76> */


	//----- nvinfo : EIATTR_MERCURY_ISA_VERSION
	.align		4
.L_4709:
        /*04e8*/ 	.byte	0x03, 0x5f
        /*04ea*/ 	.short	0x0000


	//----- nvinfo : EIATTR_COOP_GROUP_MASK_REGIDS
	.align		4
        /*04ec*/ 	.byte	0x04, 0x29
        /*04ee*/ 	.short	(.L_4711 - .L_4710)


	//   ....[0]....
.L_4710:
        /*04f0*/ 	.word	0xffffffff


	//   ....[1]....
        /*04f4*/ 	.word	0xffffffff


	//   ....[2]....
        /*04f8*/ 	.word	0xffffffff


	//   ....[3]....
        /*04fc*/ 	.word	0xffffffff


	//   ....[4]....
        /*0500*/ 	.word	0xffffffff


	//   ....[5]....
        /*0504*/ 	.word	0xffffffff


	//   ....[6]....
        /*0508*/ 	.word	0xffffffff


	//   ....[7]....
        /*050c*/ 	.word	0xffffffff


	//   ....[8]....
        /*0510*/ 	.word	0xffffffff


	//   ....[9]....
        /*0514*/ 	.word	0xffffffff


	//   ....[10]....
        /*0518*/ 	.word	0xffffffff


	//   ....[11]....
        /*051c*/ 	.word	0xffffffff


	//   ....[12]....
        /*0520*/ 	.word	0xffffffff


	//   ....[13]....
        /*0524*/ 	.word	0xffffffff


	//   ....[14]....
        /*0528*/ 	.word	0xffffffff


	//   ....[15]....
        /*052c*/ 	.word	0xffffffff


	//   ....[16]....
        /*0530*/ 	.word	0xffffffff


	//   ....[17]....
        /*0534*/ 	.word	0xffffffff


	//   ....[18]....
        /*0538*/ 	.word	0xffffffff


	//   ....[19]....
        /*053c*/ 	.word	0xffffffff


	//----- nvinfo : EIATTR_COOP_GROUP_INSTR_OFFSETS
	.align		4
.L_4711:
        /*0540*/ 	.byte	0x04, 0x28
        /*0542*/ 	.short	(.L_4713 - .L_4712)


	//   ....[0]....
.L_4712:
        /*0544*/ 	.word	0x00002040


	//   ....[1]....
        /*0548*/ 	.word	0x00002060


	//   ....[2]....
        /*054c*/ 	.word	0x00002090


	//   ....[3]....
        /*0550*/ 	.word	0x000020b0


	//   ....[4]....
        /*0554*/ 	.word	0x000020d0


	//   ....[5]....
        /*0558*/ 	.word	0x000020f0


	//   ....[6]....
        /*055c*/ 	.word	0x00002110


	//   ....[7]....
        /*0560*/ 	.word	0x00002130


	//   ....[8]....
        /*0564*/ 	.word	0x00002140


	//   ....[9]....
        /*0568*/ 	.word	0x00002160


	//   ....[10]....
        /*056c*/ 	.word	0x00004500


	//   ....[11]....
        /*0570*/ 	.word	0x00004580


	//   ....[12]....
        /*0574*/ 	.word	0x00004600


	//   ....[13]....
        /*0578*/ 	.word	0x00004670


	//   ....[14]....
        /*057c*/ 	.word	0x000046f0


	//   ....[15]....
        /*0580*/ 	.word	0x00004760


	//   ....[16]....
        /*0584*/ 	.word	0x000047e0


	//   ....[17]....
        /*0588*/ 	.word	0x00004850


	//   ....[18]....
        /*058c*/ 	.word	0x000048d0


	//   ....[19]....
        /*0590*/ 	.word	0x00004940


	//----- nvinfo : EIATTR_EXIT_INSTR_OFFSETS
	.align		4
.L_4713:
        /*0594*/ 	.byte	0x04, 0x1c
        /*0596*/ 	.short	(.L_4715 - .L_4714)


	//   ....[0]....
.L_4714:
        /*0598*/ 	.word	0x000044a0


	//----- nvinfo : EIATTR_MAX_THREADS
	.align		4
.L_4715:
        /*059c*/ 	.byte	0x04, 0x05
        /*059e*/ 	.short	(.L_4717 - .L_4716)
.L_4716:
        /*05a0*/ 	.word	0x00000080
        /*05a4*/ 	.word	0x00000001
        /*05a8*/ 	.word	0x00000001


	//----- nvinfo : EIATTR_CRS_STACK_SIZE
	.align		4
.L_4717:
        /*05ac*/ 	.byte	0x04, 0x1e
        /*05ae*/ 	.short	(.L_4719 - .L_4718)
.L_4718:
        /*05b0*/ 	.word	0x00000000
.L_4719:


//--------------------- .nv.info._ZN10layer_norm13ln_bwd_kernelINS_13Kernel_traitsIfffffjLj4096ELj1ELj1ELj4ELj16ENS_18Kernel_traits_baseILj4096EfffffjLj128EEEEELb0ELb1ELb1ELb0EEEvNS_9BwdParamsE --------------------------
	.section	.nv.info._ZN10layer_norm13ln_bwd_kernelINS_13Kernel_traitsIfffffjLj4096ELj1ELj1ELj4ELj16ENS_18Kernel_traits_baseILj4096EfffffjLj128EEEEELb0ELb1ELb1ELb0EEEvNS_9BwdParamsE,"",@"SHT_CUDA_INFO"
	.sectionflags	@""
	.align	4


	//----- nvinfo : EIATTR_CUDA_API_VERSION
	.align		4
        /*0000*/ 	.byte	0x04, 0x37
        /*0002*/ 	.short	(.L_4721 - .L_4720)
.L_4720:
        /*0004*/ 	.word	0x00000082


	//----- nvinfo : EIATTR_SW2861232_WAR
	.align		4
.L_4721:
        /*0008*/ 	.byte	0x01, 0x35
	.zero		2


	//----- nvinfo : EIATTR_PARAM_CBANK
	.align		4
        /*000c*/ 	.byte	0x04, 0x0a
        /*000e*/ 	.short	(.L_4723 - .L_4722)
	.align		4
.L_4722:
        /*0010*/ 	.word	index@(.nv.constant0._ZN10layer_norm13ln_bwd_kernelINS_13Kernel_traitsIfffffjLj4096ELj1ELj1ELj4ELj16ENS_18Kernel_traits_baseILj4096EfffffjLj128EEEEELb0ELb1ELb1ELb0EEEvNS_9BwdParamsE)
        /*0014*/ 	.short	0x0160
        /*0016*/ 	.short	0x0128


	//----- nvinfo : EIATTR_CBANK_PARAM_SIZE
	.align		4
.L_4723:
        /*0018*/ 	.byte	0x03, 0x19
        /*001a*/ 	.short	0x0128


	//----- nvinfo : EIATTR_KPARAM_INFO
	.align		4
        /*001c*/ 	.byte	0x04, 0x17
        /*001e*/ 	.short	(.L_4725 - .L_4724)
.L_4724:
        /*0020*/ 	.word	0x00000000
        /*0024*/ 	.short	0x0000
        /*0026*/ 	.short	0x0000
        /*0028*/ 	.byte	0x00, 0xf0, 0xa1, 0x04


	//----- nvinfo : EIATTR_MAXREG_COUNT
	.align		4
.L_4725:
        /*002c*/ 	.byte	0x03, 0x1b
        /*002e*/ 	.short	0x00ff


	//----- nvinfo : EIATTR_NUM_BARRIERS
	.align		4
        /*0030*/ 	.byte	0x02, 0x4c
        /*0032*/ 	.byte	0x01
	.zero		1


	//----- nvinfo : EIATTR_ANNOTATIONS
	.align		4
        /*0034*/ 	.byte	0x04, 0x55
        /*0036*/ 	.short	(.L_4727 - .L_4726)


	//   ....[0]....
.L_4726:
        /* <DEDUP_REMOVED lines=37> */


	//----- nvinfo : EIATTR_MERCURY_ISA_VERSION
	.align		4
.L_4727:
        /*0278*/ 	.byte	0x03, 0x5f
        /*027a*/ 	.short	0x0000


	//----- nvinfo : EIATTR_COOP_GROUP_MASK_REGIDS
	.align		4
        /*027c*/ 	.byte	0x04, 0x29
        /*027e*/ 	.short	(.L_4729 - .L_4728)


	//   ....[0]....
.L_4728:
        /*0280*/ 	.word	0xffffffff


	//   ....[1]....
        /*0284*/ 	.word	0xffffffff


	//   ....[2]....
        /*0288*/ 	.word	0xffffffff


	//   ....[3]....
        /*028c*/ 	.word	0xffffffff


	//   ....[4]....
        /*0290*/ 	.word	0xffffffff


	//   ....[5]....
        /*0294*/ 	.word	0xffffffff


	//   ....[6]....
        /*0298*/ 	.word	0xffffffff


	//   ....[7]....
        /*029c*/ 	.word	0xffffffff


	//   ....[8]....
        /*02a0*/ 	.word	0xffffffff


	//   ....[9]....
        /*02a4*/ 	.word	0xffffffff


	//   ....[10]....
        /*02a8*/ 	.word	0xffffffff


	//   ....[11]....
        /*02ac*/ 	.word	0xffffffff


	//   ....[12]....
        /*02b0*/ 	.word	0xffffffff


	//   ....[13]....
        /*02b4*/ 	.word	0xffffffff


	//   ....[14]....
        /*02b8*/ 	.word	0xffffffff


	//   ....[15]....
        /*02bc*/ 	.word	0xffffffff


	//   ....[16]....
        /*02c0*/ 	.word	0xffffffff


	//   ....[17]....
        /*02c4*/ 	.word	0xffffffff


	//   ....[18]....
        /*02c8*/ 	.word	0xffffffff


	//   ....[19]....
        /*02cc*/ 	.word	0xffffffff


	//----- nvinfo : EIATTR_COOP_GROUP_INSTR_OFFSETS
	.align		4
.L_4729:
        /*02d0*/ 	.byte	0x04, 0x28
        /*02d2*/ 	.short	(.L_4731 - .L_4730)


	//   ....[0]....
.L_4730:
        /*02d4*/ 	.word	0x000027e0


	//   ....[1]....
        /*02d8*/ 	.word	0x00002800


	//   ....[2]....
        /*02dc*/ 	.word	0x00002830


	//   ....[3]....
        /*02e0*/ 	.word	0x00002850


	//   ....[4]....
        /*02e4*/ 	.word	0x00002870


	//   ....[5]....
        /*02e8*/ 	.word	0x00002890


	//   ....[6]....
        /*02ec*/ 	.word	0x000028b0


	//   ....[7]....
        /*02f0*/ 	.word	0x000028d0


	//   ....[8]....
        /*02f4*/ 	.word	0x000028e0


	//   ....[9]....
        /*02f8*/ 	.word	0x00002900


	//   ....[10]....
        /*02fc*/ 	.word	0x00005d00


	//   ....[11]....
        /*0300*/ 	.word	0x00005d80


	//   ....[12]....
        /*0304*/ 	.word	0x00005e00


	//   ....[13]....
        /*0308*/ 	.word	0x00005e70


	//   ....[14]....
        /*030c*/ 	.word	0x00005ef0


	//   ....[15]....
        /*0310*/ 	.word	0x00005f60


	//   ....[16]....
        /*0314*/ 	.word	0x00005fe0


	//   ....[17]....
        /*0318*/ 	.word	0x00006050


	//   ....[18]....
        /*031c*/ 	.word	0x000060d0


	//   ....[19]....
        /*0320*/ 	.word	0x00006140


	//----- nvinfo : EIATTR_EXIT_INSTR_OFFSETS
	.align		4
.L_4731:
        /*0324*/ 	.byte	0x04, 0x1c
        /*0326*/ 	.short	(.L_4733 - .L_4732)


	//   ....[0]....
.L_4732:
        /*0328*/ 	.word	0x00005c20


	//   ....[1]....
        /*032c*/ 	.word	0x00005ca0


	//----- nvinfo : EIATTR_MAX_THREADS
	.align		4
.L_4733:
        /*0330*/ 	.byte	0x04, 0x05
        /*0332*/ 	.short	(.L_4735 - .L_4734)
.L_4734:
        /*0334*/ 	.word	0x00000080
        /*0338*/ 	.word	0x00000001
        /*033c*/ 	.word	0x00000001


	//----- nvinfo : EIATTR_CRS_STACK_SIZE
	.align		4
.L_4735:
        /*0340*/ 	.byte	0x04, 0x1e
        /*0342*/ 	.short	(.L_4737 - .L_4736)
.L_4736:
        /*0344*/ 	.word	0x00000000
.L_4737:


//--------------------- .nv.info._ZN10layer_norm13ln_bwd_kernelINS_13Kernel_traitsIfffffjLj4096ELj1ELj1ELj4ELj16ENS_18Kernel_traits_baseILj4096EfffffjLj128EEEEELb0ELb1ELb1ELb1EEEvNS_9BwdParamsE --------------------------
	.section	.nv.info._ZN10layer_norm13ln_bwd_kernelINS_13Kernel_traitsIfffffjLj4096ELj1ELj1ELj4ELj16ENS_18Kernel_traits_baseILj4096EfffffjLj128EEEEELb0ELb1ELb1ELb1EEEvNS_9BwdParamsE,"",@"SHT_CUDA_INFO"
	.sectionflags	@""
	.align	4


	//----- nvinfo : EIATTR_CUDA_API_VERSION
	.align		4
        /*0000*/ 	.byte	0x04, 0x37
        /*0002*/ 	.short	(.L_4739 - .L_4738)
.L_4738:
        /*0004*/ 	.word	0x00000082


	//----- nvinfo : EIATTR_SW2861232_WAR
	.align		4
.L_4739:
        /*0008*/ 	.byte	0x01, 0x35
	.zero		2


	//----- nvinfo : EIATTR_PARAM_CBANK
	.align		4
        /*000c*/ 	.byte	0x04, 0x0a
        /*000e*/ 	.short	(.L_4741 - .L_4740)
	.align		4
.L_4740:
        /*0010*/ 	.word	index@(.nv.constant0._ZN10layer_norm13ln_bwd_kernelINS_13Kernel_traitsIfffffjLj4096ELj1ELj1ELj4ELj16ENS_18Kernel_traits_baseILj4096EfffffjLj128EEEEELb0ELb1ELb1ELb1EEEvNS_9BwdParamsE)
        /*0014*/ 	.short	0x0160
        /*0016*/ 	.short	0x0128


	//----- nvinfo : EIATTR_CBANK_PARAM_SIZE
	.align		4
.L_4741:
        /*0018*/ 	.byte	0x03, 0x19
        /*001a*/ 	.short	0x0128


	//----- nvinfo : EIATTR_KPARAM_INFO
	.align		4
        /*001c*/ 	.byte	0x04, 0x17
        /*001e*/ 	.short	(.L_4743 - .L_4742)
.L_4742:
        /*0020*/ 	.word	0x00000000
        /*0024*/ 	.short	0x0000
        /*0026*/ 	.short	0x0000
        /*0028*/ 	.byte	0x00, 0xf0, 0xa1, 0x04


	//----- nvinfo : EIATTR_MAXREG_COUNT
	.align		4
.L_4743:
        /*002c*/ 	.byte	0x03, 0x1b
        /*002e*/ 	.short	0x00ff


	//----- nvinfo : EIATTR_NUM_BARRIERS
	.align		4
        /*0030*/ 	.byte	0x02, 0x4c
        /*0032*/ 	.byte	0x01
	.zero		1


	//----- nvinfo : EIATTR_ANNOTATIONS
	.align		4
        /*0034*/ 	.byte	0x04, 0x55
        /*0036*/ 	.short	(.L_4745 - .L_4744)


	//   ....[0]....
.L_4744:
        /* <DEDUP_REMOVED lines=39> */


	//----- nvinfo : EIATTR_MERCURY_ISA_VERSION
	.align		4
.L_4745:
        /*0298*/ 	.byte	0x03, 0x5f
        /*029a*/ 	.short	0x0000


	//----- nvinfo : EIATTR_COOP_GROUP_MASK_REGIDS
	.align		4
        /*029c*/ 	.byte	0x04, 0x29
        /*029e*/ 	.short	(.L_4747 - .L_4746)


	//   ....[0]....
.L_4746:
        /*02a0*/ 	.word	0xffffffff


	//   ....[1]....
        /*02a4*/ 	.word	0xffffffff


	//   ....[2]....
        /*02a8*/ 	.word	0xffffffff


	//   ....[3]....
        /*02ac*/ 	.word	0xffffffff


	//   ....[4]....
        /*02b0*/ 	.word	0xffffffff


	//   ....[5]....
        /*02b4*/ 	.word	0xffffffff


	//   ....[6]....
        /*02b8*/ 	.word	0xffffffff


	//   ....[7]....
        /*02bc*/ 	.word	0xffffffff


	//   ....[8]....
        /*02c0*/ 	.word	0xffffffff


	//   ....[9]....
        /*02c4*/ 	.word	0xffffffff


	//   ....[10]....
        /*02c8*/ 	.word	0xffffffff


	//   ....[11]....
        /*02cc*/ 	.word	0xffffffff


	//   ....[12]....
        /*02d0*/ 	.word	0xffffffff


	//   ....[13]....
        /*02d4*/ 	.word	0xffffffff


	//   ....[14]....
        /*02d8*/ 	.word	0xffffffff


	//   ....[15]....
        /*02dc*/ 	.word	0xffffffff


	//   ....[16]....
        /*02e0*/ 	.word	0xffffffff


	//   ....[17]....
        /*02e4*/ 	.word	0xffffffff


	//   ....[18]....
        /*02e8*/ 	.word	0xffffffff


	//   ....[19]....
        /*02ec*/ 	.word	0xffffffff


	//----- nvinfo : EIATTR_COOP_GROUP_INSTR_OFFSETS
	.align		4
.L_4747:
        /*02f0*/ 	.byte	0x04, 0x28
        /*02f2*/ 	.short	(.L_4749 - .L_4748)


	//   ....[0]....
.L_4748:
        /*02f4*/ 	.word	0x00002220


	//   ....[1]....
        /*02f8*/ 	.word	0x00002250


	//   ....[2]....
        /*02fc*/ 	.word	0x00002260


	//   ....[3]....
        /*0300*/ 	.word	0x00002290


	//   ....[4]....
        /*0304*/ 	.word	0x000022b0


	//   ....[5]....
        /*0308*/ 	.word	0x000022d0


	//   ....[6]....
        /*030c*/ 	.word	0x000022e0


	//   ....[7]....
        /*0310*/ 	.word	0x00002310


	//   ....[8]....
        /*0314*/ 	.word	0x00002320


	//   ....[9]....
        /*0318*/ 	.word	0x00002340


	//   ....[10]....
        /*031c*/ 	.word	0x00004e00


	//   ....[11]....
        /*0320*/ 	.word	0x00004e80


	//   ....[12]....
        /*0324*/ 	.word	0x00004f00


	//   ....[13]....
        /*0328*/ 	.word	0x00004f70


	//   ....[14]....
        /*032c*/ 	.word	0x00004ff0


	//   ....[15]....
        /*0330*/ 	.word	0x00005060


	//   ....[16]....
        /*0334*/ 	.word	0x000050e0


	//   ....[17]....
        /*0338*/ 	.word	0x00005150


	//   ....[18]....
        /*033c*/ 	.word	0x000051d0


	//   ....[19]....
        /*0340*/ 	.word	0x00005240


	//----- nvinfo : EIATTR_EXIT_INSTR_OFFSETS
	.align		4
.L_4749:
        /*0344*/ 	.byte	0x04, 0x1c
        /*0346*/ 	.short	(.L_4751 - .L_4750)


	//   ....[0]....
.L_4750:
        /*0348*/ 	.word	0x00004da0


	//----- nvinfo : EIATTR_MAX_THREADS
	.align		4
.L_4751:
        /*034c*/ 	.byte	0x04, 0x05
        /*034e*/ 	.short	(.L_4753 - .L_4752)
.L_4752:
        /*0350*/ 	.word	0x00000080
        /*0354*/ 	.word	0x00000001
        /*0358*/ 	.word	0x00000001


	//----- nvinfo : EIATTR_CRS_STACK_SIZE
	.align		4
.L_4753:
        /*035c*/ 	.byte	0x04, 0x1e
        /*035e*/ 	.short	(.L_4755 - .L_4754)
.L_4754:
        /*0360*/ 	.word	0x00000000
.L_4755:


//--------------------- .nv.info._ZN10layer_norm13ln_bwd_kernelINS_13Kernel_traitsIfffffjLj4096ELj1ELj1ELj4ELj16ENS_18Kernel_traits_baseILj4096EfffffjLj128EEEEELb1ELb0ELb0ELb0EEEvNS_9BwdParamsE --------------------------
	.section	.nv.info._ZN10layer_norm13ln_bwd_kernelINS_13Kernel_traitsIfffffjLj4096ELj1ELj1ELj4ELj16ENS_18Kernel_traits_baseILj4096EfffffjLj128EEEEELb1ELb0ELb0ELb0EEEvNS_9BwdParamsE,"",@"SHT_CUDA_INFO"
	.sectionflags	@""
	.align	4


	//----- nvinfo : EIATTR_CUDA_API_VERSION
	.align		4
        /*0000*/ 	.byte	0x04, 0x37
        /*0002*/ 	.short	(.L_4757 - .L_4756)
.L_4756:
        /*0004*/ 	.word	0x00000082


	//----- nvinfo : EIATTR_SW2861232_WAR
	.align		4
.L_4757:
        /*0008*/ 	.byte	0x01, 0x35
	.zero		2


	//----- nvinfo : EIATTR_PARAM_CBANK
	.align		4
        /*000c*/ 	.byte	0x04, 0x0a
        /*000e*/ 	.short	(.L_4759 - .L_4758)
	.align		4
.L_4758:
        /*0010*/ 	.word	index@(.nv.constant0._ZN10layer_norm13ln_bwd_kernelINS_13Kernel_traitsIfffffjLj4096ELj1ELj1ELj4ELj16ENS_18Kernel_traits_baseILj4096EfffffjLj128EEEEELb1ELb0ELb0ELb0EEEvNS_9BwdParamsE)
        /*0014*/ 	.short	0x0160
        /*0016*/ 	.short	0x0128


	//----- nvinfo : EIATTR_CBANK_PARAM_SIZE
	.align		4
.L_4759:
        /*0018*/ 	.byte	0x03, 0x19
        /*001a*/ 	.short	0x0128


	//----- nvinfo : EIATTR_KPARAM_INFO
	.align		4
        /*001c*/ 	.byte	0x04, 0x17
        /*001e*/ 	.short	(.L_4761 - .L_4760)
.L_4760:
        /*0020*/ 	.word	0x00000000
        /*0024*/ 	.short	0x0000
        /*0026*/ 	.short	0x0000
        /*0028*/ 	.byte	0x00, 0xf0, 0xa1, 0x04


	//----- nvinfo : EIATTR_MAXREG_COUNT
	.align		4
.L_4761:
        /*002c*/ 	.byte	0x03, 0x1b
        /*002e*/ 	.short	0x00ff


	//----- nvinfo : EIATTR_NUM_BARRIERS
	.align		4
        /*0030*/ 	.byte	0x02, 0x4c
        /*0032*/ 	.byte	0x01
	.zero		1


	//----- nvinfo : EIATTR_MERCURY_ISA_VERSION
	.align		4
        /*0034*/ 	.byte	0x03, 0x5f
        /*0036*/ 	.short	0x0000


	//----- nvinfo : EIATTR_COOP_GROUP_MASK_REGIDS
	.align		4
        /*0038*/ 	.byte	0x04, 0x29
        /*003a*/ 	.short	(.L_4763 - .L_4762)


	//   ....[0]....
.L_4762:
        /*003c*/ 	.word	0xffffffff


	//   ....[1]....
        /*0040*/ 	.word	0xffffffff


	//   ....[2]....
        /*0044*/ 	.word	0xffffffff


	//   ....[3]....
        /*0048*/ 	.word	0xffffffff


	//   ....[4]....
        /*004c*/ 	.word	0xffffffff


	//   ....[5]....
        /*0050*/ 	.word	0xffffffff


	//   ....[6]....
        /*0054*/ 	.word	0xffffffff


	//   ....[7]....
        /*0058*/ 	.word	0xffffffff


	//   ....[8]....
        /*005c*/ 	.word	0xffffffff


	//   ....[9]....
        /*0060*/ 	.word	0xffffffff


	//   ....[10]....
        /*0064*/ 	.word	0xffffffff


	//   ....[11]....
        /*0068*/ 	.word	0xffffffff


	//   ....[12]....
        /*006c*/ 	.word	0xffffffff


	//   ....[13]....
        /*0070*/ 	.word	0xffffffff


	//   ....[14]....
        /*0074*/ 	.word	0xffffffff


	//   ....[15]....
        /*0078*/ 	.word	0xffffffff


	//   ....[16]....
        /*007c*/ 	.word	0xffffffff


	//   ....[17]....
        /*0080*/ 	.word	0xffffffff


	//   ....[18]....
        /*0084*/ 	.word	0xffffffff


	//   ....[19]....
        /*0088*/ 	.word	0xffffffff


	//----- nvinfo : EIATTR_COOP_GROUP_INSTR_OFFSETS
	.align		4
.L_4763:
        /*008c*/ 	.byte	0x04, 0x28
        /*008e*/ 	.short	(.L_4765 - .L_4764)


	//   ....[0]....
.L_4764:
        /*0090*/ 	.word	0x00001f90


	//   ....[1]....
        /*0094*/ 	.word	0x00001fb0


	//   ....[2]....
        /*0098*/ 	.word	0x00001fd0


	//   ....[3]....
        /*009c*/ 	.word	0x00001ff0


	//   ....[4]....
        /*00a0*/ 	.word	0x00002010


	//   ....[5]....
        /*00a4*/ 	.word	0x00002030


	//   ....[6]....
        /*00a8*/ 	.word	0x00002050


	//   ....[7]....
        /*00ac*/ 	.word	0x00002070


	//   ....[8]....
        /*00b0*/ 	.word	0x00002090


	//   ....[9]....
        /*00b4*/ 	.word	0x000020b0


	//   ....[10]....
        /*00b8*/ 	.word	0x00003fe0


	//   ....[11]....
        /*00bc*/ 	.word	0x00004060


	//   ....[12]....
        /*00c0*/ 	.word	0x000040e0


	//   ....[13]....
        /*00c4*/ 	.word	0x00004150


	//   ....[14]....
        /*00c8*/ 	.word	0x000041d0


	//   ....[15]....
        /*00cc*/ 	.word	0x00004240


	//   ....[16]....
        /*00d0*/ 	.word	0x000042c0


	//   ....[17]....
        /*00d4*/ 	.word	0x00004330


	//   ....[18]....
        /*00d8*/ 	.word	0x000043b0


	//   ....[19]....
        /*00dc*/ 	.word	0x00004420


	//----- nvinfo : EIATTR_EXIT_INSTR_OFFSETS
	.align		4
.L_4765:
        /*00e0*/ 	.byte	0x04, 0x1c
        /*00e2*/ 	.short	(.L_4767 - .L_4766)


	//   ....[0]....
.L_4766:
        /*00e4*/ 	.word	0x00003f20


	//   ....[1]....
        /*00e8*/ 	.word	0x00003f80


	//----- nvinfo : EIATTR_MAX_THREADS
	.align		4
.L_4767:
        /*00ec*/ 	.byte	0x04, 0x05
        /*00ee*/ 	.short	(.L_4769 - .L_4768)
.L_4768:
        /*00f0*/ 	.word	0x00000080
        /*00f4*/ 	.word	0x00000001
        /*00f8*/ 	.word	0x00000001


	//----- nvinfo : EIATTR_CRS_STACK_SIZE
	.align		4
.L_4769:
        /*00fc*/ 	.byte	0x04, 0x1e
        /*00fe*/ 	.short	(.L_4771 - .L_4770)
.L_4770:
        /*0100*/ 	.word	0x00000000
.L_4771:


//--------------------- .nv.info._ZN10layer_norm13ln_bwd_kernelINS_13Kernel_traitsIfffffjLj4096ELj1ELj1ELj4ELj16ENS_18Kernel_traits_baseILj4096EfffffjLj128EEEEELb1ELb0ELb0ELb1EEEvNS_9BwdParamsE --------------------------
	.section	.nv.info._ZN10layer_norm13ln_bwd_kernelINS_13Kernel_traitsIfffffjLj4096ELj1ELj1ELj4ELj16ENS_18Kernel_traits_baseILj4096EfffffjLj128EEEEELb1ELb0ELb0ELb1EEEvNS_9BwdParamsE,"",@"SHT_CUDA_INFO"
	.sectionflags	@""
	.align	4


	//----- nvinfo : EIATTR_CUDA_API_VERSION
	.align		4
        /*0000*/ 	.byte	0x04, 0x37
        /*0002*/ 	.short	(.L_4773 - .L_4772)
.L_4772:
        /*0004*/ 	.word	0x00000082


	//----- nvinfo : EIATTR_SW2861232_WAR
	.align		4
.L_4773:
        /*0008*/ 	.byte	0x01, 0x35
	.zero		2


	//----- nvinfo : EIATTR_PARAM_CBANK
	.align		4
        /*000c*/ 	.byte	0x04, 0x0a
        /*000e*/ 	.short	(.L_4775 - .L_4774)
	.align		4
.L_4774:
        /*0010*/ 	.word	index@(.nv.constant0._ZN10layer_norm13ln_bwd_kernelINS_13Kernel_traitsIfffffjLj4096ELj1ELj1ELj4ELj16ENS_18Kernel_traits_baseILj4096EfffffjLj128EEEEELb1ELb0ELb0ELb1EEEvNS_9BwdParamsE)
        /*0014*/ 	.short	0x0160
        /*0016*/ 	.short	0x0128


	//----- nvinfo : EIATTR_CBANK_PARAM_SIZE
	.align		4
.L_4775:
        /*0018*/ 	.byte	0x03, 0x19
        /*001a*/ 	.short	0x0128


	//----- nvinfo : EIATTR_KPARAM_INFO
	.align		4
        /*001c*/ 	.byte	0x04, 0x17
        /*001e*/ 	.short	(.L_4777 - .L_4776)
.L_4776:
        /*0020*/ 	.word	0x00000000
        /*0024*/ 	.short	0x0000
        /*0026*/ 	.short	0x0000
        /*0028*/ 	.byte	0x00, 0xf0, 0xa1, 0x04


	//----- nvinfo : EIATTR_MAXREG_COUNT
	.align		4
.L_4777:
        /*002c*/ 	.byte	0x03, 0x1b
        /*002e*/ 	.short	0x00ff


	//----- nvinfo : EIATTR_NUM_BARRIERS
	.align		4
        /*0030*/ 	.byte	0x02, 0x4c
        /*0032*/ 	.byte	0x01
	.zero		1


	//----- nvinfo : EIATTR_MERCURY_ISA_VERSION
	.align		4
        /*0034*/ 	.byte	0x03, 0x5f
        /*0036*/ 	.short	0x0000


	//----- nvinfo : EIATTR_COOP_GROUP_MASK_REGIDS
	.align		4
        /*0038*/ 	.byte	0x04, 0x29
        /*003a*/ 	.short	(.L_4779 - .L_4778)


	//   ....[0]....
.L_4778:
        /*003c*/ 	.word	0xffffffff


	//   ....[1]....
        /*0040*/ 	.word	0xffffffff


	//   ....[2]....
        /*0044*/ 	.word	0xffffffff


	//   ....[3]....
        /*0048*/ 	.word	0xffffffff


	//   ....[4]....
        /*004c*/ 	.word	0xffffffff


	//   ....[5]....
        /*0050*/ 	.word	0xffffffff


	//   ....[6]....
        /*0054*/ 	.word	0xffffffff


	//   ....[7]....
        /*0058*/ 	.word	0xffffffff


	//   ....[8]....
        /*005c*/ 	.word	0xffffffff


	//   ....[9]....
        /*0060*/ 	.word	0xffffffff


	//   ....[10]....
        /*0064*/ 	.word	0xffffffff


	//   ....[11]....
        /*0068*/ 	.word	0xffffffff


	//   ....[12]....
        /*006c*/ 	.word	0xffffffff


	//   ....[13]....
        /*0070*/ 	.word	0xffffffff


	//   ....[14]....
        /*0074*/ 	.word	0xffffffff


	//   ....[15]....
        /*0078*/ 	.word	0xffffffff


	//   ....[16]....
        /*007c*/ 	.word	0xffffffff


	//   ....[17]....
        /*0080*/ 	.word	0xffffffff


	//   ....[18]....
        /*0084*/ 	.word	0xffffffff


	//   ....[19]....
        /*0088*/ 	.word	0xffffffff


	//----- nvinfo : EIATTR_COOP_GROUP_INSTR_OFFSETS
	.align		4
.L_4779:
        /*008c*/ 	.byte	0x04, 0x28
        /*008e*/ 	.short	(.L_4781 - .L_4780)


	//   ....[0]....
.L_4780:
        /*0090*/ 	.word	0x00001bd0


	//   ....[1]....
        /*0094*/ 	.word	0x00001bf0


	//   ....[2]....
        /*0098*/ 	.word	0x00001c10


	//   ....[3]....
        /*009c*/ 	.word	0x00001c30


	//   ....[4]....
        /*00a0*/ 	.word	0x00001c50


	//   ....[5]....
        /*00a4*/ 	.word	0x00001c70


	//   ....[6]....
        /*00a8*/ 	.word	0x00001c90


	//   ....[7]....
        /*00ac*/ 	.word	0x00001cb0


	//   ....[8]....
        /*00b0*/ 	.word	0x00001cd0


	//   ....[9]....
        /*00b4*/ 	.word	0x00001cf0


	//   ....[10]....
        /*00b8*/ 	.word	0x00003a60


	//   ....[11]....
        /*00bc*/ 	.word	0x00003ae0


	//   ....[12]....
        /*00c0*/ 	.word	0x00003b60


	//   ....[13]....
        /*00c4*/ 	.word	0x00003bd0


	//   ....[14]....
        /*00c8*/ 	.word	0x00003c50


	//   ....[15]....
        /*00cc*/ 	.word	0x00003cc0


	//   ....[16]....
        /*00d0*/ 	.word	0x00003d40


	//   ....[17]....
        /*00d4*/ 	.word	0x00003db0


	//   ....[18]....
        /*00d8*/ 	.word	0x00003e30


	//   ....[19]....
        /*00dc*/ 	.word	0x00003ea0


	//----- nvinfo : EIATTR_EXIT_INSTR_OFFSETS
	.align		4
.L_4781:
        /*00e0*/ 	.byte	0x04, 0x1c
        /*00e2*/ 	.short	(.L_4783 - .L_4782)


	//   ....[0]....
.L_4782:
        /*00e4*/ 	.word	0x00003a00


	//----- nvinfo : EIATTR_MAX_THREADS
	.align		4
.L_4783:
        /*00e8*/ 	.byte	0x04, 0x05
        /*00ea*/ 	.short	(.L_4785 - .L_4784)
.L_4784:
        /*00ec*/ 	.word	0x00000080
        /*00f0*/ 	.word	0x00000001
        /*00f4*/ 	.word	0x00000001


	//----- nvinfo : EIATTR_CRS_STACK_SIZE
	.align		4
.L_4785:
        /*00f8*/ 	.byte	0x04, 0x1e
        /*00fa*/ 	.short	(.L_4787 - .L_4786)
.L_4786:
        /*00fc*/ 	.word	0x00000000
.L_4787:


//--------------------- .nv.info._ZN10layer_norm22ln_bwd_finalize_kernelINS_22Kernel_traits_finalizeILj4096EfffffjLb0ELj1024ELj4ENS_18Kernel_traits_baseILj4096EfffffjLj1024EEEEELb0ELb0EEEvNS_9BwdParamsE --------------------------
	.section	.nv.info._ZN10layer_norm22ln_bwd_finalize_kernelINS_22Kernel_traits_finalizeILj4096EfffffjLb0ELj1024ELj4ENS_18Kernel_traits_baseILj4096EfffffjLj1024EEEEELb0ELb0EEEvNS_9BwdParamsE,"",@"SHT_CUDA_INFO"
	.sectionflags	@""
	.align	4


	//----- nvinfo : EIATTR_CUDA_API_VERSION
	.align		4
        /*0000*/ 	.byte	0x04, 0x37
        /*0002*/ 	.short	(.L_4789 - .L_4788)
.L_4788:
        /*0004*/ 	.word	0x00000082


	//----- nvinfo : EIATTR_SW2861232_WAR
	.align		4
.L_4789:
        /*0008*/ 	.byte	0x01, 0x35
	.zero		2


	//----- nvinfo : EIATTR_PARAM_CBANK
	.align		4
        /*000c*/ 	.byte	0x04, 0x0a
        /*000e*/ 	.short	(.L_4791 - .L_4790)
	.align		4
.L_4790:
        /*0010*/ 	.word	index@(.nv.constant0._ZN10layer_norm22ln_bwd_finalize_kernelINS_22Kernel_traits_finalizeILj4096EfffffjLb0ELj1024ELj4ENS_18Kernel_traits_baseILj4096EfffffjLj1024EEEEELb0ELb0EEEvNS_9BwdParamsE)
        /*0014*/ 	.short	0x0160
        /*0016*/ 	.short	0x0128


	//----- nvinfo : EIATTR_CBANK_PARAM_SIZE
	.align		4
.L_4791:
        /*0018*/ 	.byte	0x03, 0x19
        /*001a*/ 	.short	0x0128


	//----- nvinfo : EIATTR_KPARAM_INFO
	.align		4
        /*001c*/ 	.byte	0x04, 0x17
        /*001e*/ 	.short	(.L_4793 - .L_4792)
.L_4792:
        /*0020*/ 	.word	0x00000000
        /*0024*/ 	.short	0x0000
        /*0026*/ 	.short	0x0000
        /*0028*/ 	.byte	0x00, 0xf0, 0xa1, 0x04


	//----- nvinfo : EIATTR_MAXREG_COUNT
	.align		4
.L_4793:
        /*002c*/ 	.byte	0x03, 0x1b
        /*002e*/ 	.short	0x0040


	//----- nvinfo : EIATTR_NUM_BARRIERS
	.align		4
        /*0030*/ 	.byte	0x02, 0x4c
        /*0032*/ 	.byte	0x01
	.zero		1


	//----- nvinfo : EIATTR_MERCURY_ISA_VERSION
	.align		4
        /*0034*/ 	.byte	0x03, 0x5f
        /*0036*/ 	.short	0x0000


	//----- nvinfo : EIATTR_COOP_GROUP_MASK_REGIDS
	.align		4
        /*0038*/ 	.byte	0x04, 0x29
        /*003a*/ 	.short	(.L_4795 - .L_4794)


	//   ....[0]....
.L_4794:
        /*003c*/ 	.word	0xffffffff


	//   ....[1]....
        /*0040*/ 	.word	0xffffffff


	//   ....[2]....
        /*0044*/ 	.word	0xffffffff


	//   ....[3]....
        /*0048*/ 	.word	0xffffffff


	//   ....[4]....
        /*004c*/ 	.word	0xffffffff


	//   ....[5]....
        /*0050*/ 	.word	0xffffffff


	//   ....[6]....
        /*0054*/ 	.word	0xffffffff


	//   ....[7]....
        /*0058*/ 	.word	0xffffffff


	//   ....[8]....
        /*005c*/ 	.word	0xffffffff


	//   ....[9]....
        /*0060*/ 	.word	0xffffffff


	//   ....[10]....
        /*0064*/ 	.word	0xffffffff


	//   ....[11]....
        /*0068*/ 	.word	0xffffffff


	//   ....[12]....
        /*006c*/ 	.word	0xffffffff


	//   ....[13]....
        /*0070*/ 	.word	0xffffffff


	//   ....[14]....
        /*0074*/ 	.word	0xffffffff


	//   ....[15]....
        /*0078*/ 	.word	0xffffffff


	//   ....[16]....
        /*007c*/ 	.word	0xffffffff


	//   ....[17]....
        /*0080*/ 	.word	0xffffffff


	//   ....[18]....
        /*0084*/ 	.word	0xffffffff


	//   ....[19]....
        /*0088*/ 	.word	0xffffffff


	//----- nvinfo : EIATTR_COOP_GROUP_INSTR_OFFSETS
	.align		4
.L_4795:
        /*008c*/ 	.byte	0x04, 0x28
        /*008e*/ 	.short	(.L_4797 - .L_4796)


	//   ....[0]....
.L_4796:
        /*0090*/ 	.word	0x00000820


	//   ....[1]....
        /*0094*/ 	.word	0x00000850


	//   ....[2]....
        /*0098*/ 	.word	0x00000860


	//   ....[3]....
        /*009c*/ 	.word	0x00000890


	//   ....[4]....
        /*00a0*/ 	.word	0x000008a0


	//   ....[5]....
        /*00a4*/ 	.word	0x000008d0


	//   ....[6]....
        /*00a8*/ 	.word	0x000008f0


	//   ....[7]....
        /*00ac*/ 	.word	0x00000900


	//   ....[8]....
        /*00b0*/ 	.word	0x00000930


	//   ....[9]....
        /*00b4*/ 	.word	0x00000940


	//   ....[10]....
        /*00b8*/ 	.word	0x00000b30


	//   ....[11]....
        /*00bc*/ 	.word	0x00000ba0


	//   ....[12]....
        /*00c0*/ 	.word	0x00000c00


	//   ....[13]....
        /*00c4*/ 	.word	0x00000c60


	//   ....[14]....
        /*00c8*/ 	.word	0x00000cd0


	//   ....[15]....
        /*00cc*/ 	.word	0x00000d40


	//   ....[16]....
        /*00d0*/ 	.word	0x00000da0


	//   ....[17]....
        /*00d4*/ 	.word	0x00000e00


	//   ....[18]....
        /*00d8*/ 	.word	0x00000e60


	//   ....[19]....
        /*00dc*/ 	.word	0x00000ec0


	//----- nvinfo : EIATTR_EXIT_INSTR_OFFSETS
	.align		4
.L_4797:
        /*00e0*/ 	.byte	0x04, 0x1c
        /*00e2*/ 	.short	(.L_4799 - .L_4798)


	//   ....[0]....
.L_4798:
        /*00e4*/ 	.word	0x00000070


	//   ....[1]....
        /*00e8*/ 	.word	0x00000ad0


	//----- nvinfo : EIATTR_MAX_THREADS
	.align		4
.L_4799:
        /*00ec*/ 	.byte	0x04, 0x05
        /*00ee*/ 	.short	(.L_4801 - .L_4800)
.L_4800:
        /*00f0*/ 	.word	0x00000400
        /*00f4*/ 	.word	0x00000001
        /*00f8*/ 	.word	0x00000001


	//----- nvinfo : EIATTR_CRS_STACK_SIZE
	.align		4
.L_4801:
        /*00fc*/ 	.byte	0x04, 0x1e
        /*00fe*/ 	.short	(.L_4803 - .L_4802)
.L_4802:
        /*0100*/ 	.word	0x00000000
.L_4803:


//--------------------- .nv.info._ZN10layer_norm13ln_bwd_kernelINS_13Kernel_traitsIfffffjLj4096ELj1ELj1ELj4ELj16ENS_18Kernel_traits_baseILj4096EfffffjLj128EEEEELb1ELb0ELb1ELb0EEEvNS_9BwdParamsE --------------------------
	.section	.nv.info._ZN10layer_norm13ln_bwd_kernelINS_13Kernel_traitsIfffffjLj4096ELj1ELj1ELj4ELj16ENS_18Kernel_traits_baseILj4096EfffffjLj128EEEEELb1ELb0ELb1ELb0EEEvNS_9BwdParamsE,"",@"SHT_CUDA_INFO"
	.sectionflags	@""
	.align	4


	//----- nvinfo : EIATTR_CUDA_API_VERSION
	.align		4
        /*0000*/ 	.byte	0x04, 0x37
        /*0002*/ 	.short	(.L_4805 - .L_4804)
.L_4804:
        /*0004*/ 	.word	0x00000082


	//----- nvinfo : EIATTR_SW2861232_WAR
	.align		4
.L_4805:
        /*0008*/ 	.byte	0x01, 0x35
	.zero		2


	//----- nvinfo : EIATTR_PARAM_CBANK
	.align		4
        /*000c*/ 	.byte	0x04, 0x0a
        /*000e*/ 	.short	(.L_4807 - .L_4806)
	.align		4
.L_4806:
        /*0010*/ 	.word	index@(.nv.constant0._ZN10layer_norm13ln_bwd_kernelINS_13Kernel_traitsIfffffjLj4096ELj1ELj1ELj4ELj16ENS_18Kernel_traits_baseILj4096EfffffjLj128EEEEELb1ELb0ELb1ELb0EEEvNS_9BwdParamsE)
        /*0014*/ 	.short	0x0160
        /*0016*/ 	.short	0x0128


	//----- nvinfo : EIATTR_CBANK_PARAM_SIZE
	.align		4
.L_4807:
        /*0018*/ 	.byte	0x03, 0x19
        /*001a*/ 	.short	0x0128


	//----- nvinfo : EIATTR_KPARAM_INFO
	.align		4
        /*001c*/ 	.byte	0x04, 0x17
        /*001e*/ 	.short	(.L_4809 - .L_4808)
.L_4808:
        /*0020*/ 	.word	0x00000000
        /*0024*/ 	.short	0x0000
        /*0026*/ 	.short	0x0000
        /*0028*/ 	.byte	0x00, 0xf0, 0xa1, 0x04


	//----- nvinfo : EIATTR_MAXREG_COUNT
	.align		4
.L_4809:
        /*002c*/ 	.byte	0x03, 0x1b
        /*002e*/ 	.short	0x00ff


	//----- nvinfo : EIATTR_NUM_BARRIERS
	.align		4
        /*0030*/ 	.byte	0x02, 0x4c
        /*0032*/ 	.byte	0x01
	.zero		1


	//----- nvinfo : EIATTR_MERCURY_ISA_VERSION
	.align		4
        /*0034*/ 	.byte	0x03, 0x5f
        /*0036*/ 	.short	0x0000


	//----- nvinfo : EIATTR_COOP_GROUP_MASK_REGIDS
	.align		4
        /*0038*/ 	.byte	0x04, 0x29
        /*003a*/ 	.short	(.L_4811 - .L_4810)


	//   ....[0]....
.L_4810:
        /*003c*/ 	.word	0xffffffff


	//   ....[1]....
        /*0040*/ 	.word	0xffffffff


	//   ....[2]....
        /*0044*/ 	.word	0xffffffff


	//   ....[3]....
        /*0048*/ 	.word	0xffffffff


	//   ....[4]....
        /*004c*/ 	.word	0xffffffff


	//   ....[5]....
        /*0050*/ 	.word	0xffffffff


	//   ....[6]....
        /*0054*/ 	.word	0xffffffff


	//   ....[7]....
        /*0058*/ 	.word	0xffffffff


	//   ....[8]....
        /*005c*/ 	.word	0xffffffff


	//   ....[9]....
        /*0060*/ 	.word	0xffffffff


	//   ....[10]....
        /*0064*/ 	.word	0xffffffff


	//   ....[11]....
        /*0068*/ 	.word	0xffffffff


	//   ....[12]....
        /*006c*/ 	.word	0xffffffff


	//   ....[13]....
        /*0070*/ 	.word	0xffffffff


	//   ....[14]....
        /*0074*/ 	.word	0xffffffff


	//   ....[15]....
        /*0078*/ 	.word	0xffffffff


	//   ....[16]....
        /*007c*/ 	.word	0xffffffff


	//   ....[17]....
        /*0080*/ 	.word	0xffffffff


	//   ....[18]....
        /*0084*/ 	.word	0xffffffff


	//   ....[19]....
        /*0088*/ 	.word	0xffffffff


	//----- nvinfo : EIATTR_COOP_GROUP_INSTR_OFFSETS
	.align		4
.L_4811:
        /*008c*/ 	.byte	0x04, 0x28
        /*008e*/ 	.short	(.L_4813 - .L_4812)


	//   ....[0]....
.L_4812:
        /*0090*/ 	.word	0x00002600


	//   ....[1]....
        /*0094*/ 	.word	0x00002620


	//   ....[2]....
        /*0098*/ 	.word	0x00002640


	//   ....[3]....
        /*009c*/ 	.word	0x00002660


	//   ....[4]....
        /*00a0*/ 	.word	0x00002680


	//   ....[5]....
        /*00a4*/ 	.word	0x000026a0


	//   ....[6]....
        /*00a8*/ 	.word	0x000026c0


	//   ....[7]....
        /*00ac*/ 	.word	0x000026e0


	//   ....[8]....
        /*00b0*/ 	.word	0x00002700


	//   ....[9]....
        /*00b4*/ 	.word	0x00002720


	//   ....[10]....
        /*00b8*/ 	.word	0x00005860


	//   ....[11]....
        /*00bc*/ 	.word	0x000058e0


	//   ....[12]....
        /*00c0*/ 	.word	0x00005960


	//   ....[13]....
        /*00c4*/ 	.word	0x000059d0


	//   ....[14]....
        /*00c8*/ 	.word	0x00005a50


	//   ....[15]....
        /*00cc*/ 	.word	0x00005ac0


	//   ....[16]....
        /*00d0*/ 	.word	0x00005b40


	//   ....[17]....
        /*00d4*/ 	.word	0x00005bb0


	//   ....[18]....
        /*00d8*/ 	.word	0x00005c30


	//   ....[19]....
        /*00dc*/ 	.word	0x00005ca0


	//----- nvinfo : EIATTR_EXIT_INSTR_OFFSETS
	.align		4
.L_4813:
        /*00e0*/ 	.byte	0x04, 0x1c
        /*00e2*/ 	.short	(.L_4815 - .L_4814)


	//   ....[0]....
.L_4814:
        /*00e4*/ 	.word	0x000057a0


	//   ....[1]....
        /*00e8*/ 	.word	0x00005800


	//----- nvinfo : EIATTR_MAX_THREADS
	.align		4
.L_4815:
        /*00ec*/ 	.byte	0x04, 0x05
        /*00ee*/ 	.short	(.L_4817 - .L_4816)
.L_4816:
        /*00f0*/ 	.word	0x00000080
        /*00f4*/ 	.word	0x00000001
        /*00f8*/ 	.word	0x00000001


	//----- nvinfo : EIATTR_CRS_STACK_SIZE
	.align		4
.L_4817:
        /*00fc*/ 	.byte	0x04, 0x1e
        /*00fe*/ 	.short	(.L_4819 - .L_4818)
.L_4818:
        /*0100*/ 	.word	0x00000000
.L_4819:


//--------------------- .nv.info._ZN10layer_norm22ln_bwd_finalize_kernelINS_22Kernel_traits_finalizeILj4096EfffffjLb0ELj1024ELj4ENS_18Kernel_traits_baseILj4096EfffffjLj1024EEEEELb0ELb1EEEvNS_9BwdParamsE --------------------------
	.section	.nv.info._ZN10layer_norm22ln_bwd_finalize_kernelINS_22Kernel_traits_finalizeILj4096EfffffjLb0ELj1024ELj4ENS_18Kernel_traits_baseILj4096EfffffjLj1024EEEEELb0ELb1EEEvNS_9BwdParamsE,"",@"SHT_CUDA_INFO"
	.sectionflags	@""
	.align	4


	//----- nvinfo : EIATTR_CUDA_API_VERSION
	.align		4
        /*0000*/ 	.byte	0x04, 0x37
        /*0002*/ 	.short	(.L_4821 - .L_4820)
.L_4820:
        /*0004*/ 	.word	0x00000082


	//----- nvinfo : EIATTR_SW2861232_WAR
	.align		4
.L_4821:
        /*0008*/ 	.byte	0x01, 0x35
	.zero		2


	//----- nvinfo : EIATTR_PARAM_CBANK
	.align		4
        /*000c*/ 	.byte	0x04, 0x0a
        /*000e*/ 	.short	(.L_4823 - .L_4822)
	.align		4
.L_4822:
        /*0010*/ 	.word	index@(.nv.constant0._ZN10layer_norm22ln_bwd_finalize_kernelINS_22Kernel_traits_finalizeILj4096EfffffjLb0ELj1024ELj4ENS_18Kernel_traits_baseILj4096EfffffjLj1024EEEEELb0ELb1EEEvNS_9BwdParamsE)
        /*0014*/ 	.short	0x0160
        /*0016*/ 	.short	0x0128


	//----- nvinfo : EIATTR_CBANK_PARAM_SIZE
	.align		4
.L_4823:
        /*0018*/ 	.byte	0x03, 0x19
        /*001a*/ 	.short	0x0128


	//----- nvinfo : EIATTR_KPARAM_INFO
	.align		4
        /*001c*/ 	.byte	0x04, 0x17
        /*001e*/ 	.short	(.L_4825 - .L_4824)
.L_4824:
        /*0020*/ 	.word	0x00000000
        /*0024*/ 	.short	0x0000
        /*0026*/ 	.short	0x0000
        /*0028*/ 	.byte	0x00, 0xf0, 0xa1, 0x04


	//----- nvinfo : EIATTR_MAXREG_COUNT
	.align		4
.L_4825:
        /*002c*/ 	.byte	0x03, 0x1b
        /*002e*/ 	.short	0x0040


	//----- nvinfo : EIATTR_NUM_BARRIERS
	.align		4
        /*0030*/ 	.byte	0x02, 0x4c
        /*0032*/ 	.byte	0x01
	.zero		1


	//----- nvinfo : EIATTR_MERCURY_ISA_VERSION
	.align		4
        /*0034*/ 	.byte	0x03, 0x5f
        /*0036*/ 	.short	0x0000


	//----- nvinfo : EIATTR_COOP_GROUP_MASK_REGIDS
	.align		4
        /*0038*/ 	.byte	0x04, 0x29
        /*003a*/ 	.short	(.L_4827 - .L_4826)


	//   ....[0]....
.L_4826:
        /*003c*/ 	.word	0xffffffff


	//   ....[1]....
        /*0040*/ 	.word	0xffffffff


	//   ....[2]....
        /*0044*/ 	.word	0xffffffff


	//   ....[3]....
        /*0048*/ 	.word	0xffffffff


	//   ....[4]....
        /*004c*/ 	.word	0xffffffff


	//   ....[5]....
        /*0050*/ 	.word	0xffffffff


	//   ....[6]....
        /*0054*/ 	.word	0xffffffff


	//   ....[7]....
        /*0058*/ 	.word	0xffffffff


	//   ....[8]....
        /*005c*/ 	.word	0xffffffff


	//   ....[9]....
        /*0060*/ 	.word	0xffffffff


	//   ....[10]....
        /*0064*/ 	.word	0xffffffff


	//   ....[11]....
        /*0068*/ 	.word	0xffffffff


	//   ....[12]....
        /*006c*/ 	.word	0xffffffff


	//   ....[13]....
        /*0070*/ 	.word	0xffffffff


	//   ....[14]....
        /*0074*/ 	.word	0xffffffff


	//   ....[15]....
        /*0078*/ 	.word	0xffffffff


	//   ....[16]....
        /*007c*/ 	.word	0xffffffff


	//   ....[17]....
        /*0080*/ 	.word	0xffffffff


	//   ....[18]....
        /*0084*/ 	.word	0xffffffff


	//   ....[19]....
        /*0088*/ 	.word	0xffffffff


	//----- nvinfo : EIATTR_COOP_GROUP_INSTR_OFFSETS
	.align		4
.L_4827:
        /*008c*/ 	.byte	0x04, 0x28
        /*008e*/ 	.short	(.L_4829 - .L_4828)


	//   ....[0]....
.L_4828:
        /*0090*/ 	.word	0x000007f0


	//   ....[1]....
        /*0094*/ 	.word	0x00000820


	//   ....[2]....
        /*0098*/ 	.word	0x00000840


	//   ....[3]....
        /*009c*/ 	.word	0x00000850


	//   ....[4]....
        /*00a0*/ 	.word	0x00000880


	//   ....[5]....
        /*00a4*/ 	.word	0x00000890


	//   ....[6]....
        /*00a8*/ 	.word	0x000008c0


	//   ....[7]....
        /*00ac*/ 	.word	0x000008d0


	//   ....[8]....
        /*00b0*/ 	.word	0x00000900


	//   ....[9]....
        /*00b4*/ 	.word	0x00000910


	//   ....[10]....
        /*00b8*/ 	.word	0x00000ab0


	//   ....[11]....
        /*00bc*/ 	.word	0x00000b30


	//   ....[12]....
        /*00c0*/ 	.word	0x00000b90


	//   ....[13]....
        /*00c4*/ 	.word	0x00000bf0


	//   ....[14]....
        /*00c8*/ 	.word	0x00000c60


	//   ....[15]....
        /*00cc*/ 	.word	0x00000cd0


	//   ....[16]....
        /*00d0*/ 	.word	0x00000d30


	//   ....[17]....
        /*00d4*/ 	.word	0x00000d90


	//   ....[18]....
        /*00d8*/ 	.word	0x00000df0


	//   ....[19]....
        /*00dc*/ 	.word	0x00000e50


	//----- nvinfo : EIATTR_EXIT_INSTR_OFFSETS
	.align		4
.L_4829:
        /*00e0*/ 	.byte	0x04, 0x1c
        /*00e2*/ 	.short	(.L_4831 - .L_4830)


	//   ....[0]....
.L_4830:
        /*00e4*/ 	.word	0x00000070


	//   ....[1]....
        /*00e8*/ 	.word	0x00000a50


	//----- nvinfo : EIATTR_MAX_THREADS
	.align		4
.L_4831:
        /*00ec*/ 	.byte	0x04, 0x05
        /*00ee*/ 	.short	(.L_4833 - .L_4832)
.L_4832:
        /*00f0*/ 	.word	0x00000400
        /*00f4*/ 	.word	0x00000001
        /*00f8*/ 	.word	0x00000001


	//----- nvinfo : EIATTR_CRS_STACK_SIZE
	.align		4
.L_4833:
        /*00fc*/ 	.byte	0x04, 0x1e
        /*00fe*/ 	.short	(.L_4835 - .L_4834)
.L_4834:
        /*0100*/ 	.word	0x00000000
.L_4835:


//--------------------- .nv.info._ZN10layer_norm13ln_bwd_kernelINS_13Kernel_traitsIfffffjLj4096ELj1ELj1ELj4ELj16ENS_18Kernel_traits_baseILj4096EfffffjLj128EEEEELb1ELb0ELb1ELb1EEEvNS_9BwdParamsE --------------------------
	.section	.nv.info._ZN10layer_norm13ln_bwd_kernelINS_13Kernel_traitsIfffffjLj4096ELj1ELj1ELj4ELj16ENS_18Kernel_traits_baseILj4096EfffffjLj128EEEEELb1ELb0ELb1ELb1EEEvNS_9BwdParamsE,"",@"SHT_CUDA_INFO"
	.sectionflags	@""
	.align	4


	//----- nvinfo : EIATTR_CUDA_API_VERSION
	.align		4
        /*0000*/ 	.byte	0x04, 0x37
        /*0002*/ 	.short	(.L_4837 - .L_4836)
.L_4836:
        /*0004*/ 	.word	0x00000082


	//----- nvinfo : EIATTR_SW2861232_WAR
	.align		4
.L_4837:
        /*0008*/ 	.byte	0x01, 0x35
	.zero		2


	//----- nvinfo : EIATTR_PARAM_CBANK
	.align		4
        /*000c*/ 	.byte	0x04, 0x0a
        /*000e*/ 	.short	(.L_4839 - .L_4838)
	.align		4
.L_4838:
        /*0010*/ 	.word	index@(.nv.constant0._ZN10layer_norm13ln_bwd_kernelINS_13Kernel_traitsIfffffjLj4096ELj1ELj1ELj4ELj16ENS_18Kernel_traits_baseILj4096EfffffjLj128EEEEELb1ELb0ELb1ELb1EEEvNS_9BwdParamsE)
        /*0014*/ 	.short	0x0160
        /*0016*/ 	.short	0x0128


	//----- nvinfo : EIATTR_CBANK_PARAM_SIZE
	.align		4
.L_4839:
        /*0018*/ 	.byte	0x03, 0x19
        /*001a*/ 	.short	0x0128


	//----- nvinfo : EIATTR_KPARAM_INFO
	.align		4
        /*001c*/ 	.byte	0x04, 0x17
        /*001e*/ 	.short	(.L_4841 - .L_4840)
.L_4840:
        /*0020*/ 	.word	0x00000000
        /*0024*/ 	.short	0x0000
        /*0026*/ 	.short	0x0000
        /*0028*/ 	.byte	0x00, 0xf0, 0xa1, 0x04


	//----- nvinfo : EIATTR_MAXREG_COUNT
	.align		4
.L_4841:
        /*002c*/ 	.byte	0x03, 0x1b
        /*002e*/ 	.short	0x00ff


	//----- nvinfo : EIATTR_NUM_BARRIERS
	.align		4
        /*0030*/ 	.byte	0x02, 0x4c
        /*0032*/ 	.byte	0x01
	.zero		1


	//----- nvinfo : EIATTR_MERCURY_ISA_VERSION
	.align		4
        /*0034*/ 	.byte	0x03, 0x5f
        /*0036*/ 	.short	0x0000


	//----- nvinfo : EIATTR_COOP_GROUP_MASK_REGIDS
	.align		4
        /*0038*/ 	.byte	0x04, 0x29
        /*003a*/ 	.short	(.L_4843 - .L_4842)


	//   ....[0]....
.L_4842:
        /*003c*/ 	.word	0xffffffff


	//   ....[1]....
        /*0040*/ 	.word	0xffffffff


	//   ....[2]....
        /*0044*/ 	.word	0xffffffff


	//   ....[3]....
        /*0048*/ 	.word	0xffffffff


	//   ....[4]....
        /*004c*/ 	.word	0xffffffff


	//   ....[5]....
        /*0050*/ 	.word	0xffffffff


	//   ....[6]....
        /*0054*/ 	.word	0xffffffff


	//   ....[7]....
        /*0058*/ 	.word	0xffffffff


	//   ....[8]....
        /*005c*/ 	.word	0xffffffff


	//   ....[9]....
        /*0060*/ 	.word	0xffffffff


	//   ....[10]....
        /*0064*/ 	.word	0xffffffff


	//   ....[11]....
        /*0068*/ 	.word	0xffffffff


	//   ....[12]....
        /*006c*/ 	.word	0xffffffff


	//   ....[13]....
        /*0070*/ 	.word	0xffffffff


	//   ....[14]....
        /*0074*/ 	.word	0xffffffff


	//   ....[15]....
        /*0078*/ 	.word	0xffffffff


	//   ....[16]....
        /*007c*/ 	.word	0xffffffff


	//   ....[17]....
        /*0080*/ 	.word	0xffffffff


	//   ....[18]....
        /*0084*/ 	.word	0xffffffff


	//   ....[19]....
        /*0088*/ 	.word	0xffffffff


	//----- nvinfo : EIATTR_COOP_GROUP_INSTR_OFFSETS
	.align		4
.L_4843:
        /*008c*/ 	.byte	0x04, 0x28
        /*008e*/ 	.short	(.L_4845 - .L_4844)


	//   ....[0]....
.L_4844:
        /*0090*/ 	.word	0x00001e50


	//   ....[1]....
        /*0094*/ 	.word	0x00001e70


	//   ....[2]....
        /*0098*/ 	.word	0x00001e90


	//   ....[3]....
        /*009c*/ 	.word	0x00001eb0


	//   ....[4]....
        /*00a0*/ 	.word	0x00001ed0


	//   ....[5]....
        /*00a4*/ 	.word	0x00001ef0


	//   ....[6]....
        /*00a8*/ 	.word	0x00001f10


	//   ....[7]....
        /*00ac*/ 	.word	0x00001f30


	//   ....[8]....
        /*00b0*/ 	.word	0x00001f50


	//   ....[9]....
        /*00b4*/ 	.word	0x00001f70


	//   ....[10]....
        /*00b8*/ 	.word	0x000049b0


	//   ....[11]....
        /*00bc*/ 	.word	0x00004a30


	//   ....[12]....
        /*00c0*/ 	.word	0x00004ab0


	//   ....[13]....
        /*00c4*/ 	.word	0x00004b20


	//   ....[14]....
        /*00c8*/ 	.word	0x00004ba0


	//   ....[15]....
        /*00cc*/ 	.word	0x00004c10


	//   ....[16]....
        /*00d0*/ 	.word	0x00004c90


	//   ....[17]....
        /*00d4*/ 	.word	0x00004d00


	//   ....[18]....
        /*00d8*/ 	.word	0x00004d80


	//   ....[19]....
        /*00dc*/ 	.word	0x00004df0


	//----- nvinfo : EIATTR_EXIT_INSTR_OFFSETS
	.align		4
.L_4845:
        /*00e0*/ 	.byte	0x04, 0x1c
        /*00e2*/ 	.short	(.L_4847 - .L_4846)


	//   ....[0]....
.L_4846:
        /*00e4*/ 	.word	0x00004950


	//----- nvinfo : EIATTR_MAX_THREADS
	.align		4
.L_4847:
        /*00e8*/ 	.byte	0x04, 0x05
        /*00ea*/ 	.short	(.L_4849 - .L_4848)
.L_4848:
        /*00ec*/ 	.word	0x00000080
        /*00f0*/ 	.word	0x00000001
        /*00f4*/ 	.word	0x00000001


	//----- nvinfo : EIATTR_CRS_STACK_SIZE
	.align		4
.L_4849:
        /*00f8*/ 	.byte	0x04, 0x1e
        /*00fa*/ 	.short	(.L_4851 - .L_4850)
.L_4850:
        /*00fc*/ 	.word	0x00000000
.L_4851:


//--------------------- .nv.info._ZN10layer_norm13ln_bwd_kernelINS_13Kernel_traitsIfffffjLj4096ELj1ELj1ELj4ELj16ENS_18Kernel_traits_baseILj4096EfffffjLj128EEEEELb1ELb1ELb0ELb0EEEvNS_9BwdParamsE --------------------------
	.section	.nv.info._ZN10layer_norm13ln_bwd_kernelINS_13Kernel_traitsIfffffjLj4096ELj1ELj1ELj4ELj16ENS_18Kernel_traits_baseILj4096EfffffjLj128EEEEELb1ELb1ELb0ELb0EEEvNS_9BwdParamsE,"",@"SHT_CUDA_INFO"
	.sectionflags	@""
	.align	4


	//----- nvinfo : EIATTR_CUDA_API_VERSION
	.align		4
        /*0000*/ 	.byte	0x04, 0x37
        /*0002*/ 	.short	(.L_4853 - .L_4852)
.L_4852:
        /*0004*/ 	.word	0x00000082


	//----- nvinfo : EIATTR_SW2861232_WAR
	.align		4
.L_4853:
        /*0008*/ 	.byte	0x01, 0x35
	.zero		2


	//----- nvinfo : EIATTR_PARAM_CBANK
	.align		4
        /*000c*/ 	.byte	0x04, 0x0a
        /*000e*/ 	.short	(.L_4855 - .L_4854)
	.align		4
.L_4854:
        /*0010*/ 	.word	index@(.nv.constant0._ZN10layer_norm13ln_bwd_kernelINS_13Kernel_traitsIfffffjLj4096ELj1ELj1ELj4ELj16ENS_18Kernel_traits_baseILj4096EfffffjLj128EEEEELb1ELb1ELb0ELb0EEEvNS_9BwdParamsE)
        /*0014*/ 	.short	0x0160
        /*0016*/ 	.short	0x0128


	//----- nvinfo : EIATTR_CBANK_PARAM_SIZE
	.align		4
.L_4855:
        /*0018*/ 	.byte	0x03, 0x19
        /*001a*/ 	.short	0x0128


	//----- nvinfo : EIATTR_KPARAM_INFO
	.align		4
        /*001c*/ 	.byte	0x04, 0x17
        /*001e*/ 	.short	(.L_4857 - .L_4856)
.L_4856:
        /*0020*/ 	.word	0x00000000
        /*0024*/ 	.short	0x0000
        /*0026*/ 	.short	0x0000
        /*0028*/ 	.byte	0x00, 0xf0, 0xa1, 0x04


	//----- nvinfo : EIATTR_MAXREG_COUNT
	.align		4
.L_4857:
        /*002c*/ 	.byte	0x03, 0x1b
        /*002e*/ 	.short	0x00ff


	//----- nvinfo : EIATTR_NUM_BARRIERS
	.align		4
        /*0030*/ 	.byte	0x02, 0x4c
        /*0032*/ 	.byte	0x01
	.zero		1


	//----- nvinfo : EIATTR_ANNOTATIONS
	.align		4
        /*0034*/ 	.byte	0x04, 0x55
        /*0036*/ 	.short	(.L_4859 - .L_4858)


	//   ....[0]....
.L_4858:
        /* <DEDUP_REMOVED lines=38> */


	//----- nvinfo : EIATTR_MERCURY_ISA_VERSION
	.align		4
.L_4859:
        /*0288*/ 	.byte	0x03, 0x5f
        /*028a*/ 	.short	0x0000


	//----- nvinfo : EIATTR_COOP_GROUP_MASK_REGIDS
	.align		4
        /*028c*/ 	.byte	0x04, 0x29
        /*028e*/ 	.short	(.L_4861 - .L_4860)


	//   ....[0]....
.L_4860:
        /*0290*/ 	.word	0xffffffff


	//   ....[1]....
        /*0294*/ 	.word	0xffffffff


	//   ....[2]....
        /*0298*/ 	.word	0xffffffff


	//   ....[3]....
        /*029c*/ 	.word	0xffffffff


	//   ....[4]....
        /*02a0*/ 	.word	0xffffffff


	//   ....[5]....
        /*02a4*/ 	.word	0xffffffff


	//   ....[6]....
        /*02a8*/ 	.word	0xffffffff


	//   ....[7]....
        /*02ac*/ 	.word	0xffffffff


	//   ....[8]....
        /*02b0*/ 	.word	0xffffffff


	//   ....[9]....
        /*02b4*/ 	.word	0xffffffff


	//   ....[10]....
        /*02b8*/ 	.word	0xffffffff


	//   ....[11]....
        /*02bc*/ 	.word	0xffffffff


	//   ....[12]....
        /*02c0*/ 	.word	0xffffffff


	//   ....[13]....
        /*02c4*/ 	.word	0xffffffff


	//   ....[14]....
        /*02c8*/ 	.word	0xffffffff


	//   ....[15]....
        /*02cc*/ 	.word	0xffffffff


	//   ....[16]....
        /*02d0*/ 	.word	0xffffffff


	//   ....[17]....
        /*02d4*/ 	.word	0xffffffff


	//   ....[18]....
        /*02d8*/ 	.word	0xffffffff


	//   ....[19]....
        /*02dc*/ 	.word	0xffffffff


	//----- nvinfo : EIATTR_COOP_GROUP_INSTR_OFFSETS
	.align		4
.L_4861:
        /*02e0*/ 	.byte	0x04, 0x28
        /*02e2*/ 	.short	(.L_4863 - .L_4862)


	//   ....[0]....
.L_4862:
        /*02e4*/ 	.word	0x00002510


	//   ....[1]....
        /*02e8*/ 	.word	0x00002540


	//   ....[2]....
        /*02ec*/ 	.word	0x00002550


	//   ....[3]....
        /*02f0*/ 	.word	0x00002580


	//   ....[4]....
        /*02f4*/ 	.word	0x000025a0


	//   ....[5]....
        /*02f8*/ 	.word	0x000025c0


	//   ....[6]....
        /*02fc*/ 	.word	0x000025e0


	//   ....[7]....
        /*0300*/ 	.word	0x00002600


	//   ....[8]....
        /*0304*/ 	.word	0x00002610


	//   ....[9]....
        /*0308*/ 	.word	0x00002630


	//   ....[10]....
        /*030c*/ 	.word	0x00005320


	//   ....[11]....
        /*0310*/ 	.word	0x000053a0


	//   ....[12]....
        /*0314*/ 	.word	0x00005420


	//   ....[13]....
        /*0318*/ 	.word	0x00005490


	//   ....[14]....
        /*031c*/ 	.word	0x00005510


	//   ....[15]....
        /*0320*/ 	.word	0x00005580


	//   ....[16]....
        /*0324*/ 	.word	0x00005600


	//   ....[17]....
        /*0328*/ 	.word	0x00005670


	//   ....[18]....
        /*032c*/ 	.word	0x000056f0


	//   ....[19]....
        /*0330*/ 	.word	0x00005760


	//----- nvinfo : EIATTR_EXIT_INSTR_OFFSETS
	.align		4
.L_4863:
        /*0334*/ 	.byte	0x04, 0x1c
        /*0336*/ 	.short	(.L_4865 - .L_4864)


	//   ....[0]....
.L_4864:
        /*0338*/ 	.word	0x00005240


	//   ....[1]....
        /*033c*/ 	.word	0x000052c0


	//----- nvinfo : EIATTR_MAX_THREADS
	.align		4
.L_4865:
        /*0340*/ 	.byte	0x04, 0x05
        /*0342*/ 	.short	(.L_4867 - .L_4866)
.L_4866:
        /*0344*/ 	.word	0x00000080
        /*0348*/ 	.word	0x00000001
        /*034c*/ 	.word	0x00000001


	//----- nvinfo : EIATTR_CRS_STACK_SIZE
	.align		4
.L_4867:
        /*0350*/ 	.byte	0x04, 0x1e
        /*0352*/ 	.short	(.L_4869 - .L_4868)
.L_4868:
        /*0354*/ 	.word	0x00000000
.L_4869:


//--------------------- .nv.info._ZN10layer_norm13ln_bwd_kernelINS_13Kernel_traitsIfffffjLj4096ELj1ELj1ELj4ELj16ENS_18Kernel_traits_baseILj4096EfffffjLj128EEEEELb1ELb1ELb0ELb1EEEvNS_9BwdParamsE --------------------------
	.section	.nv.info._ZN10layer_norm13ln_bwd_kernelINS_13Kernel_traitsIfffffjLj4096ELj1ELj1ELj4ELj16ENS_18Kernel_traits_baseILj4096EfffffjLj128EEEEELb1ELb1ELb0ELb1EEEvNS_9BwdParamsE,"",@"SHT_CUDA_INFO"
	.sectionflags	@""
	.align	4


	//----- nvinfo : EIATTR_CUDA_API_VERSION
	.align		4
        /*0000*/ 	.byte	0x04, 0x37
        /*0002*/ 	.short	(.L_4871 - .L_4870)
.L_4870:
        /*0004*/ 	.word	0x00000082


	//----- nvinfo : EIATTR_SW2861232_WAR
	.align		4
.L_4871:
        /*0008*/ 	.byte	0x01, 0x35
	.zero		2


	//----- nvinfo : EIATTR_PARAM_CBANK
	.align		4
        /*000c*/ 	.byte	0x04, 0x0a
        /*000e*/ 	.short	(.L_4873 - .L_4872)
	.align		4
.L_4872:
        /*0010*/ 	.word	index@(.nv.constant0._ZN10layer_norm13ln_bwd_kernelINS_13Kernel_traitsIfffffjLj4096ELj1ELj1ELj4ELj16ENS_18Kernel_traits_baseILj4096EfffffjLj128EEEEELb1ELb1ELb0ELb1EEEvNS_9BwdParamsE)
        /*0014*/ 	.short	0x0160
        /*0016*/ 	.short	0x0128


	//----- nvinfo : EIATTR_CBANK_PARAM_SIZE
	.align		4
.L_4873:
        /*0018*/ 	.byte	0x03, 0x19
        /*001a*/ 	.short	0x0128


	//----- nvinfo : EIATTR_KPARAM_INFO
	.align		4
        /*001c*/ 	.byte	0x04, 0x17
        /*001e*/ 	.short	(.L_4875 - .L_4874)
.L_4874:
        /*0020*/ 	.word	0x00000000
        /*0024*/ 	.short	0x0000
        /*0026*/ 	.short	0x0000
        /*0028*/ 	.byte	0x00, 0xf0, 0xa1, 0x04


	//----- nvinfo : EIATTR_MAXREG_COUNT
	.align		4
.L_4875:
        /*002c*/ 	.byte	0x03, 0x1b
        /*002e*/ 	.short	0x00ff


	//----- nvinfo : EIATTR_NUM_BARRIERS
	.align		4
        /*0030*/ 	.byte	0x02, 0x4c
        /*0032*/ 	.byte	0x01
	.zero		1


	//----- nvinfo : EIATTR_ANNOTATIONS
	.align		4
        /*0034*/ 	.byte	0x04, 0x55
        /*0036*/ 	.short	(.L_4877 - .L_4876)


	//   ....[0]....
.L_4876:
        /* <DEDUP_REMOVED lines=85> */


	//----- nvinfo : EIATTR_MERCURY_ISA_VERSION
	.align		4
.L_4877:
        /*0578*/ 	.byte	0x03, 0x5f
        /*057a*/ 	.short	0x0000


	//----- nvinfo : EIATTR_COOP_GROUP_MASK_REGIDS
	.align		4
        /*057c*/ 	.byte	0x04, 0x29
        /*057e*/ 	.short	(.L_4879 - .L_4878)


	//   ....[0]....
.L_4878:
        /*0580*/ 	.word	0xffffffff


	//   ....[1]....
        /*0584*/ 	.word	0xffffffff


	//   ....[2]....
        /*0588*/ 	.word	0xffffffff


	//   ....[3]....
        /*058c*/ 	.word	0xffffffff


	//   ....[4]....
        /*0590*/ 	.word	0xffffffff


	//   ....[5]....
        /*0594*/ 	.word	0xffffffff


	//   ....[6]....
        /*0598*/ 	.word	0xffffffff


	//   ....[7]....
        /*059c*/ 	.word	0xffffffff


	//   ....[8]....
        /*05a0*/ 	.word	0xffffffff


	//   ....[9]....
        /*05a4*/ 	.word	0xffffffff


	//   ....[10]....
        /*05a8*/ 	.word	0xffffffff


	//   ....[11]....
        /*05ac*/ 	.word	0xffffffff


	//   ....[12]....
        /*05b0*/ 	.word	0xffffffff


	//   ....[13]....
        /*05b4*/ 	.word	0xffffffff


	//   ....[14]....
        /*05b8*/ 	.word	0xffffffff


	//   ....[15]....
        /*05bc*/ 	.word	0xffffffff


	//   ....[16]....
        /*05c0*/ 	.word	0xffffffff


	//   ....[17]....
        /*05c4*/ 	.word	0xffffffff


	//   ....[18]....
        /*05c8*/ 	.word	0xffffffff


	//   ....[19]....
        /*05cc*/ 	.word	0xffffffff


	//----- nvinfo : EIATTR_COOP_GROUP_INSTR_OFFSETS
	.align		4
.L_4879:
        /*05d0*/ 	.byte	0x04, 0x28
        /*05d2*/ 	.short	(.L_4881 - .L_4880)


	//   ....[0]....
.L_4880:
        /*05d4*/ 	.word	0x00002290


	//   ....[1]....
        /*05d8*/ 	.word	0x000022b0


	//   ....[2]....
        /*05dc*/ 	.word	0x000022e0


	//   ....[3]....
        /*05e0*/ 	.word	0x00002300


	//   ....[4]....
        /*05e4*/ 	.word	0x00002320


	//   ....[5]....
        /*05e8*/ 	.word	0x00002340


	//   ....[6]....
        /*05ec*/ 	.word	0x00002360


	//   ....[7]....
        /*05f0*/ 	.word	0x00002380


	//   ....[8]....
        /*05f4*/ 	.word	0x00002390


	//   ....[9]....
        /*05f8*/ 	.word	0x000023b0


	//   ....[10]....
        /*05fc*/ 	.word	0x00005120


	//   ....[11]....
        /*0600*/ 	.word	0x000051a0


	//   ....[12]....
        /*0604*/ 	.word	0x00005220


	//   ....[13]....
        /*0608*/ 	.word	0x00005290


	//   ....[14]....
        /*060c*/ 	.word	0x00005310


	//   ....[15]....
        /*0610*/ 	.word	0x00005380


	//   ....[16]....
        /*0614*/ 	.word	0x00005400


	//   ....[17]....
        /*0618*/ 	.word	0x00005470


	//   ....[18]....
        /*061c*/ 	.word	0x000054f0


	//   ....[19]....
        /*0620*/ 	.word	0x00005560


	//----- nvinfo : EIATTR_EXIT_INSTR_OFFSETS
	.align		4
.L_4881:
        /*0624*/ 	.byte	0x04, 0x1c
        /*0626*/ 	.short	(.L_4883 - .L_4882)


	//   ....[0]....
.L_4882:
        /*0628*/ 	.word	0x000050c0


	//----- nvinfo : EIATTR_MAX_THREADS
	.align		4
.L_4883:
        /*062c*/ 	.byte	0x04, 0x05
        /*062e*/ 	.short	(.L_4885 - .L_4884)
.L_4884:
        /*0630*/ 	.word	0x00000080
        /*0634*/ 	.word	0x00000001
        /*0638*/ 	.word	0x00000001


	//----- nvinfo : EIATTR_CRS_STACK_SIZE
	.align		4
.L_4885:
        /*063c*/ 	.byte	0x04, 0x1e
        /*063e*/ 	.short	(.L_4887 - .L_4886)
.L_4886:
        /*0640*/ 	.word	0x00000000
.L_4887:


//--------------------- .nv.info._ZN10layer_norm22ln_bwd_finalize_kernelINS_22Kernel_traits_finalizeILj4096EfffffjLb1ELj1024ELj4ENS_18Kernel_traits_baseILj4096EfffffjLj1024EEEEELb1ELb0EEEvNS_9BwdParamsE --------------------------
	.section	.nv.info._ZN10layer_norm22ln_bwd_finalize_kernelINS_22Kernel_traits_finalizeILj4096EfffffjLb1ELj1024ELj4ENS_18Kernel_traits_baseILj4096EfffffjLj1024EEEEELb1ELb0EEEvNS_9BwdParamsE,"",@"SHT_CUDA_INFO"
	.sectionflags	@""
	.align	4


	//----- nvinfo : EIATTR_CUDA_API_VERSION
	.align		4
        /*0000*/ 	.byte	0x04, 0x37
        /*0002*/ 	.short	(.L_4889 - .L_4888)
.L_4888:
        /*0004*/ 	.word	0x00000082


	//----- nvinfo : EIATTR_SW2861232_WAR
	.align		4
.L_4889:
        /*0008*/ 	.byte	0x01, 0x35
	.zero		2


	//----- nvinfo : EIATTR_PARAM_CBANK
	.align		4
        /*000c*/ 	.byte	0x04, 0x0a
        /*000e*/ 	.short	(.L_4891 - .L_4890)
	.align		4
.L_4890:
        /*0010*/ 	.word	index@(.nv.constant0._ZN10layer_norm22ln_bwd_finalize_kernelINS_22Kernel_traits_finalizeILj4096EfffffjLb1ELj1024ELj4ENS_18Kernel_traits_baseILj4096EfffffjLj1024EEEEELb1ELb0EEEvNS_9BwdParamsE)
        /*0014*/ 	.short	0x0160
        /*0016*/ 	.short	0x0128


	//----- nvinfo : EIATTR_CBANK_PARAM_SIZE
	.align		4
.L_4891:
        /*0018*/ 	.byte	0x03, 0x19
        /*001a*/ 	.short	0x0128


	//----- nvinfo : EIATTR_KPARAM_INFO
	.align		4
        /*001c*/ 	.byte	0x04, 0x17
        /*001e*/ 	.short	(.L_4893 - .L_4892)
.L_4892:
        /*0020*/ 	.word	0x00000000
        /*0024*/ 	.short	0x0000
        /*0026*/ 	.short	0x0000
        /*0028*/ 	.byte	0x00, 0xf0, 0xa1, 0x04


	//----- nvinfo : EIATTR_MAXREG_COUNT
	.align		4
.L_4893:
        /*002c*/ 	.byte	0x03, 0x1b
        /*002e*/ 	.short	0x0040


	//----- nvinfo : EIATTR_NUM_BARRIERS
	.align		4
        /*0030*/ 	.byte	0x02, 0x4c
        /*0032*/ 	.byte	0x01
	.zero		1


	//----- nvinfo : EIATTR_MERCURY_ISA_VERSION
	.align		4
        /*0034*/ 	.byte	0x03, 0x5f
        /*0036*/ 	.short	0x0000


	//----- nvinfo : EIATTR_COOP_GROUP_MASK_REGIDS
	.align		4
        /*0038*/ 	.byte	0x04, 0x29
        /*003a*/ 	.short	(.L_4895 - .L_4894)


	//   ....[0]....
.L_4894:
        /*003c*/ 	.word	0xffffffff


	//   ....[1]....
        /*0040*/ 	.word	0xffffffff


	//   ....[2]....
        /*0044*/ 	.word	0xffffffff


	//   ....[3]....
        /*0048*/ 	.word	0xffffffff


	//   ....[4]....
        /*004c*/ 	.word	0xffffffff


	//   ....[5]....
        /*0050*/ 	.word	0xffffffff


	//   ....[6]....
        /*0054*/ 	.word	0xffffffff


	//   ....[7]....
        /*0058*/ 	.word	0xffffffff


	//   ....[8]....
        /*005c*/ 	.word	0xffffffff


	//   ....[9]....
        /*0060*/ 	.word	0xffffffff


	//   ....[10]....
        /*0064*/ 	.word	0xffffffff


	//   ....[11]....
        /*0068*/ 	.word	0xffffffff


	//   ....[12]....
        /*006c*/ 	.word	0xffffffff


	//   ....[13]....
        /*0070*/ 	.word	0xffffffff


	//   ....[14]....
        /*0074*/ 	.word	0xffffffff


	//   ....[15]....
        /*0078*/ 	.word	0xffffffff


	//   ....[16]....
        /*007c*/ 	.word	0xffffffff


	//   ....[17]....
        /*0080*/ 	.word	0xffffffff


	//   ....[18]....
        /*0084*/ 	.word	0xffffffff


	//   ....[19]....
        /*0088*/ 	.word	0xffffffff


	//   ....[20]....
        /*008c*/ 	.word	0xffffffff


	//   ....[21]....
        /*0090*/ 	.word	0xffffffff


	//   ....[22]....
        /*0094*/ 	.word	0xffffffff


	//   ....[23]....
        /*0098*/ 	.word	0xffffffff


	//   ....[24]....
        /*009c*/ 	.word	0xffffffff


	//   ....[25]....
        /*00a0*/ 	.word	0xffffffff


	//   ....[26]....
        /*00a4*/ 	.word	0xffffffff


	//   ....[27]....
        /*00a8*/ 	.word	0xffffffff


	//   ....[28]....
        /*00ac*/ 	.word	0xffffffff


	//   ....[29]....
        /*00b0*/ 	.word	0xffffffff


	//----- nvinfo : EIATTR_COOP_GROUP_INSTR_OFFSETS
	.align		4
.L_4895:
        /*00b4*/ 	.byte	0x04, 0x28
        /*00b6*/ 	.short	(.L_4897 - .L_4896)


	//   ....[0]....
.L_4896:
        /*00b8*/ 	.word	0x000009d0


	//   ....[1]....
        /*00bc*/ 	.word	0x00000a00


	//   ....[2]....
        /*00c0*/ 	.word	0x00000a10


	//   ....[3]....
        /*00c4*/ 	.word	0x00000a30


	//   ....[4]....
        /*00c8*/ 	.word	0x00000a50


	//   ....[5]....
        /*00cc*/ 	.word	0x00000a60


	//   ....[6]....
        /*00d0*/ 	.word	0x00000a90


	//   ....[7]....
        /*00d4*/ 	.word	0x00000ab0


	//   ....[8]....
        /*00d8*/ 	.word	0x00000ac0


	//   ....[9]....
        /*00dc*/ 	.word	0x00000af0


	//   ....[10]....
        /*00e0*/ 	.word	0x00000b10


	//   ....[11]....
        /*00e4*/ 	.word	0x00000b20


	//   ....[12]....
        /*00e8*/ 	.word	0x00000b50


	//   ....[13]....
        /*00ec*/ 	.word	0x00000b70


	//   ....[14]....
        /*00f0*/ 	.word	0x00000b80


	//   ....[15]....
        /*00f4*/ 	.word	0x00000df0


	//   ....[16]....
        /*00f8*/ 	.word	0x00000e50


	//   ....[17]....
        /*00fc*/ 	.word	0x00000eb0


	//   ....[18]....
        /*0100*/ 	.word	0x00000f10


	//   ....[19]....
        /*0104*/ 	.word	0x00000f80


	//   ....[20]....
        /*0108*/ 	.word	0x00000ff0


	//   ....[21]....
        /*010c*/ 	.word	0x00001050


	//   ....[22]....
        /*0110*/ 	.word	0x000010b0


	//   ....[23]....
        /*0114*/ 	.word	0x00001110


	//   ....[24]....
        /*0118*/ 	.word	0x00001180


	//   ....[25]....
        /*011c*/ 	.word	0x000011f0


	//   ....[26]....
        /*0120*/ 	.word	0x00001250


	//   ....[27]....
        /*0124*/ 	.word	0x000012b0


	//   ....[28]....
        /*0128*/ 	.word	0x00001310


	//   ....[29]....
        /*012c*/ 	.word	0x00001370


	//----- nvinfo : EIATTR_EXIT_INSTR_OFFSETS
	.align		4
.L_4897:
        /*0130*/ 	.byte	0x04, 0x1c
        /*0132*/ 	.short	(.L_4899 - .L_4898)


	//   ....[0]....
.L_4898:
        /*0134*/ 	.word	0x00000070


	//   ....[1]....
        /*0138*/ 	.word	0x00000d90


	//----- nvinfo : EIATTR_MAX_THREADS
	.align		4
.L_4899:
        /*013c*/ 	.byte	0x04, 0x05
        /*013e*/ 	.short	(.L_4901 - .L_4900)
.L_4900:
        /*0140*/ 	.word	0x00000400
        /*0144*/ 	.word	0x00000001
        /*0148*/ 	.word	0x00000001


	//----- nvinfo : EIATTR_CRS_STACK_SIZE
	.align		4
.L_4901:
        /*014c*/ 	.byte	0x04, 0x1e
        /*014e*/ 	.short	(.L_4903 - .L_4902)
.L_4902:
        /*0150*/ 	.word	0x00000000
.L_4903:


//--------------------- .nv.info._ZN10layer_norm13ln_bwd_kernelINS_13Kernel_traitsIfffffjLj4096ELj1ELj1ELj4ELj16ENS_18Kernel_traits_baseILj4096EfffffjLj128EEEEELb1ELb1ELb1ELb0EEEvNS_9BwdParamsE --------------------------
	.section	.nv.info._ZN10layer_norm13ln_bwd_kernelINS_13Kernel_traitsIfffffjLj4096ELj1ELj1ELj4ELj16ENS_18Kernel_traits_baseILj4096EfffffjLj128EEEEELb1ELb1ELb1ELb0EEEvNS_9BwdParamsE,"",@"SHT_CUDA_INFO"
	.sectionflags	@""
	.align	4


	//----- nvinfo : EIATTR_CUDA_API_VERSION
	.align		4
        /*0000*/ 	.byte	0x04, 0x37
        /*0002*/ 	.short	(.L_4905 - .L_4904)
.L_4904:
        /*0004*/ 	.word	0x00000082


	//----- nvinfo : EIATTR_SW2861232_WAR
	.align		4
.L_4905:
        /*0008*/ 	.byte	0x01, 0x35
	.zero		2


	//----- nvinfo : EIATTR_PARAM_CBANK
	.align		4
        /*000c*/ 	.byte	0x04, 0x0a
        /*000e*/ 	.short	(.L_4907 - .L_4906)
	.align		4
.L_4906:
        /*0010*/ 	.word	index@(.nv.constant0._ZN10layer_norm13ln_bwd_kernelINS_13Kernel_traitsIfffffjLj4096ELj1ELj1ELj4ELj16ENS_18Kernel_traits_baseILj4096EfffffjLj128EEEEELb1ELb1ELb1ELb0EEEvNS_9BwdParamsE)
        /*0014*/ 	.short	0x0160
        /*0016*/ 	.short	0x0128


	//----- nvinfo : EIATTR_CBANK_PARAM_SIZE
	.align		4
.L_4907:
        /*0018*/ 	.byte	0x03, 0x19
        /*001a*/ 	.short	0x0128


	//----- nvinfo : EIATTR_KPARAM_INFO
	.align		4
        /*001c*/ 	.byte	0x04, 0x17
        /*001e*/ 	.short	(.L_4909 - .L_4908)
.L_4908:
        /*0020*/ 	.word	0x00000000
        /*0024*/ 	.short	0x0000
        /*0026*/ 	.short	0x0000
        /*0028*/ 	.byte	0x00, 0xf0, 0xa1, 0x04


	//----- nvinfo : EIATTR_MAXREG_COUNT
	.align		4
.L_4909:
        /*002c*/ 	.byte	0x03, 0x1b
        /*002e*/ 	.short	0x00ff


	//----- nvinfo : EIATTR_NUM_BARRIERS
	.align		4
        /*0030*/ 	.byte	0x02, 0x4c
        /*0032*/ 	.byte	0x01
	.zero		1


	//----- nvinfo : EIATTR_ANNOTATIONS
	.align		4
        /*0034*/ 	.byte	0x04, 0x55
        /*0036*/ 	.short	(.L_4911 - .L_4910)


	//   ....[0]....
.L_4910:
        /* <DEDUP_REMOVED lines=48> */


	//----- nvinfo : EIATTR_MERCURY_ISA_VERSION
	.align		4
.L_4911:
        /*0328*/ 	.byte	0x03, 0x5f
        /*032a*/ 	.short	0x0000


	//----- nvinfo : EIATTR_COOP_GROUP_MASK_REGIDS
	.align		4
        /*032c*/ 	.byte	0x04, 0x29
        /*032e*/ 	.short	(.L_4913 - .L_4912)


	//   ....[0]....
.L_4912:
        /*0330*/ 	.word	0xffffffff


	//   ....[1]....
        /*0334*/ 	.word	0xffffffff


	//   ....[2]....
        /*0338*/ 	.word	0xffffffff


	//   ....[3]....
        /*033c*/ 	.word	0xffffffff


	//   ....[4]....
        /*0340*/ 	.word	0xffffffff


	//   ....[5]....
        /*0344*/ 	.word	0xffffffff


	//   ....[6]....
        /*0348*/ 	.word	0xffffffff


	//   ....[7]....
        /*034c*/ 	.word	0xffffffff


	//   ....[8]....
        /*0350*/ 	.word	0xffffffff


	//   ....[9]....
        /*0354*/ 	.word	0xffffffff


	//   ....[10]....
        /*0358*/ 	.word	0xffffffff


	//   ....[11]....
        /*035c*/ 	.word	0xffffffff


	//   ....[12]....
        /*0360*/ 	.word	0xffffffff


	//   ....[13]....
        /*0364*/ 	.word	0xffffffff


	//   ....[14]....
        /*0368*/ 	.word	0xffffffff


	//   ....[15]....
        /*036c*/ 	.word	0xffffffff


	//   ....[16]....
        /*0370*/ 	.word	0xffffffff


	//   ....[17]....
        /*0374*/ 	.word	0xffffffff


	//   ....[18]....
        /*0378*/ 	.word	0xffffffff


	//   ....[19]....
        /*037c*/ 	.word	0xffffffff


	//----- nvinfo : EIATTR_COOP_GROUP_INSTR_OFFSETS
	.align		4
.L_4913:
        /*0380*/ 	.byte	0x04, 0x28
        /*0382*/ 	.short	(.L_4915 - .L_4914)


	//   ....[0]....
.L_4914:
        /*0384*/ 	.word	0x00002ce0


	//   ....[1]....
        /*0388*/ 	.word	0x00002d10


	//   ....[2]....
        /*038c*/ 	.word	0x00002d20


	//   ....[3]....
        /*0390*/ 	.word	0x00002d50


	//   ....[4]....
        /*0394*/ 	.word	0x00002d70


	//   ....[5]....
        /*0398*/ 	.word	0x00002d90


	//   ....[6]....
        /*039c*/ 	.word	0x00002db0


	//   ....[7]....
        /*03a0*/ 	.word	0x00002dd0


	//   ....[8]....
        /*03a4*/ 	.word	0x00002de0


	//   ....[9]....
        /*03a8*/ 	.word	0x00002e00


	//   ....[10]....
        /*03ac*/ 	.word	0x00006c30


	//   ....[11]....
        /*03b0*/ 	.word	0x00006cb0


	//   ....[12]....
        /*03b4*/ 	.word	0x00006d30


	//   ....[13]....
        /*03b8*/ 	.word	0x00006da0


	//   ....[14]....
        /*03bc*/ 	.word	0x00006e20


	//   ....[15]....
        /*03c0*/ 	.word	0x00006e90


	//   ....[16]....
        /*03c4*/ 	.word	0x00006f10


	//   ....[17]....
        /*03c8*/ 	.word	0x00006f80


	//   ....[18]....
        /*03cc*/ 	.word	0x00007000


	//   ....[19]....
        /*03d0*/ 	.word	0x00007070


	//----- nvinfo : EIATTR_EXIT_INSTR_OFFSETS
	.align		4
.L_4915:
        /*03d4*/ 	.byte	0x04, 0x1c
        /*03d6*/ 	.short	(.L_4917 - .L_4916)


	//   ....[0]....
.L_4916:
        /*03d8*/ 	.word	0x00006b50


	//   ....[1]....
        /*03dc*/ 	.word	0x00006bd0


	//----- nvinfo : EIATTR_MAX_THREADS
	.align		4
.L_4917:
        /*03e0*/ 	.byte	0x04, 0x05
        /*03e2*/ 	.short	(.L_4919 - .L_4918)
.L_4918:
        /*03e4*/ 	.word	0x00000080
        /*03e8*/ 	.word	0x00000001
        /*03ec*/ 	.word	0x00000001


	//----- nvinfo : EIATTR_CRS_STACK_SIZE
	.align		4
.L_4919:
        /*03f0*/ 	.byte	0x04, 0x1e
        /*03f2*/ 	.short	(.L_4921 - .L_4920)
.L_4920:
        /*03f4*/ 	.word	0x00000000
.L_4921:


//--------------------- .nv.info._ZN10layer_norm22ln_bwd_finalize_kernelINS_22Kernel_traits_finalizeILj4096EfffffjLb1ELj1024ELj4ENS_18Kernel_traits_baseILj4096EfffffjLj1024EEEEELb1ELb1EEEvNS_9BwdParamsE --------------------------
	.section	.nv.info._ZN10layer_norm22ln_bwd_finalize_kernelINS_22Kernel_traits_finalizeILj4096EfffffjLb1ELj1024ELj4ENS_18Kernel_traits_baseILj4096EfffffjLj1024EEEEELb1ELb1EEEvNS_9BwdParamsE,"",@"SHT_CUDA_INFO"
	.sectionflags	@""
	.align	4


	//----- nvinfo : EIATTR_CUDA_API_VERSION
	.align		4
        /*0000*/ 	.byte	0x04, 0x37
        /*0002*/ 	.short	(.L_4923 - .L_4922)
.L_4922:
        /*0004*/ 	.word	0x00000082


	//----- nvinfo : EIATTR_SW2861232_WAR
	.align		4
.L_4923:
        /*0008*/ 	.byte	0x01, 0x35
	.zero		2


	//----- nvinfo : EIATTR_PARAM_CBANK
	.align		4
        /*000c*/ 	.byte	0x04, 0x0a
        /*000e*/ 	.short	(.L_4925 - .L_4924)
	.align		4
.L_4924:
        /*0010*/ 	.word	index@(.nv.constant0._ZN10layer_norm22ln_bwd_finalize_kernelINS_22Kernel_traits_finalizeILj4096EfffffjLb1ELj1024ELj4ENS_18Kernel_traits_baseILj4096EfffffjLj1024EEEEELb1ELb1EEEvNS_9BwdParamsE)
        /*0014*/ 	.short	0x0160
        /*0016*/ 	.short	0x0128


	//----- nvinfo : EIATTR_CBANK_PARAM_SIZE
	.align		4
.L_4925:
        /*0018*/ 	.byte	0x03, 0x19
        /*001a*/ 	.short	0x0128


	//----- nvinfo : EIATTR_KPARAM_INFO
	.align		4
        /*001c*/ 	.byte	0x04, 0x17
        /*001e*/ 	.short	(.L_4927 - .L_4926)
.L_4926:
        /*0020*/ 	.word	0x00000000
        /*0024*/ 	.short	0x0000
        /*0026*/ 	.short	0x0000
        /*0028*/ 	.byte	0x00, 0xf0, 0xa1, 0x04


	//----- nvinfo : EIATTR_MAXREG_COUNT
	.align		4
.L_4927:
        /*002c*/ 	.byte	0x03, 0x1b
        /*002e*/ 	.short	0x0040


	//----- nvinfo : EIATTR_NUM_BARRIERS
	.align		4
        /*0030*/ 	.byte	0x02, 0x4c
        /*0032*/ 	.byte	0x01
	.zero		1


	//----- nvinfo : EIATTR_MERCURY_ISA_VERSION
	.align		4
        /*0034*/ 	.byte	0x03, 0x5f
        /*0036*/ 	.short	0x0000


	//----- nvinfo : EIATTR_COOP_GROUP_MASK_REGIDS
	.align		4
        /*0038*/ 	.byte	0x04, 0x29
        /*003a*/ 	.short	(.L_4929 - .L_4928)


	//   ....[0]....
.L_4928:
        /*003c*/ 	.word	0xffffffff


	//   ....[1]....
        /*0040*/ 	.word	0xffffffff


	//   ....[2]....
        /*0044*/ 	.word	0xffffffff


	//   ....[3]....
        /*0048*/ 	.word	0xffffffff


	//   ....[4]....
        /*004c*/ 	.word	0xffffffff


	//   ....[5]....
        /*0050*/ 	.word	0xffffffff


	//   ....[6]....
        /*0054*/ 	.word	0xffffffff


	//   ....[7]....
        /*0058*/ 	.word	0xffffffff


	//   ....[8]....
        /*005c*/ 	.word	0xffffffff


	//   ....[9]....
        /*0060*/ 	.word	0xffffffff


	//   ....[10]....
        /*0064*/ 	.word	0xffffffff


	//   ....[11]....
        /*0068*/ 	.word	0xffffffff


	//   ....[12]....
        /*006c*/ 	.word	0xffffffff


	//   ....[13]....
        /*0070*/ 	.word	0xffffffff


	//   ....[14]....
        /*0074*/ 	.word	0xffffffff


	//   ....[15]....
        /*0078*/ 	.word	0xffffffff


	//   ....[16]....
        /*007c*/ 	.word	0xffffffff


	//   ....[17]....
        /*0080*/ 	.word	0xffffffff


	//   ....[18]....
        /*0084*/ 	.word	0xffffffff


	//   ....[19]....
        /*0088*/ 	.word	0xffffffff


	//   ....[20]....
        /*008c*/ 	.word	0xffffffff


	//   ....[21]....
        /*0090*/ 	.word	0xffffffff


	//   ....[22]....
        /*0094*/ 	.word	0xffffffff


	//   ....[23]....
        /*0098*/ 	.word	0xffffffff


	//   ....[24]....
        /*009c*/ 	.word	0xffffffff


	//   ....[25]....
        /*00a0*/ 	.word	0xffffffff


	//   ....[26]....
        /*00a4*/ 	.word	0xffffffff


	//   ....[27]....
        /*00a8*/ 	.word	0xffffffff


	//   ....[28]....
        /*00ac*/ 	.word	0xffffffff


	//   ....[29]....
        /*00b0*/ 	.word	0xffffffff


	//----- nvinfo : EIATTR_COOP_GROUP_INSTR_OFFSETS
	.align		4
.L_4929:
        /*00b4*/ 	.byte	0x04, 0x28
        /*00b6*/ 	.short	(.L_4931 - .L_4930)


	//   ....[0]....
.L_4930:
        /*00b8*/ 	.word	0x000009a0


	//   ....[1]....
        /*00bc*/ 	.word	0x000009d0


	//   ....[2]....
        /*00c0*/ 	.word	0x000009e0


	//   ....[3]....
        /*00c4*/ 	.word	0x00000a00


	//   ....[4]....
        /*00c8*/ 	.word	0x00000a20


	//   ....[5]....
        /*00cc*/ 	.word	0x00000a30


	//   ....[6]....
        /*00d0*/ 	.word	0x00000a60


	//   ....[7]....
        /*00d4*/ 	.word	0x00000a80


	//   ....[8]....
        /*00d8*/ 	.word	0x00000a90


	//   ....[9]....
        /*00dc*/ 	.word	0x00000ac0


	//   ....[10]....
        /*00e0*/ 	.word	0x00000ae0


	//   ....[11]....
        /*00e4*/ 	.word	0x00000af0


	//   ....[12]....
        /*00e8*/ 	.word	0x00000b20


	//   ....[13]....
        /*00ec*/ 	.word	0x00000b40


	//   ....[14]....
        /*00f0*/ 	.word	0x00000b50


	//   ....[15]....
        /*00f4*/ 	.word	0x00000da0


	//   ....[16]....
        /*00f8*/ 	.word	0x00000e00


	//   ....[17]....
        /*00fc*/ 	.word	0x00000e60


	//   ....[18]....
        /*0100*/ 	.word	0x00000ec0


	//   ....[19]....
        /*0104*/ 	.word	0x00000f30


	//   ....[20]....
        /*0108*/ 	.word	0x00000fa0


	//   ....[21]....
        /*010c*/ 	.word	0x00001000


	//   ....[22]....
        /*0110*/ 	.word	0x00001060


	//   ....[23]....
        /*0114*/ 	.word	0x000010c0


	//   ....[24]....
        /*0118*/ 	.word	0x00001130


	//   ....[25]....
        /*011c*/ 	.word	0x000011a0


	//   ....[26]....
        /*0120*/ 	.word	0x00001200


	//   ....[27]....
        /*0124*/ 	.word	0x00001260


	//   ....[28]....
        /*0128*/ 	.word	0x000012c0


	//   ....[29]....
        /*012c*/ 	.word	0x00001320


	//----- nvinfo : EIATTR_EXIT_INSTR_OFFSETS
	.align		4
.L_4931:
        /*0130*/ 	.byte	0x04, 0x1c
        /*0132*/ 	.short	(.L_4933 - .L_4932)


	//   ....[0]....
.L_4932:
        /*0134*/ 	.word	0x00000070


	//   ....[1]....
        /*0138*/ 	.word	0x00000d40


	//----- nvinfo : EIATTR_MAX_THREADS
	.align		4
.L_4933:
        /*013c*/ 	.byte	0x04, 0x05
        /*013e*/ 	.short	(.L_4935 - .L_4934)
.L_4934:
        /*0140*/ 	.word	0x00000400
        /*0144*/ 	.word	0x00000001
        /*0148*/ 	.word	0x00000001


	//----- nvinfo : EIATTR_CRS_STACK_SIZE
	.align		4
.L_4935:
        /*014c*/ 	.byte	0x04, 0x1e
        /*014e*/ 	.short	(.L_4937 - .L_4936)
.L_4936:
        /*0150*/ 	.word	0x00000000
.L_4937:


//--------------------- .nv.info._ZN10layer_norm13ln_bwd_kernelINS_13Kernel_traitsIfffffjLj4096ELj1ELj1ELj4ELj16ENS_18Kernel_traits_baseILj4096EfffffjLj128EEEEELb1ELb1ELb1ELb1EEEvNS_9BwdParamsE --------------------------
	.section	.nv.info._ZN10layer_norm13ln_bwd_kernelINS_13Kernel_traitsIfffffjLj4096ELj1ELj1ELj4ELj16ENS_18Kernel_traits_baseILj4096EfffffjLj128EEEEELb1ELb1ELb1ELb1EEEvNS_9BwdParamsE,"",@"SHT_CUDA_INFO"
	.sectionflags	@""
	.align	4


	//----- nvinfo : EIATTR_CUDA_API_VERSION
	.align		4
        /*0000*/ 	.byte	0x04, 0x37
        /*0002*/ 	.short	(.L_4939 - .L_4938)
.L_4938:
        /*0004*/ 	.word	0x00000082


	//----- nvinfo : EIATTR_SW2861232_WAR
	.align		4
.L_4939:
        /*0008*/ 	.byte	0x01, 0x35
	.zero		2


	//----- nvinfo : EIATTR_PARAM_CBANK
	.align		4
        /*000c*/ 	.byte	0x04, 0x0a
        /*000e*/ 	.short	(.L_4941 - .L_4940)
	.align		4
.L_4940:
        /*0010*/ 	.word	index@(.nv.constant0._ZN10layer_norm13ln_bwd_kernelINS_13Kernel_traitsIfffffjLj4096ELj1ELj1ELj4ELj16ENS_18Kernel_traits_baseILj4096EfffffjLj128EEEEELb1ELb1ELb1ELb1EEEvNS_9BwdParamsE)
        /*0014*/ 	.short	0x0160
        /*0016*/ 	.short	0x0128


	//----- nvinfo : EIATTR_CBANK_PARAM_SIZE
	.align		4
.L_4941:
        /*0018*/ 	.byte	0x03, 0x19
        /*001a*/ 	.short	0x0128


	//----- nvinfo : EIATTR_KPARAM_INFO
	.align		4
        /*001c*/ 	.byte	0x04, 0x17
        /*001e*/ 	.short	(.L_4943 - .L_4942)
.L_4942:
        /*0020*/ 	.word	0x00000000
        /*0024*/ 	.short	0x0000
        /*0026*/ 	.short	0x0000
        /*0028*/ 	.byte	0x00, 0xf0, 0xa1, 0x04


	//----- nvinfo : EIATTR_MAXREG_COUNT
	.align		4
.L_4943:
        /*002c*/ 	.byte	0x03, 0x1b
        /*002e*/ 	.short	0x00ff


	//----- nvinfo : EIATTR_NUM_BARRIERS
	.align		4
        /*0030*/ 	.byte	0x02, 0x4c
        /*0032*/ 	.byte	0x01
	.zero		1


	//----- nvinfo : EIATTR_ANNOTATIONS
	.align		4
        /*0034*/ 	.byte	0x04, 0x55
        /*0036*/ 	.short	(.L_4945 - .L_4944)


	//   ....[0]....
.L_4944:
        /* <DEDUP_REMOVED lines=52> */


	//----- nvinfo : EIATTR_MERCURY_ISA_VERSION
	.align		4
.L_4945:
        /*0368*/ 	.byte	0x03, 0x5f
        /*036a*/ 	.short	0x0000


	//----- nvinfo : EIATTR_COOP_GROUP_MASK_REGIDS
	.align		4
        /*036c*/ 	.byte	0x04, 0x29
        /*036e*/ 	.short	(.L_4947 - .L_4946)


	//   ....[0]....
.L_4946:
        /*0370*/ 	.word	0xffffffff


	//   ....[1]....
        /*0374*/ 	.word	0xffffffff


	//   ....[2]....
        /*0378*/ 	.word	0xffffffff


	//   ....[3]....
        /*037c*/ 	.word	0xffffffff


	//   ....[4]....
        /*0380*/ 	.word	0xffffffff


	//   ....[5]....
        /*0384*/ 	.word	0xffffffff


	//   ....[6]....
        /*0388*/ 	.word	0xffffffff


	//   ....[7]....
        /*038c*/ 	.word	0xffffffff


	//   ....[8]....
        /*0390*/ 	.word	0xffffffff


	//   ....[9]....
        /*0394*/ 	.word	0xffffffff


	//   ....[10]....
        /*0398*/ 	.word	0xffffffff


	//   ....[11]....
        /*039c*/ 	.word	0xffffffff


	//   ....[12]....
        /*03a0*/ 	.word	0xffffffff


	//   ....[13]....
        /*03a4*/ 	.word	0xffffffff


	//   ....[14]....
        /*03a8*/ 	.word	0xffffffff


	//   ....[15]....
        /*03ac*/ 	.word	0xffffffff


	//   ....[16]....
        /*03b0*/ 	.word	0xffffffff


	//   ....[17]....
        /*03b4*/ 	.word	0xffffffff


	//   ....[18]....
        /*03b8*/ 	.word	0xffffffff


	//   ....[19]....
        /*03bc*/ 	.word	0xffffffff


	//----- nvinfo : EIATTR_COOP_GROUP_INSTR_OFFSETS
	.align		4
.L_4947:
        /*03c0*/ 	.byte	0x04, 0x28
        /*03c2*/ 	.short	(.L_4949 - .L_4948)


	//   ....[0]....
.L_4948:
        /*03c4*/ 	.word	0x00002630


	//   ....[1]....
        /*03c8*/ 	.word	0x00002650


	//   ....[2]....
        /*03cc*/ 	.word	0x00002680


	//   ....[3]....
        /*03d0*/ 	.word	0x000026a0


	//   ....[4]....
        /*03d4*/ 	.word	0x000026c0


	//   ....[5]....
        /*03d8*/ 	.word	0x000026e0


	//   ....[6]....
        /*03dc*/ 	.word	0x00002700


	//   ....[7]....
        /*03e0*/ 	.word	0x00002720


	//   ....[8]....
        /*03e4*/ 	.word	0x00002730


	//   ....[9]....
        /*03e8*/ 	.word	0x00002750


	//   ....[10]....
        /*03ec*/ 	.word	0x00005dc0


	//   ....[11]....
        /*03f0*/ 	.word	0x00005e40


	//   ....[12]....
        /*03f4*/ 	.word	0x00005ec0


	//   ....[13]....
        /*03f8*/ 	.word	0x00005f30


	//   ....[14]....
        /*03fc*/ 	.word	0x00005fb0


	//   ....[15]....
        /*0400*/ 	.word	0x00006020


	//   ....[16]....
        /*0404*/ 	.word	0x000060a0


	//   ....[17]....
        /*0408*/ 	.word	0x00006110


	//   ....[18]....
        /*040c*/ 	.word	0x00006190


	//   ....[19]....
        /*0410*/ 	.word	0x00006200


	//----- nvinfo : EIATTR_EXIT_INSTR_OFFSETS
	.align		4
.L_4949:
        /*0414*/ 	.byte	0x04, 0x1c
        /*0416*/ 	.short	(.L_4951 - .L_4950)


	//   ....[0]....
.L_4950:
        /*0418*/ 	.word	0x00005d60


	//----- nvinfo : EIATTR_MAX_THREADS
	.align		4
.L_4951:
        /*041c*/ 	.byte	0x04, 0x05
        /*041e*/ 	.short	(.L_4953 - .L_4952)
.L_4952:
        /*0420*/ 	.word	0x00000080
        /*0424*/ 	.word	0x00000001
        /*0428*/ 	.word	0x00000001


	//----- nvinfo : EIATTR_CRS_STACK_SIZE
	.align		4
.L_4953:
        /*042c*/ 	.byte	0x04, 0x1e
        /*042e*/ 	.short	(.L_4955 - .L_4954)
.L_4954:
        /*0430*/ 	.word	0x00000000
.L_4955:


//--------------------- .nv.callgraph             --------------------------
	.section	.nv.callgraph,"",@"SHT_CUDA_CALLGRAPH"
	.align	4
	.sectionentsize	8
	.align		4
        /*0000*/ 	.word	0x00000000
	.align		4
        /*0004*/ 	.word	0xffffffff
	.align		4
        /*0008*/ 	.word	0x00000000
	.align		4
        /*000c*/ 	.word	0xfffffffe
	.align		4
        /*0010*/ 	.word	0x00000000
	.align		4
        /*0014*/ 	.word	0xfffffffd
	.align		4
        /*0018*/ 	.word	0x00000000
	.align		4
        /*001c*/ 	.word	0xfffffffc


//--------------------- .nv.rel.action            --------------------------
	.section	.nv.rel.action,"",@"SHT_CUDA_RELOCINFO"
	.align	8
	.sectionentsize	8
        /*0000*/ 	.byte	0x73, 0x00, 0x00, 0x00, 0x00, 0x00, 0x00, 0x00, 0x00, 0x00, 0x00, 0x11, 0x25, 0x00, 0x05, 0x36


//--------------------- .nv.constant0._ZN10layer_norm13ln_bwd_kernelINS_13Kernel_traitsI13__nv_bfloat16S2_S2_S2_fjLj4096ELj1ELj1ELj4ELj16ENS_18Kernel_traits_baseILj4096ES2_S2_S2_S2_fjLj128EEEEELb0ELb0ELb0ELb0EEEvNS_9BwdParamsE --------------------------
	.section	.nv.constant0._ZN10layer_norm13ln_bwd_kernelINS_13Kernel_traitsI13__nv_bfloat16S2_S2_S2_fjLj4096ELj1ELj1ELj4ELj16ENS_18Kernel_traits_baseILj4096ES2_S2_S2_S2_fjLj128EEEEELb0ELb0ELb0ELb0EEEvNS_9BwdParamsE,"a",@progbits
	.sectionflags	@""
	.align	4
.nv.constant0._ZN10layer_norm13ln_bwd_kernelINS_13Kernel_traitsI13__nv_bfloat16S2_S2_S2_fjLj4096ELj1ELj1ELj4ELj16ENS_18Kernel_traits_baseILj4096ES2_S2_S2_S2_fjLj128EEEEELb0ELb0ELb0ELb0EEEvNS_9BwdParamsE:
	.zero		648


//--------------------- .nv.constant0._ZN10layer_norm13ln_bwd_kernelINS_13Kernel_traitsI13__nv_bfloat16S2_S2_S2_fjLj4096ELj1ELj1ELj4ELj16ENS_18Kernel_traits_baseILj4096ES2_S2_S2_S2_fjLj128EEEEELb0ELb0ELb0ELb1EEEvNS_9BwdParamsE --------------------------
	.section	.nv.constant0._ZN10layer_norm13ln_bwd_kernelINS_13Kernel_traitsI13__nv_bfloat16S2_S2_S2_fjLj4096ELj1ELj1ELj4ELj16ENS_18Kernel_traits_baseILj4096ES2_S2_S2_S2_fjLj128EEEEELb0ELb0ELb0ELb1EEEvNS_9BwdParamsE,"a",@progbits
	.sectionflags	@""
	.align	4
.nv.constant0._ZN10layer_norm13ln_bwd_kernelINS_13Kernel_traitsI13__nv_bfloat16S2_S2_S2_fjLj4096ELj1ELj1ELj4ELj16ENS_18Kernel_traits_baseILj4096ES2_S2_S2_S2_fjLj128EEEEELb0ELb0ELb0ELb1EEEvNS_9BwdParamsE:
	.zero		648


//--------------------- .nv.constant0._ZN10layer_norm13ln_bwd_kernelINS_13Kernel_traitsI13__nv_bfloat16S2_S2_S2_fjLj4096ELj1ELj1ELj4ELj16ENS_18Kernel_traits_baseILj4096ES2_S2_S2_S2_fjLj128EEEEELb0ELb0ELb1ELb0EEEvNS_9BwdParamsE --------------------------
	.section	.nv.constant0._ZN10layer_norm13ln_bwd_kernelINS_13Kernel_traitsI13__nv_bfloat16S2_S2_S2_fjLj4096ELj1ELj1ELj4ELj16ENS_18Kernel_traits_baseILj4096ES2_S2_S2_S2_fjLj128EEEEELb0ELb0ELb1ELb0EEEvNS_9BwdParamsE,"a",@progbits
	.sectionflags	@""
	.align	4
.nv.constant0._ZN10layer_norm13ln_bwd_kernelINS_13Kernel_traitsI13__nv_bfloat16S2_S2_S2_fjLj4096ELj1ELj1ELj4ELj16ENS_18Kernel_traits_baseILj4096ES2_S2_S2_S2_fjLj128EEEEELb0ELb0ELb1ELb0EEEvNS_9BwdParamsE:
	.zero		648


//--------------------- .nv.constant0._ZN10layer_norm13ln_bwd_kernelINS_13Kernel_traitsI13__nv_bfloat16S2_S2_S2_fjLj4096ELj1ELj1ELj4ELj16ENS_18Kernel_traits_baseILj4096ES2_S2_S2_S2_fjLj128EEEEELb0ELb0ELb1ELb1EEEvNS_9BwdParamsE --------------------------
	.section	.nv.constant0._ZN10layer_norm13ln_bwd_kernelINS_13Kernel_traitsI13__nv_bfloat16S2_S2_S2_fjLj4096ELj1ELj1ELj4ELj16ENS_18Kernel_traits_baseILj4096ES2_S2_S2_S2_fjLj128EEEEELb0ELb0ELb1ELb1EEEvNS_9BwdParamsE,"a",@progbits
	.sectionflags	@""
	.align	4
.nv.constant0._ZN10layer_norm13ln_bwd_kernelINS_13Kernel_traitsI13__nv_bfloat16S2_S2_S2_fjLj4096ELj1ELj1ELj4ELj16ENS_18Kernel_traits_baseILj4096ES2_S2_S2_S2_fjLj128EEEEELb0ELb0ELb1ELb1EEEvNS_9BwdParamsE:
	.zero		648


//--------------------- .nv.constant0._ZN10layer_norm13ln_bwd_kernelINS_13Kernel_traitsI13__nv_bfloat16S2_S2_S2_fjLj4096ELj1ELj1ELj4ELj16ENS_18Kernel_traits_baseILj4096ES2_S2_S2_S2_fjLj128EEEEELb0ELb1ELb0ELb0EEEvNS_9BwdParamsE --------------------------
	.section	.nv.constant0._ZN10layer_norm13ln_bwd_kernelINS_13Kernel_traitsI13__nv_bfloat16S2_S2_S2_fjLj4096ELj1ELj1ELj4ELj16ENS_18Kernel_traits_baseILj4096ES2_S2_S2_S2_fjLj128EEEEELb0ELb1ELb0ELb0EEEvNS_9BwdParamsE,"a",@progbits
	.sectionflags	@""
	.align	4
.nv.constant0._ZN10layer_norm13ln_bwd_kernelINS_13Kernel_traitsI13__nv_bfloat16S2_S2_S2_fjLj4096ELj1ELj1ELj4ELj16ENS_18Kernel_traits_baseILj4096ES2_S2_S2_S2_fjLj128EEEEELb0ELb1ELb0ELb0EEEvNS_9BwdParamsE:
	.zero		648


//--------------------- .nv.constant0._ZN10layer_norm13ln_bwd_kernelINS_13Kernel_traitsI13__nv_bfloat16S2_S2_S2_fjLj4096ELj1ELj1ELj4ELj16ENS_18Kernel_traits_baseILj4096ES2_S2_S2_S2_fjLj128EEEEELb0ELb1ELb0ELb1EEEvNS_9BwdParamsE --------------------------
	.section	.nv.constant0._ZN10layer_norm13ln_bwd_kernelINS_13Kernel_traitsI13__nv_bfloat16S2_S2_S2_fjLj4096ELj1ELj1ELj4ELj16ENS_18Kernel_traits_baseILj4096ES2_S2_S2_S2_fjLj128EEEEELb0ELb1ELb0ELb1EEEvNS_9BwdParamsE,"a",@progbits
	.sectionflags	@""
	.align	4
.nv.constant0._ZN10layer_norm13ln_bwd_kernelINS_13Kernel_traitsI13__nv_bfloat16S2_S2_S2_fjLj4096ELj1ELj1ELj4ELj16ENS_18Kernel_traits_baseILj4096ES2_S2_S2_S2_fjLj128EEEEELb0ELb1ELb0ELb1EEEvNS_9BwdParamsE:
	.zero		648


//--------------------- .nv.constant0._ZN10layer_norm13ln_bwd_kernelINS_13Kernel_traitsI13__nv_bfloat16S2_S2_S2_fjLj4096ELj1ELj1ELj4ELj16ENS_18Kernel_traits_baseILj4096ES2_S2_S2_S2_fjLj128EEEEELb0ELb1ELb1ELb0EEEvNS_9BwdParamsE --------------------------
	.section	.nv.constant0._ZN10layer_norm13ln_bwd_kernelINS_13Kernel_traitsI13__nv_bfloat16S2_S2_S2_fjLj4096ELj1ELj1ELj4ELj16ENS_18Kernel_traits_baseILj4096ES2_S2_S2_S2_fjLj128EEEEELb0ELb1ELb1ELb0EEEvNS_9BwdParamsE,"a",@progbits
	.sectionflags	@""
	.align	4
.nv.constant0._ZN10layer_norm13ln_bwd_kernelINS_13Kernel_traitsI13__nv_bfloat16S2_S2_S2_fjLj4096ELj1ELj1ELj4ELj16ENS_18Kernel_traits_baseILj4096ES2_S2_S2_S2_fjLj128EEEEELb0ELb1ELb1ELb0EEEvNS_9BwdParamsE:
	.zero		648


//--------------------- .nv.constant0._ZN10layer_norm13ln_bwd_kernelINS_13Kernel_traitsI13__nv_bfloat16S2_S2_S2_fjLj4096ELj1ELj1ELj4ELj16ENS_18Kernel_traits_baseILj4096ES2_S2_S2_S2_fjLj128EEEEELb0ELb1ELb1ELb1EEEvNS_9BwdParamsE --------------------------
	.section	.nv.constant0._ZN10layer_norm13ln_bwd_kernelINS_13Kernel_traitsI13__nv_bfloat16S2_S2_S2_fjLj4096ELj1ELj1ELj4ELj16ENS_18Kernel_traits_baseILj4096ES2_S2_S2_S2_fjLj128EEEEELb0ELb1ELb1ELb1EEEvNS_9BwdParamsE,"a",@progbits
	.sectionflags	@""
	.align	4
.nv.constant0._ZN10layer_norm13ln_bwd_kernelINS_13Kernel_traitsI13__nv_bfloat16S2_S2_S2_fjLj4096ELj1ELj1ELj4ELj16ENS_18Kernel_traits_baseILj4096ES2_S2_S2_S2_fjLj128EEEEELb0ELb1ELb1ELb1EEEvNS_9BwdParamsE:
	.zero		648


//--------------------- .nv.constant0._ZN10layer_norm13ln_bwd_kernelINS_13Kernel_traitsI13__nv_bfloat16S2_S2_S2_fjLj4096ELj1ELj1ELj4ELj16ENS_18Kernel_traits_baseILj4096ES2_S2_S2_S2_fjLj128EEEEELb1ELb0ELb0ELb0EEEvNS_9BwdParamsE --------------------------
	.section	.nv.constant0._ZN10layer_norm13ln_bwd_kernelINS_13Kernel_traitsI13__nv_bfloat16S2_S2_S2_fjLj4096ELj1ELj1ELj4ELj16ENS_18Kernel_traits_baseILj4096ES2_S2_S2_S2_fjLj128EEEEELb1ELb0ELb0ELb0EEEvNS_9BwdParamsE,"a",@progbits
	.sectionflags	@""
	.align	4
.nv.constant0._ZN10layer_norm13ln_bwd_kernelINS_13Kernel_traitsI13__nv_bfloat16S2_S2_S2_fjLj4096ELj1ELj1ELj4ELj16ENS_18Kernel_traits_baseILj4096ES2_S2_S2_S2_fjLj128EEEEELb1ELb0ELb0ELb0EEEvNS_9BwdParamsE:
	.zero		648


//--------------------- .nv.constant0._ZN10layer_norm13ln_bwd_kernelINS_13Kernel_traitsI13__nv_bfloat16S2_S2_S2_fjLj4096ELj1ELj1ELj4ELj16ENS_18Kernel_traits_baseILj4096ES2_S2_S2_S2_fjLj128EEEEELb1ELb0ELb0ELb1EEEvNS_9BwdParamsE --------------------------
	.section	.nv.constant0._ZN10layer_norm13ln_bwd_kernelINS_13Kernel_traitsI13__nv_bfloat16S2_S2_S2_fjLj4096ELj1ELj1ELj4ELj16ENS_18Kernel_traits_baseILj4096ES2_S2_S2_S2_fjLj128EEEEELb1ELb0ELb0ELb1EEEvNS_9BwdParamsE,"a",@progbits
	.sectionflags	@""
	.align	4
.nv.constant0._ZN10layer_norm13ln_bwd_kernelINS_13Kernel_traitsI13__nv_bfloat16S2_S2_S2_fjLj4096ELj1ELj1ELj4ELj16ENS_18Kernel_traits_baseILj4096ES2_S2_S2_S2_fjLj128EEEEELb1ELb0ELb0ELb1EEEvNS_9BwdParamsE:
	.zero		648


//--------------------- .nv.constant0._ZN10layer_norm22ln_bwd_finalize_kernelINS_22Kernel_traits_finalizeILj4096E13__nv_bfloat16S2_S2_S2_fjLb0ELj1024ELj4ENS_18Kernel_traits_baseILj4096ES2_S2_S2_S2_fjLj1024EEEEELb0ELb0EEEvNS_9BwdParamsE --------------------------
	.section	.nv.constant0._ZN10layer_norm22ln_bwd_finalize_kernelINS_22Kernel_traits_finalizeILj4096E13__nv_bfloat16S2_S2_S2_fjLb0ELj1024ELj4ENS_18Kernel_traits_baseILj4096ES2_S2_S2_S2_fjLj1024EEEEELb0ELb0EEEvNS_9BwdParamsE,"a",@progbits
	.sectionflags	@""
	.align	4
.nv.constant0._ZN10layer_norm22ln_bwd_finalize_kernelINS_22Kernel_traits_finalizeILj4096E13__nv_bfloat16S2_S2_S2_fjLb0ELj1024ELj4ENS_18Kernel_traits_baseILj4096ES2_S2_S2_S2_fjLj1024EEEEELb0ELb0EEEvNS_9BwdParamsE:
	.zero		648


//--------------------- .nv.constant0._ZN10layer_norm13ln_bwd_kernelINS_13Kernel_traitsI13__nv_bfloat16S2_S2_S2_fjLj4096ELj1ELj1ELj4ELj16ENS_18Kernel_traits_baseILj4096ES2_S2_S2_S2_fjLj128EEEEELb1ELb0ELb1ELb0EEEvNS_9BwdParamsE --------------------------
	.section	.nv.constant0._ZN10layer_norm13ln_bwd_kernelINS_13Kernel_traitsI13__nv_bfloat16S2_S2_S2_fjLj4096ELj1ELj1ELj4ELj16ENS_18Kernel_traits_baseILj4096ES2_S2_S2_S2_fjLj128EEEEELb1ELb0ELb1ELb0EEEvNS_9BwdParamsE,"a",@progbits
	.sectionflags	@""
	.align	4
.nv.constant0._ZN10layer_norm13ln_bwd_kernelINS_13Kernel_traitsI13__nv_bfloat16S2_S2_S2_fjLj4096ELj1ELj1ELj4ELj16ENS_18Kernel_traits_baseILj4096ES2_S2_S2_S2_fjLj128EEEEELb1ELb0ELb1ELb0EEEvNS_9BwdParamsE:
	.zero		648


//--------------------- .nv.constant0._ZN10layer_norm22ln_bwd_finalize_kernelINS_22Kernel_traits_finalizeILj4096E13__nv_bfloat16S2_S2_S2_fjLb0ELj1024ELj4ENS_18Kernel_traits_baseILj4096ES2_S2_S2_S2_fjLj1024EEEEELb0ELb1EEEvNS_9BwdParamsE --------------------------
	.section	.nv.constant0._ZN10layer_norm22ln_bwd_finalize_kernelINS_22Kernel_traits_finalizeILj4096E13__nv_bfloat16S2_S2_S2_fjLb0ELj1024ELj4ENS_18Kernel_traits_baseILj4096ES2_S2_S2_S2_fjLj1024EEEEELb0ELb1EEEvNS_9BwdParamsE,"a",@progbits
	.sectionflags	@""
	.align	4
.nv.constant0._ZN10layer_norm22ln_bwd_finalize_kernelINS_22Kernel_traits_finalizeILj4096E13__nv_bfloat16S2_S2_S2_fjLb0ELj1024ELj4ENS_18Kernel_traits_baseILj4096ES2_S2_S2_S2_fjLj1024EEEEELb0ELb1EEEvNS_9BwdParamsE:
	.zero		648


//--------------------- .nv.constant0._ZN10layer_norm13ln_bwd_kernelINS_13Kernel_traitsI13__nv_bfloat16S2_S2_S2_fjLj4096ELj1ELj1ELj4ELj16ENS_18Kernel_traits_baseILj4096ES2_S2_S2_S2_fjLj128EEEEELb1ELb0ELb1ELb1EEEvNS_9BwdParamsE --------------------------
	.section	.nv.constant0._ZN10layer_norm13ln_bwd_kernelINS_13Kernel_traitsI13__nv_bfloat16S2_S2_S2_fjLj4096ELj1ELj1ELj4ELj16ENS_18Kernel_traits_baseILj4096ES2_S2_S2_S2_fjLj128EEEEELb1ELb0ELb1ELb1EEEvNS_9BwdParamsE,"a",@progbits
	.sectionflags	@""
	.align	4
.nv.constant0._ZN10layer_norm13ln_bwd_kernelINS_13Kernel_traitsI13__nv_bfloat16S2_S2_S2_fjLj4096ELj1ELj1ELj4ELj16ENS_18Kernel_traits_baseILj4096ES2_S2_S2_S2_fjLj128EEEEELb1ELb0ELb1ELb1EEEvNS_9BwdParamsE:
	.zero		648


//--------------------- .nv.constant0._ZN10layer_norm13ln_bwd_kernelINS_13Kernel_traitsI13__nv_bfloat16S2_S2_S2_fjLj4096ELj1ELj1ELj4ELj16ENS_18Kernel_traits_baseILj4096ES2_S2_S2_S2_fjLj128EEEEELb1ELb1ELb0ELb0EEEvNS_9BwdParamsE --------------------------
	.section	.nv.constant0._ZN10layer_norm13ln_bwd_kernelINS_13Kernel_traitsI13__nv_bfloat16S2_S2_S2_fjLj4096ELj1ELj1ELj4ELj16ENS_18Kernel_traits_baseILj4096ES2_S2_S2_S2_fjLj128EEEEELb1ELb1ELb0ELb0EEEvNS_9BwdParamsE,"a",@progbits
	.sectionflags	@""
	.align	4
.nv.constant0._ZN10layer_norm13ln_bwd_kernelINS_13Kernel_traitsI13__nv_bfloat16S2_S2_S2_fjLj4096ELj1ELj1ELj4ELj16ENS_18Kernel_traits_baseILj4096ES2_S2_S2_S2_fjLj128EEEEELb1ELb1ELb0ELb0EEEvNS_9BwdParamsE:
	.zero		648


//--------------------- .nv.constant0._ZN10layer_norm13ln_bwd_kernelINS_13Kernel_traitsI13__nv_bfloat16S2_S2_S2_fjLj4096ELj1ELj1ELj4ELj16ENS_18Kernel_traits_baseILj4096ES2_S2_S2_S2_fjLj128EEEEELb1ELb1ELb0ELb1EEEvNS_9BwdParamsE --------------------------
	.section	.nv.constant0._ZN10layer_norm13ln_bwd_kernelINS_13Kernel_traitsI13__nv_bfloat16S2_S2_S2_fjLj4096ELj1ELj1ELj4ELj16ENS_18Kernel_traits_baseILj4096ES2_S2_S2_S2_fjLj128EEEEELb1ELb1ELb0ELb1EEEvNS_9BwdParamsE,"a",@progbits
	.sectionflags	@""
	.align	4
.nv.constant0._ZN10layer_norm13ln_bwd_kernelINS_13Kernel_traitsI13__nv_bfloat16S2_S2_S2_fjLj4096ELj1ELj1ELj4ELj16ENS_18Kernel_traits_baseILj4096ES2_S2_S2_S2_fjLj128EEEEELb1ELb1ELb0ELb1EEEvNS_9BwdParamsE:
	.zero		648


//--------------------- .nv.constant0._ZN10layer_norm22ln_bwd_finalize_kernelINS_22Kernel_traits_finalizeILj4096E13__nv_bfloat16S2_S2_S2_fjLb1ELj1024ELj4ENS_18Kernel_traits_baseILj4096ES2_S2_S2_S2_fjLj1024EEEEELb1ELb0EEEvNS_9BwdParamsE --------------------------
	.section	.nv.constant0._ZN10layer_norm22ln_bwd_finalize_kernelINS_22Kernel_traits_finalizeILj4096E13__nv_bfloat16S2_S2_S2_fjLb1ELj1024ELj4ENS_18Kernel_traits_baseILj4096ES2_S2_S2_S2_fjLj1024EEEEELb1ELb0EEEvNS_9BwdParamsE,"a",@progbits
	.sectionflags	@""
	.align	4
.nv.constant0._ZN10layer_norm22ln_bwd_finalize_kernelINS_22Kernel_traits_finalizeILj4096E13__nv_bfloat16S2_S2_S2_fjLb1ELj1024ELj4ENS_18Kernel_traits_baseILj4096ES2_S2_S2_S2_fjLj1024EEEEELb1ELb0EEEvNS_9BwdParamsE:
	.zero		648


//--------------------- .nv.constant0._ZN10layer_norm13ln_bwd_kernelINS_13Kernel_traitsI13__nv_bfloat16S2_S2_S2_fjLj4096ELj1ELj1ELj4ELj16ENS_18Kernel_traits_baseILj4096ES2_S2_S2_S2_fjLj128EEEEELb1ELb1ELb1ELb0EEEvNS_9BwdParamsE --------------------------
	.section	.nv.constant0._ZN10layer_norm13ln_bwd_kernelINS_13Kernel_traitsI13__nv_bfloat16S2_S2_S2_fjLj4096ELj1ELj1ELj4ELj16ENS_18Kernel_traits_baseILj4096ES2_S2_S2_S2_fjLj128EEEEELb1ELb1ELb1ELb0EEEvNS_9BwdParamsE,"a",@progbits
	.sectionflags	@""
	.align	4
.nv.constant0._ZN10layer_norm13ln_bwd_kernelINS_13Kernel_traitsI13__nv_bfloat16S2_S2_S2_fjLj4096ELj1ELj1ELj4ELj16ENS_18Kernel_traits_baseILj4096ES2_S2_S2_S2_fjLj128EEEEELb1ELb1ELb1ELb0EEEvNS_9BwdParamsE:
	.zero		648


//--------------------- .nv.constant0._ZN10layer_norm22ln_bwd_finalize_kernelINS_22Kernel_traits_finalizeILj4096E13__nv_bfloat16S2_S2_S2_fjLb1ELj1024ELj4ENS_18Kernel_traits_baseILj4096ES2_S2_S2_S2_fjLj1024EEEEELb1ELb1EEEvNS_9BwdParamsE --------------------------
	.section	.nv.constant0._ZN10layer_norm22ln_bwd_finalize_kernelINS_22Kernel_traits_finalizeILj4096E13__nv_bfloat16S2_S2_S2_fjLb1ELj1024ELj4ENS_18Kernel_traits_baseILj4096ES2_S2_S2_S2_fjLj1024EEEEELb1ELb1EEEvNS_9BwdParamsE,"a",@progbits
	.sectionflags	@""
	.align	4
.nv.constant0._ZN10layer_norm22ln_bwd_finalize_kernelINS_22Kernel_traits_finalizeILj4096E13__nv_bfloat16S2_S2_S2_fjLb1ELj1024ELj4ENS_18Kernel_traits_baseILj4096ES2_S2_S2_S2_fjLj1024EEEEELb1ELb1EEEvNS_9BwdParamsE:
	.zero		648


//--------------------- .nv.constant0._ZN10layer_norm13ln_bwd_kernelINS_13Kernel_traitsI13__nv_bfloat16S2_S2_S2_fjLj4096ELj1ELj1ELj4ELj16ENS_18Kernel_traits_baseILj4096ES2_S2_S2_S2_fjLj128EEEEELb1ELb1ELb1ELb1EEEvNS_9BwdParamsE --------------------------
	.section	.nv.constant0._ZN10layer_norm13ln_bwd_kernelINS_13Kernel_traitsI13__nv_bfloat16S2_S2_S2_fjLj4096ELj1ELj1ELj4ELj16ENS_18Kernel_traits_baseILj4096ES2_S2_S2_S2_fjLj128EEEEELb1ELb1ELb1ELb1EEEvNS_9BwdParamsE,"a",@progbits
	.sectionflags	@""
	.align	4
.nv.constant0._ZN10layer_norm13ln_bwd_kernelINS_13Kernel_traitsI13__nv_bfloat16S2_S2_S2_fjLj4096ELj1ELj1ELj4ELj16ENS_18Kernel_traits_baseILj4096ES2_S2_S2_S2_fjLj128EEEEELb1ELb1ELb1ELb1EEEvNS_9BwdParamsE:
	.zero		648


//--------------------- .nv.constant0._ZN10layer_norm13ln_bwd_kernelINS_13Kernel_traitsI6__halfS2_S2_S2_fjLj4096ELj1ELj1ELj4ELj16ENS_18Kernel_traits_baseILj4096ES2_S2_S2_S2_fjLj128EEEEELb0ELb0ELb0ELb0EEEvNS_9BwdParamsE --------------------------
	.section	.nv.constant0._ZN10layer_norm13ln_bwd_kernelINS_13Kernel_traitsI6__halfS2_S2_S2_fjLj4096ELj1ELj1ELj4ELj16ENS_18Kernel_traits_baseILj4096ES2_S2_S2_S2_fjLj128EEEEELb0ELb0ELb0ELb0EEEvNS_9BwdParamsE,"a",@progbits
	.sectionflags	@""
	.align	4
.nv.constant0._ZN10layer_norm13ln_bwd_kernelINS_13Kernel_traitsI6__halfS2_S2_S2_fjLj4096ELj1ELj1ELj4ELj16ENS_18Kernel_traits_baseILj4096ES2_S2_S2_S2_fjLj128EEEEELb0ELb0ELb0ELb0EEEvNS_9BwdParamsE:
	.zero		648


//--------------------- .nv.constant0._ZN10layer_norm13ln_bwd_kernelINS_13Kernel_traitsI6__halfS2_S2_S2_fjLj4096ELj1ELj1ELj4ELj16ENS_18Kernel_traits_baseILj4096ES2_S2_S2_S2_fjLj128EEEEELb0ELb0ELb0ELb1EEEvNS_9BwdParamsE --------------------------
	.section	.nv.constant0._ZN10layer_norm13ln_bwd_kernelINS_13Kernel_traitsI6__halfS2_S2_S2_fjLj4096ELj1ELj1ELj4ELj16ENS_18Kernel_traits_baseILj4096ES2_S2_S2_S2_fjLj128EEEEELb0ELb0ELb0ELb1EEEvNS_9BwdParamsE,"a",@progbits
	.sectionflags	@""
	.align	4
.nv.constant0._ZN10layer_norm13ln_bwd_kernelINS_13Kernel_traitsI6__halfS2_S2_S2_fjLj4096ELj1ELj1ELj4ELj16ENS_18Kernel_traits_baseILj4096ES2_S2_S2_S2_fjLj128EEEEELb0ELb0ELb0ELb1EEEvNS_9BwdParamsE:
	.zero		648


//--------------------- .nv.constant0._ZN10layer_norm13ln_bwd_kernelINS_13Kernel_traitsI6__halfS2_S2_S2_fjLj4096ELj1ELj1ELj4ELj16ENS_18Kernel_traits_baseILj4096ES2_S2_S2_S2_fjLj128EEEEELb0ELb0ELb1ELb0EEEvNS_9BwdParamsE --------------------------
	.section	.nv.constant0._ZN10layer_norm13ln_bwd_kernelINS_13Kernel_traitsI6__halfS2_S2_S2_fjLj4096ELj1ELj1ELj4ELj16ENS_18Kernel_traits_baseILj4096ES2_S2_S2_S2_fjLj128EEEEELb0ELb0ELb1ELb0EEEvNS_9BwdParamsE,"a",@progbits
	.sectionflags	@""
	.align	4
.nv.constant0._ZN10layer_norm13ln_bwd_kernelINS_13Kernel_traitsI6__halfS2_S2_S2_fjLj4096ELj1ELj1ELj4ELj16ENS_18Kernel_traits_baseILj4096ES2_S2_S2_S2_fjLj128EEEEELb0ELb0ELb1ELb0EEEvNS_9BwdParamsE:
	.zero		648


//--------------------- .nv.constant0._ZN10layer_norm13ln_bwd_kernelINS_13Kernel_traitsI6__halfS2_S2_S2_fjLj4096ELj1ELj1ELj4ELj16ENS_18Kernel_traits_baseILj4096ES2_S2_S2_S2_fjLj128EEEEELb0ELb0ELb1ELb1EEEvNS_9BwdParamsE --------------------------
	.section	.nv.constant0._ZN10layer_norm13ln_bwd_kernelINS_13Kernel_traitsI6__halfS2_S2_S2_fjLj4096ELj1ELj1ELj4ELj16ENS_18Kernel_traits_baseILj4096ES2_S2_S2_S2_fjLj128EEEEELb0ELb0ELb1ELb1EEEvNS_9BwdParamsE,"a",@progbits
	.sectionflags	@""
	.align	4
.nv.constant0._ZN10layer_norm13ln_bwd_kernelINS_13Kernel_traitsI6__halfS2_S2_S2_fjLj4096ELj1ELj1ELj4ELj16ENS_18Kernel_traits_baseILj4096ES2_S2_S2_S2_fjLj128EEEEELb0ELb0ELb1ELb1EEEvNS_9BwdParamsE:
	.zero		648


//--------------------- .nv.constant0._ZN10layer_norm13ln_bwd_kernelINS_13Kernel_traitsI6__halfS2_S2_S2_fjLj4096ELj1ELj1ELj4ELj16ENS_18Kernel_traits_baseILj4096ES2_S2_S2_S2_fjLj128EEEEELb0ELb1ELb0ELb0EEEvNS_9BwdParamsE --------------------------
	.section	.nv.constant0._ZN10layer_norm13ln_bwd_kernelINS_13Kernel_traitsI6__halfS2_S2_S2_fjLj4096ELj1ELj1ELj4ELj16ENS_18Kernel_traits_baseILj4096ES2_S2_S2_S2_fjLj128EEEEELb0ELb1ELb0ELb0EEEvNS_9BwdParamsE,"a",@progbits
	.sectionflags	@""
	.align	4
.nv.constant0._ZN10layer_norm13ln_bwd_kernelINS_13Kernel_traitsI6__halfS2_S2_S2_fjLj4096ELj1ELj1ELj4ELj16ENS_18Kernel_traits_baseILj4096ES2_S2_S2_S2_fjLj128EEEEELb0ELb1ELb0ELb0EEEvNS_9BwdParamsE:
	.zero		648


//--------------------- .nv.constant0._ZN10layer_norm13ln_bwd_kernelINS_13Kernel_traitsI6__halfS2_S2_S2_fjLj4096ELj1ELj1ELj4ELj16ENS_18Kernel_traits_baseILj4096ES2_S2_S2_S2_fjLj128EEEEELb0ELb1ELb0ELb1EEEvNS_9BwdParamsE --------------------------
	.section	.nv.constant0._ZN10layer_norm13ln_bwd_kernelINS_13Kernel_traitsI6__halfS2_S2_S2_fjLj4096ELj1ELj1ELj4ELj16ENS_18Kernel_traits_baseILj4096ES2_S2_S2_S2_fjLj128EEEEELb0ELb1ELb0ELb1EEEvNS_9BwdParamsE,"a",@progbits
	.sectionflags	@""
	.align	4
.nv.constant0._ZN10layer_norm13ln_bwd_kernelINS_13Kernel_traitsI6__halfS2_S2_S2_fjLj4096ELj1ELj1ELj4ELj16ENS_18Kernel_traits_baseILj4096ES2_S2_S2_S2_fjLj128EEEEELb0ELb1ELb0ELb1EEEvNS_9BwdParamsE:
	.zero		648


//--------------------- .nv.constant0._ZN10layer_norm13ln_bwd_kernelINS_13Kernel_traitsI6__halfS2_S2_S2_fjLj4096ELj1ELj1ELj4ELj16ENS_18Kernel_traits_baseILj4096ES2_S2_S2_S2_fjLj128EEEEELb0ELb1ELb1ELb0EEEvNS_9BwdParamsE --------------------------
	.section	.nv.constant0._ZN10layer_norm13ln_bwd_kernelINS_13Kernel_traitsI6__halfS2_S2_S2_fjLj4096ELj1ELj1ELj4ELj16ENS_18Kernel_traits_baseILj4096ES2_S2_S2_S2_fjLj128EEEEELb0ELb1ELb1ELb0EEEvNS_9BwdParamsE,"a",@progbits
	.sectionflags	@""
	.align	4
.nv.constant0._ZN10layer_norm13ln_bwd_kernelINS_13Kernel_traitsI6__halfS2_S2_S2_fjLj4096ELj1ELj1ELj4ELj16ENS_18Kernel_traits_baseILj4096ES2_S2_S2_S2_fjLj128EEEEELb0ELb1ELb1ELb0EEEvNS_9BwdParamsE:
	.zero		648


//--------------------- .nv.constant0._ZN10layer_norm13ln_bwd_kernelINS_13Kernel_traitsI6__halfS2_S2_S2_fjLj4096ELj1ELj1ELj4ELj16ENS_18Kernel_traits_baseILj4096ES2_S2_S2_S2_fjLj128EEEEELb0ELb1ELb1ELb1EEEvNS_9BwdParamsE --------------------------
	.section	.nv.constant0._ZN10layer_norm13ln_bwd_kernelINS_13Kernel_traitsI6__halfS2_S2_S2_fjLj4096ELj1ELj1ELj4ELj16ENS_18Kernel_traits_baseILj4096ES2_S2_S2_S2_fjLj128EEEEELb0ELb1ELb1ELb1EEEvNS_9BwdParamsE,"a",@progbits
	.sectionflags	@""
	.align	4
.nv.constant0._ZN10layer_norm13ln_bwd_kernelINS_13Kernel_traitsI6__halfS2_S2_S2_fjLj4096ELj1ELj1ELj4ELj16ENS_18Kernel_traits_baseILj4096ES2_S2_S2_S2_fjLj128EEEEELb0ELb1ELb1ELb1EEEvNS_9BwdParamsE:
	.zero		648


//--------------------- .nv.constant0._ZN10layer_norm13ln_bwd_kernelINS_13Kernel_traitsI6__halfS2_S2_S2_fjLj4096ELj1ELj1ELj4ELj16ENS_18Kernel_traits_baseILj4096ES2_S2_S2_S2_fjLj128EEEEELb1ELb0ELb0ELb0EEEvNS_9BwdParamsE --------------------------
	.section	.nv.constant0._ZN10layer_norm13ln_bwd_kernelINS_13Kernel_traitsI6__halfS2_S2_S2_fjLj4096ELj1ELj1ELj4ELj16ENS_18Kernel_traits_baseILj4096ES2_S2_S2_S2_fjLj128EEEEELb1ELb0ELb0ELb0EEEvNS_9BwdParamsE,"a",@progbits
	.sectionflags	@""
	.align	4
.nv.constant0._ZN10layer_norm13ln_bwd_kernelINS_13Kernel_traitsI6__halfS2_S2_S2_fjLj4096ELj1ELj1ELj4ELj16ENS_18Kernel_traits_baseILj4096ES2_S2_S2_S2_fjLj128EEEEELb1ELb0ELb0ELb0EEEvNS_9BwdParamsE:
	.zero		648


//--------------------- .nv.constant0._ZN10layer_norm13ln_bwd_kernelINS_13Kernel_traitsI6__halfS2_S2_S2_fjLj4096ELj1ELj1ELj4ELj16ENS_18Kernel_traits_baseILj4096ES2_S2_S2_S2_fjLj128EEEEELb1ELb0ELb0ELb1EEEvNS_9BwdParamsE --------------------------
	.section	.nv.constant0._ZN10layer_norm13ln_bwd_kernelINS_13Kernel_traitsI6__halfS2_S2_S2_fjLj4096ELj1ELj1ELj4ELj16ENS_18Kernel_traits_baseILj4096ES2_S2_S2_S2_fjLj128EEEEELb1ELb0ELb0ELb1EEEvNS_9BwdParamsE,"a",@progbits
	.sectionflags	@""
	.align	4
.nv.constant0._ZN10layer_norm13ln_bwd_kernelINS_13Kernel_traitsI6__halfS2_S2_S2_fjLj4096ELj1ELj1ELj4ELj16ENS_18Kernel_traits_baseILj4096ES2_S2_S2_S2_fjLj128EEEEELb1ELb0ELb0ELb1EEEvNS_9BwdParamsE:
	.zero		648


//--------------------- .nv.constant0._ZN10layer_norm22ln_bwd_finalize_kernelINS_22Kernel_traits_finalizeILj4096E6__halfS2_S2_S2_fjLb0ELj1024ELj4ENS_18Kernel_traits_baseILj4096ES2_S2_S2_S2_fjLj1024EEEEELb0ELb0EEEvNS_9BwdParamsE --------------------------
	.section	.nv.constant0._ZN10layer_norm22ln_bwd_finalize_kernelINS_22Kernel_traits_finalizeILj4096E6__halfS2_S2_S2_fjLb0ELj1024ELj4ENS_18Kernel_traits_baseILj4096ES2_S2_S2_S2_fjLj1024EEEEELb0ELb0EEEvNS_9BwdParamsE,"a",@progbits
	.sectionflags	@""
	.align	4
.nv.constant0._ZN10layer_norm22ln_bwd_finalize_kernelINS_22Kernel_traits_finalizeILj4096E6__halfS2_S2_S2_fjLb0ELj1024ELj4ENS_18Kernel_traits_baseILj4096ES2_S2_S2_S2_fjLj1024EEEEELb0ELb0EEEvNS_9BwdParamsE:
	.zero		648


//--------------------- .nv.constant0._ZN10layer_norm13ln_bwd_kernelINS_13Kernel_traitsI6__halfS2_S2_S2_fjLj4096ELj1ELj1ELj4ELj16ENS_18Kernel_traits_baseILj4096ES2_S2_S2_S2_fjLj128EEEEELb1ELb0ELb1ELb0EEEvNS_9BwdParamsE --------------------------
	.section	.nv.constant0._ZN10layer_norm13ln_bwd_kernelINS_13Kernel_traitsI6__halfS2_S2_S2_fjLj4096ELj1ELj1ELj4ELj16ENS_18Kernel_traits_baseILj4096ES2_S2_S2_S2_fjLj128EEEEELb1ELb0ELb1ELb0EEEvNS_9BwdParamsE,"a",@progbits
	.sectionflags	@""
	.align	4
.nv.constant0._ZN10layer_norm13ln_bwd_kernelINS_13Kernel_traitsI6__halfS2_S2_S2_fjLj4096ELj1ELj1ELj4ELj16ENS_18Kernel_traits_baseILj4096ES2_S2_S2_S2_fjLj128EEEEELb1ELb0ELb1ELb0EEEvNS_9BwdParamsE:
	.zero		648


//--------------------- .nv.constant0._ZN10layer_norm22ln_bwd_finalize_kernelINS_22Kernel_traits_finalizeILj4096E6__halfS2_S2_S2_fjLb0ELj1024ELj4ENS_18Kernel_traits_baseILj4096ES2_S2_S2_S2_fjLj1024EEEEELb0ELb1EEEvNS_9BwdParamsE --------------------------
	.section	.nv.constant0._ZN10layer_norm22ln_bwd_finalize_kernelINS_22Kernel_traits_finalizeILj4096E6__halfS2_S2_S2_fjLb0ELj1024ELj4ENS_18Kernel_traits_baseILj4096ES2_S2_S2_S2_fjLj1024EEEEELb0ELb1EEEvNS_9BwdParamsE,"a",@progbits
	.sectionflags	@""
	.align	4
.nv.constant0._ZN10layer_norm22ln_bwd_finalize_kernelINS_22Kernel_traits_finalizeILj4096E6__halfS2_S2_S2_fjLb0ELj1024ELj4ENS_18Kernel_traits_baseILj4096ES2_S2_S2_S2_fjLj1024EEEEELb0ELb1EEEvNS_9BwdParamsE:
	.zero		648


//--------------------- .nv.constant0._ZN10layer_norm13ln_bwd_kernelINS_13Kernel_traitsI6__halfS2_S2_S2_fjLj4096ELj1ELj1ELj4ELj16ENS_18Kernel_traits_baseILj4096ES2_S2_S2_S2_fjLj128EEEEELb1ELb0ELb1ELb1EEEvNS_9BwdParamsE --------------------------
	.section	.nv.constant0._ZN10layer_norm13ln_bwd_kernelINS_13Kernel_traitsI6__halfS2_S2_S2_fjLj4096ELj1ELj1ELj4ELj16ENS_18Kernel_traits_baseILj4096ES2_S2_S2_S2_fjLj128EEEEELb1ELb0ELb1ELb1EEEvNS_9BwdParamsE,"a",@progbits
	.sectionflags	@""
	.align	4
.nv.constant0._ZN10layer_norm13ln_bwd_kernelINS_13Kernel_traitsI6__halfS2_S2_S2_fjLj4096ELj1ELj1ELj4ELj16ENS_18Kernel_traits_baseILj4096ES2_S2_S2_S2_fjLj128EEEEELb1ELb0ELb1ELb1EEEvNS_9BwdParamsE:
	.zero		648


//--------------------- .nv.constant0._ZN10layer_norm13ln_bwd_kernelINS_13Kernel_traitsI6__halfS2_S2_S2_fjLj4096ELj1ELj1ELj4ELj16ENS_18Kernel_traits_baseILj4096ES2_S2_S2_S2_fjLj128EEEEELb1ELb1ELb0ELb0EEEvNS_9BwdParamsE --------------------------
	.section	.nv.constant0._ZN10layer_norm13ln_bwd_kernelINS_13Kernel_traitsI6__halfS2_S2_S2_fjLj4096ELj1ELj1ELj4ELj16ENS_18Kernel_traits_baseILj4096ES2_S2_S2_S2_fjLj128EEEEELb1ELb1ELb0ELb0EEEvNS_9BwdParamsE,"a",@progbits
	.sectionflags	@""
	.align	4
.nv.constant0._ZN10layer_norm13ln_bwd_kernelINS_13Kernel_traitsI6__halfS2_S2_S2_fjLj4096ELj1ELj1ELj4ELj16ENS_18Kernel_traits_baseILj4096ES2_S2_S2_S2_fjLj128EEEEELb1ELb1ELb0ELb0EEEvNS_9BwdParamsE:
	.zero		648


//--------------------- .nv.constant0._ZN10layer_norm13ln_bwd_kernelINS_13Kernel_traitsI6__halfS2_S2_S2_fjLj4096ELj1ELj1ELj4ELj16ENS_18Kernel_traits_baseILj4096ES2_S2_S2_S2_fjLj128EEEEELb1ELb1ELb0ELb1EEEvNS_9BwdParamsE --------------------------
	.section	.nv.constant0._ZN10layer_norm13ln_bwd_kernelINS_13Kernel_traitsI6__halfS2_S2_S2_fjLj4096ELj1ELj1ELj4ELj16ENS_18Kernel_traits_baseILj4096ES2_S2_S2_S2_fjLj128EEEEELb1ELb1ELb0ELb1EEEvNS_9BwdParamsE,"a",@progbits
	.sectionflags	@""
	.align	4
.nv.constant0._ZN10layer_norm13ln_bwd_kernelINS_13Kernel_traitsI6__halfS2_S2_S2_fjLj4096ELj1ELj1ELj4ELj16ENS_18Kernel_traits_baseILj4096ES2_S2_S2_S2_fjLj128EEEEELb1ELb1ELb0ELb1EEEvNS_9BwdParamsE:
	.zero		648


//--------------------- .nv.constant0._ZN10layer_norm22ln_bwd_finalize_kernelINS_22Kernel_traits_finalizeILj4096E6__halfS2_S2_S2_fjLb1ELj1024ELj4ENS_18Kernel_traits_baseILj4096ES2_S2_S2_S2_fjLj1024EEEEELb1ELb0EEEvNS_9BwdParamsE --------------------------
	.section	.nv.constant0._ZN10layer_norm22ln_bwd_finalize_kernelINS_22Kernel_traits_finalizeILj4096E6__halfS2_S2_S2_fjLb1ELj1024ELj4ENS_18Kernel_traits_baseILj4096ES2_S2_S2_S2_fjLj1024EEEEELb1ELb0EEEvNS_9BwdParamsE,"a",@progbits
	.sectionflags	@""
	.align	4
.nv.constant0._ZN10layer_norm22ln_bwd_finalize_kernelINS_22Kernel_traits_finalizeILj4096E6__halfS2_S2_S2_fjLb1ELj1024ELj4ENS_18Kernel_traits_baseILj4096ES2_S2_S2_S2_fjLj1024EEEEELb1ELb0EEEvNS_9BwdParamsE:
	.zero		648


//--------------------- .nv.constant0._ZN10layer_norm13ln_bwd_kernelINS_13Kernel_traitsI6__halfS2_S2_S2_fjLj4096ELj1ELj1ELj4ELj16ENS_18Kernel_traits_baseILj4096ES2_S2_S2_S2_fjLj128EEEEELb1ELb1ELb1ELb0EEEvNS_9BwdParamsE --------------------------
	.section	.nv.constant0._ZN10layer_norm13ln_bwd_kernelINS_13Kernel_traitsI6__halfS2_S2_S2_fjLj4096ELj1ELj1ELj4ELj16ENS_18Kernel_traits_baseILj4096ES2_S2_S2_S2_fjLj128EEEEELb1ELb1ELb1ELb0EEEvNS_9BwdParamsE,"a",@progbits
	.sectionflags	@""
	.align	4
.nv.constant0._ZN10layer_norm13ln_bwd_kernelINS_13Kernel_traitsI6__halfS2_S2_S2_fjLj4096ELj1ELj1ELj4ELj16ENS_18Kernel_traits_baseILj4096ES2_S2_S2_S2_fjLj128EEEEELb1ELb1ELb1ELb0EEEvNS_9BwdParamsE:
	.zero		648


//--------------------- .nv.constant0._ZN10layer_norm22ln_bwd_finalize_kernelINS_22Kernel_traits_finalizeILj4096E6__halfS2_S2_S2_fjLb1ELj1024ELj4ENS_18Kernel_traits_baseILj4096ES2_S2_S2_S2_fjLj1024EEEEELb1ELb1EEEvNS_9BwdParamsE --------------------------
	.section	.nv.constant0._ZN10layer_norm22ln_bwd_finalize_kernelINS_22Kernel_traits_finalizeILj4096E6__halfS2_S2_S2_fjLb1ELj1024ELj4ENS_18Kernel_traits_baseILj4096ES2_S2_S2_S2_fjLj1024EEEEELb1ELb1EEEvNS_9BwdParamsE,"a",@progbits
	.sectionflags	@""
	.align	4
.nv.constant0._ZN10layer_norm22ln_bwd_finalize_kernelINS_22Kernel_traits_finalizeILj4096E6__halfS2_S2_S2_fjLb1ELj1024ELj4ENS_18Kernel_traits_baseILj4096ES2_S2_S2_S2_fjLj1024EEEEELb1ELb1EEEvNS_9BwdParamsE:
	.zero		648


//--------------------- .nv.constant0._ZN10layer_norm13ln_bwd_kernelINS_13Kernel_traitsI6__halfS2_S2_S2_fjLj4096ELj1ELj1ELj4ELj16ENS_18Kernel_traits_baseILj4096ES2_S2_S2_S2_fjLj128EEEEELb1ELb1ELb1ELb1EEEvNS_9BwdParamsE --------------------------
	.section	.nv.constant0._ZN10layer_norm13ln_bwd_kernelINS_13Kernel_traitsI6__halfS2_S2_S2_fjLj4096ELj1ELj1ELj4ELj16ENS_18Kernel_traits_baseILj4096ES2_S2_S2_S2_fjLj128EEEEELb1ELb1ELb1ELb1EEEvNS_9BwdParamsE,"a",@progbits
	.sectionflags	@""
	.align	4
.nv.constant0._ZN10layer_norm13ln_bwd_kernelINS_13Kernel_traitsI6__halfS2_S2_S2_fjLj4096ELj1ELj1ELj4ELj16ENS_18Kernel_traits_baseILj4096ES2_S2_S2_S2_fjLj128EEEEELb1ELb1ELb1ELb1EEEvNS_9BwdParamsE:
	.zero		648


//--------------------- .nv.constant0._ZN10layer_norm13ln_bwd_kernelINS_13Kernel_traitsIf13__nv_bfloat16S2_S2_fjLj4096ELj1ELj1ELj4ELj16ENS_18Kernel_traits_baseILj4096EfS2_S2_S2_fjLj128EEEEELb0ELb0ELb0ELb0EEEvNS_9BwdParamsE --------------------------
	.section	.nv.constant0._ZN10layer_norm13ln_bwd_kernelINS_13Kernel_traitsIf13__nv_bfloat16S2_S2_fjLj4096ELj1ELj1ELj4ELj16ENS_18Kernel_traits_baseILj4096EfS2_S2_S2_fjLj128EEEEELb0ELb0ELb0ELb0EEEvNS_9BwdParamsE,"a",@progbits
	.sectionflags	@""
	.align	4
.nv.constant0._ZN10layer_norm13ln_bwd_kernelINS_13Kernel_traitsIf13__nv_bfloat16S2_S2_fjLj4096ELj1ELj1ELj4ELj16ENS_18Kernel_traits_baseILj4096EfS2_S2_S2_fjLj128EEEEELb0ELb0ELb0ELb0EEEvNS_9BwdParamsE:
	.zero		648


//--------------------- .nv.constant0._ZN10layer_norm13ln_bwd_kernelINS_13Kernel_traitsIf13__nv_bfloat16S2_S2_fjLj4096ELj1ELj1ELj4ELj16ENS_18Kernel_traits_baseILj4096EfS2_S2_S2_fjLj128EEEEELb0ELb0ELb0ELb1EEEvNS_9BwdParamsE --------------------------
	.section	.nv.constant0._ZN10layer_norm13ln_bwd_kernelINS_13Kernel_traitsIf13__nv_bfloat16S2_S2_fjLj4096ELj1ELj1ELj4ELj16ENS_18Kernel_traits_baseILj4096EfS2_S2_S2_fjLj128EEEEELb0ELb0ELb0ELb1EEEvNS_9BwdParamsE,"a",@progbits
	.sectionflags	@""
	.align	4
.nv.constant0._ZN10layer_norm13ln_bwd_kernelINS_13Kernel_traitsIf13__nv_bfloat16S2_S2_fjLj4096ELj1ELj1ELj4ELj16ENS_18Kernel_traits_baseILj4096EfS2_S2_S2_fjLj128EEEEELb0ELb0ELb0ELb1EEEvNS_9BwdParamsE:
	.zero		648


//--------------------- .nv.constant0._ZN10layer_norm13ln_bwd_kernelINS_13Kernel_traitsIf13__nv_bfloat16S2_S2_fjLj4096ELj1ELj1ELj4ELj16ENS_18Kernel_traits_baseILj4096EfS2_S2_S2_fjLj128EEEEELb0ELb0ELb1ELb0EEEvNS_9BwdParamsE --------------------------
	.section	.nv.constant0._ZN10layer_norm13ln_bwd_kernelINS_13Kernel_traitsIf13__nv_bfloat16S2_S2_fjLj4096ELj1ELj1ELj4ELj16ENS_18Kernel_traits_baseILj4096EfS2_S2_S2_fjLj128EEEEELb0ELb0ELb1ELb0EEEvNS_9BwdParamsE,"a",@progbits
	.sectionflags	@""
	.align	4
.nv.constant0._ZN10layer_norm13ln_bwd_kernelINS_13Kernel_traitsIf13__nv_bfloat16S2_S2_fjLj4096ELj1ELj1ELj4ELj16ENS_18Kernel_traits_baseILj4096EfS2_S2_S2_fjLj128EEEEELb0ELb0ELb1ELb0EEEvNS_9BwdParamsE:
	.zero		648


//--------------------- .nv.constant0._ZN10layer_norm13ln_bwd_kernelINS_13Kernel_traitsIf13__nv_bfloat16S2_S2_fjLj4096ELj1ELj1ELj4ELj16ENS_18Kernel_traits_baseILj4096EfS2_S2_S2_fjLj128EEEEELb0ELb0ELb1ELb1EEEvNS_9BwdParamsE --------------------------
	.section	.nv.constant0._ZN10layer_norm13ln_bwd_kernelINS_13Kernel_traitsIf13__nv_bfloat16S2_S2_fjLj4096ELj1ELj1ELj4ELj16ENS_18Kernel_traits_baseILj4096EfS2_S2_S2_fjLj128EEEEELb0ELb0ELb1ELb1EEEvNS_9BwdParamsE,"a",@progbits
	.sectionflags	@""
	.align	4
.nv.constant0._ZN10layer_norm13ln_bwd_kernelINS_13Kernel_traitsIf13__nv_bfloat16S2_S2_fjLj4096ELj1ELj1ELj4ELj16ENS_18Kernel_traits_baseILj4096EfS2_S2_S2_fjLj128EEEEELb0ELb0ELb1ELb1EEEvNS_9BwdParamsE:
	.zero		648


//--------------------- .nv.constant0._ZN10layer_norm13ln_bwd_kernelINS_13Kernel_traitsIf13__nv_bfloat16S2_S2_fjLj4096ELj1ELj1ELj4ELj16ENS_18Kernel_traits_baseILj4096EfS2_S2_S2_fjLj128EEEEELb0ELb1ELb0ELb0EEEvNS_9BwdParamsE --------------------------
	.section	.nv.constant0._ZN10layer_norm13ln_bwd_kernelINS_13Kernel_traitsIf13__nv_bfloat16S2_S2_fjLj4096ELj1ELj1ELj4ELj16ENS_18Kernel_traits_baseILj4096EfS2_S2_S2_fjLj128EEEEELb0ELb1ELb0ELb0EEEvNS_9BwdParamsE,"a",@progbits
	.sectionflags	@""
	.align	4
.nv.constant0._ZN10layer_norm13ln_bwd_kernelINS_13Kernel_traitsIf13__nv_bfloat16S2_S2_fjLj4096ELj1ELj1ELj4ELj16ENS_18Kernel_traits_baseILj4096EfS2_S2_S2_fjLj128EEEEELb0ELb1ELb0ELb0EEEvNS_9BwdParamsE:
	.zero		648


//--------------------- .nv.constant0._ZN10layer_norm13ln_bwd_kernelINS_13Kernel_traitsIf13__nv_bfloat16S2_S2_fjLj4096ELj1ELj1ELj4ELj16ENS_18Kernel_traits_baseILj4096EfS2_S2_S2_fjLj128EEEEELb0ELb1ELb0ELb1EEEvNS_9BwdParamsE --------------------------
	.section	.nv.constant0._ZN10layer_norm13ln_bwd_kernelINS_13Kernel_traitsIf13__nv_bfloat16S2_S2_fjLj4096ELj1ELj1ELj4ELj16ENS_18Kernel_traits_baseILj4096EfS2_S2_S2_fjLj128EEEEELb0ELb1ELb0ELb1EEEvNS_9BwdParamsE,"a",@progbits
	.sectionflags	@""
	.align	4
.nv.constant0._ZN10layer_norm13ln_bwd_kernelINS_13Kernel_traitsIf13__nv_bfloat16S2_S2_fjLj4096ELj1ELj1ELj4ELj16ENS_18Kernel_traits_baseILj4096EfS2_S2_S2_fjLj128EEEEELb0ELb1ELb0ELb1EEEvNS_9BwdParamsE:
	.zero		648


//--------------------- .nv.constant0._ZN10layer_norm13ln_bwd_kernelINS_13Kernel_traitsIf13__nv_bfloat16S2_S2_fjLj4096ELj1ELj1ELj4ELj16ENS_18Kernel_traits_baseILj4096EfS2_S2_S2_fjLj128EEEEELb0ELb1ELb1ELb0EEEvNS_9BwdParamsE --------------------------
	.section	.nv.constant0._ZN10layer_norm13ln_bwd_kernelINS_13Kernel_traitsIf13__nv_bfloat16S2_S2_fjLj4096ELj1ELj1ELj4ELj16ENS_18Kernel_traits_baseILj4096EfS2_S2_S2_fjLj128EEEEELb0ELb1ELb1ELb0EEEvNS_9BwdParamsE,"a",@progbits
	.sectionflags	@""
	.align	4
.nv.constant0._ZN10layer_norm13ln_bwd_kernelINS_13Kernel_traitsIf13__nv_bfloat16S2_S2_fjLj4096ELj1ELj1ELj4ELj16ENS_18Kernel_traits_baseILj4096EfS2_S2_S2_fjLj128EEEEELb0ELb1ELb1ELb0EEEvNS_9BwdParamsE:
	.zero		648


//--------------------- .nv.constant0._ZN10layer_norm13ln_bwd_kernelINS_13Kernel_traitsIf13__nv_bfloat16S2_S2_fjLj4096ELj1ELj1ELj4ELj16ENS_18Kernel_traits_baseILj4096EfS2_S2_S2_fjLj128EEEEELb0ELb1ELb1ELb1EEEvNS_9BwdParamsE --------------------------
	.section	.nv.constant0._ZN10layer_norm13ln_bwd_kernelINS_13Kernel_traitsIf13__nv_bfloat16S2_S2_fjLj4096ELj1ELj1ELj4ELj16ENS_18Kernel_traits_baseILj4096EfS2_S2_S2_fjLj128EEEEELb0ELb1ELb1ELb1EEEvNS_9BwdParamsE,"a",@progbits
	.sectionflags	@""
	.align	4
.nv.constant0._ZN10layer_norm13ln_bwd_kernelINS_13Kernel_traitsIf13__nv_bfloat16S2_S2_fjLj4096ELj1ELj1ELj4ELj16ENS_18Kernel_traits_baseILj4096EfS2_S2_S2_fjLj128EEEEELb0ELb1ELb1ELb1EEEvNS_9BwdParamsE:
	.zero		648


//--------------------- .nv.constant0._ZN10layer_norm13ln_bwd_kernelINS_13Kernel_traitsIf13__nv_bfloat16S2_S2_fjLj4096ELj1ELj1ELj4ELj16ENS_18Kernel_traits_baseILj4096EfS2_S2_S2_fjLj128EEEEELb1ELb0ELb0ELb0EEEvNS_9BwdParamsE --------------------------
	.section	.nv.constant0._ZN10layer_norm13ln_bwd_kernelINS_13Kernel_traitsIf13__nv_bfloat16S2_S2_fjLj4096ELj1ELj1ELj4ELj16ENS_18Kernel_traits_baseILj4096EfS2_S2_S2_fjLj128EEEEELb1ELb0ELb0ELb0EEEvNS_9BwdParamsE,"a",@progbits
	.sectionflags	@""
	.align	4
.nv.constant0._ZN10layer_norm13ln_bwd_kernelINS_13Kernel_traitsIf13__nv_bfloat16S2_S2_fjLj4096ELj1ELj1ELj4ELj16ENS_18Kernel_traits_baseILj4096EfS2_S2_S2_fjLj128EEEEELb1ELb0ELb0ELb0EEEvNS_9BwdParamsE:
	.zero		648


//--------------------- .nv.constant0._ZN10layer_norm13ln_bwd_kernelINS_13Kernel_traitsIf13__nv_bfloat16S2_S2_fjLj4096ELj1ELj1ELj4ELj16ENS_18Kernel_traits_baseILj4096EfS2_S2_S2_fjLj128EEEEELb1ELb0ELb0ELb1EEEvNS_9BwdParamsE --------------------------
	.section	.nv.constant0._ZN10layer_norm13ln_bwd_kernelINS_13Kernel_traitsIf13__nv_bfloat16S2_S2_fjLj4096ELj1ELj1ELj4ELj16ENS_18Kernel_traits_baseILj4096EfS2_S2_S2_fjLj128EEEEELb1ELb0ELb0ELb1EEEvNS_9BwdParamsE,"a",@progbits
	.sectionflags	@""
	.align	4
.nv.constant0._ZN10layer_norm13ln_bwd_kernelINS_13Kernel_traitsIf13__nv_bfloat16S2_S2_fjLj4096ELj1ELj1ELj4ELj16ENS_18Kernel_traits_baseILj4096EfS2_S2_S2_fjLj128EEEEELb1ELb0ELb0ELb1EEEvNS_9BwdParamsE:
	.zero		648


//--------------------- .nv.constant0._ZN10layer_norm22ln_bwd_finalize_kernelINS_22Kernel_traits_finalizeILj4096Ef13__nv_bfloat16S2_S2_fjLb0ELj1024ELj4ENS_18Kernel_traits_baseILj4096EfS2_S2_S2_fjLj1024EEEEELb0ELb0EEEvNS_9BwdParamsE --------------------------
	.section	.nv.constant0._ZN10layer_norm22ln_bwd_finalize_kernelINS_22Kernel_traits_finalizeILj4096Ef13__nv_bfloat16S2_S2_fjLb0ELj1024ELj4ENS_18Kernel_traits_baseILj4096EfS2_S2_S2_fjLj1024EEEEELb0ELb0EEEvNS_9BwdParamsE,"a",@progbits
	.sectionflags	@""
	.align	4
.nv.constant0._ZN10layer_norm22ln_bwd_finalize_kernelINS_22Kernel_traits_finalizeILj4096Ef13__nv_bfloat16S2_S2_fjLb0ELj1024ELj4ENS_18Kernel_traits_baseILj4096EfS2_S2_S2_fjLj1024EEEEELb0ELb0EEEvNS_9BwdParamsE:
	.zero		648


//--------------------- .nv.constant0._ZN10layer_norm13ln_bwd_kernelINS_13Kernel_traitsIf13__nv_bfloat16S2_S2_fjLj4096ELj1ELj1ELj4ELj16ENS_18Kernel_traits_baseILj4096EfS2_S2_S2_fjLj128EEEEELb1ELb0ELb1ELb0EEEvNS_9BwdParamsE --------------------------
	.section	.nv.constant0._ZN10layer_norm13ln_bwd_kernelINS_13Kernel_traitsIf13__nv_bfloat16S2_S2_fjLj4096ELj1ELj1ELj4ELj16ENS_18Kernel_traits_baseILj4096EfS2_S2_S2_fjLj128EEEEELb1ELb0ELb1ELb0EEEvNS_9BwdParamsE,"a",@progbits
	.sectionflags	@""
	.align	4
.nv.constant0._ZN10layer_norm13ln_bwd_kernelINS_13Kernel_traitsIf13__nv_bfloat16S2_S2_fjLj4096ELj1ELj1ELj4ELj16ENS_18Kernel_traits_baseILj4096EfS2_S2_S2_fjLj128EEEEELb1ELb0ELb1ELb0EEEvNS_9BwdParamsE:
	.zero		648


//--------------------- .nv.constant0._ZN10layer_norm22ln_bwd_finalize_kernelINS_22Kernel_traits_finalizeILj4096Ef13__nv_bfloat16S2_S2_fjLb0ELj1024ELj4ENS_18Kernel_traits_baseILj4096EfS2_S2_S2_fjLj1024EEEEELb0ELb1EEEvNS_9BwdParamsE --------------------------
	.section	.nv.constant0._ZN10layer_norm22ln_bwd_finalize_kernelINS_22Kernel_traits_finalizeILj4096Ef13__nv_bfloat16S2_S2_fjLb0ELj1024ELj4ENS_18Kernel_traits_baseILj4096EfS2_S2_S2_fjLj1024EEEEELb0ELb1EEEvNS_9BwdParamsE,"a",@progbits
	.sectionflags	@""
	.align	4
.nv.constant0._ZN10layer_norm22ln_bwd_finalize_kernelINS_22Kernel_traits_finalizeILj4096Ef13__nv_bfloat16S2_S2_fjLb0ELj1024ELj4ENS_18Kernel_traits_baseILj4096EfS2_S2_S2_fjLj1024EEEEELb0ELb1EEEvNS_9BwdParamsE:
	.zero		648


//--------------------- .nv.constant0._ZN10layer_norm13ln_bwd_kernelINS_13Kernel_traitsIf13__nv_bfloat16S2_S2_fjLj4096ELj1ELj1ELj4ELj16ENS_18Kernel_traits_baseILj4096EfS2_S2_S2_fjLj128EEEEELb1ELb0ELb1ELb1EEEvNS_9BwdParamsE --------------------------
	.section	.nv.constant0._ZN10layer_norm13ln_bwd_kernelINS_13Kernel_traitsIf13__nv_bfloat16S2_S2_fjLj4096ELj1ELj1ELj4ELj16ENS_18Kernel_traits_baseILj4096EfS2_S2_S2_fjLj128EEEEELb1ELb0ELb1ELb1EEEvNS_9BwdParamsE,"a",@progbits
	.sectionflags	@""
	.align	4
.nv.constant0._ZN10layer_norm13ln_bwd_kernelINS_13Kernel_traitsIf13__nv_bfloat16S2_S2_fjLj4096ELj1ELj1ELj4ELj16ENS_18Kernel_traits_baseILj4096EfS2_S2_S2_fjLj128EEEEELb1ELb0ELb1ELb1EEEvNS_9BwdParamsE:
	.zero		648


//--------------------- .nv.constant0._ZN10layer_norm13ln_bwd_kernelINS_13Kernel_traitsIf13__nv_bfloat16S2_S2_fjLj4096ELj1ELj1ELj4ELj16ENS_18Kernel_traits_baseILj4096EfS2_S2_S2_fjLj128EEEEELb1ELb1ELb0ELb0EEEvNS_9BwdParamsE --------------------------
	.section	.nv.constant0._ZN10layer_norm13ln_bwd_kernelINS_13Kernel_traitsIf13__nv_bfloat16S2_S2_fjLj4096ELj1ELj1ELj4ELj16ENS_18Kernel_traits_baseILj4096EfS2_S2_S2_fjLj128EEEEELb1ELb1ELb0ELb0EEEvNS_9BwdParamsE,"a",@progbits
	.sectionflags	@""
	.align	4
.nv.constant0._ZN10layer_norm13ln_bwd_kernelINS_13Kernel_traitsIf13__nv_bfloat16S2_S2_fjLj4096ELj1ELj1ELj4ELj16ENS_18Kernel_traits_baseILj4096EfS2_S2_S2_fjLj128EEEEELb1ELb1ELb0ELb0EEEvNS_9BwdParamsE:
	.zero		648


//--------------------- .nv.constant0._ZN10layer_norm13ln_bwd_kernelINS_13Kernel_traitsIf13__nv_bfloat16S2_S2_fjLj4096ELj1ELj1ELj4ELj16ENS_18Kernel_traits_baseILj4096EfS2_S2_S2_fjLj128EEEEELb1ELb1ELb0ELb1EEEvNS_9BwdParamsE --------------------------
	.section	.nv.constant0._ZN10layer_norm13ln_bwd_kernelINS_13Kernel_traitsIf13__nv_bfloat16S2_S2_fjLj4096ELj1ELj1ELj4ELj16ENS_18Kernel_traits_baseILj4096EfS2_S2_S2_fjLj128EEEEELb1ELb1ELb0ELb1EEEvNS_9BwdParamsE,"a",@progbits
	.sectionflags	@""
	.align	4
.nv.constant0._ZN10layer_norm13ln_bwd_kernelINS_13Kernel_traitsIf13__nv_bfloat16S2_S2_fjLj4096ELj1ELj1ELj4ELj16ENS_18Kernel_traits_baseILj4096EfS2_S2_S2_fjLj128EEEEELb1ELb1ELb0ELb1EEEvNS_9BwdParamsE:
	.zero		648


//--------------------- .nv.constant0._ZN10layer_norm22ln_bwd_finalize_kernelINS_22Kernel_traits_finalizeILj4096Ef13__nv_bfloat16S2_S2_fjLb1ELj1024ELj4ENS_18Kernel_traits_baseILj4096EfS2_S2_S2_fjLj1024EEEEELb1ELb0EEEvNS_9BwdParamsE --------------------------
	.section	.nv.constant0._ZN10layer_norm22ln_bwd_finalize_kernelINS_22Kernel_traits_finalizeILj4096Ef13__nv_bfloat16S2_S2_fjLb1ELj1024ELj4ENS_18Kernel_traits_baseILj4096EfS2_S2_S2_fjLj1024EEEEELb1ELb0EEEvNS_9BwdParamsE,"a",@progbits
	.sectionflags	@""
	.align	4
.nv.constant0._ZN10layer_norm22ln_bwd_finalize_kernelINS_22Kernel_traits_finalizeILj4096Ef13__nv_bfloat16S2_S2_fjLb1ELj1024ELj4ENS_18Kernel_traits_baseILj4096EfS2_S2_S2_fjLj1024EEEEELb1ELb0EEEvNS_9BwdParamsE:
	.zero		648


//--------------------- .nv.constant0._ZN10layer_norm13ln_bwd_kernelINS_13Kernel_traitsIf13__nv_bfloat16S2_S2_fjLj4096ELj1ELj1ELj4ELj16ENS_18Kernel_traits_baseILj4096EfS2_S2_S2_fjLj128EEEEELb1ELb1ELb1ELb0EEEvNS_9BwdParamsE --------------------------
	.section	.nv.constant0._ZN10layer_norm13ln_bwd_kernelINS_13Kernel_traitsIf13__nv_bfloat16S2_S2_fjLj4096ELj1ELj1ELj4ELj16ENS_18Kernel_traits_baseILj4096EfS2_S2_S2_fjLj128EEEEELb1ELb1ELb1ELb0EEEvNS_9BwdParamsE,"a",@progbits
	.sectionflags	@""
	.align	4
.nv.constant0._ZN10layer_norm13ln_bwd_kernelINS_13Kernel_traitsIf13__nv_bfloat16S2_S2_fjLj4096ELj1ELj1ELj4ELj16ENS_18Kernel_traits_baseILj4096EfS2_S2_S2_fjLj128EEEEELb1ELb1ELb1ELb0EEEvNS_9BwdParamsE:
	.zero		648


//--------------------- .nv.constant0._ZN10layer_norm22ln_bwd_finalize_kernelINS_22Kernel_traits_finalizeILj4096Ef13__nv_bfloat16S2_S2_fjLb1ELj1024ELj4ENS_18Kernel_traits_baseILj4096EfS2_S2_S2_fjLj1024EEEEELb1ELb1EEEvNS_9BwdParamsE --------------------------
	.section	.nv.constant0._ZN10layer_norm22ln_bwd_finalize_kernelINS_22Kernel_traits_finalizeILj4096Ef13__nv_bfloat16S2_S2_fjLb1ELj1024ELj4ENS_18Kernel_traits_baseILj4096EfS2_S2_S2_fjLj1024EEEEELb1ELb1EEEvNS_9BwdParamsE,"a",@progbits
	.sectionflags	@""
	.align	4
.nv.constant0._ZN10layer_norm22ln_bwd_finalize_kernelINS_22Kernel_traits_finalizeILj4096Ef13__nv_bfloat16S2_S2_fjLb1ELj1024ELj4ENS_18Kernel_traits_baseILj4096EfS2_S2_S2_fjLj1024EEEEELb1ELb1EEEvNS_9BwdParamsE:
	.zero		648


//--------------------- .nv.constant0._ZN10layer_norm13ln_bwd_kernelINS_13Kernel_traitsIf13__nv_bfloat16S2_S2_fjLj4096ELj1ELj1ELj4ELj16ENS_18Kernel_traits_baseILj4096EfS2_S2_S2_fjLj128EEEEELb1ELb1ELb1ELb1EEEvNS_9BwdParamsE --------------------------
	.section	.nv.constant0._ZN10layer_norm13ln_bwd_kernelINS_13Kernel_traitsIf13__nv_bfloat16S2_S2_fjLj4096ELj1ELj1ELj4ELj16ENS_18Kernel_traits_baseILj4096EfS2_S2_S2_fjLj128EEEEELb1ELb1ELb1ELb1EEEvNS_9BwdParamsE,"a",@progbits
	.sectionflags	@""
	.align	4
.nv.constant0._ZN10layer_norm13ln_bwd_kernelINS_13Kernel_traitsIf13__nv_bfloat16S2_S2_fjLj4096ELj1ELj1ELj4ELj16ENS_18Kernel_traits_baseILj4096EfS2_S2_S2_fjLj128EEEEELb1ELb1ELb1ELb1EEEvNS_9BwdParamsE:
	.zero		648


//--------------------- .nv.constant0._ZN10layer_norm13ln_bwd_kernelINS_13Kernel_traitsI13__nv_bfloat16S2_fS2_fjLj4096ELj1ELj1ELj4ELj16ENS_18Kernel_traits_baseILj4096ES2_S2_fS2_fjLj128EEEEELb0ELb0ELb0ELb0EEEvNS_9BwdParamsE --------------------------
	.section	.nv.constant0._ZN10layer_norm13ln_bwd_kernelINS_13Kernel_traitsI13__nv_bfloat16S2_fS2_fjLj4096ELj1ELj1ELj4ELj16ENS_18Kernel_traits_baseILj4096ES2_S2_fS2_fjLj128EEEEELb0ELb0ELb0ELb0EEEvNS_9BwdParamsE,"a",@progbits
	.sectionflags	@""
	.align	4
.nv.constant0._ZN10layer_norm13ln_bwd_kernelINS_13Kernel_traitsI13__nv_bfloat16S2_fS2_fjLj4096ELj1ELj1ELj4ELj16ENS_18Kernel_traits_baseILj4096ES2_S2_fS2_fjLj128EEEEELb0ELb0ELb0ELb0EEEvNS_9BwdParamsE:
	.zero		648


//--------------------- .nv.constant0._ZN10layer_norm13ln_bwd_kernelINS_13Kernel_traitsI13__nv_bfloat16S2_fS2_fjLj4096ELj1ELj1ELj4ELj16ENS_18Kernel_traits_baseILj4096ES2_S2_fS2_fjLj128EEEEELb0ELb0ELb0ELb1EEEvNS_9BwdParamsE --------------------------
	.section	.nv.constant0._ZN10layer_norm13ln_bwd_kernelINS_13Kernel_traitsI13__nv_bfloat16S2_fS2_fjLj4096ELj1ELj1ELj4ELj16ENS_18Kernel_traits_baseILj4096ES2_S2_fS2_fjLj128EEEEELb0ELb0ELb0ELb1EEEvNS_9BwdParamsE,"a",@progbits
	.sectionflags	@""
	.align	4
.nv.constant0._ZN10layer_norm13ln_bwd_kernelINS_13Kernel_traitsI13__nv_bfloat16S2_fS2_fjLj4096ELj1ELj1ELj4ELj16ENS_18Kernel_traits_baseILj4096ES2_S2_fS2_fjLj128EEEEELb0ELb0ELb0ELb1EEEvNS_9BwdParamsE:
	.zero		648


//--------------------- .nv.constant0._ZN10layer_norm13ln_bwd_kernelINS_13Kernel_traitsI13__nv_bfloat16S2_fS2_fjLj4096ELj1ELj1ELj4ELj16ENS_18Kernel_traits_baseILj4096ES2_S2_fS2_fjLj128EEEEELb0ELb0ELb1ELb0EEEvNS_9BwdParamsE --------------------------
	.section	.nv.constant0._ZN10layer_norm13ln_bwd_kernelINS_13Kernel_traitsI13__nv_bfloat16S2_fS2_fjLj4096ELj1ELj1ELj4ELj16ENS_18Kernel_traits_baseILj4096ES2_S2_fS2_fjLj128EEEEELb0ELb0ELb1ELb0EEEvNS_9BwdParamsE,"a",@progbits
	.sectionflags	@""
	.align	4
.nv.constant0._ZN10layer_norm13ln_bwd_kernelINS_13Kernel_traitsI13__nv_bfloat16S2_fS2_fjLj4096ELj1ELj1ELj4ELj16ENS_18Kernel_traits_baseILj4096ES2_S2_fS2_fjLj128EEEEELb0ELb0ELb1ELb0EEEvNS_9BwdParamsE:
	.zero		648


//--------------------- .nv.constant0._ZN10layer_norm13ln_bwd_kernelINS_13Kernel_traitsI13__nv_bfloat16S2_fS2_fjLj4096ELj1ELj1ELj4ELj16ENS_18Kernel_traits_baseILj4096ES2_S2_fS2_fjLj128EEEEELb0ELb0ELb1ELb1EEEvNS_9BwdParamsE --------------------------
	.section	.nv.constant0._ZN10layer_norm13ln_bwd_kernelINS_13Kernel_traitsI13__nv_bfloat16S2_fS2_fjLj4096ELj1ELj1ELj4ELj16ENS_18Kernel_traits_baseILj4096ES2_S2_fS2_fjLj128EEEEELb0ELb0ELb1ELb1EEEvNS_9BwdParamsE,"a",@progbits
	.sectionflags	@""
	.align	4
.nv.constant0._ZN10layer_norm13ln_bwd_kernelINS_13Kernel_traitsI13__nv_bfloat16S2_fS2_fjLj4096ELj1ELj1ELj4ELj16ENS_18Kernel_traits_baseILj4096ES2_S2_fS2_fjLj128EEEEELb0ELb0ELb1ELb1EEEvNS_9BwdParamsE:
	.zero		648


//--------------------- .nv.constant0._ZN10layer_norm13ln_bwd_kernelINS_13Kernel_traitsI13__nv_bfloat16S2_fS2_fjLj4096ELj1ELj1ELj4ELj16ENS_18Kernel_traits_baseILj4096ES2_S2_fS2_fjLj128EEEEELb0ELb1ELb0ELb0EEEvNS_9BwdParamsE --------------------------
	.section	.nv.constant0._ZN10layer_norm13ln_bwd_kernelINS_13Kernel_traitsI13__nv_bfloat16S2_fS2_fjLj4096ELj1ELj1ELj4ELj16ENS_18Kernel_traits_baseILj4096ES2_S2_fS2_fjLj128EEEEELb0ELb1ELb0ELb0EEEvNS_9BwdParamsE,"a",@progbits
	.sectionflags	@""
	.align	4
.nv.constant0._ZN10layer_norm13ln_bwd_kernelINS_13Kernel_traitsI13__nv_bfloat16S2_fS2_fjLj4096ELj1ELj1ELj4ELj16ENS_18Kernel_traits_baseILj4096ES2_S2_fS2_fjLj128EEEEELb0ELb1ELb0ELb0EEEvNS_9BwdParamsE:
	.zero		648


//--------------------- .nv.constant0._ZN10layer_norm13ln_bwd_kernelINS_13Kernel_traitsI13__nv_bfloat16S2_fS2_fjLj4096ELj1ELj1ELj4ELj16ENS_18Kernel_traits_baseILj4096ES2_S2_fS2_fjLj128EEEEELb0ELb1ELb0ELb1EEEvNS_9BwdParamsE --------------------------
	.section	.nv.constant0._ZN10layer_norm13ln_bwd_kernelINS_13Kernel_traitsI13__nv_bfloat16S2_fS2_fjLj4096ELj1ELj1ELj4ELj16ENS_18Kernel_traits_baseILj4096ES2_S2_fS2_fjLj128EEEEELb0ELb1ELb0ELb1EEEvNS_9BwdParamsE,"a",@progbits
	.sectionflags	@""
	.align	4
.nv.constant0._ZN10layer_norm13ln_bwd_kernelINS_13Kernel_traitsI13__nv_bfloat16S2_fS2_fjLj4096ELj1ELj1ELj4ELj16ENS_18Kernel_traits_baseILj4096ES2_S2_fS2_fjLj128EEEEELb0ELb1ELb0ELb1EEEvNS_9BwdParamsE:
	.zero		648


//--------------------- .nv.constant0._ZN10layer_norm13ln_bwd_kernelINS_13Kernel_traitsI13__nv_bfloat16S2_fS2_fjLj4096ELj1ELj1ELj4ELj16ENS_18Kernel_traits_baseILj4096ES2_S2_fS2_fjLj128EEEEELb0ELb1ELb1ELb0EEEvNS_9BwdParamsE --------------------------
	.section	.nv.constant0._ZN10layer_norm13ln_bwd_kernelINS_13Kernel_traitsI13__nv_bfloat16S2_fS2_fjLj4096ELj1ELj1ELj4ELj16ENS_18Kernel_traits_baseILj4096ES2_S2_fS2_fjLj128EEEEELb0ELb1ELb1ELb0EEEvNS_9BwdParamsE,"a",@progbits
	.sectionflags	@""
	.align	4
.nv.constant0._ZN10layer_norm13ln_bwd_kernelINS_13Kernel_traitsI13__nv_bfloat16S2_fS2_fjLj4096ELj1ELj1ELj4ELj16ENS_18Kernel_traits_baseILj4096ES2_S2_fS2_fjLj128EEEEELb0ELb1ELb1ELb0EEEvNS_9BwdParamsE:
	.zero		648


//--------------------- .nv.constant0._ZN10layer_norm13ln_bwd_kernelINS_13Kernel_traitsI13__nv_bfloat16S2_fS2_fjLj4096ELj1ELj1ELj4ELj16ENS_18Kernel_traits_baseILj4096ES2_S2_fS2_fjLj128EEEEELb0ELb1ELb1ELb1EEEvNS_9BwdParamsE --------------------------
	.section	.nv.constant0._ZN10layer_norm13ln_bwd_kernelINS_13Kernel_traitsI13__nv_bfloat16S2_fS2_fjLj4096ELj1ELj1ELj4ELj16ENS_18Kernel_traits_baseILj4096ES2_S2_fS2_fjLj128EEEEELb0ELb1ELb1ELb1EEEvNS_9BwdParamsE,"a",@progbits
	.sectionflags	@""
	.align	4
.nv.constant0._ZN10layer_norm13ln_bwd_kernelINS_13Kernel_traitsI13__nv_bfloat16S2_fS2_fjLj4096ELj1ELj1ELj4ELj16ENS_18Kernel_traits_baseILj4096ES2_S2_fS2_fjLj128EEEEELb0ELb1ELb1ELb1EEEvNS_9BwdParamsE:
	.zero		648


//--------------------- .nv.constant0._ZN10layer_norm13ln_bwd_kernelINS_13Kernel_traitsI13__nv_bfloat16S2_fS2_fjLj4096ELj1ELj1ELj4ELj16ENS_18Kernel_traits_baseILj4096ES2_S2_fS2_fjLj128EEEEELb1ELb0ELb0ELb0EEEvNS_9BwdParamsE --------------------------
	.section	.nv.constant0._ZN10layer_norm13ln_bwd_kernelINS_13Kernel_traitsI13__nv_bfloat16S2_fS2_fjLj4096ELj1ELj1ELj4ELj16ENS_18Kernel_traits_baseILj4096ES2_S2_fS2_fjLj128EEEEELb1ELb0ELb0ELb0EEEvNS_9BwdParamsE,"a",@progbits
	.sectionflags	@""
	.align	4
.nv.constant0._ZN10layer_norm13ln_bwd_kernelINS_13Kernel_traitsI13__nv_bfloat16S2_fS2_fjLj4096ELj1ELj1ELj4ELj16ENS_18Kernel_traits_baseILj4096ES2_S2_fS2_fjLj128EEEEELb1ELb0ELb0ELb0EEEvNS_9BwdParamsE:
	.zero		648


//--------------------- .nv.constant0._ZN10layer_norm13ln_bwd_kernelINS_13Kernel_traitsI13__nv_bfloat16S2_fS2_fjLj4096ELj1ELj1ELj4ELj16ENS_18Kernel_traits_baseILj4096ES2_S2_fS2_fjLj128EEEEELb1ELb0ELb0ELb1EEEvNS_9BwdParamsE --------------------------
	.section	.nv.constant0._ZN10layer_norm13ln_bwd_kernelINS_13Kernel_traitsI13__nv_bfloat16S2_fS2_fjLj4096ELj1ELj1ELj4ELj16ENS_18Kernel_traits_baseILj4096ES2_S2_fS2_fjLj128EEEEELb1ELb0ELb0ELb1EEEvNS_9BwdParamsE,"a",@progbits
	.sectionflags	@""
	.align	4
.nv.constant0._ZN10layer_norm13ln_bwd_kernelINS_13Kernel_traitsI13__nv_bfloat16S2_fS2_fjLj4096ELj1ELj1ELj4ELj16ENS_18Kernel_traits_baseILj4096ES2_S2_fS2_fjLj128EEEEELb1ELb0ELb0ELb1EEEvNS_9BwdParamsE:
	.zero		648


//--------------------- .nv.constant0._ZN10layer_norm22ln_bwd_finalize_kernelINS_22Kernel_traits_finalizeILj4096E13__nv_bfloat16S2_fS2_fjLb0ELj1024ELj4ENS_18Kernel_traits_baseILj4096ES2_S2_fS2_fjLj1024EEEEELb0ELb0EEEvNS_9BwdParamsE --------------------------
	.section	.nv.constant0._ZN10layer_norm22ln_bwd_finalize_kernelINS_22Kernel_traits_finalizeILj4096E13__nv_bfloat16S2_fS2_fjLb0ELj1024ELj4ENS_18Kernel_traits_baseILj4096ES2_S2_fS2_fjLj1024EEEEELb0ELb0EEEvNS_9BwdParamsE,"a",@progbits
	.sectionflags	@""
	.align	4
.nv.constant0._ZN10layer_norm22ln_bwd_finalize_kernelINS_22Kernel_traits_finalizeILj4096E13__nv_bfloat16S2_fS2_fjLb0ELj1024ELj4ENS_18Kernel_traits_baseILj4096ES2_S2_fS2_fjLj1024EEEEELb0ELb0EEEvNS_9BwdParamsE:
	.zero		648


//--------------------- .nv.constant0._ZN10layer_norm13ln_bwd_kernelINS_13Kernel_traitsI13__nv_bfloat16S2_fS2_fjLj4096ELj1ELj1ELj4ELj16ENS_18Kernel_traits_baseILj4096ES2_S2_fS2_fjLj128EEEEELb1ELb0ELb1ELb0EEEvNS_9BwdParamsE --------------------------
	.section	.nv.constant0._ZN10layer_norm13ln_bwd_kernelINS_13Kernel_traitsI13__nv_bfloat16S2_fS2_fjLj4096ELj1ELj1ELj4ELj16ENS_18Kernel_traits_baseILj4096ES2_S2_fS2_fjLj128EEEEELb1ELb0ELb1ELb0EEEvNS_9BwdParamsE,"a",@progbits
	.sectionflags	@""
	.align	4
.nv.constant0._ZN10layer_norm13ln_bwd_kernelINS_13Kernel_traitsI13__nv_bfloat16S2_fS2_fjLj4096ELj1ELj1ELj4ELj16ENS_18Kernel_traits_baseILj4096ES2_S2_fS2_fjLj128EEEEELb1ELb0ELb1ELb0EEEvNS_9BwdParamsE:
	.zero		648


//--------------------- .nv.constant0._ZN10layer_norm22ln_bwd_finalize_kernelINS_22Kernel_traits_finalizeILj4096E13__nv_bfloat16S2_fS2_fjLb0ELj1024ELj4ENS_18Kernel_traits_baseILj4096ES2_S2_fS2_fjLj1024EEEEELb0ELb1EEEvNS_9BwdParamsE --------------------------
	.section	.nv.constant0._ZN10layer_norm22ln_bwd_finalize_kernelINS_22Kernel_traits_finalizeILj4096E13__nv_bfloat16S2_fS2_fjLb0ELj1024ELj4ENS_18Kernel_traits_baseILj4096ES2_S2_fS2_fjLj1024EEEEELb0ELb1EEEvNS_9BwdParamsE,"a",@progbits
	.sectionflags	@""
	.align	4
.nv.constant0._ZN10layer_norm22ln_bwd_finalize_kernelINS_22Kernel_traits_finalizeILj4096E13__nv_bfloat16S2_fS2_fjLb0ELj1024ELj4ENS_18Kernel_traits_baseILj4096ES2_S2_fS2_fjLj1024EEEEELb0ELb1EEEvNS_9BwdParamsE:
	.zero		648


//--------------------- .nv.constant0._ZN10layer_norm13ln_bwd_kernelINS_13Kernel_traitsI13__nv_bfloat16S2_fS2_fjLj4096ELj1ELj1ELj4ELj16ENS_18Kernel_traits_baseILj4096ES2_S2_fS2_fjLj128EEEEELb1ELb0ELb1ELb1EEEvNS_9BwdParamsE --------------------------
	.section	.nv.constant0._ZN10layer_norm13ln_bwd_kernelINS_13Kernel_traitsI13__nv_bfloat16S2_fS2_fjLj4096ELj1ELj1ELj4ELj16ENS_18Kernel_traits_baseILj4096ES2_S2_fS2_fjLj128EEEEELb1ELb0ELb1ELb1EEEvNS_9BwdParamsE,"a",@progbits
	.sectionflags	@""
	.align	4
.nv.constant0._ZN10layer_norm13ln_bwd_kernelINS_13Kernel_traitsI13__nv_bfloat16S2_fS2_fjLj4096ELj1ELj1ELj4ELj16ENS_18Kernel_traits_baseILj4096ES2_S2_fS2_fjLj128EEEEELb1ELb0ELb1ELb1EEEvNS_9BwdParamsE:
	.zero		648


//--------------------- .nv.constant0._ZN10layer_norm13ln_bwd_kernelINS_13Kernel_traitsI13__nv_bfloat16S2_fS2_fjLj4096ELj1ELj1ELj4ELj16ENS_18Kernel_traits_baseILj4096ES2_S2_fS2_fjLj128EEEEELb1ELb1ELb0ELb0EEEvNS_9BwdParamsE --------------------------
	.section	.nv.constant0._ZN10layer_norm13ln_bwd_kernelINS_13Kernel_traitsI13__nv_bfloat16S2_fS2_fjLj4096ELj1ELj1ELj4ELj16ENS_18Kernel_traits_baseILj4096ES2_S2_fS2_fjLj128EEEEELb1ELb1ELb0ELb0EEEvNS_9BwdParamsE,"a",@progbits
	.sectionflags	@""
	.align	4
.nv.constant0._ZN10layer_norm13ln_bwd_kernelINS_13Kernel_traitsI13__nv_bfloat16S2_fS2_fjLj4096ELj1ELj1ELj4ELj16ENS_18Kernel_traits_baseILj4096ES2_S2_fS2_fjLj128EEEEELb1ELb1ELb0ELb0EEEvNS_9BwdParamsE:
	.zero		648


//--------------------- .nv.constant0._ZN10layer_norm13ln_bwd_kernelINS_13Kernel_traitsI13__nv_bfloat16S2_fS2_fjLj4096ELj1ELj1ELj4ELj16ENS_18Kernel_traits_baseILj4096ES2_S2_fS2_fjLj128EEEEELb1ELb1ELb0ELb1EEEvNS_9BwdParamsE --------------------------
	.section	.nv.constant0._ZN10layer_norm13ln_bwd_kernelINS_13Kernel_traitsI13__nv_bfloat16S2_fS2_fjLj4096ELj1ELj1ELj4ELj16ENS_18Kernel_traits_baseILj4096ES2_S2_fS2_fjLj128EEEEELb1ELb1ELb0ELb1EEEvNS_9BwdParamsE,"a",@progbits
	.sectionflags	@""
	.align	4
.nv.constant0._ZN10layer_norm13ln_bwd_kernelINS_13Kernel_traitsI13__nv_bfloat16S2_fS2_fjLj4096ELj1ELj1ELj4ELj16ENS_18Kernel_traits_baseILj4096ES2_S2_fS2_fjLj128EEEEELb1ELb1ELb0ELb1EEEvNS_9BwdParamsE:
	.zero		648


//--------------------- .nv.constant0._ZN10layer_norm22ln_bwd_finalize_kernelINS_22Kernel_traits_finalizeILj4096E13__nv_bfloat16S2_fS2_fjLb1ELj1024ELj4ENS_18Kernel_traits_baseILj4096ES2_S2_fS2_fjLj1024EEEEELb1ELb0EEEvNS_9BwdParamsE --------------------------
	.section	.nv.constant0._ZN10layer_norm22ln_bwd_finalize_kernelINS_22Kernel_traits_finalizeILj4096E13__nv_bfloat16S2_fS2_fjLb1ELj1024ELj4ENS_18Kernel_traits_baseILj4096ES2_S2_fS2_fjLj1024EEEEELb1ELb0EEEvNS_9BwdParamsE,"a",@progbits
	.sectionflags	@""
	.align	4
.nv.constant0._ZN10layer_norm22ln_bwd_finalize_kernelINS_22Kernel_traits_finalizeILj4096E13__nv_bfloat16S2_fS2_fjLb1ELj1024ELj4ENS_18Kernel_traits_baseILj4096ES2_S2_fS2_fjLj1024EEEEELb1ELb0EEEvNS_9BwdParamsE:
	.zero		648


//--------------------- .nv.constant0._ZN10layer_norm13ln_bwd_kernelINS_13Kernel_traitsI13__nv_bfloat16S2_fS2_fjLj4096ELj1ELj1ELj4ELj16ENS_18Kernel_traits_baseILj4096ES2_S2_fS2_fjLj128EEEEELb1ELb1ELb1ELb0EEEvNS_9BwdParamsE --------------------------
	.section	.nv.constant0._ZN10layer_norm13ln_bwd_kernelINS_13Kernel_traitsI13__nv_bfloat16S2_fS2_fjLj4096ELj1ELj1ELj4ELj16ENS_18Kernel_traits_baseILj4096ES2_S2_fS2_fjLj128EEEEELb1ELb1ELb1ELb0EEEvNS_9BwdParamsE,"a",@progbits
	.sectionflags	@""
	.align	4
.nv.constant0._ZN10layer_norm13ln_bwd_kernelINS_13Kernel_traitsI13__nv_bfloat16S2_fS2_fjLj4096ELj1ELj1ELj4ELj16ENS_18Kernel_traits_baseILj4096ES2_S2_fS2_fjLj128EEEEELb1ELb1ELb1ELb0EEEvNS_9BwdParamsE:
	.zero		648


//--------------------- .nv.constant0._ZN10layer_norm22ln_bwd_finalize_kernelINS_22Kernel_traits_finalizeILj4096E13__nv_bfloat16S2_fS2_fjLb1ELj1024ELj4ENS_18Kernel_traits_baseILj4096ES2_S2_fS2_fjLj1024EEEEELb1ELb1EEEvNS_9BwdParamsE --------------------------
	.section	.nv.constant0._ZN10layer_norm22ln_bwd_finalize_kernelINS_22Kernel_traits_finalizeILj4096E13__nv_bfloat16S2_fS2_fjLb1ELj1024ELj4ENS_18Kernel_traits_baseILj4096ES2_S2_fS2_fjLj1024EEEEELb1ELb1EEEvNS_9BwdParamsE,"a",@progbits
	.sectionflags	@""
	.align	4
.nv.constant0._ZN10layer_norm22ln_bwd_finalize_kernelINS_22Kernel_traits_finalizeILj4096E13__nv_bfloat16S2_fS2_fjLb1ELj1024ELj4ENS_18Kernel_traits_baseILj4096ES2_S2_fS2_fjLj1024EEEEELb1ELb1EEEvNS_9BwdParamsE:
	.zero		648


//--------------------- .nv.constant0._ZN10layer_norm13ln_bwd_kernelINS_13Kernel_traitsI13__nv_bfloat16S2_fS2_fjLj4096ELj1ELj1ELj4ELj16ENS_18Kernel_traits_baseILj4096ES2_S2_fS2_fjLj128EEEEELb1ELb1ELb1ELb1EEEvNS_9BwdParamsE --------------------------
	.section	.nv.constant0._ZN10layer_norm13ln_bwd_kernelINS_13Kernel_traitsI13__nv_bfloat16S2_fS2_fjLj4096ELj1ELj1ELj4ELj16ENS_18Kernel_traits_baseILj4096ES2_S2_fS2_fjLj128EEEEELb1ELb1ELb1ELb1EEEvNS_9BwdParamsE,"a",@progbits
	.sectionflags	@""
	.align	4
.nv.constant0._ZN10layer_norm13ln_bwd_kernelINS_13Kernel_traitsI13__nv_bfloat16S2_fS2_fjLj4096ELj1ELj1ELj4ELj16ENS_18Kernel_traits_baseILj4096ES2_S2_fS2_fjLj128EEEEELb1ELb1ELb1ELb1EEEvNS_9BwdParamsE:
	.zero		648


//--------------------- .nv.constant0._ZN10layer_norm13ln_bwd_kernelINS_13Kernel_traitsIf13__nv_bfloat16fS2_fjLj4096ELj1ELj1ELj4ELj16ENS_18Kernel_traits_baseILj4096EfS2_fS2_fjLj128EEEEELb0ELb0ELb0ELb0EEEvNS_9BwdParamsE --------------------------
	.section	.nv.constant0._ZN10layer_norm13ln_bwd_kernelINS_13Kernel_traitsIf13__nv_bfloat16fS2_fjLj4096ELj1ELj1ELj4ELj16ENS_18Kernel_traits_baseILj4096EfS2_fS2_fjLj128EEEEELb0ELb0ELb0ELb0EEEvNS_9BwdParamsE,"a",@progbits
	.sectionflags	@""
	.align	4
.nv.constant0._ZN10layer_norm13ln_bwd_kernelINS_13Kernel_traitsIf13__nv_bfloat16fS2_fjLj4096ELj1ELj1ELj4ELj16ENS_18Kernel_traits_baseILj4096EfS2_fS2_fjLj128EEEEELb0ELb0ELb0ELb0EEEvNS_9BwdParamsE:
	.zero		648


//--------------------- .nv.constant0._ZN10layer_norm13ln_bwd_kernelINS_13Kernel_traitsIf13__nv_bfloat16fS2_fjLj4096ELj1ELj1ELj4ELj16ENS_18Kernel_traits_baseILj4096EfS2_fS2_fjLj128EEEEELb0ELb0ELb0ELb1EEEvNS_9BwdParamsE --------------------------
	.section	.nv.constant0._ZN10layer_norm13ln_bwd_kernelINS_13Kernel_traitsIf13__nv_bfloat16fS2_fjLj4096ELj1ELj1ELj4ELj16ENS_18Kernel_traits_baseILj4096EfS2_fS2_fjLj128EEEEELb0ELb0ELb0ELb1EEEvNS_9BwdParamsE,"a",@progbits
	.sectionflags	@""
	.align	4
.nv.constant0._ZN10layer_norm13ln_bwd_kernelINS_13Kernel_traitsIf13__nv_bfloat16fS2_fjLj4096ELj1ELj1ELj4ELj16ENS_18Kernel_traits_baseILj4096EfS2_fS2_fjLj128EEEEELb0ELb0ELb0ELb1EEEvNS_9BwdParamsE:
	.zero		648


//--------------------- .nv.constant0._ZN10layer_norm13ln_bwd_kernelINS_13Kernel_traitsIf13__nv_bfloat16fS2_fjLj4096ELj1ELj1ELj4ELj16ENS_18Kernel_traits_baseILj4096EfS2_fS2_fjLj128EEEEELb0ELb0ELb1ELb0EEEvNS_9BwdParamsE --------------------------
	.section	.nv.constant0._ZN10layer_norm13ln_bwd_kernelINS_13Kernel_traitsIf13__nv_bfloat16fS2_fjLj4096ELj1ELj1ELj4ELj16ENS_18Kernel_traits_baseILj4096EfS2_fS2_fjLj128EEEEELb0ELb0ELb1ELb0EEEvNS_9BwdParamsE,"a",@progbits
	.sectionflags	@""
	.align	4
.nv.constant0._ZN10layer_norm13ln_bwd_kernelINS_13Kernel_traitsIf13__nv_bfloat16fS2_fjLj4096ELj1ELj1ELj4ELj16ENS_18Kernel_traits_baseILj4096EfS2_fS2_fjLj128EEEEELb0ELb0ELb1ELb0EEEvNS_9BwdParamsE:
	.zero		648


//--------------------- .nv.constant0._ZN10layer_norm13ln_bwd_kernelINS_13Kernel_traitsIf13__nv_bfloat16fS2_fjLj4096ELj1ELj1ELj4ELj16ENS_18Kernel_traits_baseILj4096EfS2_fS2_fjLj128EEEEELb0ELb0ELb1ELb1EEEvNS_9BwdParamsE --------------------------
	.section	.nv.constant0._ZN10layer_norm13ln_bwd_kernelINS_13Kernel_traitsIf13__nv_bfloat16fS2_fjLj4096ELj1ELj1ELj4ELj16ENS_18Kernel_traits_baseILj4096EfS2_fS2_fjLj128EEEEELb0ELb0ELb1ELb1EEEvNS_9BwdParamsE,"a",@progbits
	.sectionflags	@""
	.align	4
.nv.constant0._ZN10layer_norm13ln_bwd_kernelINS_13Kernel_traitsIf13__nv_bfloat16fS2_fjLj4096ELj1ELj1ELj4ELj16ENS_18Kernel_traits_baseILj4096EfS2_fS2_fjLj128EEEEELb0ELb0ELb1ELb1EEEvNS_9BwdParamsE:
	.zero		648


//--------------------- .nv.constant0._ZN10layer_norm13ln_bwd_kernelINS_13Kernel_traitsIf13__nv_bfloat16fS2_fjLj4096ELj1ELj1ELj4ELj16ENS_18Kernel_traits_baseILj4096EfS2_fS2_fjLj128EEEEELb0ELb1ELb0ELb0EEEvNS_9BwdParamsE --------------------------
	.section	.nv.constant0._ZN10layer_norm13ln_bwd_kernelINS_13Kernel_traitsIf13__nv_bfloat16fS2_fjLj4096ELj1ELj1ELj4ELj16ENS_18Kernel_traits_baseILj4096EfS2_fS2_fjLj128EEEEELb0ELb1ELb0ELb0EEEvNS_9BwdParamsE,"a",@progbits
	.sectionflags	@""
	.align	4
.nv.constant0._ZN10layer_norm13ln_bwd_kernelINS_13Kernel_traitsIf13__nv_bfloat16fS2_fjLj4096ELj1ELj1ELj4ELj16ENS_18Kernel_traits_baseILj4096EfS2_fS2_fjLj128EEEEELb0ELb1ELb0ELb0EEEvNS_9BwdParamsE:
	.zero		648


//--------------------- .nv.constant0._ZN10layer_norm13ln_bwd_kernelINS_13Kernel_traitsIf13__nv_bfloat16fS2_fjLj4096ELj1ELj1ELj4ELj16ENS_18Kernel_traits_baseILj4096EfS2_fS2_fjLj128EEEEELb0ELb1ELb0ELb1EEEvNS_9BwdParamsE --------------------------
	.section	.nv.constant0._ZN10layer_norm13ln_bwd_kernelINS_13Kernel_traitsIf13__nv_bfloat16fS2_fjLj4096ELj1ELj1ELj4ELj16ENS_18Kernel_traits_baseILj4096EfS2_fS2_fjLj128EEEEELb0ELb1ELb0ELb1EEEvNS_9BwdParamsE,"a",@progbits
	.sectionflags	@""
	.align	4
.nv.constant0._ZN10layer_norm13ln_bwd_kernelINS_13Kernel_traitsIf13__nv_bfloat16fS2_fjLj4096ELj1ELj1ELj4ELj16ENS_18Kernel_traits_baseILj4096EfS2_fS2_fjLj128EEEEELb0ELb1ELb0ELb1EEEvNS_9BwdParamsE:
	.zero		648


//--------------------- .nv.constant0._ZN10layer_norm13ln_bwd_kernelINS_13Kernel_traitsIf13__nv_bfloat16fS2_fjLj4096ELj1ELj1ELj4ELj16ENS_18Kernel_traits_baseILj4096EfS2_fS2_fjLj128EEEEELb0ELb1ELb1ELb0EEEvNS_9BwdParamsE --------------------------
	.section	.nv.constant0._ZN10layer_norm13ln_bwd_kernelINS_13Kernel_traitsIf13__nv_bfloat16fS2_fjLj4096ELj1ELj1ELj4ELj16ENS_18Kernel_traits_baseILj4096EfS2_fS2_fjLj128EEEEELb0ELb1ELb1ELb0EEEvNS_9BwdParamsE,"a",@progbits
	.sectionflags	@""
	.align	4
.nv.constant0._ZN10layer_norm13ln_bwd_kernelINS_13Kernel_traitsIf13__nv_bfloat16fS2_fjLj4096ELj1ELj1ELj4ELj16ENS_18Kernel_traits_baseILj4096EfS2_fS2_fjLj128EEEEELb0ELb1ELb1ELb0EEEvNS_9BwdParamsE:
	.zero		648


//--------------------- .nv.constant0._ZN10layer_norm13ln_bwd_kernelINS_13Kernel_traitsIf13__nv_bfloat16fS2_fjLj4096ELj1ELj1ELj4ELj16ENS_18Kernel_traits_baseILj4096EfS2_fS2_fjLj128EEEEELb0ELb1ELb1ELb1EEEvNS_9BwdParamsE --------------------------
	.section	.nv.constant0._ZN10layer_norm13ln_bwd_kernelINS_13Kernel_traitsIf13__nv_bfloat16fS2_fjLj4096ELj1ELj1ELj4ELj16ENS_18Kernel_traits_baseILj4096EfS2_fS2_fjLj128EEEEELb0ELb1ELb1ELb1EEEvNS_9BwdParamsE,"a",@progbits
	.sectionflags	@""
	.align	4
.nv.constant0._ZN10layer_norm13ln_bwd_kernelINS_13Kernel_traitsIf13__nv_bfloat16fS2_fjLj4096ELj1ELj1ELj4ELj16ENS_18Kernel_traits_baseILj4096EfS2_fS2_fjLj128EEEEELb0ELb1ELb1ELb1EEEvNS_9BwdParamsE:
	.zero		648


//--------------------- .nv.constant0._ZN10layer_norm13ln_bwd_kernelINS_13Kernel_traitsIf13__nv_bfloat16fS2_fjLj4096ELj1ELj1ELj4ELj16ENS_18Kernel_traits_baseILj4096EfS2_fS2_fjLj128EEEEELb1ELb0ELb0ELb0EEEvNS_9BwdParamsE --------------------------
	.section	.nv.constant0._ZN10layer_norm13ln_bwd_kernelINS_13Kernel_traitsIf13__nv_bfloat16fS2_fjLj4096ELj1ELj1ELj4ELj16ENS_18Kernel_traits_baseILj4096EfS2_fS2_fjLj128EEEEELb1ELb0ELb0ELb0EEEvNS_9BwdParamsE,"a",@progbits
	.sectionflags	@""
	.align	4
.nv.constant0._ZN10layer_norm13ln_bwd_kernelINS_13Kernel_traitsIf13__nv_bfloat16fS2_fjLj4096ELj1ELj1ELj4ELj16ENS_18Kernel_traits_baseILj4096EfS2_fS2_fjLj128EEEEELb1ELb0ELb0ELb0EEEvNS_9BwdParamsE:
	.zero		648


//--------------------- .nv.constant0._ZN10layer_norm13ln_bwd_kernelINS_13Kernel_traitsIf13__nv_bfloat16fS2_fjLj4096ELj1ELj1ELj4ELj16ENS_18Kernel_traits_baseILj4096EfS2_fS2_fjLj128EEEEELb1ELb0ELb0ELb1EEEvNS_9BwdParamsE --------------------------
	.section	.nv.constant0._ZN10layer_norm13ln_bwd_kernelINS_13Kernel_traitsIf13__nv_bfloat16fS2_fjLj4096ELj1ELj1ELj4ELj16ENS_18Kernel_traits_baseILj4096EfS2_fS2_fjLj128EEEEELb1ELb0ELb0ELb1EEEvNS_9BwdParamsE,"a",@progbits
	.sectionflags	@""
	.align	4
.nv.constant0._ZN10layer_norm13ln_bwd_kernelINS_13Kernel_traitsIf13__nv_bfloat16fS2_fjLj4096ELj1ELj1ELj4ELj16ENS_18Kernel_traits_baseILj4096EfS2_fS2_fjLj128EEEEELb1ELb0ELb0ELb1EEEvNS_9BwdParamsE:
	.zero		648


//--------------------- .nv.constant0._ZN10layer_norm22ln_bwd_finalize_kernelINS_22Kernel_traits_finalizeILj4096Ef13__nv_bfloat16fS2_fjLb0ELj1024ELj4ENS_18Kernel_traits_baseILj4096EfS2_fS2_fjLj1024EEEEELb0ELb0EEEvNS_9BwdParamsE --------------------------
	.section	.nv.constant0._ZN10layer_norm22ln_bwd_finalize_kernelINS_22Kernel_traits_finalizeILj4096Ef13__nv_bfloat16fS2_fjLb0ELj1024ELj4ENS_18Kernel_traits_baseILj4096EfS2_fS2_fjLj1024EEEEELb0ELb0EEEvNS_9BwdParamsE,"a",@progbits
	.sectionflags	@""
	.align	4
.nv.constant0._ZN10layer_norm22ln_bwd_finalize_kernelINS_22Kernel_traits_finalizeILj4096Ef13__nv_bfloat16fS2_fjLb0ELj1024ELj4ENS_18Kernel_traits_baseILj4096EfS2_fS2_fjLj1024EEEEELb0ELb0EEEvNS_9BwdParamsE:
	.zero		648


//--------------------- .nv.constant0._ZN10layer_norm13ln_bwd_kernelINS_13Kernel_traitsIf13__nv_bfloat16fS2_fjLj4096ELj1ELj1ELj4ELj16ENS_18Kernel_traits_baseILj4096EfS2_fS2_fjLj128EEEEELb1ELb0ELb1ELb0EEEvNS_9BwdParamsE --------------------------
	.section	.nv.constant0._ZN10layer_norm13ln_bwd_kernelINS_13Kernel_traitsIf13__nv_bfloat16fS2_fjLj4096ELj1ELj1ELj4ELj16ENS_18Kernel_traits_baseILj4096EfS2_fS2_fjLj128EEEEELb1ELb0ELb1ELb0EEEvNS_9BwdParamsE,"a",@progbits
	.sectionflags	@""
	.align	4
.nv.constant0._ZN10layer_norm13ln_bwd_kernelINS_13Kernel_traitsIf13__nv_bfloat16fS2_fjLj4096ELj1ELj1ELj4ELj16ENS_18Kernel_traits_baseILj4096EfS2_fS2_fjLj128EEEEELb1ELb0ELb1ELb0EEEvNS_9BwdParamsE:
	.zero		648


//--------------------- .nv.constant0._ZN10layer_norm22ln_bwd_finalize_kernelINS_22Kernel_traits_finalizeILj4096Ef13__nv_bfloat16fS2_fjLb0ELj1024ELj4ENS_18Kernel_traits_baseILj4096EfS2_fS2_fjLj1024EEEEELb0ELb1EEEvNS_9BwdParamsE --------------------------
	.section	.nv.constant0._ZN10layer_norm22ln_bwd_finalize_kernelINS_22Kernel_traits_finalizeILj4096Ef13__nv_bfloat16fS2_fjLb0ELj1024ELj4ENS_18Kernel_traits_baseILj4096EfS2_fS2_fjLj1024EEEEELb0ELb1EEEvNS_9BwdParamsE,"a",@progbits
	.sectionflags	@""
	.align	4
.nv.constant0._ZN10layer_norm22ln_bwd_finalize_kernelINS_22Kernel_traits_finalizeILj4096Ef13__nv_bfloat16fS2_fjLb0ELj1024ELj4ENS_18Kernel_traits_baseILj4096EfS2_fS2_fjLj1024EEEEELb0ELb1EEEvNS_9BwdParamsE:
	.zero		648


//--------------------- .nv.constant0._ZN10layer_norm13ln_bwd_kernelINS_13Kernel_traitsIf13__nv_bfloat16fS2_fjLj4096ELj1ELj1ELj4ELj16ENS_18Kernel_traits_baseILj4096EfS2_fS2_fjLj128EEEEELb1ELb0ELb1ELb1EEEvNS_9BwdParamsE --------------------------
	.section	.nv.constant0._ZN10layer_norm13ln_bwd_kernelINS_13Kernel_traitsIf13__nv_bfloat16fS2_fjLj4096ELj1ELj1ELj4ELj16ENS_18Kernel_traits_baseILj4096EfS2_fS2_fjLj128EEEEELb1ELb0ELb1ELb1EEEvNS_9BwdParamsE,"a",@progbits
	.sectionflags	@""
	.align	4
.nv.constant0._ZN10layer_norm13ln_bwd_kernelINS_13Kernel_traitsIf13__nv_bfloat16fS2_fjLj4096ELj1ELj1ELj4ELj16ENS_18Kernel_traits_baseILj4096EfS2_fS2_fjLj128EEEEELb1ELb0ELb1ELb1EEEvNS_9BwdParamsE:
	.zero		648


//--------------------- .nv.constant0._ZN10layer_norm13ln_bwd_kernelINS_13Kernel_traitsIf13__nv_bfloat16fS2_fjLj4096ELj1ELj1ELj4ELj16ENS_18Kernel_traits_baseILj4096EfS2_fS2_fjLj128EEEEELb1ELb1ELb0ELb0EEEvNS_9BwdParamsE --------------------------
	.section	.nv.constant0._ZN10layer_norm13ln_bwd_kernelINS_13Kernel_traitsIf13__nv_bfloat16fS2_fjLj4096ELj1ELj1ELj4ELj16ENS_18Kernel_traits_baseILj4096EfS2_fS2_fjLj128EEEEELb1ELb1ELb0ELb0EEEvNS_9BwdParamsE,"a",@progbits
	.sectionflags	@""
	.align	4
.nv.constant0._ZN10layer_norm13ln_bwd_kernelINS_13Kernel_traitsIf13__nv_bfloat16fS2_fjLj4096ELj1ELj1ELj4ELj16ENS_18Kernel_traits_baseILj4096EfS2_fS2_fjLj128EEEEELb1ELb1ELb0ELb0EEEvNS_9BwdParamsE:
	.zero		648


//--------------------- .nv.constant0._ZN10layer_norm13ln_bwd_kernelINS_13Kernel_traitsIf13__nv_bfloat16fS2_fjLj4096ELj1ELj1ELj4ELj16ENS_18Kernel_traits_baseILj4096EfS2_fS2_fjLj128EEEEELb1ELb1ELb0ELb1EEEvNS_9BwdParamsE --------------------------
	.section	.nv.constant0._ZN10layer_norm13ln_bwd_kernelINS_13Kernel_traitsIf13__nv_bfloat16fS2_fjLj4096ELj1ELj1ELj4ELj16ENS_18Kernel_traits_baseILj4096EfS2_fS2_fjLj128EEEEELb1ELb1ELb0ELb1EEEvNS_9BwdParamsE,"a",@progbits
	.sectionflags	@""
	.align	4
.nv.constant0._ZN10layer_norm13ln_bwd_kernelINS_13Kernel_traitsIf13__nv_bfloat16fS2_fjLj4096ELj1ELj1ELj4ELj16ENS_18Kernel_traits_baseILj4096EfS2_fS2_fjLj128EEEEELb1ELb1ELb0ELb1EEEvNS_9BwdParamsE:
	.zero		648


//--------------------- .nv.constant0._ZN10layer_norm22ln_bwd_finalize_kernelINS_22Kernel_traits_finalizeILj4096Ef13__nv_bfloat16fS2_fjLb1ELj1024ELj4ENS_18Kernel_traits_baseILj4096EfS2_fS2_fjLj1024EEEEELb1ELb0EEEvNS_9BwdParamsE --------------------------
	.section	.nv.constant0._ZN10layer_norm22ln_bwd_finalize_kernelINS_22Kernel_traits_finalizeILj4096Ef13__nv_bfloat16fS2_fjLb1ELj1024ELj4ENS_18Kernel_traits_baseILj4096EfS2_fS2_fjLj1024EEEEELb1ELb0EEEvNS_9BwdParamsE,"a",@progbits
	.sectionflags	@""
	.align	4
.nv.constant0._ZN10layer_norm22ln_bwd_finalize_kernelINS_22Kernel_traits_finalizeILj4096Ef13__nv_bfloat16fS2_fjLb1ELj1024ELj4ENS_18Kernel_traits_baseILj4096EfS2_fS2_fjLj1024EEEEELb1ELb0EEEvNS_9BwdParamsE:
	.zero		648


//--------------------- .nv.constant0._ZN10layer_norm13ln_bwd_kernelINS_13Kernel_traitsIf13__nv_bfloat16fS2_fjLj4096ELj1ELj1ELj4ELj16ENS_18Kernel_traits_baseILj4096EfS2_fS2_fjLj128EEEEELb1ELb1ELb1ELb0EEEvNS_9BwdParamsE --------------------------
	.section	.nv.constant0._ZN10layer_norm13ln_bwd_kernelINS_13Kernel_traitsIf13__nv_bfloat16fS2_fjLj4096ELj1ELj1ELj4ELj16ENS_18Kernel_traits_baseILj4096EfS2_fS2_fjLj128EEEEELb1ELb1ELb1ELb0EEEvNS_9BwdParamsE,"a",@progbits
	.sectionflags	@""
	.align	4
.nv.constant0._ZN10layer_norm13ln_bwd_kernelINS_13Kernel_traitsIf13__nv_bfloat16fS2_fjLj4096ELj1ELj1ELj4ELj16ENS_18Kernel_traits_baseILj4096EfS2_fS2_fjLj128EEEEELb1ELb1ELb1ELb0EEEvNS_9BwdParamsE:
	.zero		648


//--------------------- .nv.constant0._ZN10layer_norm22ln_bwd_finalize_kernelINS_22Kernel_traits_finalizeILj4096Ef13__nv_bfloat16fS2_fjLb1ELj1024ELj4ENS_18Kernel_traits_baseILj4096EfS2_fS2_fjLj1024EEEEELb1ELb1EEEvNS_9BwdParamsE --------------------------
	.section	.nv.constant0._ZN10layer_norm22ln_bwd_finalize_kernelINS_22Kernel_traits_finalizeILj4096Ef13__nv_bfloat16fS2_fjLb1ELj1024ELj4ENS_18Kernel_traits_baseILj4096EfS2_fS2_fjLj1024EEEEELb1ELb1EEEvNS_9BwdParamsE,"a",@progbits
	.sectionflags	@""
	.align	4
.nv.constant0._ZN10layer_norm22ln_bwd_finalize_kernelINS_22Kernel_traits_finalizeILj4096Ef13__nv_bfloat16fS2_fjLb1ELj1024ELj4ENS_18Kernel_traits_baseILj4096EfS2_fS2_fjLj1024EEEEELb1ELb1EEEvNS_9BwdParamsE:
	.zero		648


//--------------------- .nv.constant0._ZN10layer_norm13ln_bwd_kernelINS_13Kernel_traitsIf13__nv_bfloat16fS2_fjLj4096ELj1ELj1ELj4ELj16ENS_18Kernel_traits_baseILj4096EfS2_fS2_fjLj128EEEEELb1ELb1ELb1ELb1EEEvNS_9BwdParamsE --------------------------
	.section	.nv.constant0._ZN10layer_norm13ln_bwd_kernelINS_13Kernel_traitsIf13__nv_bfloat16fS2_fjLj4096ELj1ELj1ELj4ELj16ENS_18Kernel_traits_baseILj4096EfS2_fS2_fjLj128EEEEELb1ELb1ELb1ELb1EEEvNS_9BwdParamsE,"a",@progbits
	.sectionflags	@""
	.align	4
.nv.constant0._ZN10layer_norm13ln_bwd_kernelINS_13Kernel_traitsIf13__nv_bfloat16fS2_fjLj4096ELj1ELj1ELj4ELj16ENS_18Kernel_traits_baseILj4096EfS2_fS2_fjLj128EEEEELb1ELb1ELb1ELb1EEEvNS_9BwdParamsE:
	.zero		648


//--------------------- .nv.constant0._ZN10layer_norm13ln_bwd_kernelINS_13Kernel_traitsIf6__halfS2_S2_fjLj4096ELj1ELj1ELj4ELj16ENS_18Kernel_traits_baseILj4096EfS2_S2_S2_fjLj128EEEEELb0ELb0ELb0ELb0EEEvNS_9BwdParamsE --------------------------
	.section	.nv.constant0._ZN10layer_norm13ln_bwd_kernelINS_13Kernel_traitsIf6__halfS2_S2_fjLj4096ELj1ELj1ELj4ELj16ENS_18Kernel_traits_baseILj4096EfS2_S2_S2_fjLj128EEEEELb0ELb0ELb0ELb0EEEvNS_9BwdParamsE,"a",@progbits
	.sectionflags	@""
	.align	4
.nv.constant0._ZN10layer_norm13ln_bwd_kernelINS_13Kernel_traitsIf6__halfS2_S2_fjLj4096ELj1ELj1ELj4ELj16ENS_18Kernel_traits_baseILj4096EfS2_S2_S2_fjLj128EEEEELb0ELb0ELb0ELb0EEEvNS_9BwdParamsE:
	.zero		648


//--------------------- .nv.constant0._ZN10layer_norm13ln_bwd_kernelINS_13Kernel_traitsIf6__halfS2_S2_fjLj4096ELj1ELj1ELj4ELj16ENS_18Kernel_traits_baseILj4096EfS2_S2_S2_fjLj128EEEEELb0ELb0ELb0ELb1EEEvNS_9BwdParamsE --------------------------
	.section	.nv.constant0._ZN10layer_norm13ln_bwd_kernelINS_13Kernel_traitsIf6__halfS2_S2_fjLj4096ELj1ELj1ELj4ELj16ENS_18Kernel_traits_baseILj4096EfS2_S2_S2_fjLj128EEEEELb0ELb0ELb0ELb1EEEvNS_9BwdParamsE,"a",@progbits
	.sectionflags	@""
	.align	4
.nv.constant0._ZN10layer_norm13ln_bwd_kernelINS_13Kernel_traitsIf6__halfS2_S2_fjLj4096ELj1ELj1ELj4ELj16ENS_18Kernel_traits_baseILj4096EfS2_S2_S2_fjLj128EEEEELb0ELb0ELb0ELb1EEEvNS_9BwdParamsE:
	.zero		648


//--------------------- .nv.constant0._ZN10layer_norm13ln_bwd_kernelINS_13Kernel_traitsIf6__halfS2_S2_fjLj4096ELj1ELj1ELj4ELj16ENS_18Kernel_traits_baseILj4096EfS2_S2_S2_fjLj128EEEEELb0ELb0ELb1ELb0EEEvNS_9BwdParamsE --------------------------
	.section	.nv.constant0._ZN10layer_norm13ln_bwd_kernelINS_13Kernel_traitsIf6__halfS2_S2_fjLj4096ELj1ELj1ELj4ELj16ENS_18Kernel_traits_baseILj4096EfS2_S2_S2_fjLj128EEEEELb0ELb0ELb1ELb0EEEvNS_9BwdParamsE,"a",@progbits
	.sectionflags	@""
	.align	4
.nv.constant0._ZN10layer_norm13ln_bwd_kernelINS_13Kernel_traitsIf6__halfS2_S2_fjLj4096ELj1ELj1ELj4ELj16ENS_18Kernel_traits_baseILj4096EfS2_S2_S2_fjLj128EEEEELb0ELb0ELb1ELb0EEEvNS_9BwdParamsE:
	.zero		648


//--------------------- .nv.constant0._ZN10layer_norm13ln_bwd_kernelINS_13Kernel_traitsIf6__halfS2_S2_fjLj4096ELj1ELj1ELj4ELj16ENS_18Kernel_traits_baseILj4096EfS2_S2_S2_fjLj128EEEEELb0ELb0ELb1ELb1EEEvNS_9BwdParamsE --------------------------
	.section	.nv.constant0._ZN10layer_norm13ln_bwd_kernelINS_13Kernel_traitsIf6__halfS2_S2_fjLj4096ELj1ELj1ELj4ELj16ENS_18Kernel_traits_baseILj4096EfS2_S2_S2_fjLj128EEEEELb0ELb0ELb1ELb1EEEvNS_9BwdParamsE,"a",@progbits
	.sectionflags	@""
	.align	4
.nv.constant0._ZN10layer_norm13ln_bwd_kernelINS_13Kernel_traitsIf6__halfS2_S2_fjLj4096ELj1ELj1ELj4ELj16ENS_18Kernel_traits_baseILj4096EfS2_S2_S2_fjLj128EEEEELb0ELb0ELb1ELb1EEEvNS_9BwdParamsE:
	.zero		648


//--------------------- .nv.constant0._ZN10layer_norm13ln_bwd_kernelINS_13Kernel_traitsIf6__halfS2_S2_fjLj4096ELj1ELj1ELj4ELj16ENS_18Kernel_traits_baseILj4096EfS2_S2_S2_fjLj128EEEEELb0ELb1ELb0ELb0EEEvNS_9BwdParamsE --------------------------
	.section	.nv.constant0._ZN10layer_norm13ln_bwd_kernelINS_13Kernel_traitsIf6__halfS2_S2_fjLj4096ELj1ELj1ELj4ELj16ENS_18Kernel_traits_baseILj4096EfS2_S2_S2_fjLj128EEEEELb0ELb1ELb0ELb0EEEvNS_9BwdParamsE,"a",@progbits
	.sectionflags	@""
	.align	4
.nv.constant0._ZN10layer_norm13ln_bwd_kernelINS_13Kernel_traitsIf6__halfS2_S2_fjLj4096ELj1ELj1ELj4ELj16ENS_18Kernel_traits_baseILj4096EfS2_S2_S2_fjLj128EEEEELb0ELb1ELb0ELb0EEEvNS_9BwdParamsE:
	.zero		648


//--------------------- .nv.constant0._ZN10layer_norm13ln_bwd_kernelINS_13Kernel_traitsIf6__halfS2_S2_fjLj4096ELj1ELj1ELj4ELj16ENS_18Kernel_traits_baseILj4096EfS2_S2_S2_fjLj128EEEEELb0ELb1ELb0ELb1EEEvNS_9BwdParamsE --------------------------
	.section	.nv.constant0._ZN10layer_norm13ln_bwd_kernelINS_13Kernel_traitsIf6__halfS2_S2_fjLj4096ELj1ELj1ELj4ELj16ENS_18Kernel_traits_baseILj4096EfS2_S2_S2_fjLj128EEEEELb0ELb1ELb0ELb1EEEvNS_9BwdParamsE,"a",@progbits
	.sectionflags	@""
	.align	4
.nv.constant0._ZN10layer_norm13ln_bwd_kernelINS_13Kernel_traitsIf6__halfS2_S2_fjLj4096ELj1ELj1ELj4ELj16ENS_18Kernel_traits_baseILj4096EfS2_S2_S2_fjLj128EEEEELb0ELb1ELb0ELb1EEEvNS_9BwdParamsE:
	.zero		648


//--------------------- .nv.constant0._ZN10layer_norm13ln_bwd_kernelINS_13Kernel_traitsIf6__halfS2_S2_fjLj4096ELj1ELj1ELj4ELj16ENS_18Kernel_traits_baseILj4096EfS2_S2_S2_fjLj128EEEEELb0ELb1ELb1ELb0EEEvNS_9BwdParamsE --------------------------
	.section	.nv.constant0._ZN10layer_norm13ln_bwd_kernelINS_13Kernel_traitsIf6__halfS2_S2_fjLj4096ELj1ELj1ELj4ELj16ENS_18Kernel_traits_baseILj4096EfS2_S2_S2_fjLj128EEEEELb0ELb1ELb1ELb0EEEvNS_9BwdParamsE,"a",@progbits
	.sectionflags	@""
	.align	4
.nv.constant0._ZN10layer_norm13ln_bwd_kernelINS_13Kernel_traitsIf6__halfS2_S2_fjLj4096ELj1ELj1ELj4ELj16ENS_18Kernel_traits_baseILj4096EfS2_S2_S2_fjLj128EEEEELb0ELb1ELb1ELb0EEEvNS_9BwdParamsE:
	.zero		648


//--------------------- .nv.constant0._ZN10layer_norm13ln_bwd_kernelINS_13Kernel_traitsIf6__halfS2_S2_fjLj4096ELj1ELj1ELj4ELj16ENS_18Kernel_traits_baseILj4096EfS2_S2_S2_fjLj128EEEEELb0ELb1ELb1ELb1EEEvNS_9BwdParamsE --------------------------
	.section	.nv.constant0._ZN10layer_norm13ln_bwd_kernelINS_13Kernel_traitsIf6__halfS2_S2_fjLj4096ELj1ELj1ELj4ELj16ENS_18Kernel_traits_baseILj4096EfS2_S2_S2_fjLj128EEEEELb0ELb1ELb1ELb1EEEvNS_9BwdParamsE,"a",@progbits
	.sectionflags	@""
	.align	4
.nv.constant0._ZN10layer_norm13ln_bwd_kernelINS_13Kernel_traitsIf6__halfS2_S2_fjLj4096ELj1ELj1ELj4ELj16ENS_18Kernel_traits_baseILj4096EfS2_S2_S2_fjLj128EEEEELb0ELb1ELb1ELb1EEEvNS_9BwdParamsE:
	.zero		648


//--------------------- .nv.constant0._ZN10layer_norm13ln_bwd_kernelINS_13Kernel_traitsIf6__halfS2_S2_fjLj4096ELj1ELj1ELj4ELj16ENS_18Kernel_traits_baseILj4096EfS2_S2_S2_fjLj128EEEEELb1ELb0ELb0ELb0EEEvNS_9BwdParamsE --------------------------
	.section	.nv.constant0._ZN10layer_norm13ln_bwd_kernelINS_13Kernel_traitsIf6__halfS2_S2_fjLj4096ELj1ELj1ELj4ELj16ENS_18Kernel_traits_baseILj4096EfS2_S2_S2_fjLj128EEEEELb1ELb0ELb0ELb0EEEvNS_9BwdParamsE,"a",@progbits
	.sectionflags	@""
	.align	4
.nv.constant0._ZN10layer_norm13ln_bwd_kernelINS_13Kernel_traitsIf6__halfS2_S2_fjLj4096ELj1ELj1ELj4ELj16ENS_18Kernel_traits_baseILj4096EfS2_S2_S2_fjLj128EEEEELb1ELb0ELb0ELb0EEEvNS_9BwdParamsE:
	.zero		648


//--------------------- .nv.constant0._ZN10layer_norm13ln_bwd_kernelINS_13Kernel_traitsIf6__halfS2_S2_fjLj4096ELj1ELj1ELj4ELj16ENS_18Kernel_traits_baseILj4096EfS2_S2_S2_fjLj128EEEEELb1ELb0ELb0ELb1EEEvNS_9BwdParamsE --------------------------
	.section	.nv.constant0._ZN10layer_norm13ln_bwd_kernelINS_13Kernel_traitsIf6__halfS2_S2_fjLj4096ELj1ELj1ELj4ELj16ENS_18Kernel_traits_baseILj4096EfS2_S2_S2_fjLj128EEEEELb1ELb0ELb0ELb1EEEvNS_9BwdParamsE,"a",@progbits
	.sectionflags	@""
	.align	4
.nv.constant0._ZN10layer_norm13ln_bwd_kernelINS_13Kernel_traitsIf6__halfS2_S2_fjLj4096ELj1ELj1ELj4ELj16ENS_18Kernel_traits_baseILj4096EfS2_S2_S2_fjLj128EEEEELb1ELb0ELb0ELb1EEEvNS_9BwdParamsE:
	.zero		648


//--------------------- .nv.constant0._ZN10layer_norm22ln_bwd_finalize_kernelINS_22Kernel_traits_finalizeILj4096Ef6__halfS2_S2_fjLb0ELj1024ELj4ENS_18Kernel_traits_baseILj4096EfS2_S2_S2_fjLj1024EEEEELb0ELb0EEEvNS_9BwdParamsE --------------------------
	.section	.nv.constant0._ZN10layer_norm22ln_bwd_finalize_kernelINS_22Kernel_traits_finalizeILj4096Ef6__halfS2_S2_fjLb0ELj1024ELj4ENS_18Kernel_traits_baseILj4096EfS2_S2_S2_fjLj1024EEEEELb0ELb0EEEvNS_9BwdParamsE,"a",@progbits
	.sectionflags	@""
	.align	4
.nv.constant0._ZN10layer_norm22ln_bwd_finalize_kernelINS_22Kernel_traits_finalizeILj4096Ef6__halfS2_S2_fjLb0ELj1024ELj4ENS_18Kernel_traits_baseILj4096EfS2_S2_S2_fjLj1024EEEEELb0ELb0EEEvNS_9BwdParamsE:
	.zero		648


//--------------------- .nv.constant0._ZN10layer_norm13ln_bwd_kernelINS_13Kernel_traitsIf6__halfS2_S2_fjLj4096ELj1ELj1ELj4ELj16ENS_18Kernel_traits_baseILj4096EfS2_S2_S2_fjLj128EEEEELb1ELb0ELb1ELb0EEEvNS_9BwdParamsE --------------------------
	.section	.nv.constant0._ZN10layer_norm13ln_bwd_kernelINS_13Kernel_traitsIf6__halfS2_S2_fjLj4096ELj1ELj1ELj4ELj16ENS_18Kernel_traits_baseILj4096EfS2_S2_S2_fjLj128EEEEELb1ELb0ELb1ELb0EEEvNS_9BwdParamsE,"a",@progbits
	.sectionflags	@""
	.align	4
.nv.constant0._ZN10layer_norm13ln_bwd_kernelINS_13Kernel_traitsIf6__halfS2_S2_fjLj4096ELj1ELj1ELj4ELj16ENS_18Kernel_traits_baseILj4096EfS2_S2_S2_fjLj128EEEEELb1ELb0ELb1ELb0EEEvNS_9BwdParamsE:
	.zero		648


//--------------------- .nv.constant0._ZN10layer_norm22ln_bwd_finalize_kernelINS_22Kernel_traits_finalizeILj4096Ef6__halfS2_S2_fjLb0ELj1024ELj4ENS_18Kernel_traits_baseILj4096EfS2_S2_S2_fjLj1024EEEEELb0ELb1EEEvNS_9BwdParamsE --------------------------
	.section	.nv.constant0._ZN10layer_norm22ln_bwd_finalize_kernelINS_22Kernel_traits_finalizeILj4096Ef6__halfS2_S2_fjLb0ELj1024ELj4ENS_18Kernel_traits_baseILj4096EfS2_S2_S2_fjLj1024EEEEELb0ELb1EEEvNS_9BwdParamsE,"a",@progbits
	.sectionflags	@""
	.align	4
.nv.constant0._ZN10layer_norm22ln_bwd_finalize_kernelINS_22Kernel_traits_finalizeILj4096Ef6__halfS2_S2_fjLb0ELj1024ELj4ENS_18Kernel_traits_baseILj4096EfS2_S2_S2_fjLj1024EEEEELb0ELb1EEEvNS_9BwdParamsE:
	.zero		648


//--------------------- .nv.constant0._ZN10layer_norm13ln_bwd_kernelINS_13Kernel_traitsIf6__halfS2_S2_fjLj4096ELj1ELj1ELj4ELj16ENS_18Kernel_traits_baseILj4096EfS2_S2_S2_fjLj128EEEEELb1ELb0ELb1ELb1EEEvNS_9BwdParamsE --------------------------
	.section	.nv.constant0._ZN10layer_norm13ln_bwd_kernelINS_13Kernel_traitsIf6__halfS2_S2_fjLj4096ELj1ELj1ELj4ELj16ENS_18Kernel_traits_baseILj4096EfS2_S2_S2_fjLj128EEEEELb1ELb0ELb1ELb1EEEvNS_9BwdParamsE,"a",@progbits
	.sectionflags	@""
	.align	4
.nv.constant0._ZN10layer_norm13ln_bwd_kernelINS_13Kernel_traitsIf6__halfS2_S2_fjLj4096ELj1ELj1ELj4ELj16ENS_18Kernel_traits_baseILj4096EfS2_S2_S2_fjLj128EEEEELb1ELb0ELb1ELb1EEEvNS_9BwdParamsE:
	.zero		648


//--------------------- .nv.constant0._ZN10layer_norm13ln_bwd_kernelINS_13Kernel_traitsIf6__halfS2_S2_fjLj4096ELj1ELj1ELj4ELj16ENS_18Kernel_traits_baseILj4096EfS2_S2_S2_fjLj128EEEEELb1ELb1ELb0ELb0EEEvNS_9BwdParamsE --------------------------
	.section	.nv.constant0._ZN10layer_norm13ln_bwd_kernelINS_13Kernel_traitsIf6__halfS2_S2_fjLj4096ELj1ELj1ELj4ELj16ENS_18Kernel_traits_baseILj4096EfS2_S2_S2_fjLj128EEEEELb1ELb1ELb0ELb0EEEvNS_9BwdParamsE,"a",@progbits
	.sectionflags	@""
	.align	4
.nv.constant0._ZN10layer_norm13ln_bwd_kernelINS_13Kernel_traitsIf6__halfS2_S2_fjLj4096ELj1ELj1ELj4ELj16ENS_18Kernel_traits_baseILj4096EfS2_S2_S2_fjLj128EEEEELb1ELb1ELb0ELb0EEEvNS_9BwdParamsE:
	.zero		648


//--------------------- .nv.constant0._ZN10layer_norm13ln_bwd_kernelINS_13Kernel_traitsIf6__halfS2_S2_fjLj4096ELj1ELj1ELj4ELj16ENS_18Kernel_traits_baseILj4096EfS2_S2_S2_fjLj128EEEEELb1ELb1ELb0ELb1EEEvNS_9BwdParamsE --------------------------
	.section	.nv.constant0._ZN10layer_norm13ln_bwd_kernelINS_13Kernel_traitsIf6__halfS2_S2_fjLj4096ELj1ELj1ELj4ELj16ENS_18Kernel_traits_baseILj4096EfS2_S2_S2_fjLj128EEEEELb1ELb1ELb0ELb1EEEvNS_9BwdParamsE,"a",@progbits
	.sectionflags	@""
	.align	4
.nv.constant0._ZN10layer_norm13ln_bwd_kernelINS_13Kernel_traitsIf6__halfS2_S2_fjLj4096ELj1ELj1ELj4ELj16ENS_18Kernel_traits_baseILj4096EfS2_S2_S2_fjLj128EEEEELb1ELb1ELb0ELb1EEEvNS_9BwdParamsE:
	.zero		648


//--------------------- .nv.constant0._ZN10layer_norm22ln_bwd_finalize_kernelINS_22Kernel_traits_finalizeILj4096Ef6__halfS2_S2_fjLb1ELj1024ELj4ENS_18Kernel_traits_baseILj4096EfS2_S2_S2_fjLj1024EEEEELb1ELb0EEEvNS_9BwdParamsE --------------------------
	.section	.nv.constant0._ZN10layer_norm22ln_bwd_finalize_kernelINS_22Kernel_traits_finalizeILj4096Ef6__halfS2_S2_fjLb1ELj1024ELj4ENS_18Kernel_traits_baseILj4096EfS2_S2_S2_fjLj1024EEEEELb1ELb0EEEvNS_9BwdParamsE,"a",@progbits
	.sectionflags	@""
	.align	4
.nv.constant0._ZN10layer_norm22ln_bwd_finalize_kernelINS_22Kernel_traits_finalizeILj4096Ef6__halfS2_S2_fjLb1ELj1024ELj4ENS_18Kernel_traits_baseILj4096EfS2_S2_S2_fjLj1024EEEEELb1ELb0EEEvNS_9BwdParamsE:
	.zero		648


//--------------------- .nv.constant0._ZN10layer_norm13ln_bwd_kernelINS_13Kernel_traitsIf6__halfS2_S2_fjLj4096ELj1ELj1ELj4ELj16ENS_18Kernel_traits_baseILj4096EfS2_S2_S2_fjLj128EEEEELb1ELb1ELb1ELb0EEEvNS_9BwdParamsE --------------------------
	.section	.nv.constant0._ZN10layer_norm13ln_bwd_kernelINS_13Kernel_traitsIf6__halfS2_S2_fjLj4096ELj1ELj1ELj4ELj16ENS_18Kernel_traits_baseILj4096EfS2_S2_S2_fjLj128EEEEELb1ELb1ELb1ELb0EEEvNS_9BwdParamsE,"a",@progbits
	.sectionflags	@""
	.align	4
.nv.constant0._ZN10layer_norm13ln_bwd_kernelINS_13Kernel_traitsIf6__halfS2_S2_fjLj4096ELj1ELj1ELj4ELj16ENS_18Kernel_traits_baseILj4096EfS2_S2_S2_fjLj128EEEEELb1ELb1ELb1ELb0EEEvNS_9BwdParamsE:
	.zero		648


//--------------------- .nv.constant0._ZN10layer_norm22ln_bwd_finalize_kernelINS_22Kernel_traits_finalizeILj4096Ef6__halfS2_S2_fjLb1ELj1024ELj4ENS_18Kernel_traits_baseILj4096EfS2_S2_S2_fjLj1024EEEEELb1ELb1EEEvNS_9BwdParamsE --------------------------
	.section	.nv.constant0._ZN10layer_norm22ln_bwd_finalize_kernelINS_22Kernel_traits_finalizeILj4096Ef6__halfS2_S2_fjLb1ELj1024ELj4ENS_18Kernel_traits_baseILj4096EfS2_S2_S2_fjLj1024EEEEELb1ELb1EEEvNS_9BwdParamsE,"a",@progbits
	.sectionflags	@""
	.align	4
.nv.constant0._ZN10layer_norm22ln_bwd_finalize_kernelINS_22Kernel_traits_finalizeILj4096Ef6__halfS2_S2_fjLb1ELj1024ELj4ENS_18Kernel_traits_baseILj4096EfS2_S2_S2_fjLj1024EEEEELb1ELb1EEEvNS_9BwdParamsE:
	.zero		648


//--------------------- .nv.constant0._ZN10layer_norm13ln_bwd_kernelINS_13Kernel_traitsIf6__halfS2_S2_fjLj4096ELj1ELj1ELj4ELj16ENS_18Kernel_traits_baseILj4096EfS2_S2_S2_fjLj128EEEEELb1ELb1ELb1ELb1EEEvNS_9BwdParamsE --------------------------
	.section	.nv.constant0._ZN10layer_norm13ln_bwd_kernelINS_13Kernel_traitsIf6__halfS2_S2_fjLj4096ELj1ELj1ELj4ELj16ENS_18Kernel_traits_baseILj4096EfS2_S2_S2_fjLj128EEEEELb1ELb1ELb1ELb1EEEvNS_9BwdParamsE,"a",@progbits
	.sectionflags	@""
	.align	4
.nv.constant0._ZN10layer_norm13ln_bwd_kernelINS_13Kernel_traitsIf6__halfS2_S2_fjLj4096ELj1ELj1ELj4ELj16ENS_18Kernel_traits_baseILj4096EfS2_S2_S2_fjLj128EEEEELb1ELb1ELb1ELb1EEEvNS_9BwdParamsE:
	.zero		648


//--------------------- .nv.constant0._ZN10layer_norm13ln_bwd_kernelINS_13Kernel_traitsI6__halfS2_fS2_fjLj4096ELj1ELj1ELj4ELj16ENS_18Kernel_traits_baseILj4096ES2_S2_fS2_fjLj128EEEEELb0ELb0ELb0ELb0EEEvNS_9BwdParamsE --------------------------
	.section	.nv.constant0._ZN10layer_norm13ln_bwd_kernelINS_13Kernel_traitsI6__halfS2_fS2_fjLj4096ELj1ELj1ELj4ELj16ENS_18Kernel_traits_baseILj4096ES2_S2_fS2_fjLj128EEEEELb0ELb0ELb0ELb0EEEvNS_9BwdParamsE,"a",@progbits
	.sectionflags	@""
	.align	4
.nv.constant0._ZN10layer_norm13ln_bwd_kernelINS_13Kernel_traitsI6__halfS2_fS2_fjLj4096ELj1ELj1ELj4ELj16ENS_18Kernel_traits_baseILj4096ES2_S2_fS2_fjLj128EEEEELb0ELb0ELb0ELb0EEEvNS_9BwdParamsE:
	.zero		648


//--------------------- .nv.constant0._ZN10layer_norm13ln_bwd_kernelINS_13Kernel_traitsI6__halfS2_fS2_fjLj4096ELj1ELj1ELj4ELj16ENS_18Kernel_traits_baseILj4096ES2_S2_fS2_fjLj128EEEEELb0ELb0ELb0ELb1EEEvNS_9BwdParamsE --------------------------
	.section	.nv.constant0._ZN10layer_norm13ln_bwd_kernelINS_13Kernel_traitsI6__halfS2_fS2_fjLj4096ELj1ELj1ELj4ELj16ENS_18Kernel_traits_baseILj4096ES2_S2_fS2_fjLj128EEEEELb0ELb0ELb0ELb1EEEvNS_9BwdParamsE,"a",@progbits
	.sectionflags	@""
	.align	4
.nv.constant0._ZN10layer_norm13ln_bwd_kernelINS_13Kernel_traitsI6__halfS2_fS2_fjLj4096ELj1ELj1ELj4ELj16ENS_18Kernel_traits_baseILj4096ES2_S2_fS2_fjLj128EEEEELb0ELb0ELb0ELb1EEEvNS_9BwdParamsE:
	.zero		648


//--------------------- .nv.constant0._ZN10layer_norm13ln_bwd_kernelINS_13Kernel_traitsI6__halfS2_fS2_fjLj4096ELj1ELj1ELj4ELj16ENS_18Kernel_traits_baseILj4096ES2_S2_fS2_fjLj128EEEEELb0ELb0ELb1ELb0EEEvNS_9BwdParamsE --------------------------
	.section	.nv.constant0._ZN10layer_norm13ln_bwd_kernelINS_13Kernel_traitsI6__halfS2_fS2_fjLj4096ELj1ELj1ELj4ELj16ENS_18Kernel_traits_baseILj4096ES2_S2_fS2_fjLj128EEEEELb0ELb0ELb1ELb0EEEvNS_9BwdParamsE,"a",@progbits
	.sectionflags	@""
	.align	4
.nv.constant0._ZN10layer_norm13ln_bwd_kernelINS_13Kernel_traitsI6__halfS2_fS2_fjLj4096ELj1ELj1ELj4ELj16ENS_18Kernel_traits_baseILj4096ES2_S2_fS2_fjLj128EEEEELb0ELb0ELb1ELb0EEEvNS_9BwdParamsE:
	.zero		648


//--------------------- .nv.constant0._ZN10layer_norm13ln_bwd_kernelINS_13Kernel_traitsI6__halfS2_fS2_fjLj4096ELj1ELj1ELj4ELj16ENS_18Kernel_traits_baseILj4096ES2_S2_fS2_fjLj128EEEEELb0ELb0ELb1ELb1EEEvNS_9BwdParamsE --------------------------
	.section	.nv.constant0._ZN10layer_norm13ln_bwd_kernelINS_13Kernel_traitsI6__halfS2_fS2_fjLj4096ELj1ELj1ELj4ELj16ENS_18Kernel_traits_baseILj4096ES2_S2_fS2_fjLj128EEEEELb0ELb0ELb1ELb1EEEvNS_9BwdParamsE,"a",@progbits
	.sectionflags	@""
	.align	4
.nv.constant0._ZN10layer_norm13ln_bwd_kernelINS_13Kernel_traitsI6__halfS2_fS2_fjLj4096ELj1ELj1ELj4ELj16ENS_18Kernel_traits_baseILj4096ES2_S2_fS2_fjLj128EEEEELb0ELb0ELb1ELb1EEEvNS_9BwdParamsE:
	.zero		648


//--------------------- .nv.constant0._ZN10layer_norm13ln_bwd_kernelINS_13Kernel_traitsI6__halfS2_fS2_fjLj4096ELj1ELj1ELj4ELj16ENS_18Kernel_traits_baseILj4096ES2_S2_fS2_fjLj128EEEEELb0ELb1ELb0ELb0EEEvNS_9BwdParamsE --------------------------
	.section	.nv.constant0._ZN10layer_norm13ln_bwd_kernelINS_13Kernel_traitsI6__halfS2_fS2_fjLj4096ELj1ELj1ELj4ELj16ENS_18Kernel_traits_baseILj4096ES2_S2_fS2_fjLj128EEEEELb0ELb1ELb0ELb0EEEvNS_9BwdParamsE,"a",@progbits
	.sectionflags	@""
	.align	4
.nv.constant0._ZN10layer_norm13ln_bwd_kernelINS_13Kernel_traitsI6__halfS2_fS2_fjLj4096ELj1ELj1ELj4ELj16ENS_18Kernel_traits_baseILj4096ES2_S2_fS2_fjLj128EEEEELb0ELb1ELb0ELb0EEEvNS_9BwdParamsE:
	.zero		648


//--------------------- .nv.constant0._ZN10layer_norm13ln_bwd_kernelINS_13Kernel_traitsI6__halfS2_fS2_fjLj4096ELj1ELj1ELj4ELj16ENS_18Kernel_traits_baseILj4096ES2_S2_fS2_fjLj128EEEEELb0ELb1ELb0ELb1EEEvNS_9BwdParamsE --------------------------
	.section	.nv.constant0._ZN10layer_norm13ln_bwd_kernelINS_13Kernel_traitsI6__halfS2_fS2_fjLj4096ELj1ELj1ELj4ELj16ENS_18Kernel_traits_baseILj4096ES2_S2_fS2_fjLj128EEEEELb0ELb1ELb0ELb1EEEvNS_9BwdParamsE,"a",@progbits
	.sectionflags	@""
	.align	4
.nv.constant0._ZN10layer_norm13ln_bwd_kernelINS_13Kernel_traitsI6__halfS2_fS2_fjLj4096ELj1ELj1ELj4ELj16ENS_18Kernel_traits_baseILj4096ES2_S2_fS2_fjLj128EEEEELb0ELb1ELb0ELb1EEEvNS_9BwdParamsE:
	.zero		648


//--------------------- .nv.constant0._ZN10layer_norm13ln_bwd_kernelINS_13Kernel_traitsI6__halfS2_fS2_fjLj4096ELj1ELj1ELj4ELj16ENS_18Kernel_traits_baseILj4096ES2_S2_fS2_fjLj128EEEEELb0ELb1ELb1ELb0EEEvNS_9BwdParamsE --------------------------
	.section	.nv.constant0._ZN10layer_norm13ln_bwd_kernelINS_13Kernel_traitsI6__halfS2_fS2_fjLj4096ELj1ELj1ELj4ELj16ENS_18Kernel_traits_baseILj4096ES2_S2_fS2_fjLj128EEEEELb0ELb1ELb1ELb0EEEvNS_9BwdParamsE,"a",@progbits
	.sectionflags	@""
	.align	4
.nv.constant0._ZN10layer_norm13ln_bwd_kernelINS_13Kernel_traitsI6__halfS2_fS2_fjLj4096ELj1ELj1ELj4ELj16ENS_18Kernel_traits_baseILj4096ES2_S2_fS2_fjLj128EEEEELb0ELb1ELb1ELb0EEEvNS_9BwdParamsE:
	.zero		648


//--------------------- .nv.constant0._ZN10layer_norm13ln_bwd_kernelINS_13Kernel_traitsI6__halfS2_fS2_fjLj4096ELj1ELj1ELj4ELj16ENS_18Kernel_traits_baseILj4096ES2_S2_fS2_fjLj128EEEEELb0ELb1ELb1ELb1EEEvNS_9BwdParamsE --------------------------
	.section	.nv.constant0._ZN10layer_norm13ln_bwd_kernelINS_13Kernel_traitsI6__halfS2_fS2_fjLj4096ELj1ELj1ELj4ELj16ENS_18Kernel_traits_baseILj4096ES2_S2_fS2_fjLj128EEEEELb0ELb1ELb1ELb1EEEvNS_9BwdParamsE,"a",@progbits
	.sectionflags	@""
	.align	4
.nv.constant0._ZN10layer_norm13ln_bwd_kernelINS_13Kernel_traitsI6__halfS2_fS2_fjLj4096ELj1ELj1ELj4ELj16ENS_18Kernel_traits_baseILj4096ES2_S2_fS2_fjLj128EEEEELb0ELb1ELb1ELb1EEEvNS_9BwdParamsE:
	.zero		648


//--------------------- .nv.constant0._ZN10layer_norm13ln_bwd_kernelINS_13Kernel_traitsI6__halfS2_fS2_fjLj4096ELj1ELj1ELj4ELj16ENS_18Kernel_traits_baseILj4096ES2_S2_fS2_fjLj128EEEEELb1ELb0ELb0ELb0EEEvNS_9BwdParamsE --------------------------
	.section	.nv.constant0._ZN10layer_norm13ln_bwd_kernelINS_13Kernel_traitsI6__halfS2_fS2_fjLj4096ELj1ELj1ELj4ELj16ENS_18Kernel_traits_baseILj4096ES2_S2_fS2_fjLj128EEEEELb1ELb0ELb0ELb0EEEvNS_9BwdParamsE,"a",@progbits
	.sectionflags	@""
	.align	4
.nv.constant0._ZN10layer_norm13ln_bwd_kernelINS_13Kernel_traitsI6__halfS2_fS2_fjLj4096ELj1ELj1ELj4ELj16ENS_18Kernel_traits_baseILj4096ES2_S2_fS2_fjLj128EEEEELb1ELb0ELb0ELb0EEEvNS_9BwdParamsE:
	.zero		648


//--------------------- .nv.constant0._ZN10layer_norm13ln_bwd_kernelINS_13Kernel_traitsI6__halfS2_fS2_fjLj4096ELj1ELj1ELj4ELj16ENS_18Kernel_traits_baseILj4096ES2_S2_fS2_fjLj128EEEEELb1ELb0ELb0ELb1EEEvNS_9BwdParamsE --------------------------
	.section	.nv.constant0._ZN10layer_norm13ln_bwd_kernelINS_13Kernel_traitsI6__halfS2_fS2_fjLj4096ELj1ELj1ELj4ELj16ENS_18Kernel_traits_baseILj4096ES2_S2_fS2_fjLj128EEEEELb1ELb0ELb0ELb1EEEvNS_9BwdParamsE,"a",@progbits
	.sectionflags	@""
	.align	4
.nv.constant0._ZN10layer_norm13ln_bwd_kernelINS_13Kernel_traitsI6__halfS2_fS2_fjLj4096ELj1ELj1ELj4ELj16ENS_18Kernel_traits_baseILj4096ES2_S2_fS2_fjLj128EEEEELb1ELb0ELb0ELb1EEEvNS_9BwdParamsE:
	.zero		648


//--------------------- .nv.constant0._ZN10layer_norm22ln_bwd_finalize_kernelINS_22Kernel_traits_finalizeILj4096E6__halfS2_fS2_fjLb0ELj1024ELj4ENS_18Kernel_traits_baseILj4096ES2_S2_fS2_fjLj1024EEEEELb0ELb0EEEvNS_9BwdParamsE --------------------------
	.section	.nv.constant0._ZN10layer_norm22ln_bwd_finalize_kernelINS_22Kernel_traits_finalizeILj4096E6__halfS2_fS2_fjLb0ELj1024ELj4ENS_18Kernel_traits_baseILj4096ES2_S2_fS2_fjLj1024EEEEELb0ELb0EEEvNS_9BwdParamsE,"a",@progbits
	.sectionflags	@""
	.align	4
.nv.constant0._ZN10layer_norm22ln_bwd_finalize_kernelINS_22Kernel_traits_finalizeILj4096E6__halfS2_fS2_fjLb0ELj1024ELj4ENS_18Kernel_traits_baseILj4096ES2_S2_fS2_fjLj1024EEEEELb0ELb0EEEvNS_9BwdParamsE:
	.zero		648


//--------------------- .nv.constant0._ZN10layer_norm13ln_bwd_kernelINS_13Kernel_traitsI6__halfS2_fS2_fjLj4096ELj1ELj1ELj4ELj16ENS_18Kernel_traits_baseILj4096ES2_S2_fS2_fjLj128EEEEELb1ELb0ELb1ELb0EEEvNS_9BwdParamsE --------------------------
	.section	.nv.constant0._ZN10layer_norm13ln_bwd_kernelINS_13Kernel_traitsI6__halfS2_fS2_fjLj4096ELj1ELj1ELj4ELj16ENS_18Kernel_traits_baseILj4096ES2_S2_fS2_fjLj128EEEEELb1ELb0ELb1ELb0EEEvNS_9BwdParamsE,"a",@progbits
	.sectionflags	@""
	.align	4
.nv.constant0._ZN10layer_norm13ln_bwd_kernelINS_13Kernel_traitsI6__halfS2_fS2_fjLj4096ELj1ELj1ELj4ELj16ENS_18Kernel_traits_baseILj4096ES2_S2_fS2_fjLj128EEEEELb1ELb0ELb1ELb0EEEvNS_9BwdParamsE:
	.zero		648


//--------------------- .nv.constant0._ZN10layer_norm22ln_bwd_finalize_kernelINS_22Kernel_traits_finalizeILj4096E6__halfS2_fS2_fjLb0ELj1024ELj4ENS_18Kernel_traits_baseILj4096ES2_S2_fS2_fjLj1024EEEEELb0ELb1EEEvNS_9BwdParamsE --------------------------
	.section	.nv.constant0._ZN10layer_norm22ln_bwd_finalize_kernelINS_22Kernel_traits_finalizeILj4096E6__halfS2_fS2_fjLb0ELj1024ELj4ENS_18Kernel_traits_baseILj4096ES2_S2_fS2_fjLj1024EEEEELb0ELb1EEEvNS_9BwdParamsE,"a",@progbits
	.sectionflags	@""
	.align	4
.nv.constant0._ZN10layer_norm22ln_bwd_finalize_kernelINS_22Kernel_traits_finalizeILj4096E6__halfS2_fS2_fjLb0ELj1024ELj4ENS_18Kernel_traits_baseILj4096ES2_S2_fS2_fjLj1024EEEEELb0ELb1EEEvNS_9BwdParamsE:
	.zero		648


//--------------------- .nv.constant0._ZN10layer_norm13ln_bwd_kernelINS_13Kernel_traitsI6__halfS2_fS2_fjLj4096ELj1ELj1ELj4ELj16ENS_18Kernel_traits_baseILj4096ES2_S2_fS2_fjLj128EEEEELb1ELb0ELb1ELb1EEEvNS_9BwdParamsE --------------------------
	.section	.nv.constant0._ZN10layer_norm13ln_bwd_kernelINS_13Kernel_traitsI6__halfS2_fS2_fjLj4096ELj1ELj1ELj4ELj16ENS_18Kernel_traits_baseILj4096ES2_S2_fS2_fjLj128EEEEELb1ELb0ELb1ELb1EEEvNS_9BwdParamsE,"a",@progbits
	.sectionflags	@""
	.align	4
.nv.constant0._ZN10layer_norm13ln_bwd_kernelINS_13Kernel_traitsI6__halfS2_fS2_fjLj4096ELj1ELj1ELj4ELj16ENS_18Kernel_traits_baseILj4096ES2_S2_fS2_fjLj128EEEEELb1ELb0ELb1ELb1EEEvNS_9BwdParamsE:
	.zero		648


//--------------------- .nv.constant0._ZN10layer_norm13ln_bwd_kernelINS_13Kernel_traitsI6__halfS2_fS2_fjLj4096ELj1ELj1ELj4ELj16ENS_18Kernel_traits_baseILj4096ES2_S2_fS2_fjLj128EEEEELb1ELb1ELb0ELb0EEEvNS_9BwdParamsE --------------------------
	.section	.nv.constant0._ZN10layer_norm13ln_bwd_kernelINS_13Kernel_traitsI6__halfS2_fS2_fjLj4096ELj1ELj1ELj4ELj16ENS_18Kernel_traits_baseILj4096ES2_S2_fS2_fjLj128EEEEELb1ELb1ELb0ELb0EEEvNS_9BwdParamsE,"a",@progbits
	.sectionflags	@""
	.align	4
.nv.constant0._ZN10layer_norm13ln_bwd_kernelINS_13Kernel_traitsI6__halfS2_fS2_fjLj4096ELj1ELj1ELj4ELj16ENS_18Kernel_traits_baseILj4096ES2_S2_fS2_fjLj128EEEEELb1ELb1ELb0ELb0EEEvNS_9BwdParamsE:
	.zero		648


//--------------------- .nv.constant0._ZN10layer_norm13ln_bwd_kernelINS_13Kernel_traitsI6__halfS2_fS2_fjLj4096ELj1ELj1ELj4ELj16ENS_18Kernel_traits_baseILj4096ES2_S2_fS2_fjLj128EEEEELb1ELb1ELb0ELb1EEEvNS_9BwdParamsE --------------------------
	.section	.nv.constant0._ZN10layer_norm13ln_bwd_kernelINS_13Kernel_traitsI6__halfS2_fS2_fjLj4096ELj1ELj1ELj4ELj16ENS_18Kernel_traits_baseILj4096ES2_S2_fS2_fjLj128EEEEELb1ELb1ELb0ELb1EEEvNS_9BwdParamsE,"a",@progbits
	.sectionflags	@""
	.align	4
.nv.constant0._ZN10layer_norm13ln_bwd_kernelINS_13Kernel_traitsI6__halfS2_fS2_fjLj4096ELj1ELj1ELj4ELj16ENS_18Kernel_traits_baseILj4096ES2_S2_fS2_fjLj128EEEEELb1ELb1ELb0ELb1EEEvNS_9BwdParamsE:
	.zero		648


//--------------------- .nv.constant0._ZN10layer_norm22ln_bwd_finalize_kernelINS_22Kernel_traits_finalizeILj4096E6__halfS2_fS2_fjLb1ELj1024ELj4ENS_18Kernel_traits_baseILj4096ES2_S2_fS2_fjLj1024EEEEELb1ELb0EEEvNS_9BwdParamsE --------------------------
	.section	.nv.constant0._ZN10layer_norm22ln_bwd_finalize_kernelINS_22Kernel_traits_finalizeILj4096E6__halfS2_fS2_fjLb1ELj1024ELj4ENS_18Kernel_traits_baseILj4096ES2_S2_fS2_fjLj1024EEEEELb1ELb0EEEvNS_9BwdParamsE,"a",@progbits
	.sectionflags	@""
	.align	4
.nv.constant0._ZN10layer_norm22ln_bwd_finalize_kernelINS_22Kernel_traits_finalizeILj4096E6__halfS2_fS2_fjLb1ELj1024ELj4ENS_18Kernel_traits_baseILj4096ES2_S2_fS2_fjLj1024EEEEELb1ELb0EEEvNS_9BwdParamsE:
	.zero		648


//--------------------- .nv.constant0._ZN10layer_norm13ln_bwd_kernelINS_13Kernel_traitsI6__halfS2_fS2_fjLj4096ELj1ELj1ELj4ELj16ENS_18Kernel_traits_baseILj4096ES2_S2_fS2_fjLj128EEEEELb1ELb1ELb1ELb0EEEvNS_9BwdParamsE --------------------------
	.section	.nv.constant0._ZN10layer_norm13ln_bwd_kernelINS_13Kernel_traitsI6__halfS2_fS2_fjLj4096ELj1ELj1ELj4ELj16ENS_18Kernel_traits_baseILj4096ES2_S2_fS2_fjLj128EEEEELb1ELb1ELb1ELb0EEEvNS_9BwdParamsE,"a",@progbits
	.sectionflags	@""
	.align	4
.nv.constant0._ZN10layer_norm13ln_bwd_kernelINS_13Kernel_traitsI6__halfS2_fS2_fjLj4096ELj1ELj1ELj4ELj16ENS_18Kernel_traits_baseILj4096ES2_S2_fS2_fjLj128EEEEELb1ELb1ELb1ELb0EEEvNS_9BwdParamsE:
	.zero		648


//--------------------- .nv.constant0._ZN10layer_norm22ln_bwd_finalize_kernelINS_22Kernel_traits_finalizeILj4096E6__halfS2_fS2_fjLb1ELj1024ELj4ENS_18Kernel_traits_baseILj4096ES2_S2_fS2_fjLj1024EEEEELb1ELb1EEEvNS_9BwdParamsE --------------------------
	.section	.nv.constant0._ZN10layer_norm22ln_bwd_finalize_kernelINS_22Kernel_traits_finalizeILj4096E6__halfS2_fS2_fjLb1ELj1024ELj4ENS_18Kernel_traits_baseILj4096ES2_S2_fS2_fjLj1024EEEEELb1ELb1EEEvNS_9BwdParamsE,"a",@progbits
	.sectionflags	@""
	.align	4
.nv.constant0._ZN10layer_norm22ln_bwd_finalize_kernelINS_22Kernel_traits_finalizeILj4096E6__halfS2_fS2_fjLb1ELj1024ELj4ENS_18Kernel_traits_baseILj4096ES2_S2_fS2_fjLj1024EEEEELb1ELb1EEEvNS_9BwdParamsE:
	.zero		648


//--------------------- .nv.constant0._ZN10layer_norm13ln_bwd_kernelINS_13Kernel_traitsI6__halfS2_fS2_fjLj4096ELj1ELj1ELj4ELj16ENS_18Kernel_traits_baseILj4096ES2_S2_fS2_fjLj128EEEEELb1ELb1ELb1ELb1EEEvNS_9BwdParamsE --------------------------
	.section	.nv.constant0._ZN10layer_norm13ln_bwd_kernelINS_13Kernel_traitsI6__halfS2_fS2_fjLj4096ELj1ELj1ELj4ELj16ENS_18Kernel_traits_baseILj4096ES2_S2_fS2_fjLj128EEEEELb1ELb1ELb1ELb1EEEvNS_9BwdParamsE,"a",@progbits
	.sectionflags	@""
	.align	4
.nv.constant0._ZN10layer_norm13ln_bwd_kernelINS_13Kernel_traitsI6__halfS2_fS2_fjLj4096ELj1ELj1ELj4ELj16ENS_18Kernel_traits_baseILj4096ES2_S2_fS2_fjLj128EEEEELb1ELb1ELb1ELb1EEEvNS_9BwdParamsE:
	.zero		648


//--------------------- .nv.constant0._ZN10layer_norm13ln_bwd_kernelINS_13Kernel_traitsIf6__halffS2_fjLj4096ELj1ELj1ELj4ELj16ENS_18Kernel_traits_baseILj4096EfS2_fS2_fjLj128EEEEELb0ELb0ELb0ELb0EEEvNS_9BwdParamsE --------------------------
	.section	.nv.constant0._ZN10layer_norm13ln_bwd_kernelINS_13Kernel_traitsIf6__halffS2_fjLj4096ELj1ELj1ELj4ELj16ENS_18Kernel_traits_baseILj4096EfS2_fS2_fjLj128EEEEELb0ELb0ELb0ELb0EEEvNS_9BwdParamsE,"a",@progbits
	.sectionflags	@""
	.align	4
.nv.constant0._ZN10layer_norm13ln_bwd_kernelINS_13Kernel_traitsIf6__halffS2_fjLj4096ELj1ELj1ELj4ELj16ENS_18Kernel_traits_baseILj4096EfS2_fS2_fjLj128EEEEELb0ELb0ELb0ELb0EEEvNS_9BwdParamsE:
	.zero		648


//--------------------- .nv.constant0._ZN10layer_norm13ln_bwd_kernelINS_13Kernel_traitsIf6__halffS2_fjLj4096ELj1ELj1ELj4ELj16ENS_18Kernel_traits_baseILj4096EfS2_fS2_fjLj128EEEEELb0ELb0ELb0ELb1EEEvNS_9BwdParamsE --------------------------
	.section	.nv.constant0._ZN10layer_norm13ln_bwd_kernelINS_13Kernel_traitsIf6__halffS2_fjLj4096ELj1ELj1ELj4ELj16ENS_18Kernel_traits_baseILj4096EfS2_fS2_fjLj128EEEEELb0ELb0ELb0ELb1EEEvNS_9BwdParamsE,"a",@progbits
	.sectionflags	@""
	.align	4
.nv.constant0._ZN10layer_norm13ln_bwd_kernelINS_13Kernel_traitsIf6__halffS2_fjLj4096ELj1ELj1ELj4ELj16ENS_18Kernel_traits_baseILj4096EfS2_fS2_fjLj128EEEEELb0ELb0ELb0ELb1EEEvNS_9BwdParamsE:
	.zero		648


//--------------------- .nv.constant0._ZN10layer_norm13ln_bwd_kernelINS_13Kernel_traitsIf6__halffS2_fjLj4096ELj1ELj1ELj4ELj16ENS_18Kernel_traits_baseILj4096EfS2_fS2_fjLj128EEEEELb0ELb0ELb1ELb0EEEvNS_9BwdParamsE --------------------------
	.section	.nv.constant0._ZN10layer_norm13ln_bwd_kernelINS_13Kernel_traitsIf6__halffS2_fjLj4096ELj1ELj1ELj4ELj16ENS_18Kernel_traits_baseILj4096EfS2_fS2_fjLj128EEEEELb0ELb0ELb1ELb0EEEvNS_9BwdParamsE,"a",@progbits
	.sectionflags	@""
	.align	4
.nv.constant0._ZN10layer_norm13ln_bwd_kernelINS_13Kernel_traitsIf6__halffS2_fjLj4096ELj1ELj1ELj4ELj16ENS_18Kernel_traits_baseILj4096EfS2_fS2_fjLj128EEEEELb0ELb0ELb1ELb0EEEvNS_9BwdParamsE:
	.zero		648


//--------------------- .nv.constant0._ZN10layer_norm13ln_bwd_kernelINS_13Kernel_traitsIf6__halffS2_fjLj4096ELj1ELj1ELj4ELj16ENS_18Kernel_traits_baseILj4096EfS2_fS2_fjLj128EEEEELb0ELb0ELb1ELb1EEEvNS_9BwdParamsE --------------------------
	.section	.nv.constant0._ZN10layer_norm13ln_bwd_kernelINS_13Kernel_traitsIf6__halffS2_fjLj4096ELj1ELj1ELj4ELj16ENS_18Kernel_traits_baseILj4096EfS2_fS2_fjLj128EEEEELb0ELb0ELb1ELb1EEEvNS_9BwdParamsE,"a",@progbits
	.sectionflags	@""
	.align	4
.nv.constant0._ZN10layer_norm13ln_bwd_kernelINS_13Kernel_traitsIf6__halffS2_fjLj4096ELj1ELj1ELj4ELj16ENS_18Kernel_traits_baseILj4096EfS2_fS2_fjLj128EEEEELb0ELb0ELb1ELb1EEEvNS_9BwdParamsE:
	.zero		648


//--------------------- .nv.constant0._ZN10layer_norm13ln_bwd_kernelINS_13Kernel_traitsIf6__halffS2_fjLj4096ELj1ELj1ELj4ELj16ENS_18Kernel_traits_baseILj4096EfS2_fS2_fjLj128EEEEELb0ELb1ELb0ELb0EEEvNS_9BwdParamsE --------------------------
	.section	.nv.constant0._ZN10layer_norm13ln_bwd_kernelINS_13Kernel_traitsIf6__halffS2_fjLj4096ELj1ELj1ELj4ELj16ENS_18Kernel_traits_baseILj4096EfS2_fS2_fjLj128EEEEELb0ELb1ELb0ELb0EEEvNS_9BwdParamsE,"a",@progbits
	.sectionflags	@""
	.align	4
.nv.constant0._ZN10layer_norm13ln_bwd_kernelINS_13Kernel_traitsIf6__halffS2_fjLj4096ELj1ELj1ELj4ELj16ENS_18Kernel_traits_baseILj4096EfS2_fS2_fjLj128EEEEELb0ELb1ELb0ELb0EEEvNS_9BwdParamsE:
	.zero		648


//--------------------- .nv.constant0._ZN10layer_norm13ln_bwd_kernelINS_13Kernel_traitsIf6__halffS2_fjLj4096ELj1ELj1ELj4ELj16ENS_18Kernel_traits_baseILj4096EfS2_fS2_fjLj128EEEEELb0ELb1ELb0ELb1EEEvNS_9BwdParamsE --------------------------
	.section	.nv.constant0._ZN10layer_norm13ln_bwd_kernelINS_13Kernel_traitsIf6__halffS2_fjLj4096ELj1ELj1ELj4ELj16ENS_18Kernel_traits_baseILj4096EfS2_fS2_fjLj128EEEEELb0ELb1ELb0ELb1EEEvNS_9BwdParamsE,"a",@progbits
	.sectionflags	@""
	.align	4
.nv.constant0._ZN10layer_norm13ln_bwd_kernelINS_13Kernel_traitsIf6__halffS2_fjLj4096ELj1ELj1ELj4ELj16ENS_18Kernel_traits_baseILj4096EfS2_fS2_fjLj128EEEEELb0ELb1ELb0ELb1EEEvNS_9BwdParamsE:
	.zero		648


//--------------------- .nv.constant0._ZN10layer_norm13ln_bwd_kernelINS_13Kernel_traitsIf6__halffS2_fjLj4096ELj1ELj1ELj4ELj16ENS_18Kernel_traits_baseILj4096EfS2_fS2_fjLj128EEEEELb0ELb1ELb1ELb0EEEvNS_9BwdParamsE --------------------------
	.section	.nv.constant0._ZN10layer_norm13ln_bwd_kernelINS_13Kernel_traitsIf6__halffS2_fjLj4096ELj1ELj1ELj4ELj16ENS_18Kernel_traits_baseILj4096EfS2_fS2_fjLj128EEEEELb0ELb1ELb1ELb0EEEvNS_9BwdParamsE,"a",@progbits
	.sectionflags	@""
	.align	4
.nv.constant0._ZN10layer_norm13ln_bwd_kernelINS_13Kernel_traitsIf6__halffS2_fjLj4096ELj1ELj1ELj4ELj16ENS_18Kernel_traits_baseILj4096EfS2_fS2_fjLj128EEEEELb0ELb1ELb1ELb0EEEvNS_9BwdParamsE:
	.zero		648


//--------------------- .nv.constant0._ZN10layer_norm13ln_bwd_kernelINS_13Kernel_traitsIf6__halffS2_fjLj4096ELj1ELj1ELj4ELj16ENS_18Kernel_traits_baseILj4096EfS2_fS2_fjLj128EEEEELb0ELb1ELb1ELb1EEEvNS_9BwdParamsE --------------------------
	.section	.nv.constant0._ZN10layer_norm13ln_bwd_kernelINS_13Kernel_traitsIf6__halffS2_fjLj4096ELj1ELj1ELj4ELj16ENS_18Kernel_traits_baseILj4096EfS2_fS2_fjLj128EEEEELb0ELb1ELb1ELb1EEEvNS_9BwdParamsE,"a",@progbits
	.sectionflags	@""
	.align	4
.nv.constant0._ZN10layer_norm13ln_bwd_kernelINS_13Kernel_traitsIf6__halffS2_fjLj4096ELj1ELj1ELj4ELj16ENS_18Kernel_traits_baseILj4096EfS2_fS2_fjLj128EEEEELb0ELb1ELb1ELb1EEEvNS_9BwdParamsE:
	.zero		648


//--------------------- .nv.constant0._ZN10layer_norm13ln_bwd_kernelINS_13Kernel_traitsIf6__halffS2_fjLj4096ELj1ELj1ELj4ELj16ENS_18Kernel_traits_baseILj4096EfS2_fS2_fjLj128EEEEELb1ELb0ELb0ELb0EEEvNS_9BwdParamsE --------------------------
	.section	.nv.constant0._ZN10layer_norm13ln_bwd_kernelINS_13Kernel_traitsIf6__halffS2_fjLj4096ELj1ELj1ELj4ELj16ENS_18Kernel_traits_baseILj4096EfS2_fS2_fjLj128EEEEELb1ELb0ELb0ELb0EEEvNS_9BwdParamsE,"a",@progbits
	.sectionflags	@""
	.align	4
.nv.constant0._ZN10layer_norm13ln_bwd_kernelINS_13Kernel_traitsIf6__halffS2_fjLj4096ELj1ELj1ELj4ELj16ENS_18Kernel_traits_baseILj4096EfS2_fS2_fjLj128EEEEELb1ELb0ELb0ELb0EEEvNS_9BwdParamsE:
	.zero		648


//--------------------- .nv.constant0._ZN10layer_norm13ln_bwd_kernelINS_13Kernel_traitsIf6__halffS2_fjLj4096ELj1ELj1ELj4ELj16ENS_18Kernel_traits_baseILj4096EfS2_fS2_fjLj128EEEEELb1ELb0ELb0ELb1EEEvNS_9BwdParamsE --------------------------
	.section	.nv.constant0._ZN10layer_norm13ln_bwd_kernelINS_13Kernel_traitsIf6__halffS2_fjLj4096ELj1ELj1ELj4ELj16ENS_18Kernel_traits_baseILj4096EfS2_fS2_fjLj128EEEEELb1ELb0ELb0ELb1EEEvNS_9BwdParamsE,"a",@progbits
	.sectionflags	@""
	.align	4
.nv.constant0._ZN10layer_norm13ln_bwd_kernelINS_13Kernel_traitsIf6__halffS2_fjLj4096ELj1ELj1ELj4ELj16ENS_18Kernel_traits_baseILj4096EfS2_fS2_fjLj128EEEEELb1ELb0ELb0ELb1EEEvNS_9BwdParamsE:
	.zero		648


//--------------------- .nv.constant0._ZN10layer_norm22ln_bwd_finalize_kernelINS_22Kernel_traits_finalizeILj4096Ef6__halffS2_fjLb0ELj1024ELj4ENS_18Kernel_traits_baseILj4096EfS2_fS2_fjLj1024EEEEELb0ELb0EEEvNS_9BwdParamsE --------------------------
	.section	.nv.constant0._ZN10layer_norm22ln_bwd_finalize_kernelINS_22Kernel_traits_finalizeILj4096Ef6__halffS2_fjLb0ELj1024ELj4ENS_18Kernel_traits_baseILj4096EfS2_fS2_fjLj1024EEEEELb0ELb0EEEvNS_9BwdParamsE,"a",@progbits
	.sectionflags	@""
	.align	4
.nv.constant0._ZN10layer_norm22ln_bwd_finalize_kernelINS_22Kernel_traits_finalizeILj4096Ef6__halffS2_fjLb0ELj1024ELj4ENS_18Kernel_traits_baseILj4096EfS2_fS2_fjLj1024EEEEELb0ELb0EEEvNS_9BwdParamsE:
	.zero		648


//--------------------- .nv.constant0._ZN10layer_norm13ln_bwd_kernelINS_13Kernel_traitsIf6__halffS2_fjLj4096ELj1ELj1ELj4ELj16ENS_18Kernel_traits_baseILj4096EfS2_fS2_fjLj128EEEEELb1ELb0ELb1ELb0EEEvNS_9BwdParamsE --------------------------
	.section	.nv.constant0._ZN10layer_norm13ln_bwd_kernelINS_13Kernel_traitsIf6__halffS2_fjLj4096ELj1ELj1ELj4ELj16ENS_18Kernel_traits_baseILj4096EfS2_fS2_fjLj128EEEEELb1ELb0ELb1ELb0EEEvNS_9BwdParamsE,"a",@progbits
	.sectionflags	@""
	.align	4
.nv.constant0._ZN10layer_norm13ln_bwd_kernelINS_13Kernel_traitsIf6__halffS2_fjLj4096ELj1ELj1ELj4ELj16ENS_18Kernel_traits_baseILj4096EfS2_fS2_fjLj128EEEEELb1ELb0ELb1ELb0EEEvNS_9BwdParamsE:
	.zero		648


//--------------------- .nv.constant0._ZN10layer_norm22ln_bwd_finalize_kernelINS_22Kernel_traits_finalizeILj4096Ef6__halffS2_fjLb0ELj1024ELj4ENS_18Kernel_traits_baseILj4096EfS2_fS2_fjLj1024EEEEELb0ELb1EEEvNS_9BwdParamsE --------------------------
	.section	.nv.constant0._ZN10layer_norm22ln_bwd_finalize_kernelINS_22Kernel_traits_finalizeILj4096Ef6__halffS2_fjLb0ELj1024ELj4ENS_18Kernel_traits_baseILj4096EfS2_fS2_fjLj1024EEEEELb0ELb1EEEvNS_9BwdParamsE,"a",@progbits
	.sectionflags	@""
	.align	4
.nv.constant0._ZN10layer_norm22ln_bwd_finalize_kernelINS_22Kernel_traits_finalizeILj4096Ef6__halffS2_fjLb0ELj1024ELj4ENS_18Kernel_traits_baseILj4096EfS2_fS2_fjLj1024EEEEELb0ELb1EEEvNS_9BwdParamsE:
	.zero		648


//--------------------- .nv.constant0._ZN10layer_norm13ln_bwd_kernelINS_13Kernel_traitsIf6__halffS2_fjLj4096ELj1ELj1ELj4ELj16ENS_18Kernel_traits_baseILj4096EfS2_fS2_fjLj128EEEEELb1ELb0ELb1ELb1EEEvNS_9BwdParamsE --------------------------
	.section	.nv.constant0._ZN10layer_norm13ln_bwd_kernelINS_13Kernel_traitsIf6__halffS2_fjLj4096ELj1ELj1ELj4ELj16ENS_18Kernel_traits_baseILj4096EfS2_fS2_fjLj128EEEEELb1ELb0ELb1ELb1EEEvNS_9BwdParamsE,"a",@progbits
	.sectionflags	@""
	.align	4
.nv.constant0._ZN10layer_norm13ln_bwd_kernelINS_13Kernel_traitsIf6__halffS2_fjLj4096ELj1ELj1ELj4ELj16ENS_18Kernel_traits_baseILj4096EfS2_fS2_fjLj128EEEEELb1ELb0ELb1ELb1EEEvNS_9BwdParamsE:
	.zero		648


//--------------------- .nv.constant0._ZN10layer_norm13ln_bwd_kernelINS_13Kernel_traitsIf6__halffS2_fjLj4096ELj1ELj1ELj4ELj16ENS_18Kernel_traits_baseILj4096EfS2_fS2_fjLj128EEEEELb1ELb1ELb0ELb0EEEvNS_9BwdParamsE --------------------------
	.section	.nv.constant0._ZN10layer_norm13ln_bwd_kernelINS_13Kernel_traitsIf6__halffS2_fjLj4096ELj1ELj1ELj4ELj16ENS_18Kernel_traits_baseILj4096EfS2_fS2_fjLj128EEEEELb1ELb1ELb0ELb0EEEvNS_9BwdParamsE,"a",@progbits
	.sectionflags	@""
	.align	4
.nv.constant0._ZN10layer_norm13ln_bwd_kernelINS_13Kernel_traitsIf6__halffS2_fjLj4096ELj1ELj1ELj4ELj16ENS_18Kernel_traits_baseILj4096EfS2_fS2_fjLj128EEEEELb1ELb1ELb0ELb0EEEvNS_9BwdParamsE:
	.zero		648


//--------------------- .nv.constant0._ZN10layer_norm13ln_bwd_kernelINS_13Kernel_traitsIf6__halffS2_fjLj4096ELj1ELj1ELj4ELj16ENS_18Kernel_traits_baseILj4096EfS2_fS2_fjLj128EEEEELb1ELb1ELb0ELb1EEEvNS_9BwdParamsE --------------------------
	.section	.nv.constant0._ZN10layer_norm13ln_bwd_kernelINS_13Kernel_traitsIf6__halffS2_fjLj4096ELj1ELj1ELj4ELj16ENS_18Kernel_traits_baseILj4096EfS2_fS2_fjLj128EEEEELb1ELb1ELb0ELb1EEEvNS_9BwdParamsE,"a",@progbits
	.sectionflags	@""
	.align	4
.nv.constant0._ZN10layer_norm13ln_bwd_kernelINS_13Kernel_traitsIf6__halffS2_fjLj4096ELj1ELj1ELj4ELj16ENS_18Kernel_traits_baseILj4096EfS2_fS2_fjLj128EEEEELb1ELb1ELb0ELb1EEEvNS_9BwdParamsE:
	.zero		648


//--------------------- .nv.constant0._ZN10layer_norm22ln_bwd_finalize_kernelINS_22Kernel_traits_finalizeILj4096Ef6__halffS2_fjLb1ELj1024ELj4ENS_18Kernel_traits_baseILj4096EfS2_fS2_fjLj1024EEEEELb1ELb0EEEvNS_9BwdParamsE --------------------------
	.section	.nv.constant0._ZN10layer_norm22ln_bwd_finalize_kernelINS_22Kernel_traits_finalizeILj4096Ef6__halffS2_fjLb1ELj1024ELj4ENS_18Kernel_traits_baseILj4096EfS2_fS2_fjLj1024EEEEELb1ELb0EEEvNS_9BwdParamsE,"a",@progbits
	.sectionflags	@""
	.align	4
.nv.constant0._ZN10layer_norm22ln_bwd_finalize_kernelINS_22Kernel_traits_finalizeILj4096Ef6__halffS2_fjLb1ELj1024ELj4ENS_18Kernel_traits_baseILj4096EfS2_fS2_fjLj1024EEEEELb1ELb0EEEvNS_9BwdParamsE:
	.zero		648


//--------------------- .nv.constant0._ZN10layer_norm13ln_bwd_kernelINS_13Kernel_traitsIf6__halffS2_fjLj4096ELj1ELj1ELj4ELj16ENS_18Kernel_traits_baseILj4096EfS2_fS2_fjLj128EEEEELb1ELb1ELb1ELb0EEEvNS_9BwdParamsE --------------------------
	.section	.nv.constant0._ZN10layer_norm13ln_bwd_kernelINS_13Kernel_traitsIf6__halffS2_fjLj4096ELj1ELj1ELj4ELj16ENS_18Kernel_traits_baseILj4096EfS2_fS2_fjLj128EEEEELb1ELb1ELb1ELb0EEEvNS_9BwdParamsE,"a",@progbits
	.sectionflags	@""
	.align	4
.nv.constant0._ZN10layer_norm13ln_bwd_kernelINS_13Kernel_traitsIf6__halffS2_fjLj4096ELj1ELj1ELj4ELj16ENS_18Kernel_traits_baseILj4096EfS2_fS2_fjLj128EEEEELb1ELb1ELb1ELb0EEEvNS_9BwdParamsE:
	.zero		648


//--------------------- .nv.constant0._ZN10layer_norm22ln_bwd_finalize_kernelINS_22Kernel_traits_finalizeILj4096Ef6__halffS2_fjLb1ELj1024ELj4ENS_18Kernel_traits_baseILj4096EfS2_fS2_fjLj1024EEEEELb1ELb1EEEvNS_9BwdParamsE --------------------------
	.section	.nv.constant0._ZN10layer_norm22ln_bwd_finalize_kernelINS_22Kernel_traits_finalizeILj4096Ef6__halffS2_fjLb1ELj1024ELj4ENS_18Kernel_traits_baseILj4096EfS2_fS2_fjLj1024EEEEELb1ELb1EEEvNS_9BwdParamsE,"a",@progbits
	.sectionflags	@""
	.align	4
.nv.constant0._ZN10layer_norm22ln_bwd_finalize_kernelINS_22Kernel_traits_finalizeILj4096Ef6__halffS2_fjLb1ELj1024ELj4ENS_18Kernel_traits_baseILj4096EfS2_fS2_fjLj1024EEEEELb1ELb1EEEvNS_9BwdParamsE:
	.zero		648


//--------------------- .nv.constant0._ZN10layer_norm13ln_bwd_kernelINS_13Kernel_traitsIf6__halffS2_fjLj4096ELj1ELj1ELj4ELj16ENS_18Kernel_traits_baseILj4096EfS2_fS2_fjLj128EEEEELb1ELb1ELb1ELb1EEEvNS_9BwdParamsE --------------------------
	.section	.nv.constant0._ZN10layer_norm13ln_bwd_kernelINS_13Kernel_traitsIf6__halffS2_fjLj4096ELj1ELj1ELj4ELj16ENS_18Kernel_traits_baseILj4096EfS2_fS2_fjLj128EEEEELb1ELb1ELb1ELb1EEEvNS_9BwdParamsE,"a",@progbits
	.sectionflags	@""
	.align	4
.nv.constant0._ZN10layer_norm13ln_bwd_kernelINS_13Kernel_traitsIf6__halffS2_fjLj4096ELj1ELj1ELj4ELj16ENS_18Kernel_traits_baseILj4096EfS2_fS2_fjLj128EEEEELb1ELb1ELb1ELb1EEEvNS_9BwdParamsE:
	.zero		648


//--------------------- .nv.constant0._ZN10layer_norm13ln_bwd_kernelINS_13Kernel_traitsI6__halfffffjLj4096ELj1ELj1ELj4ELj16ENS_18Kernel_traits_baseILj4096ES2_ffffjLj128EEEEELb0ELb0ELb0ELb0EEEvNS_9BwdParamsE --------------------------
	.section	.nv.constant0._ZN10layer_norm13ln_bwd_kernelINS_13Kernel_traitsI6__halfffffjLj4096ELj1ELj1ELj4ELj16ENS_18Kernel_traits_baseILj4096ES2_ffffjLj128EEEEELb0ELb0ELb0ELb0EEEvNS_9BwdParamsE,"a",@progbits
	.sectionflags	@""
	.align	4
.nv.constant0._ZN10layer_norm13ln_bwd_kernelINS_13Kernel_traitsI6__halfffffjLj4096ELj1ELj1ELj4ELj16ENS_18Kernel_traits_baseILj4096ES2_ffffjLj128EEEEELb0ELb0ELb0ELb0EEEvNS_9BwdParamsE:
	.zero		648


//--------------------- .nv.constant0._ZN10layer_norm13ln_bwd_kernelINS_13Kernel_traitsI6__halfffffjLj4096ELj1ELj1ELj4ELj16ENS_18Kernel_traits_baseILj4096ES2_ffffjLj128EEEEELb0ELb0ELb0ELb1EEEvNS_9BwdParamsE --------------------------
	.section	.nv.constant0._ZN10layer_norm13ln_bwd_kernelINS_13Kernel_traitsI6__halfffffjLj4096ELj1ELj1ELj4ELj16ENS_18Kernel_traits_baseILj4096ES2_ffffjLj128EEEEELb0ELb0ELb0ELb1EEEvNS_9BwdParamsE,"a",@progbits
	.sectionflags	@""
	.align	4
.nv.constant0._ZN10layer_norm13ln_bwd_kernelINS_13Kernel_traitsI6__halfffffjLj4096ELj1ELj1ELj4ELj16ENS_18Kernel_traits_baseILj4096ES2_ffffjLj128EEEEELb0ELb0ELb0ELb1EEEvNS_9BwdParamsE:
	.zero		648


//--------------------- .nv.constant0._ZN10layer_norm13ln_bwd_kernelINS_13Kernel_traitsI6__halfffffjLj4096ELj1ELj1ELj4ELj16ENS_18Kernel_traits_baseILj4096ES2_ffffjLj128EEEEELb0ELb0ELb1ELb0EEEvNS_9BwdParamsE --------------------------
	.section	.nv.constant0._ZN10layer_norm13ln_bwd_kernelINS_13Kernel_traitsI6__halfffffjLj4096ELj1ELj1ELj4ELj16ENS_18Kernel_traits_baseILj4096ES2_ffffjLj128EEEEELb0ELb0ELb1ELb0EEEvNS_9BwdParamsE,"a",@progbits
	.sectionflags	@""
	.align	4
.nv.constant0._ZN10layer_norm13ln_bwd_kernelINS_13Kernel_traitsI6__halfffffjLj4096ELj1ELj1ELj4ELj16ENS_18Kernel_traits_baseILj4096ES2_ffffjLj128EEEEELb0ELb0ELb1ELb0EEEvNS_9BwdParamsE:
	.zero		648


//--------------------- .nv.constant0._ZN10layer_norm13ln_bwd_kernelINS_13Kernel_traitsI6__halfffffjLj4096ELj1ELj1ELj4ELj16ENS_18Kernel_traits_baseILj4096ES2_ffffjLj128EEEEELb0ELb0ELb1ELb1EEEvNS_9BwdParamsE --------------------------
	.section	.nv.constant0._ZN10layer_norm13ln_bwd_kernelINS_13Kernel_traitsI6__halfffffjLj4096ELj1ELj1ELj4ELj16ENS_18Kernel_traits_baseILj4096ES2_ffffjLj128EEEEELb0ELb0ELb1ELb1EEEvNS_9BwdParamsE,"a",@progbits
	.sectionflags	@""
	.align	4
.nv.constant0._ZN10layer_norm13ln_bwd_kernelINS_13Kernel_traitsI6__halfffffjLj4096ELj1ELj1ELj4ELj16ENS_18Kernel_traits_baseILj4096ES2_ffffjLj128EEEEELb0ELb0ELb1ELb1EEEvNS_9BwdParamsE:
	.zero		648


//--------------------- .nv.constant0._ZN10layer_norm13ln_bwd_kernelINS_13Kernel_traitsI6__halfffffjLj4096ELj1ELj1ELj4ELj16ENS_18Kernel_traits_baseILj4096ES2_ffffjLj128EEEEELb0ELb1ELb0ELb0EEEvNS_9BwdParamsE --------------------------
	.section	.nv.constant0._ZN10layer_norm13ln_bwd_kernelINS_13Kernel_traitsI6__halfffffjLj4096ELj1ELj1ELj4ELj16ENS_18Kernel_traits_baseILj4096ES2_ffffjLj128EEEEELb0ELb1ELb0ELb0EEEvNS_9BwdParamsE,"a",@progbits
	.sectionflags	@""
	.align	4
.nv.constant0._ZN10layer_norm13ln_bwd_kernelINS_13Kernel_traitsI6__halfffffjLj4096ELj1ELj1ELj4ELj16ENS_18Kernel_traits_baseILj4096ES2_ffffjLj128EEEEELb0ELb1ELb0ELb0EEEvNS_9BwdParamsE:
	.zero		648


//--------------------- .nv.constant0._ZN10layer_norm13ln_bwd_kernelINS_13Kernel_traitsI6__halfffffjLj4096ELj1ELj1ELj4ELj16ENS_18Kernel_traits_baseILj4096ES2_ffffjLj128EEEEELb0ELb1ELb0ELb1EEEvNS_9BwdParamsE --------------------------
	.section	.nv.constant0._ZN10layer_norm13ln_bwd_kernelINS_13Kernel_traitsI6__halfffffjLj4096ELj1ELj1ELj4ELj16ENS_18Kernel_traits_baseILj4096ES2_ffffjLj128EEEEELb0ELb1ELb0ELb1EEEvNS_9BwdParamsE,"a",@progbits
	.sectionflags	@""
	.align	4
.nv.constant0._ZN10layer_norm13ln_bwd_kernelINS_13Kernel_traitsI6__halfffffjLj4096ELj1ELj1ELj4ELj16ENS_18Kernel_traits_baseILj4096ES2_ffffjLj128EEEEELb0ELb1ELb0ELb1EEEvNS_9BwdParamsE:
	.zero		648


//--------------------- .nv.constant0._ZN10layer_norm13ln_bwd_kernelINS_13Kernel_traitsI6__halfffffjLj4096ELj1ELj1ELj4ELj16ENS_18Kernel_traits_baseILj4096ES2_ffffjLj128EEEEELb0ELb1ELb1ELb0EEEvNS_9BwdParamsE --------------------------
	.section	.nv.constant0._ZN10layer_norm13ln_bwd_kernelINS_13Kernel_traitsI6__halfffffjLj4096ELj1ELj1ELj4ELj16ENS_18Kernel_traits_baseILj4096ES2_ffffjLj128EEEEELb0ELb1ELb1ELb0EEEvNS_9BwdParamsE,"a",@progbits
	.sectionflags	@""
	.align	4
.nv.constant0._ZN10layer_norm13ln_bwd_kernelINS_13Kernel_traitsI6__halfffffjLj4096ELj1ELj1ELj4ELj16ENS_18Kernel_traits_baseILj4096ES2_ffffjLj128EEEEELb0ELb1ELb1ELb0EEEvNS_9BwdParamsE:
	.zero		648


//--------------------- .nv.constant0._ZN10layer_norm13ln_bwd_kernelINS_13Kernel_traitsI6__halfffffjLj4096ELj1ELj1ELj4ELj16ENS_18Kernel_traits_baseILj4096ES2_ffffjLj128EEEEELb0ELb1ELb1ELb1EEEvNS_9BwdParamsE --------------------------
	.section	.nv.constant0._ZN10layer_norm13ln_bwd_kernelINS_13Kernel_traitsI6__halfffffjLj4096ELj1ELj1ELj4ELj16ENS_18Kernel_traits_baseILj4096ES2_ffffjLj128EEEEELb0ELb1ELb1ELb1EEEvNS_9BwdParamsE,"a",@progbits
	.sectionflags	@""
	.align	4
.nv.constant0._ZN10layer_norm13ln_bwd_kernelINS_13Kernel_traitsI6__halfffffjLj4096ELj1ELj1ELj4ELj16ENS_18Kernel_traits_baseILj4096ES2_ffffjLj128EEEEELb0ELb1ELb1ELb1EEEvNS_9BwdParamsE:
	.zero		648


//--------------------- .nv.constant0._ZN10layer_norm13ln_bwd_kernelINS_13Kernel_traitsI6__halfffffjLj4096ELj1ELj1ELj4ELj16ENS_18Kernel_traits_baseILj4096ES2_ffffjLj128EEEEELb1ELb0ELb0ELb0EEEvNS_9BwdParamsE --------------------------
	.section	.nv.constant0._ZN10layer_norm13ln_bwd_kernelINS_13Kernel_traitsI6__halfffffjLj4096ELj1ELj1ELj4ELj16ENS_18Kernel_traits_baseILj4096ES2_ffffjLj128EEEEELb1ELb0ELb0ELb0EEEvNS_9BwdParamsE,"a",@progbits
	.sectionflags	@""
	.align	4
.nv.constant0._ZN10layer_norm13ln_bwd_kernelINS_13Kernel_traitsI6__halfffffjLj4096ELj1ELj1ELj4ELj16ENS_18Kernel_traits_baseILj4096ES2_ffffjLj128EEEEELb1ELb0ELb0ELb0EEEvNS_9BwdParamsE:
	.zero		648


//--------------------- .nv.constant0._ZN10layer_norm13ln_bwd_kernelINS_13Kernel_traitsI6__halfffffjLj4096ELj1ELj1ELj4ELj16ENS_18Kernel_traits_baseILj4096ES2_ffffjLj128EEEEELb1ELb0ELb0ELb1EEEvNS_9BwdParamsE --------------------------
	.section	.nv.constant0._ZN10layer_norm13ln_bwd_kernelINS_13Kernel_traitsI6__halfffffjLj4096ELj1ELj1ELj4ELj16ENS_18Kernel_traits_baseILj4096ES2_ffffjLj128EEEEELb1ELb0ELb0ELb1EEEvNS_9BwdParamsE,"a",@progbits
	.sectionflags	@""
	.align	4
.nv.constant0._ZN10layer_norm13ln_bwd_kernelINS_13Kernel_traitsI6__halfffffjLj4096ELj1ELj1ELj4ELj16ENS_18Kernel_traits_baseILj4096ES2_ffffjLj128EEEEELb1ELb0ELb0ELb1EEEvNS_9BwdParamsE:
	.zero		648


//--------------------- .nv.constant0._ZN10layer_norm22ln_bwd_finalize_kernelINS_22Kernel_traits_finalizeILj4096E6__halfffffjLb0ELj1024ELj4ENS_18Kernel_traits_baseILj4096ES2_ffffjLj1024EEEEELb0ELb0EEEvNS_9BwdParamsE --------------------------
	.section	.nv.constant0._ZN10layer_norm22ln_bwd_finalize_kernelINS_22Kernel_traits_finalizeILj4096E6__halfffffjLb0ELj1024ELj4ENS_18Kernel_traits_baseILj4096ES2_ffffjLj1024EEEEELb0ELb0EEEvNS_9BwdParamsE,"a",@progbits
	.sectionflags	@""
	.align	4
.nv.constant0._ZN10layer_norm22ln_bwd_finalize_kernelINS_22Kernel_traits_finalizeILj4096E6__halfffffjLb0ELj1024ELj4ENS_18Kernel_traits_baseILj4096ES2_ffffjLj1024EEEEELb0ELb0EEEvNS_9BwdParamsE:
	.zero		648


//--------------------- .nv.constant0._ZN10layer_norm13ln_bwd_kernelINS_13Kernel_traitsI6__halfffffjLj4096ELj1ELj1ELj4ELj16ENS_18Kernel_traits_baseILj4096ES2_ffffjLj128EEEEELb1ELb0ELb1ELb0EEEvNS_9BwdParamsE --------------------------
	.section	.nv.constant0._ZN10layer_norm13ln_bwd_kernelINS_13Kernel_traitsI6__halfffffjLj4096ELj1ELj1ELj4ELj16ENS_18Kernel_traits_baseILj4096ES2_ffffjLj128EEEEELb1ELb0ELb1ELb0EEEvNS_9BwdParamsE,"a",@progbits
	.sectionflags	@""
	.align	4
.nv.constant0._ZN10layer_norm13ln_bwd_kernelINS_13Kernel_traitsI6__halfffffjLj4096ELj1ELj1ELj4ELj16ENS_18Kernel_traits_baseILj4096ES2_ffffjLj128EEEEELb1ELb0ELb1ELb0EEEvNS_9BwdParamsE:
	.zero		648


//--------------------- .nv.constant0._ZN10layer_norm22ln_bwd_finalize_kernelINS_22Kernel_traits_finalizeILj4096E6__halfffffjLb0ELj1024ELj4ENS_18Kernel_traits_baseILj4096ES2_ffffjLj1024EEEEELb0ELb1EEEvNS_9BwdParamsE --------------------------
	.section	.nv.constant0._ZN10layer_norm22ln_bwd_finalize_kernelINS_22Kernel_traits_finalizeILj4096E6__halfffffjLb0ELj1024ELj4ENS_18Kernel_traits_baseILj4096ES2_ffffjLj1024EEEEELb0ELb1EEEvNS_9BwdParamsE,"a",@progbits
	.sectionflags	@""
	.align	4
.nv.constant0._ZN10layer_norm22ln_bwd_finalize_kernelINS_22Kernel_traits_finalizeILj4096E6__halfffffjLb0ELj1024ELj4ENS_18Kernel_traits_baseILj4096ES2_ffffjLj1024EEEEELb0ELb1EEEvNS_9BwdParamsE:
	.zero		648


//--------------------- .nv.constant0._ZN10layer_norm13ln_bwd_kernelINS_13Kernel_traitsI6__halfffffjLj4096ELj1ELj1ELj4ELj16ENS_18Kernel_traits_baseILj4096ES2_ffffjLj128EEEEELb1ELb0ELb1ELb1EEEvNS_9BwdParamsE --------------------------
	.section	.nv.constant0._ZN10layer_norm13ln_bwd_kernelINS_13Kernel_traitsI6__halfffffjLj4096ELj1ELj1ELj4ELj16ENS_18Kernel_traits_baseILj4096ES2_ffffjLj128EEEEELb1ELb0ELb1ELb1EEEvNS_9BwdParamsE,"a",@progbits
	.sectionflags	@""
	.align	4
.nv.constant0._ZN10layer_norm13ln_bwd_kernelINS_13Kernel_traitsI6__halfffffjLj4096ELj1ELj1ELj4ELj16ENS_18Kernel_traits_baseILj4096ES2_ffffjLj128EEEEELb1ELb0ELb1ELb1EEEvNS_9BwdParamsE:
	.zero		648


//--------------------- .nv.constant0._ZN10layer_norm13ln_bwd_kernelINS_13Kernel_traitsI6__halfffffjLj4096ELj1ELj1ELj4ELj16ENS_18Kernel_traits_baseILj4096ES2_ffffjLj128EEEEELb1ELb1ELb0ELb0EEEvNS_9BwdParamsE --------------------------
	.section	.nv.constant0._ZN10layer_norm13ln_bwd_kernelINS_13Kernel_traitsI6__halfffffjLj4096ELj1ELj1ELj4ELj16ENS_18Kernel_traits_baseILj4096ES2_ffffjLj128EEEEELb1ELb1ELb0ELb0EEEvNS_9BwdParamsE,"a",@progbits
	.sectionflags	@""
	.align	4
.nv.constant0._ZN10layer_norm13ln_bwd_kernelINS_13Kernel_traitsI6__halfffffjLj4096ELj1ELj1ELj4ELj16ENS_18Kernel_traits_baseILj4096ES2_ffffjLj128EEEEELb1ELb1ELb0ELb0EEEvNS_9BwdParamsE:
	.zero		648


//--------------------- .nv.constant0._ZN10layer_norm13ln_bwd_kernelINS_13Kernel_traitsI6__halfffffjLj4096ELj1ELj1ELj4ELj16ENS_18Kernel_traits_baseILj4096ES2_ffffjLj128EEEEELb1ELb1ELb0ELb1EEEvNS_9BwdParamsE --------------------------
	.section	.nv.constant0._ZN10layer_norm13ln_bwd_kernelINS_13Kernel_traitsI6__halfffffjLj4096ELj1ELj1ELj4ELj16ENS_18Kernel_traits_baseILj4096ES2_ffffjLj128EEEEELb1ELb1ELb0ELb1EEEvNS_9BwdParamsE,"a",@progbits
	.sectionflags	@""
	.align	4
.nv.constant0._ZN10layer_norm13ln_bwd_kernelINS_13Kernel_traitsI6__halfffffjLj4096ELj1ELj1ELj4ELj16ENS_18Kernel_traits_baseILj4096ES2_ffffjLj128EEEEELb1ELb1ELb0ELb1EEEvNS_9BwdParamsE:
	.zero		648


//--------------------- .nv.constant0._ZN10layer_norm22ln_bwd_finalize_kernelINS_22Kernel_traits_finalizeILj4096E6__halfffffjLb1ELj1024ELj4ENS_18Kernel_traits_baseILj4096ES2_ffffjLj1024EEEEELb1ELb0EEEvNS_9BwdParamsE --------------------------
	.section	.nv.constant0._ZN10layer_norm22ln_bwd_finalize_kernelINS_22Kernel_traits_finalizeILj4096E6__halfffffjLb1ELj1024ELj4ENS_18Kernel_traits_baseILj4096ES2_ffffjLj1024EEEEELb1ELb0EEEvNS_9BwdParamsE,"a",@progbits
	.sectionflags	@""
	.align	4
.nv.constant0._ZN10layer_norm22ln_bwd_finalize_kernelINS_22Kernel_traits_finalizeILj4096E6__halfffffjLb1ELj1024ELj4ENS_18Kernel_traits_baseILj4096ES2_ffffjLj1024EEEEELb1ELb0EEEvNS_9BwdParamsE:
	.zero		648


//--------------------- .nv.constant0._ZN10layer_norm13ln_bwd_kernelINS_13Kernel_traitsI6__halfffffjLj4096ELj1ELj1ELj4ELj16ENS_18Kernel_traits_baseILj4096ES2_ffffjLj128EEEEELb1ELb1ELb1ELb0EEEvNS_9BwdParamsE --------------------------
	.section	.nv.constant0._ZN10layer_norm13ln_bwd_kernelINS_13Kernel_traitsI6__halfffffjLj4096ELj1ELj1ELj4ELj16ENS_18Kernel_traits_baseILj4096ES2_ffffjLj128EEEEELb1ELb1ELb1ELb0EEEvNS_9BwdParamsE,"a",@progbits
	.sectionflags	@""
	.align	4
.nv.constant0._ZN10layer_norm13ln_bwd_kernelINS_13Kernel_traitsI6__halfffffjLj4096ELj1ELj1ELj4ELj16ENS_18Kernel_traits_baseILj4096ES2_ffffjLj128EEEEELb1ELb1ELb1ELb0EEEvNS_9BwdParamsE:
	.zero		648


//--------------------- .nv.constant0._ZN10layer_norm22ln_bwd_finalize_kernelINS_22Kernel_traits_finalizeILj4096E6__halfffffjLb1ELj1024ELj4ENS_18Kernel_traits_baseILj4096ES2_ffffjLj1024EEEEELb1ELb1EEEvNS_9BwdParamsE --------------------------
	.section	.nv.constant0._ZN10layer_norm22ln_bwd_finalize_kernelINS_22Kernel_traits_finalizeILj4096E6__halfffffjLb1ELj1024ELj4ENS_18Kernel_traits_baseILj4096ES2_ffffjLj1024EEEEELb1ELb1EEEvNS_9BwdParamsE,"a",@progbits
	.sectionflags	@""
	.align	4
.nv.constant0._ZN10layer_norm22ln_bwd_finalize_kernelINS_22Kernel_traits_finalizeILj4096E6__halfffffjLb1ELj1024ELj4ENS_18Kernel_traits_baseILj4096ES2_ffffjLj1024EEEEELb1ELb1EEEvNS_9BwdParamsE:
	.zero		648


//--------------------- .nv.constant0._ZN10layer_norm13ln_bwd_kernelINS_13Kernel_traitsI6__halfffffjLj4096ELj1ELj1ELj4ELj16ENS_18Kernel_traits_baseILj4096ES2_ffffjLj128EEEEELb1ELb1ELb1ELb1EEEvNS_9BwdParamsE --------------------------
	.section	.nv.constant0._ZN10layer_norm13ln_bwd_kernelINS_13Kernel_traitsI6__halfffffjLj4096ELj1ELj1ELj4ELj16ENS_18Kernel_traits_baseILj4096ES2_ffffjLj128EEEEELb1ELb1ELb1ELb1EEEvNS_9BwdParamsE,"a",@progbits
	.sectionflags	@""
	.align	4
.nv.constant0._ZN10layer_norm13ln_bwd_kernelINS_13Kernel_traitsI6__halfffffjLj4096ELj1ELj1ELj4ELj16ENS_18Kernel_traits_baseILj4096ES2_ffffjLj128EEEEELb1ELb1ELb1ELb1EEEvNS_9BwdParamsE:
	.zero		648


//--------------------- .nv.constant0._ZN10layer_norm13ln_bwd_kernelINS_13Kernel_traitsIfffffjLj4096ELj1ELj1ELj4ELj16ENS_18Kernel_traits_baseILj4096EfffffjLj128EEEEELb0ELb0ELb0ELb0EEEvNS_9BwdParamsE --------------------------
	.section	.nv.constant0._ZN10layer_norm13ln_bwd_kernelINS_13Kernel_traitsIfffffjLj4096ELj1ELj1ELj4ELj16ENS_18Kernel_traits_baseILj4096EfffffjLj128EEEEELb0ELb0ELb0ELb0EEEvNS_9BwdParamsE,"a",@progbits
	.sectionflags	@""
	.align	4
.nv.constant0._ZN10layer_norm13ln_bwd_kernelINS_13Kernel_traitsIfffffjLj4096ELj1ELj1ELj4ELj16ENS_18Kernel_traits_baseILj4096EfffffjLj128EEEEELb0ELb0ELb0ELb0EEEvNS_9BwdParamsE:
	.zero		648


//--------------------- .nv.constant0._ZN10layer_norm13ln_bwd_kernelINS_13Kernel_traitsIfffffjLj4096ELj1ELj1ELj4ELj16ENS_18Kernel_traits_baseILj4096EfffffjLj128EEEEELb0ELb0ELb0ELb1EEEvNS_9BwdParamsE --------------------------
	.section	.nv.constant0._ZN10layer_norm13ln_bwd_kernelINS_13Kernel_traitsIfffffjLj4096ELj1ELj1ELj4ELj16ENS_18Kernel_traits_baseILj4096EfffffjLj128EEEEELb0ELb0ELb0ELb1EEEvNS_9BwdParamsE,"a",@progbits
	.sectionflags	@""
	.align	4
.nv.constant0._ZN10layer_norm13ln_bwd_kernelINS_13Kernel_traitsIfffffjLj4096ELj1ELj1ELj4ELj16ENS_18Kernel_traits_baseILj4096EfffffjLj128EEEEELb0ELb0ELb0ELb1EEEvNS_9BwdParamsE:
	.zero		648


//--------------------- .nv.constant0._ZN10layer_norm13ln_bwd_kernelINS_13Kernel_traitsIfffffjLj4096ELj1ELj1ELj4ELj16ENS_18Kernel_traits_baseILj4096EfffffjLj128EEEEELb0ELb0ELb1ELb0EEEvNS_9BwdParamsE --------------------------
	.section	.nv.constant0._ZN10layer_norm13ln_bwd_kernelINS_13Kernel_traitsIfffffjLj4096ELj1ELj1ELj4ELj16ENS_18Kernel_traits_baseILj4096EfffffjLj128EEEEELb0ELb0ELb1ELb0EEEvNS_9BwdParamsE,"a",@progbits
	.sectionflags	@""
	.align	4
.nv.constant0._ZN10layer_norm13ln_bwd_kernelINS_13Kernel_traitsIfffffjLj4096ELj1ELj1ELj4ELj16ENS_18Kernel_traits_baseILj4096EfffffjLj128EEEEELb0ELb0ELb1ELb0EEEvNS_9BwdParamsE:
	.zero		648


//--------------------- .nv.constant0._ZN10layer_norm13ln_bwd_kernelINS_13Kernel_traitsIfffffjLj4096ELj1ELj1ELj4ELj16ENS_18Kernel_traits_baseILj4096EfffffjLj128EEEEELb0ELb0ELb1ELb1EEEvNS_9BwdParamsE --------------------------
	.section	.nv.constant0._ZN10layer_norm13ln_bwd_kernelINS_13Kernel_traitsIfffffjLj4096ELj1ELj1ELj4ELj16ENS_18Kernel_traits_baseILj4096EfffffjLj128EEEEELb0ELb0ELb1ELb1EEEvNS_9BwdParamsE,"a",@progbits
	.sectionflags	@""
	.align	4
.nv.constant0._ZN10layer_norm13ln_bwd_kernelINS_13Kernel_traitsIfffffjLj4096ELj1ELj1ELj4ELj16ENS_18Kernel_traits_baseILj4096EfffffjLj128EEEEELb0ELb0ELb1ELb1EEEvNS_9BwdParamsE:
	.zero		648


//--------------------- .nv.constant0._ZN10layer_norm13ln_bwd_kernelINS_13Kernel_traitsIfffffjLj4096ELj1ELj1ELj4ELj16ENS_18Kernel_traits_baseILj4096EfffffjLj128EEEEELb0ELb1ELb0ELb0EEEvNS_9BwdParamsE --------------------------
	.section	.nv.constant0._ZN10layer_norm13ln_bwd_kernelINS_13Kernel_traitsIfffffjLj4096ELj1ELj1ELj4ELj16ENS_18Kernel_traits_baseILj4096EfffffjLj128EEEEELb0ELb1ELb0ELb0EEEvNS_9BwdParamsE,"a",@progbits
	.sectionflags	@""
	.align	4
.nv.constant0._ZN10layer_norm13ln_bwd_kernelINS_13Kernel_traitsIfffffjLj4096ELj1ELj1ELj4ELj16ENS_18Kernel_traits_baseILj4096EfffffjLj128EEEEELb0ELb1ELb0ELb0EEEvNS_9BwdParamsE:
	.zero		648


//--------------------- .nv.constant0._ZN10layer_norm13ln_bwd_kernelINS_13Kernel_traitsIfffffjLj4096ELj1ELj1ELj4ELj16ENS_18Kernel_traits_baseILj4096EfffffjLj128EEEEELb0ELb1ELb0ELb1EEEvNS_9BwdParamsE --------------------------
	.section	.nv.constant0._ZN10layer_norm13ln_bwd_kernelINS_13Kernel_traitsIfffffjLj4096ELj1ELj1ELj4ELj16ENS_18Kernel_traits_baseILj4096EfffffjLj128EEEEELb0ELb1ELb0ELb1EEEvNS_9BwdParamsE,"a",@progbits
	.sectionflags	@""
	.align	4
.nv.constant0._ZN10layer_norm13ln_bwd_kernelINS_13Kernel_traitsIfffffjLj4096ELj1ELj1ELj4ELj16ENS_18Kernel_traits_baseILj4096EfffffjLj128EEEEELb0ELb1ELb0ELb1EEEvNS_9BwdParamsE:
	.zero		648


//--------------------- .nv.constant0._ZN10layer_norm13ln_bwd_kernelINS_13Kernel_traitsIfffffjLj4096ELj1ELj1ELj4ELj16ENS_18Kernel_traits_baseILj4096EfffffjLj128EEEEELb0ELb1ELb1ELb0EEEvNS_9BwdParamsE --------------------------
	.section	.nv.constant0._ZN10layer_norm13ln_bwd_kernelINS_13Kernel_traitsIfffffjLj4096ELj1ELj1ELj4ELj16ENS_18Kernel_traits_baseILj4096EfffffjLj128EEEEELb0ELb1ELb1ELb0EEEvNS_9BwdParamsE,"a",@progbits
	.sectionflags	@""
	.align	4
.nv.constant0._ZN10layer_norm13ln_bwd_kernelINS_13Kernel_traitsIfffffjLj4096ELj1ELj1ELj4ELj16ENS_18Kernel_traits_baseILj4096EfffffjLj128EEEEELb0ELb1ELb1ELb0EEEvNS_9BwdParamsE:
	.zero		648


//--------------------- .nv.constant0._ZN10layer_norm13ln_bwd_kernelINS_13Kernel_traitsIfffffjLj4096ELj1ELj1ELj4ELj16ENS_18Kernel_traits_baseILj4096EfffffjLj128EEEEELb0ELb1ELb1ELb1EEEvNS_9BwdParamsE --------------------------
	.section	.nv.constant0._ZN10layer_norm13ln_bwd_kernelINS_13Kernel_traitsIfffffjLj4096ELj1ELj1ELj4ELj16ENS_18Kernel_traits_baseILj4096EfffffjLj128EEEEELb0ELb1ELb1ELb1EEEvNS_9BwdParamsE,"a",@progbits
	.sectionflags	@""
	.align	4
.nv.constant0._ZN10layer_norm13ln_bwd_kernelINS_13Kernel_traitsIfffffjLj4096ELj1ELj1ELj4ELj16ENS_18Kernel_traits_baseILj4096EfffffjLj128EEEEELb0ELb1ELb1ELb1EEEvNS_9BwdParamsE:
	.zero		648


//--------------------- .nv.constant0._ZN10layer_norm13ln_bwd_kernelINS_13Kernel_traitsIfffffjLj4096ELj1ELj1ELj4ELj16ENS_18Kernel_traits_baseILj4096EfffffjLj128EEEEELb1ELb0ELb0ELb0EEEvNS_9BwdParamsE --------------------------
	.section	.nv.constant0._ZN10layer_norm13ln_bwd_kernelINS_13Kernel_traitsIfffffjLj4096ELj1ELj1ELj4ELj16ENS_18Kernel_traits_baseILj4096EfffffjLj128EEEEELb1ELb0ELb0ELb0EEEvNS_9BwdParamsE,"a",@progbits
	.sectionflags	@""
	.align	4
.nv.constant0._ZN10layer_norm13ln_bwd_kernelINS_13Kernel_traitsIfffffjLj4096ELj1ELj1ELj4ELj16ENS_18Kernel_traits_baseILj4096EfffffjLj128EEEEELb1ELb0ELb0ELb0EEEvNS_9BwdParamsE:
	.zero		648


//--------------------- .nv.constant0._ZN10layer_norm13ln_bwd_kernelINS_13Kernel_traitsIfffffjLj4096ELj1ELj1ELj4ELj16ENS_18Kernel_traits_baseILj4096EfffffjLj128EEEEELb1ELb0ELb0ELb1EEEvNS_9BwdParamsE --------------------------
	.section	.nv.constant0._ZN10layer_norm13ln_bwd_kernelINS_13Kernel_traitsIfffffjLj4096ELj1ELj1ELj4ELj16ENS_18Kernel_traits_baseILj4096EfffffjLj128EEEEELb1ELb0ELb0ELb1EEEvNS_9BwdParamsE,"a",@progbits
	.sectionflags	@""
	.align	4
.nv.constant0._ZN10layer_norm13ln_bwd_kernelINS_13Kernel_traitsIfffffjLj4096ELj1ELj1ELj4ELj16ENS_18Kernel_traits_baseILj4096EfffffjLj128EEEEELb1ELb0ELb0ELb1EEEvNS_9BwdParamsE:
	.zero		648


//--------------------- .nv.constant0._ZN10layer_norm22ln_bwd_finalize_kernelINS_22Kernel_traits_finalizeILj4096EfffffjLb0ELj1024ELj4ENS_18Kernel_traits_baseILj4096EfffffjLj1024EEEEELb0ELb0EEEvNS_9BwdParamsE --------------------------
	.section	.nv.constant0._ZN10layer_norm22ln_bwd_finalize_kernelINS_22Kernel_traits_finalizeILj4096EfffffjLb0ELj1024ELj4ENS_18Kernel_traits_baseILj4096EfffffjLj1024EEEEELb0ELb0EEEvNS_9BwdParamsE,"a",@progbits
	.sectionflags	@""
	.align	4
.nv.constant0._ZN10layer_norm22ln_bwd_finalize_kernelINS_22Kernel_traits_finalizeILj4096EfffffjLb0ELj1024ELj4ENS_18Kernel_traits_baseILj4096EfffffjLj1024EEEEELb0ELb0EEEvNS_9BwdParamsE:
	.zero		648


//--------------------- .nv.constant0._ZN10layer_norm13ln_bwd_kernelINS_13Kernel_traitsIfffffjLj4096ELj1ELj1ELj4ELj16ENS_18Kernel_traits_baseILj4096EfffffjLj128EEEEELb1ELb0ELb1ELb0EEEvNS_9BwdParamsE --------------------------
	.section	.nv.constant0._ZN10layer_norm13ln_bwd_kernelINS_13Kernel_traitsIfffffjLj4096ELj1ELj1ELj4ELj16ENS_18Kernel_traits_baseILj4096EfffffjLj128EEEEELb1ELb0ELb1ELb0EEEvNS_9BwdParamsE,"a",@progbits
	.sectionflags	@""
	.align	4
.nv.constant0._ZN10layer_norm13ln_bwd_kernelINS_13Kernel_traitsIfffffjLj4096ELj1ELj1ELj4ELj16ENS_18Kernel_traits_baseILj4096EfffffjLj128EEEEELb1ELb0ELb1ELb0EEEvNS_9BwdParamsE:
	.zero		648


//--------------------- .nv.constant0._ZN10layer_norm22ln_bwd_finalize_kernelINS_22Kernel_traits_finalizeILj4096EfffffjLb0ELj1024ELj4ENS_18Kernel_traits_baseILj4096EfffffjLj1024EEEEELb0ELb1EEEvNS_9BwdParamsE --------------------------
	.section	.nv.constant0._ZN10layer_norm22ln_bwd_finalize_kernelINS_22Kernel_traits_finalizeILj4096EfffffjLb0ELj1024ELj4ENS_18Kernel_traits_baseILj4096EfffffjLj1024EEEEELb0ELb1EEEvNS_9BwdParamsE,"a",@progbits
	.sectionflags	@""
	.align	4
.nv.constant0._ZN10layer_norm22ln_bwd_finalize_kernelINS_22Kernel_traits_finalizeILj4096EfffffjLb0ELj1024ELj4ENS_18Kernel_traits_baseILj4096EfffffjLj1024EEEEELb0ELb1EEEvNS_9BwdParamsE:
	.zero		648


//--------------------- .nv.constant0._ZN10layer_norm13ln_bwd_kernelINS_13Kernel_traitsIfffffjLj4096ELj1ELj1ELj4ELj16ENS_18Kernel_traits_baseILj4096EfffffjLj128EEEEELb1ELb0ELb1ELb1EEEvNS_9BwdParamsE --------------------------
	.section	.nv.constant0._ZN10layer_norm13ln_bwd_kernelINS_13Kernel_traitsIfffffjLj4096ELj1ELj1ELj4ELj16ENS_18Kernel_traits_baseILj4096EfffffjLj128EEEEELb1ELb0ELb1ELb1EEEvNS_9BwdParamsE,"a",@progbits
	.sectionflags	@""
	.align	4
.nv.constant0._ZN10layer_norm13ln_bwd_kernelINS_13Kernel_traitsIfffffjLj4096ELj1ELj1ELj4ELj16ENS_18Kernel_traits_baseILj4096EfffffjLj128EEEEELb1ELb0ELb1ELb1EEEvNS_9BwdParamsE:
	.zero		648


//--------------------- .nv.constant0._ZN10layer_norm13ln_bwd_kernelINS_13Kernel_traitsIfffffjLj4096ELj1ELj1ELj4ELj16ENS_18Kernel_traits_baseILj4096EfffffjLj128EEEEELb1ELb1ELb0ELb0EEEvNS_9BwdParamsE --------------------------
	.section	.nv.constant0._ZN10layer_norm13ln_bwd_kernelINS_13Kernel_traitsIfffffjLj4096ELj1ELj1ELj4ELj16ENS_18Kernel_traits_baseILj4096EfffffjLj128EEEEELb1ELb1ELb0ELb0EEEvNS_9BwdParamsE,"a",@progbits
	.sectionflags	@""
	.align	4
.nv.constant0._ZN10layer_norm13ln_bwd_kernelINS_13Kernel_traitsIfffffjLj4096ELj1ELj1ELj4ELj16ENS_18Kernel_traits_baseILj4096EfffffjLj128EEEEELb1ELb1ELb0ELb0EEEvNS_9BwdParamsE:
	.zero		648


//--------------------- .nv.constant0._ZN10layer_norm13ln_bwd_kernelINS_13Kernel_traitsIfffffjLj4096ELj1ELj1ELj4ELj16ENS_18Kernel_traits_baseILj4096EfffffjLj128EEEEELb1ELb1ELb0ELb1EEEvNS_9BwdParamsE --------------------------
	.section	.nv.constant0._ZN10layer_norm13ln_bwd_kernelINS_13Kernel_traitsIfffffjLj4096ELj1ELj1ELj4ELj16ENS_18Kernel_traits_baseILj4096EfffffjLj128EEEEELb1ELb1ELb0ELb1EEEvNS_9BwdParamsE,"a",@progbits
	.sectionflags	@""
	.align	4
.nv.constant0._ZN10layer_norm13ln_bwd_kernelINS_13Kernel_traitsIfffffjLj4096ELj1ELj1ELj4ELj16ENS_18Kernel_traits_baseILj4096EfffffjLj128EEEEELb1ELb1ELb0ELb1EEEvNS_9BwdParamsE:
	.zero		648


//--------------------- .nv.constant0._ZN10layer_norm22ln_bwd_finalize_kernelINS_22Kernel_traits_finalizeILj4096EfffffjLb1ELj1024ELj4ENS_18Kernel_traits_baseILj4096EfffffjLj1024EEEEELb1ELb0EEEvNS_9BwdParamsE --------------------------
	.section	.nv.constant0._ZN10layer_norm22ln_bwd_finalize_kernelINS_22Kernel_traits_finalizeILj4096EfffffjLb1ELj1024ELj4ENS_18Kernel_traits_baseILj4096EfffffjLj1024EEEEELb1ELb0EEEvNS_9BwdParamsE,"a",@progbits
	.sectionflags	@""
	.align	4
.nv.constant0._ZN10layer_norm22ln_bwd_finalize_kernelINS_22Kernel_traits_finalizeILj4096EfffffjLb1ELj1024ELj4ENS_18Kernel_traits_baseILj4096EfffffjLj1024EEEEELb1ELb0EEEvNS_9BwdParamsE:
	.zero		648


//--------------------- .nv.constant0._ZN10layer_norm13ln_bwd_kernelINS_13Kernel_traitsIfffffjLj4096ELj1ELj1ELj4ELj16ENS_18Kernel_traits_baseILj4096EfffffjLj128EEEEELb1ELb1ELb1ELb0EEEvNS_9BwdParamsE --------------------------
	.section	.nv.constant0._ZN10layer_norm13ln_bwd_kernelINS_13Kernel_traitsIfffffjLj4096ELj1ELj1ELj4ELj16ENS_18Kernel_traits_baseILj4096EfffffjLj128EEEEELb1ELb1ELb1ELb0EEEvNS_9BwdParamsE,"a",@progbits
	.sectionflags	@""
	.align	4
.nv.constant0._ZN10layer_norm13ln_bwd_kernelINS_13Kernel_traitsIfffffjLj4096ELj1ELj1ELj4ELj16ENS_18Kernel_traits_baseILj4096EfffffjLj128EEEEELb1ELb1ELb1ELb0EEEvNS_9BwdParamsE:
	.zero		648


//--------------------- .nv.constant0._ZN10layer_norm22ln_bwd_finalize_kernelINS_22Kernel_traits_finalizeILj4096EfffffjLb1ELj1024ELj4ENS_18Kernel_traits_baseILj4096EfffffjLj1024EEEEELb1ELb1EEEvNS_9BwdParamsE --------------------------
	.section	.nv.constant0._ZN10layer_norm22ln_bwd_finalize_kernelINS_22Kernel_traits_finalizeILj4096EfffffjLb1ELj1024ELj4ENS_18Kernel_traits_baseILj4096EfffffjLj1024EEEEELb1ELb1EEEvNS_9BwdParamsE,"a",@progbits
	.sectionflags	@""
	.align	4
.nv.constant0._ZN10layer_norm22ln_bwd_finalize_kernelINS_22Kernel_traits_finalizeILj4096EfffffjLb1ELj1024ELj4ENS_18Kernel_traits_baseILj4096EfffffjLj1024EEEEELb1ELb1EEEvNS_9BwdParamsE:
	.zero		648


//--------------------- .nv.constant0._ZN10layer_norm13ln_bwd_kernelINS_13Kernel_traitsIfffffjLj4096ELj1ELj1ELj4ELj16ENS_18Kernel_traits_baseILj4096EfffffjLj128EEEEELb1ELb1ELb1ELb1EEEvNS_9BwdParamsE --------------------------
	.section	.nv.constant0._ZN10layer_norm13ln_bwd_kernelINS_13Kernel_traitsIfffffjLj4096ELj1ELj1ELj4ELj16ENS_18Kernel_traits_baseILj4096EfffffjLj128EEEEELb1ELb1ELb1ELb1EEEvNS_9BwdParamsE,"a",@progbits
	.sectionflags	@""
	.align	4
.nv.constant0._ZN10layer_norm13ln_bwd_kernelINS_13Kernel_traitsIfffffjLj4096ELj1ELj1ELj4ELj16ENS_18Kernel_traits_baseILj4096EfffffjLj128EEEEELb1ELb1ELb1ELb1EEEvNS_9BwdParamsE:
	.zero		648


//--------------------- .text._ZN10layer_norm13ln_bwd_kernelINS_13Kernel_traitsI13__nv_bfloat16S2_S2_S2_fjLj4096ELj1ELj1ELj4ELj16ENS_18Kernel_traits_baseILj4096ES2_S2_S2_S2_fjLj128EEEEELb0ELb0ELb0ELb0EEEvNS_9BwdParamsE --------------------------
	.section	.text._ZN10layer_norm13ln_bwd_kernelINS_13Kernel_traitsI13__nv_bfloat16S2_S2_S2_fjLj4096ELj1ELj1ELj4ELj16ENS_18Kernel_traits_baseILj4096ES2_S2_S2_S2_fjLj128EEEEELb0ELb0ELb0ELb0EEEvNS_9BwdParamsE,"ax",@progbits
	.sectioninfo	@"SHI_REGISTERS=210"
	.align	128
        .global         _ZN10layer_norm13ln_bwd_kernelINS_13Kernel_traitsI13__nv_bfloat16S2_S2_S2_fjLj4096ELj1ELj1ELj4ELj16ENS_18Kernel_traits_baseILj4096ES2_S2_S2_S2_fjLj128EEEEELb0ELb0ELb0ELb0EEEvNS_9BwdParamsE
        .type           _ZN10layer_norm13ln_bwd_kernelINS_13Kernel_traitsI13__nv_bfloat16S2_S2_S2_fjLj4096ELj1ELj1ELj4ELj16ENS_18Kernel_traits_baseILj4096ES2_S2_S2_S2_fjLj128EEEEELb0ELb0ELb0ELb0EEEvNS_9BwdParamsE,@function
        .size           _ZN10layer_norm13ln_bwd_kernelINS_13Kernel_traitsI13__nv_bfloat16S2_S2_S2_fjLj4096ELj1ELj1ELj4ELj16ENS_18Kernel_traits_baseILj4096ES2_S2_S2_S2_fjLj128EEEEELb0ELb0ELb0ELb0EEEvNS_9BwdParamsE,(.L_x_11734 - _ZN10layer_norm13ln_bwd_kernelINS_13Kernel_traitsI13__nv_bfloat16S2_S2_S2_fjLj4096ELj1ELj1ELj4ELj16ENS_18Kernel_traits_baseILj4096ES2_S2_S2_S2_fjLj128EEEEELb0ELb0ELb0ELb0EEEvNS_9BwdParamsE)
        .other          _ZN10layer_norm13ln_bwd_kernelINS_13Kernel_traitsI13__nv_bfloat16S2_S2_S2_fjLj4096ELj1ELj1ELj4ELj16ENS_18Kernel_traits_baseILj4096ES2_S2_S2_S2_fjLj128EEEEELb0ELb0ELb0ELb0EEEvNS_9BwdParamsE,@"STO_CUDA_ENTRY STV_DEFAULT"
_ZN10layer_norm13ln_bwd_kernelINS_13Kernel_traitsI13__nv_bfloat16S2_S2_S2_fjLj4096ELj1ELj1ELj4ELj16ENS_18Kernel_traits_baseILj4096ES2_S2_S2_S2_fjLj128EEEEELb0ELb0ELb0ELb0EEEvNS_9BwdParamsE:
.text._ZN10layer_norm13ln_bwd_kernelINS_13Kernel_traitsI13__nv_bfloat16S2_S2_S2_fjLj4096ELj1ELj1ELj4ELj16ENS_18Kernel_traits_baseILj4096ES2_S2_S2_S2_fjLj128EEEEELb0ELb0ELb0ELb0EEEvNS_9BwdParamsE:
[----:B------:R-:W-:Y:S02]  /*0000*/  MOV R1, c[0x0][0x28] ;  /* 0x00000a0000017a02 */ /* 0x000fe40000000f00 */
[----:B------:R-:W0:Y:S01]  /*0010*/  S2R R35, SR_TID.X ;  /* 0x0000000000237919 */ /* 0x000e220000002100 */
[----:B------:R-:W-:Y:S01]  /*0020*/  MOV R0, c[0x0][0x168] ;  /* 0x00005a0000007a02 */ /* 0x000fe20000000f00 */
[----:B------:R-:W-:-:S03]  /*0030*/  ULDC.64 UR4, c[0x0][0x118] ;  /* 0x0000460000047ab9 */ /* 0x000fc60000000a00 */
[----:B------:R-:W-:-:S04]  /*0040*/  SHF.R.S32.HI R0, RZ, 0x1f, R0 ;  /* 0x0000001fff007819 */ /* 0x000fc80000011400 */
[----:B------:R-:W-:Y:S02]  /*0050*/  LEA.HI R0, R0, c[0x0][0x168], RZ, 0x3 ;  /* 0x00005a0000007a11 */ /* 0x000fe400078f18ff */
[C---:B0-----:R-:W-:Y:S02]  /*0060*/  LOP3.LUT R3, R35.reuse, 0x7f, RZ, 0xc, !PT ;  /* 0x0000007f23037812 */ /* 0x041fe400078e0cff */
[----:B------:R-:W-:Y:S02]  /*0070*/  LOP3.LUT R4, R35, 0x7f, RZ, 0xc0, !PT ;  /* 0x0000007f23047812 */ /* 0x000fe400078ec0ff */
[----:B------:R-:W-:-:S04]  /*0080*/  LEA.HI.SX32 R0, R0, R3, 0x1d ;  /* 0x0000000300007211 */ /* 0x000fc800078feaff */
[C---:B------:R-:W-:Y:S02]  /*0090*/  LOP3.LUT P1, RZ, R0.reuse, 0xffffff80, RZ, 0xc0, !PT ;  /* 0xffffff8000ff7812 */ /* 0x040fe4000782c0ff */
[C---:B------:R-:W-:Y:S02]  /*00a0*/  ISETP.GE.U32.AND P2, PT, R0.reuse, 0x100, PT ;  /* 0x000001000000780c */ /* 0x040fe40003f46070 */
[C---:B------:R-:W-:Y:S02]  /*00b0*/  ISETP.GE.U32.AND P3, PT, R0.reuse, 0x180, PT ;  /* 0x000001800000780c */ /* 0x040fe40003f66070 */
[----:B------:R-:W-:-:S07]  /*00c0*/  ISETP.GE.U32.AND P4, PT, R0, 0x200, PT ;  /* 0x000002000000780c */ /* 0x000fce0003f86070 */
[----:B------:R-:W-:Y:S02]  /*00d0*/  @P1 MOV R3, 0x10 ;  /* 0x0000001000031802 */ /* 0x000fe40000000f00 */
[----:B------:R-:W-:Y:S02]  /*00e0*/  @P2 MOV R7, 0x10 ;  /* 0x0000001000072802 */ /* 0x000fe40000000f00 */
[----:B------:R-:W-:Y:S01]  /*00f0*/  @P3 MOV R9, 0x10 ;  /* 0x0000001000093802 */ /* 0x000fe20000000f00 */
[C---:B------:R-:W-:Y:S01]  /*0100*/  @P1 IMAD.WIDE.U32 R2, R4.reuse, R3, c[0x0][0x1b0] ;  /* 0x00006c0004021625 */ /* 0x040fe200078e0003 */
[----:B------:R-:W-:Y:S02]  /*0110*/  @P1 LOP3.LUT R4, R4, 0x80, RZ, 0xfc, !PT ;  /* 0x0000008004041812 */ /* 0x000fe400078efcff */
[----:B------:R-:W-:Y:S02]  /*0120*/  @P4 MOV R5, 0x10 ;  /* 0x0000001000054802 */ /* 0x000fe40000000f00 */
[----:B------:R0:W5:Y:S01]  /*0130*/  @P1 LDG.E.128 R24, [R2.64] ;  /* 0x0000000402181981 */ /* 0x000162000c1e1d00 */
[C---:B------:R-:W-:Y:S01]  /*0140*/  @P2 IMAD.WIDE.U32 R6, R4.reuse, R7, c[0x0][0x1b0] ;  /* 0x00006c0004062625 */ /* 0x040fe200078e0007 */
[----:B------:R-:W-:-:S04]  /*0150*/  @P2 IADD3 R4, R4, 0x80, RZ ;  /* 0x0000008004042810 */ /* 0x000fc80007ffe0ff */
[----:B------:R0:W5:Y:S01]  /*0160*/  @P2 LDG.E.128 R16, [R6.64] ;  /* 0x0000000406102981 */ /* 0x000162000c1e1d00 */
[C---:B------:R-:W-:Y:S01]  /*0170*/  @P3 IMAD.WIDE.U32 R8, R4.reuse, R9, c[0x0][0x1b0] ;  /* 0x00006c0004083625 */ /* 0x040fe200078e0009 */
[----:B------:R-:W-:-:S04]  /*0180*/  @P3 IADD3 R4, R4, 0x80, RZ ;  /* 0x0000008004043810 */ /* 0x000fc80007ffe0ff */
[----:B------:R0:W5:Y:S01]  /*0190*/  @P3 LDG.E.128 R104, [R8.64] ;  /* 0x0000000408683981 */ /* 0x000162000c1e1d00 */
[----:B------:R-:W-:-:S05]  /*01a0*/  @P4 IMAD.WIDE.U32 R4, R4, R5, c[0x0][0x1b0] ;  /* 0x00006c0004044625 */ /* 0x000fca00078e0005 */
[----:B------:R0:W5:Y:S01]  /*01b0*/  @P4 LDG.E.128 R36, [R4.64] ;  /* 0x0000000404244981 */ /* 0x000162000c1e1d00 */
[----:B------:R-:W1:Y:S01]  /*01c0*/  S2UR UR6, SR_CTAID.X ;  /* 0x00000000000679c3 */ /* 0x000e620000002500 */
[----:B------:R-:W-:Y:S01]  /*01d0*/  CS2R R40, SRZ ;  /* 0x0000000000287805 */ /* 0x000fe2000001ff00 */
[----:B------:R-:W-:Y:S01]  /*01e0*/  CS2R R42, SRZ ;  /* 0x00000000002a7805 */ /* 0x000fe2000001ff00 */
[----:B------:R-:W-:Y:S01]  /*01f0*/  CS2R R44, SRZ ;  /* 0x00000000002c7805 */ /* 0x000fe2000001ff00 */
[----:B------:R-:W-:Y:S01]  /*0200*/  CS2R R46, SRZ ;  /* 0x00000000002e7805 */ /* 0x000fe2000001ff00 */
[----:B------:R-:W-:Y:S01]  /*0210*/  CS2R R48, SRZ ;  /* 0x0000000000307805 */ /* 0x000fe2000001ff00 */
[----:B-1----:R-:W-:-:S04]  /*0220*/  LEA.HI R10, R35, UR6, RZ, 0x19 ;  /* 0x00000006230a7c11 */ /* 0x002fc8000f8fc8ff */
[----:B------:R-:W-:Y:S01]  /*0230*/  ISETP.GE.AND P0, PT, R10, c[0x0][0x164], PT ;  /* 0x000059000a007a0c */ /* 0x000fe20003f06270 */
[----:B------:R-:W-:Y:S01]  /*0240*/  CS2R R50, SRZ ;  /* 0x0000000000327805 */ /* 0x000fe2000001ff00 */
        /* <DEDUP_REMOVED lines=26> */
[----:B------:R-:W-:Y:S05]  /*03f0*/  @P0 BRA `(.L_x_0) ;  /* 0x0000314000000947 */ /* 0x000fea0003800000 */
[--C-:B0----5:R-:W-:Y:S01]  /*0400*/  PRMT R34, RZ, 0x5410, R24.reuse ;  /* 0x00005410ff227816 */ /* 0x121fe20000000018 */
[----:B------:R-:W-:Y:S01]  /*0410*/  HFMA2.MMA R8, -RZ, RZ, 0, 5.9604644775390625e-08 ;  /* 0x00000001ff087435 */ /* 0x000fe200000001ff */
[----:B------:R-:W-:-:S02]  /*0420*/  PRMT R33, RZ, 0x7610, R24 ;  /* 0x00007610ff217816 */ /* 0x000fc40000000018 */
[--C-:B------:R-:W-:Y:S02]  /*0430*/  PRMT R32, RZ, 0x5410, R25.reuse ;  /* 0x00005410ff207816 */ /* 0x100fe40000000019 */
[----:B------:R-:W-:Y:S02]  /*0440*/  PRMT R31, RZ, 0x7610, R25 ;  /* 0x00007610ff1f7816 */ /* 0x000fe40000000019 */
[--C-:B------:R-:W-:Y:S02]  /*0450*/  PRMT R30, RZ, 0x5410, R26.reuse ;  /* 0x00005410ff1e7816 */ /* 0x100fe4000000001a */
[----:B------:R-:W-:Y:S02]  /*0460*/  PRMT R29, RZ, 0x7610, R26 ;  /* 0x00007610ff1d7816 */ /* 0x000fe4000000001a */
[----:B------:R-:W-:Y:S02]  /*0470*/  PRMT R28, RZ, 0x5410, R27 ;  /* 0x00005410ff1c7816 */ /* 0x000fe4000000001b */
[----:B------:R-:W-:-:S02]  /*0480*/  PRMT R26, RZ, 0x5410, R16 ;  /* 0x00005410ff1a7816 */ /* 0x000fc40000000010 */
[----:B------:R-:W-:Y:S02]  /*0490*/  PRMT R25, RZ, 0x7610, R16 ;  /* 0x00007610ff197816 */ /* 0x000fe40000000010 */
[--C-:B------:R-:W-:Y:S02]  /*04a0*/  PRMT R24, RZ, 0x5410, R17.reuse ;  /* 0x00005410ff187816 */ /* 0x100fe40000000011 */
[----:B------:R-:W-:Y:S02]  /*04b0*/  PRMT R23, RZ, 0x7610, R17 ;  /* 0x00007610ff177816 */ /* 0x000fe40000000011 */
[--C-:B------:R-:W-:Y:S02]  /*04c0*/  PRMT R22, RZ, 0x5410, R18.reuse ;  /* 0x00005410ff167816 */ /* 0x100fe40000000012 */
[----:B------:R-:W-:Y:S02]  /*04d0*/  PRMT R21, RZ, 0x7610, R18 ;  /* 0x00007610ff157816 */ /* 0x000fe40000000012 */
[----:B------:R-:W-:-:S02]  /*04e0*/  PRMT R20, RZ, 0x5410, R19 ;  /* 0x00005410ff147816 */ /* 0x000fc40000000013 */
[----:B------:R-:W-:Y:S02]  /*04f0*/  PRMT R27, RZ, 0x7610, R27 ;  /* 0x00007610ff1b7816 */ /* 0x000fe4000000001b */
[----:B------:R-:W-:Y:S02]  /*0500*/  PRMT R19, RZ, 0x7610, R19 ;  /* 0x00007610ff137816 */ /* 0x000fe40000000013 */
[--C-:B------:R-:W-:Y:S02]  /*0510*/  PRMT R18, RZ, 0x5410, R104.reuse ;  /* 0x00005410ff127816 */ /* 0x100fe40000000068 */
[----:B------:R-:W-:Y:S02]  /*0520*/  PRMT R17, RZ, 0x7610, R104 ;  /* 0x00007610ff117816 */ /* 0x000fe40000000068 */
[--C-:B------:R-:W-:Y:S02]  /*0530*/  PRMT R16, RZ, 0x5410, R105.reuse ;  /* 0x00005410ff107816 */ /* 0x100fe40000000069 */
[----:B------:R-:W-:-:S02]  /*0540*/  PRMT R15, RZ, 0x7610, R105 ;  /* 0x00007610ff0f7816 */ /* 0x000fc40000000069 */
[--C-:B------:R-:W-:Y:S02]  /*0550*/  PRMT R14, RZ, 0x5410, R106.reuse ;  /* 0x00005410ff0e7816 */ /* 0x100fe4000000006a */
[----:B------:R-:W-:Y:S02]  /*0560*/  PRMT R13, RZ, 0x7610, R106 ;  /* 0x00007610ff0d7816 */ /* 0x000fe4000000006a */
[--C-:B------:R-:W-:Y:S02]  /*0570*/  PRMT R12, RZ, 0x5410, R107.reuse ;  /* 0x00005410ff0c7816 */ /* 0x100fe4000000006b */
[----:B------:R-:W-:Y:S02]  /*0580*/  PRMT R11, RZ, 0x7610, R107 ;  /* 0x00007610ff0b7816 */ /* 0x000fe4000000006b */
[----:B------:R-:W-:Y:S02]  /*0590*/  PRMT R9, RZ, 0x5410, R36 ;  /* 0x00005410ff097816 */ /* 0x000fe40000000024 */
[----:B------:R-:W-:-:S02]  /*05a0*/  MOV R41, RZ ;  /* 0x000000ff00297202 */ /* 0x000fc40000000f00 */
[----:B------:R-:W-:Y:S02]  /*05b0*/  PRMT R7, RZ, 0x7610, R36 ;  /* 0x00007610ff077816 */ /* 0x000fe40000000024 */
[--C-:B------:R-:W-:Y:S02]  /*05c0*/  PRMT R6, RZ, 0x5410, R37.reuse ;  /* 0x00005410ff067816 */ /* 0x100fe40000000025 */
[----:B------:R-:W-:Y:S02]  /*05d0*/  PRMT R5, RZ, 0x7610, R37 ;  /* 0x00007610ff057816 */ /* 0x000fe40000000025 */
[--C-:B------:R-:W-:Y:S02]  /*05e0*/  PRMT R4, RZ, 0x5410, R38.reuse ;  /* 0x00005410ff047816 */ /* 0x100fe40000000026 */
[----:B------:R-:W-:Y:S02]  /*05f0*/  PRMT R3, RZ, 0x7610, R38 ;  /* 0x00007610ff037816 */ /* 0x000fe40000000026 */
[----:B------:R-:W-:-:S02]  /*0600*/  PRMT R2, RZ, 0x5410, R39 ;  /* 0x00005410ff027816 */ /* 0x000fc40000000027 */
[----:B------:R-:W-:Y:S02]  /*0610*/  PRMT R0, RZ, 0x7610, R39 ;  /* 0x00007610ff007816 */ /* 0x000fe40000000027 */
.L_x_19:
[----:B------:R-:W-:Y:S02]  /*0620*/  ISETP.NE.U32.AND P0, PT, RZ, c[0x0][0x1c0], PT ;  /* 0x00007000ff007a0c */ /* 0x000fe40003f05070 */
[----:B------:R-:W-:Y:S02]  /*0630*/  MOV R129, 0x4 ;  /* 0x0000000400817802 */ /* 0x000fe40000000f00 */
[----:B------:R-:W-:Y:S02]  /*0640*/  ISETP.NE.AND.EX P0, PT, RZ, c[0x0][0x1c4], PT, P0 ;  /* 0x00007100ff007a0c */ /* 0x000fe40003f05300 */
[----:B------:R-:W-:Y:S01]  /*0650*/  SHF.R.S32.HI R37, RZ, 0x1f, R10 ;  /* 0x0000001fff257819 */ /* 0x000fe2000001140a */
[----:B------:R-:W-:-:S04]  /*0660*/  IMAD.WIDE R126, R10, R129, c[0x0][0x1a0] ;  /* 0x000068000a7e7625 */ /* 0x000fc800078e0281 */
[C---:B------:R-:W-:Y:S02]  /*0670*/  IMAD.WIDE R128, R10.reuse, R129, c[0x0][0x1a8] ;  /* 0x00006a000a807625 */ /* 0x040fe400078e0281 */
[----:B------:R-:W2:Y:S04]  /*0680*/  LDG.E R126, [R126.64] ;  /* 0x000000047e7e7981 */ /* 0x000ea8000c1e1900 */
[----:B------:R-:W-:-:S04]  /*0690*/  @P0 LEA R124, P5, R10, c[0x0][0x1c0], 0x1 ;  /* 0x000070000a7c0a11 */ /* 0x000fc800078a08ff */
[C---:B------:R-:W-:Y:S02]  /*06a0*/  @P0 LEA.HI.X R125, R10.reuse, c[0x0][0x1c4], R37, 0x1, P5 ;  /* 0x000071000a7d0a11 */ /* 0x040fe400028f0c25 */
[----:B------:R0:W5:Y:S04]  /*06b0*/  LDG.E R37, [R128.64] ;  /* 0x0000000480257981 */ /* 0x000168000c1e1900 */
[----:B------:R0:W5:Y:S01]  /*06c0*/  @P0 LDG.E.U16 R195, [R124.64] ;  /* 0x000000047cc30981 */ /* 0x000162000c1e1500 */
[----:B------:R-:W-:-:S05]  /*06d0*/  IMAD R36, R10, c[0x0][0x168], RZ ;  /* 0x00005a000a247a24 */ /* 0x000fca00078e02ff */
[----:B------:R-:W-:Y:S01]  /*06e0*/  SHF.R.S32.HI R131, RZ, 0x1f, R36 ;  /* 0x0000001fff837819 */ /* 0x000fe20000011424 */
[----:B------:R-:W-:-:S03]  /*06f0*/  ULDC.U8 UR6, c[0x0][0x1f0] ;  /* 0x00007c0000067ab9 */ /* 0x000fc60000000000 */
[----:B------:R-:W-:Y:S02]  /*0700*/  LEA.HI R36, R131, R36, RZ, 0x3 ;  /* 0x0000002483247211 */ /* 0x000fe400078f18ff */
[----:B------:R-:W-:Y:S01]  /*0710*/  LOP3.LUT R131, R35, 0x7f, RZ, 0xc0, !PT ;  /* 0x0000007f23837812 */ /* 0x000fe200078ec0ff */
[----:B------:R-:W-:Y:S01]  /*0720*/  BSSY B0, `(.L_x_1) ;  /* 0x000005b000007945 */ /* 0x000fe20003800000 */
[----:B------:R-:W-:Y:S02]  /*0730*/  ISETP.NE.AND P5, PT, RZ, UR6, PT ;  /* 0x00000006ff007c0c */ /* 0x000fe4000bfa5270 */
[----:B------:R-:W-:Y:S01]  /*0740*/  LEA.HI.SX32 R36, R36, R131, 0x1d ;  /* 0x0000008324247211 */ /* 0x000fe200078feaff */
[----:B------:R-:W-:-:S03]  /*0750*/  CS2R R198, SRZ ;  /* 0x0000000000c67805 */ /* 0x000fc6000001ff00 */
[----:B------:R-:W-:Y:S02]  /*0760*/  MOV R177, R36 ;  /* 0x0000002400b17202 */ /* 0x000fe40000000f00 */
[----:B--2---:R-:W-:Y:S01]  /*0770*/  FSEL R197, R126, RZ, !P5 ;  /* 0x000000ff7ec57208 */ /* 0x004fe20006800000 */
[----:B------:R-:W-:Y:S05]  /*0780*/  @!P1 BRA `(.L_x_2) ;  /* 0x0000054000009947 */ /* 0x000fea0003800000 */
[----:B0-----:R-:W-:Y:S01]  /*0790*/  LEA R128, P5, R36, c[0x0][0x188], 0x4 ;  /* 0x0000620024807a11 */ /* 0x001fe200078a20ff */
[----:B------:R-:W-:-:S03]  /*07a0*/  HFMA2.MMA R125, -RZ, RZ, 0, 9.5367431640625e-07 ;  /* 0x00000010ff7d7435 */ /* 0x000fc600000001ff */
[----:B------:R-:W-:-:S06]  /*07b0*/  LEA.HI.X R129, R36, c[0x0][0x18c], RZ, 0x4, P5 ;  /* 0x0000630024817a11 */ /* 0x000fcc00028f24ff */
[----:B------:R-:W2:Y:S01]  /*07c0*/  LDG.E.128 R128, [R128.64] ;  /* 0x0000000480807981 */ /* 0x000ea2000c1e1d00 */
[----:B------:R-:W-:-:S06]  /*07d0*/  IMAD.WIDE.U32 R124, R36, R125, c[0x0][0x208] ;  /* 0x00008200247c7625 */ /* 0x000fcc00078e007d */
[----:B------:R-:W3:Y:S01]  /*07e0*/  LDG.E.128 R124, [R124.64] ;  /* 0x000000047c7c7981 */ /* 0x000ee2000c1e1d00 */
[----:B------:R-:W-:-:S04]  /*07f0*/  ISETP.NE.U32.AND P5, PT, RZ, c[0x0][0x218], PT ;  /* 0x00008600ff007a0c */ /* 0x000fc80003fa5070 */
[----:B------:R-:W-:-:S13]  /*0800*/  ISETP.NE.AND.EX P5, PT, RZ, c[0x0][0x21c], PT, P5 ;  /* 0x00008700ff007a0c */ /* 0x000fda0003fa5350 */
[----:B------:R-:W-:-:S04]  /*0810*/  @P5 LEA R136, P6, R36, c[0x0][0x218], 0x4 ;  /* 0x0000860024885a11 */ /* 0x000fc800078c20ff */
[----:B------:R-:W-:-:S05]  /*0820*/  @P5 LEA.HI.X R137, R36, c[0x0][0x21c], RZ, 0x4, P6 ;  /* 0x0000870024895a11 */ /* 0x000fca00030f24ff */
[----:B------:R3:W5:Y:S01]  /*0830*/  @P5 LDG.E.128 R104, [R136.64] ;  /* 0x0000000488685981 */ /* 0x000762000c1e1d00 */
[----:B------:R-:W-:Y:S02]  /*0840*/  IADD3 R177, R36, 0x80, RZ ;  /* 0x0000008024b17810 */ /* 0x000fe40007ffe0ff */
[--C-:B--2---:R-:W-:Y:S02]  /*0850*/  PRMT R38, RZ, 0x5410, R128.reuse ;  /* 0x00005410ff267816 */ /* 0x104fe40000000080 */
[----:B------:R-:W-:Y:S02]  /*0860*/  PRMT R128, RZ, 0x7610, R128 ;  /* 0x00007610ff807816 */ /* 0x000fe40000000080 */
[----:B------:R-:W-:Y:S01]  /*0870*/  PRMT R138, RZ, 0x5410, R130 ;  /* 0x00005410ff8a7816 */ /* 0x000fe20000000082 */
[C---:B------:R-:W-:Y:S01]  /*0880*/  FADD.FTZ R38, -R197.reuse, R38 ;  /* 0x00000026c5267221 */ /* 0x040fe20000010100 */
[--C-:B------:R-:W-:Y:S01]  /*0890*/  PRMT R134, RZ, 0x5410, R129.reuse ;  /* 0x00005410ff867816 */ /* 0x100fe20000000081 */
[----:B------:R-:W-:Y:S01]  /*08a0*/  FADD.FTZ R128, -R197, R128 ;  /* 0x00000080c5807221 */ /* 0x000fe20000010100 */
[----:B---3--:R-:W-:Y:S01]  /*08b0*/  PRMT R137, RZ, 0x5410, R124 ;  /* 0x00005410ff897816 */ /* 0x008fe2000000007c */
[----:B-----5:R-:W-:Y:S01]  /*08c0*/  FMUL.FTZ R38, R37, R38 ;  /* 0x0000002625267220 */ /* 0x020fe20000410000 */
[----:B------:R-:W-:Y:S01]  /*08d0*/  PRMT R136, RZ, 0x7610, R129 ;  /* 0x00007610ff887816 */ /* 0x000fe20000000081 */
[----:B------:R-:W-:Y:S01]  /*08e0*/  FADD.FTZ R138, -R197, R138 ;  /* 0x0000008ac58a7221 */ /* 0x000fe20000010100 */
[----:B------:R-:W-:Y:S01]  /*08f0*/  PRMT R140, RZ, 0x7610, R130 ;  /* 0x00007610ff8c7816 */ /* 0x000fe20000000082 */
[----:B------:R-:W-:Y:S01]  /*0900*/  FADD.FTZ R72, R72, R137 ;  /* 0x0000008948487221 */ /* 0x000fe20000010000 */
[--C-:B------:R-:W-:Y:S01]  /*0910*/  PRMT R129, RZ, 0x5410, R125.reuse ;  /* 0x00005410ff817816 */ /* 0x100fe2000000007d */
[C---:B------:R-:W-:Y:S01]  /*0920*/  FMUL.FTZ R132, R37.reuse, R128 ;  /* 0x0000008025847220 */ /* 0x040fe20000410000 */
[----:B------:R-:W-:Y:S01]  /*0930*/  PRMT R130, RZ, 0x7610, R125 ;  /* 0x00007610ff827816 */ /* 0x000fe2000000007d */
[-C--:B------:R-:W-:Y:S01]  /*0940*/  FFMA.FTZ R40, R38, R137.reuse, R40 ;  /* 0x0000008926287223 */ /* 0x080fe20000010028 */
[----:B------:R-:W-:Y:S01]  /*0950*/  PRMT R124, RZ, 0x7610, R124 ;  /* 0x00007610ff7c7816 */ /* 0x000fe2000000007c */
[----:B------:R-:W-:Y:S01]  /*0960*/  FMUL.FTZ R143, R37, R138 ;  /* 0x0000008a258f7220 */ /* 0x000fe20000410000 */
[----:B------:R-:W-:Y:S01]  /*0970*/  PRMT R125, RZ, 0x5410, R126 ;  /* 0x00005410ff7d7816 */ /* 0x000fe2000000007e */
[----:B------:R-:W-:Y:S01]  /*0980*/  FMUL.FTZ R137, R34, R137 ;  /* 0x0000008922897220 */ /* 0x000fe20000410000 */
[--C-:B------:R-:W-:Y:S01]  /*0990*/  PRMT R142, RZ, 0x5410, R131.reuse ;  /* 0x00005410ff8e7816 */ /* 0x100fe20000000083 */
[----:B------:R-:W-:Y:S01]  /*09a0*/  FADD.FTZ R134, -R197, R134 ;  /* 0x00000086c5867221 */ /* 0x000fe20000010100 */
[----:B------:R-:W-:Y:S01]  /*09b0*/  PRMT R144, RZ, 0x7610, R131 ;  /* 0x00007610ff907816 */ /* 0x000fe20000000083 */
[----:B------:R-:W-:Y:S01]  /*09c0*/  FADD.FTZ R73, R73, R124 ;  /* 0x0000007c49497221 */ /* 0x000fe20000010000 */
[----:B------:R-:W-:Y:S01]  /*09d0*/  PRMT R131, RZ, 0x5410, R127 ;  /* 0x00005410ff837816 */ /* 0x000fe2000000007f */
[-C--:B------:R-:W-:Y:S01]  /*09e0*/  FFMA.FTZ R41, R132, R124.reuse, R41 ;  /* 0x0000007c84297223 */ /* 0x080fe20000010029 */
[----:B------:R-:W-:Y:S01]  /*09f0*/  PRMT R176, RZ, 0x7610, R127 ;  /* 0x00007610ffb07816 */ /* 0x000fe2000000007f */
[----:B------:R-:W-:Y:S01]  /*0a00*/  FMUL.FTZ R139, R33, R124 ;  /* 0x0000007c218b7220 */ /* 0x000fe20000410000 */
[----:B------:R-:W-:Y:S01]  /*0a10*/  PRMT R126, RZ, 0x7610, R126 ;  /* 0x00007610ff7e7816 */ /* 0x000fe2000000007e */
[----:B------:R-:W-:-:S02]  /*0a20*/  FADD.FTZ R136, -R197, R136 ;  /* 0x00000088c5887221 */ /* 0x000fc40000010100 */
[----:B------:R-:W-:Y:S02]  /*0a30*/  FADD.FTZ R76, R76, R125 ;  /* 0x0000007d4c4c7221 */ /* 0x000fe40000010000 */
[-C--:B------:R-:W-:Y:S02]  /*0a40*/  FFMA.FTZ R44, R143, R125.reuse, R44 ;  /* 0x0000007d8f2c7223 */ /* 0x080fe4000001002c */
[----:B------:R-:W-:Y:S02]  /*0a50*/  FMUL.FTZ R138, R30, R125 ;  /* 0x0000007d1e8a7220 */ /* 0x000fe40000410000 */
[----:B------:R-:W-:Y:S02]  /*0a60*/  FADD.FTZ R124, RZ, R137 ;  /* 0x00000089ff7c7221 */ /* 0x000fe40000010000 */
[----:B------:R-:W-:Y:S02]  /*0a70*/  FFMA.FTZ R125, R38, R137, RZ ;  /* 0x00000089267d7223 */ /* 0x000fe400000100ff */
[----:B------:R-:W-:-:S02]  /*0a80*/  FMUL.FTZ R141, R37, R134 ;  /* 0x00000086258d7220 */ /* 0x000fc40000410000 */
[----:B------:R-:W-:Y:S02]  /*0a90*/  FMUL.FTZ R134, R37, R136 ;  /* 0x0000008825867220 */ /* 0x000fe40000410000 */
[----:B------:R-:W-:Y:S02]  /*0aa0*/  FMUL.FTZ R136, R32, R129 ;  /* 0x0000008120887220 */ /* 0x000fe40000410000 */
[----:B------:R-:W-:Y:S02]  /*0ab0*/  FADD.FTZ R127, R124, R139 ;  /* 0x0000008b7c7f7221 */ /* 0x000fe40000010000 */
[----:B------:R-:W-:Y:S02]  /*0ac0*/  FFMA.FTZ R125, R132, R139, R125 ;  /* 0x0000008b847d7223 */ /* 0x000fe4000001007d */
[----:B------:R-:W-:Y:S02]  /*0ad0*/  FMUL.FTZ R145, R31, R130 ;  /* 0x000000821f917220 */ /* 0x000fe40000410000 */
[----:B------:R-:W-:-:S02]  /*0ae0*/  FADD.FTZ R124, R127, R136 ;  /* 0x000000887f7c7221 */ /* 0x000fc40000010000 */
[----:B------:R-:W-:Y:S02]  /*0af0*/  FFMA.FTZ R125, R141, R136, R125 ;  /* 0x000000888d7d7223 */ /* 0x000fe4000001007d */
[C---:B------:R-:W-:Y:S02]  /*0b00*/  FADD.FTZ R140, -R197.reuse, R140 ;  /* 0x0000008cc58c7221 */ /* 0x040fe40000010100 */
[----:B------:R-:W-:Y:S02]  /*0b10*/  FADD.FTZ R127, R124, R145 ;  /* 0x000000917c7f7221 */ /* 0x000fe40000010000 */
[----:B------:R-:W-:Y:S02]  /*0b20*/  FFMA.FTZ R125, R134, R145, R125 ;  /* 0x00000091867d7223 */ /* 0x000fe4000001007d */
[----:B------:R-:W-:Y:S02]  /*0b30*/  FADD.FTZ R142, -R197, R142 ;  /* 0x0000008ec58e7221 */ /* 0x000fe40000010100 */
[----:B------:R-:W-:-:S02]  /*0b40*/  FMUL.FTZ R140, R37, R140 ;  /* 0x0000008c258c7220 */ /* 0x000fc40000410000 */
[----:B------:R-:W-:Y:S02]  /*0b50*/  FMUL.FTZ R147, R29, R126 ;  /* 0x0000007e1d937220 */ /* 0x000fe40000410000 */
[----:B------:R-:W-:Y:S02]  /*0b60*/  FADD.FTZ R124, R127, R138 ;  /* 0x0000008a7f7c7221 */ /* 0x000fe40000010000 */
[----:B------:R-:W-:Y:S02]  /*0b70*/  FFMA.FTZ R125, R143, R138, R125 ;  /* 0x0000008a8f7d7223 */ /* 0x000fe4000001007d */
[----:B------:R-:W-:Y:S02]  /*0b80*/  FMUL.FTZ R149, R37, R142 ;  /* 0x0000008e25957220 */ /* 0x000fe40000410000 */
[----:B------:R-:W-:Y:S02]  /*0b90*/  FMUL.FTZ R142, R28, R131 ;  /* 0x000000831c8e7220 */ /* 0x000fe40000410000 */
[----:B------:R-:W-:-:S02]  /*0ba0*/  FADD.FTZ R146, -R197, R144 ;  /* 0x00000090c5927221 */ /* 0x000fc40000010100 */
[----:B------:R-:W-:Y:S02]  /*0bb0*/  FADD.FTZ R127, R124, R147 ;  /* 0x000000937c7f7221 */ /* 0x000fe40000010000 */
[----:B------:R-:W-:Y:S02]  /*0bc0*/  FFMA.FTZ R125, R140, R147, R125 ;  /* 0x000000938c7d7223 */ /* 0x000fe4000001007d */
[----:B------:R-:W-:Y:S02]  /*0bd0*/  FMUL.FTZ R144, R27, R176 ;  /* 0x000000b01b907220 */ /* 0x000fe40000410000 */
[----:B------:R-:W-:Y:S02]  /*0be0*/  FMUL.FTZ R146, R37, R146 ;  /* 0x0000009225927220 */ /* 0x000fe40000410000 */
[----:B------:R-:W-:Y:S02]  /*0bf0*/  FADD.FTZ R127, R127, R142 ;  /* 0x0000008e7f7f7221 */ /* 0x000fe40000010000 */
[----:B------:R-:W-:-:S02]  /*0c00*/  FFMA.FTZ R125, R149, R142, R125 ;  /* 0x0000008e957d7223 */ /* 0x000fc4000001007d */
[----:B------:R-:W-:Y:S02]  /*0c10*/  FADD.FTZ R74, R74, R129 ;  /* 0x000000814a4a7221 */ /* 0x000fe40000010000 */
[----:B------:R-:W-:Y:S02]  /*0c20*/  FFMA.FTZ R42, R141, R129, R42 ;  /* 0x000000818d2a7223 */ /* 0x000fe4000001002a */
[----:B------:R-:W-:Y:S02]  /*0c30*/  FADD.FTZ R75, R75, R130 ;  /* 0x000000824b4b7221 */ /* 0x000fe40000010000 */
[----:B------:R-:W-:Y:S02]  /*0c40*/  FFMA.FTZ R43, R134, R130, R43 ;  /* 0x00000082862b7223 */ /* 0x000fe4000001002b */
[----:B------:R-:W-:Y:S02]  /*0c50*/  FADD.FTZ R77, R77, R126 ;  /* 0x0000007e4d4d7221 */ /* 0x000fe40000010000 */
[----:B------:R-:W-:-:S02]  /*0c60*/  FFMA.FTZ R45, R140, R126, R45 ;  /* 0x0000007e8c2d7223 */ /* 0x000fc4000001002d */
[----:B------:R-:W-:Y:S02]  /*0c70*/  FADD.FTZ R78, R78, R131 ;  /* 0x000000834e4e7221 */ /* 0x000fe40000010000 */
[----:B------:R-:W-:Y:S02]  /*0c80*/  FFMA.FTZ R46, R149, R131, R46 ;  /* 0x00000083952e7223 */ /* 0x000fe4000001002e */
[----:B------:R-:W-:Y:S02]  /*0c90*/  FADD.FTZ R79, R79, R176 ;  /* 0x000000b04f4f7221 */ /* 0x000fe40000010000 */
[C---:B------:R-:W-:Y:S02]  /*0ca0*/  FFMA.FTZ R47, R146.reuse, R176, R47 ;  /* 0x000000b0922f7223 */ /* 0x040fe4000001002f */
[----:B------:R-:W-:Y:S02]  /*0cb0*/  FADD.FTZ R199, R127, R144 ;  /* 0x000000907fc77221 */ /* 0x000fe40000010000 */
[----:B------:R-:W-:-:S02]  /*0cc0*/  FFMA.FTZ R198, R146, R144, R125 ;  /* 0x0000009092c67223 */ /* 0x000fc4000001007d */
.L_x_2:
[----:B0-----:R-:W-:Y:S05]  /*0cd0*/  BSYNC B0 ;  /* 0x0000000000007941 */ /* 0x001fea0003800000 */
.L_x_1:
[----:B------:R-:W-:Y:S01]  /*0ce0*/  BSSY B0, `(.L_x_3) ;  /* 0x0000056000007945 */ /* 0x000fe20003800000 */
[----:B------:R-:W-:Y:S05]  /*0cf0*/  @!P2 BRA `(.L_x_4) ;  /* 0x000005400000a947 */ /* 0x000fea0003800000 */
[----:B------:R-:W-:Y:S02]  /*0d00*/  LEA R128, P5, R177, c[0x0][0x188], 0x4 ;  /* 0x00006200b1807a11 */ /* 0x000fe400078a20ff */
[----:B------:R-:W-:-:S02]  /*0d10*/  MOV R124, 0x10 ;  /* 0x00000010007c7802 */ /* 0x000fc40000000f00 */
[----:B------:R-:W-:-:S03]  /*0d20*/  LEA.HI.X R129, R177, c[0x0][0x18c], RZ, 0x4, P5 ;  /* 0x00006300b1817a11 */ /* 0x000fc600028f24ff */
[----:B------:R-:W-:-:S03]  /*0d30*/  IMAD.WIDE.U32 R124, R177, R124, c[0x0][0x208] ;  /* 0x00008200b17c7625 */ /* 0x000fc600078e007c */
[----:B------:R-:W2:Y:S04]  /*0d40*/  LDG.E.128 R128, [R128.64] ;  /* 0x0000000480807981 */ /* 0x000ea8000c1e1d00 */
        /* <DEDUP_REMOVED lines=9> */
[--C-:B------:R-:W-:Y:S01]  /*0de0*/  PRMT R152, RZ, 0x5410, R129.reuse ;  /* 0x00005410ff987816 */ /* 0x100fe20000000081 */
[C---:B------:R-:W-:Y:S01]  /*0df0*/  FADD.FTZ R148, -R197.reuse, R148 ;  /* 0x00000094c5947221 */ /* 0x040fe20000010100 */
[----:B------:R-:W-:Y:S01]  /*0e00*/  PRMT R154, RZ, 0x7610, R129 ;  /* 0x00007610ff9a7816 */ /* 0x000fe20000000081 */
[----:B------:R-:W-:Y:S01]  /*0e10*/  FADD.FTZ R128, -R197, R128 ;  /* 0x00000080c5807221 */ /* 0x000fe20000010100 */
[----:B------:R-:W-:Y:S01]  /*0e20*/  PRMT R156, RZ, 0x5410, R130 ;  /* 0x00005410ff9c7816 */ /* 0x000fe20000000082 */
[C---:B-----5:R-:W-:Y:S01]  /*0e30*/  FMUL.FTZ R39, R37.reuse, R148 ;  /* 0x0000009425277220 */ /* 0x060fe20000410000 */
[--C-:B---3--:R-:W-:Y:S01]  /*0e40*/  PRMT R129, RZ, 0x5410, R124.reuse ;  /* 0x00005410ff817816 */ /* 0x108fe2000000007c */
[----:B------:R-:W-:Y:S01]  /*0e50*/  FMUL.FTZ R148, R37, R128 ;  /* 0x0000008025947220 */ /* 0x000fe20000410000 */
[----:B------:R-:W-:Y:S01]  /*0e60*/  PRMT R124, RZ, 0x7610, R124 ;  /* 0x00007610ff7c7816 */ /* 0x000fe2000000007c */
[C---:B------:R-:W-:Y:S01]  /*0e70*/  FADD.FTZ R156, -R197.reuse, R156 ;  /* 0x0000009cc59c7221 */ /* 0x040fe20000010100 */
[----:B------:R-:W-:Y:S01]  /*0e80*/  PRMT R158, RZ, 0x7610, R130 ;  /* 0x00007610ff9e7816 */ /* 0x000fe20000000082 */
[----:B0-----:R-:W-:Y:S01]  /*0e90*/  FMUL.FTZ R150, R26, R129 ;  /* 0x000000811a967220 */ /* 0x001fe20000410000 */
        /* <DEDUP_REMOVED lines=9> */
[----:B------:R-:W-:Y:S01]  /*0f30*/  FADD.FTZ R154, -R197, R154 ;  /* 0x0000009ac59a7221 */ /* 0x000fe20000010100 */
[----:B------:R-:W-:Y:S01]  /*0f40*/  PRMT R126, RZ, 0x7610, R126 ;  /* 0x00007610ff7e7816 */ /* 0x000fe2000000007e */
[----:B------:R-:W-:Y:S01]  /*0f50*/  FMUL.FTZ R155, R37, R156 ;  /* 0x0000009c259b7220 */ /* 0x000fe20000410000 */
[--C-:B------:R-:W-:Y:S01]  /*0f60*/  PRMT R163, RZ, 0x5410, R127.reuse ;  /* 0x00005410ffa37816 */ /* 0x100fe2000000007f */
[----:B------:R-:W-:Y:S01]  /*0f70*/  FADD.FTZ R124, R199, R150 ;  /* 0x00000096c77c7221 */ /* 0x000fe20000010000 */
[----:B------:R-:W-:Y:S01]  /*0f80*/  PRMT R176, RZ, 0x7610, R127 ;  /* 0x00007610ffb07816 */ /* 0x000fe2000000007f */
[----:B------:R-:W-:-:S02]  /*0f90*/  FFMA.FTZ R198, R39, R150, R198 ;  /* 0x0000009627c67223 */ /* 0x000fc400000100c6 */
[C---:B------:R-:W-:Y:S02]  /*0fa0*/  FMUL.FTZ R153, R37.reuse, R152 ;  /* 0x0000009825997220 */ /* 0x040fe40000410000 */
[----:B------:R-:W-:Y:S02]  /*0fb0*/  FMUL.FTZ R152, R37, R154 ;  /* 0x0000009a25987220 */ /* 0x000fe40000410000 */
[----:B------:R-:W-:Y:S02]  /*0fc0*/  FADD.FTZ R84, R84, R125 ;  /* 0x0000007d54547221 */ /* 0x000fe40000010000 */
[-C--:B------:R-:W-:Y:S02]  /*0fd0*/  FFMA.FTZ R52, R155, R125.reuse, R52 ;  /* 0x0000007d9b347223 */ /* 0x080fe40000010034 */
[----:B------:R-:W-:Y:S02]  /*0fe0*/  FMUL.FTZ R156, R22, R125 ;  /* 0x0000007d169c7220 */ /* 0x000fe40000410000 */
[----:B------:R-:W-:-:S02]  /*0ff0*/  FMUL.FTZ R154, R24, R131 ;  /* 0x00000083189a7220 */ /* 0x000fc40000410000 */
[----:B------:R-:W-:Y:S02]  /*1000*/  FADD.FTZ R125, R124, R151 ;  /* 0x000000977c7d7221 */ /* 0x000fe40000010000 */
[----:B------:R-:W-:Y:S02]  /*1010*/  FFMA.FTZ R198, R148, R151, R198 ;  /* 0x0000009794c67223 */ /* 0x000fe400000100c6 */
[----:B------:R-:W-:Y:S02]  /*1020*/  FMUL.FTZ R157, R23, R130 ;  /* 0x00000082179d7220 */ /* 0x000fe40000410000 */
[----:B------:R-:W-:Y:S02]  /*1030*/  FADD.FTZ R124, R125, R154 ;  /* 0x0000009a7d7c7221 */ /* 0x000fe40000010000 */
[----:B------:R-:W-:Y:S02]  /*1040*/  FFMA.FTZ R198, R153, R154, R198 ;  /* 0x0000009a99c67223 */ /* 0x000fe400000100c6 */
[----:B------:R-:W-:-:S02]  /*1050*/  FADD.FTZ R158, -R197, R158 ;  /* 0x0000009ec59e7221 */ /* 0x000fc40000010100 */
[----:B------:R-:W-:Y:S02]  /*1060*/  FADD.FTZ R125, R124, R157 ;  /* 0x0000009d7c7d7221 */ /* 0x000fe40000010000 */
[----:B------:R-:W-:Y:S02]  /*1070*/  FFMA.FTZ R198, R152, R157, R198 ;  /* 0x0000009d98c67223 */ /* 0x000fe400000100c6 */
[----:B------:R-:W-:Y:S02]  /*1080*/  FMUL.FTZ R158, R37, R158 ;  /* 0x0000009e259e7220 */ /* 0x000fe40000410000 */
[----:B------:R-:W-:Y:S02]  /*1090*/  FADD.FTZ R160, -R197, R160 ;  /* 0x000000a0c5a07221 */ /* 0x000fe40000010100 */
[----:B------:R-:W-:Y:S02]  /*10a0*/  FMUL.FTZ R159, R21, R126 ;  /* 0x0000007e159f7220 */ /* 0x000fe40000410000 */
[----:B------:R-:W-:-:S02]  /*10b0*/  FADD.FTZ R124, R125, R156 ;  /* 0x0000009c7d7c7221 */ /* 0x000fc40000010000 */
[----:B------:R-:W-:Y:S02]  /*10c0*/  FFMA.FTZ R198, R155, R156, R198 ;  /* 0x0000009c9bc67223 */ /* 0x000fe400000100c6 */
[----:B------:R-:W-:Y:S02]  /*10d0*/  FADD.FTZ R85, R85, R126 ;  /* 0x0000007e55557221 */ /* 0x000fe40000010000 */
[----:B------:R-:W-:Y:S02]  /*10e0*/  FFMA.FTZ R53, R158, R126, R53 ;  /* 0x0000007e9e357223 */ /* 0x000fe40000010035 */
[----:B------:R-:W-:Y:S02]  /*10f0*/  FMUL.FTZ R161, R37, R160 ;  /* 0x000000a025a17220 */ /* 0x000fe40000410000 */
[----:B------:R-:W-:Y:S02]  /*1100*/  FMUL.FTZ R160, R20, R163 ;  /* 0x000000a314a07220 */ /* 0x000fe40000410000 */
[----:B------:R-:W-:-:S02]  /*1110*/  FADD.FTZ R126, -R197, R162 ;  /* 0x000000a2c57e7221 */ /* 0x000fc40000010100 */
[----:B------:R-:W-:Y:S02]  /*1120*/  FADD.FTZ R125, R124, R159 ;  /* 0x0000009f7c7d7221 */ /* 0x000fe40000010000 */
[----:B------:R-:W-:Y:S02]  /*1130*/  FFMA.FTZ R198, R158, R159, R198 ;  /* 0x0000009f9ec67223 */ /* 0x000fe400000100c6 */
[----:B------:R-:W-:Y:S02]  /*1140*/  FADD.FTZ R86, R86, R163 ;  /* 0x000000a356567221 */ /* 0x000fe40000010000 */
[----:B------:R-:W-:Y:S02]  /*1150*/  FFMA.FTZ R54, R161, R163, R54 ;  /* 0x000000a3a1367223 */ /* 0x000fe40000010036 */
[----:B------:R-:W-:Y:S02]  /*1160*/  FMUL.FTZ R162, R19, R176 ;  /* 0x000000b013a27220 */ /* 0x000fe40000410000 */
[----:B------:R-:W-:-:S02]  /*1170*/  FMUL.FTZ R163, R37, R126 ;  /* 0x0000007e25a37220 */ /* 0x000fc40000410000 */
        /* <DEDUP_REMOVED lines=12> */
.L_x_4:
[----:B------:R-:W-:Y:S05]  /*1240*/  BSYNC B0 ;  /* 0x0000000000007941 */ /* 0x000fea0003800000 */
.L_x_3:
[----:B------:R-:W-:Y:S01]  /*1250*/  BSSY B0, `(.L_x_5) ;  /* 0x0000056000007945 */ /* 0x000fe20003800000 */
[----:B------:R-:W-:Y:S05]  /*1260*/  @!P3 BRA `(.L_x_6) ;  /* 0x000005400000b947 */ /* 0x000fea0003800000 */
[----:B------:R-:W-:Y:S01]  /*1270*/  LEA R128, P5, R177, c[0x0][0x188], 0x4 ;  /* 0x00006200b1807a11 */ /* 0x000fe200078a20ff */
        /* <DEDUP_REMOVED lines=55> */
[----:B------:R-:W-:Y:S02]  /*15f0*/  FADD.FTZ R176, -R197, R176 ;  /* 0x000000b0c5b07221 */ /* 0x000fe40000010100 */
[----:B------:R-:W-:Y:S02]  /*1600*/  FMUL.FTZ R174, R37, R174 ;  /* 0x000000ae25ae7220 */ /* 0x000fe40000410000 */
[----:B------:R-:W-:Y:S02]  /*1610*/  FMUL.FTZ R173, R13, R126 ;  /* 0x0000007e0dad7220 */ /* 0x000fe40000410000 */
[----:B------:R-:W-:-:S02]  /*1620*/  FADD.FTZ R124, R125, R172 ;  /* 0x000000ac7d7c7221 */ /* 0x000fc40000010000 */
[----:B------:R-:W-:Y:S02]  /*1630*/  FFMA.FTZ R198, R169, R172, R198 ;  /* 0x000000aca9c67223 */ /* 0x000fe400000100c6 */
[----:B------:R-:W-:Y:S02]  /*1640*/  FMUL.FTZ R175, R37, R176 ;  /* 0x000000b025af7220 */ /* 0x000fe40000410000 */
[----:B------:R-:W-:Y:S02]  /*1650*/  FMUL.FTZ R178, R12, R179 ;  /* 0x000000b30cb27220 */ /* 0x000fe40000410000 */
[----:B------:R-:W-:Y:S02]  /*1660*/  FADD.FTZ R180, -R197, R180 ;  /* 0x000000b4c5b47221 */ /* 0x000fe40000010100 */
[----:B------:R-:W-:Y:S02]  /*1670*/  FADD.FTZ R125, R124, R173 ;  /* 0x000000ad7c7d7221 */ /* 0x000fe40000010000 */
[----:B------:R-:W-:-:S02]  /*1680*/  FFMA.FTZ R198, R174, R173, R198 ;  /* 0x000000adaec67223 */ /* 0x000fc400000100c6 */
        /* <DEDUP_REMOVED lines=18> */
.L_x_6:
[----:B------:R-:W-:Y:S05]  /*17b0*/  BSYNC B0 ;  /* 0x0000000000007941 */ /* 0x000fea0003800000 */
.L_x_5:
[----:B------:R-:W-:Y:S01]  /*17c0*/  BSSY B0, `(.L_x_7) ;  /* 0x0000055000007945 */ /* 0x000fe20003800000 */
[----:B------:R-:W-:Y:S05]  /*17d0*/  @!P4 BRA `(.L_x_8) ;  /* 0x000005300000c947 */ /* 0x000fea0003800000 */
[----:B------:R-:W-:-:S04]  /*17e0*/  LEA R124, P5, R177, c[0x0][0x188], 0x4 ;  /* 0x00006200b17c7a11 */ /* 0x000fc800078a20ff */
[----:B------:R-:W-:Y:S02]  /*17f0*/  LEA.HI.X R125, R177, c[0x0][0x18c], RZ, 0x4, P5 ;  /* 0x00006300b17d7a11 */ /* 0x000fe400028f24ff */
[----:B------:R-:W-:-:S04]  /*1800*/  MOV R128, 0x10 ;  /* 0x0000001000807802 */ /* 0x000fc80000000f00 */
[----:B------:R-:W2:Y:S01]  /*1810*/  LDG.E.128 R124, [R124.64] ;  /* 0x000000047c7c7981 */ /* 0x000ea2000c1e1d00 */
[----:B------:R-:W-:-:S06]  /*1820*/  IMAD.WIDE.U32 R128, R177, R128, c[0x0][0x208] ;  /* 0x00008200b1807625 */ /* 0x000fcc00078e0080 */
[----:B------:R-:W3:Y:S01]  /*1830*/  LDG.E.128 R128, [R128.64] ;  /* 0x0000000480807981 */ /* 0x000ee2000c1e1d00 */
[----:B------:R-:W-:-:S04]  /*1840*/  ISETP.NE.U32.AND P5, PT, RZ, c[0x0][0x218], PT ;  /* 0x00008600ff007a0c */ /* 0x000fc80003fa5070 */
[----:B------:R-:W-:-:S13]  /*1850*/  ISETP.NE.AND.EX P5, PT, RZ, c[0x0][0x21c], PT, P5 ;  /* 0x00008700ff007a0c */ /* 0x000fda0003fa5350 */
[----:B------:R-:W-:-:S04]  /*1860*/  @P5 LEA R176, P6, R177, c[0x0][0x218], 0x4 ;  /* 0x00008600b1b05a11 */ /* 0x000fc800078c20ff */
[----:B------:R-:W-:-:S05]  /*1870*/  @P5 LEA.HI.X R177, R177, c[0x0][0x21c], RZ, 0x4, P6 ;  /* 0x00008700b1b15a11 */ /* 0x000fca00030f24ff */
[----:B------:R2:W5:Y:S02]  /*1880*/  @P5 LDG.E.128 R116, [R176.64] ;  /* 0x00000004b0745981 */ /* 0x000564000c1e1d00 */
[--C-:B--2---:R-:W-:Y:S02]  /*1890*/  PRMT R176, RZ, 0x5410, R124.reuse ;  /* 0x00005410ffb07816 */ /* 0x104fe4000000007c */
[--C-:B------:R-:W-:Y:S02]  /*18a0*/  PRMT R184, RZ, 0x5410, R125.reuse ;  /* 0x00005410ffb87816 */ /* 0x100fe4000000007d */
[----:B------:R-:W-:Y:S01]  /*18b0*/  PRMT R182, RZ, 0x7610, R124 ;  /* 0x00007610ffb67816 */ /* 0x000fe2000000007c */
[C---:B------:R-:W-:Y:S01]  /*18c0*/  FADD.FTZ R124, -R197.reuse, R176 ;  /* 0x000000b0c57c7221 */ /* 0x040fe20000010100 */
[--C-:B------:R-:W-:Y:S02]  /*18d0*/  PRMT R188, RZ, 0x5410, R126.reuse ;  /* 0x00005410ffbc7816 */ /* 0x100fe4000000007e */
[----:B------:R-:W-:Y:S01]  /*18e0*/  PRMT R192, RZ, 0x7610, R126 ;  /* 0x00007610ffc07816 */ /* 0x000fe2000000007e */
[----:B------:R-:W-:Y:S01]  /*18f0*/  FADD.FTZ R126, -R197, R184 ;  /* 0x000000b8c57e7221 */ /* 0x000fe20000010100 */
[--C-:B---3--:R-:W-:Y:S01]  /*1900*/  PRMT R184, RZ, 0x5410, R128.reuse ;  /* 0x00005410ffb87816 */ /* 0x108fe20000000080 */
[----:B-----5:R-:W-:Y:S01]  /*1910*/  FMUL.FTZ R135, R37, R124 ;  /* 0x0000007c25877220 */ /* 0x020fe20000410000 */
[----:B------:R-:W-:Y:S01]  /*1920*/  PRMT R128, RZ, 0x7610, R128 ;  /* 0x00007610ff807816 */ /* 0x000fe20000000080 */
[----:B------:R-:W-:Y:S01]  /*1930*/  FADD.FTZ R182, -R197, R182 ;  /* 0x000000b6c5b67221 */ /* 0x000fe20000010100 */
[----:B------:R-:W-:Y:S01]  /*1940*/  PRMT R186, RZ, 0x7610, R125 ;  /* 0x00007610ffba7816 */ /* 0x000fe2000000007d */
[----:B------:R-:W-:Y:S01]  /*1950*/  FADD.FTZ R96, R96, R184 ;  /* 0x000000b860607221 */ /* 0x000fe20000010000 */
[--C-:B------:R-:W-:Y:S01]  /*1960*/  PRMT R125, RZ, 0x5410, R129.reuse ;  /* 0x00005410ff7d7816 */ /* 0x100fe20000000081 */
[-C--:B------:R-:W-:Y:S01]  /*1970*/  FFMA.FTZ R64, R135, R184.reuse, R64 ;  /* 0x000000b887407223 */ /* 0x080fe20000010040 */
[----:B------:R-:W-:Y:S01]  /*1980*/  PRMT R176, RZ, 0x7610, R129 ;  /* 0x00007610ffb07816 */ /* 0x000fe20000000081 */
[----:B------:R-:W-:Y:S01]  /*1990*/  FMUL.FTZ R184, R9, R184 ;  /* 0x000000b809b87220 */ /* 0x000fe20000410000 */
[--C-:B------:R-:W-:Y:S01]  /*19a0*/  PRMT R194, RZ, 0x5410, R127.reuse ;  /* 0x00005410ffc27816 */ /* 0x100fe2000000007f */
[C---:B------:R-:W-:Y:S01]  /*19b0*/  FMUL.FTZ R181, R37.reuse, R126 ;  /* 0x0000007e25b57220 */ /* 0x040fe20000410000 */
[----:B------:R-:W-:Y:S01]  /*19c0*/  PRMT R196, RZ, 0x7610, R127 ;  /* 0x00007610ffc47816 */ /* 0x000fe2000000007f */
[----:B------:R-:W-:Y:S01]  /*19d0*/  FMUL.FTZ R182, R37, R182 ;  /* 0x000000b625b67220 */ /* 0x000fe20000410000 */
[--C-:B------:R-:W-:Y:S01]  /*19e0*/  PRMT R127, RZ, 0x5410, R130.reuse ;  /* 0x00005410ff7f7816 */ /* 0x100fe20000000082 */
[----:B------:R-:W-:Y:S01]  /*19f0*/  FMUL.FTZ R183, R7, R128 ;  /* 0x0000008007b77220 */ /* 0x000fe20000410000 */
[----:B------:R-:W-:Y:S01]  /*1a00*/  PRMT R130, RZ, 0x7610, R130 ;  /* 0x00007610ff827816 */ /* 0x000fe20000000082 */
[----:B------:R-:W-:Y:S01]  /*1a10*/  FADD.FTZ R124, R199, R184 ;  /* 0x000000b8c77c7221 */ /* 0x000fe20000010000 */
[--C-:B------:R-:W-:Y:S01]  /*1a20*/  PRMT R129, RZ, 0x5410, R131.reuse ;  /* 0x00005410ff817816 */ /* 0x100fe20000000083 */
[----:B------:R-:W-:Y:S01]  /*1a30*/  FFMA.FTZ R198, R135, R184, R198 ;  /* 0x000000b887c67223 */ /* 0x000fe200000100c6 */
[----:B------:R-:W-:Y:S01]  /*1a40*/  PRMT R131, RZ, 0x7610, R131 ;  /* 0x00007610ff837816 */ /* 0x000fe20000000083 */
[----:B------:R-:W-:-:S02]  /*1a50*/  FADD.FTZ R190, -R197, R188 ;  /* 0x000000bcc5be7221 */ /* 0x000fc40000010100 */
[----:B------:R-:W-:Y:S02]  /*1a60*/  FADD.FTZ R98, R98, R125 ;  /* 0x0000007d62627221 */ /* 0x000fe40000010000 */
[-C--:B------:R-:W-:Y:S02]  /*1a70*/  FFMA.FTZ R66, R181, R125.reuse, R66 ;  /* 0x0000007db5427223 */ /* 0x080fe40000010042 */
[----:B------:R-:W-:Y:S02]  /*1a80*/  FMUL.FTZ R188, R6, R125 ;  /* 0x0000007d06bc7220 */ /* 0x000fe40000410000 */
[----:B------:R-:W-:Y:S02]  /*1a90*/  FADD.FTZ R186, -R197, R186 ;  /* 0x000000bac5ba7221 */ /* 0x000fe40000010100 */
[----:B------:R-:W-:Y:S02]  /*1aa0*/  FADD.FTZ R125, R124, R183 ;  /* 0x000000b77c7d7221 */ /* 0x000fe40000010000 */
[----:B------:R-:W-:-:S02]  /*1ab0*/  FFMA.FTZ R198, R182, R183, R198 ;  /* 0x000000b7b6c67223 */ /* 0x000fc400000100c6 */
[----:B------:R-:W-:Y:S02]  /*1ac0*/  FMUL.FTZ R186, R37, R186 ;  /* 0x000000ba25ba7220 */ /* 0x000fe40000410000 */
[----:B------:R-:W-:Y:S02]  /*1ad0*/  FMUL.FTZ R185, R5, R176 ;  /* 0x000000b005b97220 */ /* 0x000fe40000410000 */
[----:B------:R-:W-:Y:S02]  /*1ae0*/  FADD.FTZ R124, R125, R188 ;  /* 0x000000bc7d7c7221 */ /* 0x000fe40000010000 */
[----:B------:R-:W-:Y:S02]  /*1af0*/  FFMA.FTZ R198, R181, R188, R198 ;  /* 0x000000bcb5c67223 */ /* 0x000fe400000100c6 */
[----:B------:R-:W-:Y:S02]  /*1b00*/  FMUL.FTZ R187, R37, R190 ;  /* 0x000000be25bb7220 */ /* 0x000fe40000410000 */
[----:B------:R-:W-:-:S02]  /*1b10*/  FADD.FTZ R192, -R197, R192 ;  /* 0x000000c0c5c07221 */ /* 0x000fc40000010100 */
[----:B------:R-:W-:Y:S02]  /*1b20*/  FMUL.FTZ R190, R4, R127 ;  /* 0x0000007f04be7220 */ /* 0x000fe40000410000 */
[----:B------:R-:W-:Y:S02]  /*1b30*/  FADD.FTZ R125, R124, R185 ;  /* 0x000000b97c7d7221 */ /* 0x000fe40000010000 */
[----:B------:R-:W-:Y:S02]  /*1b40*/  FFMA.FTZ R198, R186, R185, R198 ;  /* 0x000000b9bac67223 */ /* 0x000fe400000100c6 */
[----:B------:R-:W-:Y:S02]  /*1b50*/  FADD.FTZ R194, -R197, R194 ;  /* 0x000000c2c5c27221 */ /* 0x000fe40000010100 */
[----:B------:R-:W-:Y:S02]  /*1b60*/  FMUL.FTZ R192, R37, R192 ;  /* 0x000000c025c07220 */ /* 0x000fe40000410000 */
[----:B------:R-:W-:-:S02]  /*1b70*/  FMUL.FTZ R189, R3, R130 ;  /* 0x0000008203bd7220 */ /* 0x000fc40000410000 */
[----:B------:R-:W-:Y:S02]  /*1b80*/  FADD.FTZ R124, R125, R190 ;  /* 0x000000be7d7c7221 */ /* 0x000fe40000010000 */
[----:B------:R-:W-:Y:S02]  /*1b90*/  FFMA.FTZ R198, R187, R190, R198 ;  /* 0x000000bebbc67223 */ /* 0x000fe400000100c6 */
[----:B------:R-:W-:Y:S02]  /*1ba0*/  FMUL.FTZ R191, R37, R194 ;  /* 0x000000c225bf7220 */ /* 0x000fe40000410000 */
[----:B------:R-:W-:Y:S02]  /*1bb0*/  FADD.FTZ R196, -R197, R196 ;  /* 0x000000c4c5c47221 */ /* 0x000fe40000010100 */
[----:B------:R-:W-:Y:S02]  /*1bc0*/  FMUL.FTZ R194, R2, R129 ;  /* 0x0000008102c27220 */ /* 0x000fe40000410000 */
[----:B------:R-:W-:-:S02]  /*1bd0*/  FADD.FTZ R125, R124, R189 ;  /* 0x000000bd7c7d7221 */ /* 0x000fc40000010000 */
[----:B------:R-:W-:Y:S02]  /*1be0*/  FFMA.FTZ R198, R192, R189, R198 ;  /* 0x000000bdc0c67223 */ /* 0x000fe400000100c6 */
[----:B------:R-:W-:Y:S02]  /*1bf0*/  FMUL.FTZ R193, R0, R131 ;  /* 0x0000008300c17220 */ /* 0x000fe40000410000 */
[----:B------:R-:W-:Y:S02]  /*1c00*/  FMUL.FTZ R196, R37, R196 ;  /* 0x000000c425c47220 */ /* 0x000fe40000410000 */
[----:B------:R-:W-:Y:S02]  /*1c10*/  FADD.FTZ R124, R125, R194 ;  /* 0x000000c27d7c7221 */ /* 0x000fe40000010000 */
[----:B------:R-:W-:Y:S02]  /*1c20*/  FFMA.FTZ R198, R191, R194, R198 ;  /* 0x000000c2bfc67223 */ /* 0x000fe400000100c6 */
[----:B------:R-:W-:-:S02]  /*1c30*/  FADD.FTZ R97, R97, R128 ;  /* 0x0000008061617221 */ /* 0x000fc40000010000 */
[----:B------:R-:W-:Y:S02]  /*1c40*/  FFMA.FTZ R65, R182, R128, R65 ;  /* 0x00000080b6417223 */ /* 0x000fe40000010041 */
[----:B------:R-:W-:Y:S02]  /*1c50*/  FADD.FTZ R99, R99, R176 ;  /* 0x000000b063637221 */ /* 0x000fe40000010000 */
[----:B------:R-:W-:Y:S02]  /*1c60*/  FFMA.FTZ R67, R186, R176, R67 ;  /* 0x000000b0ba437223 */ /* 0x000fe40000010043 */
        /* <DEDUP_REMOVED lines=10> */
.L_x_8:
[----:B------:R-:W-:Y:S05]  /*1d10*/  BSYNC B0 ;  /* 0x0000000000007941 */ /* 0x000fea0003800000 */
.L_x_7:
[----:B------:R-:W-:Y:S01]  /*1d20*/  LOP3.LUT P6, RZ, R8, 0xff, RZ, 0xc0, !PT ;  /* 0x000000ff08ff7812 */ /* 0x000fe200078cc0ff */
[----:B------:R-:W-:Y:S01]  /*1d30*/  HFMA2.MMA R197, -RZ, RZ, 1.875, 0 ;  /* 0x3f800000ffc57435 */ /* 0x000fe200000001ff */
[----:B------:R-:W-:Y:S02]  /*1d40*/  SHF.R.U32.HI R126, RZ, 0x5, R35 ;  /* 0x00000005ff7e7819 */ /* 0x000fe40000011623 */
[----:B------:R-:W-:Y:S02]  /*1d50*/  LOP3.LUT P5, RZ, R35, 0x1f, RZ, 0xc0, !PT ;  /* 0x0000001f23ff7812 */ /* 0x000fe400078ac0ff */
[----:B------:R-:W-:Y:S02]  /*1d60*/  LOP3.LUT R200, R126, 0x7fffffc, RZ, 0xc0, !PT ;  /* 0x07fffffc7ec87812 */ /* 0x000fe400078ec0ff */
[----:B-----5:R-:W-:-:S05]  /*1d70*/  @P0 PRMT R197, RZ, 0x5410, R195 ;  /* 0x00005410ffc50816 */ /* 0x020fca00000000c3 */
[----:B------:R-:W-:Y:S01]  /*1d80*/  @!P6 IADD3 R200, R200, 0x4, RZ ;  /* 0x00000004c8c8e810 */ /* 0x000fe20007ffe0ff */
[----:B------:R-:W-:Y:S05]  /*1d90*/  BRA.DIV ~URZ, `(.L_x_9) ;  /* 0x00001a127f007947 */ /* 0x000fea000b800000 */
[----:B------:R0:W1:Y:S02]  /*1da0*/  SHFL.DOWN PT, R128, R199, 0x10, 0x1f ;  /* 0x0a001f00c7807f89 */ /* 0x00006400000e0000 */
.L_x_20:
[----:B------:R-:W-:Y:S05]  /*1db0*/  BRA.DIV ~URZ, `(.L_x_10) ;  /* 0x00001a727f007947 */ /* 0x000fea000b800000 */
[----:B------:R-:W2:Y:S01]  /*1dc0*/  SHFL.DOWN PT, R125, R198, 0x10, 0x1f ;  /* 0x0a001f00c67d7f89 */ /* 0x000ea200000e0000 */
[----:B01----:R-:W-:-:S05]  /*1dd0*/  FADD.FTZ R199, R128, R199 ;  /* 0x000000c780c77221 */ /* 0x003fca0000010000 */
[----:B------:R-:W0:Y:S01]  /*1de0*/  SHFL.DOWN PT, R124, R199, 0x8, 0x1f ;  /* 0x09001f00c77c7f89 */ /* 0x000e2200000e0000 */
[----:B--2---:R-:W-:-:S05]  /*1df0*/  FADD.FTZ R125, R125, R198 ;  /* 0x000000c67d7d7221 */ /* 0x004fca0000010000 */
[----:B------:R-:W1:Y:S01]  /*1e00*/  SHFL.DOWN PT, R128, R125, 0x8, 0x1f ;  /* 0x09001f007d807f89 */ /* 0x000e6200000e0000 */
[----:B0-----:R-:W-:-:S05]  /*1e10*/  FADD.FTZ R124, R124, R199 ;  /* 0x000000c77c7c7221 */ /* 0x001fca0000010000 */
[----:B------:R-:W0:Y:S01]  /*1e20*/  SHFL.DOWN PT, R127, R124, 0x4, 0x1f ;  /* 0x08801f007c7f7f89 */ /* 0x000e2200000e0000 */
[----:B-1----:R-:W-:-:S05]  /*1e30*/  FADD.FTZ R128, R125, R128 ;  /* 0x000000807d807221 */ /* 0x002fca0000010000 */
[----:B------:R-:W1:Y:S01]  /*1e40*/  SHFL.DOWN PT, R129, R128, 0x4, 0x1f ;  /* 0x08801f0080817f89 */ /* 0x000e6200000e0000 */
[----:B0-----:R-:W-:-:S05]  /*1e50*/  FADD.FTZ R127, R124, R127 ;  /* 0x0000007f7c7f7221 */ /* 0x001fca0000010000 */
[----:B------:R-:W0:Y:S01]  /*1e60*/  SHFL.DOWN PT, R130, R127, 0x2, 0x1f ;  /* 0x08401f007f827f89 */ /* 0x000e2200000e0000 */
[----:B-1----:R-:W-:-:S05]  /*1e70*/  FADD.FTZ R129, R128, R129 ;  /* 0x0000008180817221 */ /* 0x002fca0000010000 */
[----:B------:R-:W1:Y:S01]  /*1e80*/  SHFL.DOWN PT, R176, R129, 0x2, 0x1f ;  /* 0x08401f0081b07f89 */ /* 0x000e6200000e0000 */
[----:B0-----:R-:W-:-:S05]  /*1e90*/  FADD.FTZ R130, R127, R130 ;  /* 0x000000827f827221 */ /* 0x001fca0000010000 */
[----:B------:R0:W2:Y:S01]  /*1ea0*/  SHFL.DOWN PT, R131, R130, 0x1, 0x1f ;  /* 0x08201f0082837f89 */ /* 0x0000a200000e0000 */
[----:B-1----:R-:W-:-:S05]  /*1eb0*/  FADD.FTZ R177, R129, R176 ;  /* 0x000000b081b17221 */ /* 0x002fca0000010000 */
[----:B------:R0:W1:Y:S02]  /*1ec0*/  SHFL.DOWN PT, R198, R177, 0x1, 0x1f ;  /* 0x08201f00b1c67f89 */ /* 0x00006400000e0000 */
.L_x_21:
[----:B------:R-:W-:Y:S01]  /*1ed0*/  @!P5 LOP3.LUT R125, R126, 0x3, RZ, 0xc0, !PT ;  /* 0x000000037e7dd812 */ /* 0x000fe200078ec0ff */
[----:B--2---:R-:W-:Y:S01]  /*1ee0*/  FADD.FTZ R176, R131, R130 ;  /* 0x0000008283b07221 */ /* 0x004fe20000010000 */
[----:B------:R-:W-:Y:S01]  /*1ef0*/  ULDC.U8 UR6, c[0x0][0x1f0] ;  /* 0x00007c0000067ab9 */ /* 0x000fe20000000000 */
[----:B01----:R-:W-:Y:S01]  /*1f00*/  FADD.FTZ R177, R198, R177 ;  /* 0x000000b1c6b17221 */ /* 0x003fe20000010000 */
[----:B------:R-:W-:Y:S02]  /*1f10*/  @!P5 IADD3 R195, R200, R125, RZ ;  /* 0x0000007dc8c3d210 */ /* 0x000fe40007ffe0ff */
[----:B------:R-:W-:Y:S01]  /*1f20*/  ISETP.NE.AND P0, PT, RZ, UR6, PT ;  /* 0x00000006ff007c0c */ /* 0x000fe2000bf05270 */
[----:B------:R-:W-:Y:S01]  /*1f30*/  WARPSYNC 0xffffffff ;  /* 0xffffffff00007948 */ /* 0x000fe20003800000 */
[----:B------:R-:W-:Y:S01]  /*1f40*/  BSSY B0, `(.L_x_11) ;  /* 0x0000061000007945 */ /* 0x000fe20003800000 */
[----:B------:R-:W-:Y:S04]  /*1f50*/  @!P5 STS.64 [R195.X8+0x4000], R176 ;  /* 0x004000b0c300d388 */ /* 0x000fe80000008a00 */
[----:B------:R-:W-:Y:S06]  /*1f60*/  BAR.SYNC.DEFER_BLOCKING 0x0 ;  /* 0x0000000000007b1d */ /* 0x000fec0000010000 */
[----:B------:R-:W0:Y:S04]  /*1f70*/  LDS.128 R124, [R200.X8+0x4000] ;  /* 0x00400000c87c7984 */ /* 0x000e280000008c00 */
[----:B------:R-:W1:Y:S01]  /*1f80*/  LDS.128 R128, [R200.X8+0x4010] ;  /* 0x00401000c8807984 */ /* 0x000e620000008c00 */
[----:B0-----:R-:W-:-:S02]  /*1f90*/  FADD.FTZ R199, RZ, R124 ;  /* 0x0000007cffc77221 */ /* 0x001fc40000010000 */
[----:B------:R-:W-:Y:S02]  /*1fa0*/  FADD.FTZ R124, RZ, R125 ;  /* 0x0000007dff7c7221 */ /* 0x000fe40000010000 */
[----:B------:R-:W-:Y:S02]  /*1fb0*/  FADD.FTZ R199, R126, R199 ;  /* 0x000000c77ec77221 */ /* 0x000fe40000010000 */
[----:B------:R-:W-:Y:S02]  /*1fc0*/  FADD.FTZ R124, R127, R124 ;  /* 0x0000007c7f7c7221 */ /* 0x000fe40000010000 */
[----:B-1----:R-:W-:Y:S02]  /*1fd0*/  FADD.FTZ R199, R199, R128 ;  /* 0x00000080c7c77221 */ /* 0x002fe40000010000 */
[----:B------:R-:W-:Y:S02]  /*1fe0*/  FADD.FTZ R124, R124, R129 ;  /* 0x000000817c7c7221 */ /* 0x000fe40000010000 */
[----:B------:R-:W-:-:S02]  /*1ff0*/  FADD.FTZ R130, R130, R199 ;  /* 0x000000c782827221 */ /* 0x000fc40000010000 */
[----:B------:R-:W-:Y:S02]  /*2000*/  FADD.FTZ R124, R131, R124 ;  /* 0x0000007c837c7221 */ /* 0x000fe40000010000 */
[----:B------:R-:W-:Y:S02]  /*2010*/  FMUL.FTZ R130, R130, c[0x0][0x1e0] ;  /* 0x0000780082827a20 */ /* 0x000fe40000410000 */
[----:B------:R-:W-:-:S03]  /*2020*/  FMUL.FTZ R176, R124, c[0x0][0x1e0] ;  /* 0x000078007cb07a20 */ /* 0x000fc60000410000 */
[----:B------:R-:W-:Y:S01]  /*2030*/  FSEL R177, R130, RZ, !P0 ;  /* 0x000000ff82b17208 */ /* 0x000fe20004000000 */
[----:B------:R-:W-:Y:S05]  /*2040*/  @!P1 BRA `(.L_x_12) ;  /* 0x0000050000009947 */ /* 0x000fea0003800000 */
[----:B------:R-:W-:Y:S01]  /*2050*/  ISETP.NE.U32.AND P0, PT, RZ, c[0x0][0x218], PT ;  /* 0x00008600ff007a0c */ /* 0x000fe20003f05070 */
[-CC-:B------:R-:W-:Y:S02]  /*2060*/  FFMA.FTZ R125, R143, R176.reuse, R177.reuse ;  /* 0x000000b08f7d7223 */ /* 0x180fe400000100b1 */
[-C--:B------:R-:W-:Y:S01]  /*2070*/  FFMA.FTZ R128, R140, R176.reuse, R177 ;  /* 0x000000b08c807223 */ /* 0x080fe200000100b1 */
[----:B------:R-:W-:Y:S01]  /*2080*/  ISETP.NE.AND.EX P5, PT, RZ, c[0x0][0x21c], PT, P0 ;  /* 0x00008700ff007a0c */ /* 0x000fe20003fa5300 */
[----:B------:R-:W-:Y:S01]  /*2090*/  FADD.FTZ R124, R138, -R125 ;  /* 0x8000007d8a7c7221 */ /* 0x000fe20000010000 */
[----:B------:R-:W-:Y:S01]  /*20a0*/  ISETP.NE.U32.AND P0, PT, RZ, c[0x0][0x258], PT ;  /* 0x00009600ff007a0c */ /* 0x000fe20003f05070 */
[----:B------:R-:W-:Y:S02]  /*20b0*/  FFMA.FTZ R125, R141, R176, R177 ;  /* 0x000000b08d7d7223 */ /* 0x000fe400000100b1 */
[----:B------:R-:W-:Y:S01]  /*20c0*/  FMUL.FTZ R200, R37, R124 ;  /* 0x0000007c25c87220 */ /* 0x000fe20000410000 */
[----:B------:R-:W-:Y:S01]  /*20d0*/  ISETP.NE.AND.EX P0, PT, RZ, c[0x0][0x25c], PT, P0 ;  /* 0x00009700ff007a0c */ /* 0x000fe20003f05300 */
[----:B------:R-:W-:-:S02]  /*20e0*/  FADD.FTZ R124, R136, -R125 ;  /* 0x8000007d887c7221 */ /* 0x000fc40000010000 */
[----:B------:R-:W-:Y:S02]  /*20f0*/  FADD.FTZ R128, R147, -R128 ;  /* 0x8000008093807221 */ /* 0x000fe40000010000 */
[----:B------:R-:W-:Y:S02]  /*2100*/  FFMA.FTZ R126, R134, R176, R177 ;  /* 0x000000b0867e7223 */ /* 0x000fe400000100b1 */
[--C-:B------:R-:W-:Y:S01]  /*2110*/  @P5 PRMT R125, RZ, 0x5410, R106.reuse ;  /* 0x00005410ff7d5816 */ /* 0x100fe2000000006a */
[C---:B------:R-:W-:Y:S02]  /*2120*/  FMUL.FTZ R202, R37.reuse, R128 ;  /* 0x0000008025ca7220 */ /* 0x040fe40000410000 */
[----:B------:R-:W-:Y:S02]  /*2130*/  FMUL.FTZ R130, R37, R124 ;  /* 0x0000007c25827220 */ /* 0x000fe40000410000 */
[----:B------:R-:W-:Y:S01]  /*2140*/  @P5 FADD.FTZ R200, R200, R125 ;  /* 0x0000007dc8c85221 */ /* 0x000fe20000010000 */
[----:B------:R-:W-:Y:S01]  /*2150*/  @P5 PRMT R125, RZ, 0x7610, R106 ;  /* 0x00007610ff7d5816 */ /* 0x000fe2000000006a */
[----:B------:R-:W-:-:S02]  /*2160*/  FADD.FTZ R126, R145, -R126 ;  /* 0x8000007e917e7221 */ /* 0x000fc40000010000 */
[----:B------:R-:W-:Y:S01]  /*2170*/  FFMA.FTZ R124, R38, R176, R177 ;  /* 0x000000b0267c7223 */ /* 0x000fe200000100b1 */
[----:B------:R-:W-:Y:S01]  /*2180*/  @P0 F2FP.BF16.PACK_AB R131, RZ, R200 ;  /* 0x000000c8ff83023e */ /* 0x000fe200000010ff */
[----:B------:R-:W-:Y:S01]  /*2190*/  @P5 FADD.FTZ R202, R202, R125 ;  /* 0x0000007dcaca5221 */ /* 0x000fe20000010000 */
[----:B------:R-:W-:Y:S01]  /*21a0*/  @P5 PRMT R125, RZ, 0x5410, R105 ;  /* 0x00005410ff7d5816 */ /* 0x000fe20000000069 */
[----:B------:R-:W-:Y:S01]  /*21b0*/  FMUL.FTZ R198, R37, R126 ;  /* 0x0000007e25c67220 */ /* 0x000fe20000410000 */
[----:B------:R-:W-:Y:S01]  /*21c0*/  @P0 PRMT R122, R131, 0x7610, R122 ;  /* 0x00007610837a0816 */ /* 0x000fe2000000007a */
[----:B------:R-:W-:Y:S01]  /*21d0*/  FADD.FTZ R124, R137, -R124 ;  /* 0x8000007c897c7221 */ /* 0x000fe20000010000 */
[----:B------:R-:W-:Y:S01]  /*21e0*/  HFMA2.MMA R131, -RZ, RZ, 0, 9.5367431640625e-07 ;  /* 0x00000010ff837435 */ /* 0x000fe200000001ff */
[----:B------:R-:W-:Y:S01]  /*21f0*/  @P5 FADD.FTZ R130, R130, R125 ;  /* 0x0000007d82825221 */ /* 0x000fe20000010000 */
[----:B------:R-:W-:Y:S01]  /*2200*/  @P5 PRMT R125, RZ, 0x7610, R105 ;  /* 0x00007610ff7d5816 */ /* 0x000fe20000000069 */
[----:B------:R-:W-:Y:S01]  /*2210*/  FFMA.FTZ R126, R132, R176, R177 ;  /* 0x000000b0847e7223 */ /* 0x000fe200000100b1 */
[----:B------:R-:W-:Y:S01]  /*2220*/  @P0 F2FP.BF16.PACK_AB R201, RZ, R202 ;  /* 0x000000caffc9023e */ /* 0x000fe200000010ff */
[----:B------:R-:W-:Y:S01]  /*2230*/  FMUL.FTZ R124, R37, R124 ;  /* 0x0000007c257c7220 */ /* 0x000fe20000410000 */
[----:B------:R-:W-:Y:S01]  /*2240*/  @P0 F2FP.BF16.PACK_AB R129, RZ, R130 ;  /* 0x00000082ff81023e */ /* 0x000fe200000010ff */
[----:B------:R-:W-:Y:S01]  /*2250*/  @P5 FADD.FTZ R198, R198, R125 ;  /* 0x0000007dc6c65221 */ /* 0x000fe20000010000 */
[----:B------:R-:W-:Y:S01]  /*2260*/  @P0 PRMT R122, R122, 0x5410, R201 ;  /* 0x000054107a7a0816 */ /* 0x000fe200000000c9 */
[----:B------:R-:W-:Y:S01]  /*2270*/  FFMA.FTZ R125, R149, R176, R177 ;  /* 0x000000b0957d7223 */ /* 0x000fe200000100b1 */
[----:B------:R-:W-:Y:S01]  /*2280*/  @P0 PRMT R121, R129, 0x7610, R121 ;  /* 0x0000761081790816 */ /* 0x000fe20000000079 */
[----:B------:R-:W-:Y:S01]  /*2290*/  FADD.FTZ R126, R139, -R126 ;  /* 0x8000007e8b7e7221 */ /* 0x000fe20000010000 */
[----:B------:R-:W-:Y:S01]  /*22a0*/  @P0 F2FP.BF16.PACK_AB R199, RZ, R198 ;  /* 0x000000c6ffc7023e */ /* 0x000fe200000010ff */
[----:B------:R-:W-:Y:S01]  /*22b0*/  FADD.FTZ R128, R142, -R125 ;  /* 0x8000007d8e807221 */ /* 0x000fe20000010000 */
[----:B------:R-:W-:Y:S01]  /*22c0*/  @P5 PRMT R125, RZ, 0x5410, R104 ;  /* 0x00005410ff7d5816 */ /* 0x000fe20000000068 */
[----:B------:R-:W-:Y:S01]  /*22d0*/  FMUL.FTZ R126, R37, R126 ;  /* 0x0000007e257e7220 */ /* 0x000fe20000410000 */
[----:B------:R-:W-:Y:S01]  /*22e0*/  @P0 PRMT R121, R121, 0x5410, R199 ;  /* 0x0000541079790816 */ /* 0x000fe200000000c7 */
[----:B------:R-:W-:-:S02]  /*22f0*/  FFMA.FTZ R127, R146, R176, R177 ;  /* 0x000000b0927f7223 */ /* 0x000fc400000100b1 */
[----:B------:R-:W-:Y:S01]  /*2300*/  @P5 FADD.FTZ R124, R124, R125 ;  /* 0x0000007d7c7c5221 */ /* 0x000fe20000010000 */
[----:B------:R-:W-:Y:S01]  /*2310*/  @P5 PRMT R125, RZ, 0x7610, R104 ;  /* 0x00007610ff7d5816 */ /* 0x000fe20000000068 */
[C---:B------:R-:W-:Y:S02]  /*2320*/  FMUL.FTZ R204, R37.reuse, R128 ;  /* 0x0000008025cc7220 */ /* 0x040fe40000410000 */
[----:B------:R-:W-:Y:S01]  /*2330*/  FADD.FTZ R206, R144, -R127 ;  /* 0x8000007f90ce7221 */ /* 0x000fe20000010000 */
[----:B------:R-:W-:Y:S01]  /*2340*/  @P0 F2FP.BF16.PACK_AB R128, RZ, R124 ;  /* 0x0000007cff80023e */ /* 0x000fe200000010ff */
[----:B------:R-:W-:Y:S01]  /*2350*/  @P5 FADD.FTZ R126, R126, R125 ;  /* 0x0000007d7e7e5221 */ /* 0x000fe20000010000 */
[----:B------:R-:W-:Y:S01]  /*2360*/  @P5 PRMT R125, RZ, 0x5410, R107 ;  /* 0x00005410ff7d5816 */ /* 0x000fe2000000006b */
[----:B------:R-:W-:Y:S01]  /*2370*/  FMUL.FTZ R206, R37, R206 ;  /* 0x000000ce25ce7220 */ /* 0x000fe20000410000 */
[----:B------:R-:W-:Y:S01]  /*2380*/  @P0 PRMT R120, R128, 0x7610, R120 ;  /* 0x0000761080780816 */ /* 0x000fe20000000078 */
[-C--:B------:R-:W-:Y:S01]  /*2390*/  FMUL.FTZ R124, R124, R197.reuse ;  /* 0x000000c57c7c7220 */ /* 0x080fe20000410000 */
[----:B------:R-:W-:Y:S01]  /*23a0*/  @P0 F2FP.BF16.PACK_AB R195, RZ, R126 ;  /* 0x0000007effc3023e */ /* 0x000fe200000010ff */
[----:B------:R-:W-:Y:S01]  /*23b0*/  @P5 FADD.FTZ R204, R204, R125 ;  /* 0x0000007dcccc5221 */ /* 0x000fe20000010000 */
[----:B------:R-:W-:Y:S01]  /*23c0*/  @P5 PRMT R125, RZ, 0x7610, R107 ;  /* 0x00007610ff7d5816 */ /* 0x000fe2000000006b */
[-C--:B------:R-:W-:Y:S01]  /*23d0*/  FMUL.FTZ R127, R126, R197.reuse ;  /* 0x000000c57e7f7220 */ /* 0x080fe20000410000 */
[----:B------:R-:W-:Y:S01]  /*23e0*/  @P0 PRMT R120, R120, 0x5410, R195 ;  /* 0x0000541078780816 */ /* 0x000fe200000000c3 */
[-C--:B------:R-:W-:Y:S01]  /*23f0*/  FMUL.FTZ R200, R200, R197.reuse ;  /* 0x000000c5c8c87220 */ /* 0x080fe20000410000 */
[----:B------:R-:W-:Y:S01]  /*2400*/  @P0 F2FP.BF16.PACK_AB R203, RZ, R204 ;  /* 0x000000ccffcb023e */ /* 0x000fe200000010ff */
[----:B------:R-:W-:Y:S01]  /*2410*/  @P5 FADD.FTZ R206, R206, R125 ;  /* 0x0000007dcece5221 */ /* 0x000fe20000010000 */
[----:B------:R-:W-:Y:S01]  /*2420*/  ISETP.NE.U32.AND P5, PT, RZ, c[0x0][0x258], PT ;  /* 0x00009600ff007a0c */ /* 0x000fe20003fa5070 */
[-C--:B------:R-:W-:Y:S01]  /*2430*/  FMUL.FTZ R205, R202, R197.reuse ;  /* 0x000000c5cacd7220 */ /* 0x080fe20000410000 */
[----:B------:R-:W-:Y:S01]  /*2440*/  @P0 PRMT R123, R203, 0x7610, R123 ;  /* 0x00007610cb7b0816 */ /* 0x000fe2000000007b */
[-C--:B------:R-:W-:Y:S01]  /*2450*/  FMUL.FTZ R207, R206, R197.reuse ;  /* 0x000000c5cecf7220 */ /* 0x080fe20000410000 */
[----:B------:R-:W-:Y:S01]  /*2460*/  ISETP.NE.AND.EX P5, PT, RZ, c[0x0][0x25c], PT, P5 ;  /* 0x00009700ff007a0c */ /* 0x000fe20003fa5350 */
[-C--:B------:R-:W-:Y:S01]  /*2470*/  FMUL.FTZ R125, R130, R197.reuse ;  /* 0x000000c5827d7220 */ /* 0x080fe20000410000 */
[----:B------:R-:W-:Y:S01]  /*2480*/  @P0 F2FP.BF16.PACK_AB R206, RZ, R206 ;  /* 0x000000ceffce023e */ /* 0x000fe200000010ff */
[-C--:B------:R-:W-:Y:S01]  /*2490*/  FMUL.FTZ R198, R198, R197.reuse ;  /* 0x000000c5c6c67220 */ /* 0x080fe20000410000 */
[----:B------:R-:W-:Y:S01]  /*24a0*/  F2FP.BF16.PACK_AB R124, R127, R124 ;  /* 0x0000007c7f7c723e */ /* 0x000fe200000010ff */
[----:B------:R-:W-:Y:S01]  /*24b0*/  FMUL.FTZ R204, R204, R197 ;  /* 0x000000c5cccc7220 */ /* 0x000fe20000410000 */
[----:B------:R-:W-:-:S02]  /*24c0*/  @P0 PRMT R123, R123, 0x5410, R206 ;  /* 0x000054107b7b0816 */ /* 0x000fc400000000ce */
[----:B------:R-:W-:Y:S02]  /*24d0*/  F2FP.BF16.PACK_AB R126, R205, R200 ;  /* 0x000000c8cd7e723e */ /* 0x000fe400000010ff */
[----:B------:R-:W-:Y:S02]  /*24e0*/  F2FP.BF16.PACK_AB R125, R198, R125 ;  /* 0x0000007dc67d723e */ /* 0x000fe400000010ff */
[----:B------:R-:W-:Y:S01]  /*24f0*/  F2FP.BF16.PACK_AB R127, R207, R204 ;  /* 0x000000cccf7f723e */ /* 0x000fe200000010ff */
[----:B------:R-:W-:-:S04]  /*2500*/  @P5 IMAD.WIDE.U32 R128, R36, R131, c[0x0][0x258] ;  /* 0x0000960024805625 */ /* 0x000fc800078e0083 */
[C---:B------:R-:W-:Y:S01]  /*2510*/  IMAD.WIDE.U32 R130, R36.reuse, R131, c[0x0][0x248] ;  /* 0x0000920024827625 */ /* 0x040fe200078e0083 */
[----:B------:R0:W-:Y:S01]  /*2520*/  @P5 STG.E.128 [R128.64], R120 ;  /* 0x0000007880005986 */ /* 0x0001e2000c101d04 */
[----:B------:R-:W-:-:S03]  /*2530*/  IADD3 R36, R36, 0x80, RZ ;  /* 0x0000008024247810 */ /* 0x000fc60007ffe0ff */
[----:B------:R0:W-:Y:S04]  /*2540*/  STG.E.128 [R130.64], R124 ;  /* 0x0000007c82007986 */ /* 0x0001e8000c101d04 */
.L_x_12:
[----:B------:R-:W-:Y:S05]  /*2550*/  BSYNC B0 ;  /* 0x0000000000007941 */ /* 0x000fea0003800000 */
.L_x_11:
[----:B------:R-:W-:Y:S01]  /*2560*/  BSSY B0, `(.L_x_13) ;  /* 0x0000052000007945 */ /* 0x000fe20003800000 */
[----:B------:R-:W-:Y:S05]  /*2570*/  @!P2 BRA `(.L_x_14) ;  /* 0x000005000000a947 */ /* 0x000fea0003800000 */
[----:B------:R-:W-:Y:S01]  /*2580*/  ISETP.NE.U32.AND P0, PT, RZ, c[0x0][0x218], PT ;  /* 0x00008600ff007a0c */ /* 0x000fe20003f05070 */
[-CC-:B0-----:R-:W-:Y:S02]  /*2590*/  FFMA.FTZ R125, R155, R176.reuse, R177.reuse ;  /* 0x000000b09b7d7223 */ /* 0x181fe400000100b1 */
        /* <DEDUP_REMOVED lines=9> */
[C---:B------:R-:W-:Y:S02]  /*2630*/  FMUL.FTZ R130, R37.reuse, R124 ;  /* 0x0000007c25827220 */ /* 0x040fe40000410000 */
[--C-:B------:R-:W-:Y:S01]  /*2640*/  @P5 PRMT R125, RZ, 0x5410, R110.reuse ;  /* 0x00005410ff7d5816 */ /* 0x100fe2000000006e */
[----:B------:R-:W-:Y:S01]  /*2650*/  FMUL.FTZ R202, R37, R128 ;  /* 0x0000008025ca7220 */ /* 0x000fe20000410000 */
[----:B------:R-:W-:Y:S01]  /*2660*/  @P5 PRMT R127, RZ, 0x7610, R109 ;  /* 0x00007610ff7f5816 */ /* 0x000fe2000000006d */
[----:B------:R-:W-:Y:S02]  /*2670*/  FFMA.FTZ R126, R152, R176, R177 ;  /* 0x000000b0987e7223 */ /* 0x000fe400000100b1 */
[----:B------:R-:W-:Y:S01]  /*2680*/  @P5 FADD.FTZ R200, R200, R125 ;  /* 0x0000007dc8c85221 */ /* 0x000fe20000010000 */
[----:B------:R-:W-:Y:S01]  /*2690*/  @P5 PRMT R125, RZ, 0x7610, R110 ;  /* 0x00007610ff7d5816 */ /* 0x000fe2000000006e */
[----:B------:R-:W-:-:S03]  /*26a0*/  FADD.FTZ R126, R157, -R126 ;  /* 0x8000007e9d7e7221 */ /* 0x000fc60000010000 */
[----:B------:R-:W-:Y:S01]  /*26b0*/  @P0 F2FP.BF16.PACK_AB R131, RZ, R200 ;  /* 0x000000c8ff83023e */ /* 0x000fe200000010ff */
[----:B------:R-:W-:Y:S01]  /*26c0*/  @P5 FADD.FTZ R202, R202, R125 ;  /* 0x0000007dcaca5221 */ /* 0x000fe20000010000 */
[----:B------:R-:W-:Y:S01]  /*26d0*/  @P5 PRMT R125, RZ, 0x5410, R109 ;  /* 0x00005410ff7d5816 */ /* 0x000fe2000000006d */
[----:B------:R-:W-:Y:S01]  /*26e0*/  FMUL.FTZ R198, R37, R126 ;  /* 0x0000007e25c67220 */ /* 0x000fe20000410000 */
[----:B------:R-:W-:Y:S01]  /*26f0*/  @P0 PRMT R122, R131, 0x7610, R122 ;  /* 0x00007610837a0816 */ /* 0x000fe2000000007a */
[----:B------:R-:W-:Y:S01]  /*2700*/  FFMA.FTZ R126, R148, R176, R177 ;  /* 0x000000b0947e7223 */ /* 0x000fe200000100b1 */
[----:B------:R-:W-:Y:S01]  /*2710*/  MOV R131, 0x10 ;  /* 0x0000001000837802 */ /* 0x000fe20000000f00 */
[----:B------:R-:W-:Y:S01]  /*2720*/  @P5 FADD.FTZ R130, R130, R125 ;  /* 0x0000007d82825221 */ /* 0x000fe20000010000 */
[----:B------:R-:W-:Y:S01]  /*2730*/  @P0 F2FP.BF16.PACK_AB R201, RZ, R202 ;  /* 0x000000caffc9023e */ /* 0x000fe200000010ff */
[----:B------:R-:W-:Y:S02]  /*2740*/  FFMA.FTZ R125, R39, R176, R177 ;  /* 0x000000b0277d7223 */ /* 0x000fe400000100b1 */
[----:B------:R-:W-:Y:S01]  /*2750*/  FADD.FTZ R126, R151, -R126 ;  /* 0x8000007e977e7221 */ /* 0x000fe20000010000 */
[----:B------:R-:W-:Y:S01]  /*2760*/  @P0 F2FP.BF16.PACK_AB R129, RZ, R130 ;  /* 0x00000082ff81023e */ /* 0x000fe200000010ff */
[----:B------:R-:W-:Y:S01]  /*2770*/  FADD.FTZ R124, R150, -R125 ;  /* 0x8000007d967c7221 */ /* 0x000fe20000010000 */
[----:B------:R-:W-:Y:S01]  /*2780*/  @P0 PRMT R122, R122, 0x5410, R201 ;  /* 0x000054107a7a0816 */ /* 0x000fe200000000c9 */
[----:B------:R-:W-:Y:S01]  /*2790*/  FFMA.FTZ R125, R161, R176, R177 ;  /* 0x000000b0a17d7223 */ /* 0x000fe200000100b1 */
[----:B------:R-:W-:Y:S01]  /*27a0*/  @P0 PRMT R121, R129, 0x7610, R121 ;  /* 0x0000761081790816 */ /* 0x000fe20000000079 */
[----:B------:R-:W-:-:S02]  /*27b0*/  FMUL.FTZ R124, R37, R124 ;  /* 0x0000007c257c7220 */ /* 0x000fc40000410000 */
[----:B------:R-:W-:Y:S01]  /*27c0*/  FADD.FTZ R128, R160, -R125 ;  /* 0x8000007da0807221 */ /* 0x000fe20000010000 */
[--C-:B------:R-:W-:Y:S01]  /*27d0*/  @P5 PRMT R125, RZ, 0x5410, R108.reuse ;  /* 0x00005410ff7d5816 */ /* 0x100fe2000000006c */
[----:B------:R-:W-:Y:S02]  /*27e0*/  FMUL.FTZ R126, R37, R126 ;  /* 0x0000007e257e7220 */ /* 0x000fe40000410000 */
[----:B------:R-:W-:Y:S02]  /*27f0*/  @P5 FADD.FTZ R198, R198, R127 ;  /* 0x0000007fc6c65221 */ /* 0x000fe40000010000 */
[----:B------:R-:W-:Y:S01]  /*2800*/  @P5 FADD.FTZ R124, R124, R125 ;  /* 0x0000007d7c7c5221 */ /* 0x000fe20000010000 */
[----:B------:R-:W-:Y:S01]  /*2810*/  @P5 PRMT R125, RZ, 0x7610, R108 ;  /* 0x00007610ff7d5816 */ /* 0x000fe2000000006c */
[----:B------:R-:W-:Y:S01]  /*2820*/  FFMA.FTZ R127, R163, R176, R177 ;  /* 0x000000b0a37f7223 */ /* 0x000fe200000100b1 */
[----:B------:R-:W-:Y:S01]  /*2830*/  @P0 F2FP.BF16.PACK_AB R199, RZ, R198 ;  /* 0x000000c6ffc7023e */ /* 0x000fe200000010ff */
[C---:B------:R-:W-:Y:S01]  /*2840*/  FMUL.FTZ R204, R37.reuse, R128 ;  /* 0x0000008025cc7220 */ /* 0x040fe20000410000 */
[----:B------:R-:W-:Y:S01]  /*2850*/  @P0 F2FP.BF16.PACK_AB R128, RZ, R124 ;  /* 0x0000007cff80023e */ /* 0x000fe200000010ff */
[----:B------:R-:W-:Y:S01]  /*2860*/  @P5 FADD.FTZ R126, R126, R125 ;  /* 0x0000007d7e7e5221 */ /* 0x000fe20000010000 */
[----:B------:R-:W-:Y:S01]  /*2870*/  @P5 PRMT R125, RZ, 0x5410, R111 ;  /* 0x00005410ff7d5816 */ /* 0x000fe2000000006f */
[----:B------:R-:W-:Y:S01]  /*2880*/  FADD.FTZ R206, R162, -R127 ;  /* 0x8000007fa2ce7221 */ /* 0x000fe20000010000 */
[----:B------:R-:W-:Y:S01]  /*2890*/  @P0 PRMT R120, R128, 0x7610, R120 ;  /* 0x0000761080780816 */ /* 0x000fe20000000078 */
[-C--:B------:R-:W-:Y:S01]  /*28a0*/  FMUL.FTZ R124, R124, R197.reuse ;  /* 0x000000c57c7c7220 */ /* 0x080fe20000410000 */
        /* <DEDUP_REMOVED lines=17> */
[-C--:B------:R-:W-:Y:S01]  /*29c0*/  FMUL.FTZ R198, R198, R197.reuse ;  /* 0x000000c5c6c67220 */ /* 0x080fe20000410000 */
[----:B------:R-:W-:Y:S01]  /*29d0*/  @P0 PRMT R120, R120, 0x5410, R195 ;  /* 0x0000541078780816 */ /* 0x000fe200000000c3 */
[----:B------:R-:W-:Y:S01]  /*29e0*/  FMUL.FTZ R204, R204, R197 ;  /* 0x000000c5cccc7220 */ /* 0x000fe20000410000 */
[----:B------:R-:W-:-:S02]  /*29f0*/  @P0 PRMT R123, R123, 0x5410, R206 ;  /* 0x000054107b7b0816 */ /* 0x000fc400000000ce */
[----:B------:R-:W-:Y:S02]  /*2a00*/  F2FP.BF16.PACK_AB R126, R205, R200 ;  /* 0x000000c8cd7e723e */ /* 0x000fe400000010ff */
[----:B------:R-:W-:Y:S01]  /*2a10*/  F2FP.BF16.PACK_AB R125, R198, R125 ;  /* 0x0000007dc67d723e */ /* 0x000fe200000010ff */
[----:B------:R-:W-:Y:S01]  /*2a20*/  @P5 IMAD.WIDE.U32 R128, R36, R131, c[0x0][0x258] ;  /* 0x0000960024805625 */ /* 0x000fe200078e0083 */
[----:B------:R-:W-:-:S03]  /*2a30*/  F2FP.BF16.PACK_AB R127, R207, R204 ;  /* 0x000000cccf7f723e */ /* 0x000fc600000010ff */
[C---:B------:R-:W-:Y:S01]  /*2a40*/  IMAD.WIDE.U32 R130, R36.reuse, R131, c[0x0][0x248] ;  /* 0x0000920024827625 */ /* 0x040fe200078e0083 */
[----:B------:R0:W-:Y:S01]  /*2a50*/  @P5 STG.E.128 [R128.64], R120 ;  /* 0x0000007880005986 */ /* 0x0001e2000c101d04 */
[----:B------:R-:W-:-:S03]  /*2a60*/  IADD3 R36, R36, 0x80, RZ ;  /* 0x0000008024247810 */ /* 0x000fc60007ffe0ff */
[----:B------:R0:W-:Y:S04]  /*2a70*/  STG.E.128 [R130.64], R124 ;  /* 0x0000007c82007986 */ /* 0x0001e8000c101d04 */
.L_x_14:
[----:B------:R-:W-:Y:S05]  /*2a80*/  BSYNC B0 ;  /* 0x0000000000007941 */ /* 0x000fea0003800000 */
.L_x_13:
        /* <DEDUP_REMOVED lines=27> */
[----:B------:R-:W-:Y:S01]  /*2c40*/  FFMA.FTZ R126, R164, R176, R177 ;  /* 0x000000b0a47e7223 */ /* 0x000fe200000100b1 */
[----:B------:R-:W-:Y:S01]  /*2c50*/  HFMA2.MMA R131, -RZ, RZ, 0, 9.5367431640625e-07 ;  /* 0x00000010ff837435 */ /* 0x000fe200000001ff */
[----:B------:R-:W-:Y:S01]  /*2c60*/  @P5 FADD.FTZ R130, R130, R125 ;  /* 0x0000007d82825221 */ /* 0x000fe20000010000 */
[----:B------:R-:W-:Y:S01]  /*2c70*/  @P0 F2FP.BF16.PACK_AB R201, RZ, R202 ;  /* 0x000000caffc9023e */ /* 0x000fe200000010ff */
[----:B------:R-:W-:-:S02]  /*2c80*/  FFMA.FTZ R125, R133, R176, R177 ;  /* 0x000000b0857d7223 */ /* 0x000fc400000100b1 */
[----:B------:R-:W-:Y:S01]  /*2c90*/  FADD.FTZ R126, R165, -R126 ;  /* 0x8000007ea57e7221 */ /* 0x000fe20000010000 */
[----:B------:R-:W-:Y:S01]  /*2ca0*/  @P0 F2FP.BF16.PACK_AB R129, RZ, R130 ;  /* 0x00000082ff81023e */ /* 0x000fe200000010ff */
[----:B------:R-:W-:Y:S01]  /*2cb0*/  FADD.FTZ R124, R166, -R125 ;  /* 0x8000007da67c7221 */ /* 0x000fe20000010000 */
[----:B------:R-:W-:Y:S01]  /*2cc0*/  @P0 PRMT R122, R122, 0x5410, R201 ;  /* 0x000054107a7a0816 */ /* 0x000fe200000000c9 */
[----:B------:R-:W-:Y:S01]  /*2cd0*/  FFMA.FTZ R125, R175, R176, R177 ;  /* 0x000000b0af7d7223 */ /* 0x000fe200000100b1 */
[----:B------:R-:W-:Y:S01]  /*2ce0*/  @P0 PRMT R121, R129, 0x7610, R121 ;  /* 0x0000761081790816 */ /* 0x000fe20000000079 */
[C---:B------:R-:W-:Y:S02]  /*2cf0*/  FMUL.FTZ R124, R37.reuse, R124 ;  /* 0x0000007c257c7220 */ /* 0x040fe40000410000 */
[----:B------:R-:W-:Y:S01]  /*2d00*/  FADD.FTZ R128, R178, -R125 ;  /* 0x8000007db2807221 */ /* 0x000fe20000010000 */
[----:B------:R-:W-:Y:S01]  /*2d10*/  @P5 PRMT R125, RZ, 0x5410, R112 ;  /* 0x00005410ff7d5816 */ /* 0x000fe20000000070 */
[----:B------:R-:W-:-:S02]  /*2d20*/  FMUL.FTZ R126, R37, R126 ;  /* 0x0000007e257e7220 */ /* 0x000fc40000410000 */
[----:B------:R-:W-:Y:S02]  /*2d30*/  FADD.FTZ R206, R179, -R204 ;  /* 0x800000ccb3ce7221 */ /* 0x000fe40000010000 */
[----:B------:R-:W-:Y:S01]  /*2d40*/  @P5 FADD.FTZ R124, R124, R125 ;  /* 0x0000007d7c7c5221 */ /* 0x000fe20000010000 */
[----:B------:R-:W-:Y:S01]  /*2d50*/  @P5 PRMT R125, RZ, 0x7610, R112 ;  /* 0x00007610ff7d5816 */ /* 0x000fe20000000070 */
[C---:B------:R-:W-:Y:S02]  /*2d60*/  FMUL.FTZ R204, R37.reuse, R128 ;  /* 0x0000008025cc7220 */ /* 0x040fe40000410000 */
[----:B------:R-:W-:Y:S01]  /*2d70*/  FMUL.FTZ R206, R37, R206 ;  /* 0x000000ce25ce7220 */ /* 0x000fe20000410000 */
[----:B------:R-:W-:Y:S01]  /*2d80*/  @P0 F2FP.BF16.PACK_AB R128, RZ, R124 ;  /* 0x0000007cff80023e */ /* 0x000fe200000010ff */
[----:B------:R-:W-:Y:S01]  /*2d90*/  @P5 FADD.FTZ R126, R126, R125 ;  /* 0x0000007d7e7e5221 */ /* 0x000fe20000010000 */
[----:B------:R-:W-:Y:S01]  /*2da0*/  @P5 PRMT R125, RZ, 0x5410, R115 ;  /* 0x00005410ff7d5816 */ /* 0x000fe20000000073 */
[----:B------:R-:W-:Y:S01]  /*2db0*/  @P5 FADD.FTZ R198, R198, R127 ;  /* 0x0000007fc6c65221 */ /* 0x000fe20000010000 */
[----:B------:R-:W-:Y:S01]  /*2dc0*/  @P0 PRMT R120, R128, 0x7610, R120 ;  /* 0x0000761080780816 */ /* 0x000fe20000000078 */
[-C--:B------:R-:W-:Y:S01]  /*2dd0*/  FMUL.FTZ R124, R124, R197.reuse ;  /* 0x000000c57c7c7220 */ /* 0x080fe20000410000 */
[----:B------:R-:W-:Y:S01]  /*2de0*/  @P0 F2FP.BF16.PACK_AB R195, RZ, R126 ;  /* 0x0000007effc3023e */ /* 0x000fe200000010ff */
[----:B------:R-:W-:Y:S01]  /*2df0*/  @P5 FADD.FTZ R204, R204, R125 ;  /* 0x0000007dcccc5221 */ /* 0x000fe20000010000 */
[----:B------:R-:W-:Y:S01]  /*2e00*/  @P5 PRMT R125, RZ, 0x7610, R115 ;  /* 0x00007610ff7d5816 */ /* 0x000fe20000000073 */
[-C--:B------:R-:W-:Y:S01]  /*2e10*/  FMUL.FTZ R127, R126, R197.reuse ;  /* 0x000000c57e7f7220 */ /* 0x080fe20000410000 */
[----:B------:R-:W-:Y:S01]  /*2e20*/  @P0 F2FP.BF16.PACK_AB R199, RZ, R198 ;  /* 0x000000c6ffc7023e */ /* 0x000fe200000010ff */
        /* <DEDUP_REMOVED lines=14> */
[----:B------:R-:W-:Y:S02]  /*2f10*/  @P0 PRMT R120, R120, 0x5410, R195 ;  /* 0x0000541078780816 */ /* 0x000fe400000000c3 */
[----:B------:R-:W-:Y:S02]  /*2f20*/  @P0 PRMT R123, R123, 0x5410, R206 ;  /* 0x000054107b7b0816 */ /* 0x000fe400000000ce */
[----:B------:R-:W-:Y:S01]  /*2f30*/  F2FP.BF16.PACK_AB R126, R205, R200 ;  /* 0x000000c8cd7e723e */ /* 0x000fe200000010ff */
[----:B------:R-:W-:Y:S01]  /*2f40*/  @P5 IMAD.WIDE.U32 R128, R36, R131, c[0x0][0x258] ;  /* 0x0000960024805625 */ /* 0x000fe200078e0083 */
[----:B------:R-:W-:Y:S02]  /*2f50*/  F2FP.BF16.PACK_AB R125, R198, R125 ;  /* 0x0000007dc67d723e */ /* 0x000fe400000010ff */
[----:B------:R-:W-:Y:S01]  /*2f60*/  F2FP.BF16.PACK_AB R127, R207, R204 ;  /* 0x000000cccf7f723e */ /* 0x000fe200000010ff */
[C---:B------:R-:W-:Y:S01]  /*2f70*/  IMAD.WIDE.U32 R130, R36.reuse, R131, c[0x0][0x248] ;  /* 0x0000920024827625 */ /* 0x040fe200078e0083 */
[----:B------:R0:W-:Y:S01]  /*2f80*/  @P5 STG.E.128 [R128.64], R120 ;  /* 0x0000007880005986 */ /* 0x0001e2000c101d04 */
[----:B------:R-:W-:-:S03]  /*2f90*/  IADD3 R36, R36, 0x80, RZ ;  /* 0x0000008024247810 */ /* 0x000fc60007ffe0ff */
[----:B------:R0:W-:Y:S04]  /*2fa0*/  STG.E.128 [R130.64], R124 ;  /* 0x0000007c82007986 */ /* 0x0001e8000c101d04 */
.L_x_16:
[----:B------:R-:W-:Y:S05]  /*2fb0*/  BSYNC B0 ;  /* 0x0000000000007941 */ /* 0x000fea0003800000 */
.L_x_15:
[----:B------:R-:W-:Y:S01]  /*2fc0*/  BSSY B0, `(.L_x_17) ;  /* 0x0000051000007945 */ /* 0x000fe20003800000 */
[----:B------:R-:W-:Y:S05]  /*2fd0*/  @!P4 BRA `(.L_x_18) ;  /* 0x000004f00000c947 */ /* 0x000fea0003800000 */
[----:B------:R-:W-:Y:S01]  /*2fe0*/  ISETP.NE.U32.AND P0, PT, RZ, c[0x0][0x218], PT ;  /* 0x00008600ff007a0c */ /* 0x000fe20003f05070 */
[-CC-:B0-----:R-:W-:Y:S02]  /*2ff0*/  FFMA.FTZ R125, R135, R176.reuse, R177.reuse ;  /* 0x000000b0877d7223 */ /* 0x181fe400000100b1 */
[-CC-:B------:R-:W-:Y:S01]  /*3000*/  FFMA.FTZ R126, R182, R176.reuse, R177.reuse ;  /* 0x000000b0b67e7223 */ /* 0x180fe200000100b1 */
[----:B------:R-:W-:Y:S01]  /*3010*/  ISETP.NE.AND.EX P5, PT, RZ, c[0x0][0x21c], PT, P0 ;  /* 0x00008700ff007a0c */ /* 0x000fe20003fa5300 */
[-CC-:B------:R-:W-:Y:S01]  /*3020*/  FFMA.FTZ R127, R181, R176.reuse, R177.reuse ;  /* 0x000000b0b57f7223 */ /* 0x180fe200000100b1 */
[----:B------:R-:W-:Y:S01]  /*3030*/  ISETP.NE.U32.AND P0, PT, RZ, c[0x0][0x258], PT ;  /* 0x00009600ff007a0c */ /* 0x000fe20003f05070 */
[-CC-:B------:R-:W-:Y:S02]  /*3040*/  FFMA.FTZ R130, R186, R176.reuse, R177.reuse ;  /* 0x000000b0ba827223 */ /* 0x180fe400000100b1 */
[-CC-:B------:R-:W-:Y:S01]  /*3050*/  FFMA.FTZ R129, R187, R176.reuse, R177.reuse ;  /* 0x000000b0bb817223 */ /* 0x180fe200000100b1 */
[----:B------:R-:W-:Y:S01]  /*3060*/  ISETP.NE.AND.EX P0, PT, RZ, c[0x0][0x25c], PT, P0 ;  /* 0x00009700ff007a0c */ /* 0x000fe20003f05300 */
[----:B------:R-:W-:-:S02]  /*3070*/  FFMA.FTZ R200, R192, R176, R177 ;  /* 0x000000b0c0c87223 */ /* 0x000fc400000100b1 */
[-CC-:B------:R-:W-:Y:S02]  /*3080*/  FFMA.FTZ R131, R191, R176.reuse, R177.reuse ;  /* 0x000000b0bf837223 */ /* 0x180fe400000100b1 */
[----:B------:R-:W-:Y:S02]  /*3090*/  FFMA.FTZ R176, R196, R176, R177 ;  /* 0x000000b0c4b07223 */ /* 0x000fe400000100b1 */
[----:B------:R-:W-:Y:S02]  /*30a0*/  FADD.FTZ R124, R184, -R125 ;  /* 0x8000007db87c7221 */ /* 0x000fe40000010000 */
[----:B------:R-:W-:Y:S02]  /*30b0*/  FADD.FTZ R126, R183, -R126 ;  /* 0x8000007eb77e7221 */ /* 0x000fe40000010000 */
[----:B------:R-:W-:Y:S02]  /*30c0*/  FADD.FTZ R128, R188, -R127 ;  /* 0x8000007fbc807221 */ /* 0x000fe40000010000 */
[----:B------:R-:W-:-:S02]  /*30d0*/  FADD.FTZ R130, R185, -R130 ;  /* 0x80000082b9827221 */ /* 0x000fc40000010000 */
[----:B------:R-:W-:Y:S02]  /*30e0*/  FADD.FTZ R198, R190, -R129 ;  /* 0x80000081bec67221 */ /* 0x000fe40000010000 */
[----:B------:R-:W-:Y:S02]  /*30f0*/  FADD.FTZ R200, R189, -R200 ;  /* 0x800000c8bdc87221 */ /* 0x000fe40000010000 */
[----:B------:R-:W-:Y:S02]  /*3100*/  FADD.FTZ R202, R194, -R131 ;  /* 0x80000083c2ca7221 */ /* 0x000fe40000010000 */
[----:B------:R-:W-:Y:S02]  /*3110*/  FADD.FTZ R204, R193, -R176 ;  /* 0x800000b0c1cc7221 */ /* 0x000fe40000010000 */
[C---:B------:R-:W-:Y:S02]  /*3120*/  FMUL.FTZ R124, R37.reuse, R124 ;  /* 0x0000007c257c7220 */ /* 0x040fe40000410000 */
[----:B------:R-:W-:-:S02]  /*3130*/  FMUL.FTZ R126, R37, R126 ;  /* 0x0000007e257e7220 */ /* 0x000fc40000410000 */
[C---:B------:R-:W-:Y:S02]  /*3140*/  FMUL.FTZ R128, R37.reuse, R128 ;  /* 0x0000008025807220 */ /* 0x040fe40000410000 */
[C---:B------:R-:W-:Y:S02]  /*3150*/  FMUL.FTZ R176, R37.reuse, R130 ;  /* 0x0000008225b07220 */ /* 0x040fe40000410000 */
[C---:B------:R-:W-:Y:S02]  /*3160*/  FMUL.FTZ R198, R37.reuse, R198 ;  /* 0x000000c625c67220 */ /* 0x040fe40000410000 */
[C---:B------:R-:W-:Y:S02]  /*3170*/  FMUL.FTZ R200, R37.reuse, R200 ;  /* 0x000000c825c87220 */ /* 0x040fe40000410000 */
[C---:B------:R-:W-:Y:S02]  /*3180*/  FMUL.FTZ R202, R37.reuse, R202 ;  /* 0x000000ca25ca7220 */ /* 0x040fe40000410000 */
[----:B------:R-:W-:Y:S01]  /*3190*/  FMUL.FTZ R204, R37, R204 ;  /* 0x000000cc25cc7220 */ /* 0x000fe20000410000 */
[----:B------:R-:W-:-:S05]  /*31a0*/  @P5 PRMT R37, RZ, 0x5410, R118 ;  /* 0x00005410ff255816 */ /* 0x000fca0000000076 */
[----:B------:R-:W-:Y:S01]  /*31b0*/  @P5 FADD.FTZ R198, R198, R37 ;  /* 0x00000025c6c65221 */ /* 0x000fe20000010000 */
[----:B------:R-:W-:-:S04]  /*31c0*/  @P5 PRMT R37, RZ, 0x7610, R118 ;  /* 0x00007610ff255816 */ /* 0x000fc80000000076 */
[----:B------:R-:W-:Y:S01]  /*31d0*/  @P0 F2FP.BF16.PACK_AB R177, RZ, R198 ;  /* 0x000000c6ffb1023e */ /* 0x000fe200000010ff */
[----:B------:R-:W-:Y:S01]  /*31e0*/  @P5 FADD.FTZ R200, R200, R37 ;  /* 0x00000025c8c85221 */ /* 0x000fe20000010000 */
[----:B------:R-:W-:Y:S01]  /*31f0*/  @P5 PRMT R37, RZ, 0x5410, R117 ;  /* 0x00005410ff255816 */ /* 0x000fe20000000075 */
[-C--:B------:R-:W-:Y:S01]  /*3200*/  FMUL.FTZ R198, R198, R197.reuse ;  /* 0x000000c5c6c67220 */ /* 0x080fe20000410000 */
[----:B------:R-:W-:Y:S01]  /*3210*/  @P0 PRMT R122, R177, 0x7610, R122 ;  /* 0x00007610b17a0816 */ /* 0x000fe2000000007a */
[-C--:B------:R-:W-:Y:S01]  /*3220*/  FMUL.FTZ R201, R200, R197.reuse ;  /* 0x000000c5c8c97220 */ /* 0x080fe20000410000 */
[----:B------:R-:W-:Y:S01]  /*3230*/  MOV R177, 0x10 ;  /* 0x0000001000b17802 */ /* 0x000fe20000000f00 */
[----:B------:R-:W-:Y:S01]  /*3240*/  @P5 FADD.FTZ R128, R128, R37 ;  /* 0x0000002580805221 */ /* 0x000fe20000010000 */
[----:B------:R-:W-:Y:S02]  /*3250*/  @P5 PRMT R37, RZ, 0x7610, R117 ;  /* 0x00007610ff255816 */ /* 0x000fe40000000075 */
[----:B------:R-:W-:Y:S01]  /*3260*/  @P0 F2FP.BF16.PACK_AB R195, RZ, R200 ;  /* 0x000000c8ffc3023e */ /* 0x000fe200000010ff */
[----:B------:R-:W-:Y:S01]  /*3270*/  FMUL.FTZ R125, R128, R197 ;  /* 0x000000c5807d7220 */ /* 0x000fe20000410000 */
[----:B------:R-:W-:Y:S01]  /*3280*/  @P0 F2FP.BF16.PACK_AB R129, RZ, R128 ;  /* 0x00000080ff81023e */ /* 0x000fe200000010ff */
[----:B------:R-:W-:Y:S01]  /*3290*/  @P5 FADD.FTZ R176, R176, R37 ;  /* 0x00000025b0b05221 */ /* 0x000fe20000010000 */
[----:B------:R-:W-:-:S02]  /*32a0*/  @P5 PRMT R37, RZ, 0x5410, R116 ;  /* 0x00005410ff255816 */ /* 0x000fc40000000074 */
[----:B------:R-:W-:Y:S02]  /*32b0*/  @P0 PRMT R121, R129, 0x7610, R121 ;  /* 0x0000761081790816 */ /* 0x000fe40000000079 */
[----:B------:R-:W-:Y:S01]  /*32c0*/  @P0 F2FP.BF16.PACK_AB R131, RZ, R176 ;  /* 0x000000b0ff83023e */ /* 0x000fe200000010ff */
[----:B------:R-:W-:Y:S01]  /*32d0*/  @P5 FADD.FTZ R124, R124, R37 ;  /* 0x000000257c7c5221 */ /* 0x000fe20000010000 */
[----:B------:R-:W-:Y:S01]  /*32e0*/  @P5 PRMT R37, RZ, 0x7610, R116 ;  /* 0x00007610ff255816 */ /* 0x000fe20000000074 */
[----:B------:R-:W-:Y:S01]  /*32f0*/  FMUL.FTZ R176, R176, R197 ;  /* 0x000000c5b0b07220 */ /* 0x000fe20000410000 */
[----:B------:R-:W-:Y:S02]  /*3300*/  @P0 PRMT R122, R122, 0x5410, R195 ;  /* 0x000054107a7a0816 */ /* 0x000fe400000000c3 */
[----:B------:R-:W-:Y:S01]  /*3310*/  @P0 PRMT R121, R121, 0x5410, R131 ;  /* 0x0000541079790816 */ /* 0x000fe20000000083 */
[----:B------:R-:W-:Y:S01]  /*3320*/  @P5 FADD.FTZ R126, R126, R37 ;  /* 0x000000257e7e5221 */ /* 0x000fe20000010000 */
[----:B------:R-:W-:-:S02]  /*3330*/  @P5 PRMT R37, RZ, 0x5410, R119 ;  /* 0x00005410ff255816 */ /* 0x000fc40000000077 */
[----:B------:R-:W-:Y:S01]  /*3340*/  F2FP.BF16.PACK_AB R125, R176, R125 ;  /* 0x0000007db07d723e */ /* 0x000fe200000010ff */
[-C--:B------:R-:W-:Y:S01]  /*3350*/  FMUL.FTZ R127, R126, R197.reuse ;  /* 0x000000c57e7f7220 */ /* 0x080fe20000410000 */
[----:B------:R-:W-:Y:S01]  /*3360*/  @P0 F2FP.BF16.PACK_AB R130, RZ, R126 ;  /* 0x0000007eff82023e */ /* 0x000fe200000010ff */
[----:B------:R-:W-:Y:S01]  /*3370*/  @P5 FADD.FTZ R202, R202, R37 ;  /* 0x00000025caca5221 */ /* 0x000fe20000010000 */
[----:B------:R-:W-:Y:S02]  /*3380*/  @P5 PRMT R37, RZ, 0x7610, R119 ;  /* 0x00007610ff255816 */ /* 0x000fe40000000077 */
[----:B------:R-:W-:Y:S02]  /*3390*/  F2FP.BF16.PACK_AB R126, R201, R198 ;  /* 0x000000c6c97e723e */ /* 0x000fe400000010ff */
[----:B------:R-:W-:Y:S01]  /*33a0*/  @P0 F2FP.BF16.PACK_AB R199, RZ, R202 ;  /* 0x000000caffc7023e */ /* 0x000fe200000010ff */
[----:B------:R-:W-:Y:S01]  /*33b0*/  @P5 FADD.FTZ R204, R204, R37 ;  /* 0x00000025cccc5221 */ /* 0x000fe20000010000 */
[----:B------:R-:W-:Y:S01]  /*33c0*/  ISETP.NE.U32.AND P5, PT, RZ, c[0x0][0x258], PT ;  /* 0x00009600ff007a0c */ /* 0x000fe20003fa5070 */
[-C--:B------:R-:W-:Y:S01]  /*33d0*/  FMUL.FTZ R202, R202, R197.reuse ;  /* 0x000000c5caca7220 */ /* 0x080fe20000410000 */
[----:B------:R-:W-:Y:S01]  /*33e0*/  @P0 F2FP.BF16.PACK_AB R37, RZ, R124 ;  /* 0x0000007cff25023e */ /* 0x000fe200000010ff */
[-C--:B------:R-:W-:Y:S01]  /*33f0*/  FMUL.FTZ R124, R124, R197.reuse ;  /* 0x000000c57c7c7220 */ /* 0x080fe20000410000 */
[----:B------:R-:W-:Y:S01]  /*3400*/  ISETP.NE.AND.EX P5, PT, RZ, c[0x0][0x25c], PT, P5 ;  /* 0x00009700ff007a0c */ /* 0x000fe20003fa5350 */
[----:B------:R-:W-:Y:S01]  /*3410*/  FMUL.FTZ R197, R204, R197 ;  /* 0x000000c5ccc57220 */ /* 0x000fe20000410000 */
[----:B------:R-:W-:-:S02]  /*3420*/  @P0 F2FP.BF16.PACK_AB R204, RZ, R204 ;  /* 0x000000ccffcc023e */ /* 0x000fc400000010ff */
[----:B------:R-:W-:Y:S02]  /*3430*/  @P0 PRMT R120, R37, 0x7610, R120 ;  /* 0x0000761025780816 */ /* 0x000fe40000000078 */
[----:B------:R-:W-:Y:S02]  /*3440*/  @P0 PRMT R123, R199, 0x7610, R123 ;  /* 0x00007610c77b0816 */ /* 0x000fe4000000007b */
[----:B------:R-:W-:Y:S02]  /*3450*/  F2FP.BF16.PACK_AB R124, R127, R124 ;  /* 0x0000007c7f7c723e */ /* 0x000fe400000010ff */
[----:B------:R-:W-:Y:S02]  /*3460*/  @P0 PRMT R120, R120, 0x5410, R130 ;  /* 0x0000541078780816 */ /* 0x000fe40000000082 */
[----:B------:R-:W-:Y:S01]  /*3470*/  @P0 PRMT R123, R123, 0x5410, R204 ;  /* 0x000054107b7b0816 */ /* 0x000fe200000000cc */
[----:B------:R-:W-:Y:S01]  /*3480*/  @P5 IMAD.WIDE.U32 R128, R36, R177, c[0x0][0x258] ;  /* 0x0000960024805625 */ /* 0x000fe200078e00b1 */
[----:B------:R-:W-:-:S03]  /*3490*/  F2FP.BF16.PACK_AB R127, R197, R202 ;  /* 0x000000cac57f723e */ /* 0x000fc600000010ff */
[----:B------:R-:W-:Y:S01]  /*34a0*/  IMAD.WIDE.U32 R36, R36, R177, c[0x0][0x248] ;  /* 0x0000920024247625 */ /* 0x000fe200078e00b1 */
[----:B------:R0:W-:Y:S04]  /*34b0*/  @P5 STG.E.128 [R128.64], R120 ;  /* 0x0000007880005986 */ /* 0x0001e8000c101d04 */
[----:B------:R0:W-:Y:S02]  /*34c0*/  STG.E.128 [R36.64], R124 ;  /* 0x0000007c24007986 */ /* 0x0001e4000c101d04 */
.L_x_18:
[----:B------:R-:W-:Y:S05]  /*34d0*/  BSYNC B0 ;  /* 0x0000000000007941 */ /* 0x000fea0003800000 */
.L_x_17:
[----:B------:R-:W-:Y:S02]  /*34e0*/  IADD3 R10, R10, c[0x0][0x160], RZ ;  /* 0x000058000a0a7a10 */ /* 0x000fe40007ffe0ff */
[----:B------:R-:W-:Y:S02]  /*34f0*/  LOP3.LUT P5, RZ, R8, 0xff, RZ, 0xc0, !PT ;  /* 0x000000ff08ff7812 */ /* 0x000fe400078ac0ff */
[----:B------:R-:W-:Y:S02]  /*3500*/  ISETP.GE.AND P0, PT, R10, c[0x0][0x164], PT ;  /* 0x000059000a007a0c */ /* 0x000fe40003f06270 */
[----:B------:R-:W-:-:S11]  /*3510*/  SEL R8, RZ, 0x1, P5 ;  /* 0x00000001ff087807 */ /* 0x000fd60002800000 */
[----:B0-----:R-:W-:Y:S01]  /*3520*/  @P0 CALL.REL.NOINC `(.L_x_0) ;  /* 0x0000001000000944 */ /* 0x001fe20003c00000 */
[----:B------:R-:W-:Y:S05]  /*3530*/  BRA `(.L_x_19) ;  /* 0xffffd0e000007947 */ /* 0x000fea000383ffff */
.L_x_0:
[----:B0-----:R-:W0:Y:S01]  /*3540*/  S2UR UR6, SR_CTAID.X ;  /* 0x00000000000679c3 */ /* 0x001e220000002500 */
[----:B------:R-:W0:Y:S01]  /*3550*/  S2R R2, SR_TID.X ;  /* 0x0000000000027919 */ /* 0x000e220000002100 */
[----:B------:R-:W-:Y:S02]  /*3560*/  @P1 MOV R5, 0x20 ;  /* 0x0000002000051802 */ /* 0x000fe40000000f00 */
[----:B------:R-:W-:Y:S02]  /*3570*/  @P2 MOV R9, 0x20 ;  /* 0x0000002000092802 */ /* 0x000fe40000000f00 */
[----:B------:R-:W-:Y:S02]  /*3580*/  @P3 MOV R13, 0x20 ;  /* 0x00000020000d3802 */ /* 0x000fe40000000f00 */
[C---:B0-----:R-:W-:Y:S02]  /*3590*/  LEA.HI R0, R2.reuse, UR6, RZ, 0x19 ;  /* 0x0000000602007c11 */ /* 0x041fe4000f8fc8ff */
[----:B------:R-:W-:-:S03]  /*35a0*/  LOP3.LUT R3, R2, 0x7f, RZ, 0xc0, !PT ;  /* 0x0000007f02037812 */ /* 0x000fc600078ec0ff */
[----:B------:R-:W-:-:S05]  /*35b0*/  IMAD R0, R0, c[0x0][0x168], RZ ;  /* 0x00005a0000007a24 */ /* 0x000fca00078e02ff */
[----:B------:R-:W-:-:S05]  /*35c0*/  LEA.HI R0, R0, R3, RZ, 0x1d ;  /* 0x0000000300007211 */ /* 0x000fca00078fe8ff */
[----:B------:R-:W-:-:S04]  /*35d0*/  @P1 IMAD.WIDE.U32 R2, R0, R5, c[0x0][0x220] ;  /* 0x0000880000021625 */ /* 0x000fc800078e0005 */
[C---:B------:R-:W-:Y:S01]  /*35e0*/  @P1 IMAD.WIDE.U32 R4, R0.reuse, R5, c[0x0][0x228] ;  /* 0x00008a0000041625 */ /* 0x040fe200078e0005 */
[----:B------:R-:W-:Y:S01]  /*35f0*/  @P1 IADD3 R0, R0, 0x80, RZ ;  /* 0x0000008000001810 */ /* 0x000fe20007ffe0ff */
[----:B------:R0:W-:Y:S04]  /*3600*/  @P1 STG.E.128 [R2.64], R72 ;  /* 0x0000004802001986 */ /* 0x0001e8000c101d04 */
[CC--:B------:R-:W-:Y:S01]  /*3610*/  @P2 IMAD.WIDE.U32 R6, R0.reuse, R9.reuse, c[0x0][0x220] ;  /* 0x0000880000062625 */ /* 0x0c0fe200078e0009 */
[----:B------:R0:W-:Y:S03]  /*3620*/  @P1 STG.E.128 [R2.64+0x10], R76 ;  /* 0x0000104c02001986 */ /* 0x0001e6000c101d04 */
[C---:B------:R-:W-:Y:S01]  /*3630*/  @P2 IMAD.WIDE.U32 R8, R0.reuse, R9, c[0x0][0x228] ;  /* 0x00008a0000082625 */ /* 0x040fe200078e0009 */
[----:B------:R-:W-:Y:S01]  /*3640*/  @P2 IADD3 R0, R0, 0x80, RZ ;  /* 0x0000008000002810 */ /* 0x000fe20007ffe0ff */
[----:B------:R0:W-:Y:S04]  /*3650*/  @P1 STG.E.128 [R4.64], R40 ;  /* 0x0000002804001986 */ /* 0x0001e8000c101d04 */
[CC--:B------:R-:W-:Y:S01]  /*3660*/  @P3 IMAD.WIDE.U32 R10, R0.reuse, R13.reuse, c[0x0][0x220] ;  /* 0x00008800000a3625 */ /* 0x0c0fe200078e000d */
[----:B------:R0:W-:Y:S03]  /*3670*/  @P1 STG.E.128 [R4.64+0x10], R44 ;  /* 0x0000102c04001986 */ /* 0x0001e6000c101d04 */
[C---:B------:R-:W-:Y:S01]  /*3680*/  @P3 IMAD.WIDE.U32 R12, R0.reuse, R13, c[0x0][0x228] ;  /* 0x00008a00000c3625 */ /* 0x040fe200078e000d */
[----:B------:R0:W-:Y:S01]  /*3690*/  @P2 STG.E.128 [R6.64], R80 ;  /* 0x0000005006002986 */ /* 0x0001e2000c101d04 */
[----:B------:R-:W-:-:S03]  /*36a0*/  @P3 IADD3 R0, R0, 0x80, RZ ;  /* 0x0000008000003810 */ /* 0x000fc60007ffe0ff */
[----:B------:R0:W-:Y:S04]  /*36b0*/  @P2 STG.E.128 [R6.64+0x10], R84 ;  /* 0x0000105406002986 */ /* 0x0001e8000c101d04 */
[----:B------:R0:W-:Y:S04]  /*36c0*/  @P2 STG.E.128 [R8.64], R48 ;  /* 0x0000003008002986 */ /* 0x0001e8000c101d04 */
[----:B------:R0:W-:Y:S04]  /*36d0*/  @P2 STG.E.128 [R8.64+0x10], R52 ;  /* 0x0000103408002986 */ /* 0x0001e8000c101d04 */
[----:B------:R0:W-:Y:S04]  /*36e0*/  @P3 STG.E.128 [R10.64], R88 ;  /* 0x000000580a003986 */ /* 0x0001e8000c101d04 */
[----:B------:R0:W-:Y:S04]  /*36f0*/  @P3 STG.E.128 [R10.64+0x10], R92 ;  /* 0x0000105c0a003986 */ /* 0x0001e8000c101d04 */
[----:B------:R0:W-:Y:S04]  /*3700*/  @P3 STG.E.128 [R12.64], R56 ;  /* 0x000000380c003986 */ /* 0x0001e8000c101d04 */
[----:B------:R0:W-:Y:S01]  /*3710*/  @P3 STG.E.128 [R12.64+0x10], R60 ;  /* 0x0000103c0c003986 */ /* 0x0001e2000c101d04 */
[----:B------:R-:W-:Y:S05]  /*3720*/  @!P4 EXIT ;  /* 0x000000000000c94d */ /* 0x000fea0003800000 */
[----:B0-----:R-:W-:-:S10]  /*3730*/  HFMA2.MMA R5, -RZ, RZ, 0, 1.9073486328125e-06 ;  /* 0x00000020ff057435 */ /* 0x001fd400000001ff */
[----:B------:R-:W-:-:S04]  /*3740*/  IMAD.WIDE.U32 R2, R0, R5, c[0x0][0x220] ;  /* 0x0000880000027625 */ /* 0x000fc800078e0005 */
[----:B------:R-:W-:Y:S01]  /*3750*/  IMAD.WIDE.U32 R4, R0, R5, c[0x0][0x228] ;  /* 0x00008a0000047625 */ /* 0x000fe200078e0005 */
[----:B------:R-:W-:Y:S04]  /*3760*/  STG.E.128 [R2.64], R96 ;  /* 0x0000006002007986 */ /* 0x000fe8000c101d04 */
[----:B------:R-:W-:Y:S04]  /*3770*/  STG.E.128 [R2.64+0x10], R100 ;  /* 0x0000106402007986 */ /* 0x000fe8000c101d04 */
[----:B------:R-:W-:Y:S04]  /*3780*/  STG.E.128 [R4.64], R64 ;  /* 0x0000004004007986 */ /* 0x000fe8000c101d04 */
[----:B------:R-:W-:Y:S01]  /*3790*/  STG.E.128 [R4.64+0x10], R68 ;  /* 0x0000104404007986 */ /* 0x000fe2000c101d04 */
[----:B------:R-:W-:Y:S05]  /*37a0*/  EXIT ;  /* 0x000000000000794d */ /* 0x000fea0003800000 */
.L_x_9:
[----:B------:R-:W-:Y:S02]  /*37b0*/  MOV R129, R199 ;  /* 0x000000c700817202 */ /* 0x000fe40000000f00 */
[----:B------:R-:W-:-:S02]  /*37c0*/  MOV R176, 0x10 ;  /* 0x0000001000b07802 */ /* 0x000fc40000000f00 */
[----:B------:R-:W-:Y:S02]  /*37d0*/  MOV R195, 0x1f ;  /* 0x0000001f00c37802 */ /* 0x000fe40000000f00 */
[----:B------:R-:W-:Y:S02]  /*37e0*/  MOV R202, 0xffffffff ;  /* 0xffffffff00ca7802 */ /* 0x000fe40000000f00 */
[----:B------:R-:W-:Y:S02]  /*37f0*/  MOV R124, 0x3810 ;  /* 0x00003810007c7802 */ /* 0x000fe40000000f00 */
[----:B------:R-:W-:Y:S05]  /*3800*/  CALL.REL.NOINC `($__internal_0_$__cuda_sm70_shflsync_down_p) ;  /* 0x0000046000007944 */ /* 0x000fea0003c00000 */
[----:B-1----:R-:W-:Y:S01]  /*3810*/  MOV R128, R129 ;  /* 0x0000008100807202 */ /* 0x002fe20000000f00 */
[----:B0-----:R-:W-:Y:S05]  /*3820*/  BRA `(.L_x_20) ;  /* 0xffffe58000007947 */ /* 0x001fea000383ffff */
.L_x_10:
[----:B------:R-:W-:Y:S01]  /*3830*/  HFMA2.MMA R176, -RZ, RZ, 0, 9.5367431640625e-07 ;  /* 0x00000010ffb07435 */ /* 0x000fe200000001ff */
[----:B------:R-:W-:Y:S02]  /*3840*/  MOV R129, R198 ;  /* 0x000000c600817202 */ /* 0x000fe40000000f00 */
[----:B------:R-:W-:Y:S02]  /*3850*/  MOV R195, 0x1f ;  /* 0x0000001f00c37802 */ /* 0x000fe40000000f00 */
[----:B------:R-:W-:-:S02]  /*3860*/  MOV R202, 0xffffffff ;  /* 0xffffffff00ca7802 */ /* 0x000fc40000000f00 */
[----:B------:R-:W-:Y:S02]  /*3870*/  MOV R124, 0x3890 ;  /* 0x00003890007c7802 */ /* 0x000fe40000000f00 */
[----:B01----:R-:W-:Y:S05]  /*3880*/  CALL.REL.NOINC `($__internal_0_$__cuda_sm70_shflsync_down_p) ;  /* 0x000003e000007944 */ /* 0x003fea0003c00000 */
[----:B------:R-:W-:Y:S01]  /*3890*/  FADD.FTZ R128, R128, R199 ;  /* 0x000000c780807221 */ /* 0x000fe20000010000 */
[----:B0-----:R-:W-:Y:S01]  /*38a0*/  HFMA2.MMA R176, -RZ, RZ, 0, 4.76837158203125e-07 ;  /* 0x00000008ffb07435 */ /* 0x001fe200000001ff */
[----:B-1----:R-:W-:Y:S01]  /*38b0*/  FADD.FTZ R198, R198, R129 ;  /* 0x00000081c6c67221 */ /* 0x002fe20000010000 */
[----:B------:R-:W-:Y:S02]  /*38c0*/  MOV R195, 0x1f ;  /* 0x0000001f00c37802 */ /* 0x000fe40000000f00 */
[----:B------:R-:W-:Y:S02]  /*38d0*/  MOV R202, 0xffffffff ;  /* 0xffffffff00ca7802 */ /* 0x000fe40000000f00 */
[----:B------:R-:W-:Y:S02]  /*38e0*/  MOV R129, R128 ;  /* 0x0000008000817202 */ /* 0x000fe40000000f00 */
[----:B------:R-:W-:Y:S02]  /*38f0*/  MOV R124, 0x3910 ;  /* 0x00003910007c7802 */ /* 0x000fe40000000f00 */
[----:B------:R-:W-:Y:S05]  /*3900*/  CALL.REL.NOINC `($__internal_0_$__cuda_sm70_shflsync_down_p) ;  /* 0x0000036000007944 */ /* 0x000fea0003c00000 */
[----:B0-----:R-:W-:Y:S01]  /*3910*/  HFMA2.MMA R176, -RZ, RZ, 0, 4.76837158203125e-07 ;  /* 0x00000008ffb07435 */ /* 0x001fe200000001ff */
[----:B-1----:R-:W-:-:S02]  /*3920*/  MOV R127, R129 ;  /* 0x00000081007f7202 */ /* 0x002fc40000000f00 */
[----:B------:R-:W-:Y:S02]  /*3930*/  MOV R129, R198 ;  /* 0x000000c600817202 */ /* 0x000fe40000000f00 */
[----:B------:R-:W-:Y:S02]  /*3940*/  MOV R195, 0x1f ;  /* 0x0000001f00c37802 */ /* 0x000fe40000000f00 */
[----:B------:R-:W-:Y:S02]  /*3950*/  MOV R202, 0xffffffff ;  /* 0xffffffff00ca7802 */ /* 0x000fe40000000f00 */
[----:B------:R-:W-:Y:S02]  /*3960*/  MOV R124, 0x3980 ;  /* 0x00003980007c7802 */ /* 0x000fe40000000f00 */
[----:B------:R-:W-:Y:S05]  /*3970*/  CALL.REL.NOINC `($__internal_0_$__cuda_sm70_shflsync_down_p) ;  /* 0x000002f000007944 */ /* 0x000fea0003c00000 */
[----:B------:R-:W-:Y:S01]  /*3980*/  FADD.FTZ R128, R127, R128 ;  /* 0x000000807f807221 */ /* 0x000fe20000010000 */
[----:B0-----:R-:W-:Y:S01]  /*3990*/  HFMA2.MMA R176, -RZ, RZ, 0, 2.384185791015625e-07 ;  /* 0x00000004ffb07435 */ /* 0x001fe200000001ff */
[----:B-1----:R-:W-:Y:S01]  /*39a0*/  FADD.FTZ R198, R198, R129 ;  /* 0x00000081c6c67221 */ /* 0x002fe20000010000 */
[----:B------:R-:W-:Y:S02]  /*39b0*/  MOV R195, 0x1f ;  /* 0x0000001f00c37802 */ /* 0x000fe40000000f00 */
[----:B------:R-:W-:-:S02]  /*39c0*/  MOV R202, 0xffffffff ;  /* 0xffffffff00ca7802 */ /* 0x000fc40000000f00 */
[----:B------:R-:W-:Y:S02]  /*39d0*/  MOV R129, R128 ;  /* 0x0000008000817202 */ /* 0x000fe40000000f00 */
[----:B------:R-:W-:Y:S02]  /*39e0*/  MOV R124, 0x3a00 ;  /* 0x00003a00007c7802 */ /* 0x000fe40000000f00 */
[----:B------:R-:W-:Y:S05]  /*39f0*/  CALL.REL.NOINC `($__internal_0_$__cuda_sm70_shflsync_down_p) ;  /* 0x0000027000007944 */ /* 0x000fea0003c00000 */
[----:B0-----:R-:W-:Y:S01]  /*3a00*/  HFMA2.MMA R176, -RZ, RZ, 0, 2.384185791015625e-07 ;  /* 0x00000004ffb07435 */ /* 0x001fe200000001ff */
[----:B-1----:R-:W-:Y:S02]  /*3a10*/  MOV R127, R129 ;  /* 0x00000081007f7202 */ /* 0x002fe40000000f00 */
[----:B------:R-:W-:Y:S02]  /*3a20*/  MOV R129, R198 ;  /* 0x000000c600817202 */ /* 0x000fe40000000f00 */
[----:B------:R-:W-:Y:S02]  /*3a30*/  MOV R195, 0x1f ;  /* 0x0000001f00c37802 */ /* 0x000fe40000000f00 */
[----:B------:R-:W-:Y:S02]  /*3a40*/  MOV R202, 0xffffffff ;  /* 0xffffffff00ca7802 */ /* 0x000fe40000000f00 */
[----:B------:R-:W-:-:S02]  /*3a50*/  MOV R124, 0x3a70 ;  /* 0x00003a70007c7802 */ /* 0x000fc40000000f00 */
[----:B------:R-:W-:Y:S05]  /*3a60*/  CALL.REL.NOINC `($__internal_0_$__cuda_sm70_shflsync_down_p) ;  /* 0x0000020000007944 */ /* 0x000fea0003c00000 */
[----:B------:R-:W-:Y:S01]  /*3a70*/  FADD.FTZ R128, R127, R128 ;  /* 0x000000807f807221 */ /* 0x000fe20000010000 */
[----:B0-----:R-:W-:Y:S01]  /*3a80*/  HFMA2.MMA R176, -RZ, RZ, 0, 1.1920928955078125e-07 ;  /* 0x00000002ffb07435 */ /* 0x001fe200000001ff */
[----:B-1----:R-:W-:Y:S01]  /*3a90*/  FADD.FTZ R198, R198, R129 ;  /* 0x00000081c6c67221 */ /* 0x002fe20000010000 */
[----:B------:R-:W-:-:S02]  /*3aa0*/  MOV R195, 0x1f ;  /* 0x0000001f00c37802 */ /* 0x000fc40000000f00 */
[----:B------:R-:W-:Y:S02]  /*3ab0*/  MOV R202, 0xffffffff ;  /* 0xffffffff00ca7802 */ /* 0x000fe40000000f00 */
[----:B------:R-:W-:Y:S02]  /*3ac0*/  MOV R129, R128 ;  /* 0x0000008000817202 */ /* 0x000fe40000000f00 */
[----:B------:R-:W-:Y:S02]  /*3ad0*/  MOV R124, 0x3af0 ;  /* 0x00003af0007c7802 */ /* 0x000fe40000000f00 */
[----:B------:R-:W-:Y:S05]  /*3ae0*/  CALL.REL.NOINC `($__internal_0_$__cuda_sm70_shflsync_down_p) ;  /* 0x0000018000007944 */ /* 0x000fea0003c00000 */
[----:B0-----:R-:W-:Y:S01]  /*3af0*/  HFMA2.MMA R176, -RZ, RZ, 0, 1.1920928955078125e-07 ;  /* 0x00000002ffb07435 */ /* 0x001fe200000001ff */
[----:B-1----:R-:W-:Y:S02]  /*3b00*/  MOV R127, R129 ;  /* 0x00000081007f7202 */ /* 0x002fe40000000f00 */
[----:B------:R-:W-:Y:S02]  /*3b10*/  MOV R129, R198 ;  /* 0x000000c600817202 */ /* 0x000fe40000000f00 */
[----:B------:R-:W-:Y:S02]  /*3b20*/  MOV R195, 0x1f ;  /* 0x0000001f00c37802 */ /* 0x000fe40000000f00 */
[----:B------:R-:W-:-:S02]  /*3b30*/  MOV R202, 0xffffffff ;  /* 0xffffffff00ca7802 */ /* 0x000fc40000000f00 */
[----:B------:R-:W-:Y:S02]  /*3b40*/  MOV R124, 0x3b60 ;  /* 0x00003b60007c7802 */ /* 0x000fe40000000f00 */
[----:B------:R-:W-:Y:S05]  /*3b50*/  CALL.REL.NOINC `($__internal_0_$__cuda_sm70_shflsync_down_p) ;  /* 0x0000011000007944 */ /* 0x000fea0003c00000 */
[----:B------:R-:W-:Y:S01]  /*3b60*/  FADD.FTZ R130, R127, R128 ;  /* 0x000000807f827221 */ /* 0x000fe20000010000 */
[----:B0-----:R-:W-:Y:S01]  /*3b70*/  HFMA2.MMA R176, -RZ, RZ, 0, 5.9604644775390625e-08 ;  /* 0x00000001ffb07435 */ /* 0x001fe200000001ff */
[----:B-1----:R-:W-:Y:S01]  /*3b80*/  FADD.FTZ R177, R198, R129 ;  /* 0x00000081c6b17221 */ /* 0x002fe20000010000 */
[----:B------:R-:W-:Y:S02]  /*3b90*/  MOV R195, 0x1f ;  /* 0x0000001f00c37802 */ /* 0x000fe40000000f00 */
[----:B------:R-:W-:Y:S02]  /*3ba0*/  MOV R202, 0xffffffff ;  /* 0xffffffff00ca7802 */ /* 0x000fe40000000f00 */
[----:B------:R-:W-:Y:S02]  /*3bb0*/  MOV R129, R130 ;  /* 0x0000008200817202 */ /* 0x000fe40000000f00 */
[----:B------:R-:W-:Y:S02]  /*3bc0*/  MOV R124, 0x3be0 ;  /* 0x00003be0007c7802 */ /* 0x000fe40000000f00 */
[----:B------:R-:W-:Y:S05]  /*3bd0*/  CALL.REL.NOINC `($__internal_0_$__cuda_sm70_shflsync_down_p) ;  /* 0x0000009000007944 */ /* 0x000fea0003c00000 */
[----:B0-----:R-:W-:Y:S01]  /*3be0*/  HFMA2.MMA R176, -RZ, RZ, 0, 5.9604644775390625e-08 ;  /* 0x00000001ffb07435 */ /* 0x001fe200000001ff */
[----:B-1----:R-:W-:-:S02]  /*3bf0*/  MOV R131, R129 ;  /* 0x0000008100837202 */ /* 0x002fc40000000f00 */
[----:B------:R-:W-:Y:S02]  /*3c00*/  MOV R129, R177 ;  /* 0x000000b100817202 */ /* 0x000fe40000000f00 */
[----:B------:R-:W-:Y:S02]  /*3c10*/  MOV R195, 0x1f ;  /* 0x0000001f00c37802 */ /* 0x000fe40000000f00 */
[----:B------:R-:W-:Y:S02]  /*3c20*/  MOV R202, 0xffffffff ;  /* 0xffffffff00ca7802 */ /* 0x000fe40000000f00 */
[----:B------:R-:W-:Y:S02]  /*3c30*/  MOV R124, 0x3c50 ;  /* 0x00003c50007c7802 */ /* 0x000fe40000000f00 */
[----:B------:R-:W-:Y:S05]  /*3c40*/  CALL.REL.NOINC `($__internal_0_$__cuda_sm70_shflsync_down_p) ;  /* 0x0000002000007944 */ /* 0x000fea0003c00000 */
[----:B-1----:R-:W-:Y:S01]  /*3c50*/  MOV R198, R129 ;  /* 0x0000008100c67202 */ /* 0x002fe20000000f00 */
[----:B0-----:R-:W-:Y:S05]  /*3c60*/  BRA `(.L_x_21) ;  /* 0xffffe26000007947 */ /* 0x001fea000383ffff */
        .weak           $__internal_0_$__cuda_sm70_shflsync_down_p
        .type           $__internal_0_$__cuda_sm70_shflsync_down_p,@function
        .size           $__internal_0_$__cuda_sm70_shflsync_down_p,(.L_x_11734 - $__internal_0_$__cuda_sm70_shflsync_down_p)
$__internal_0_$__cuda_sm70_shflsync_down_p:
[----:B------:R-:W-:Y:S01]  /*3c70*/  HFMA2.MMA R125, -RZ, RZ, 0, 0 ;  /* 0x00000000ff7d7435 */ /* 0x000fe200000001ff */
[----:B------:R-:W-:Y:S04]  /*3c80*/  WARPSYNC R202 ;  /* 0x000000ca00007348 */ /* 0x000fe80003800000 */
[----:B------:R0:W1:Y:S01]  /*3c90*/  SHFL.DOWN PT, R129, R129, R176, R195 ;  /* 0x080000b081817389 */ /* 0x00006200000e00c3 */
[----:B------:R-:W-:Y:S05]  /*3ca0*/  RET.REL.NODEC R124 `(_ZN10layer_norm13ln_bwd_kernelINS_13Kernel_traitsI13__nv_bfloat16S2_S2_S2_fjLj4096ELj1ELj1ELj4ELj16ENS_18Kernel_traits_baseILj4096ES2_S2_S2_S2_fjLj128EEEEELb0ELb0ELb0ELb0EEEvNS_9BwdParamsE) ;  /* 0xffffc3507c007950 */ /* 0x000fea0003c3ffff */
.L_x_22:
[----:B------:R-:W-:-:S00]  /*3cb0*/  BRA `(.L_x_22) ;  /* 0xfffffff000007947 */ /* 0x000fc0000383ffff */
[----:B------:R-:W-:-:S00]  /*3cc0*/  NOP ;  /* 0x0000000000007918 */ /* 0x000fc00000000000 */
        /* <DEDUP_REMOVED lines=11> */
.L_x_11734:


//--------------------- .text._ZN10layer_norm13ln_bwd_kernelINS_13Kernel_traitsI13__nv_bfloat16S2_S2_S2_fjLj4096ELj1ELj1ELj4ELj16ENS_18Kernel_traits_baseILj4096ES2_S2_S2_S2_fjLj128EEEEELb0ELb0ELb0ELb1EEEvNS_9BwdParamsE --------------------------
	.section	.text._ZN10layer_norm13ln_bwd_kernelINS_13Kernel_traitsI13__nv_bfloat16S2_S2_S2_fjLj4096ELj1ELj1ELj4ELj16ENS_18Kernel_traits_baseILj4096ES2_S2_S2_S2_fjLj128EEEEELb0ELb0ELb0ELb1EEEvNS_9BwdParamsE,"ax",@progbits
	.sectioninfo	@"SHI_REGISTERS=226"
	.align	128
        .global         _ZN10layer_norm13ln_bwd_kernelINS_13Kernel_traitsI13__nv_bfloat16S2_S2_S2_fjLj4096ELj1ELj1ELj4ELj16ENS_18Kernel_traits_baseILj4096ES2_S2_S2_S2_fjLj128EEEEELb0ELb0ELb0ELb1EEEvNS_9BwdParamsE
        .type           _ZN10layer_norm13ln_bwd_kernelINS_13Kernel_traitsI13__nv_bfloat16S2_S2_S2_fjLj4096ELj1ELj1ELj4ELj16ENS_18Kernel_traits_baseILj4096ES2_S2_S2_S2_fjLj128EEEEELb0ELb0ELb0ELb1EEEvNS_9BwdParamsE,@function
        .size           _ZN10layer_norm13ln_bwd_kernelINS_13Kernel_traitsI13__nv_bfloat16S2_S2_S2_fjLj4096ELj1ELj1ELj4ELj16ENS_18Kernel_traits_baseILj4096ES2_S2_S2_S2_fjLj128EEEEELb0ELb0ELb0ELb1EEEvNS_9BwdParamsE,(.L_x_11735 - _ZN10layer_norm13ln_bwd_kernelINS_13Kernel_traitsI13__nv_bfloat16S2_S2_S2_fjLj4096ELj1ELj1ELj4ELj16ENS_18Kernel_traits_baseILj4096ES2_S2_S2_S2_fjLj128EEEEELb0ELb0ELb0ELb1EEEvNS_9BwdParamsE)
        .other          _ZN10layer_norm13ln_bwd_kernelINS_13Kernel_traitsI13__nv_bfloat16S2_S2_S2_fjLj4096ELj1ELj1ELj4ELj16ENS_18Kernel_traits_baseILj4096ES2_S2_S2_S2_fjLj128EEEEELb0ELb0ELb0ELb1EEEvNS_9BwdParamsE,@"STO_CUDA_ENTRY STV_DEFAULT"
_ZN10layer_norm13ln_bwd_kernelINS_13Kernel_traitsI13__nv_bfloat16S2_S2_S2_fjLj4096ELj1ELj1ELj4ELj16ENS_18Kernel_traits_baseILj4096ES2_S2_S2_S2_fjLj128EEEEELb0ELb0ELb0ELb1EEEvNS_9BwdParamsE:
.text._ZN10layer_norm13ln_bwd_kernelINS_13Kernel_traitsI13__nv_bfloat16S2_S2_S2_fjLj4096ELj1ELj1ELj4ELj16ENS_18Kernel_traits_baseILj4096ES2_S2_S2_S2_fjLj128EEEEELb0ELb0ELb0ELb1EEEvNS_9BwdParamsE:
[----:B------:R-:W-:Y:S02]  /*0000*/  MOV R1, c[0x0][0x28] ;  /* 0x00000a0000017a02 */ /* 0x000fe40000000f00 */
[----:B------:R-:W0:Y:S01]  /*0010*/  S2UR UR4, SR_CTAID.X ;  /* 0x00000000000479c3 */ /* 0x000e220000002500 */
[----:B------:R-:W0:Y:S02]  /*0020*/  S2R R111, SR_TID.X ;  /* 0x00000000006f7919 */ /* 0x000e240000002100 */
[----:B0-----:R-:W-:Y:S01]  /*0030*/  LEA.HI R153, R111, UR4, RZ, 0x19 ;  /* 0x000000046f997c11 */ /* 0x001fe2000f8fc8ff */
[----:B------:R-:W-:-:S03]  /*0040*/  ULDC.64 UR4, c[0x0][0x118] ;  /* 0x0000460000047ab9 */ /* 0x000fc60000000a00 */
[----:B------:R-:W-:-:S13]  /*0050*/  ISETP.GE.AND P0, PT, R153, c[0x0][0x164], PT ;  /* 0x0000590099007a0c */ /* 0x000fda0003f06270 */
[----:B------:R-:W-:Y:S05]  /*0060*/  @!P0 BRA `(.L_x_23) ;  /* 0x0000021000008947 */ /* 0x000fea0003800000 */
        /* <DEDUP_REMOVED lines=32> */
[----:B------:R-:W-:Y:S05]  /*0270*/  BRA `(.L_x_24) ;  /* 0x000033c000007947 */ /* 0x000fea0003800000 */
.L_x_23:
[----:B------:R-:W-:-:S04]  /*0280*/  SHF.L.U32 R0, R111, 0x4, RZ ;  /* 0x000000046f007819 */ /* 0x000fc800000006ff */
[----:B------:R-:W-:-:S04]  /*0290*/  LOP3.LUT R0, R0, 0x7f0, RZ, 0xc0, !PT ;  /* 0x000007f000007812 */ /* 0x000fc800078ec0ff */
[----:B------:R-:W-:-:S04]  /*02a0*/  IADD3 R2, P0, R0, c[0x0][0x1b0], RZ ;  /* 0x00006c0000027a10 */ /* 0x000fc80007f1e0ff */
[----:B------:R-:W-:-:S05]  /*02b0*/  IADD3.X R3, RZ, c[0x0][0x1b4], RZ, P0, !PT ;  /* 0x00006d00ff037a10 */ /* 0x000fca00007fe4ff */
[----:B------:R-:W2:Y:S04]  /*02c0*/  LDG.E.128 R8, [R2.64] ;  /* 0x0000000402087981 */ /* 0x000ea8000c1e1d00 */
[----:B------:R-:W3:Y:S04]  /*02d0*/  LDG.E.128 R12, [R2.64+0x800] ;  /* 0x00080004020c7981 */ /* 0x000ee8000c1e1d00 */
[----:B------:R-:W4:Y:S04]  /*02e0*/  LDG.E.128 R16, [R2.64+0x1000] ;  /* 0x0010000402107981 */ /* 0x000f28000c1e1d00 */
[----:B------:R-:W5:Y:S01]  /*02f0*/  LDG.E.128 R4, [R2.64+0x1800] ;  /* 0x0018000402047981 */ /* 0x000f62000c1e1d00 */
[----:B------:R-:W-:Y:S01]  /*0300*/  HFMA2.MMA R165, -RZ, RZ, 0, 5.9604644775390625e-08 ;  /* 0x00000001ffa57435 */ /* 0x000fe200000001ff */
[----:B------:R-:W-:Y:S01]  /*0310*/  MOV R110, RZ ;  /* 0x000000ff006e7202 */ /* 0x000fe20000000f00 */
[----:B------:R-:W-:Y:S01]  /*0320*/  HFMA2.MMA R126, -RZ, RZ, 0, 0 ;  /* 0x00000000ff7e7435 */ /* 0x000fe200000001ff */
[----:B------:R-:W-:Y:S01]  /*0330*/  CS2R R108, SRZ ;  /* 0x00000000006c7805 */ /* 0x000fe2000001ff00 */
[----:B------:R-:W-:Y:S01]  /*0340*/  HFMA2.MMA R128, -RZ, RZ, 0, 0 ;  /* 0x00000000ff807435 */ /* 0x000fe200000001ff */
        /* <DEDUP_REMOVED lines=29> */
[----:B------:R-:W-:-:S02]  /*0520*/  MOV R0, RZ ;  /* 0x000000ff00007202 */ /* 0x000fc40000000f00 */
[--C-:B--2---:R-:W-:Y:S02]  /*0530*/  PRMT R152, RZ, 0x5410, R8.reuse ;  /* 0x00005410ff987816 */ /* 0x104fe40000000008 */
[----:B------:R-:W-:Y:S02]  /*0540*/  PRMT R151, RZ, 0x7610, R8 ;  /* 0x00007610ff977816 */ /* 0x000fe40000000008 */
[--C-:B------:R-:W-:Y:S02]  /*0550*/  PRMT R150, RZ, 0x5410, R9.reuse ;  /* 0x00005410ff967816 */ /* 0x100fe40000000009 */
[----:B------:R-:W-:Y:S02]  /*0560*/  PRMT R149, RZ, 0x7610, R9 ;  /* 0x00007610ff957816 */ /* 0x000fe40000000009 */
[--C-:B------:R-:W-:Y:S02]  /*0570*/  PRMT R148, RZ, 0x5410, R10.reuse ;  /* 0x00005410ff947816 */ /* 0x100fe4000000000a */
[----:B------:R-:W-:-:S02]  /*0580*/  PRMT R147, RZ, 0x7610, R10 ;  /* 0x00007610ff937816 */ /* 0x000fc4000000000a */
[--C-:B------:R-:W-:Y:S02]  /*0590*/  PRMT R146, RZ, 0x5410, R11.reuse ;  /* 0x00005410ff927816 */ /* 0x100fe4000000000b */
[----:B------:R-:W-:Y:S02]  /*05a0*/  PRMT R145, RZ, 0x7610, R11 ;  /* 0x00007610ff917816 */ /* 0x000fe4000000000b */
[--C-:B---3--:R-:W-:Y:S02]  /*05b0*/  PRMT R144, RZ, 0x5410, R12.reuse ;  /* 0x00005410ff907816 */ /* 0x108fe4000000000c */
[----:B------:R-:W-:Y:S02]  /*05c0*/  PRMT R143, RZ, 0x7610, R12 ;  /* 0x00007610ff8f7816 */ /* 0x000fe4000000000c */
[--C-:B------:R-:W-:Y:S02]  /*05d0*/  PRMT R142, RZ, 0x5410, R13.reuse ;  /* 0x00005410ff8e7816 */ /* 0x100fe4000000000d */
[----:B------:R-:W-:-:S02]  /*05e0*/  PRMT R141, RZ, 0x7610, R13 ;  /* 0x00007610ff8d7816 */ /* 0x000fc4000000000d */
[--C-:B------:R-:W-:Y:S02]  /*05f0*/  PRMT R140, RZ, 0x5410, R14.reuse ;  /* 0x00005410ff8c7816 */ /* 0x100fe4000000000e */
[----:B------:R-:W-:Y:S02]  /*0600*/  PRMT R139, RZ, 0x7610, R14 ;  /* 0x00007610ff8b7816 */ /* 0x000fe4000000000e */
[--C-:B------:R-:W-:Y:S02]  /*0610*/  PRMT R138, RZ, 0x5410, R15.reuse ;  /* 0x00005410ff8a7816 */ /* 0x100fe4000000000f */
[----:B------:R-:W-:Y:S02]  /*0620*/  PRMT R137, RZ, 0x7610, R15 ;  /* 0x00007610ff897816 */ /* 0x000fe4000000000f */
[--C-:B----4-:R-:W-:Y:S02]  /*0630*/  PRMT R136, RZ, 0x5410, R16.reuse ;  /* 0x00005410ff887816 */ /* 0x110fe40000000010 */
[----:B------:R-:W-:-:S02]  /*0640*/  PRMT R135, RZ, 0x7610, R16 ;  /* 0x00007610ff877816 */ /* 0x000fc40000000010 */
[--C-:B------:R-:W-:Y:S02]  /*0650*/  PRMT R134, RZ, 0x5410, R17.reuse ;  /* 0x00005410ff867816 */ /* 0x100fe40000000011 */
[----:B------:R-:W-:Y:S02]  /*0660*/  PRMT R133, RZ, 0x7610, R17 ;  /* 0x00007610ff857816 */ /* 0x000fe40000000011 */
[--C-:B------:R-:W-:Y:S02]  /*0670*/  PRMT R132, RZ, 0x5410, R18.reuse ;  /* 0x00005410ff847816 */ /* 0x100fe40000000012 */
[----:B------:R-:W-:Y:S02]  /*0680*/  PRMT R131, RZ, 0x7610, R18 ;  /* 0x00007610ff837816 */ /* 0x000fe40000000012 */
[--C-:B------:R-:W-:Y:S02]  /*0690*/  PRMT R130, RZ, 0x5410, R19.reuse ;  /* 0x00005410ff827816 */ /* 0x100fe40000000013 */
[----:B------:R-:W-:-:S02]  /*06a0*/  PRMT R129, RZ, 0x7610, R19 ;  /* 0x00007610ff817816 */ /* 0x000fc40000000013 */
[--C-:B-----5:R-:W-:Y:S02]  /*06b0*/  PRMT R127, RZ, 0x5410, R4.reuse ;  /* 0x00005410ff7f7816 */ /* 0x120fe40000000004 */
[----:B------:R-:W-:Y:S02]  /*06c0*/  PRMT R155, RZ, 0x7610, R4 ;  /* 0x00007610ff9b7816 */ /* 0x000fe40000000004 */
[--C-:B------:R-:W-:Y:S02]  /*06d0*/  PRMT R154, RZ, 0x5410, R5.reuse ;  /* 0x00005410ff9a7816 */ /* 0x100fe40000000005 */
[----:B------:R-:W-:Y:S02]  /*06e0*/  PRMT R156, RZ, 0x7610, R5 ;  /* 0x00007610ff9c7816 */ /* 0x000fe40000000005 */
[--C-:B------:R-:W-:Y:S02]  /*06f0*/  PRMT R157, RZ, 0x5410, R6.reuse ;  /* 0x00005410ff9d7816 */ /* 0x100fe40000000006 */
[----:B------:R-:W-:-:S02]  /*0700*/  PRMT R158, RZ, 0x7610, R6 ;  /* 0x00007610ff9e7816 */ /* 0x000fc40000000006 */
[--C-:B------:R-:W-:Y:S02]  /*0710*/  PRMT R159, RZ, 0x5410, R7.reuse ;  /* 0x00005410ff9f7816 */ /* 0x100fe40000000007 */
[----:B------:R-:W-:Y:S02]  /*0720*/  PRMT R162, RZ, 0x7610, R7 ;  /* 0x00007610ffa27816 */ /* 0x000fe40000000007 */
.L_x_28:
[----:B------:R-:W-:Y:S01]  /*0730*/  IMAD R2, R153, c[0x0][0x168], RZ ;  /* 0x00005a0099027a24 */ /* 0x000fe200078e02ff */
[----:B------:R-:W-:Y:S02]  /*0740*/  LOP3.LUT R24, R111, 0x7f, RZ, 0xc0, !PT ;  /* 0x0000007f6f187812 */ /* 0x000fe400078ec0ff */
[----:B------:R-:W-:Y:S02]  /*0750*/  MOV R60, 0x10 ;  /* 0x00000010003c7802 */ /* 0x000fe40000000f00 */
[----:B------:R-:W-:-:S04]  /*0760*/  SHF.R.S32.HI R3, RZ, 0x1f, R2 ;  /* 0x0000001fff037819 */ /* 0x000fc80000011402 */
[----:B------:R-:W-:-:S04]  /*0770*/  LEA.HI R3, R3, R2, RZ, 0x3 ;  /* 0x0000000203037211 */ /* 0x000fc800078f18ff */
[----:B------:R-:W-:Y:S02]  /*0780*/  LEA.HI.SX32 R161, R3, R24, 0x1d ;  /* 0x0000001803a17211 */ /* 0x000fe400078feaff */
[----:B------:R-:W-:Y:S02]  /*0790*/  MOV R58, 0x4 ;  /* 0x00000004003a7802 */ /* 0x000fe40000000f00 */
[C---:B------:R-:W-:Y:S01]  /*07a0*/  IADD3 R164, R161.reuse, 0x80, RZ ;  /* 0x00000080a1a47810 */ /* 0x040fe20007ffe0ff */
[C---:B------:R-:W-:Y:S01]  /*07b0*/  IMAD.WIDE.U32 R24, R161.reuse, R60, c[0x0][0x188] ;  /* 0x00006200a1187625 */ /* 0x040fe200078e003c */
[----:B------:R-:W-:-:S03]  /*07c0*/  IADD3 R163, R161, 0x100, RZ ;  /* 0x00000100a1a37810 */ /* 0x000fc60007ffe0ff */
[C---:B------:R-:W-:Y:S02]  /*07d0*/  IMAD.WIDE.U32 R36, R164.reuse, R60, c[0x0][0x208] ;  /* 0x00008200a4247625 */ /* 0x040fe400078e003c */
[----:B------:R-:W2:Y:S02]  /*07e0*/  LDG.E.128 R24, [R24.64] ;  /* 0x0000000418187981 */ /* 0x000ea4000c1e1d00 */
[----:B------:R-:W-:Y:S01]  /*07f0*/  IMAD.WIDE R2, R153, R58, c[0x0][0x1a0] ;  /* 0x0000680099027625 */ /* 0x000fe200078e023a */
[----:B------:R-:W-:Y:S01]  /*0800*/  IADD3 R160, R161, 0x180, RZ ;  /* 0x00000180a1a07810 */ /* 0x000fe20007ffe0ff */
[----:B------:R-:W3:Y:S02]  /*0810*/  LDG.E.128 R36, [R36.64] ;  /* 0x0000000424247981 */ /* 0x000ee4000c1e1d00 */
[-C--:B------:R-:W-:Y:S02]  /*0820*/  IMAD.WIDE.U32 R40, R163, R60.reuse, c[0x0][0x188] ;  /* 0x00006200a3287625 */ /* 0x080fe400078e003c */
[----:B------:R0:W4:Y:S02]  /*0830*/  LDG.E R179, [R2.64] ;  /* 0x0000000402b37981 */ /* 0x000124000c1e1900 */
[----:B------:R-:W-:-:S02]  /*0840*/  IMAD.WIDE.U32 R32, R164, R60, c[0x0][0x188] ;  /* 0x00006200a4207625 */ /* 0x000fc400078e003c */
[----:B------:R-:W4:Y:S02]  /*0850*/  LDG.E.128 R40, [R40.64] ;  /* 0x0000000428287981 */ /* 0x000f24000c1e1d00 */
[----:B------:R-:W-:Y:S02]  /*0860*/  IMAD.WIDE.U32 R28, R161, R60, c[0x0][0x208] ;  /* 0x00008200a11c7625 */ /* 0x000fe400078e003c */
[----:B------:R-:W4:Y:S02]  /*0870*/  LDG.E.128 R32, [R32.64] ;  /* 0x0000000420207981 */ /* 0x000f24000c1e1d00 */
[----:B------:R-:W-:Y:S02]  /*0880*/  IMAD.WIDE R58, R153, R58, c[0x0][0x1a8] ;  /* 0x00006a00993a7625 */ /* 0x000fe400078e023a */
[----:B------:R-:W4:Y:S02]  /*0890*/  LDG.E.128 R28, [R28.64] ;  /* 0x000000041c1c7981 */ /* 0x000f24000c1e1d00 */
[----:B------:R-:W-:-:S02]  /*08a0*/  IMAD.WIDE.U32 R48, R160, R60, c[0x0][0x188] ;  /* 0x00006200a0307625 */ /* 0x000fc400078e003c */
[----:B------:R1:W4:Y:S04]  /*08b0*/  LDG.E R166, [R58.64] ;  /* 0x000000043aa67981 */ /* 0x000328000c1e1900 */
[----:B------:R-:W4:Y:S01]  /*08c0*/  LDG.E.128 R48, [R48.64] ;  /* 0x0000000430307981 */ /* 0x000f22000c1e1d00 */
[----:B------:R-:W-:-:S06]  /*08d0*/  IMAD.WIDE.U32 R44, R163, R60, c[0x0][0x208] ;  /* 0x00008200a32c7625 */ /* 0x000fcc00078e003c */
[----:B------:R-:W4:Y:S01]  /*08e0*/  LDG.E.128 R44, [R44.64] ;  /* 0x000000042c2c7981 */ /* 0x000f22000c1e1d00 */
[----:B------:R-:W-:-:S06]  /*08f0*/  IMAD.WIDE.U32 R52, R160, R60, c[0x0][0x208] ;  /* 0x00008200a0347625 */ /* 0x000fcc00078e003c */
[----:B------:R-:W4:Y:S01]  /*0900*/  LDG.E.128 R52, [R52.64] ;  /* 0x0000000434347981 */ /* 0x000f22000c1e1d00 */
[----:B------:R-:W-:-:S04]  /*0910*/  ISETP.NE.U32.AND P0, PT, RZ, c[0x0][0x1c0], PT ;  /* 0x00007000ff007a0c */ /* 0x000fc80003f05070 */
[----:B------:R-:W-:Y:S02]  /*0920*/  ISETP.NE.AND.EX P0, PT, RZ, c[0x0][0x1c4], PT, P0 ;  /* 0x00007100ff007a0c */ /* 0x000fe40003f05300 */
[----:B------:R-:W-:-:S11]  /*0930*/  SHF.R.S32.HI R56, RZ, 0x1f, R153 ;  /* 0x0000001fff387819 */ /* 0x000fd60000011499 */
[----:B------:R-:W-:-:S04]  /*0940*/  @P0 LEA R62, P2, R153, c[0x0][0x1c0], 0x1 ;  /* 0x00007000993e0a11 */ /* 0x000fc800078408ff */
[----:B------:R-:W-:-:S05]  /*0950*/  @P0 LEA.HI.X R63, R153, c[0x0][0x1c4], R56, 0x1, P2 ;  /* 0x00007100993f0a11 */ /* 0x000fca00010f0c38 */
[----:B------:R0:W4:Y:S01]  /*0960*/  @P0 LDG.E.U16 R62, [R62.64] ;  /* 0x000000043e3e0981 */ /* 0x000122000c1e1500 */
[----:B------:R-:W-:-:S04]  /*0970*/  ISETP.NE.U32.AND P1, PT, RZ, c[0x0][0x218], PT ;  /* 0x00008600ff007a0c */ /* 0x000fc80003f25070 */
[----:B------:R-:W-:Y:S01]  /*0980*/  ISETP.NE.AND.EX P1, PT, RZ, c[0x0][0x21c], PT, P1 ;  /* 0x00008700ff007a0c */ /* 0x000fe20003f25310 */
[----:B------:R-:W-:Y:S02]  /*0990*/  ULDC.U8 UR6, c[0x0][0x1f0] ;  /* 0x00007c0000067ab9 */ /* 0x000fe40000000000 */
[----:B------:R-:W-:-:S10]  /*09a0*/  ISETP.NE.AND P2, PT, RZ, UR6, PT ;  /* 0x00000006ff007c0c */ /* 0x000fd4000bf45270 */
[----:B------:R-:W-:-:S04]  /*09b0*/  @P1 IMAD.WIDE.U32 R56, R164, R60, c[0x0][0x218] ;  /* 0x00008600a4381625 */ /* 0x000fc800078e003c */
[-C--:B0-----:R-:W-:Y:S01]  /*09c0*/  @P1 IMAD.WIDE.U32 R2, R161, R60.reuse, c[0x0][0x218] ;  /* 0x00008600a1021625 */ /* 0x081fe200078e003c */
[----:B------:R2:W5:Y:S04]  /*09d0*/  @P1 LDG.E.128 R8, [R56.64] ;  /* 0x0000000438081981 */ /* 0x000568000c1e1d00 */
[----:B------:R0:W5:Y:S01]  /*09e0*/  @P1 LDG.E.128 R4, [R2.64] ;  /* 0x0000000402041981 */ /* 0x000162000c1e1d00 */
[----:B-1----:R-:W-:-:S04]  /*09f0*/  @P1 IMAD.WIDE.U32 R58, R163, R60, c[0x0][0x218] ;  /* 0x00008600a33a1625 */ /* 0x002fc800078e003c */
[----:B------:R-:W-:Y:S01]  /*0a00*/  @P1 IMAD.WIDE.U32 R60, R160, R60, c[0x0][0x218] ;  /* 0x00008600a03c1625 */ /* 0x000fe200078e003c */
[----:B------:R1:W5:Y:S04]  /*0a10*/  @P1 LDG.E.128 R12, [R58.64] ;  /* 0x000000043a0c1981 */ /* 0x000368000c1e1d00 */
[----:B------:R0:W5:Y:S01]  /*0a20*/  @P1 LDG.E.128 R16, [R60.64] ;  /* 0x000000043c101981 */ /* 0x000162000c1e1d00 */
[--C-:B--2---:R-:W-:Y:S02]  /*0a30*/  PRMT R57, RZ, 0x5410, R25.reuse ;  /* 0x00005410ff397816 */ /* 0x104fe40000000019 */
[----:B------:R-:W-:Y:S02]  /*0a40*/  PRMT R25, RZ, 0x7610, R25 ;  /* 0x00007610ff197816 */ /* 0x000fe40000000019 */
[----:B0-----:R-:W-:-:S02]  /*0a50*/  PRMT R3, RZ, 0x7610, R24 ;  /* 0x00007610ff037816 */ /* 0x001fc40000000018 */
[--C-:B---3--:R-:W-:Y:S02]  /*0a60*/  PRMT R175, RZ, 0x5410, R36.reuse ;  /* 0x00005410ffaf7816 */ /* 0x108fe40000000024 */
[----:B----4-:R-:W-:Y:S02]  /*0a70*/  FSEL R186, R179, RZ, !P2 ;  /* 0x000000ffb3ba7208 */ /* 0x010fe40005000000 */
[----:B------:R-:W-:Y:S02]  /*0a80*/  PRMT R56, RZ, 0x7610, R36 ;  /* 0x00007610ff387816 */ /* 0x000fe40000000024 */
[----:B------:R-:W-:Y:S02]  /*0a90*/  PRMT R2, RZ, 0x5410, R24 ;  /* 0x00005410ff027816 */ /* 0x000fe40000000018 */
[----:B------:R-:W-:Y:S02]  /*0aa0*/  PRMT R36, RZ, 0x5410, R40 ;  /* 0x00005410ff247816 */ /* 0x000fe40000000028 */
[----:B------:R-:W-:-:S02]  /*0ab0*/  PRMT R170, RZ, 0x5410, R34 ;  /* 0x00005410ffaa7816 */ /* 0x000fc40000000022 */
[----:B------:R-:W-:Y:S02]  /*0ac0*/  PRMT R40, RZ, 0x7610, R40 ;  /* 0x00007610ff287816 */ /* 0x000fe40000000028 */
[----:B------:R-:W-:Y:S02]  /*0ad0*/  PRMT R34, RZ, 0x7610, R34 ;  /* 0x00007610ff227816 */ /* 0x000fe40000000022 */
[--C-:B------:R-:W-:Y:S02]  /*0ae0*/  PRMT R181, RZ, 0x5410, R39.reuse ;  /* 0x00005410ffb57816 */ /* 0x100fe40000000027 */
[----:B------:R-:W-:Y:S01]  /*0af0*/  PRMT R176, RZ, 0x7610, R39 ;  /* 0x00007610ffb07816 */ /* 0x000fe20000000027 */
[----:B------:R-:W-:Y:S01]  /*0b00*/  FADD.FTZ R39, -R186, R25 ;  /* 0x00000019ba277221 */ /* 0x000fe20000010100 */
[----:B------:R-:W-:Y:S02]  /*0b10*/  PRMT R205, RZ, 0x5410, R28 ;  /* 0x00005410ffcd7816 */ /* 0x000fe4000000001c */
[----:B------:R-:W-:-:S02]  /*0b20*/  PRMT R203, RZ, 0x5410, R29 ;  /* 0x00005410ffcb7816 */ /* 0x000fc4000000001d */
[----:B------:R-:W-:Y:S02]  /*0b30*/  PRMT R178, RZ, 0x7610, R29 ;  /* 0x00007610ffb27816 */ /* 0x000fe4000000001d */
[--C-:B------:R-:W-:Y:S02]  /*0b40*/  PRMT R197, RZ, 0x5410, R30.reuse ;  /* 0x00005410ffc57816 */ /* 0x100fe4000000001e */
[----:B------:R-:W-:Y:S02]  /*0b50*/  PRMT R174, RZ, 0x7610, R30 ;  /* 0x00007610ffae7816 */ /* 0x000fe4000000001e */
[--C-:B------:R-:W-:Y:S02]  /*0b60*/  PRMT R171, RZ, 0x5410, R35.reuse ;  /* 0x00005410ffab7816 */ /* 0x100fe40000000023 */
[----:B------:R-:W-:Y:S01]  /*0b70*/  PRMT R177, RZ, 0x7610, R35 ;  /* 0x00007610ffb17816 */ /* 0x000fe20000000023 */
[----:B------:R-:W-:Y:S01]  /*0b80*/  FADD.FTZ R35, -R186, R3 ;  /* 0x00000003ba237221 */ /* 0x000fe20000010100 */
[----:B------:R-:W-:-:S02]  /*0b90*/  PRMT R29, RZ, 0x5410, R33 ;  /* 0x00005410ff1d7816 */ /* 0x000fc40000000021 */
[----:B------:R-:W-:Y:S01]  /*0ba0*/  PRMT R30, RZ, 0x7610, R33 ;  /* 0x00007610ff1e7816 */ /* 0x000fe20000000021 */
[C---:B------:R-:W-:Y:S01]  /*0bb0*/  FADD.FTZ R33, -R186.reuse, R2 ;  /* 0x00000002ba217221 */ /* 0x040fe20000010100 */
[----:B------:R-:W-:Y:S01]  /*0bc0*/  PRMT R182, RZ, 0x7610, R28 ;  /* 0x00007610ffb67816 */ /* 0x000fe2000000001c */
[C---:B------:R-:W-:Y:S01]  /*0bd0*/  FADD.FTZ R221, -R186.reuse, R40 ;  /* 0x00000028badd7221 */ /* 0x040fe20000010100 */
[----:B------:R-:W-:Y:S01]  /*0be0*/  PRMT R173, RZ, 0x5410, R38 ;  /* 0x00005410ffad7816 */ /* 0x000fe20000000026 */
[C---:B------:R-:W-:Y:S01]  /*0bf0*/  FADD.FTZ R213, -R186.reuse, R34 ;  /* 0x00000022bad57221 */ /* 0x040fe20000010100 */
[----:B------:R-:W-:Y:S01]  /*0c00*/  PRMT R172, RZ, 0x7610, R38 ;  /* 0x00007610ffac7816 */ /* 0x000fe20000000026 */
[----:B------:R-:W-:Y:S02]  /*0c10*/  FADD.FTZ R219, -R186, R36 ;  /* 0x00000024badb7221 */ /* 0x000fe40000010100 */
[C---:B------:R-:W-:Y:S01]  /*0c20*/  FMUL.FTZ R40, R166.reuse, R39 ;  /* 0x00000027a6287220 */ /* 0x040fe20000410000 */
[----:B------:R-:W-:Y:S01]  /*0c30*/  PRMT R38, RZ, 0x5410, R41 ;  /* 0x00005410ff267816 */ /* 0x000fe20000000029 */
[----:B------:R-:W-:-:S02]  /*0c40*/  FMUL.FTZ R34, R166, R35 ;  /* 0x00000023a6227220 */ /* 0x000fc40000410000 */
[----:B------:R-:W-:Y:S01]  /*0c50*/  FMUL.FTZ R36, R152, R205 ;  /* 0x000000cd98247220 */ /* 0x000fe20000410000 */
[--C-:B------:R-:W-:Y:S01]  /*0c60*/  PRMT R167, RZ, 0x5410, R37.reuse ;  /* 0x00005410ffa77816 */ /* 0x100fe20000000025 */
[----:B------:R-:W-:Y:S01]  /*0c70*/  FMUL.FTZ R33, R166, R33 ;  /* 0x00000021a6217220 */ /* 0x000fe20000410000 */
[----:B-1----:R-:W-:Y:S01]  /*0c80*/  PRMT R58, RZ, 0x7610, R37 ;  /* 0x00007610ff3a7816 */ /* 0x002fe20000000025 */
[----:B------:R-:W-:Y:S01]  /*0c90*/  FADD.FTZ R37, -R186, R57 ;  /* 0x00000039ba257221 */ /* 0x000fe20000010100 */
[----:B------:R-:W-:Y:S01]  /*0ca0*/  PRMT R184, RZ, 0x7610, R51 ;  /* 0x00007610ffb87816 */ /* 0x000fe20000000033 */
[----:B------:R-:W-:Y:S02]  /*0cb0*/  FADD.FTZ R120, R178, R120 ;  /* 0x00000078b2787221 */ /* 0x000fe40000010000 */
[-C--:B------:R-:W-:Y:S02]  /*0cc0*/  FFMA.FTZ R121, R40, R178.reuse, R121 ;  /* 0x000000b228797223 */ /* 0x080fe40000010079 */
[----:B------:R-:W-:-:S02]  /*0cd0*/  FMUL.FTZ R39, R149, R178 ;  /* 0x000000b295277220 */ /* 0x000fc40000410000 */
[----:B------:R-:W-:Y:S02]  /*0ce0*/  FADD.FTZ R124, R182, R124 ;  /* 0x0000007cb67c7221 */ /* 0x000fe40000010000 */
[-C--:B------:R-:W-:Y:S02]  /*0cf0*/  FFMA.FTZ R125, R34, R182.reuse, R125 ;  /* 0x000000b6227d7223 */ /* 0x080fe4000001007d */
[----:B------:R-:W-:Y:S02]  /*0d00*/  FMUL.FTZ R35, R151, R182 ;  /* 0x000000b697237220 */ /* 0x000fe40000410000 */
[----:B------:R-:W-:Y:S01]  /*0d10*/  FADD.FTZ R178, RZ, R36 ;  /* 0x00000024ffb27221 */ /* 0x000fe20000010000 */
[----:B------:R-:W-:Y:S01]  /*0d20*/  PRMT R61, RZ, 0x5410, R26 ;  /* 0x00005410ff3d7816 */ /* 0x000fe2000000001a */
[----:B------:R-:W-:Y:S02]  /*0d30*/  FFMA.FTZ R182, R33, R36, RZ ;  /* 0x0000002421b67223 */ /* 0x000fe400000100ff */
[C---:B------:R-:W-:Y:S01]  /*0d40*/  FADD.FTZ R223, -R186.reuse, R38 ;  /* 0x00000026badf7221 */ /* 0x040fe20000010100 */
[----:B------:R-:W-:Y:S01]  /*0d50*/  PRMT R169, RZ, 0x5410, R27 ;  /* 0x00005410ffa97816 */ /* 0x000fe2000000001b */
[----:B------:R-:W-:Y:S01]  /*0d60*/  FADD.FTZ R3, -R186, R184 ;  /* 0x000000b8ba037221 */ /* 0x000fe20000010100 */
[--C-:B------:R-:W-:Y:S01]  /*0d70*/  PRMT R199, RZ, 0x5410, R42.reuse ;  /* 0x00005410ffc77816 */ /* 0x100fe2000000002a */
[----:B------:R-:W-:Y:S01]  /*0d80*/  FMUL.FTZ R38, R166, R37 ;  /* 0x00000025a6267220 */ /* 0x000fe20000410000 */
[----:B------:R-:W-:Y:S01]  /*0d90*/  PRMT R195, RZ, 0x7610, R42 ;  /* 0x00007610ffc37816 */ /* 0x000fe2000000002a */
[----:B------:R-:W-:Y:S01]  /*0da0*/  FMUL.FTZ R37, R150, R203 ;  /* 0x000000cb96257220 */ /* 0x000fe20000410000 */
[----:B------:R-:W-:Y:S01]  /*0db0*/  PRMT R42, RZ, 0x5410, R49 ;  /* 0x00005410ff2a7816 */ /* 0x000fe20000000031 */
[----:B------:R-:W-:Y:S01]  /*0dc0*/  FADD.FTZ R184, R178, R35 ;  /* 0x00000023b2b87221 */ /* 0x000fe20000010000 */
[----:B------:R-:W-:Y:S01]  /*0dd0*/  PRMT R63, RZ, 0x7610, R26 ;  /* 0x00007610ff3f7816 */ /* 0x000fe2000000001a */
[----:B------:R-:W-:Y:S01]  /*0de0*/  FFMA.FTZ R182, R34, R35, R182 ;  /* 0x0000002322b67223 */ /* 0x000fe200000100b6 */
[----:B------:R-:W-:Y:S01]  /*0df0*/  PRMT R201, RZ, 0x7610, R41 ;  /* 0x00007610ffc97816 */ /* 0x000fe20000000029 */
[----:B------:R-:W-:Y:S01]  /*0e00*/  FADD.FTZ R41, -R186, R61 ;  /* 0x0000003dba297221 */ /* 0x000fe20000010100 */
[--C-:B------:R-:W-:Y:S01]  /*0e10*/  PRMT R193, RZ, 0x5410, R44.reuse ;  /* 0x00005410ffc17816 */ /* 0x100fe2000000002c */
[----:B------:R-:W-:Y:S01]  /*0e20*/  FADD.FTZ R184, R184, R37 ;  /* 0x00000025b8b87221 */ /* 0x000fe20000010000 */
[----:B------:R-:W-:Y:S01]  /*0e30*/  PRMT R180, RZ, 0x7610, R44 ;  /* 0x00007610ffb47816 */ /* 0x000fe2000000002c */
[----:B------:R-:W-:Y:S01]  /*0e40*/  FFMA.FTZ R182, R38, R37, R182 ;  /* 0x0000002526b67223 */ /* 0x000fe200000100b6 */
[----:B------:R-:W-:-:S02]  /*0e50*/  PRMT R187, RZ, 0x5410, R45 ;  /* 0x00005410ffbb7816 */ /* 0x000fc4000000002d */
[----:B------:R-:W-:Y:S01]  /*0e60*/  PRMT R60, RZ, 0x7610, R45 ;  /* 0x00007610ff3c7816 */ /* 0x000fe2000000002d */
[C---:B------:R-:W-:Y:S01]  /*0e70*/  FADD.FTZ R45, -R186.reuse, R169 ;  /* 0x000000a9ba2d7221 */ /* 0x040fe20000010100 */
[----:B------:R-:W-:Y:S01]  /*0e80*/  PRMT R44, RZ, 0x7610, R49 ;  /* 0x00007610ff2c7816 */ /* 0x000fe20000000031 */
[----:B------:R-:W-:Y:S01]  /*0e90*/  FADD.FTZ R169, -R186, R42 ;  /* 0x0000002abaa97221 */ /* 0x000fe20000010100 */
[--C-:B------:R-:W-:Y:S01]  /*0ea0*/  PRMT R191, RZ, 0x5410, R43.reuse ;  /* 0x00005410ffbf7816 */ /* 0x100fe2000000002b */
[----:B------:R-:W-:Y:S01]  /*0eb0*/  FMUL.FTZ R42, R166, R41 ;  /* 0x00000029a62a7220 */ /* 0x000fe20000410000 */
[----:B------:R-:W-:Y:S01]  /*0ec0*/  PRMT R189, RZ, 0x7610, R43 ;  /* 0x00007610ffbd7816 */ /* 0x000fe2000000002b */
[----:B------:R-:W-:Y:S01]  /*0ed0*/  FADD.FTZ R43, -R186, R63 ;  /* 0x0000003fba2b7221 */ /* 0x000fe20000010100 */
[--C-:B------:R-:W-:Y:S01]  /*0ee0*/  PRMT R59, RZ, 0x5410, R46.reuse ;  /* 0x00005410ff3b7816 */ /* 0x100fe2000000002e */
[----:B------:R-:W-:Y:S01]  /*0ef0*/  FMUL.FTZ R41, R148, R197 ;  /* 0x000000c594297220 */ /* 0x000fe20000410000 */
[----:B------:R-:W-:Y:S01]  /*0f00*/  PRMT R26, RZ, 0x7610, R46 ;  /* 0x00007610ff1a7816 */ /* 0x000fe2000000002e */
[----:B------:R-:W-:Y:S01]  /*0f10*/  FADD.FTZ R184, R184, R39 ;  /* 0x00000027b8b87221 */ /* 0x000fe20000010000 */
[----:B------:R-:W-:Y:S01]  /*0f20*/  PRMT R46, RZ, 0x5410, R50 ;  /* 0x00005410ff2e7816 */ /* 0x000fe20000000032 */
[----:B------:R-:W-:Y:S01]  /*0f30*/  FFMA.FTZ R182, R40, R39, R182 ;  /* 0x0000002728b67223 */ /* 0x000fe200000100b6 */
[----:B------:R-:W-:Y:S01]  /*0f40*/  PRMT R27, RZ, 0x7610, R27 ;  /* 0x00007610ff1b7816 */ /* 0x000fe2000000001b */
[----:B------:R-:W-:Y:S01]  /*0f50*/  FADD.FTZ R63, -R186, R44 ;  /* 0x0000002cba3f7221 */ /* 0x000fe20000010100 */
[----:B------:R-:W-:Y:S01]  /*0f60*/  PRMT R28, RZ, 0x5410, R32 ;  /* 0x00005410ff1c7816 */ /* 0x000fe20000000020 */
[----:B------:R-:W-:Y:S01]  /*0f70*/  FMUL.FTZ R44, R166, R43 ;  /* 0x0000002ba62c7220 */ /* 0x000fe20000410000 */
[----:B------:R-:W-:Y:S01]  /*0f80*/  PRMT R183, RZ, 0x5410, R48 ;  /* 0x00005410ffb77816 */ /* 0x000fe20000000030 */
[----:B------:R-:W-:Y:S01]  /*0f90*/  FMUL.FTZ R43, R147, R174 ;  /* 0x000000ae932b7220 */ /* 0x000fe20000410000 */
[----:B------:R-:W-:Y:S01]  /*0fa0*/  PRMT R185, RZ, 0x5410, R31 ;  /* 0x00005410ffb97816 */ /* 0x000fe2000000001f */
[----:B------:R-:W-:Y:S01]  /*0fb0*/  FADD.FTZ R184, R184, R41 ;  /* 0x00000029b8b87221 */ /* 0x000fe20000010000 */
[----:B------:R-:W-:-:S02]  /*0fc0*/  PRMT R32, RZ, 0x7610, R32 ;  /* 0x00007610ff207816 */ /* 0x000fc40000000020 */
[----:B------:R-:W-:Y:S02]  /*0fd0*/  PRMT R48, RZ, 0x7610, R48 ;  /* 0x00007610ff307816 */ /* 0x000fe40000000030 */
[----:B------:R-:W-:Y:S02]  /*0fe0*/  PRMT R50, RZ, 0x7610, R50 ;  /* 0x00007610ff327816 */ /* 0x000fe40000000032 */
[----:B------:R-:W-:Y:S01]  /*0ff0*/  PRMT R179, RZ, 0x5410, R51 ;  /* 0x00005410ffb37816 */ /* 0x000fe20000000033 */
[----:B------:R-:W-:Y:S01]  /*1000*/  FFMA.FTZ R182, R42, R41, R182 ;  /* 0x000000292ab67223 */ /* 0x000fe200000100b6 */
[----:B------:R-:W-:Y:S01]  /*1010*/  PRMT R168, RZ, 0x7610, R31 ;  /* 0x00007610ffa87816 */ /* 0x000fe2000000001f */
[C---:B------:R-:W-:Y:S01]  /*1020*/  FADD.FTZ R57, -R186.reuse, R46 ;  /* 0x0000002eba397221 */ /* 0x040fe20000010100 */
[----:B------:R-:W-:Y:S01]  /*1030*/  PRMT R31, RZ, 0x5410, R47 ;  /* 0x00005410ff1f7816 */ /* 0x000fe2000000002f */
[C---:B------:R-:W-:Y:S01]  /*1040*/  FADD.FTZ R207, -R186.reuse, R29 ;  /* 0x0000001dbacf7221 */ /* 0x040fe20000010100 */
[----:B------:R-:W-:Y:S01]  /*1050*/  PRMT R24, RZ, 0x7610, R47 ;  /* 0x00007610ff187816 */ /* 0x000fe2000000002f */
[----:B------:R-:W-:-:S02]  /*1060*/  FADD.FTZ R47, -R186, R27 ;  /* 0x0000001bba2f7221 */ /* 0x000fc40000010100 */
[----:B------:R-:W-:Y:S02]  /*1070*/  FADD.FTZ R217, -R186, R177 ;  /* 0x000000b1bad97221 */ /* 0x000fe40000010100 */
[----:B------:R-:W-:Y:S02]  /*1080*/  FMUL.FTZ R46, R166, R45 ;  /* 0x0000002da62e7220 */ /* 0x000fe40000410000 */
[C---:B------:R-:W-:Y:S02]  /*1090*/  FADD.FTZ R49, -R186.reuse, R28 ;  /* 0x0000001cba317221 */ /* 0x040fe40000010100 */
[C---:B------:R-:W-:Y:S02]  /*10a0*/  FADD.FTZ R51, -R186.reuse, R32 ;  /* 0x00000020ba337221 */ /* 0x040fe40000010100 */
[C---:B------:R-:W-:Y:S02]  /*10b0*/  FADD.FTZ R209, -R186.reuse, R30 ;  /* 0x0000001ebad17221 */ /* 0x040fe40000010100 */
[----:B------:R-:W-:-:S02]  /*10c0*/  FADD.FTZ R211, -R186, R170 ;  /* 0x000000aabad37221 */ /* 0x000fc40000010100 */
[C---:B------:R-:W-:Y:S02]  /*10d0*/  FADD.FTZ R215, -R186.reuse, R171 ;  /* 0x000000abbad77221 */ /* 0x040fe40000010100 */
[C---:B------:R-:W-:Y:S02]  /*10e0*/  FADD.FTZ R201, -R186.reuse, R201 ;  /* 0x000000c9bac97221 */ /* 0x040fe40000010100 */
[C---:B------:R-:W-:Y:S02]  /*10f0*/  FADD.FTZ R199, -R186.reuse, R199 ;  /* 0x000000c7bac77221 */ /* 0x040fe40000010100 */
[C---:B------:R-:W-:Y:S02]  /*1100*/  FADD.FTZ R195, -R186.reuse, R195 ;  /* 0x000000c3bac37221 */ /* 0x040fe40000010100 */
[C---:B------:R-:W-:Y:S02]  /*1110*/  FADD.FTZ R191, -R186.reuse, R191 ;  /* 0x000000bfbabf7221 */ /* 0x040fe40000010100 */
[----:B------:R-:W-:-:S02]  /*1120*/  FADD.FTZ R189, -R186, R189 ;  /* 0x000000bdbabd7221 */ /* 0x000fc40000010100 */
[C---:B------:R-:W-:Y:S02]  /*1130*/  FADD.FTZ R183, -R186.reuse, R183 ;  /* 0x000000b7bab77221 */ /* 0x040fe40000010100 */
[C---:B------:R-:W-:Y:S02]  /*1140*/  FADD.FTZ R177, -R186.reuse, R48 ;  /* 0x00000030bab17221 */ /* 0x040fe40000010100 */
[C---:B------:R-:W-:Y:S02]  /*1150*/  FADD.FTZ R29, -R186.reuse, R50 ;  /* 0x00000032ba1d7221 */ /* 0x040fe40000010100 */
        /* <DEDUP_REMOVED lines=8> */
[----:B------:R-:W-:-:S02]  /*11e0*/  FMUL.FTZ R182, R166, R201 ;  /* 0x000000c9a6b67220 */ /* 0x000fc40000410000 */
[----:B------:R-:W-:Y:S02]  /*11f0*/  FMUL.FTZ R50, R144, R175 ;  /* 0x000000af90327220 */ /* 0x000fe40000410000 */
[----:B------:R-:W-:Y:S02]  /*1200*/  FADD.FTZ R201, R184, R47 ;  /* 0x0000002fb8c97221 */ /* 0x000fe40000010000 */
[----:B------:R-:W-:Y:S02]  /*1210*/  FADD.FTZ R118, R197, R118 ;  /* 0x00000076c5767221 */ /* 0x000fe40000010000 */
[----:B------:R-:W-:Y:S02]  /*1220*/  FFMA.FTZ R119, R42, R197, R119 ;  /* 0x000000c52a777223 */ /* 0x000fe40000010077 */
[----:B------:R-:W-:Y:S02]  /*1230*/  FMUL.FTZ R49, R166, R49 ;  /* 0x00000031a6317220 */ /* 0x000fe40000410000 */
[----:B------:R-:W-:Y:S01]  /*1240*/  FFMA.FTZ R184, R48, R47, R186 ;  /* 0x0000002f30b87223 */ /* 0x000fe200000100ba */
[--C-:B------:R-:W-:Y:S01]  /*1250*/  PRMT R179, RZ, 0x5410, R52.reuse ;  /* 0x00005410ffb37816 */ /* 0x100fe20000000034 */
[----:B------:R-:W-:Y:S01]  /*1260*/  FADD.FTZ R97, R60, R97 ;  /* 0x000000613c617221 */ /* 0x000fe20000010000 */
[----:B------:R-:W-:Y:S01]  /*1270*/  PRMT R170, RZ, 0x7610, R52 ;  /* 0x00007610ffaa7816 */ /* 0x000fe20000000034 */
[----:B------:R-:W-:-:S02]  /*1280*/  FFMA.FTZ R73, R182, R60, R73 ;  /* 0x0000003cb6497223 */ /* 0x000fc40000010049 */
[----:B------:R-:W-:Y:S02]  /*1290*/  FMUL.FTZ R197, R133, R60 ;  /* 0x0000003c85c57220 */ /* 0x000fe40000410000 */
[C---:B------:R-:W-:Y:S02]  /*12a0*/  FMUL.FTZ R51, R166.reuse, R51 ;  /* 0x00000033a6337220 */ /* 0x040fe40000410000 */
[----:B------:R-:W-:Y:S02]  /*12b0*/  FMUL.FTZ R60, R166, R199 ;  /* 0x000000c7a63c7220 */ /* 0x000fe40000410000 */
[----:B------:R-:W-:Y:S02]  /*12c0*/  FMUL.FTZ R52, R143, R56 ;  /* 0x000000388f347220 */ /* 0x000fe40000410000 */
[----:B------:R-:W-:Y:S01]  /*12d0*/  FADD.FTZ R199, R201, R50 ;  /* 0x00000032c9c77221 */ /* 0x000fe20000010000 */
[--C-:B------:R-:W-:Y:S01]  /*12e0*/  PRMT R171, RZ, 0x5410, R53.reuse ;  /* 0x00005410ffab7816 */ /* 0x100fe20000000035 */
[----:B------:R-:W-:Y:S01]  /*12f0*/  FFMA.FTZ R184, R49, R50, R184 ;  /* 0x0000003231b87223 */ /* 0x000fe200000100b8 */
[----:B------:R-:W-:Y:S01]  /*1300*/  PRMT R30, RZ, 0x7610, R53 ;  /* 0x00007610ff1e7816 */ /* 0x000fe20000000035 */
[----:B------:R-:W-:-:S02]  /*1310*/  FADD.FTZ R87, R56, R87 ;  /* 0x0000005738577221 */ /* 0x000fc40000010000 */
[----:B------:R-:W-:Y:S02]  /*1320*/  FMUL.FTZ R53, R166, R207 ;  /* 0x000000cfa6357220 */ /* 0x000fe40000410000 */
[----:B------:R-:W-:Y:S02]  /*1330*/  FFMA.FTZ R0, R51, R56, R0 ;  /* 0x0000003833007223 */ /* 0x000fe40000010000 */
[-C--:B------:R-:W-:Y:S02]  /*1340*/  FMUL.FTZ R56, R142, R167.reuse ;  /* 0x000000a78e387220 */ /* 0x080fe40000410000 */
[----:B------:R-:W-:Y:S02]  /*1350*/  FADD.FTZ R199, R199, R52 ;  /* 0x00000034c7c77221 */ /* 0x000fe40000010000 */
[----:B------:R-:W-:Y:S01]  /*1360*/  FFMA.FTZ R184, R51, R52, R184 ;  /* 0x0000003433b87223 */ /* 0x000fe200000100b8 */
[----:B------:R-:W-:Y:S01]  /*1370*/  PRMT R61, RZ, 0x5410, R54 ;  /* 0x00005410ff3d7816 */ /* 0x000fe20000000036 */
[----:B------:R-:W-:Y:S01]  /*1380*/  FADD.FTZ R90, R167, R90 ;  /* 0x0000005aa75a7221 */ /* 0x000fe20000010000 */
[----:B------:R-:W-:Y:S01]  /*1390*/  PRMT R28, RZ, 0x7610, R54 ;  /* 0x00007610ff1c7816 */ /* 0x000fe20000000036 */
[----:B------:R-:W-:-:S02]  /*13a0*/  FFMA.FTZ R66, R53, R167, R66 ;  /* 0x000000a735427223 */ /* 0x000fc40000010042 */
[----:B------:R-:W-:Y:S02]  /*13b0*/  FMUL.FTZ R167, R141, R58 ;  /* 0x0000003a8da77220 */ /* 0x000fe40000410000 */
[----:B------:R-:W-:Y:S02]  /*13c0*/  FADD.FTZ R186, R199, R56 ;  /* 0x00000038c7ba7221 */ /* 0x000fe40000010000 */
[----:B------:R-:W-:Y:S02]  /*13d0*/  FMUL.FTZ R54, R166, R209 ;  /* 0x000000d1a6367220 */ /* 0x000fe40000410000 */
[----:B------:R-:W-:Y:S01]  /*13e0*/  FFMA.FTZ R188, R53, R56, R184 ;  /* 0x0000003835bc7223 */ /* 0x000fe200000100b8 */
[--C-:B------:R-:W-:Y:S01]  /*13f0*/  PRMT R27, RZ, 0x5410, R55.reuse ;  /* 0x00005410ff1b7816 */ /* 0x100fe20000000037 */
[----:B------:R-:W-:Y:S01]  /*1400*/  FADD.FTZ R112, R168, R112 ;  /* 0x00000070a8707221 */ /* 0x000fe20000010000 */
[----:B------:R-:W-:Y:S01]  /*1410*/  PRMT R2, RZ, 0x7610, R55 ;  /* 0x00007610ff027816 */ /* 0x000fe20000000037 */
[----:B------:R-:W-:-:S02]  /*1420*/  FFMA.FTZ R113, R48, R168, R113 ;  /* 0x000000a830717223 */ /* 0x000fc40000010071 */
[----:B------:R-:W-:Y:S02]  /*1430*/  FMUL.FTZ R195, R166, R195 ;  /* 0x000000c3a6c37220 */ /* 0x000fe40000410000 */
[----:B------:R-:W-:Y:S02]  /*1440*/  FMUL.FTZ R168, R140, R173 ;  /* 0x000000ad8ca87220 */ /* 0x000fe40000410000 */
[----:B------:R-:W-:Y:S02]  /*1450*/  FADD.FTZ R199, R186, R167 ;  /* 0x000000a7bac77221 */ /* 0x000fe40000010000 */
[----:B------:R-:W-:Y:S02]  /*1460*/  FMUL.FTZ R55, R166, R211 ;  /* 0x000000d3a6377220 */ /* 0x000fe40000410000 */
[----:B------:R-:W-:Y:S02]  /*1470*/  FFMA.FTZ R188, R54, R167, R188 ;  /* 0x000000a736bc7223 */ /* 0x000fe400000100bc */
[----:B------:R-:W-:-:S02]  /*1480*/  FADD.FTZ R88, R175, R88 ;  /* 0x00000058af587221 */ /* 0x000fc40000010000 */
[----:B------:R-:W-:Y:S02]  /*1490*/  FFMA.FTZ R64, R49, R175, R64 ;  /* 0x000000af31407223 */ /* 0x000fe40000010040 */
[----:B------:R-:W-:Y:S02]  /*14a0*/  FADD.FTZ R99, R26, R99 ;  /* 0x000000631a637221 */ /* 0x000fe40000010000 */
[-C--:B------:R-:W-:Y:S02]  /*14b0*/  FFMA.FTZ R75, R195, R26.reuse, R75 ;  /* 0x0000001ac34b7223 */ /* 0x080fe4000001004b */
[----:B------:R-:W-:Y:S02]  /*14c0*/  FMUL.FTZ R184, R131, R26 ;  /* 0x0000001a83b87220 */ /* 0x000fe40000410000 */
[----:B------:R-:W-:Y:S02]  /*14d0*/  FMUL.FTZ R191, R166, R191 ;  /* 0x000000bfa6bf7220 */ /* 0x000fe40000410000 */
[----:B------:R-:W-:-:S02]  /*14e0*/  FADD.FTZ R89, R58, R89 ;  /* 0x000000593a597221 */ /* 0x000fc40000010000 */
[----:B------:R-:W-:Y:S02]  /*14f0*/  FFMA.FTZ R65, R54, R58, R65 ;  /* 0x0000003a36417223 */ /* 0x000fe40000010041 */
        /* <DEDUP_REMOVED lines=9> */
[----:B------:R-:W-:Y:S02]  /*1590*/  FADD.FTZ R92, R173, R92 ;  /* 0x0000005cad5c7221 */ /* 0x000fe40000010000 */
[----:B------:R-:W-:-:S02]  /*15a0*/  FFMA.FTZ R68, R55, R173, R68 ;  /* 0x000000ad37447223 */ /* 0x000fc40000010044 */
[----:B------:R-:W-:Y:S02]  /*15b0*/  FMUL.FTZ R174, R138, R181 ;  /* 0x000000b58aae7220 */ /* 0x000fe40000410000 */
[----:B------:R-:W-:Y:S02]  /*15c0*/  FADD.FTZ R31, R26, R175 ;  /* 0x000000af1a1f7221 */ /* 0x000fe40000010000 */
[----:B------:R-:W-:Y:S02]  /*15d0*/  FMUL.FTZ R173, R166, R215 ;  /* 0x000000d7a6ad7220 */ /* 0x000fe40000410000 */
[----:B------:R-:W-:Y:S02]  /*15e0*/  FFMA.FTZ R188, R58, R175, R188 ;  /* 0x000000af3abc7223 */ /* 0x000fe400000100bc */
[----:B------:R-:W-:Y:S02]  /*15f0*/  FADD.FTZ R114, R185, R114 ;  /* 0x00000072b9727221 */ /* 0x000fe40000010000 */
[----:B------:R-:W-:-:S02]  /*1600*/  FFMA.FTZ R115, R46, R185, R115 ;  /* 0x000000b92e737223 */ /* 0x000fc40000010073 */
[----:B------:R-:W-:Y:S02]  /*1610*/  FADD.FTZ R91, R172, R91 ;  /* 0x0000005bac5b7221 */ /* 0x000fe40000010000 */
[----:B------:R-:W-:Y:S02]  /*1620*/  FFMA.FTZ R67, R58, R172, R67 ;  /* 0x000000ac3a437223 */ /* 0x000fe40000010043 */
[----:B------:R-:W-:Y:S02]  /*1630*/  FMUL.FTZ R172, R166, R217 ;  /* 0x000000d9a6ac7220 */ /* 0x000fe40000410000 */
[----:B------:R-:W-:Y:S02]  /*1640*/  FMUL.FTZ R185, R137, R176 ;  /* 0x000000b089b97220 */ /* 0x000fe40000410000 */
[----:B------:R-:W-:Y:S02]  /*1650*/  FADD.FTZ R26, R31, R174 ;  /* 0x000000ae1f1a7221 */ /* 0x000fe40000010000 */
[----:B------:R-:W-:-:S02]  /*1660*/  FADD.FTZ R94, R181, R94 ;  /* 0x0000005eb55e7221 */ /* 0x000fc40000010000 */
[C---:B------:R-:W-:Y:S02]  /*1670*/  FFMA.FTZ R70, R173.reuse, R181, R70 ;  /* 0x000000b5ad467223 */ /* 0x040fe40000010046 */
[----:B------:R-:W-:Y:S02]  /*1680*/  FFMA.FTZ R31, R173, R174, R188 ;  /* 0x000000aead1f7223 */ /* 0x000fe400000100bc */
[C---:B------:R-:W-:Y:S02]  /*1690*/  FMUL.FTZ R181, R166.reuse, R219 ;  /* 0x000000dba6b57220 */ /* 0x040fe40000410000 */
        /* <DEDUP_REMOVED lines=10> */
[-C--:B------:R-:W-:Y:S02]  /*1740*/  FFMA.FTZ R71, R178, R180.reuse, R71 ;  /* 0x000000b4b2477223 */ /* 0x080fe40000010047 */
[----:B------:R-:W-:Y:S02]  /*1750*/  FMUL.FTZ R193, R135, R180 ;  /* 0x000000b487c17220 */ /* 0x000fe40000410000 */
[----:B------:R-:W-:Y:S02]  /*1760*/  FMUL.FTZ R180, R166, R223 ;  /* 0x000000dfa6b47220 */ /* 0x000fe40000410000 */
[----:B------:R-:W-:Y:S02]  /*1770*/  FADD.FTZ R101, R24, R101 ;  /* 0x0000006518657221 */ /* 0x000fe40000010000 */
[----:B------:R-:W-:-:S02]  /*1780*/  FFMA.FTZ R77, R189, R24, R77 ;  /* 0x00000018bd4d7223 */ /* 0x000fc4000001004d */
[----:B------:R-:W-:Y:S02]  /*1790*/  FMUL.FTZ R188, R129, R24 ;  /* 0x0000001881bc7220 */ /* 0x000fe40000410000 */
[----:B------:R-:W-:Y:S02]  /*17a0*/  FADD.FTZ R24, R199, R176 ;  /* 0x000000b0c7187221 */ /* 0x000fe40000010000 */
[----:B------:R-:W-:Y:S02]  /*17b0*/  FFMA.FTZ R26, R181, R176, R26 ;  /* 0x000000b0b51a7223 */ /* 0x000fe4000001001a */
[----:B------:R-:W-:Y:S02]  /*17c0*/  FADD.FTZ R98, R187, R98 ;  /* 0x00000062bb627221 */ /* 0x000fe40000010000 */
[-C--:B------:R-:W-:Y:S02]  /*17d0*/  FFMA.FTZ R74, R180, R187.reuse, R74 ;  /* 0x000000bbb44a7223 */ /* 0x080fe4000001004a */
[----:B------:R-:W-:-:S02]  /*17e0*/  FMUL.FTZ R187, R134, R187 ;  /* 0x000000bb86bb7220 */ /* 0x000fc40000410000 */
[----:B------:R-:W-:Y:S02]  /*17f0*/  FADD.FTZ R24, R24, R193 ;  /* 0x000000c118187221 */ /* 0x000fe40000010000 */
[----:B------:R-:W-:Y:S02]  /*1800*/  FFMA.FTZ R26, R178, R193, R26 ;  /* 0x000000c1b21a7223 */ /* 0x000fe4000001001a */
[----:B------:R-:W-:Y:S02]  /*1810*/  FADD.FTZ R24, R24, R187 ;  /* 0x000000bb18187221 */ /* 0x000fe40000010000 */
[----:B------:R-:W-:Y:S02]  /*1820*/  FFMA.FTZ R26, R180, R187, R26 ;  /* 0x000000bbb41a7223 */ /* 0x000fe4000001001a */
[----:B------:R-:W-:Y:S02]  /*1830*/  FADD.FTZ R100, R59, R100 ;  /* 0x000000643b647221 */ /* 0x000fe40000010000 */
[----:B------:R-:W-:-:S02]  /*1840*/  FFMA.FTZ R76, R60, R59, R76 ;  /* 0x0000003b3c4c7223 */ /* 0x000fc4000001004c */
[----:B------:R-:W-:Y:S02]  /*1850*/  FMUL.FTZ R59, R132, R59 ;  /* 0x0000003b843b7220 */ /* 0x000fe40000410000 */
        /* <DEDUP_REMOVED lines=8> */
[C---:B------:R-:W-:Y:S02]  /*18e0*/  FMUL.FTZ R177, R166.reuse, R177 ;  /* 0x000000b1a6b17220 */ /* 0x040fe40000410000 */
[----:B------:R-:W-:Y:S02]  /*18f0*/  FMUL.FTZ R183, R166, R183 ;  /* 0x000000b7a6b77220 */ /* 0x000fe40000410000 */
[----:B------:R-:W-:-:S02]  /*1900*/  FMUL.FTZ R190, R127, R179 ;  /* 0x000000b37fbe7220 */ /* 0x000fc40000410000 */
[----:B------:R-:W-:Y:S02]  /*1910*/  FADD.FTZ R31, R31, R188 ;  /* 0x000000bc1f1f7221 */ /* 0x000fe40000010000 */
[----:B------:R-:W-:Y:S02]  /*1920*/  FFMA.FTZ R24, R189, R188, R26 ;  /* 0x000000bcbd187223 */ /* 0x000fe4000001001a */
[----:B------:R-:W-:Y:S02]  /*1930*/  FADD.FTZ R103, R170, R103 ;  /* 0x00000067aa677221 */ /* 0x000fe40000010000 */
[-C--:B------:R-:W-:Y:S02]  /*1940*/  FFMA.FTZ R79, R177, R170.reuse, R79 ;  /* 0x000000aab14f7223 */ /* 0x080fe4000001004f */
        /* <DEDUP_REMOVED lines=10> */
[----:B------:R-:W-:Y:S02]  /*19f0*/  FFMA.FTZ R24, R169, R192, R24 ;  /* 0x000000c0a9187223 */ /* 0x000fe40000010018 */
[----:B------:R-:W-:Y:S02]  /*1a00*/  FMUL.FTZ R57, R166, R57 ;  /* 0x00000039a6397220 */ /* 0x000fe40000410000 */
[----:B------:R-:W-:Y:S02]  /*1a10*/  FMUL.FTZ R196, R157, R61 ;  /* 0x0000003d9dc47220 */ /* 0x000fe40000410000 */
[----:B------:R-:W-:-:S02]  /*1a20*/  FADD.FTZ R31, R31, R194 ;  /* 0x000000c21f1f7221 */ /* 0x000fc40000010000 */
[----:B------:R-:W-:Y:S02]  /*1a30*/  FFMA.FTZ R24, R63, R194, R24 ;  /* 0x000000c23f187223 */ /* 0x000fe40000010018 */
        /* <DEDUP_REMOVED lines=17> */
[C---:B------:R-:W-:Y:S01]  /*1b50*/  FFMA.FTZ R24, R200.reuse, R171, R24 ;  /* 0x000000abc8187223 */ /* 0x040fe20000010018 */
[----:B------:R-:W-:Y:S01]  /*1b60*/  MOV R32, 0x3f800000 ;  /* 0x3f80000000207802 */ /* 0x000fe20000000f00 */
[----:B------:R-:W-:Y:S01]  /*1b70*/  FADD.FTZ R110, R27, R110 ;  /* 0x0000006e1b6e7221 */ /* 0x000fe20000010000 */
[----:B------:R-:W-:Y:S01]  /*1b80*/  LOP3.LUT P2, RZ, R111, 0x1f, RZ, 0xc0, !PT ;  /* 0x0000001f6fff7812 */ /* 0x000fe2000784c0ff */
[----:B------:R-:W-:Y:S01]  /*1b90*/  FFMA.FTZ R86, R200, R27, R86 ;  /* 0x0000001bc8567223 */ /* 0x000fe20000010056 */
[----:B------:R-:W-:Y:S01]  /*1ba0*/  @P0 PRMT R32, RZ, 0x5410, R62 ;  /* 0x00005410ff200816 */ /* 0x000fe2000000003e */
        /* <DEDUP_REMOVED lines=11> */
[----:B------:R-:W-:Y:S01]  /*1c60*/  FFMA.FTZ R29, R202, R179, R24 ;  /* 0x000000b3ca1d7223 */ /* 0x000fe20000010018 */
[----:B------:R-:W-:Y:S05]  /*1c70*/  BRA.DIV ~URZ, `(.L_x_25) ;  /* 0x00001b527f007947 */ /* 0x000fea000b800000 */
[----:B------:R0:W1:Y:S02]  /*1c80*/  SHFL.DOWN PT, R24, R27, 0x10, 0x1f ;  /* 0x0a001f001b187f89 */ /* 0x00006400000e0000 */
.L_x_29:
[----:B------:R-:W-:Y:S05]  /*1c90*/  BRA.DIV ~URZ, `(.L_x_26) ;  /* 0x00001bb27f007947 */ /* 0x000fea000b800000 */
[----:B------:R-:W2:Y:S01]  /*1ca0*/  SHFL.DOWN PT, R2, R29, 0x10, 0x1f ;  /* 0x0a001f001d027f89 */ /* 0x000ea200000e0000 */
[----:B-1----:R-:W-:-:S05]  /*1cb0*/  FADD.FTZ R28, R27, R24 ;  /* 0x000000181b1c7221 */ /* 0x002fca0000010000 */
[----:B------:R-:W1:Y:S01]  /*1cc0*/  SHFL.DOWN PT, R3, R28, 0x8, 0x1f ;  /* 0x09001f001c037f89 */ /* 0x000e6200000e0000 */
[----:B--2---:R-:W-:-:S05]  /*1cd0*/  FADD.FTZ R2, R29, R2 ;  /* 0x000000021d027221 */ /* 0x004fca0000010000 */
[----:B------:R-:W2:Y:S01]  /*1ce0*/  SHFL.DOWN PT, R25, R2, 0x8, 0x1f ;  /* 0x09001f0002197f89 */ /* 0x000ea200000e0000 */
[----:B-1----:R-:W-:-:S05]  /*1cf0*/  FADD.FTZ R3, R3, R28 ;  /* 0x0000001c03037221 */ /* 0x002fca0000010000 */
[----:B------:R-:W1:Y:S01]  /*1d00*/  SHFL.DOWN PT, R24, R3, 0x4, 0x1f ;  /* 0x08801f0003187f89 */ /* 0x000e6200000e0000 */
[----:B--2---:R-:W-:-:S05]  /*1d10*/  FADD.FTZ R25, R2, R25 ;  /* 0x0000001902197221 */ /* 0x004fca0000010000 */
[----:B------:R-:W2:Y:S01]  /*1d20*/  SHFL.DOWN PT, R26, R25, 0x4, 0x1f ;  /* 0x08801f00191a7f89 */ /* 0x000ea200000e0000 */
[----:B-1----:R-:W-:-:S05]  /*1d30*/  FADD.FTZ R24, R3, R24 ;  /* 0x0000001803187221 */ /* 0x002fca0000010000 */
[----:B0-----:R-:W0:Y:S01]  /*1d40*/  SHFL.DOWN PT, R27, R24, 0x2, 0x1f ;  /* 0x08401f00181b7f89 */ /* 0x001e2200000e0000 */
[----:B--2---:R-:W-:-:S05]  /*1d50*/  FADD.FTZ R26, R25, R26 ;  /* 0x0000001a191a7221 */ /* 0x004fca0000010000 */
[----:B------:R-:W1:Y:S01]  /*1d60*/  SHFL.DOWN PT, R29, R26, 0x2, 0x1f ;  /* 0x08401f001a1d7f89 */ /* 0x000e6200000e0000 */
[----:B0-----:R-:W-:-:S05]  /*1d70*/  FADD.FTZ R27, R24, R27 ;  /* 0x0000001b181b7221 */ /* 0x001fca0000010000 */
[----:B------:R0:W2:Y:S01]  /*1d80*/  SHFL.DOWN PT, R28, R27, 0x1, 0x1f ;  /* 0x08201f001b1c7f89 */ /* 0x0000a200000e0000 */
[----:B-1----:R-:W-:-:S05]  /*1d90*/  FADD.FTZ R29, R26, R29 ;  /* 0x0000001d1a1d7221 */ /* 0x002fca0000010000 */
[----:B------:R0:W1:Y:S02]  /*1da0*/  SHFL.DOWN PT, R30, R29, 0x1, 0x1f ;  /* 0x08201f001d1e7f89 */ /* 0x00006400000e0000 */
.L_x_30:
[----:B------:R-:W-:Y:S01]  /*1db0*/  LOP3.LUT P3, RZ, R165, 0xff, RZ, 0xc0, !PT ;  /* 0x000000ffa5ff7812 */ /* 0x000fe2000786c0ff */
[----:B--2---:R-:W-:Y:S01]  /*1dc0*/  FADD.FTZ R2, R28, R27 ;  /* 0x0000001b1c027221 */ /* 0x004fe20000010000 */
[----:B------:R-:W-:Y:S01]  /*1dd0*/  PLOP3.LUT P0, PT, PT, PT, PT, 0x80, 0x0 ;  /* 0x000000000000781c */ /* 0x000fe20003f0f070 */
[----:B------:R-:W-:Y:S01]  /*1de0*/  ULDC.U8 UR6, c[0x0][0x1f0] ;  /* 0x00007c0000067ab9 */ /* 0x000fe20000000000 */
[----:B------:R-:W-:Y:S02]  /*1df0*/  @!P2 PLOP3.LUT P0, PT, P3, PT, PT, 0x80, 0x0 ;  /* 0x000000000000a81c */ /* 0x000fe40001f0f070 */
[----:B------:R-:W-:Y:S02]  /*1e00*/  SHF.R.U32.HI R3, RZ, 0x5, R111 ;  /* 0x00000005ff037819 */ /* 0x000fe4000001166f */
[----:B------:R-:W-:Y:S02]  /*1e10*/  IADD3 R153, R153, c[0x0][0x160], RZ ;  /* 0x0000580099997a10 */ /* 0x000fe40007ffe0ff */
[----:B------:R-:W-:-:S02]  /*1e20*/  @!P2 LOP3.LUT R24, R3, 0x7fffffc, RZ, 0xc0, !PT ;  /* 0x07fffffc0318a812 */ /* 0x000fc400078ec0ff */
[----:B------:R-:W-:-:S04]  /*1e30*/  LOP3.LUT R165, R3, 0x7fffffc, RZ, 0xc0, !PT ;  /* 0x07fffffc03a57812 */ /* 0x000fc800078ec0ff */
[----:B------:R-:W-:Y:S02]  /*1e40*/  @!P3 IADD3 R165, R165, 0x4, RZ ;  /* 0x00000004a5a5b810 */ /* 0x000fe40007ffe0ff */
[----:B------:R-:W-:Y:S02]  /*1e50*/  @!P0 IADD3 R24, R24, 0x4, RZ ;  /* 0x0000000418188810 */ /* 0x000fe40007ffe0ff */
[----:B------:R-:W-:Y:S01]  /*1e60*/  ISETP.NE.AND P0, PT, RZ, UR6, PT ;  /* 0x00000006ff007c0c */ /* 0x000fe2000bf05270 */
[----:B------:R-:W-:Y:S01]  /*1e70*/  WARPSYNC 0xffffffff ;  /* 0xffffffff00007948 */ /* 0x000fe20003800000 */
[----:B------:R-:W-:Y:S01]  /*1e80*/  @!P2 LOP3.LUT R62, R24, 0x3, R3, 0xf8, !PT ;  /* 0x00000003183ea812 */ /* 0x000fe200078ef803 */
[----:B-1----:R-:W-:Y:S01]  /*1e90*/  FADD.FTZ R3, R30, R29 ;  /* 0x0000001d1e037221 */ /* 0x002fe20000010000 */
[----:B------:R-:W-:-:S04]  /*1ea0*/  SHF.L.U32 R165, R165, 0x3, RZ ;  /* 0x00000003a5a57819 */ /* 0x000fc800000006ff */
[----:B------:R1:W-:Y:S04]  /*1eb0*/  @!P2 STS.64 [R62.X8+0x4000], R2 ;  /* 0x004000023e00a388 */ /* 0x0003e80000008a00 */
[----:B------:R-:W-:Y:S01]  /*1ec0*/  BAR.SYNC.DEFER_BLOCKING 0x0 ;  /* 0x0000000000007b1d */ /* 0x000fe20000010000 */
[----:B-1---5:R-:W-:-:S05]  /*1ed0*/  @P1 PRMT R2, RZ, 0x5410, R7 ;  /* 0x00005410ff021816 */ /* 0x022fca0000000007 */
[----:B0-----:R-:W0:Y:S04]  /*1ee0*/  LDS.128 R24, [R165+0x4000] ;  /* 0x00400000a5187984 */ /* 0x001e280000000c00 */
[----:B------:R-:W1:Y:S01]  /*1ef0*/  LDS.128 R28, [R165+0x4010] ;  /* 0x00401000a51c7984 */ /* 0x000e620000000c00 */
[----:B0-----:R-:W-:Y:S02]  /*1f00*/  FADD.FTZ R199, RZ, R24 ;  /* 0x00000018ffc77221 */ /* 0x001fe40000010000 */
[----:B------:R-:W-:Y:S02]  /*1f10*/  FADD.FTZ R24, RZ, R25 ;  /* 0x00000019ff187221 */ /* 0x000fe40000010000 */
[----:B------:R-:W-:Y:S02]  /*1f20*/  FADD.FTZ R199, R26, R199 ;  /* 0x000000c71ac77221 */ /* 0x000fe40000010000 */
[----:B------:R-:W-:-:S02]  /*1f30*/  FADD.FTZ R24, R27, R24 ;  /* 0x000000181b187221 */ /* 0x000fc40000010000 */
[----:B-1----:R-:W-:Y:S02]  /*1f40*/  FADD.FTZ R199, R199, R28 ;  /* 0x0000001cc7c77221 */ /* 0x002fe40000010000 */
[----:B------:R-:W-:Y:S02]  /*1f50*/  FADD.FTZ R24, R24, R29 ;  /* 0x0000001d18187221 */ /* 0x000fe40000010000 */
[----:B------:R-:W-:Y:S02]  /*1f60*/  FADD.FTZ R30, R30, R199 ;  /* 0x000000c71e1e7221 */ /* 0x000fe40000010000 */
[----:B------:R-:W-:Y:S02]  /*1f70*/  FADD.FTZ R24, R31, R24 ;  /* 0x000000181f187221 */ /* 0x000fe40000010000 */
[----:B------:R-:W-:Y:S02]  /*1f80*/  FMUL.FTZ R30, R30, c[0x0][0x1e0] ;  /* 0x000078001e1e7a20 */ /* 0x000fe40000410000 */
[----:B------:R-:W-:-:S03]  /*1f90*/  FMUL.FTZ R24, R24, c[0x0][0x1e0] ;  /* 0x0000780018187a20 */ /* 0x000fc60000410000 */
[----:B------:R-:W-:Y:S02]  /*1fa0*/  FSEL R29, R30, RZ, !P0 ;  /* 0x000000ff1e1d7208 */ /* 0x000fe40004000000 */
[----:B------:R-:W-:-:S03]  /*1fb0*/  ISETP.NE.U32.AND P0, PT, RZ, c[0x0][0x258], PT ;  /* 0x00009600ff007a0c */ /* 0x000fc60003f05070 */
[-CC-:B------:R-:W-:Y:S01]  /*1fc0*/  FFMA.FTZ R46, R46, R24.reuse, R29.reuse ;  /* 0x000000182e2e7223 */ /* 0x180fe2000001001d */
[----:B------:R-:W-:Y:S01]  /*1fd0*/  ISETP.NE.AND.EX P0, PT, RZ, c[0x0][0x25c], PT, P0 ;  /* 0x00009700ff007a0c */ /* 0x000fe20003f05300 */
[-CC-:B------:R-:W-:Y:S02]  /*1fe0*/  FFMA.FTZ R54, R54, R24.reuse, R29.reuse ;  /* 0x0000001836367223 */ /* 0x180fe4000001001d */
[----:B------:R-:W-:Y:S02]  /*1ff0*/  FADD.FTZ R45, R45, -R46 ;  /* 0x8000002e2d2d7221 */ /* 0x000fe40000010000 */
[----:B------:R-:W-:Y:S02]  /*2000*/  FFMA.FTZ R48, R48, R24, R29 ;  /* 0x0000001830307223 */ /* 0x000fe4000001001d */
[----:B------:R-:W-:Y:S02]  /*2010*/  FADD.FTZ R31, R167, -R54 ;  /* 0x80000036a71f7221 */ /* 0x000fe40000010000 */
[----:B------:R-:W-:-:S02]  /*2020*/  FMUL.FTZ R167, R166, R45 ;  /* 0x0000002da6a77220 */ /* 0x000fc40000410000 */
[-CC-:B------:R-:W-:Y:S02]  /*2030*/  FFMA.FTZ R169, R169, R24.reuse, R29.reuse ;  /* 0x00000018a9a97223 */ /* 0x180fe4000001001d */
[----:B------:R-:W-:Y:S02]  /*2040*/  FADD.FTZ R47, R47, -R48 ;  /* 0x800000302f2f7221 */ /* 0x000fe40000010000 */
[----:B------:R-:W-:Y:S02]  /*2050*/  FFMA.FTZ R42, R42, R24, R29 ;  /* 0x000000182a2a7223 */ /* 0x000fe4000001001d */
[----:B------:R-:W-:Y:S01]  /*2060*/  @P1 FADD.FTZ R167, R167, R2 ;  /* 0x00000002a7a71221 */ /* 0x000fe20000010000 */
[----:B------:R-:W-:Y:S01]  /*2070*/  @P1 PRMT R2, RZ, 0x7610, R7 ;  /* 0x00007610ff021816 */ /* 0x000fe20000000007 */
        /* <DEDUP_REMOVED lines=8> */
[----:B------:R-:W-:Y:S01]  /*2100*/  FMUL.FTZ R63, R166, R41 ;  /* 0x00000029a63f7220 */ /* 0x000fe20000410000 */
[----:B------:R-:W-:Y:S01]  /*2110*/  @P0 F2FP.BF16.PACK_AB R42, RZ, R169 ;  /* 0x000000a9ff2a023e */ /* 0x000fe200000010ff */
[----:B------:R-:W-:-:S02]  /*2120*/  FADD.FTZ R43, R43, -R44 ;  /* 0x8000002c2b2b7221 */ /* 0x000fc40000010000 */
[-CC-:B------:R-:W-:Y:S02]  /*2130*/  FFMA.FTZ R38, R38, R24.reuse, R29.reuse ;  /* 0x0000001826267223 */ /* 0x180fe4000001001d */
[----:B------:R-:W-:Y:S01]  /*2140*/  @P1 FADD.FTZ R63, R63, R2 ;  /* 0x000000023f3f1221 */ /* 0x000fe20000010000 */
[----:B------:R-:W-:Y:S01]  /*2150*/  @P1 PRMT R2, RZ, 0x7610, R6 ;  /* 0x00007610ff021816 */ /* 0x000fe20000000006 */
[----:B------:R-:W-:Y:S02]  /*2160*/  FMUL.FTZ R165, R166, R43 ;  /* 0x0000002ba6a57220 */ /* 0x000fe40000410000 */
[-CC-:B------:R-:W-:Y:S02]  /*2170*/  FFMA.FTZ R27, R61, R24.reuse, R29.reuse ;  /* 0x000000183d1b7223 */ /* 0x180fe4000001001d */
[----:B------:R-:W-:Y:S02]  /*2180*/  FADD.FTZ R37, R37, -R38 ;  /* 0x8000002625257221 */ /* 0x000fe40000010000 */
[----:B------:R-:W-:-:S02]  /*2190*/  FFMA.FTZ R40, R40, R24, R29 ;  /* 0x0000001828287223 */ /* 0x000fc4000001001d */
[----:B------:R-:W-:Y:S01]  /*21a0*/  @P1 FADD.FTZ R165, R165, R2 ;  /* 0x00000002a5a51221 */ /* 0x000fe20000010000 */
[----:B------:R-:W-:Y:S01]  /*21b0*/  @P1 PRMT R2, RZ, 0x5410, R5 ;  /* 0x00005410ff021816 */ /* 0x000fe20000000005 */
[----:B------:R-:W-:Y:S02]  /*21c0*/  FADD.FTZ R211, R198, -R27 ;  /* 0x8000001bc6d37221 */ /* 0x000fe40000010000 */
[----:B------:R-:W-:Y:S01]  /*21d0*/  FMUL.FTZ R27, R166, R37 ;  /* 0x00000025a61b7220 */ /* 0x000fe20000410000 */
[----:B------:R-:W-:Y:S01]  /*21e0*/  @P0 F2FP.BF16.PACK_AB R38, RZ, R165 ;  /* 0x000000a5ff26023e */ /* 0x000fe200000010ff */
[----:B------:R-:W-:Y:S01]  /*21f0*/  FADD.FTZ R39, R39, -R40 ;  /* 0x8000002827277221 */ /* 0x000fe20000010000 */
[----:B------:R-:W-:Y:S01]  /*2200*/  @P0 F2FP.BF16.PACK_AB R40, RZ, R167 ;  /* 0x000000a7ff28023e */ /* 0x000fe200000010ff */
[-C--:B------:R-:W-:Y:S02]  /*2210*/  FFMA.FTZ R33, R33, R24.reuse, R29 ;  /* 0x0000001821217223 */ /* 0x080fe4000001001d */
[----:B------:R-:W-:Y:S01]  /*2220*/  @P1 FADD.FTZ R27, R27, R2 ;  /* 0x000000021b1b1221 */ /* 0x000fe20000010000 */
[----:B------:R-:W-:Y:S01]  /*2230*/  @P1 PRMT R2, RZ, 0x7610, R5 ;  /* 0x00007610ff021816 */ /* 0x000fe20000000005 */
[-C--:B------:R-:W-:Y:S01]  /*2240*/  FFMA.FTZ R34, R34, R24.reuse, R29 ;  /* 0x0000001822227223 */ /* 0x080fe2000001001d */
[----:B------:R-:W-:Y:S01]  /*2250*/  @P0 PRMT R23, R40, 0x7610, R23 ;  /* 0x0000761028170816 */ /* 0x000fe20000000017 */
[-CC-:B------:R-:W-:Y:S01]  /*2260*/  FFMA.FTZ R49, R49, R24.reuse, R29.reuse ;  /* 0x0000001831317223 */ /* 0x180fe2000001001d */
[----:B------:R-:W-:Y:S01]  /*2270*/  @P0 F2FP.BF16.PACK_AB R28, RZ, R27 ;  /* 0x0000001bff1c023e */ /* 0x000fe200000010ff */
[-CC-:B------:R-:W-:Y:S01]  /*2280*/  FFMA.FTZ R51, R51, R24.reuse, R29.reuse ;  /* 0x0000001833337223 */ /* 0x180fe2000001001d */
[----:B------:R-:W-:Y:S01]  /*2290*/  @P0 PRMT R23, R23, 0x5410, R42 ;  /* 0x0000541017170816 */ /* 0x000fe2000000002a */
[-C--:B------:R-:W-:Y:S01]  /*22a0*/  FFMA.FTZ R53, R53, R24.reuse, R29 ;  /* 0x0000001835357223 */ /* 0x080fe2000001001d */
[----:B------:R-:W-:Y:S01]  /*22b0*/  @P0 PRMT R21, R28, 0x7610, R21 ;  /* 0x000076101c150816 */ /* 0x000fe20000000015 */
[----:B------:R-:W-:-:S02]  /*22c0*/  FFMA.FTZ R55, R55, R24, R29 ;  /* 0x0000001837377223 */ /* 0x000fc4000001001d */
[-CC-:B------:R-:W-:Y:S02]  /*22d0*/  FFMA.FTZ R58, R58, R24.reuse, R29.reuse ;  /* 0x000000183a3a7223 */ /* 0x180fe4000001001d */
[-CC-:B------:R-:W-:Y:S02]  /*22e0*/  FFMA.FTZ R173, R173, R24.reuse, R29.reuse ;  /* 0x00000018adad7223 */ /* 0x180fe4000001001d */
[-CC-:B------:R-:W-:Y:S02]  /*22f0*/  FFMA.FTZ R172, R172, R24.reuse, R29.reuse ;  /* 0x00000018acac7223 */ /* 0x180fe4000001001d */
[-CC-:B------:R-:W-:Y:S02]  /*2300*/  FFMA.FTZ R181, R181, R24.reuse, R29.reuse ;  /* 0x00000018b5b57223 */ /* 0x180fe4000001001d */
[-CC-:B------:R-:W-:Y:S02]  /*2310*/  FFMA.FTZ R178, R178, R24.reuse, R29.reuse ;  /* 0x00000018b2b27223 */ /* 0x180fe4000001001d */
        /* <DEDUP_REMOVED lines=10> */
[----:B------:R-:W-:Y:S02]  /*23c0*/  FFMA.FTZ R202, R202, R24, R29 ;  /* 0x00000018caca7223 */ /* 0x000fe4000001001d */
[----:B------:R-:W-:Y:S02]  /*23d0*/  FMUL.FTZ R29, R166, R39 ;  /* 0x00000027a61d7220 */ /* 0x000fe40000410000 */
[----:B------:R-:W-:Y:S01]  /*23e0*/  FADD.FTZ R33, R36, -R33 ;  /* 0x8000002124217221 */ /* 0x000fe20000010000 */
[----:B------:R-:W-:Y:S01]  /*23f0*/  @P0 F2FP.BF16.PACK_AB R36, RZ, R63 ;  /* 0x0000003fff24023e */ /* 0x000fe200000010ff */
[----:B------:R-:W-:Y:S01]  /*2400*/  @P1 FADD.FTZ R29, R29, R2 ;  /* 0x000000021d1d1221 */ /* 0x000fe20000010000 */
[----:B------:R-:W-:Y:S01]  /*2410*/  @P1 PRMT R2, RZ, 0x5410, R4 ;  /* 0x00005410ff021816 */ /* 0x000fe20000000004 */
[----:B------:R-:W-:Y:S01]  /*2420*/  FADD.FTZ R199, R188, -R3 ;  /* 0x80000003bcc77221 */ /* 0x000fe20000010000 */
[----:B------:R-:W-:Y:S01]  /*2430*/  @P0 PRMT R22, R36, 0x7610, R22 ;  /* 0x0000761024160816 */ /* 0x000fe20000000016 */
[----:B------:R-:W-:-:S02]  /*2440*/  FMUL.FTZ R3, R166, R33 ;  /* 0x00000021a6037220 */ /* 0x000fc40000410000 */
[----:B------:R-:W-:Y:S01]  /*2450*/  FADD.FTZ R35, R35, -R34 ;  /* 0x8000002223237221 */ /* 0x000fe20000010000 */
[----:B------:R-:W-:Y:S01]  /*2460*/  @P0 F2FP.BF16.PACK_AB R34, RZ, R29 ;  /* 0x0000001dff22023e */ /* 0x000fe200000010ff */
[----:B------:R-:W-:Y:S01]  /*2470*/  @P1 FADD.FTZ R3, R3, R2 ;  /* 0x0000000203031221 */ /* 0x000fe20000010000 */
[----:B------:R-:W-:Y:S01]  /*2480*/  @P1 PRMT R2, RZ, 0x7610, R4 ;  /* 0x00007610ff021816 */ /* 0x000fe20000000004 */
[----:B------:R-:W-:Y:S01]  /*2490*/  FADD.FTZ R209, R196, -R25 ;  /* 0x80000019c4d17221 */ /* 0x000fe20000010000 */
[----:B------:R-:W-:Y:S01]  /*24a0*/  @P0 PRMT R22, R22, 0x5410, R38 ;  /* 0x0000541016160816 */ /* 0x000fe20000000026 */
[----:B------:R-:W-:Y:S01]  /*24b0*/  FMUL.FTZ R25, R166, R35 ;  /* 0x00000023a6197220 */ /* 0x000fe20000410000 */
[----:B------:R-:W-:Y:S01]  /*24c0*/  @P0 PRMT R21, R21, 0x5410, R34 ;  /* 0x0000541015150816 */ /* 0x000fe20000000022 */
[----:B------:R-:W-:Y:S02]  /*24d0*/  FADD.FTZ R49, R50, -R49 ;  /* 0x8000003132317221 */ /* 0x000fe40000010000 */
[----:B------:R-:W-:Y:S01]  /*24e0*/  @P1 FADD.FTZ R25, R25, R2 ;  /* 0x0000000219191221 */ /* 0x000fe20000010000 */
[----:B------:R-:W-:Y:S01]  /*24f0*/  @P1 PRMT R2, RZ, 0x5410, R8 ;  /* 0x00005410ff021816 */ /* 0x000fe20000000008 */
[----:B------:R-:W-:-:S02]  /*2500*/  FADD.FTZ R213, R171, -R200 ;  /* 0x800000c8abd57221 */ /* 0x000fc40000010000 */
[----:B------:R-:W-:Y:S01]  /*2510*/  FMUL.FTZ R171, R166, R49 ;  /* 0x00000031a6ab7220 */ /* 0x000fe20000410000 */
[----:B------:R-:W-:Y:S01]  /*2520*/  @P0 F2FP.BF16.PACK_AB R30, RZ, R25 ;  /* 0x00000019ff1e023e */ /* 0x000fe200000010ff */
[----:B------:R-:W-:Y:S02]  /*2530*/  FADD.FTZ R51, R52, -R51 ;  /* 0x8000003334337221 */ /* 0x000fe40000010000 */
[----:B------:R-:W-:Y:S01]  /*2540*/  @P1 FADD.FTZ R171, R171, R2 ;  /* 0x00000002abab1221 */ /* 0x000fe20000010000 */
[----:B------:R-:W-:Y:S01]  /*2550*/  @P1 PRMT R2, RZ, 0x7610, R8 ;  /* 0x00007610ff021816 */ /* 0x000fe20000000008 */
[----:B------:R-:W-:Y:S02]  /*2560*/  FADD.FTZ R61, R174, -R173 ;  /* 0x800000adae3d7221 */ /* 0x000fe40000010000 */
[----:B------:R-:W-:Y:S02]  /*2570*/  FMUL.FTZ R173, R166, R51 ;  /* 0x00000033a6ad7220 */ /* 0x000fe40000410000 */
[----:B------:R-:W-:-:S02]  /*2580*/  FADD.FTZ R53, R56, -R53 ;  /* 0x8000003538357221 */ /* 0x000fc40000010000 */
[----:B------:R-:W-:Y:S01]  /*2590*/  @P1 FADD.FTZ R173, R173, R2 ;  /* 0x00000002adad1221 */ /* 0x000fe20000010000 */
[----:B------:R-:W-:Y:S01]  /*25a0*/  @P1 PRMT R2, RZ, 0x5410, R9 ;  /* 0x00005410ff021816 */ /* 0x000fe20000000009 */
[----:B------:R-:W-:Y:S02]  /*25b0*/  FADD.FTZ R57, R175, -R58 ;  /* 0x8000003aaf397221 */ /* 0x000fe40000010000 */
[----:B------:R-:W-:Y:S02]  /*25c0*/  FMUL.FTZ R175, R166, R53 ;  /* 0x00000035a6af7220 */ /* 0x000fe40000410000 */
[----:B------:R-:W-:Y:S02]  /*25d0*/  FADD.FTZ R203, R170, -R177 ;  /* 0x800000b1aacb7221 */ /* 0x000fe40000010000 */
[----:B------:R-:W-:Y:S01]  /*25e0*/  @P1 FADD.FTZ R175, R175, R2 ;  /* 0x00000002afaf1221 */ /* 0x000fe20000010000 */
[----:B------:R-:W-:Y:S01]  /*25f0*/  @P1 PRMT R2, RZ, 0x7610, R9 ;  /* 0x00007610ff021816 */ /* 0x000fe20000000009 */
[----:B------:R-:W-:-:S02]  /*2600*/  FMUL.FTZ R177, R166, R31 ;  /* 0x0000001fa6b17220 */ /* 0x000fc40000410000 */
[----:B------:R-:W-:Y:S02]  /*2610*/  FADD.FTZ R55, R168, -R55 ;  /* 0x80000037a8377221 */ /* 0x000fe40000010000 */
[----:B------:R-:W-:Y:S01]  /*2620*/  @P1 FADD.FTZ R177, R177, R2 ;  /* 0x00000002b1b11221 */ /* 0x000fe20000010000 */
[----:B------:R-:W-:Y:S01]  /*2630*/  @P1 PRMT R2, RZ, 0x5410, R10 ;  /* 0x00005410ff021816 */ /* 0x000fe2000000000a */
[----:B------:R-:W-:Y:S02]  /*2640*/  FADD.FTZ R215, R179, -R202 ;  /* 0x800000cab3d77221 */ /* 0x000fe40000010000 */
[----:B------:R-:W-:Y:S01]  /*2650*/  FMUL.FTZ R179, R166, R55 ;  /* 0x00000037a6b37220 */ /* 0x000fe20000410000 */
[----:B------:R-:W-:Y:S01]  /*2660*/  @P0 F2FP.BF16.PACK_AB R34, RZ, R177 ;  /* 0x000000b1ff22023e */ /* 0x000fe200000010ff */
[----:B------:R-:W-:Y:S02]  /*2670*/  FADD.FTZ R189, R176, -R181 ;  /* 0x800000b5b0bd7221 */ /* 0x000fe40000010000 */
[----:B------:R-:W-:Y:S01]  /*2680*/  @P1 FADD.FTZ R179, R179, R2 ;  /* 0x00000002b3b31221 */ /* 0x000fe20000010000 */
[----:B------:R-:W-:Y:S01]  /*2690*/  @P1 PRMT R2, RZ, 0x7610, R10 ;  /* 0x00007610ff021816 */ /* 0x000fe2000000000a */
[----:B------:R-:W-:-:S02]  /*26a0*/  FMUL.FTZ R181, R166, R57 ;  /* 0x00000039a6b57220 */ /* 0x000fc40000410000 */
[----:B------:R-:W-:Y:S01]  /*26b0*/  FADD.FTZ R201, R190, -R183 ;  /* 0x800000b7bec97221 */ /* 0x000fe20000010000 */
[----:B------:R-:W-:Y:S01]  /*26c0*/  @P0 F2FP.BF16.PACK_AB R36, RZ, R179 ;  /* 0x000000b3ff24023e */ /* 0x000fe200000010ff */
[----:B------:R-:W-:Y:S01]  /*26d0*/  @P1 FADD.FTZ R181, R181, R2 ;  /* 0x00000002b5b51221 */ /* 0x000fe20000010000 */
[--C-:B------:R-:W-:Y:S01]  /*26e0*/  @P1 PRMT R2, RZ, 0x5410, R11.reuse ;  /* 0x00005410ff021816 */ /* 0x100fe2000000000b */
[C---:B------:R-:W-:Y:S02]  /*26f0*/  FMUL.FTZ R183, R166.reuse, R61 ;  /* 0x0000003da6b77220 */ /* 0x040fe40000410000 */
[----:B------:R-:W-:Y:S01]  /*2700*/  FADD.FTZ R185, R185, -R172 ;  /* 0x800000acb9b97221 */ /* 0x000fe20000010000 */
[----:B------:R-:W-:Y:S01]  /*2710*/  @P0 F2FP.BF16.PACK_AB R38, RZ, R181 ;  /* 0x000000b5ff26023e */ /* 0x000fe200000010ff */
[----:B------:R-:W-:Y:S01]  /*2720*/  @P1 FADD.FTZ R183, R183, R2 ;  /* 0x00000002b7b71221 */ /* 0x000fe20000010000 */
[----:B------:R-:W-:Y:S01]  /*2730*/  @P1 PRMT R2, RZ, 0x7610, R11 ;  /* 0x00007610ff021816 */ /* 0x000fe2000000000b */
[----:B------:R-:W-:-:S02]  /*2740*/  FMUL.FTZ R185, R166, R185 ;  /* 0x000000b9a6b97220 */ /* 0x000fc40000410000 */
[C---:B------:R-:W-:Y:S01]  /*2750*/  FMUL.FTZ R47, R166.reuse, R189 ;  /* 0x000000bda62f7220 */ /* 0x040fe20000410000 */
[----:B------:R-:W-:Y:S01]  /*2760*/  @P0 F2FP.BF16.PACK_AB R40, RZ, R183 ;  /* 0x000000b7ff28023e */ /* 0x000fe200000010ff */
[----:B------:R-:W-:Y:S01]  /*2770*/  @P1 FADD.FTZ R185, R185, R2 ;  /* 0x00000002b9b91221 */ /* 0x000fe20000010000 */
[----:B------:R-:W-:Y:S01]  /*2780*/  @P1 PRMT R2, RZ, 0x5410, R12 ;  /* 0x00005410ff021816 */ /* 0x000fe2000000000c */
[----:B------:R-:W-:Y:S02]  /*2790*/  FADD.FTZ R193, R193, -R178 ;  /* 0x800000b2c1c17221 */ /* 0x000fe40000010000 */
[----:B------:R-:W-:Y:S02]  /*27a0*/  FADD.FTZ R187, R187, -R180 ;  /* 0x800000b4bbbb7221 */ /* 0x000fe40000010000 */
[----:B------:R-:W-:Y:S01]  /*27b0*/  @P1 FADD.FTZ R47, R47, R2 ;  /* 0x000000022f2f1221 */ /* 0x000fe20000010000 */
[----:B------:R-:W-:Y:S01]  /*27c0*/  @P1 PRMT R2, RZ, 0x7610, R12 ;  /* 0x00007610ff021816 */ /* 0x000fe2000000000c */
[----:B------:R-:W-:-:S02]  /*27d0*/  FMUL.FTZ R49, R166, R193 ;  /* 0x000000c1a6317220 */ /* 0x000fc40000410000 */
[C---:B------:R-:W-:Y:S02]  /*27e0*/  FMUL.FTZ R51, R166.reuse, R187 ;  /* 0x000000bba6337220 */ /* 0x040fe40000410000 */
[----:B------:R-:W-:Y:S01]  /*27f0*/  @P1 FADD.FTZ R49, R49, R2 ;  /* 0x0000000231311221 */ /* 0x000fe20000010000 */
[--C-:B------:R-:W-:Y:S01]  /*2800*/  @P1 PRMT R2, RZ, 0x5410, R13.reuse ;  /* 0x00005410ff021816 */ /* 0x100fe2000000000d */
[----:B------:R-:W-:Y:S02]  /*2810*/  FADD.FTZ R197, R197, -R182 ;  /* 0x800000b6c5c57221 */ /* 0x000fe40000010000 */
[----:B------:R-:W-:Y:S02]  /*2820*/  FADD.FTZ R59, R59, -R60 ;  /* 0x8000003c3b3b7221 */ /* 0x000fe40000010000 */
[----:B------:R-:W-:Y:S01]  /*2830*/  @P1 FADD.FTZ R51, R51, R2 ;  /* 0x0000000233331221 */ /* 0x000fe20000010000 */
[----:B------:R-:W-:Y:S01]  /*2840*/  @P1 PRMT R2, RZ, 0x7610, R13 ;  /* 0x00007610ff021816 */ /* 0x000fe2000000000d */
[----:B------:R-:W-:-:S02]  /*2850*/  FMUL.FTZ R53, R166, R197 ;  /* 0x000000c5a6357220 */ /* 0x000fc40000410000 */
[----:B------:R-:W-:Y:S02]  /*2860*/  FMUL.FTZ R55, R166, R59 ;  /* 0x0000003ba6377220 */ /* 0x000fe40000410000 */
        /* <DEDUP_REMOVED lines=10> */
[C---:B------:R-:W-:Y:S02]  /*2910*/  FMUL.FTZ R61, R166.reuse, R199 ;  /* 0x000000c7a63d7220 */ /* 0x040fe40000410000 */
[C---:B------:R-:W-:Y:S02]  /*2920*/  FMUL.FTZ R31, R166.reuse, R201 ;  /* 0x000000c9a61f7220 */ /* 0x040fe40000410000 */
[----:B------:R-:W-:Y:S01]  /*2930*/  @P1 FADD.FTZ R59, R59, R2 ;  /* 0x000000023b3b1221 */ /* 0x000fe20000010000 */
[----:B------:R-:W-:Y:S01]  /*2940*/  @P1 PRMT R2, RZ, 0x7610, R15 ;  /* 0x00007610ff021816 */ /* 0x000fe2000000000f */
[----:B------:R-:W-:-:S02]  /*2950*/  FMUL.FTZ R33, R166, R203 ;  /* 0x000000cba6217220 */ /* 0x000fc40000410000 */
[C---:B------:R-:W-:Y:S02]  /*2960*/  FMUL.FTZ R35, R166.reuse, R205 ;  /* 0x000000cda6237220 */ /* 0x040fe40000410000 */
[----:B------:R-:W-:Y:S01]  /*2970*/  @P1 FADD.FTZ R61, R61, R2 ;  /* 0x000000023d3d1221 */ /* 0x000fe20000010000 */
[----:B------:R-:W-:Y:S01]  /*2980*/  @P1 PRMT R2, RZ, 0x5410, R16 ;  /* 0x00005410ff021816 */ /* 0x000fe20000000010 */
[C---:B------:R-:W-:Y:S02]  /*2990*/  FMUL.FTZ R37, R166.reuse, R207 ;  /* 0x000000cfa6257220 */ /* 0x040fe40000410000 */
[C---:B------:R-:W-:Y:S02]  /*29a0*/  FMUL.FTZ R39, R166.reuse, R209 ;  /* 0x000000d1a6277220 */ /* 0x040fe40000410000 */
[----:B------:R-:W-:Y:S01]  /*29b0*/  @P1 FADD.FTZ R31, R31, R2 ;  /* 0x000000021f1f1221 */ /* 0x000fe20000010000 */
[----:B------:R-:W-:Y:S01]  /*29c0*/  @P1 PRMT R2, RZ, 0x7610, R16 ;  /* 0x00007610ff021816 */ /* 0x000fe20000000010 */
[----:B------:R-:W-:-:S02]  /*29d0*/  FMUL.FTZ R41, R166, R211 ;  /* 0x000000d3a6297220 */ /* 0x000fc40000410000 */
[C---:B------:R-:W-:Y:S02]  /*29e0*/  FMUL.FTZ R43, R166.reuse, R213 ;  /* 0x000000d5a62b7220 */ /* 0x040fe40000410000 */
[----:B------:R-:W-:Y:S01]  /*29f0*/  @P1 FADD.FTZ R33, R33, R2 ;  /* 0x0000000221211221 */ /* 0x000fe20000010000 */
[--C-:B------:R-:W-:Y:S01]  /*2a00*/  @P1 PRMT R2, RZ, 0x5410, R17.reuse ;  /* 0x00005410ff021816 */ /* 0x100fe20000000011 */
[----:B------:R-:W-:Y:S02]  /*2a10*/  FMUL.FTZ R45, R166, R215 ;  /* 0x000000d7a62d7220 */ /* 0x000fe40000410000 */
[-C--:B------:R-:W-:Y:S02]  /*2a20*/  FMUL.FTZ R44, R27, R32.reuse ;  /* 0x000000201b2c7220 */ /* 0x080fe40000410000 */
[----:B------:R-:W-:Y:S01]  /*2a30*/  @P1 FADD.FTZ R35, R35, R2 ;  /* 0x0000000223231221 */ /* 0x000fe20000010000 */
[----:B------:R-:W-:Y:S01]  /*2a40*/  @P1 PRMT R2, RZ, 0x7610, R17 ;  /* 0x00007610ff021816 */ /* 0x000fe20000000011 */
[----:B------:R-:W-:-:S02]  /*2a50*/  FMUL.FTZ R29, R29, R32 ;  /* 0x000000201d1d7220 */ /* 0x000fc40000410000 */
[-C--:B------:R-:W-:Y:S02]  /*2a60*/  FMUL.FTZ R24, R3, R32.reuse ;  /* 0x0000002003187220 */ /* 0x080fe40000410000 */
[----:B------:R-:W-:Y:S01]  /*2a70*/  @P1 FADD.FTZ R37, R37, R2 ;  /* 0x0000000225251221 */ /* 0x000fe20000010000 */
[----:B------:R-:W-:Y:S01]  /*2a80*/  @P1 PRMT R2, RZ, 0x5410, R18 ;  /* 0x00005410ff021816 */ /* 0x000fe20000000012 */
[-C--:B------:R-:W-:Y:S02]  /*2a90*/  FMUL.FTZ R167, R167, R32.reuse ;  /* 0x00000020a7a77220 */ /* 0x080fe40000410000 */
[-C--:B------:R-:W-:Y:S02]  /*2aa0*/  FMUL.FTZ R46, R169, R32.reuse ;  /* 0x00000020a92e7220 */ /* 0x080fe40000410000 */
[----:B------:R-:W-:Y:S01]  /*2ab0*/  @P1 FADD.FTZ R39, R39, R2 ;  /* 0x0000000227271221 */ /* 0x000fe20000010000 */
[----:B------:R-:W-:Y:S01]  /*2ac0*/  @P1 PRMT R2, RZ, 0x7610, R18 ;  /* 0x00007610ff021816 */ /* 0x000fe20000000012 */
[-C--:B------:R-:W-:Y:S01]  /*2ad0*/  FMUL.FTZ R26, R63, R32.reuse ;  /* 0x000000203f1a7220 */ /* 0x080fe20000410000 */
[----:B------:R-:W-:Y:S01]  /*2ae0*/  F2FP.BF16.PACK_AB R27, R46, R167 ;  /* 0x000000a72e1b723e */ /* 0x000fe200000010ff */
[----:B------:R-:W-:-:S02]  /*2af0*/  FMUL.FTZ R165, R165, R32 ;  /* 0x00000020a5a57220 */ /* 0x000fc40000410000 */
[----:B------:R-:W-:Y:S01]  /*2b00*/  @P1 FADD.FTZ R41, R41, R2 ;  /* 0x0000000229291221 */ /* 0x000fe20000010000 */
[----:B------:R-:W-:Y:S01]  /*2b10*/  @P1 PRMT R2, RZ, 0x5410, R19 ;  /* 0x00005410ff021816 */ /* 0x000fe20000000013 */
[----:B------:R-:W-:Y:S01]  /*2b20*/  FMUL.FTZ R179, R179, R32 ;  /* 0x00000020b3b37220 */ /* 0x000fe20000410000 */
[----:B------:R-:W-:-:S03]  /*2b30*/  F2FP.BF16.PACK_AB R26, R165, R26 ;  /* 0x0000001aa51a723e */ /* 0x000fc600000010ff */
[----:B------:R-:W-:Y:S01]  /*2b40*/  @P1 FADD.FTZ R43, R43, R2 ;  /* 0x000000022b2b1221 */ /* 0x000fe20000010000 */
[----:B------:R-:W-:-:S05]  /*2b50*/  @P1 PRMT R2, RZ, 0x7610, R19 ;  /* 0x00007610ff021816 */ /* 0x000fca0000000013 */
[----:B------:R-:W-:Y:S01]  /*2b60*/  @P1 FADD.FTZ R45, R45, R2 ;  /* 0x000000022d2d1221 */ /* 0x000fe20000010000 */
[----:B------:R-:W-:Y:S01]  /*2b70*/  @P0 F2FP.BF16.PACK_AB R2, RZ, R3 ;  /* 0x00000003ff02023e */ /* 0x000fe200000010ff */
[----:B------:R-:W-:Y:S01]  /*2b80*/  FMUL.FTZ R3, R25, R32 ;  /* 0x0000002019037220 */ /* 0x000fe20000410000 */
[----:B------:R-:W-:Y:S01]  /*2b90*/  F2FP.BF16.PACK_AB R25, R29, R44 ;  /* 0x0000002c1d19723e */ /* 0x000fe200000010ff */
[----:B------:R-:W-:Y:S01]  /*2ba0*/  HFMA2.MMA R44, -RZ, RZ, 0, 9.5367431640625e-07 ;  /* 0x00000010ff2c7435 */ /* 0x000fe200000001ff */
[----:B------:R-:W-:Y:S02]  /*2bb0*/  @P0 PRMT R20, R2, 0x7610, R20 ;  /* 0x0000761002140816 */ /* 0x000fe40000000014 */
[----:B------:R-:W-:Y:S02]  /*2bc0*/  F2FP.BF16.PACK_AB R24, R3, R24 ;  /* 0x000000180318723e */ /* 0x000fe400000010ff */
[----:B------:R-:W-:Y:S02]  /*2bd0*/  @P0 PRMT R20, R20, 0x5410, R30 ;  /* 0x0000541014140816 */ /* 0x000fe4000000001e */
[----:B------:R-:W-:Y:S01]  /*2be0*/  @P0 F2FP.BF16.PACK_AB R30, RZ, R175 ;  /* 0x000000afff1e023e */ /* 0x000fe200000010ff */
[----:B------:R-:W-:-:S02]  /*2bf0*/  FMUL.FTZ R175, R175, R32 ;  /* 0x00000020afaf7220 */ /* 0x000fc40000410000 */
[----:B------:R-:W-:-:S04]  /*2c00*/  @P0 IMAD.WIDE.U32 R2, R161, R44, c[0x0][0x258] ;  /* 0x00009600a1020625 */ /* 0x000fc800078e002c */
[-C--:B------:R-:W-:Y:S01]  /*2c10*/  IMAD.WIDE.U32 R28, R161, R44.reuse, c[0x0][0x248] ;  /* 0x00009200a11c7625 */ /* 0x080fe200078e002c */
[----:B------:R0:W-:Y:S03]  /*2c20*/  @P0 STG.E.128 [R2.64], R20 ;  /* 0x0000001402000986 */ /* 0x0001e6000c101d04 */
[----:B------:R-:W-:Y:S01]  /*2c30*/  @P0 IMAD.WIDE.U32 R164, R164, R44, c[0x0][0x258] ;  /* 0x00009600a4a40625 */ /* 0x000fe200078e002c */
[----:B------:R1:W-:Y:S01]  /*2c40*/  STG.E.128 [R28.64], R24 ;  /* 0x000000181c007986 */ /* 0x0003e2000c101d04 */
[----:B0-----:R-:W-:Y:S02]  /*2c50*/  @P0 F2FP.BF16.PACK_AB R3, RZ, R171 ;  /* 0x000000abff03023e */ /* 0x001fe400000010ff */
[-C--:B------:R-:W-:Y:S01]  /*2c60*/  FMUL.FTZ R2, R177, R32.reuse ;  /* 0x00000020b1027220 */ /* 0x080fe20000410000 */
[----:B------:R-:W-:Y:S01]  /*2c70*/  @P0 PRMT R21, R30, 0x7610, R21 ;  /* 0x000076101e150816 */ /* 0x000fe20000000015 */
[-C--:B------:R-:W-:Y:S01]  /*2c80*/  FMUL.FTZ R171, R171, R32.reuse ;  /* 0x00000020abab7220 */ /* 0x080fe20000410000 */
[----:B------:R-:W-:Y:S01]  /*2c90*/  @P0 PRMT R20, R3, 0x7610, R20 ;  /* 0x0000761003140816 */ /* 0x000fe20000000014 */
[-C--:B-1----:R-:W-:Y:S01]  /*2ca0*/  FMUL.FTZ R28, R185, R32.reuse ;  /* 0x00000020b91c7220 */ /* 0x082fe20000410000 */
[----:B------:R-:W-:Y:S01]  /*2cb0*/  @P0 F2FP.BF16.PACK_AB R29, RZ, R173 ;  /* 0x000000adff1d023e */ /* 0x000fe200000010ff */
[-C--:B------:R-:W-:Y:S01]  /*2cc0*/  FMUL.FTZ R27, R183, R32.reuse ;  /* 0x00000020b71b7220 */ /* 0x080fe20000410000 */
[----:B------:R-:W-:Y:S01]  /*2cd0*/  @P0 F2FP.BF16.PACK_AB R185, RZ, R185 ;  /* 0x000000b9ffb9023e */ /* 0x000fe200000010ff */
[-C--:B------:R-:W-:Y:S01]  /*2ce0*/  FMUL.FTZ R26, R181, R32.reuse ;  /* 0x00000020b51a7220 */ /* 0x080fe20000410000 */
[----:B------:R-:W-:Y:S01]  /*2cf0*/  IADD3 R3, R161, 0x80, RZ ;  /* 0x00000080a1037810 */ /* 0x000fe20007ffe0ff */
[----:B------:R-:W-:Y:S01]  /*2d00*/  FMUL.FTZ R24, R173, R32 ;  /* 0x00000020ad187220 */ /* 0x000fe20000410000 */
[----:B------:R-:W-:-:S02]  /*2d10*/  @P0 PRMT R22, R36, 0x7610, R22 ;  /* 0x0000761024160816 */ /* 0x000fc40000000016 */
[----:B------:R-:W-:Y:S01]  /*2d20*/  @P0 PRMT R23, R40, 0x7610, R23 ;  /* 0x0000761028170816 */ /* 0x000fe20000000017 */
[----:B------:R-:W-:Y:S01]  /*2d30*/  FMUL.FTZ R40, R61, R32 ;  /* 0x000000203d287220 */ /* 0x000fe20000410000 */
[----:B------:R-:W-:Y:S01]  /*2d40*/  F2FP.BF16.PACK_AB R25, R2, R175 ;  /* 0x000000af0219723e */ /* 0x000fe200000010ff */
[----:B------:R-:W-:Y:S01]  /*2d50*/  IMAD.WIDE.U32 R2, R44, R3, c[0x0][0x248] ;  /* 0x000092002c027625 */ /* 0x000fe200078e0003 */
[----:B------:R-:W-:Y:S02]  /*2d60*/  @P0 PRMT R20, R20, 0x5410, R29 ;  /* 0x0000541014140816 */ /* 0x000fe4000000001d */
[----:B------:R-:W-:Y:S02]  /*2d70*/  @P0 PRMT R21, R21, 0x5410, R34 ;  /* 0x0000541015150816 */ /* 0x000fe40000000022 */
[----:B------:R-:W-:Y:S02]  /*2d80*/  @P0 PRMT R22, R22, 0x5410, R38 ;  /* 0x0000541016160816 */ /* 0x000fe40000000026 */
[----:B------:R-:W-:-:S02]  /*2d90*/  @P0 PRMT R23, R23, 0x5410, R185 ;  /* 0x0000541017170816 */ /* 0x000fc400000000b9 */
[----:B------:R-:W-:Y:S02]  /*2da0*/  F2FP.BF16.PACK_AB R27, R28, R27 ;  /* 0x0000001b1c1b723e */ /* 0x000fe400000010ff */
[----:B------:R-:W-:Y:S01]  /*2db0*/  F2FP.BF16.PACK_AB R26, R26, R179 ;  /* 0x000000b31a1a723e */ /* 0x000fe200000010ff */
[----:B------:R0:W-:Y:S01]  /*2dc0*/  @P0 STG.E.128 [R164.64], R20 ;  /* 0x00000014a4000986 */ /* 0x0001e2000c101d04 */
[----:B------:R-:W-:Y:S02]  /*2dd0*/  F2FP.BF16.PACK_AB R24, R24, R171 ;  /* 0x000000ab1818723e */ /* 0x000fe400000010ff */
[----:B------:R-:W-:Y:S01]  /*2de0*/  @P0 F2FP.BF16.PACK_AB R29, RZ, R51 ;  /* 0x00000033ff1d023e */ /* 0x000fe200000010ff */
[-C--:B------:R-:W-:Y:S01]  /*2df0*/  FMUL.FTZ R51, R51, R32.reuse ;  /* 0x0000002033337220 */ /* 0x080fe20000410000 */
[----:B------:R-:W-:Y:S01]  /*2e00*/  @P0 F2FP.BF16.PACK_AB R34, RZ, R55 ;  /* 0x00000037ff22023e */ /* 0x000fe200000010ff */
[----:B------:R1:W-:Y:S01]  /*2e10*/  STG.E.128 [R2.64], R24 ;  /* 0x0000001802007986 */ /* 0x0003e2000c101d04 */
[----:B------:R-:W-:Y:S01]  /*2e20*/  @P0 F2FP.BF16.PACK_AB R38, RZ, R59 ;  /* 0x0000003bff26023e */ /* 0x000fe200000010ff */
[----:B------:R-:W-:Y:S01]  /*2e30*/  FMUL.FTZ R55, R55, R32 ;  /* 0x0000002037377220 */ /* 0x000fe20000410000 */
[----:B------:R-:W-:-:S02]  /*2e40*/  @P0 F2FP.BF16.PACK_AB R28, RZ, R49 ;  /* 0x00000031ff1c023e */ /* 0x000fc400000010ff */
[----:B------:R-:W-:Y:S02]  /*2e50*/  @P0 F2FP.BF16.PACK_AB R30, RZ, R53 ;  /* 0x00000035ff1e023e */ /* 0x000fe400000010ff */
[----:B------:R-:W-:Y:S02]  /*2e60*/  @P0 F2FP.BF16.PACK_AB R36, RZ, R57 ;  /* 0x00000039ff24023e */ /* 0x000fe400000010ff */
[----:B------:R-:W-:Y:S02]  /*2e70*/  @P0 F2FP.BF16.PACK_AB R61, RZ, R61 ;  /* 0x0000003dff3d023e */ /* 0x000fe400000010ff */
[----:B0-----:R-:W-:Y:S02]  /*2e80*/  @P0 PRMT R21, R29, 0x7610, R21 ;  /* 0x000076101d150816 */ /* 0x001fe40000000015 */
[----:B------:R-:W-:Y:S02]  /*2e90*/  IADD3 R29, R161, 0x100, RZ ;  /* 0x00000100a11d7810 */ /* 0x000fe40007ffe0ff */
[----:B------:R-:W-:-:S02]  /*2ea0*/  @P0 PRMT R22, R34, 0x7610, R22 ;  /* 0x0000761022160816 */ /* 0x000fc40000000016 */
[----:B-1----:R-:W-:Y:S01]  /*2eb0*/  @P0 F2FP.BF16.PACK_AB R3, RZ, R47 ;  /* 0x0000002fff03023e */ /* 0x002fe200000010ff */
[-C--:B------:R-:W-:Y:S01]  /*2ec0*/  FMUL.FTZ R2, R53, R32.reuse ;  /* 0x0000002035027220 */ /* 0x080fe20000410000 */
[----:B------:R-:W-:Y:S01]  /*2ed0*/  @P0 PRMT R23, R38, 0x7610, R23 ;  /* 0x0000761026170816 */ /* 0x000fe20000000017 */
[-C--:B------:R-:W-:Y:S01]  /*2ee0*/  FMUL.FTZ R47, R47, R32.reuse ;  /* 0x000000202f2f7220 */ /* 0x080fe20000410000 */
[----:B------:R-:W-:Y:S01]  /*2ef0*/  @P0 PRMT R20, R3, 0x7610, R20 ;  /* 0x0000761003140816 */ /* 0x000fe20000000014 */
[-C--:B------:R-:W-:Y:S01]  /*2f00*/  FMUL.FTZ R27, R59, R32.reuse ;  /* 0x000000203b1b7220 */ /* 0x080fe20000410000 */
[----:B------:R-:W-:Y:S01]  /*2f10*/  F2FP.BF16.PACK_AB R25, R2, R51 ;  /* 0x000000330219723e */ /* 0x000fe200000010ff */
[-C--:B------:R-:W-:Y:S01]  /*2f20*/  FMUL.FTZ R26, R57, R32.reuse ;  /* 0x00000020391a7220 */ /* 0x080fe20000410000 */
[----:B------:R-:W-:Y:S01]  /*2f30*/  @P0 PRMT R20, R20, 0x5410, R28 ;  /* 0x0000541014140816 */ /* 0x000fe2000000001c */
[----:B------:R-:W-:Y:S01]  /*2f40*/  FMUL.FTZ R24, R49, R32 ;  /* 0x0000002031187220 */ /* 0x000fe20000410000 */
[----:B------:R-:W-:Y:S01]  /*2f50*/  @P0 PRMT R21, R21, 0x5410, R30 ;  /* 0x0000541015150816 */ /* 0x000fe2000000001e */
[----:B------:R-:W-:Y:S01]  /*2f60*/  @P0 IMAD.WIDE.U32 R2, R163, R44, c[0x0][0x258] ;  /* 0x00009600a3020625 */ /* 0x000fe200078e002c */
[----:B------:R-:W-:-:S02]  /*2f70*/  @P0 PRMT R22, R22, 0x5410, R36 ;  /* 0x0000541016160816 */ /* 0x000fc40000000024 */
[----:B------:R-:W-:Y:S01]  /*2f80*/  @P0 PRMT R23, R23, 0x5410, R61 ;  /* 0x0000541017170816 */ /* 0x000fe2000000003d */
[----:B------:R-:W-:Y:S01]  /*2f90*/  IMAD.WIDE.U32 R28, R44, R29, c[0x0][0x248] ;  /* 0x000092002c1c7625 */ /* 0x000fe200078e001d */
[----:B------:R-:W-:Y:S02]  /*2fa0*/  F2FP.BF16.PACK_AB R27, R40, R27 ;  /* 0x0000001b281b723e */ /* 0x000fe400000010ff */
[----:B------:R-:W-:Y:S01]  /*2fb0*/  F2FP.BF16.PACK_AB R26, R26, R55 ;  /* 0x000000371a1a723e */ /* 0x000fe200000010ff */
[----:B------:R0:W-:Y:S01]  /*2fc0*/  @P0 STG.E.128 [R2.64], R20 ;  /* 0x0000001402000986 */ /* 0x0001e2000c101d04 */
[----:B------:R-:W-:Y:S01]  /*2fd0*/  F2FP.BF16.PACK_AB R24, R24, R47 ;  /* 0x0000002f1818723e */ /* 0x000fe200000010ff */
[-C--:B------:R-:W-:Y:S01]  /*2fe0*/  FMUL.FTZ R38, R33, R32.reuse ;  /* 0x0000002021267220 */ /* 0x080fe20000410000 */
[----:B------:R-:W-:Y:S01]  /*2ff0*/  @P0 F2FP.BF16.PACK_AB R30, RZ, R35 ;  /* 0x00000023ff1e023e */ /* 0x000fe200000010ff */
[-C--:B------:R-:W-:Y:S01]  /*3000*/  FMUL.FTZ R35, R35, R32.reuse ;  /* 0x0000002023237220 */ /* 0x080fe20000410000 */
[----:B------:R-:W-:Y:S01]  /*3010*/  @P0 F2FP.BF16.PACK_AB R36, RZ, R39 ;  /* 0x00000027ff24023e */ /* 0x000fe200000010ff */
[----:B------:R1:W-:Y:S01]  /*3020*/  STG.E.128 [R28.64], R24 ;  /* 0x000000181c007986 */ /* 0x0003e2000c101d04 */
[----:B------:R-:W-:Y:S01]  /*3030*/  @P0 F2FP.BF16.PACK_AB R34, RZ, R37 ;  /* 0x00000025ff22023e */ /* 0x000fe200000010ff */
[-C--:B------:R-:W-:Y:S01]  /*3040*/  FMUL.FTZ R40, R37, R32.reuse ;  /* 0x0000002025287220 */ /* 0x080fe20000410000 */
[----:B------:R-:W-:Y:S01]  /*3050*/  SEL R165, RZ, 0x1, P3 ;  /* 0x00000001ffa57807 */ /* 0x000fe20001800000 */
[-C--:B------:R-:W-:Y:S01]  /*3060*/  FMUL.FTZ R39, R39, R32.reuse ;  /* 0x0000002027277220 */ /* 0x080fe20000410000 */
[----:B0-----:R-:W-:Y:S01]  /*3070*/  @P0 F2FP.BF16.PACK_AB R3, RZ, R31 ;  /* 0x0000001fff03023e */ /* 0x001fe200000010ff */
[-C--:B------:R-:W-:Y:S01]  /*3080*/  FMUL.FTZ R2, R45, R32.reuse ;  /* 0x000000202d027220 */ /* 0x080fe20000410000 */
[----:B------:R-:W-:Y:S01]  /*3090*/  @P0 F2FP.BF16.PACK_AB R45, RZ, R45 ;  /* 0x0000002dff2d023e */ /* 0x000fe200000010ff */
[-C--:B------:R-:W-:Y:S01]  /*30a0*/  FMUL.FTZ R31, R31, R32.reuse ;  /* 0x000000201f1f7220 */ /* 0x080fe20000410000 */
[----:B------:R-:W-:Y:S01]  /*30b0*/  @P0 PRMT R20, R3, 0x7610, R20 ;  /* 0x0000761003140816 */ /* 0x000fe20000000014 */
[-C--:B-1----:R-:W-:Y:S01]  /*30c0*/  FMUL.FTZ R27, R43, R32.reuse ;  /* 0x000000202b1b7220 */ /* 0x082fe20000410000 */
[----:B------:R-:W-:Y:S01]  /*30d0*/  @P0 F2FP.BF16.PACK_AB R43, RZ, R43 ;  /* 0x0000002bff2b023e */ /* 0x000fe200000010ff */
[----:B------:R-:W-:Y:S01]  /*30e0*/  FMUL.FTZ R26, R41, R32 ;  /* 0x00000020291a7220 */ /* 0x000fe20000410000 */
[----:B------:R-:W-:-:S02]  /*30f0*/  @P0 F2FP.BF16.PACK_AB R29, RZ, R33 ;  /* 0x00000021ff1d023e */ /* 0x000fc400000010ff */
[----:B------:R-:W-:Y:S02]  /*3100*/  @P0 F2FP.BF16.PACK_AB R41, RZ, R41 ;  /* 0x00000029ff29023e */ /* 0x000fe400000010ff */
[----:B------:R-:W-:Y:S02]  /*3110*/  @P0 PRMT R21, R30, 0x7610, R21 ;  /* 0x000076101e150816 */ /* 0x000fe40000000015 */
[----:B------:R-:W-:Y:S01]  /*3120*/  IADD3 R3, R161, 0x180, RZ ;  /* 0x00000180a1037810 */ /* 0x000fe20007ffe0ff */
[----:B------:R-:W-:Y:S01]  /*3130*/  @P0 IMAD.WIDE.U32 R160, R160, R44, c[0x0][0x258] ;  /* 0x00009600a0a00625 */ /* 0x000fe200078e002c */
[----:B------:R-:W-:Y:S02]  /*3140*/  @P0 PRMT R22, R36, 0x7610, R22 ;  /* 0x0000761024160816 */ /* 0x000fe40000000016 */
[----:B------:R-:W-:Y:S02]  /*3150*/  @P0 PRMT R23, R43, 0x7610, R23 ;  /* 0x000076102b170816 */ /* 0x000fe40000000017 */
[----:B------:R-:W-:Y:S01]  /*3160*/  F2FP.BF16.PACK_AB R27, R2, R27 ;  /* 0x0000001b021b723e */ /* 0x000fe200000010ff */
[----:B------:R-:W-:Y:S01]  /*3170*/  IMAD.WIDE.U32 R2, R44, R3, c[0x0][0x248] ;  /* 0x000092002c027625 */ /* 0x000fe200078e0003 */
[----:B------:R-:W-:-:S02]  /*3180*/  @P0 PRMT R20, R20, 0x5410, R29 ;  /* 0x0000541014140816 */ /* 0x000fc4000000001d */
[----:B------:R-:W-:Y:S02]  /*3190*/  @P0 PRMT R21, R21, 0x5410, R34 ;  /* 0x0000541015150816 */ /* 0x000fe40000000022 */
[----:B------:R-:W-:Y:S02]  /*31a0*/  @P0 PRMT R22, R22, 0x5410, R41 ;  /* 0x0000541016160816 */ /* 0x000fe40000000029 */
[----:B------:R-:W-:Y:S02]  /*31b0*/  @P0 PRMT R23, R23, 0x5410, R45 ;  /* 0x0000541017170816 */ /* 0x000fe4000000002d */
[----:B------:R-:W-:Y:S02]  /*31c0*/  F2FP.BF16.PACK_AB R26, R26, R39 ;  /* 0x000000271a1a723e */ /* 0x000fe400000010ff */
[----:B------:R-:W-:Y:S01]  /*31d0*/  F2FP.BF16.PACK_AB R25, R40, R35 ;  /* 0x000000232819723e */ /* 0x000fe200000010ff */
[----:B------:R0:W-:Y:S01]  /*31e0*/  @P0 STG.E.128 [R160.64], R20 ;  /* 0x00000014a0000986 */ /* 0x0001e2000c101d04 */
[----:B------:R-:W-:-:S02]  /*31f0*/  F2FP.BF16.PACK_AB R24, R38, R31 ;  /* 0x0000001f2618723e */ /* 0x000fc400000010ff */
[----:B------:R-:W-:-:S03]  /*3200*/  ISETP.GE.AND P0, PT, R153, c[0x0][0x164], PT ;  /* 0x0000590099007a0c */ /* 0x000fc60003f06270 */
[----:B------:R0:W-:Y:S10]  /*3210*/  STG.E.128 [R2.64], R24 ;  /* 0x0000001802007986 */ /* 0x0001f4000c101d04 */
[----:B0-----:R-:W-:Y:S01]  /*3220*/  @P0 CALL.REL.NOINC `(.L_x_27) ;  /* 0x0000001000000944 */ /* 0x001fe20003c00000 */
[----:B------:R-:W-:Y:S05]  /*3230*/  BRA `(.L_x_28) ;  /* 0xffffd4f000007947 */ /* 0x000fea000383ffff */
.L_x_27:
[----:B------:R-:W-:Y:S02]  /*3240*/  MOV R20, R64 ;  /* 0x0000004000147202 */ /* 0x000fe40000000f00 */
[----:B------:R-:W-:-:S02]  /*3250*/  MOV R22, R66 ;  /* 0x0000004200167202 */ /* 0x000fc40000000f00 */
[----:B------:R-:W-:Y:S02]  /*3260*/  MOV R23, R65 ;  /* 0x0000004100177202 */ /* 0x000fe40000000f00 */
[----:B------:R-:W-:Y:S02]  /*3270*/  MOV R28, R68 ;  /* 0x00000044001c7202 */ /* 0x000fe40000000f00 */
[----:B------:R-:W-:Y:S02]  /*3280*/  MOV R29, R67 ;  /* 0x00000043001d7202 */ /* 0x000fe40000000f00 */
[----:B------:R-:W-:Y:S02]  /*3290*/  MOV R30, R70 ;  /* 0x00000046001e7202 */ /* 0x000fe40000000f00 */
        /* <DEDUP_REMOVED lines=58> */
.L_x_24:
[----:B------:R-:W0:Y:S01]  /*3640*/  S2UR UR6, SR_CTAID.X ;  /* 0x00000000000679c3 */ /* 0x000e220000002500 */
[----:B------:R-:W-:Y:S02]  /*3650*/  MOV R33, 0x20 ;  /* 0x0000002000217802 */ /* 0x000fe40000000f00 */
[C---:B0-----:R-:W-:Y:S02]  /*3660*/  LEA.HI R0, R111.reuse, UR6, RZ, 0x19 ;  /* 0x000000066f007c11 */ /* 0x041fe4000f8fc8ff */
[----:B------:R-:W-:-:S03]  /*3670*/  LOP3.LUT R111, R111, 0x7f, RZ, 0xc0, !PT ;  /* 0x0000007f6f6f7812 */ /* 0x000fc600078ec0ff */
[----:B------:R-:W-:-:S05]  /*3680*/  IMAD R0, R0, c[0x0][0x168], RZ ;  /* 0x00005a0000007a24 */ /* 0x000fca00078e02ff */
[----:B------:R-:W-:-:S05]  /*3690*/  LEA.HI R0, R0, R111, RZ, 0x1d ;  /* 0x0000006f00007211 */ /* 0x000fca00078fe8ff */
[----:B------:R-:W-:-:S04]  /*36a0*/  IMAD.WIDE.U32 R2, R0, R33, c[0x0][0x220] ;  /* 0x0000880000027625 */ /* 0x000fc800078e0021 */
[----:B------:R-:W-:Y:S01]  /*36b0*/  IMAD.WIDE.U32 R32, R0, R33, c[0x0][0x228] ;  /* 0x00008a0000207625 */ /* 0x000fe200078e0021 */
[----:B------:R-:W-:Y:S04]  /*36c0*/  STG.E.128 [R2.64], R8 ;  /* 0x0000000802007986 */ /* 0x000fe8000c101d04 */
[----:B------:R-:W-:Y:S04]  /*36d0*/  STG.E.128 [R2.64+0x10], R16 ;  /* 0x0000101002007986 */ /* 0x000fe8000c101d04 */
[----:B------:R-:W-:Y:S04]  /*36e0*/  STG.E.128 [R32.64], R4 ;  /* 0x0000000420007986 */ /* 0x000fe8000c101d04 */
[----:B------:R-:W-:Y:S04]  /*36f0*/  STG.E.128 [R32.64+0x10], R12 ;  /* 0x0000100c20007986 */ /* 0x000fe8000c101d04 */
        /* <DEDUP_REMOVED lines=11> */
[----:B------:R-:W-:Y:S01]  /*37b0*/  STG.E.128 [R32.64+0x3010], R64 ;  /* 0x0030104020007986 */ /* 0x000fe2000c101d04 */
[----:B------:R-:W-:Y:S05]  /*37c0*/  EXIT ;  /* 0x000000000000794d */ /* 0x000fea0003800000 */
.L_x_25:
[----:B------:R-:W-:Y:S01]  /*37d0*/  HFMA2.MMA R30, -RZ, RZ, 0, 9.5367431640625e-07 ;  /* 0x00000010ff1e7435 */ /* 0x000fe200000001ff */
[----:B------:R-:W-:-:S02]  /*37e0*/  MOV R25, R27 ;  /* 0x0000001b00197202 */ /* 0x000fc40000000f00 */
[----:B------:R-:W-:Y:S02]  /*37f0*/  MOV R26, 0x1f ;  /* 0x0000001f001a7802 */ /* 0x000fe40000000f00 */
[----:B------:R-:W-:Y:S02]  /*3800*/  MOV R31, 0xffffffff ;  /* 0xffffffff001f7802 */ /* 0x000fe40000000f00 */
[----:B------:R-:W-:Y:S02]  /*3810*/  MOV R2, 0x3830 ;  /* 0x0000383000027802 */ /* 0x000fe40000000f00 */
[----:B-----5:R-:W-:Y:S05]  /*3820*/  CALL.REL.NOINC `($__internal_1_$__cuda_sm70_shflsync_down_p) ;  /* 0x0000045000007944 */ /* 0x020fea0003c00000 */
[----:B-1----:R-:W-:Y:S01]  /*3830*/  MOV R24, R30 ;  /* 0x0000001e00187202 */ /* 0x002fe20000000f00 */
[----:B0-----:R-:W-:Y:S05]  /*3840*/  BRA `(.L_x_29) ;  /* 0xffffe44000007947 */ /* 0x001fea000383ffff */
.L_x_26:
[----:B------:R-:W-:Y:S01]  /*3850*/  HFMA2.MMA R30, -RZ, RZ, 0, 9.5367431640625e-07 ;  /* 0x00000010ff1e7435 */ /* 0x000fe200000001ff */
[----:B------:R-:W-:Y:S02]  /*3860*/  MOV R25, R29 ;  /* 0x0000001d00197202 */ /* 0x000fe40000000f00 */
[----:B------:R-:W-:Y:S02]  /*3870*/  MOV R26, 0x1f ;  /* 0x0000001f001a7802 */ /* 0x000fe40000000f00 */
[----:B------:R-:W-:-:S02]  /*3880*/  MOV R31, 0xffffffff ;  /* 0xffffffff001f7802 */ /* 0x000fc40000000f00 */
[----:B------:R-:W-:Y:S02]  /*3890*/  MOV R2, 0x38b0 ;  /* 0x000038b000027802 */ /* 0x000fe40000000f00 */
[----:B01---5:R-:W-:Y:S05]  /*38a0*/  CALL.REL.NOINC `($__internal_1_$__cuda_sm70_shflsync_down_p) ;  /* 0x000003d000007944 */ /* 0x023fea0003c00000 */
[----:B------:R-:W-:Y:S01]  /*38b0*/  FADD.FTZ R27, R27, R24 ;  /* 0x000000181b1b7221 */ /* 0x000fe20000010000 */
[----:B0-----:R-:W-:Y:S01]  /*38c0*/  MOV R26, 0x1f ;  /* 0x0000001f001a7802 */ /* 0x001fe20000000f00 */
[----:B-1----:R-:W-:Y:S01]  /*38d0*/  FADD.FTZ R29, R29, R30 ;  /* 0x0000001e1d1d7221 */ /* 0x002fe20000010000 */
[----:B------:R-:W-:Y:S01]  /*38e0*/  HFMA2.MMA R30, -RZ, RZ, 0, 4.76837158203125e-07 ;  /* 0x00000008ff1e7435 */ /* 0x000fe200000001ff */
[----:B------:R-:W-:Y:S02]  /*38f0*/  MOV R31, 0xffffffff ;  /* 0xffffffff001f7802 */ /* 0x000fe40000000f00 */
[----:B------:R-:W-:Y:S02]  /*3900*/  MOV R25, R27 ;  /* 0x0000001b00197202 */ /* 0x000fe40000000f00 */
[----:B------:R-:W-:Y:S02]  /*3910*/  MOV R2, 0x3930 ;  /* 0x0000393000027802 */ /* 0x000fe40000000f00 */
[----:B------:R-:W-:Y:S05]  /*3920*/  CALL.REL.NOINC `($__internal_1_$__cuda_sm70_shflsync_down_p) ;  /* 0x0000035000007944 */ /* 0x000fea0003c00000 */
[----:B-1----:R-:W-:Y:S01]  /*3930*/  MOV R24, R30 ;  /* 0x0000001e00187202 */ /* 0x002fe20000000f00 */
[----:B------:R-:W-:Y:S01]  /*3940*/  HFMA2.MMA R30, -RZ, RZ, 0, 4.76837158203125e-07 ;  /* 0x00000008ff1e7435 */ /* 0x000fe200000001ff */
[----:B0-----:R-:W-:-:S02]  /*3950*/  MOV R25, R29 ;  /* 0x0000001d00197202 */ /* 0x001fc40000000f00 */
[----:B------:R-:W-:Y:S02]  /*3960*/  MOV R26, 0x1f ;  /* 0x0000001f001a7802 */ /* 0x000fe40000000f00 */
[----:B------:R-:W-:Y:S02]  /*3970*/  MOV R31, 0xffffffff ;  /* 0xffffffff001f7802 */ /* 0x000fe40000000f00 */
[----:B------:R-:W-:Y:S02]  /*3980*/  MOV R2, 0x39a0 ;  /* 0x000039a000027802 */ /* 0x000fe40000000f00 */
[----:B------:R-:W-:Y:S05]  /*3990*/  CALL.REL.NOINC `($__internal_1_$__cuda_sm70_shflsync_down_p) ;  /* 0x000002e000007944 */ /* 0x000fea0003c00000 */
[----:B------:R-:W-:Y:S01]  /*39a0*/  FADD.FTZ R27, R24, R27 ;  /* 0x0000001b181b7221 */ /* 0x000fe20000010000 */
[----:B0-----:R-:W-:Y:S01]  /*39b0*/  MOV R26, 0x1f ;  /* 0x0000001f001a7802 */ /* 0x001fe20000000f00 */
[----:B-1----:R-:W-:Y:S01]  /*39c0*/  FADD.FTZ R29, R29, R30 ;  /* 0x0000001e1d1d7221 */ /* 0x002fe20000010000 */
[----:B------:R-:W-:Y:S01]  /*39d0*/  HFMA2.MMA R30, -RZ, RZ, 0, 2.384185791015625e-07 ;  /* 0x00000004ff1e7435 */ /* 0x000fe200000001ff */
[----:B------:R-:W-:Y:S02]  /*39e0*/  MOV R31, 0xffffffff ;  /* 0xffffffff001f7802 */ /* 0x000fe40000000f00 */
[----:B------:R-:W-:-:S02]  /*39f0*/  MOV R25, R27 ;  /* 0x0000001b00197202 */ /* 0x000fc40000000f00 */
[----:B------:R-:W-:Y:S02]  /*3a00*/  MOV R2, 0x3a20 ;  /* 0x00003a2000027802 */ /* 0x000fe40000000f00 */
[----:B------:R-:W-:Y:S05]  /*3a10*/  CALL.REL.NOINC `($__internal_1_$__cuda_sm70_shflsync_down_p) ;  /* 0x0000026000007944 */ /* 0x000fea0003c00000 */
[----:B-1----:R-:W-:Y:S01]  /*3a20*/  MOV R24, R30 ;  /* 0x0000001e00187202 */ /* 0x002fe20000000f00 */
[----:B------:R-:W-:Y:S01]  /*3a30*/  HFMA2.MMA R30, -RZ, RZ, 0, 2.384185791015625e-07 ;  /* 0x00000004ff1e7435 */ /* 0x000fe200000001ff */
[----:B0-----:R-:W-:Y:S02]  /*3a40*/  MOV R25, R29 ;  /* 0x0000001d00197202 */ /* 0x001fe40000000f00 */
[----:B------:R-:W-:Y:S02]  /*3a50*/  MOV R26, 0x1f ;  /* 0x0000001f001a7802 */ /* 0x000fe40000000f00 */
[----:B------:R-:W-:Y:S02]  /*3a60*/  MOV R31, 0xffffffff ;  /* 0xffffffff001f7802 */ /* 0x000fe40000000f00 */
[----:B------:R-:W-:Y:S02]  /*3a70*/  MOV R2, 0x3a90 ;  /* 0x00003a9000027802 */ /* 0x000fe40000000f00 */
[----:B------:R-:W-:Y:S05]  /*3a80*/  CALL.REL.NOINC `($__internal_1_$__cuda_sm70_shflsync_down_p) ;  /* 0x000001f000007944 */ /* 0x000fea0003c00000 */
[----:B------:R-:W-:Y:S01]  /*3a90*/  FADD.FTZ R27, R24, R27 ;  /* 0x0000001b181b7221 */ /* 0x000fe20000010000 */
[----:B0-----:R-:W-:Y:S01]  /*3aa0*/  MOV R26, 0x1f ;  /* 0x0000001f001a7802 */ /* 0x001fe20000000f00 */
[----:B-1----:R-:W-:Y:S01]  /*3ab0*/  FADD.FTZ R29, R29, R30 ;  /* 0x0000001e1d1d7221 */ /* 0x002fe20000010000 */
[----:B------:R-:W-:Y:S01]  /*3ac0*/  HFMA2.MMA R30, -RZ, RZ, 0, 1.1920928955078125e-07 ;  /* 0x00000002ff1e7435 */ /* 0x000fe200000001ff */
[----:B------:R-:W-:-:S02]  /*3ad0*/  MOV R31, 0xffffffff ;  /* 0xffffffff001f7802 */ /* 0x000fc40000000f00 */
[----:B------:R-:W-:Y:S02]  /*3ae0*/  MOV R25, R27 ;  /* 0x0000001b00197202 */ /* 0x000fe40000000f00 */
[----:B------:R-:W-:Y:S02]  /*3af0*/  MOV R2, 0x3b10 ;  /* 0x00003b1000027802 */ /* 0x000fe40000000f00 */
[----:B------:R-:W-:Y:S05]  /*3b00*/  CALL.REL.NOINC `($__internal_1_$__cuda_sm70_shflsync_down_p) ;  /* 0x0000017000007944 */ /* 0x000fea0003c00000 */
[----:B-1----:R-:W-:Y:S01]  /*3b10*/  MOV R24, R30 ;  /* 0x0000001e00187202 */ /* 0x002fe20000000f00 */
[----:B------:R-:W-:Y:S01]  /*3b20*/  HFMA2.MMA R30, -RZ, RZ, 0, 1.1920928955078125e-07 ;  /* 0x00000002ff1e7435 */ /* 0x000fe200000001ff */
[----:B0-----:R-:W-:Y:S02]  /*3b30*/  MOV R25, R29 ;  /* 0x0000001d00197202 */ /* 0x001fe40000000f00 */
[----:B------:R-:W-:Y:S02]  /*3b40*/  MOV R26, 0x1f ;  /* 0x0000001f001a7802 */ /* 0x000fe40000000f00 */
[----:B------:R-:W-:Y:S02]  /*3b50*/  MOV R31, 0xffffffff ;  /* 0xffffffff001f7802 */ /* 0x000fe40000000f00 */
[----:B------:R-:W-:-:S02]  /*3b60*/  MOV R2, 0x3b80 ;  /* 0x00003b8000027802 */ /* 0x000fc40000000f00 */
[----:B------:R-:W-:Y:S05]  /*3b70*/  CALL.REL.NOINC `($__internal_1_$__cuda_sm70_shflsync_down_p) ;  /* 0x0000010000007944 */ /* 0x000fea0003c00000 */
[----:B------:R-:W-:Y:S01]  /*3b80*/  FADD.FTZ R27, R24, R27 ;  /* 0x0000001b181b7221 */ /* 0x000fe20000010000 */
[----:B0-----:R-:W-:Y:S01]  /*3b90*/  MOV R26, 0x1f ;  /* 0x0000001f001a7802 */ /* 0x001fe20000000f00 */
[----:B-1----:R-:W-:Y:S01]  /*3ba0*/  FADD.FTZ R29, R29, R30 ;  /* 0x0000001e1d1d7221 */ /* 0x002fe20000010000 */
[----:B------:R-:W-:Y:S01]  /*3bb0*/  HFMA2.MMA R30, -RZ, RZ, 0, 5.9604644775390625e-08 ;  /* 0x00000001ff1e7435 */ /* 0x000fe200000001ff */
[----:B------:R-:W-:-:S02]  /*3bc0*/  MOV R31, 0xffffffff ;  /* 0xffffffff001f7802 */ /* 0x000fc40000000f00 */
[----:B------:R-:W-:Y:S02]  /*3bd0*/  MOV R25, R27 ;  /* 0x0000001b00197202 */ /* 0x000fe40000000f00 */
[----:B------:R-:W-:Y:S02]  /*3be0*/  MOV R2, 0x3c00 ;  /* 0x00003c0000027802 */ /* 0x000fe40000000f00 */
[----:B------:R-:W-:Y:S05]  /*3bf0*/  CALL.REL.NOINC `($__internal_1_$__cuda_sm70_shflsync_down_p) ;  /* 0x0000008000007944 */ /* 0x000fea0003c00000 */
[----:B-1----:R-:W-:Y:S01]  /*3c00*/  MOV R28, R30 ;  /* 0x0000001e001c7202 */ /* 0x002fe20000000f00 */
[----:B------:R-:W-:Y:S01]  /*3c10*/  HFMA2.MMA R30, -RZ, RZ, 0, 5.9604644775390625e-08 ;  /* 0x00000001ff1e7435 */ /* 0x000fe200000001ff */
[----:B0-----:R-:W-:Y:S02]  /*3c20*/  MOV R25, R29 ;  /* 0x0000001d00197202 */ /* 0x001fe40000000f00 */
[----:B------:R-:W-:Y:S02]  /*3c30*/  MOV R26, 0x1f ;  /* 0x0000001f001a7802 */ /* 0x000fe40000000f00 */
[----:B------:R-:W-:Y:S02]  /*3c40*/  MOV R31, 0xffffffff ;  /* 0xffffffff001f7802 */ /* 0x000fe40000000f00 */
[----:B------:R-:W-:-:S02]  /*3c50*/  MOV R2, 0x3c70 ;  /* 0x00003c7000027802 */ /* 0x000fc40000000f00 */
[----:B------:R-:W-:Y:S05]  /*3c60*/  CALL.REL.NOINC `($__internal_1_$__cuda_sm70_shflsync_down_p) ;  /* 0x0000001000007944 */ /* 0x000fea0003c00000 */
[----:B01----:R-:W-:Y:S05]  /*3c70*/  BRA `(.L_x_30) ;  /* 0xffffe13000007947 */ /* 0x003fea000383ffff */
        .weak           $__internal_1_$__cuda_sm70_shflsync_down_p
        .type           $__internal_1_$__cuda_sm70_shflsync_down_p,@function
        .size           $__internal_1_$__cuda_sm70_shflsync_down_p,(.L_x_11735 - $__internal_1_$__cuda_sm70_shflsync_down_p)
$__internal_1_$__cuda_sm70_shflsync_down_p:
[----:B------:R-:W-:Y:S01]  /*3c80*/  HFMA2.MMA R3, -RZ, RZ, 0, 0 ;  /* 0x00000000ff037435 */ /* 0x000fe200000001ff */
[----:B------:R-:W-:Y:S04]  /*3c90*/  WARPSYNC R31 ;  /* 0x0000001f00007348 */ /* 0x000fe80003800000 */
[----:B------:R0:W1:Y:S01]  /*3ca0*/  SHFL.DOWN PT, R30, R25, R30, R26 ;  /* 0x0800001e191e7389 */ /* 0x00006200000e001a */
[----:B------:R-:W-:Y:S05]  /*3cb0*/  RET.REL.NODEC R2 `(_ZN10layer_norm13ln_bwd_kernelINS_13Kernel_traitsI13__nv_bfloat16S2_S2_S2_fjLj4096ELj1ELj1ELj4ELj16ENS_18Kernel_traits_baseILj4096ES2_S2_S2_S2_fjLj128EEEEELb0ELb0ELb0ELb1EEEvNS_9BwdParamsE) ;  /* 0xffffc34002007950 */ /* 0x000fea0003c3ffff */
.L_x_31:
        /* <DEDUP_REMOVED lines=12> */
.L_x_11735:


//--------------------- .text._ZN10layer_norm13ln_bwd_kernelINS_13Kernel_traitsI13__nv_bfloat16S2_S2_S2_fjLj4096ELj1ELj1ELj4ELj16ENS_18Kernel_traits_baseILj4096ES2_S2_S2_S2_fjLj128EEEEELb0ELb0ELb1ELb0EEEvNS_9BwdParamsE --------------------------
	.section	.text._ZN10layer_norm13ln_bwd_kernelINS_13Kernel_traitsI13__nv_bfloat16S2_S2_S2_fjLj4096ELj1ELj1ELj4ELj16ENS_18Kernel_traits_baseILj4096ES2_S2_S2_S2_fjLj128EEEEELb0ELb0ELb1ELb0EEEvNS_9BwdParamsE,"ax",@progbits
	.sectioninfo	@"SHI_REGISTERS=212"
	.align	128
        .global         _ZN10layer_norm13ln_bwd_kernelINS_13Kernel_traitsI13__nv_bfloat16S2_S2_S2_fjLj4096ELj1ELj1ELj4ELj16ENS_18Kernel_traits_baseILj4096ES2_S2_S2_S2_fjLj128EEEEELb0ELb0ELb1ELb0EEEvNS_9BwdParamsE
        .type           _ZN10layer_norm13ln_bwd_kernelINS_13Kernel_traitsI13__nv_bfloat16S2_S2_S2_fjLj4096ELj1ELj1ELj4ELj16ENS_18Kernel_traits_baseILj4096ES2_S2_S2_S2_fjLj128EEEEELb0ELb0ELb1ELb0EEEvNS_9BwdParamsE,@function
        .size           _ZN10layer_norm13ln_bwd_kernelINS_13Kernel_traitsI13__nv_bfloat16S2_S2_S2_fjLj4096ELj1ELj1ELj4ELj16ENS_18Kernel_traits_baseILj4096ES2_S2_S2_S2_fjLj128EEEEELb0ELb0ELb1ELb0EEEvNS_9BwdParamsE,(.L_x_11736 - _ZN10layer_norm13ln_bwd_kernelINS_13Kernel_traitsI13__nv_bfloat16S2_S2_S2_fjLj4096ELj1ELj1ELj4ELj16ENS_18Kernel_traits_baseILj4096ES2_S2_S2_S2_fjLj128EEEEELb0ELb0ELb1ELb0EEEvNS_9BwdParamsE)
        .other          _ZN10layer_norm13ln_bwd_kernelINS_13Kernel_traitsI13__nv_bfloat16S2_S2_S2_fjLj4096ELj1ELj1ELj4ELj16ENS_18Kernel_traits_baseILj4096ES2_S2_S2_S2_fjLj128EEEEELb0ELb0ELb1ELb0EEEvNS_9BwdParamsE,@"STO_CUDA_ENTRY STV_DEFAULT"
_ZN10layer_norm13ln_bwd_kernelINS_13Kernel_traitsI13__nv_bfloat16S2_S2_S2_fjLj4096ELj1ELj1ELj4ELj16ENS_18Kernel_traits_baseILj4096ES2_S2_S2_S2_fjLj128EEEEELb0ELb0ELb1ELb0EEEvNS_9BwdParamsE:
.text._ZN10layer_norm13ln_bwd_kernelINS_13Kernel_traitsI13__nv_bfloat16S2_S2_S2_fjLj4096ELj1ELj1ELj4ELj16ENS_18Kernel_traits_baseILj4096ES2_S2_S2_S2_fjLj128EEEEELb0ELb0ELb1ELb0EEEvNS_9BwdParamsE:
        /* <DEDUP_REMOVED lines=11> */
[C---:B------:R-:W-:Y:S01]  /*00b0*/  ISETP.GE.U32.AND P1, PT, R36.reuse, 0x180, PT ;  /* 0x000001802400780c */ /* 0x040fe20003f26070 */
[----:B------:R-:W0:Y:S01]  /*00c0*/  S2UR UR6, SR_CTAID.X ;  /* 0x00000000000679c3 */ /* 0x000e220000002500 */
[----:B------:R-:W-:Y:S02]  /*00d0*/  ISETP.GE.U32.AND P2, PT, R36, 0x200, PT ;  /* 0x000002002400780c */ /* 0x000fe40003f46070 */
[----:B------:R-:W-:Y:S02]  /*00e0*/  P2R R0, PR, RZ, 0x8 ;  /* 0x00000008ff007803 */ /* 0x000fe40000000000 */
[----:B------:R-:W-:-:S03]  /*00f0*/  P2R R0, PR, RZ, 0x4 ;  /* 0x00000004ff007803 */ /* 0x000fc60000000000 */
[----:B------:R-:W-:Y:S02]  /*0100*/  @P3 MOV R3, 0x10 ;  /* 0x0000001000033802 */ /* 0x000fe40000000f00 */
[----:B------:R-:W-:Y:S02]  /*0110*/  @P0 IMAD.MOV.U32 R7, RZ, RZ, 0x10 ;  /* 0x00000010ff070424 */ /* 0x000fe400078e00ff */
        /* <DEDUP_REMOVED lines=11> */
[----:B------:R-:W-:Y:S01]  /*01d0*/  @P2 IMAD.WIDE.U32 R4, R4, R5, c[0x0][0x1b0] ;  /* 0x00006c0004042625 */ /* 0x000fe200078e0005 */
[----:B0-----:R-:W-:-:S04]  /*01e0*/  LEA.HI R10, R37, UR6, RZ, 0x19 ;  /* 0x00000006250a7c11 */ /* 0x001fc8000f8fc8ff */
[----:B------:R1:W5:Y:S01]  /*01f0*/  @P2 LDG.E.128 R40, [R4.64] ;  /* 0x0000000404282981 */ /* 0x000362000c1e1d00 */
        /* <DEDUP_REMOVED lines=34> */
[----:B-1----:R-:W0:Y:S01]  /*0420*/  LDC.U8 R23, c[0x0][0x1f0] ;  /* 0x00007c00ff177b82 */ /* 0x002e220000000000 */
[----:B------:R-:W-:Y:S01]  /*0430*/  HFMA2.MMA R45, -RZ, RZ, 0, 0 ;  /* 0x00000000ff2d7435 */ /* 0x000fe200000001ff */
[--C-:B-----5:R-:W-:Y:S01]  /*0440*/  PRMT R35, RZ, 0x5410, R12.reuse ;  /* 0x00005410ff237816 */ /* 0x120fe2000000000c */
[----:B------:R-:W-:Y:S01]  /*0450*/  IMAD.MOV.U32 R8, RZ, RZ, 0x1 ;  /* 0x00000001ff087424 */ /* 0x000fe200078e00ff */
[----:B------:R-:W-:-:S02]  /*0460*/  PRMT R34, RZ, 0x7610, R12 ;  /* 0x00007610ff227816 */ /* 0x000fc4000000000c */
[--C-:B------:R-:W-:Y:S02]  /*0470*/  PRMT R33, RZ, 0x5410, R13.reuse ;  /* 0x00005410ff217816 */ /* 0x100fe4000000000d */
        /* <DEDUP_REMOVED lines=28> */
[----:B0-----:R-:W-:-:S02]  /*0640*/  PRMT R0, RZ, 0x7610, R43 ;  /* 0x00007610ff007816 */ /* 0x001fc4000000002b */
.L_x_157:
[----:B------:R-:W-:-:S05]  /*0650*/  MOV R135, 0x4 ;  /* 0x0000000400877802 */ /* 0x000fca0000000f00 */
[----:B------:R-:W-:-:S06]  /*0660*/  IMAD.WIDE R132, R10, R135, c[0x0][0x1d8] ;  /* 0x000076000a847625 */ /* 0x000fcc00078e0287 */
[----:B------:R-:W2:Y:S01]  /*0670*/  LDG.E R132, [R132.64] ;  /* 0x0000000484847981 */ /* 0x000ea2000c1e1900 */
[----:B------:R-:W-:-:S04]  /*0680*/  IMAD.WIDE R130, R10, R135, c[0x0][0x1a8] ;  /* 0x00006a000a827625 */ /* 0x000fc800078e0287 */
[C---:B------:R-:W-:Y:S01]  /*0690*/  IMAD.WIDE R128, R10.reuse, R135, c[0x0][0x1d0] ;  /* 0x000074000a807625 */ /* 0x040fe200078e0287 */
[----:B------:R0:W5:Y:S04]  /*06a0*/  LDG.E R38, [R130.64] ;  /* 0x0000000482267981 */ /* 0x000168000c1e1900 */
[----:B------:R0:W5:Y:S01]  /*06b0*/  LDG.E R202, [R128.64] ;  /* 0x0000000480ca7981 */ /* 0x000162000c1e1900 */
[----:B------:R-:W-:Y:S01]  /*06c0*/  IMAD R39, R10, c[0x0][0x168], RZ ;  /* 0x00005a000a277a24 */ /* 0x000fe200078e02ff */
[----:B------:R-:W-:Y:S01]  /*06d0*/  BSSY B0, `(.L_x_33) ;  /* 0x0000189000007945 */ /* 0x000fe20003800000 */
[----:B------:R-:W-:-:S03]  /*06e0*/  IMAD.MOV.U32 R204, RZ, RZ, 0x10 ;  /* 0x00000010ffcc7424 */ /* 0x000fc600078e00ff */
[----:B------:R-:W-:-:S04]  /*06f0*/  SHF.R.S32.HI R134, RZ, 0x1f, R39 ;  /* 0x0000001fff867819 */ /* 0x000fc80000011427 */
[----:B------:R-:W-:Y:S02]  /*0700*/  LEA.HI R39, R134, R39, RZ, 0x3 ;  /* 0x0000002786277211 */ /* 0x000fe400078f18ff */
[----:B------:R-:W-:-:S04]  /*0710*/  LOP3.LUT R134, R37, 0x7f, RZ, 0xc0, !PT ;  /* 0x0000007f25867812 */ /* 0x000fc800078ec0ff */
[----:B------:R-:W-:-:S05]  /*0720*/  LEA.HI.SX32 R39, R39, R134, 0x1d ;  /* 0x0000008627277211 */ /* 0x000fca00078feaff */
[----:B------:R-:W-:Y:S01]  /*0730*/  IMAD.WIDE.U32 R174, R39, R204, c[0x0][0x218] ;  /* 0x0000860027ae7625 */ /* 0x000fe200078e00cc */
[----:B--2---:R-:W-:-:S13]  /*0740*/  ISETP.GT.AND P2, PT, R132, RZ, PT ;  /* 0x000000ff8400720c */ /* 0x004fda0003f44270 */
[----:B------:R-:W-:Y:S05]  /*0750*/  @P2 BRA `(.L_x_34) ;  /* 0x0000024000002947 */ /* 0x000fea0003800000 */
[----:B0-----:R-:W-:Y:S01]  /*0760*/  LOP3.LUT P3, RZ, R36, 0xffffff80, RZ, 0xc0, !PT ;  /* 0xffffff8024ff7812 */ /* 0x001fe2000786c0ff */
[----:B------:R-:W-:Y:S01]  /*0770*/  BSSY B1, `(.L_x_35) ;  /* 0x0000008000017945 */ /* 0x000fe20003800000 */
[----:B------:R-:W-:-:S11]  /*0780*/  MOV R129, R39 ;  /* 0x0000002700817202 */ /* 0x000fd60000000f00 */
[----:B------:R-:W-:Y:S05]  /*0790*/  @!P3 BRA `(.L_x_36) ;  /* 0x000000500000b947 */ /* 0x000fea0003800000 */
[----:B------:R-:W-:-:S04]  /*07a0*/  ISETP.NE.U32.AND P3, PT, RZ, c[0x0][0x218], PT ;  /* 0x00008600ff007a0c */ /* 0x000fc80003f65070 */
[----:B------:R-:W-:-:S13]  /*07b0*/  ISETP.NE.AND.EX P3, PT, RZ, c[0x0][0x21c], PT, P3 ;  /* 0x00008700ff007a0c */ /* 0x000fda0003f65330 */
[----:B------:R-:W-:Y:S05]  /*07c0*/  @!P3 BRA `(.L_x_37) ;  /* 0x000000100000b947 */ /* 0x000fea0003800000 */
[----:B------:R0:W5:Y:S02]  /*07d0*/  LDG.E.128 R100, [R174.64] ;  /* 0x00000004ae647981 */ /* 0x000164000c1e1d00 */
.L_x_37:
[----:B------:R-:W-:Y:S02]  /*07e0*/  IADD3 R129, R39, 0x80, RZ ;  /* 0x0000008027817810 */ /* 0x000fe40007ffe0ff */
.L_x_36:
[----:B------:R-:W-:Y:S05]  /*07f0*/  BSYNC B1 ;  /* 0x0000000000017941 */ /* 0x000fea0003800000 */
.L_x_35:
[----:B------:R-:W-:Y:S01]  /*0800*/  BSSY B1, `(.L_x_38) ;  /* 0x0000008000017945 */ /* 0x000fe20003800000 */
[----:B------:R-:W-:Y:S05]  /*0810*/  @!P0 BRA `(.L_x_39) ;  /* 0x0000006000008947 */ /* 0x000fea0003800000 */
[----:B------:R-:W-:-:S04]  /*0820*/  ISETP.NE.U32.AND P3, PT, RZ, c[0x0][0x218], PT ;  /* 0x00008600ff007a0c */ /* 0x000fc80003f65070 */
[----:B------:R-:W-:-:S13]  /*0830*/  ISETP.NE.AND.EX P3, PT, RZ, c[0x0][0x21c], PT, P3 ;  /* 0x00008700ff007a0c */ /* 0x000fda0003f65330 */
[----:B------:R-:W-:Y:S05]  /*0840*/  @!P3 BRA `(.L_x_40) ;  /* 0x000000200000b947 */ /* 0x000fea0003800000 */
[----:B------:R-:W-:-:S06]  /*0850*/  IMAD.WIDE.U32 R40, R129, R204, c[0x0][0x218] ;  /* 0x0000860081287625 */ /* 0x000fcc00078e00cc */
[----:B------:R-:W5:Y:S02]  /*0860*/  LDG.E.128 R40, [R40.64] ;  /* 0x0000000428287981 */ /* 0x000f64000c1e1d00 */
.L_x_40:
[----:B------:R-:W-:Y:S02]  /*0870*/  IADD3 R129, R129, 0x80, RZ ;  /* 0x0000008081817810 */ /* 0x000fe40007ffe0ff */
.L_x_39:
[----:B------:R-:W-:Y:S05]  /*0880*/  BSYNC B1 ;  /* 0x0000000000017941 */ /* 0x000fea0003800000 */
.L_x_38:
[----:B------:R-:W-:Y:S01]  /*0890*/  BSSY B1, `(.L_x_41) ;  /* 0x0000008000017945 */ /* 0x000fe20003800000 */
[----:B------:R-:W-:Y:S05]  /*08a0*/  @!P1 BRA `(.L_x_42) ;  /* 0x0000006000009947 */ /* 0x000fea0003800000 */
[----:B------:R-:W-:-:S04]  /*08b0*/  ISETP.NE.U32.AND P3, PT, RZ, c[0x0][0x218], PT ;  /* 0x00008600ff007a0c */ /* 0x000fc80003f65070 */
[----:B------:R-:W-:-:S13]  /*08c0*/  ISETP.NE.AND.EX P3, PT, RZ, c[0x0][0x21c], PT, P3 ;  /* 0x00008700ff007a0c */ /* 0x000fda0003f65330 */
[----:B------:R-:W-:Y:S05]  /*08d0*/  @!P3 BRA `(.L_x_43) ;  /* 0x000000200000b947 */ /* 0x000fea0003800000 */
[----:B------:R-:W-:-:S06]  /*08e0*/  IMAD.WIDE.U32 R104, R129, R204, c[0x0][0x218] ;  /* 0x0000860081687625 */ /* 0x000fcc00078e00cc */
[----:B------:R-:W5:Y:S02]  /*08f0*/  LDG.E.128 R104, [R104.64] ;  /* 0x0000000468687981 */ /* 0x000f64000c1e1d00 */
.L_x_43:
[----:B------:R-:W-:Y:S02]  /*0900*/  IADD3 R129, R129, 0x80, RZ ;  /* 0x0000008081817810 */ /* 0x000fe40007ffe0ff */
.L_x_42:
[----:B------:R-:W-:Y:S05]  /*0910*/  BSYNC B1 ;  /* 0x0000000000017941 */ /* 0x000fea0003800000 */
.L_x_41:
[----:B------:R-:W-:Y:S01]  /*0920*/  ISETP.NE.U32.AND P3, PT, RZ, c[0x0][0x218], PT ;  /* 0x00008600ff007a0c */ /* 0x000fe20003f65070 */
[----:B------:R-:W-:-:S03]  /*0930*/  CS2R R206, SRZ ;  /* 0x0000000000ce7805 */ /* 0x000fc6000001ff00 */
[----:B------:R-:W-:-:S04]  /*0940*/  ISETP.NE.AND.EX P3, PT, RZ, c[0x0][0x21c], PT, P3 ;  /* 0x00008700ff007a0c */ /* 0x000fc80003f65330 */
[----:B------:R-:W-:-:S13]  /*0950*/  ISETP.LT.U32.OR P3, PT, R36, 0x200, !P3 ;  /* 0x000002002400780c */ /* 0x000fda0005f61470 */
[----:B------:R-:W-:Y:S05]  /*0960*/  @P3 BRA `(.L_x_44) ;  /* 0x000015f000003947 */ /* 0x000fea0003800000 */
[----:B------:R-:W-:-:S06]  /*0970*/  IMAD.WIDE.U32 R108, R129, R204, c[0x0][0x218] ;  /* 0x00008600816c7625 */ /* 0x000fcc00078e00cc */
[----:B------:R-:W5:Y:S01]  /*0980*/  LDG.E.128 R108, [R108.64] ;  /* 0x000000046c6c7981 */ /* 0x000f62000c1e1d00 */
[----:B------:R-:W-:Y:S05]  /*0990*/  BRA `(.L_x_44) ;  /* 0x000015c000007947 */ /* 0x000fea0003800000 */
.L_x_34:
[----:B0-----:R-:W-:-:S06]  /*09a0*/  IMAD.WIDE R128, R10, R135, c[0x0][0x1a0] ;  /* 0x000068000a807625 */ /* 0x001fcc00078e0287 */
[----:B------:R-:W2:Y:S01]  /*09b0*/  LDG.E R128, [R128.64] ;  /* 0x0000000480807981 */ /* 0x000ea2000c1e1900 */
[----:B------:R-:W-:Y:S01]  /*09c0*/  IADD3 R130, R132, -0x1, RZ ;  /* 0xffffffff84827810 */ /* 0x000fe20007ffe0ff */
[----:B------:R-:W-:Y:S01]  /*09d0*/  BSSY B1, `(.L_x_45) ;  /* 0x000005c000017945 */ /* 0x000fe20003800000 */
[----:B------:R-:W-:Y:S01]  /*09e0*/  LOP3.LUT P4, RZ, R36, 0xffffff80, RZ, 0xc0, !PT ;  /* 0xffffff8024ff7812 */ /* 0x000fe2000788c0ff */
[----:B------:R-:W-:Y:S01]  /*09f0*/  CS2R R206, SRZ ;  /* 0x0000000000ce7805 */ /* 0x000fe2000001ff00 */
[----:B------:R-:W-:Y:S01]  /*0a00*/  ISETP.NE.AND P3, PT, R23, RZ, PT ;  /* 0x000000ff1700720c */ /* 0x000fe20003f65270 */
[----:B------:R-:W-:Y:S01]  /*0a10*/  IMAD R130, R130, c[0x0][0x168], RZ ;  /* 0x00005a0082827a24 */ /* 0x000fe200078e02ff */
[----:B------:R-:W-:-:S04]  /*0a20*/  MOV R209, R39 ;  /* 0x0000002700d17202 */ /* 0x000fc80000000f00 */
[----:B------:R-:W-:-:S04]  /*0a30*/  SHF.R.S32.HI R131, RZ, 0x1f, R130 ;  /* 0x0000001fff837819 */ /* 0x000fc80000011482 */
[----:B------:R-:W-:-:S04]  /*0a40*/  LEA.HI R131, R131, R130, RZ, 0x3 ;  /* 0x0000008283837211 */ /* 0x000fc800078f18ff */
[----:B------:R-:W-:Y:S02]  /*0a50*/  LEA.HI.SX32 R205, R131, R134, 0x1d ;  /* 0x0000008683cd7211 */ /* 0x000fe400078feaff */
[----:B--2---:R-:W-:Y:S01]  /*0a60*/  FSEL R203, R128, RZ, !P3 ;  /* 0x000000ff80cb7208 */ /* 0x004fe20005800000 */
[----:B------:R-:W-:Y:S05]  /*0a70*/  @!P4 BRA `(.L_x_46) ;  /* 0x000005100000c947 */ /* 0x000fea0003800000 */
[----:B------:R-:W-:-:S04]  /*0a80*/  IMAD.WIDE.U32 R128, R39, R204, c[0x0][0x188] ;  /* 0x0000620027807625 */ /* 0x000fc800078e00cc */
[----:B------:R-:W-:Y:S02]  /*0a90*/  IMAD.WIDE.U32 R132, R205, R204, c[0x0][0x208] ;  /* 0x00008200cd847625 */ /* 0x000fe400078e00cc */
[----:B------:R-:W2:Y:S04]  /*0aa0*/  LDG.E.128 R128, [R128.64] ;  /* 0x0000000480807981 */ /* 0x000ea8000c1e1d00 */
[----:B------:R-:W3:Y:S01]  /*0ab0*/  LDG.E.128 R132, [R132.64] ;  /* 0x0000000484847981 */ /* 0x000ee2000c1e1d00 */
[----:B------:R-:W-:-:S04]  /*0ac0*/  ISETP.NE.U32.AND P3, PT, RZ, c[0x0][0x218], PT ;  /* 0x00008600ff007a0c */ /* 0x000fc80003f65070 */
[----:B------:R-:W-:-:S13]  /*0ad0*/  ISETP.NE.AND.EX P3, PT, RZ, c[0x0][0x21c], PT, P3 ;  /* 0x00008700ff007a0c */ /* 0x000fda0003f65330 */
[----:B------:R0:W5:Y:S01]  /*0ae0*/  @P3 LDG.E.128 R100, [R174.64] ;  /* 0x00000004ae643981 */ /* 0x000162000c1e1d00 */
[----:B------:R-:W-:Y:S02]  /*0af0*/  IADD3 R209, R39, 0x80, RZ ;  /* 0x0000008027d17810 */ /* 0x000fe40007ffe0ff */
[----:B------:R-:W-:Y:S02]  /*0b00*/  IADD3 R205, R205, 0x80, RZ ;  /* 0x00000080cdcd7810 */ /* 0x000fe40007ffe0ff */
[--C-:B--2---:R-:W-:Y:S02]  /*0b10*/  PRMT R136, RZ, 0x5410, R128.reuse ;  /* 0x00005410ff887816 */ /* 0x104fe40000000080 */
[----:B------:R-:W-:Y:S02]  /*0b20*/  PRMT R128, RZ, 0x7610, R128 ;  /* 0x00007610ff807816 */ /* 0x000fe40000000080 */
[----:B------:R-:W-:Y:S01]  /*0b30*/  PRMT R140, RZ, 0x5410, R129 ;  /* 0x00005410ff8c7816 */ /* 0x000fe20000000081 */
[----:B------:R-:W-:Y:S01]  /*0b40*/  FADD.FTZ R139, -R203, R136 ;  /* 0x00000088cb8b7221 */ /* 0x000fe20000010100 */
[----:B---3--:R-:W-:-:S02]  /*0b50*/  PRMT R138, RZ, 0x5410, R132 ;  /* 0x00005410ff8a7816 */ /* 0x008fc40000000084 */
[----:B------:R-:W-:Y:S01]  /*0b60*/  PRMT R144, RZ, 0x7610, R129 ;  /* 0x00007610ff907816 */ /* 0x000fe20000000081 */
[----:B-----5:R-:W-:Y:S01]  /*0b70*/  FMUL.FTZ R139, R38, R139 ;  /* 0x0000008b268b7220 */ /* 0x020fe20000410000 */
[----:B------:R-:W-:Y:S01]  /*0b80*/  PRMT R132, RZ, 0x7610, R132 ;  /* 0x00007610ff847816 */ /* 0x000fe20000000084 */
[C---:B------:R-:W-:Y:S01]  /*0b90*/  FADD.FTZ R129, -R203.reuse, R128 ;  /* 0x00000080cb817221 */ /* 0x040fe20000010100 */
[--C-:B------:R-:W-:Y:S01]  /*0ba0*/  PRMT R150, RZ, 0x5410, R131.reuse ;  /* 0x00005410ff967816 */ /* 0x100fe20000000083 */
[----:B------:R-:W-:Y:S01]  /*0bb0*/  FADD.FTZ R141, -R203, R140 ;  /* 0x0000008ccb8d7221 */ /* 0x000fe20000010100 */
[----:B0-----:R-:W-:Y:S01]  /*0bc0*/  PRMT R174, RZ, 0x7610, R131 ;  /* 0x00007610ffae7816 */ /* 0x001fe20000000083 */
[----:B------:R-:W-:Y:S01]  /*0bd0*/  FADD.FTZ R68, R68, R138 ;  /* 0x0000008a44447221 */ /* 0x000fe20000010000 */
[--C-:B------:R-:W-:Y:S01]  /*0be0*/  PRMT R142, RZ, 0x5410, R133.reuse ;  /* 0x00005410ff8e7816 */ /* 0x100fe20000000085 */
[-C--:B------:R-:W-:Y:S01]  /*0bf0*/  FFMA.FTZ R44, R139, R138.reuse, R44 ;  /* 0x0000008a8b2c7223 */ /* 0x080fe2000001002c */
[----:B------:R-:W-:Y:S01]  /*0c00*/  PRMT R146, RZ, 0x5410, R130 ;  /* 0x00005410ff927816 */ /* 0x000fe20000000082 */
[----:B------:R-:W-:Y:S01]  /*0c10*/  FMUL.FTZ R138, R35, R138 ;  /* 0x0000008a238a7220 */ /* 0x000fe20000410000 */
[----:B------:R-:W-:Y:S01]  /*0c20*/  PRMT R133, RZ, 0x7610, R133 ;  /* 0x00007610ff857816 */ /* 0x000fe20000000085 */
[----:B------:R-:W-:Y:S01]  /*0c30*/  FADD.FTZ R131, -R203, R144 ;  /* 0x00000090cb837221 */ /* 0x000fe20000010100 */
[----:B------:R-:W-:Y:S01]  /*0c40*/  PRMT R148, RZ, 0x7610, R130 ;  /* 0x00007610ff947816 */ /* 0x000fe20000000082 */
[C---:B------:R-:W-:Y:S01]  /*0c50*/  FMUL.FTZ R136, R38.reuse, R129 ;  /* 0x0000008126887220 */ /* 0x040fe20000410000 */
[--C-:B------:R-:W-:Y:S01]  /*0c60*/  PRMT R130, RZ, 0x5410, R134.reuse ;  /* 0x00005410ff827816 */ /* 0x100fe20000000086 */
[----:B------:R-:W-:Y:S01]  /*0c70*/  FMUL.FTZ R141, R38, R141 ;  /* 0x0000008d268d7220 */ /* 0x000fe20000410000 */
[----:B------:R-:W-:Y:S01]  /*0c80*/  PRMT R134, RZ, 0x7610, R134 ;  /* 0x00007610ff867816 */ /* 0x000fe20000000086 */
[----:B------:R-:W-:Y:S01]  /*0c90*/  FMUL.FTZ R143, R34, R132 ;  /* 0x00000084228f7220 */ /* 0x000fe20000410000 */
[--C-:B------:R-:W-:Y:S01]  /*0ca0*/  PRMT R153, RZ, 0x5410, R135.reuse ;  /* 0x00005410ff997816 */ /* 0x100fe20000000087 */
[----:B------:R-:W-:Y:S01]  /*0cb0*/  FADD.FTZ R128, RZ, R138 ;  /* 0x0000008aff807221 */ /* 0x000fe20000010000 */
[----:B------:R-:W-:Y:S01]  /*0cc0*/  PRMT R206, RZ, 0x7610, R135 ;  /* 0x00007610ffce7816 */ /* 0x000fe20000000087 */
[----:B------:R-:W-:-:S02]  /*0cd0*/  FFMA.FTZ R129, R139, R138, RZ ;  /* 0x0000008a8b817223 */ /* 0x000fc400000100ff */
[----:B------:R-:W-:Y:S02]  /*0ce0*/  FADD.FTZ R70, R70, R142 ;  /* 0x0000008e46467221 */ /* 0x000fe40000010000 */
[----:B------:R-:W-:Y:S02]  /*0cf0*/  FMUL.FTZ R140, R38, R131 ;  /* 0x00000083268c7220 */ /* 0x000fe40000410000 */
[-C--:B------:R-:W-:Y:S02]  /*0d00*/  FFMA.FTZ R46, R141, R142.reuse, R46 ;  /* 0x0000008e8d2e7223 */ /* 0x080fe4000001002e */
[----:B------:R-:W-:Y:S02]  /*0d10*/  FMUL.FTZ R142, R33, R142 ;  /* 0x0000008e218e7220 */ /* 0x000fe40000410000 */
[----:B------:R-:W-:Y:S02]  /*0d20*/  FADD.FTZ R131, R128, R143 ;  /* 0x0000008f80837221 */ /* 0x000fe40000010000 */
[----:B------:R-:W-:-:S02]  /*0d30*/  FFMA.FTZ R129, R136, R143, R129 ;  /* 0x0000008f88817223 */ /* 0x000fc40000010081 */
[----:B------:R-:W-:Y:S02]  /*0d40*/  FADD.FTZ R145, -R203, R146 ;  /* 0x00000092cb917221 */ /* 0x000fe40000010100 */
[----:B------:R-:W-:Y:S02]  /*0d50*/  FMUL.FTZ R147, R32, R133 ;  /* 0x0000008520937220 */ /* 0x000fe40000410000 */
[----:B------:R-:W-:Y:S02]  /*0d60*/  FADD.FTZ R128, R131, R142 ;  /* 0x0000008e83807221 */ /* 0x000fe40000010000 */
[----:B------:R-:W-:Y:S02]  /*0d70*/  FFMA.FTZ R129, R141, R142, R129 ;  /* 0x0000008e8d817223 */ /* 0x000fe40000010081 */
[----:B------:R-:W-:Y:S02]  /*0d80*/  FADD.FTZ R135, -R203, R148 ;  /* 0x00000094cb877221 */ /* 0x000fe40000010100 */
[----:B------:R-:W-:-:S02]  /*0d90*/  FMUL.FTZ R145, R38, R145 ;  /* 0x0000009126917220 */ /* 0x000fc40000410000 */
        /* <DEDUP_REMOVED lines=8> */
[----:B------:R-:W-:Y:S02]  /*0e20*/  FADD.FTZ R175, -R203, R174 ;  /* 0x000000aecbaf7221 */ /* 0x000fe40000010100 */
        /* <DEDUP_REMOVED lines=22> */
.L_x_46:
[----:B------:R-:W-:Y:S05]  /*0f90*/  BSYNC B1 ;  /* 0x0000000000017941 */ /* 0x000fea0003800000 */
.L_x_45:
[----:B------:R-:W-:Y:S01]  /*0fa0*/  BSSY B1, `(.L_x_47) ;  /* 0x0000054000017945 */ /* 0x000fe20003800000 */
[----:B------:R-:W-:Y:S05]  /*0fb0*/  @!P0 BRA `(.L_x_48) ;  /* 0x0000052000008947 */ /* 0x000fea0003800000 */
[----:B------:R-:W-:-:S04]  /*0fc0*/  IMAD.WIDE.U32 R128, R209, R204, c[0x0][0x188] ;  /* 0x00006200d1807625 */ /* 0x000fc800078e00cc */
[----:B------:R-:W-:Y:S02]  /*0fd0*/  IMAD.WIDE.U32 R132, R205, R204, c[0x0][0x208] ;  /* 0x00008200cd847625 */ /* 0x000fe400078e00cc */
[----:B------:R-:W2:Y:S04]  /*0fe0*/  LDG.E.128 R128, [R128.64] ;  /* 0x0000000480807981 */ /* 0x000ea8000c1e1d00 */
[----:B------:R-:W3:Y:S01]  /*0ff0*/  LDG.E.128 R132, [R132.64] ;  /* 0x0000000484847981 */ /* 0x000ee2000c1e1d00 */
[----:B------:R-:W-:-:S04]  /*1000*/  ISETP.NE.U32.AND P3, PT, RZ, c[0x0][0x218], PT ;  /* 0x00008600ff007a0c */ /* 0x000fc80003f65070 */
[----:B------:R-:W-:-:S13]  /*1010*/  ISETP.NE.AND.EX P3, PT, RZ, c[0x0][0x21c], PT, P3 ;  /* 0x00008700ff007a0c */ /* 0x000fda0003f65330 */
[----:B------:R-:W-:-:S05]  /*1020*/  @P3 IMAD.WIDE.U32 R154, R209, R204, c[0x0][0x218] ;  /* 0x00008600d19a3625 */ /* 0x000fca00078e00cc */
[----:B------:R3:W5:Y:S01]  /*1030*/  @P3 LDG.E.128 R40, [R154.64] ;  /* 0x000000049a283981 */ /* 0x000762000c1e1d00 */
[----:B------:R-:W-:Y:S02]  /*1040*/  IADD3 R205, R205, 0x80, RZ ;  /* 0x00000080cdcd7810 */ /* 0x000fe40007ffe0ff */
[----:B------:R-:W-:Y:S02]  /*1050*/  IADD3 R209, R209, 0x80, RZ ;  /* 0x00000080d1d17810 */ /* 0x000fe40007ffe0ff */
[----:B--2---:R-:W-:Y:S02]  /*1060*/  PRMT R152, RZ, 0x5410, R128 ;  /* 0x00005410ff987816 */ /* 0x004fe40000000080 */
[--C-:B------:R-:W-:Y:S02]  /*1070*/  PRMT R156, RZ, 0x5410, R129.reuse ;  /* 0x00005410ff9c7816 */ /* 0x100fe40000000081 */
[----:B---3--:R-:W-:Y:S01]  /*1080*/  PRMT R154, RZ, 0x5410, R132 ;  /* 0x00005410ff9a7816 */ /* 0x008fe20000000084 */
[C---:B------:R-:W-:Y:S01]  /*1090*/  FADD.FTZ R155, -R203.reuse, R152 ;  /* 0x00000098cb9b7221 */ /* 0x040fe20000010100 */
[----:B------:R-:W-:Y:S01]  /*10a0*/  PRMT R128, RZ, 0x7610, R128 ;  /* 0x00007610ff807816 */ /* 0x000fe20000000080 */
[----:B------:R-:W-:Y:S01]  /*10b0*/  FADD.FTZ R157, -R203, R156 ;  /* 0x0000009ccb9d7221 */ /* 0x000fe20000010100 */
[----:B------:R-:W-:Y:S01]  /*10c0*/  PRMT R160, RZ, 0x7610, R129 ;  /* 0x00007610ffa07816 */ /* 0x000fe20000000081 */
[----:B-----5:R-:W-:Y:S01]  /*10d0*/  FMUL.FTZ R155, R38, R155 ;  /* 0x0000009b269b7220 */ /* 0x020fe20000410000 */
[----:B------:R-:W-:Y:S01]  /*10e0*/  PRMT R132, RZ, 0x7610, R132 ;  /* 0x00007610ff847816 */ /* 0x000fe20000000084 */
[----:B------:R-:W-:Y:S01]  /*10f0*/  FADD.FTZ R124, R124, R154 ;  /* 0x0000009a7c7c7221 */ /* 0x000fe20000010000 */
[----:B------:R-:W-:Y:S01]  /*1100*/  PRMT R158, RZ, 0x5410, R133 ;  /* 0x00005410ff9e7816 */ /* 0x000fe20000000085 */
[-C--:B------:R-:W-:Y:S01]  /*1110*/  FFMA.FTZ R112, R155, R154.reuse, R112 ;  /* 0x0000009a9b707223 */ /* 0x080fe20000010070 */
[----:B------:R-:W-:Y:S01]  /*1120*/  PRMT R162, RZ, 0x5410, R130 ;  /* 0x00005410ffa27816 */ /* 0x000fe20000000082 */
[----:B------:R-:W-:Y:S01]  /*1130*/  FADD.FTZ R129, -R203, R128 ;  /* 0x00000080cb817221 */ /* 0x000fe20000010100 */
[--C-:B------:R-:W-:Y:S01]  /*1140*/  PRMT R164, RZ, 0x5410, R131.reuse ;  /* 0x00005410ffa47816 */ /* 0x100fe20000000083 */
[----:B------:R-:W-:Y:S01]  /*1150*/  FMUL.FTZ R154, R27, R154 ;  /* 0x0000009a1b9a7220 */ /* 0x000fe20000410000 */
[----:B------:R-:W-:Y:S01]  /*1160*/  PRMT R166, RZ, 0x7610, R131 ;  /* 0x00007610ffa67816 */ /* 0x000fe20000000083 */
[C---:B------:R-:W-:Y:S01]  /*1170*/  FMUL.FTZ R157, R38.reuse, R157 ;  /* 0x0000009d269d7220 */ /* 0x040fe20000410000 */
[----:B------:R-:W-:Y:S01]  /*1180*/  PRMT R133, RZ, 0x7610, R133 ;  /* 0x00007610ff857816 */ /* 0x000fe20000000085 */
[----:B------:R-:W-:Y:S01]  /*1190*/  FMUL.FTZ R152, R38, R129 ;  /* 0x0000008126987220 */ /* 0x000fe20000410000 */
[----:B------:R-:W-:Y:S01]  /*11a0*/  PRMT R130, RZ, 0x7610, R130 ;  /* 0x00007610ff827816 */ /* 0x000fe20000000082 */
[----:B------:R-:W-:Y:S01]  /*11b0*/  FMUL.FTZ R159, R26, R132 ;  /* 0x000000841a9f7220 */ /* 0x000fe20000410000 */
[----:B------:R-:W-:Y:S01]  /*11c0*/  PRMT R165, RZ, 0x5410, R134 ;  /* 0x00005410ffa57816 */ /* 0x000fe20000000086 */
[----:B------:R-:W-:Y:S01]  /*11d0*/  FADD.FTZ R128, R207, R154 ;  /* 0x0000009acf807221 */ /* 0x000fe20000010000 */
[----:B------:R-:W-:Y:S01]  /*11e0*/  PRMT R134, RZ, 0x7610, R134 ;  /* 0x00007610ff867816 */ /* 0x000fe20000000086 */
[----:B------:R-:W-:Y:S01]  /*11f0*/  FFMA.FTZ R206, R155, R154, R206 ;  /* 0x0000009a9bce7223 */ /* 0x000fe200000100ce */
[--C-:B------:R-:W-:Y:S01]  /*1200*/  PRMT R169, RZ, 0x5410, R135.reuse ;  /* 0x00005410ffa97816 */ /* 0x100fe20000000087 */
[----:B------:R-:W-:Y:S01]  /*1210*/  FADD.FTZ R126, R126, R158 ;  /* 0x0000009e7e7e7221 */ /* 0x000fe20000010000 */
[----:B------:R-:W-:Y:S01]  /*1220*/  PRMT R174, RZ, 0x7610, R135 ;  /* 0x00007610ffae7816 */ /* 0x000fe20000000087 */
        /* <DEDUP_REMOVED lines=11> */
[----:B------:R-:W-:Y:S02]  /*12e0*/  FADD.FTZ R135, -R203, R130 ;  /* 0x00000082cb877221 */ /* 0x000fe40000010100 */
[----:B------:R-:W-:-:S02]  /*12f0*/  FMUL.FTZ R160, R22, R165 ;  /* 0x000000a516a07220 */ /* 0x000fc40000410000 */
[----:B------:R-:W-:Y:S02]  /*1300*/  FADD.FTZ R129, R128, R163 ;  /* 0x000000a380817221 */ /* 0x000fe40000010000 */
[----:B------:R-:W-:Y:S02]  /*1310*/  FFMA.FTZ R206, R156, R163, R206 ;  /* 0x000000a39cce7223 */ /* 0x000fe400000100ce */
[----:B------:R-:W-:Y:S02]  /*1320*/  FADD.FTZ R167, -R203, R164 ;  /* 0x000000a4cba77221 */ /* 0x000fe40000010100 */
[----:B------:R-:W-:Y:S02]  /*1330*/  FADD.FTZ R116, R116, R165 ;  /* 0x000000a574747221 */ /* 0x000fe40000010000 */
[----:B------:R-:W-:Y:S02]  /*1340*/  FFMA.FTZ R80, R161, R165, R80 ;  /* 0x000000a5a1507223 */ /* 0x000fe40000010050 */
        /* <DEDUP_REMOVED lines=25> */
.L_x_48:
[----:B------:R-:W-:Y:S05]  /*14e0*/  BSYNC B1 ;  /* 0x0000000000017941 */ /* 0x000fea0003800000 */
.L_x_47:
        /* <DEDUP_REMOVED lines=12> */
[--C-:B--2---:R-:W-:Y:S02]  /*15b0*/  PRMT R174, RZ, 0x7610, R129.reuse ;  /* 0x00007610ffae7816 */ /* 0x104fe40000000081 */
[----:B------:R-:W-:Y:S02]  /*15c0*/  PRMT R168, RZ, 0x5410, R128 ;  /* 0x00005410ffa87816 */ /* 0x000fe40000000080 */
[----:B------:R-:W-:Y:S01]  /*15d0*/  PRMT R172, RZ, 0x5410, R129 ;  /* 0x00005410ffac7816 */ /* 0x000fe20000000081 */
[C---:B------:R-:W-:Y:S01]  /*15e0*/  FADD.FTZ R179, -R203.reuse, R174 ;  /* 0x000000aecbb37221 */ /* 0x040fe20000010100 */
[----:B------:R-:W-:Y:S01]  /*15f0*/  PRMT R176, RZ, 0x5410, R130 ;  /* 0x00005410ffb07816 */ /* 0x000fe20000000082 */
[C---:B0-----:R-:W-:Y:S01]  /*1600*/  FADD.FTZ R171, -R203.reuse, R168 ;  /* 0x000000a8cbab7221 */ /* 0x041fe20000010100 */
[----:B------:R-:W-:Y:S01]  /*1610*/  PRMT R170, RZ, 0x7610, R128 ;  /* 0x00007610ffaa7816 */ /* 0x000fe20000000080 */
[C---:B------:R-:W-:Y:S01]  /*1620*/  FADD.FTZ R173, -R203.reuse, R172 ;  /* 0x000000accbad7221 */ /* 0x040fe20000010100 */
[----:B---3--:R-:W-:Y:S01]  /*1630*/  PRMT R129, RZ, 0x5410, R132 ;  /* 0x00005410ff817816 */ /* 0x008fe20000000084 */
[C---:B------:R-:W-:Y:S01]  /*1640*/  FADD.FTZ R181, -R203.reuse, R176 ;  /* 0x000000b0cbb57221 */ /* 0x040fe20000010100 */
[----:B------:R-:W-:Y:S01]  /*1650*/  PRMT R178, RZ, 0x7610, R130 ;  /* 0x00007610ffb27816 */ /* 0x000fe20000000082 */
[C---:B-----5:R-:W-:Y:S01]  /*1660*/  FMUL.FTZ R172, R38.reuse, R179 ;  /* 0x000000b326ac7220 */ /* 0x060fe20000410000 */
[----:B------:R-:W-:Y:S01]  /*1670*/  PRMT R128, RZ, 0x7610, R133 ;  /* 0x00007610ff807816 */ /* 0x000fe20000000085 */
[C---:B------:R-:W-:Y:S01]  /*1680*/  FMUL.FTZ R171, R38.reuse, R171 ;  /* 0x000000ab26ab7220 */ /* 0x040fe20000410000 */
[--C-:B------:R-:W-:Y:S01]  /*1690*/  PRMT R175, RZ, 0x5410, R135.reuse ;  /* 0x00005410ffaf7816 */ /* 0x100fe20000000087 */
        /* <DEDUP_REMOVED lines=8> */
[-C--:B------:R-:W-:Y:S01]  /*1720*/  FFMA.FTZ R55, R172, R128.reuse, R55 ;  /* 0x00000080ac377223 */ /* 0x080fe20000010037 */
[----:B------:R-:W-:Y:S01]  /*1730*/  PRMT R131, RZ, 0x5410, R133 ;  /* 0x00005410ff837816 */ /* 0x000fe20000000085 */
[----:B------:R-:W-:Y:S01]  /*1740*/  FMUL.FTZ R181, R15, R128 ;  /* 0x000000800fb57220 */ /* 0x000fe20000410000 */
[--C-:B------:R-:W-:Y:S01]  /*1750*/  PRMT R133, RZ, 0x5410, R134.reuse ;  /* 0x00005410ff857816 */ /* 0x100fe20000000086 */
[----:B------:R-:W-:Y:S01]  /*1760*/  FMUL.FTZ R168, R38, R135 ;  /* 0x0000008726a87220 */ /* 0x000fe20000410000 */
[----:B------:R-:W-:Y:S01]  /*1770*/  PRMT R134, RZ, 0x7610, R134 ;  /* 0x00007610ff867816 */ /* 0x000fe20000000086 */
[----:B------:R-:W-:-:S02]  /*1780*/  FMUL.FTZ R177, R17, R132 ;  /* 0x0000008411b17220 */ /* 0x000fc40000410000 */
[----:B------:R-:W-:Y:S02]  /*1790*/  FADD.FTZ R128, R207, R170 ;  /* 0x000000aacf807221 */ /* 0x000fe40000010000 */
[C---:B------:R-:W-:Y:S02]  /*17a0*/  FFMA.FTZ R206, R171.reuse, R170, R206 ;  /* 0x000000aaabce7223 */ /* 0x040fe400000100ce */
        /* <DEDUP_REMOVED lines=8> */
[----:B------:R-:W-:Y:S02]  /*1830*/  FADD.FTZ R183, -R203, R178 ;  /* 0x000000b2cbb77221 */ /* 0x000fe40000010100 */
        /* <DEDUP_REMOVED lines=8> */
[----:B------:R-:W-:Y:S02]  /*18c0*/  FADD.FTZ R187, -R203, R182 ;  /* 0x000000b6cbbb7221 */ /* 0x000fe40000010100 */
[----:B------:R-:W-:Y:S02]  /*18d0*/  FMUL.FTZ R185, R38, R185 ;  /* 0x000000b926b97220 */ /* 0x000fe40000410000 */
[----:B------:R-:W-:Y:S02]  /*18e0*/  FMUL.FTZ R182, R12, R175 ;  /* 0x000000af0cb67220 */ /* 0x000fe40000410000 */
[----:B------:R-:W-:Y:S02]  /*18f0*/  FADD.FTZ R129, R128, R183 ;  /* 0x000000b780817221 */ /* 0x000fe40000010000 */
[----:B------:R-:W-:-:S02]  /*1900*/  FFMA.FTZ R206, R180, R183, R206 ;  /* 0x000000b7b4ce7223 */ /* 0x000fc400000100ce */
[----:B------:R-:W-:Y:S02]  /*1910*/  FMUL.FTZ R184, R38, R187 ;  /* 0x000000bb26b87220 */ /* 0x000fe40000410000 */
[----:B------:R-:W-:Y:S02]  /*1920*/  FMUL.FTZ R187, R11, R130 ;  /* 0x000000820bbb7220 */ /* 0x000fe40000410000 */
        /* <DEDUP_REMOVED lines=16> */
.L_x_50:
[----:B------:R-:W-:Y:S05]  /*1a30*/  BSYNC B1 ;  /* 0x0000000000017941 */ /* 0x000fea0003800000 */
.L_x_49:
[----:B------:R-:W-:-:S13]  /*1a40*/  ISETP.GE.U32.AND P3, PT, R36, 0x200, PT ;  /* 0x000002002400780c */ /* 0x000fda0003f66070 */
        /* <DEDUP_REMOVED lines=8> */
[----:B------:R2:W5:Y:S02]  /*1ad0*/  @P3 LDG.E.128 R108, [R174.64] ;  /* 0x00000004ae6c3981 */ /* 0x000564000c1e1d00 */
[--C-:B--2---:R-:W-:Y:S02]  /*1ae0*/  PRMT R174, RZ, 0x5410, R128.reuse ;  /* 0x00005410ffae7816 */ /* 0x104fe40000000080 */
[--C-:B------:R-:W-:Y:S02]  /*1af0*/  PRMT R188, RZ, 0x7610, R129.reuse ;  /* 0x00007610ffbc7816 */ /* 0x100fe40000000081 */
[----:B------:R-:W-:Y:S01]  /*1b00*/  PRMT R128, RZ, 0x7610, R128 ;  /* 0x00007610ff807816 */ /* 0x000fe20000000080 */
[C---:B------:R-:W-:Y:S01]  /*1b10*/  FADD.FTZ R137, -R203.reuse, R174 ;  /* 0x000000aecb897221 */ /* 0x040fe20000010100 */
[----:B------:R-:W-:Y:S01]  /*1b20*/  PRMT R190, RZ, 0x5410, R130 ;  /* 0x00005410ffbe7816 */ /* 0x000fe20000000082 */
[C---:B------:R-:W-:Y:S01]  /*1b30*/  FADD.FTZ R175, -R203.reuse, R188 ;  /* 0x000000bccbaf7221 */ /* 0x040fe20000010100 */
[----:B---3--:R-:W-:Y:S01]  /*1b40*/  PRMT R188, RZ, 0x5410, R132 ;  /* 0x00005410ffbc7816 */ /* 0x008fe20000000084 */
[----:B-----5:R-:W-:Y:S01]  /*1b50*/  FMUL.FTZ R137, R38, R137 ;  /* 0x0000008926897220 */ /* 0x020fe20000410000 */
[----:B------:R-:W-:Y:S01]  /*1b60*/  PRMT R186, RZ, 0x5410, R129 ;  /* 0x00005410ffba7816 */ /* 0x000fe20000000081 */
[C---:B------:R-:W-:Y:S01]  /*1b70*/  FADD.FTZ R129, -R203.reuse, R128 ;  /* 0x00000080cb817221 */ /* 0x040fe20000010100 */
        /* <DEDUP_REMOVED lines=8> */
[----:B------:R-:W-:Y:S01]  /*1c00*/  PRMT R131, RZ, 0x5410, R133 ;  /* 0x00005410ff837816 */ /* 0x000fe20000000085 */
[----:B------:R-:W-:Y:S01]  /*1c10*/  FMUL.FTZ R188, R9, R188 ;  /* 0x000000bc09bc7220 */ /* 0x000fe20000410000 */
[----:B------:R-:W-:Y:S01]  /*1c20*/  PRMT R130, RZ, 0x7610, R130 ;  /* 0x00007610ff827816 */ /* 0x000fe20000000082 */
[----:B------:R-:W-:Y:S01]  /*1c30*/  FADD.FTZ R189, -R203, R186 ;  /* 0x000000bacbbd7221 */ /* 0x000fe20000010100 */
[----:B------:R-:W-:Y:S01]  /*1c40*/  PRMT R133, RZ, 0x5410, R134 ;  /* 0x00005410ff857816 */ /* 0x000fe20000000086 */
[----:B------:R-:W-:Y:S01]  /*1c50*/  FADD.FTZ R95, R95, R128 ;  /* 0x000000805f5f7221 */ /* 0x000fe20000010000 */
[----:B------:R-:W-:Y:S01]  /*1c60*/  PRMT R134, RZ, 0x7610, R134 ;  /* 0x00007610ff867816 */ /* 0x000fe20000000086 */
[-C--:B------:R-:W-:Y:S01]  /*1c70*/  FFMA.FTZ R63, R190, R128.reuse, R63 ;  /* 0x00000080be3f7223 */ /* 0x080fe2000001003f */
[----:B------:R-:W-:Y:S01]  /*1c80*/  PRMT R201, RZ, 0x5410, R135 ;  /* 0x00005410ffc97816 */ /* 0x000fe20000000087 */
[----:B------:R-:W-:-:S02]  /*1c90*/  FMUL.FTZ R193, R5, R128 ;  /* 0x0000008005c17220 */ /* 0x000fc40000410000 */
[C---:B------:R-:W-:Y:S02]  /*1ca0*/  FMUL.FTZ R186, R38.reuse, R129 ;  /* 0x0000008126ba7220 */ /* 0x040fe40000410000 */
        /* <DEDUP_REMOVED lines=8> */
[----:B------:R-:W-:Y:S02]  /*1d30*/  FADD.FTZ R128, R129, R192 ;  /* 0x000000c081807221 */ /* 0x000fe40000010000 */
[----:B------:R-:W-:Y:S02]  /*1d40*/  FFMA.FTZ R206, R189, R192, R206 ;  /* 0x000000c0bdce7223 */ /* 0x000fe400000100ce */
[C---:B------:R-:W-:Y:S01]  /*1d50*/  FADD.FTZ R197, -R203.reuse, R130 ;  /* 0x00000082cbc57221 */ /* 0x040fe20000010100 */
[----:B------:R-:W-:Y:S01]  /*1d60*/  PRMT R130, RZ, 0x7610, R135 ;  /* 0x00007610ff827816 */ /* 0x000fe20000000087 */
[----:B------:R-:W-:-:S02]  /*1d70*/  FADD.FTZ R203, -R203, R194 ;  /* 0x000000c2cbcb7221 */ /* 0x000fc40000010100 */
[----:B------:R-:W-:Y:S02]  /*1d80*/  FMUL.FTZ R195, R38, R195 ;  /* 0x000000c326c37220 */ /* 0x000fe40000410000 */
[----:B------:R-:W-:Y:S02]  /*1d90*/  FMUL.FTZ R194, R4, R133 ;  /* 0x0000008504c27220 */ /* 0x000fe40000410000 */
[----:B------:R-:W-:Y:S02]  /*1da0*/  FADD.FTZ R129, R128, R193 ;  /* 0x000000c180817221 */ /* 0x000fe40000010000 */
[----:B------:R-:W-:Y:S02]  /*1db0*/  FFMA.FTZ R206, R190, R193, R206 ;  /* 0x000000c1bece7223 */ /* 0x000fe400000100ce */
[----:B------:R-:W-:Y:S02]  /*1dc0*/  FMUL.FTZ R196, R38, R197 ;  /* 0x000000c526c47220 */ /* 0x000fe40000410000 */
[----:B------:R-:W-:-:S02]  /*1dd0*/  FMUL.FTZ R197, R3, R134 ;  /* 0x0000008603c57220 */ /* 0x000fc40000410000 */
        /* <DEDUP_REMOVED lines=24> */
.L_x_44:
[----:B------:R-:W-:Y:S05]  /*1f60*/  BSYNC B0 ;  /* 0x0000000000007941 */ /* 0x000fea0003800000 */
.L_x_33:
[----:B------:R-:W-:Y:S02]  /*1f70*/  LOP3.LUT P4, RZ, R8, 0xff, RZ, 0xc0, !PT ;  /* 0x000000ff08ff7812 */ /* 0x000fe4000788c0ff */
[----:B------:R-:W-:-:S02]  /*1f80*/  SHF.R.U32.HI R130, RZ, 0x5, R37 ;  /* 0x00000005ff827819 */ /* 0x000fc40000011625 */
[----:B------:R-:W-:Y:S02]  /*1f90*/  LOP3.LUT P3, RZ, R37, 0x1f, RZ, 0xc0, !PT ;  /* 0x0000001f25ff7812 */ /* 0x000fe4000786c0ff */
[----:B------:R-:W-:-:S07]  /*1fa0*/  LOP3.LUT R203, R130, 0x7fffffc, RZ, 0xc0, !PT ;  /* 0x07fffffc82cb7812 */ /* 0x000fce00078ec0ff */
[----:B------:R-:W-:Y:S01]  /*1fb0*/  @!P4 IADD3 R203, R203, 0x4, RZ ;  /* 0x00000004cbcbc810 */ /* 0x000fe20007ffe0ff */
[----:B------:R-:W-:Y:S05]  /*1fc0*/  BRA.DIV ~URZ, `(.L_x_51) ;  /* 0x00002d327f007947 */ /* 0x000fea000b800000 */
[----:B------:R1:W2:Y:S02]  /*1fd0*/  SHFL.DOWN PT, R132, R207, 0x10, 0x1f ;  /* 0x0a001f00cf847f89 */ /* 0x0002a400000e0000 */
.L_x_158:
[----:B------:R-:W-:Y:S05]  /*1fe0*/  BRA.DIV ~URZ, `(.L_x_52) ;  /* 0x00002d927f007947 */ /* 0x000fea000b800000 */
[----:B------:R-:W3:Y:S01]  /*1ff0*/  SHFL.DOWN PT, R129, R206, 0x10, 0x1f ;  /* 0x0a001f00ce817f89 */ /* 0x000ee200000e0000 */
[----:B-12---:R-:W-:-:S05]  /*2000*/  FADD.FTZ R207, R132, R207 ;  /* 0x000000cf84cf7221 */ /* 0x006fca0000010000 */
[----:B------:R-:W1:Y:S01]  /*2010*/  SHFL.DOWN PT, R128, R207, 0x8, 0x1f ;  /* 0x09001f00cf807f89 */ /* 0x000e6200000e0000 */
[----:B---3--:R-:W-:-:S05]  /*2020*/  FADD.FTZ R129, R129, R206 ;  /* 0x000000ce81817221 */ /* 0x008fca0000010000 */
        /* <DEDUP_REMOVED lines=8> */
[----:B0-----:R-:W0:Y:S01]  /*20b0*/  SHFL.DOWN PT, R174, R133, 0x2, 0x1f ;  /* 0x08401f0085ae7f89 */ /* 0x001e2200000e0000 */
[----:B-1----:R-:W-:-:S05]  /*20c0*/  FADD.FTZ R134, R131, R134 ;  /* 0x0000008683867221 */ /* 0x002fca0000010000 */
[----:B------:R1:W2:Y:S01]  /*20d0*/  SHFL.DOWN PT, R135, R134, 0x1, 0x1f ;  /* 0x08201f0086877f89 */ /* 0x0002a200000e0000 */
[----:B0-----:R-:W-:-:S05]  /*20e0*/  FADD.FTZ R175, R133, R174 ;  /* 0x000000ae85af7221 */ /* 0x001fca0000010000 */
[----:B------:R1:W0:Y:S02]  /*20f0*/  SHFL.DOWN PT, R204, R175, 0x1, 0x1f ;  /* 0x08201f00afcc7f89 */ /* 0x00022400000e0000 */
.L_x_159:
[----:B------:R-:W-:Y:S01]  /*2100*/  @!P3 LOP3.LUT R130, R130, 0x3, RZ, 0xc0, !PT ;  /* 0x000000038282b812 */ /* 0x000fe200078ec0ff */
[----:B01----:R-:W-:Y:S01]  /*2110*/  FADD.FTZ R175, R204, R175 ;  /* 0x000000afccaf7221 */ /* 0x003fe20000010000 */
[----:B------:R-:W-:Y:S01]  /*2120*/  WARPSYNC 0xffffffff ;  /* 0xffffffff00007948 */ /* 0x000fe20003800000 */
[----:B--2---:R-:W-:Y:S01]  /*2130*/  FADD.FTZ R174, R135, R134 ;  /* 0x0000008687ae7221 */ /* 0x004fe20000010000 */
[----:B------:R-:W-:Y:S01]  /*2140*/  LOP3.LUT P5, RZ, R36, 0xffffff80, RZ, 0xc0, !PT ;  /* 0xffffff8024ff7812 */ /* 0x000fe200078ac0ff */
[----:B------:R-:W-:Y:S01]  /*2150*/  @!P3 IMAD.IADD R204, R203, 0x1, R130 ;  /* 0x00000001cbccb824 */ /* 0x000fe200078e0282 */
[----:B------:R-:W-:Y:S01]  /*2160*/  ISETP.NE.AND P4, PT, R23, RZ, PT ;  /* 0x000000ff1700720c */ /* 0x000fe20003f85270 */
[----:B------:R-:W-:Y:S03]  /*2170*/  BSSY B0, `(.L_x_53) ;  /* 0x00000b3000007945 */ /* 0x000fe60003800000 */
[----:B------:R-:W-:Y:S04]  /*2180*/  @!P3 STS.64 [R204.X8+0x4000], R174 ;  /* 0x004000aecc00b388 */ /* 0x000fe80000008a00 */
[----:B------:R-:W-:Y:S01]  /*2190*/  BAR.SYNC.DEFER_BLOCKING 0x0 ;  /* 0x0000000000007b1d */ /* 0x000fe20000010000 */
[----:B-----5:R-:W-:-:S13]  /*21a0*/  ISETP.GE.AND P3, PT, R202, 0x1, PT ;  /* 0x00000001ca00780c */ /* 0x020fda0003f66270 */
[----:B------:R-:W-:-:S05]  /*21b0*/  @P3 IADD3 R202, R202, -0x1, RZ ;  /* 0xffffffffcaca3810 */ /* 0x000fca0007ffe0ff */
[----:B------:R-:W-:Y:S01]  /*21c0*/  @P3 IMAD R202, R202, c[0x0][0x168], RZ ;  /* 0x00005a00caca3a24 */ /* 0x000fe200078e02ff */
[----:B------:R-:W0:Y:S04]  /*21d0*/  LDS.128 R128, [R203.X8+0x4000] ;  /* 0x00400000cb807984 */ /* 0x000e280000008c00 */
[----:B------:R-:W1:Y:S01]  /*21e0*/  LDS.128 R132, [R203.X8+0x4010] ;  /* 0x00401000cb847984 */ /* 0x000e620000008c00 */
[----:B0-----:R-:W-:Y:S02]  /*21f0*/  FADD.FTZ R205, RZ, R128 ;  /* 0x00000080ffcd7221 */ /* 0x001fe40000010000 */
[----:B------:R-:W-:Y:S01]  /*2200*/  FADD.FTZ R128, RZ, R129 ;  /* 0x00000081ff807221 */ /* 0x000fe20000010000 */
[----:B------:R-:W-:Y:S01]  /*2210*/  @P3 SHF.R.S32.HI R129, RZ, 0x1f, R202 ;  /* 0x0000001fff813819 */ /* 0x000fe200000114ca */
[----:B------:R-:W-:Y:S01]  /*2220*/  FADD.FTZ R205, R130, R205 ;  /* 0x000000cd82cd7221 */ /* 0x000fe20000010000 */
[----:B------:R-:W-:Y:S01]  /*2230*/  @P3 LOP3.LUT R130, R37, 0x7f, RZ, 0xc0, !PT ;  /* 0x0000007f25823812 */ /* 0x000fe200078ec0ff */
[----:B------:R-:W-:Y:S01]  /*2240*/  FADD.FTZ R128, R131, R128 ;  /* 0x0000008083807221 */ /* 0x000fe20000010000 */
[----:B------:R-:W-:Y:S01]  /*2250*/  @P3 LEA.HI R129, R129, R202, RZ, 0x3 ;  /* 0x000000ca81813211 */ /* 0x000fe200078f18ff */
[----:B-1----:R-:W-:Y:S01]  /*2260*/  FADD.FTZ R205, R205, R132 ;  /* 0x00000084cdcd7221 */ /* 0x002fe20000010000 */
[----:B------:R-:W-:Y:S01]  /*2270*/  HFMA2.MMA R132, -RZ, RZ, 0, 0 ;  /* 0x00000000ff847435 */ /* 0x000fe200000001ff */
[----:B------:R-:W-:-:S02]  /*2280*/  FADD.FTZ R128, R128, R133 ;  /* 0x0000008580807221 */ /* 0x000fc40000010000 */
[----:B------:R-:W-:Y:S02]  /*2290*/  FADD.FTZ R134, R134, R205 ;  /* 0x000000cd86867221 */ /* 0x000fe40000010000 */
[----:B------:R-:W-:Y:S01]  /*22a0*/  FADD.FTZ R128, R135, R128 ;  /* 0x0000008087807221 */ /* 0x000fe20000010000 */
[----:B------:R-:W-:Y:S01]  /*22b0*/  @P3 LEA.HI.SX32 R132, R129, R130, 0x1d ;  /* 0x0000008281843211 */ /* 0x000fe200078feaff */
[----:B------:R-:W-:Y:S02]  /*22c0*/  FMUL.FTZ R133, R134, c[0x0][0x1e0] ;  /* 0x0000780086857a20 */ /* 0x000fe40000410000 */
[----:B------:R-:W-:-:S03]  /*22d0*/  FMUL.FTZ R134, R128, c[0x0][0x1e0] ;  /* 0x0000780080867a20 */ /* 0x000fc60000410000 */
[----:B------:R-:W-:Y:S01]  /*22e0*/  FSEL R133, R133, RZ, !P4 ;  /* 0x000000ff85857208 */ /* 0x000fe20006000000 */
[----:B------:R-:W-:Y:S05]  /*22f0*/  @!P5 BRA `(.L_x_54) ;  /* 0x000009a00000d947 */ /* 0x000fea0003800000 */
[----:B------:R-:W-:Y:S01]  /*2300*/  BSSY B1, `(.L_x_55) ;  /* 0x0000013000017945 */ /* 0x000fe20003800000 */
[----:B------:R-:W-:Y:S05]  /*2310*/  @P2 BRA `(.L_x_56) ;  /* 0x0000008000002947 */ /* 0x000fea0003800000 */
[----:B------:R-:W-:Y:S01]  /*2320*/  ULDC.64 UR6, c[0x0][0x218] ;  /* 0x0000860000067ab9 */ /* 0x000fe20000000a00 */
[----:B------:R-:W-:Y:S01]  /*2330*/  MOV R129, RZ ;  /* 0x000000ff00817202 */ /* 0x000fe20000000f00 */
[----:B------:R-:W-:-:S04]  /*2340*/  UISETP.NE.U32.AND UP0, UPT, URZ, UR6, UPT ;  /* 0x000000063f00728c */ /* 0x000fc8000bf05070 */
[----:B------:R-:W-:-:S06]  /*2350*/  UISETP.NE.AND.EX UP0, UPT, URZ, UR7, UPT, UP0 ;  /* 0x000000073f00728c */ /* 0x000fcc000bf05300 */
[----:B------:R-:W-:-:S13]  /*2360*/  PLOP3.LUT P4, PT, PT, PT, UP0, 0x80, 0x0 ;  /* 0x000000000000781c */ /* 0x000fda0003f8f008 */
[----:B------:R-:W-:Y:S05]  /*2370*/  @!P4 BRA `(.L_x_57) ;  /* 0x000000b00000c947 */ /* 0x000fea0003800000 */
[----:B------:R-:W-:Y:S01]  /*2380*/  PRMT R129, RZ, 0x5410, R100 ;  /* 0x00005410ff817816 */ /* 0x000fe20000000064 */
[----:B------:R-:W-:Y:S05]  /*2390*/  BRA `(.L_x_57) ;  /* 0x0000009000007947 */ /* 0x000fea0003800000 */
.L_x_56:
[----:B------:R-:W-:Y:S01]  /*23a0*/  ULDC.64 UR6, c[0x0][0x218] ;  /* 0x0000860000067ab9 */ /* 0x000fe20000000a00 */
[----:B------:R-:W-:Y:S01]  /*23b0*/  FFMA.FTZ R129, R139, R134, R133 ;  /* 0x000000868b817223 */ /* 0x000fe20000010085 */
[----:B------:R-:W-:-:S03]  /*23c0*/  UISETP.NE.U32.AND UP0, UPT, URZ, UR6, UPT ;  /* 0x000000063f00728c */ /* 0x000fc6000bf05070 */
[----:B------:R-:W-:Y:S01]  /*23d0*/  FADD.FTZ R129, R138, -R129 ;  /* 0x800000818a817221 */ /* 0x000fe20000010000 */
[----:B------:R-:W-:-:S03]  /*23e0*/  UISETP.NE.AND.EX UP0, UPT, URZ, UR7, UPT, UP0 ;  /* 0x000000073f00728c */ /* 0x000fc6000bf05300 */
[----:B------:R-:W-:-:S03]  /*23f0*/  FMUL.FTZ R129, R38, R129 ;  /* 0x0000008126817220 */ /* 0x000fc60000410000 */
[----:B------:R-:W-:-:S13]  /*2400*/  PLOP3.LUT P4, PT, PT, PT, UP0, 0x80, 0x0 ;  /* 0x000000000000781c */ /* 0x000fda0003f8f008 */
[----:B------:R-:W-:-:S05]  /*2410*/  @P4 PRMT R128, RZ, 0x5410, R100 ;  /* 0x00005410ff804816 */ /* 0x000fca0000000064 */
[----:B------:R-:W-:Y:S02]  /*2420*/  @P4 FADD.FTZ R129, R129, R128 ;  /* 0x0000008081814221 */ /* 0x000fe40000010000 */
.L_x_57:
[----:B------:R-:W-:Y:S05]  /*2430*/  BSYNC B1 ;  /* 0x0000000000017941 */ /* 0x000fea0003800000 */
.L_x_55:
[----:B------:R-:W-:Y:S01]  /*2440*/  ISETP.NE.U32.AND P5, PT, RZ, c[0x0][0x258], PT ;  /* 0x00009600ff007a0c */ /* 0x000fe20003fa5070 */
[----:B------:R-:W-:Y:S01]  /*2450*/  @P3 FMUL.FTZ R128, R129, c[0x0][0x1ec] ;  /* 0x00007b0081803a20 */ /* 0x000fe20000410000 */
[----:B------:R-:W-:Y:S02]  /*2460*/  BSSY B1, `(.L_x_58) ;  /* 0x0000010000017945 */ /* 0x000fe40003800000 */
[----:B------:R-:W-:Y:S02]  /*2470*/  ISETP.NE.AND.EX P5, PT, RZ, c[0x0][0x25c], PT, P5 ;  /* 0x00009700ff007a0c */ /* 0x000fe40003fa5350 */
[----:B------:R-:W-:-:S04]  /*2480*/  @P3 F2FP.BF16.PACK_AB R128, RZ, R128 ;  /* 0x00000080ff80323e */ /* 0x000fc800000010ff */
[----:B------:R-:W-:-:S07]  /*2490*/  @P3 PRMT R120, R128, 0x7610, R120 ;  /* 0x0000761080783816 */ /* 0x000fce0000000078 */
[----:B------:R-:W-:-:S04]  /*24a0*/  @P5 F2FP.BF16.PACK_AB R129, RZ, R129 ;  /* 0x00000081ff81523e */ /* 0x000fc800000010ff */
[----:B------:R-:W-:Y:S01]  /*24b0*/  @P5 PRMT R76, R129, 0x7610, R76 ;  /* 0x00007610814c5816 */ /* 0x000fe2000000004c */
[----:B------:R-:W-:Y:S05]  /*24c0*/  @P2 BRA `(.L_x_59) ;  /* 0x0000004000002947 */ /* 0x000fea0003800000 */
[----:B------:R-:W-:Y:S01]  /*24d0*/  HFMA2.MMA R129, -RZ, RZ, 0, 0 ;  /* 0x00000000ff817435 */ /* 0x000fe200000001ff */
[----:B------:R-:W-:Y:S05]  /*24e0*/  @!P4 BRA `(.L_x_60) ;  /* 0x000000700000c947 */ /* 0x000fea0003800000 */
[----:B------:R-:W-:Y:S01]  /*24f0*/  PRMT R129, RZ, 0x7610, R100 ;  /* 0x00007610ff817816 */ /* 0x000fe20000000064 */
[----:B------:R-:W-:Y:S05]  /*2500*/  BRA `(.L_x_60) ;  /* 0x0000005000007947 */ /* 0x000fea0003800000 */
.L_x_59:
[----:B------:R-:W-:-:S04]  /*2510*/  FFMA.FTZ R128, R136, R134, R133 ;  /* 0x0000008688807223 */ /* 0x000fc80000010085 */
[----:B------:R-:W-:Y:S01]  /*2520*/  FADD.FTZ R129, R143, -R128 ;  /* 0x800000808f817221 */ /* 0x000fe20000010000 */
[----:B------:R-:W-:-:S03]  /*2530*/  @P4 PRMT R128, RZ, 0x7610, R100 ;  /* 0x00007610ff804816 */ /* 0x000fc60000000064 */
[----:B------:R-:W-:-:S04]  /*2540*/  FMUL.FTZ R129, R38, R129 ;  /* 0x0000008126817220 */ /* 0x000fc80000410000 */
[----:B------:R-:W-:Y:S02]  /*2550*/  @P4 FADD.FTZ R129, R129, R128 ;  /* 0x0000008081814221 */ /* 0x000fe40000010000 */
.L_x_60:
[----:B------:R-:W-:Y:S05]  /*2560*/  BSYNC B1 ;  /* 0x0000000000017941 */ /* 0x000fea0003800000 */
.L_x_58:
[----:B------:R-:W-:Y:S01]  /*2570*/  @P3 FMUL.FTZ R128, R129, c[0x0][0x1ec] ;  /* 0x00007b0081803a20 */ /* 0x000fe20000410000 */
[----:B------:R-:W-:Y:S01]  /*2580*/  @P5 F2FP.BF16.PACK_AB R129, RZ, R129 ;  /* 0x00000081ff81523e */ /* 0x000fe200000010ff */
[----:B------:R-:W-:Y:S03]  /*2590*/  BSSY B1, `(.L_x_61) ;  /* 0x000000e000017945 */ /* 0x000fe60003800000 */
[----:B------:R-:W-:Y:S02]  /*25a0*/  @P3 F2FP.BF16.PACK_AB R128, RZ, R128 ;  /* 0x00000080ff80323e */ /* 0x000fe400000010ff */
[----:B------:R-:W-:Y:S02]  /*25b0*/  @P5 PRMT R76, R76, 0x5410, R129 ;  /* 0x000054104c4c5816 */ /* 0x000fe40000000081 */
[----:B------:R-:W-:Y:S01]  /*25c0*/  @P3 PRMT R120, R120, 0x5410, R128 ;  /* 0x0000541078783816 */ /* 0x000fe20000000080 */
[----:B------:R-:W-:Y:S05]  /*25d0*/  @P2 BRA `(.L_x_62) ;  /* 0x0000004000002947 */ /* 0x000fea0003800000 */
[----:B------:R-:W-:Y:S01]  /*25e0*/  IMAD.MOV.U32 R129, RZ, RZ, RZ ;  /* 0x000000ffff817224 */ /* 0x000fe200078e00ff */
[----:B------:R-:W-:Y:S05]  /*25f0*/  @!P4 BRA `(.L_x_63) ;  /* 0x000000700000c947 */ /* 0x000fea0003800000 */
[----:B------:R-:W-:Y:S01]  /*2600*/  PRMT R129, RZ, 0x5410, R101 ;  /* 0x00005410ff817816 */ /* 0x000fe20000000065 */
[----:B------:R-:W-:Y:S05]  /*2610*/  BRA `(.L_x_63) ;  /* 0x0000005000007947 */ /* 0x000fea0003800000 */
.L_x_62:
[----:B------:R-:W-:Y:S01]  /*2620*/  FFMA.FTZ R129, R141, R134, R133 ;  /* 0x000000868d817223 */ /* 0x000fe20000010085 */
[----:B------:R-:W-:-:S03]  /*2630*/  @P4 PRMT R128, RZ, 0x5410, R101 ;  /* 0x00005410ff804816 */ /* 0x000fc60000000065 */
[----:B------:R-:W-:-:S04]  /*2640*/  FADD.FTZ R129, R142, -R129 ;  /* 0x800000818e817221 */ /* 0x000fc80000010000 */
[----:B------:R-:W-:-:S04]  /*2650*/  FMUL.FTZ R129, R38, R129 ;  /* 0x0000008126817220 */ /* 0x000fc80000410000 */
[----:B------:R-:W-:Y:S02]  /*2660*/  @P4 FADD.FTZ R129, R129, R128 ;  /* 0x0000008081814221 */ /* 0x000fe40000010000 */
.L_x_63:
[----:B------:R-:W-:Y:S05]  /*2670*/  BSYNC B1 ;  /* 0x0000000000017941 */ /* 0x000fea0003800000 */
.L_x_61:
[----:B------:R-:W-:Y:S01]  /*2680*/  @P3 FMUL.FTZ R128, R129, c[0x0][0x1ec] ;  /* 0x00007b0081803a20 */ /* 0x000fe20000410000 */
[----:B------:R-:W-:Y:S01]  /*2690*/  @P5 F2FP.BF16.PACK_AB R129, RZ, R129 ;  /* 0x00000081ff81523e */ /* 0x000fe200000010ff */
[----:B------:R-:W-:Y:S03]  /*26a0*/  BSSY B1, `(.L_x_64) ;  /* 0x000000e000017945 */ /* 0x000fe60003800000 */
[----:B------:R-:W-:Y:S02]  /*26b0*/  @P3 F2FP.BF16.PACK_AB R128, RZ, R128 ;  /* 0x00000080ff80323e */ /* 0x000fe400000010ff */
[----:B------:R-:W-:Y:S02]  /*26c0*/  @P5 PRMT R77, R129, 0x7610, R77 ;  /* 0x00007610814d5816 */ /* 0x000fe4000000004d */
[----:B------:R-:W-:Y:S01]  /*26d0*/  @P3 PRMT R121, R128, 0x7610, R121 ;  /* 0x0000761080793816 */ /* 0x000fe20000000079 */
[----:B------:R-:W-:Y:S05]  /*26e0*/  @P2 BRA `(.L_x_65) ;  /* 0x0000004000002947 */ /* 0x000fea0003800000 */
[----:B------:R-:W-:Y:S01]  /*26f0*/  MOV R129, RZ ;  /* 0x000000ff00817202 */ /* 0x000fe20000000f00 */
[----:B------:R-:W-:Y:S05]  /*2700*/  @!P4 BRA `(.L_x_66) ;  /* 0x000000700000c947 */ /* 0x000fea0003800000 */
[----:B------:R-:W-:Y:S01]  /*2710*/  PRMT R129, RZ, 0x7610, R101 ;  /* 0x00007610ff817816 */ /* 0x000fe20000000065 */
[----:B------:R-:W-:Y:S05]  /*2720*/  BRA `(.L_x_66) ;  /* 0x0000005000007947 */ /* 0x000fea0003800000 */
.L_x_65:
[----:B------:R-:W-:-:S04]  /*2730*/  FFMA.FTZ R128, R140, R134, R133 ;  /* 0x000000868c807223 */ /* 0x000fc80000010085 */
[----:B------:R-:W-:Y:S01]  /*2740*/  FADD.FTZ R129, R147, -R128 ;  /* 0x8000008093817221 */ /* 0x000fe20000010000 */
[----:B------:R-:W-:-:S03]  /*2750*/  @P4 PRMT R128, RZ, 0x7610, R101 ;  /* 0x00007610ff804816 */ /* 0x000fc60000000065 */
[----:B------:R-:W-:-:S04]  /*2760*/  FMUL.FTZ R129, R38, R129 ;  /* 0x0000008126817220 */ /* 0x000fc80000410000 */
[----:B------:R-:W-:Y:S02]  /*2770*/  @P4 FADD.FTZ R129, R129, R128 ;  /* 0x0000008081814221 */ /* 0x000fe40000010000 */
.L_x_66:
[----:B------:R-:W-:Y:S05]  /*2780*/  BSYNC B1 ;  /* 0x0000000000017941 */ /* 0x000fea0003800000 */
.L_x_64:
[----:B------:R-:W-:Y:S01]  /*2790*/  @P3 FMUL.FTZ R128, R129, c[0x0][0x1ec] ;  /* 0x00007b0081803a20 */ /* 0x000fe20000410000 */
[----:B------:R-:W-:Y:S01]  /*27a0*/  @P5 F2FP.BF16.PACK_AB R129, RZ, R129 ;  /* 0x00000081ff81523e */ /* 0x000fe200000010ff */
[----:B------:R-:W-:Y:S03]  /*27b0*/  BSSY B1, `(.L_x_67) ;  /* 0x000000e000017945 */ /* 0x000fe60003800000 */
[----:B------:R-:W-:Y:S02]  /*27c0*/  @P3 F2FP.BF16.PACK_AB R128, RZ, R128 ;  /* 0x00000080ff80323e */ /* 0x000fe400000010ff */
[----:B------:R-:W-:Y:S02]  /*27d0*/  @P5 PRMT R77, R77, 0x5410, R129 ;  /* 0x000054104d4d5816 */ /* 0x000fe40000000081 */
[----:B------:R-:W-:Y:S01]  /*27e0*/  @P3 PRMT R121, R121, 0x5410, R128 ;  /* 0x0000541079793816 */ /* 0x000fe20000000080 */
[----:B------:R-:W-:Y:S05]  /*27f0*/  @P2 BRA `(.L_x_68) ;  /* 0x0000004000002947 */ /* 0x000fea0003800000 */
[----:B------:R-:W-:Y:S01]  /*2800*/  HFMA2.MMA R129, -RZ, RZ, 0, 0 ;  /* 0x00000000ff817435 */ /* 0x000fe200000001ff */
[----:B------:R-:W-:Y:S05]  /*2810*/  @!P4 BRA `(.L_x_69) ;  /* 0x000000700000c947 */ /* 0x000fea0003800000 */
[----:B------:R-:W-:Y:S01]  /*2820*/  PRMT R129, RZ, 0x5410, R102 ;  /* 0x00005410ff817816 */ /* 0x000fe20000000066 */
[----:B------:R-:W-:Y:S05]  /*2830*/  BRA `(.L_x_69) ;  /* 0x0000005000007947 */ /* 0x000fea0003800000 */
.L_x_68:
[----:B------:R-:W-:Y:S01]  /*2840*/  FFMA.FTZ R129, R145, R134, R133 ;  /* 0x0000008691817223 */ /* 0x000fe20000010085 */
[----:B------:R-:W-:-:S03]  /*2850*/  @P4 PRMT R128, RZ, 0x5410, R102 ;  /* 0x00005410ff804816 */ /* 0x000fc60000000066 */
[----:B------:R-:W-:-:S04]  /*2860*/  FADD.FTZ R129, R144, -R129 ;  /* 0x8000008190817221 */ /* 0x000fc80000010000 */
[----:B------:R-:W-:-:S04]  /*2870*/  FMUL.FTZ R129, R38, R129 ;  /* 0x0000008126817220 */ /* 0x000fc80000410000 */
[----:B------:R-:W-:Y:S02]  /*2880*/  @P4 FADD.FTZ R129, R129, R128 ;  /* 0x0000008081814221 */ /* 0x000fe40000010000 */
.L_x_69:
[----:B------:R-:W-:Y:S05]  /*2890*/  BSYNC B1 ;  /* 0x0000000000017941 */ /* 0x000fea0003800000 */
.L_x_67:
        /* <DEDUP_REMOVED lines=11> */
.L_x_71:
[----:B------:R-:W-:-:S04]  /*2950*/  FFMA.FTZ R128, R146, R134, R133 ;  /* 0x0000008692807223 */ /* 0x000fc80000010085 */
[----:B------:R-:W-:Y:S01]  /*2960*/  FADD.FTZ R129, R149, -R128 ;  /* 0x8000008095817221 */ /* 0x000fe20000010000 */
[----:B------:R-:W-:-:S03]  /*2970*/  @P4 PRMT R128, RZ, 0x7610, R102 ;  /* 0x00007610ff804816 */ /* 0x000fc60000000066 */
[----:B------:R-:W-:-:S04]  /*2980*/  FMUL.FTZ R129, R38, R129 ;  /* 0x0000008126817220 */ /* 0x000fc80000410000 */
[----:B------:R-:W-:Y:S02]  /*2990*/  @P4 FADD.FTZ R129, R129, R128 ;  /* 0x0000008081814221 */ /* 0x000fe40000010000 */
.L_x_72:
[----:B------:R-:W-:Y:S05]  /*29a0*/  BSYNC B1 ;  /* 0x0000000000017941 */ /* 0x000fea0003800000 */
.L_x_70:
        /* <DEDUP_REMOVED lines=11> */
.L_x_74:
[----:B------:R-:W-:Y:S01]  /*2a60*/  FFMA.FTZ R129, R151, R134, R133 ;  /* 0x0000008697817223 */ /* 0x000fe20000010085 */
[----:B------:R-:W-:-:S03]  /*2a70*/  @P4 PRMT R128, RZ, 0x5410, R103 ;  /* 0x00005410ff804816 */ /* 0x000fc60000000067 */
[----:B------:R-:W-:-:S04]  /*2a80*/  FADD.FTZ R129, R148, -R129 ;  /* 0x8000008194817221 */ /* 0x000fc80000010000 */
[----:B------:R-:W-:-:S04]  /*2a90*/  FMUL.FTZ R129, R38, R129 ;  /* 0x0000008126817220 */ /* 0x000fc80000410000 */
[----:B------:R-:W-:Y:S02]  /*2aa0*/  @P4 FADD.FTZ R129, R129, R128 ;  /* 0x0000008081814221 */ /* 0x000fe40000010000 */
.L_x_75:
[----:B------:R-:W-:Y:S05]  /*2ab0*/  BSYNC B1 ;  /* 0x0000000000017941 */ /* 0x000fea0003800000 */
.L_x_73:
        /* <DEDUP_REMOVED lines=11> */
.L_x_77:
[----:B------:R-:W-:-:S04]  /*2b70*/  FFMA.FTZ R128, R150, R134, R133 ;  /* 0x0000008696807223 */ /* 0x000fc80000010085 */
[----:B------:R-:W-:Y:S01]  /*2b80*/  FADD.FTZ R129, R153, -R128 ;  /* 0x8000008099817221 */ /* 0x000fe20000010000 */
[----:B------:R-:W-:-:S03]  /*2b90*/  @P4 PRMT R128, RZ, 0x7610, R103 ;  /* 0x00007610ff804816 */ /* 0x000fc60000000067 */
[----:B------:R-:W-:-:S04]  /*2ba0*/  FMUL.FTZ R129, R38, R129 ;  /* 0x0000008126817220 */ /* 0x000fc80000410000 */
[----:B------:R-:W-:Y:S02]  /*2bb0*/  @P4 FADD.FTZ R129, R129, R128 ;  /* 0x0000008081814221 */ /* 0x000fe40000010000 */
.L_x_78:
[----:B------:R-:W-:Y:S05]  /*2bc0*/  BSYNC B1 ;  /* 0x0000000000017941 */ /* 0x000fea0003800000 */
.L_x_76:
[----:B------:R-:W-:Y:S01]  /*2bd0*/  @P3 FMUL.FTZ R130, R129, c[0x0][0x1ec] ;  /* 0x00007b0081823a20 */ /* 0x000fe20000410000 */
[----:B------:R-:W-:Y:S02]  /*2be0*/  @P5 MOV R128, 0x10 ;  /* 0x0000001000805802 */ /* 0x000fe40000000f00 */
[----:B------:R-:W-:Y:S02]  /*2bf0*/  @P3 MOV R131, 0x10 ;  /* 0x0000001000833802 */ /* 0x000fe40000000f00 */
[----:B------:R-:W-:Y:S01]  /*2c00*/  @P5 F2FP.BF16.PACK_AB R135, RZ, R129 ;  /* 0x00000081ff87523e */ /* 0x000fe200000010ff */
[----:B------:R-:W-:Y:S01]  /*2c10*/  @P5 IMAD.WIDE.U32 R128, R39, R128, c[0x0][0x258] ;  /* 0x0000960027805625 */ /* 0x000fe200078e0080 */
[----:B------:R-:W-:Y:S02]  /*2c20*/  @P3 F2FP.BF16.PACK_AB R174, RZ, R130 ;  /* 0x00000082ffae323e */ /* 0x000fe400000010ff */
[----:B------:R-:W-:Y:S01]  /*2c30*/  @P5 PRMT R79, R79, 0x5410, R135 ;  /* 0x000054104f4f5816 */ /* 0x000fe20000000087 */
[----:B------:R-:W-:Y:S01]  /*2c40*/  @P3 IMAD.WIDE.U32 R130, R132, R131, c[0x0][0x248] ;  /* 0x0000920084823625 */ /* 0x000fe200078e0083 */
[----:B------:R-:W-:-:S02]  /*2c50*/  @P3 PRMT R123, R123, 0x5410, R174 ;  /* 0x000054107b7b3816 */ /* 0x000fc400000000ae */
[----:B------:R-:W-:Y:S01]  /*2c60*/  IADD3 R39, R39, 0x80, RZ ;  /* 0x0000008027277810 */ /* 0x000fe20007ffe0ff */
[----:B------:R0:W-:Y:S01]  /*2c70*/  @P5 STG.E.128 [R128.64], R76 ;  /* 0x0000004c80005986 */ /* 0x0001e2000c101d04 */
[----:B------:R-:W-:-:S03]  /*2c80*/  IADD3 R132, R132, 0x80, RZ ;  /* 0x0000008084847810 */ /* 0x000fc60007ffe0ff */
[----:B------:R0:W-:Y:S04]  /*2c90*/  @P3 STG.E.128 [R130.64], R120 ;  /* 0x0000007882003986 */ /* 0x0001e8000c101d04 */
.L_x_54:
[----:B------:R-:W-:Y:S05]  /*2ca0*/  BSYNC B0 ;  /* 0x0000000000007941 */ /* 0x000fea0003800000 */
.L_x_53:
[----:B------:R-:W-:Y:S01]  /*2cb0*/  BSSY B0, `(.L_x_79) ;  /* 0x000009c000007945 */ /* 0x000fe20003800000 */
[----:B------:R-:W-:Y:S05]  /*2cc0*/  @!P0 BRA `(.L_x_80) ;  /* 0x000009a000008947 */ /* 0x000fea0003800000 */
[----:B------:R-:W-:Y:S01]  /*2cd0*/  BSSY B1, `(.L_x_81) ;  /* 0x0000013000017945 */ /* 0x000fe20003800000 */
[----:B------:R-:W-:Y:S05]  /*2ce0*/  @P2 BRA `(.L_x_82) ;  /* 0x0000008000002947 */ /* 0x000fea0003800000 */
[----:B------:R-:W-:Y:S01]  /*2cf0*/  ULDC.64 UR6, c[0x0][0x218] ;  /* 0x0000860000067ab9 */ /* 0x000fe20000000a00 */
[----:B0-----:R-:W-:Y:S01]  /*2d00*/  IMAD.MOV.U32 R129, RZ, RZ, RZ ;  /* 0x000000ffff817224 */ /* 0x001fe200078e00ff */
[----:B------:R-:W-:-:S04]  /*2d10*/  UISETP.NE.U32.AND UP0, UPT, URZ, UR6, UPT ;  /* 0x000000063f00728c */ /* 0x000fc8000bf05070 */
[----:B------:R-:W-:-:S06]  /*2d20*/  UISETP.NE.AND.EX UP0, UPT, URZ, UR7, UPT, UP0 ;  /* 0x000000073f00728c */ /* 0x000fcc000bf05300 */
[----:B------:R-:W-:-:S13]  /*2d30*/  PLOP3.LUT P4, PT, PT, PT, UP0, 0x80, 0x0 ;  /* 0x000000000000781c */ /* 0x000fda0003f8f008 */
[----:B------:R-:W-:Y:S05]  /*2d40*/  @!P4 BRA `(.L_x_83) ;  /* 0x000000b00000c947 */ /* 0x000fea0003800000 */
[----:B------:R-:W-:Y:S01]  /*2d50*/  PRMT R129, RZ, 0x5410, R40 ;  /* 0x00005410ff817816 */ /* 0x000fe20000000028 */
[----:B------:R-:W-:Y:S05]  /*2d60*/  BRA `(.L_x_83) ;  /* 0x0000009000007947 */ /* 0x000fea0003800000 */
.L_x_82:
[----:B------:R-:W-:Y:S01]  /*2d70*/  ULDC.64 UR6, c[0x0][0x218] ;  /* 0x0000860000067ab9 */ /* 0x000fe20000000a00 */
[----:B0-----:R-:W-:Y:S01]  /*2d80*/  FFMA.FTZ R129, R155, R134, R133 ;  /* 0x000000869b817223 */ /* 0x001fe20000010085 */
[----:B------:R-:W-:-:S03]  /*2d90*/  UISETP.NE.U32.AND UP0, UPT, URZ, UR6, UPT ;  /* 0x000000063f00728c */ /* 0x000fc6000bf05070 */
[----:B------:R-:W-:Y:S01]  /*2da0*/  FADD.FTZ R129, R154, -R129 ;  /* 0x800000819a817221 */ /* 0x000fe20000010000 */
[----:B------:R-:W-:-:S03]  /*2db0*/  UISETP.NE.AND.EX UP0, UPT, URZ, UR7, UPT, UP0 ;  /* 0x000000073f00728c */ /* 0x000fc6000bf05300 */
[----:B------:R-:W-:-:S03]  /*2dc0*/  FMUL.FTZ R129, R38, R129 ;  /* 0x0000008126817220 */ /* 0x000fc60000410000 */
[----:B------:R-:W-:-:S13]  /*2dd0*/  PLOP3.LUT P4, PT, PT, PT, UP0, 0x80, 0x0 ;  /* 0x000000000000781c */ /* 0x000fda0003f8f008 */
[----:B------:R-:W-:-:S05]  /*2de0*/  @P4 PRMT R128, RZ, 0x5410, R40 ;  /* 0x00005410ff804816 */ /* 0x000fca0000000028 */
[----:B------:R-:W-:Y:S02]  /*2df0*/  @P4 FADD.FTZ R129, R129, R128 ;  /* 0x0000008081814221 */ /* 0x000fe40000010000 */
.L_x_83:
[----:B------:R-:W-:Y:S05]  /*2e00*/  BSYNC B1 ;  /* 0x0000000000017941 */ /* 0x000fea0003800000 */
.L_x_81:
        /* <DEDUP_REMOVED lines=13> */
.L_x_85:
[----:B------:R-:W-:-:S04]  /*2ee0*/  FFMA.FTZ R128, R152, R134, R133 ;  /* 0x0000008698807223 */ /* 0x000fc80000010085 */
[----:B------:R-:W-:Y:S01]  /*2ef0*/  FADD.FTZ R129, R159, -R128 ;  /* 0x800000809f817221 */ /* 0x000fe20000010000 */
[----:B------:R-:W-:-:S03]  /*2f00*/  @P4 PRMT R128, RZ, 0x7610, R40 ;  /* 0x00007610ff804816 */ /* 0x000fc60000000028 */
[----:B------:R-:W-:-:S04]  /*2f10*/  FMUL.FTZ R129, R38, R129 ;  /* 0x0000008126817220 */ /* 0x000fc80000410000 */
[----:B------:R-:W-:Y:S02]  /*2f20*/  @P4 FADD.FTZ R129, R129, R128 ;  /* 0x0000008081814221 */ /* 0x000fe40000010000 */
.L_x_86:
[----:B------:R-:W-:Y:S05]  /*2f30*/  BSYNC B1 ;  /* 0x0000000000017941 */ /* 0x000fea0003800000 */
.L_x_84:
        /* <DEDUP_REMOVED lines=11> */
.L_x_88:
[----:B------:R-:W-:Y:S01]  /*2ff0*/  FFMA.FTZ R129, R157, R134, R133 ;  /* 0x000000869d817223 */ /* 0x000fe20000010085 */
[----:B------:R-:W-:-:S03]  /*3000*/  @P4 PRMT R128, RZ, 0x5410, R41 ;  /* 0x00005410ff804816 */ /* 0x000fc60000000029 */
[----:B------:R-:W-:-:S04]  /*3010*/  FADD.FTZ R129, R158, -R129 ;  /* 0x800000819e817221 */ /* 0x000fc80000010000 */
[----:B------:R-:W-:-:S04]  /*3020*/  FMUL.FTZ R129, R38, R129 ;  /* 0x0000008126817220 */ /* 0x000fc80000410000 */
[----:B------:R-:W-:Y:S02]  /*3030*/  @P4 FADD.FTZ R129, R129, R128 ;  /* 0x0000008081814221 */ /* 0x000fe40000010000 */
.L_x_89:
[----:B------:R-:W-:Y:S05]  /*3040*/  BSYNC B1 ;  /* 0x0000000000017941 */ /* 0x000fea0003800000 */
.L_x_87:
        /* <DEDUP_REMOVED lines=11> */
.L_x_91:
[----:B------:R-:W-:-:S04]  /*3100*/  FFMA.FTZ R128, R156, R134, R133 ;  /* 0x000000869c807223 */ /* 0x000fc80000010085 */
[----:B------:R-:W-:Y:S01]  /*3110*/  FADD.FTZ R129, R163, -R128 ;  /* 0x80000080a3817221 */ /* 0x000fe20000010000 */
[----:B------:R-:W-:-:S03]  /*3120*/  @P4 PRMT R128, RZ, 0x7610, R41 ;  /* 0x00007610ff804816 */ /* 0x000fc60000000029 */
[----:B------:R-:W-:-:S04]  /*3130*/  FMUL.FTZ R129, R38, R129 ;  /* 0x0000008126817220 */ /* 0x000fc80000410000 */
[----:B------:R-:W-:Y:S02]  /*3140*/  @P4 FADD.FTZ R129, R129, R128 ;  /* 0x0000008081814221 */ /* 0x000fe40000010000 */
.L_x_92:
[----:B------:R-:W-:Y:S05]  /*3150*/  BSYNC B1 ;  /* 0x0000000000017941 */ /* 0x000fea0003800000 */
.L_x_90:
        /* <DEDUP_REMOVED lines=11> */
.L_x_94:
[----:B------:R-:W-:Y:S01]  /*3210*/  FFMA.FTZ R129, R161, R134, R133 ;  /* 0x00000086a1817223 */ /* 0x000fe20000010085 */
[----:B------:R-:W-:-:S03]  /*3220*/  @P4 PRMT R128, RZ, 0x5410, R42 ;  /* 0x00005410ff804816 */ /* 0x000fc6000000002a */
[----:B------:R-:W-:-:S04]  /*3230*/  FADD.FTZ R129, R160, -R129 ;  /* 0x80000081a0817221 */ /* 0x000fc80000010000 */
[----:B------:R-:W-:-:S04]  /*3240*/  FMUL.FTZ R129, R38, R129 ;  /* 0x0000008126817220 */ /* 0x000fc80000410000 */
[----:B------:R-:W-:Y:S02]  /*3250*/  @P4 FADD.FTZ R129, R129, R128 ;  /* 0x0000008081814221 */ /* 0x000fe40000010000 */
.L_x_95:
[----:B------:R-:W-:Y:S05]  /*3260*/  BSYNC B1 ;  /* 0x0000000000017941 */ /* 0x000fea0003800000 */
.L_x_93:
        /* <DEDUP_REMOVED lines=11> */
.L_x_97:
[----:B------:R-:W-:-:S04]  /*3320*/  FFMA.FTZ R128, R162, R134, R133 ;  /* 0x00000086a2807223 */ /* 0x000fc80000010085 */
[----:B------:R-:W-:Y:S01]  /*3330*/  FADD.FTZ R129, R165, -R128 ;  /* 0x80000080a5817221 */ /* 0x000fe20000010000 */
[----:B------:R-:W-:-:S03]  /*3340*/  @P4 PRMT R128, RZ, 0x7610, R42 ;  /* 0x00007610ff804816 */ /* 0x000fc6000000002a */
[----:B------:R-:W-:-:S04]  /*3350*/  FMUL.FTZ R129, R38, R129 ;  /* 0x0000008126817220 */ /* 0x000fc80000410000 */
[----:B------:R-:W-:Y:S02]  /*3360*/  @P4 FADD.FTZ R129, R129, R128 ;  /* 0x0000008081814221 */ /* 0x000fe40000010000 */
.L_x_98:
[----:B------:R-:W-:Y:S05]  /*3370*/  BSYNC B1 ;  /* 0x0000000000017941 */ /* 0x000fea0003800000 */
.L_x_96:
        /* <DEDUP_REMOVED lines=11> */
.L_x_100:
[----:B------:R-:W-:Y:S01]  /*3430*/  FFMA.FTZ R129, R167, R134, R133 ;  /* 0x00000086a7817223 */ /* 0x000fe20000010085 */
[----:B------:R-:W-:-:S03]  /*3440*/  @P4 PRMT R128, RZ, 0x5410, R43 ;  /* 0x00005410ff804816 */ /* 0x000fc6000000002b */
[----:B------:R-:W-:-:S04]  /*3450*/  FADD.FTZ R129, R164, -R129 ;  /* 0x80000081a4817221 */ /* 0x000fc80000010000 */
[----:B------:R-:W-:-:S04]  /*3460*/  FMUL.FTZ R129, R38, R129 ;  /* 0x0000008126817220 */ /* 0x000fc80000410000 */
[----:B------:R-:W-:Y:S02]  /*3470*/  @P4 FADD.FTZ R129, R129, R128 ;  /* 0x0000008081814221 */ /* 0x000fe40000010000 */
.L_x_101:
[----:B------:R-:W-:Y:S05]  /*3480*/  BSYNC B1 ;  /* 0x0000000000017941 */ /* 0x000fea0003800000 */
.L_x_99:
        /* <DEDUP_REMOVED lines=11> */
.L_x_103:
[----:B------:R-:W-:-:S04]  /*3540*/  FFMA.FTZ R128, R166, R134, R133 ;  /* 0x00000086a6807223 */ /* 0x000fc80000010085 */
[----:B------:R-:W-:Y:S01]  /*3550*/  FADD.FTZ R129, R169, -R128 ;  /* 0x80000080a9817221 */ /* 0x000fe20000010000 */
[----:B------:R-:W-:-:S03]  /*3560*/  @P4 PRMT R128, RZ, 0x7610, R43 ;  /* 0x00007610ff804816 */ /* 0x000fc6000000002b */
[----:B------:R-:W-:-:S04]  /*3570*/  FMUL.FTZ R129, R38, R129 ;  /* 0x0000008126817220 */ /* 0x000fc80000410000 */
[----:B------:R-:W-:Y:S02]  /*3580*/  @P4 FADD.FTZ R129, R129, R128 ;  /* 0x0000008081814221 */ /* 0x000fe40000010000 */
.L_x_104:
[----:B------:R-:W-:Y:S05]  /*3590*/  BSYNC B1 ;  /* 0x0000000000017941 */ /* 0x000fea0003800000 */
.L_x_102:
[----:B------:R-:W-:Y:S01]  /*35a0*/  @P3 FMUL.FTZ R130, R129, c[0x0][0x1ec] ;  /* 0x00007b0081823a20 */ /* 0x000fe20000410000 */
[----:B------:R-:W-:Y:S01]  /*35b0*/  @P3 MOV R131, 0x10 ;  /* 0x0000001000833802 */ /* 0x000fe20000000f00 */
[----:B------:R-:W-:Y:S01]  /*35c0*/  @P5 IMAD.MOV.U32 R128, RZ, RZ, 0x10 ;  /* 0x00000010ff805424 */ /* 0x000fe200078e00ff */
[----:B------:R-:W-:Y:S02]  /*35d0*/  @P5 F2FP.BF16.PACK_AB R135, RZ, R129 ;  /* 0x00000081ff87523e */ /* 0x000fe400000010ff */
[----:B------:R-:W-:Y:S01]  /*35e0*/  @P3 F2FP.BF16.PACK_AB R174, RZ, R130 ;  /* 0x00000082ffae323e */ /* 0x000fe200000010ff */
[----:B------:R-:W-:Y:S01]  /*35f0*/  @P5 IMAD.WIDE.U32 R128, R39, R128, c[0x0][0x258] ;  /* 0x0000960027805625 */ /* 0x000fe200078e0080 */
[----:B------:R-:W-:Y:S02]  /*3600*/  @P5 PRMT R79, R79, 0x5410, R135 ;  /* 0x000054104f4f5816 */ /* 0x000fe40000000087 */
[----:B------:R-:W-:Y:S01]  /*3610*/  @P3 PRMT R123, R123, 0x5410, R174 ;  /* 0x000054107b7b3816 */ /* 0x000fe200000000ae */
[C---:B------:R-:W-:Y:S01]  /*3620*/  @P3 IMAD.WIDE.U32 R130, R132.reuse, R131, c[0x0][0x248] ;  /* 0x0000920084823625 */ /* 0x040fe200078e0083 */
[----:B------:R-:W-:Y:S01]  /*3630*/  IADD3 R39, R39, 0x80, RZ ;  /* 0x0000008027277810 */ /* 0x000fe20007ffe0ff */
[----:B------:R0:W-:Y:S01]  /*3640*/  @P5 STG.E.128 [R128.64], R76 ;  /* 0x0000004c80005986 */ /* 0x0001e2000c101d04 */
[----:B------:R-:W-:-:S03]  /*3650*/  IADD3 R132, R132, 0x80, RZ ;  /* 0x0000008084847810 */ /* 0x000fc60007ffe0ff */
[----:B------:R0:W-:Y:S04]  /*3660*/  @P3 STG.E.128 [R130.64], R120 ;  /* 0x0000007882003986 */ /* 0x0001e8000c101d04 */
.L_x_80:
[----:B------:R-:W-:Y:S05]  /*3670*/  BSYNC B0 ;  /* 0x0000000000007941 */ /* 0x000fea0003800000 */
.L_x_79:
[----:B------:R-:W-:Y:S01]  /*3680*/  BSSY B0, `(.L_x_105) ;  /* 0x000009c000007945 */ /* 0x000fe20003800000 */
[----:B------:R-:W-:Y:S05]  /*3690*/  @!P1 BRA `(.L_x_106) ;  /* 0x000009a000009947 */ /* 0x000fea0003800000 */
[----:B------:R-:W-:Y:S01]  /*36a0*/  BSSY B1, `(.L_x_107) ;  /* 0x0000013000017945 */ /* 0x000fe20003800000 */
[----:B------:R-:W-:Y:S05]  /*36b0*/  @P2 BRA `(.L_x_108) ;  /* 0x0000008000002947 */ /* 0x000fea0003800000 */
[----:B------:R-:W-:Y:S01]  /*36c0*/  ULDC.64 UR6, c[0x0][0x218] ;  /* 0x0000860000067ab9 */ /* 0x000fe20000000a00 */
[----:B0-----:R-:W-:Y:S01]  /*36d0*/  HFMA2.MMA R129, -RZ, RZ, 0, 0 ;  /* 0x00000000ff817435 */ /* 0x001fe200000001ff */
[----:B------:R-:W-:-:S04]  /*36e0*/  UISETP.NE.U32.AND UP0, UPT, URZ, UR6, UPT ;  /* 0x000000063f00728c */ /* 0x000fc8000bf05070 */
[----:B------:R-:W-:-:S06]  /*36f0*/  UISETP.NE.AND.EX UP0, UPT, URZ, UR7, UPT, UP0 ;  /* 0x000000073f00728c */ /* 0x000fcc000bf05300 */
[----:B------:R-:W-:-:S13]  /*3700*/  PLOP3.LUT P4, PT, PT, PT, UP0, 0x80, 0x0 ;  /* 0x000000000000781c */ /* 0x000fda0003f8f008 */
[----:B------:R-:W-:Y:S05]  /*3710*/  @!P4 BRA `(.L_x_109) ;  /* 0x000000b00000c947 */ /* 0x000fea0003800000 */
[----:B------:R-:W-:Y:S01]  /*3720*/  PRMT R129, RZ, 0x5410, R104 ;  /* 0x00005410ff817816 */ /* 0x000fe20000000068 */
[----:B------:R-:W-:Y:S05]  /*3730*/  BRA `(.L_x_109) ;  /* 0x0000009000007947 */ /* 0x000fea0003800000 */
.L_x_108:
        /* <DEDUP_REMOVED lines=9> */
.L_x_109:
[----:B------:R-:W-:Y:S05]  /*37d0*/  BSYNC B1 ;  /* 0x0000000000017941 */ /* 0x000fea0003800000 */
.L_x_107:
        /* <DEDUP_REMOVED lines=9> */
[----:B------:R-:W-:Y:S01]  /*3870*/  MOV R129, RZ ;  /* 0x000000ff00817202 */ /* 0x000fe20000000f00 */
[----:B------:R-:W-:Y:S05]  /*3880*/  @!P4 BRA `(.L_x_112) ;  /* 0x000000700000c947 */ /* 0x000fea0003800000 */
[----:B------:R-:W-:Y:S01]  /*3890*/  PRMT R129, RZ, 0x7610, R104 ;  /* 0x00007610ff817816 */ /* 0x000fe20000000068 */
[----:B------:R-:W-:Y:S05]  /*38a0*/  BRA `(.L_x_112) ;  /* 0x0000005000007947 */ /* 0x000fea0003800000 */
.L_x_111:
[----:B------:R-:W-:-:S04]  /*38b0*/  FFMA.FTZ R128, R168, R134, R133 ;  /* 0x00000086a8807223 */ /* 0x000fc80000010085 */
[----:B------:R-:W-:Y:S01]  /*38c0*/  FADD.FTZ R129, R177, -R128 ;  /* 0x80000080b1817221 */ /* 0x000fe20000010000 */
[----:B------:R-:W-:-:S03]  /*38d0*/  @P4 PRMT R128, RZ, 0x7610, R104 ;  /* 0x00007610ff804816 */ /* 0x000fc60000000068 */
[----:B------:R-:W-:-:S04]  /*38e0*/  FMUL.FTZ R129, R38, R129 ;  /* 0x0000008126817220 */ /* 0x000fc80000410000 */
[----:B------:R-:W-:Y:S02]  /*38f0*/  @P4 FADD.FTZ R129, R129, R128 ;  /* 0x0000008081814221 */ /* 0x000fe40000010000 */
.L_x_112:
[----:B------:R-:W-:Y:S05]  /*3900*/  BSYNC B1 ;  /* 0x0000000000017941 */ /* 0x000fea0003800000 */
.L_x_110:
        /* <DEDUP_REMOVED lines=11> */
.L_x_114:
[----:B------:R-:W-:Y:S01]  /*39c0*/  FFMA.FTZ R129, R173, R134, R133 ;  /* 0x00000086ad817223 */ /* 0x000fe20000010085 */
[----:B------:R-:W-:-:S03]  /*39d0*/  @P4 PRMT R128, RZ, 0x5410, R105 ;  /* 0x00005410ff804816 */ /* 0x000fc60000000069 */
[----:B------:R-:W-:-:S04]  /*39e0*/  FADD.FTZ R129, R176, -R129 ;  /* 0x80000081b0817221 */ /* 0x000fc80000010000 */
[----:B------:R-:W-:-:S04]  /*39f0*/  FMUL.FTZ R129, R38, R129 ;  /* 0x0000008126817220 */ /* 0x000fc80000410000 */
[----:B------:R-:W-:Y:S02]  /*3a00*/  @P4 FADD.FTZ R129, R129, R128 ;  /* 0x0000008081814221 */ /* 0x000fe40000010000 */
.L_x_115:
[----:B------:R-:W-:Y:S05]  /*3a10*/  BSYNC B1 ;  /* 0x0000000000017941 */ /* 0x000fea0003800000 */
.L_x_113:
        /* <DEDUP_REMOVED lines=11> */
.L_x_117:
[----:B------:R-:W-:-:S04]  /*3ad0*/  FFMA.FTZ R128, R172, R134, R133 ;  /* 0x00000086ac807223 */ /* 0x000fc80000010085 */
[----:B------:R-:W-:Y:S01]  /*3ae0*/  FADD.FTZ R129, R181, -R128 ;  /* 0x80000080b5817221 */ /* 0x000fe20000010000 */
[----:B------:R-:W-:-:S03]  /*3af0*/  @P4 PRMT R128, RZ, 0x7610, R105 ;  /* 0x00007610ff804816 */ /* 0x000fc60000000069 */
[----:B------:R-:W-:-:S04]  /*3b00*/  FMUL.FTZ R129, R38, R129 ;  /* 0x0000008126817220 */ /* 0x000fc80000410000 */
[----:B------:R-:W-:Y:S02]  /*3b10*/  @P4 FADD.FTZ R129, R129, R128 ;  /* 0x0000008081814221 */ /* 0x000fe40000010000 */
.L_x_118:
[----:B------:R-:W-:Y:S05]  /*3b20*/  BSYNC B1 ;  /* 0x0000000000017941 */ /* 0x000fea0003800000 */
.L_x_116:
        /* <DEDUP_REMOVED lines=11> */
.L_x_120:
[----:B------:R-:W-:Y:S01]  /*3be0*/  FFMA.FTZ R129, R179, R134, R133 ;  /* 0x00000086b3817223 */ /* 0x000fe20000010085 */
[----:B------:R-:W-:-:S03]  /*3bf0*/  @P4 PRMT R128, RZ, 0x5410, R106 ;  /* 0x00005410ff804816 */ /* 0x000fc6000000006a */
[----:B------:R-:W-:-:S04]  /*3c00*/  FADD.FTZ R129, R178, -R129 ;  /* 0x80000081b2817221 */ /* 0x000fc80000010000 */
[----:B------:R-:W-:-:S04]  /*3c10*/  FMUL.FTZ R129, R38, R129 ;  /* 0x0000008126817220 */ /* 0x000fc80000410000 */
[----:B------:R-:W-:Y:S02]  /*3c20*/  @P4 FADD.FTZ R129, R129, R128 ;  /* 0x0000008081814221 */ /* 0x000fe40000010000 */
.L_x_121:
[----:B------:R-:W-:Y:S05]  /*3c30*/  BSYNC B1 ;  /* 0x0000000000017941 */ /* 0x000fea0003800000 */
.L_x_119:
        /* <DEDUP_REMOVED lines=11> */
.L_x_123:
[----:B------:R-:W-:-:S04]  /*3cf0*/  FFMA.FTZ R128, R180, R134, R133 ;  /* 0x00000086b4807223 */ /* 0x000fc80000010085 */
[----:B------:R-:W-:Y:S01]  /*3d00*/  FADD.FTZ R129, R183, -R128 ;  /* 0x80000080b7817221 */ /* 0x000fe20000010000 */
[----:B------:R-:W-:-:S03]  /*3d10*/  @P4 PRMT R128, RZ, 0x7610, R106 ;  /* 0x00007610ff804816 */ /* 0x000fc6000000006a */
[----:B------:R-:W-:-:S04]  /*3d20*/  FMUL.FTZ R129, R38, R129 ;  /* 0x0000008126817220 */ /* 0x000fc80000410000 */
[----:B------:R-:W-:Y:S02]  /*3d30*/  @P4 FADD.FTZ R129, R129, R128 ;  /* 0x0000008081814221 */ /* 0x000fe40000010000 */
.L_x_124:
[----:B------:R-:W-:Y:S05]  /*3d40*/  BSYNC B1 ;  /* 0x0000000000017941 */ /* 0x000fea0003800000 */
.L_x_122:
        /* <DEDUP_REMOVED lines=11> */
.L_x_126:
[----:B------:R-:W-:Y:S01]  /*3e00*/  FFMA.FTZ R129, R185, R134, R133 ;  /* 0x00000086b9817223 */ /* 0x000fe20000010085 */
[----:B------:R-:W-:-:S03]  /*3e10*/  @P4 PRMT R128, RZ, 0x5410, R107 ;  /* 0x00005410ff804816 */ /* 0x000fc6000000006b */
[----:B------:R-:W-:-:S04]  /*3e20*/  FADD.FTZ R129, R182, -R129 ;  /* 0x80000081b6817221 */ /* 0x000fc80000010000 */
[----:B------:R-:W-:-:S04]  /*3e30*/  FMUL.FTZ R129, R38, R129 ;  /* 0x0000008126817220 */ /* 0x000fc80000410000 */
[----:B------:R-:W-:Y:S02]  /*3e40*/  @P4 FADD.FTZ R129, R129, R128 ;  /* 0x0000008081814221 */ /* 0x000fe40000010000 */
.L_x_127:
[----:B------:R-:W-:Y:S05]  /*3e50*/  BSYNC B1 ;  /* 0x0000000000017941 */ /* 0x000fea0003800000 */
.L_x_125:
        /* <DEDUP_REMOVED lines=11> */
.L_x_129:
[----:B------:R-:W-:-:S04]  /*3f10*/  FFMA.FTZ R128, R184, R134, R133 ;  /* 0x00000086b8807223 */ /* 0x000fc80000010085 */
[----:B------:R-:W-:Y:S01]  /*3f20*/  FADD.FTZ R129, R187, -R128 ;  /* 0x80000080bb817221 */ /* 0x000fe20000010000 */
[----:B------:R-:W-:-:S03]  /*3f30*/  @P4 PRMT R128, RZ, 0x7610, R107 ;  /* 0x00007610ff804816 */ /* 0x000fc6000000006b */
[----:B------:R-:W-:-:S04]  /*3f40*/  FMUL.FTZ R129, R38, R129 ;  /* 0x0000008126817220 */ /* 0x000fc80000410000 */
[----:B------:R-:W-:Y:S02]  /*3f50*/  @P4 FADD.FTZ R129, R129, R128 ;  /* 0x0000008081814221 */ /* 0x000fe40000010000 */
.L_x_130:
[----:B------:R-:W-:Y:S05]  /*3f60*/  BSYNC B1 ;  /* 0x0000000000017941 */ /* 0x000fea0003800000 */
.L_x_128:
        /* <DEDUP_REMOVED lines=13> */
.L_x_106:
[----:B------:R-:W-:Y:S05]  /*4040*/  BSYNC B0 ;  /* 0x0000000000007941 */ /* 0x000fea0003800000 */
.L_x_105:
[----:B------:R-:W-:Y:S01]  /*4050*/  ISETP.GE.U32.AND P4, PT, R36, 0x200, PT ;  /* 0x000002002400780c */ /* 0x000fe20003f86070 */
[----:B------:R-:W-:-:S12]  /*4060*/  BSSY B0, `(.L_x_131) ;  /* 0x000009a000007945 */ /* 0x000fd80003800000 */
        /* <DEDUP_REMOVED lines=11> */
.L_x_134:
        /* <DEDUP_REMOVED lines=9> */
.L_x_135:
[----:B------:R-:W-:Y:S05]  /*41b0*/  BSYNC B1 ;  /* 0x0000000000017941 */ /* 0x000fea0003800000 */
.L_x_133:
        /* <DEDUP_REMOVED lines=13> */
.L_x_137:
[----:B------:R-:W-:-:S04]  /*4290*/  FFMA.FTZ R128, R186, R134, R133 ;  /* 0x00000086ba807223 */ /* 0x000fc80000010085 */
[----:B------:R-:W-:Y:S01]  /*42a0*/  FADD.FTZ R129, R191, -R128 ;  /* 0x80000080bf817221 */ /* 0x000fe20000010000 */
[----:B------:R-:W-:-:S03]  /*42b0*/  @P4 PRMT R128, RZ, 0x7610, R108 ;  /* 0x00007610ff804816 */ /* 0x000fc6000000006c */
[----:B------:R-:W-:-:S04]  /*42c0*/  FMUL.FTZ R129, R38, R129 ;  /* 0x0000008126817220 */ /* 0x000fc80000410000 */
[----:B------:R-:W-:Y:S02]  /*42d0*/  @P4 FADD.FTZ R129, R129, R128 ;  /* 0x0000008081814221 */ /* 0x000fe40000010000 */
.L_x_138:
[----:B------:R-:W-:Y:S05]  /*42e0*/  BSYNC B1 ;  /* 0x0000000000017941 */ /* 0x000fea0003800000 */
.L_x_136:
        /* <DEDUP_REMOVED lines=11> */
.L_x_140:
[----:B------:R-:W-:Y:S01]  /*43a0*/  FFMA.FTZ R129, R189, R134, R133 ;  /* 0x00000086bd817223 */ /* 0x000fe20000010085 */
[----:B------:R-:W-:-:S03]  /*43b0*/  @P4 PRMT R128, RZ, 0x5410, R109 ;  /* 0x00005410ff804816 */ /* 0x000fc6000000006d */
[----:B------:R-:W-:-:S04]  /*43c0*/  FADD.FTZ R129, R192, -R129 ;  /* 0x80000081c0817221 */ /* 0x000fc80000010000 */
[----:B------:R-:W-:-:S04]  /*43d0*/  FMUL.FTZ R129, R38, R129 ;  /* 0x0000008126817220 */ /* 0x000fc80000410000 */
[----:B------:R-:W-:Y:S02]  /*43e0*/  @P4 FADD.FTZ R129, R129, R128 ;  /* 0x0000008081814221 */ /* 0x000fe40000010000 */
.L_x_141:
[----:B------:R-:W-:Y:S05]  /*43f0*/  BSYNC B1 ;  /* 0x0000000000017941 */ /* 0x000fea0003800000 */
.L_x_139:
        /* <DEDUP_REMOVED lines=11> */
.L_x_143:
[----:B------:R-:W-:-:S04]  /*44b0*/  FFMA.FTZ R128, R190, R134, R133 ;  /* 0x00000086be807223 */ /* 0x000fc80000010085 */
[----:B------:R-:W-:Y:S01]  /*44c0*/  FADD.FTZ R129, R193, -R128 ;  /* 0x80000080c1817221 */ /* 0x000fe20000010000 */
[----:B------:R-:W-:-:S03]  /*44d0*/  @P4 PRMT R128, RZ, 0x7610, R109 ;  /* 0x00007610ff804816 */ /* 0x000fc6000000006d */
[----:B------:R-:W-:-:S04]  /*44e0*/  FMUL.FTZ R129, R38, R129 ;  /* 0x0000008126817220 */ /* 0x000fc80000410000 */
[----:B------:R-:W-:Y:S02]  /*44f0*/  @P4 FADD.FTZ R129, R129, R128 ;  /* 0x0000008081814221 */ /* 0x000fe40000010000 */
.L_x_144:
[----:B------:R-:W-:Y:S05]  /*4500*/  BSYNC B1 ;  /* 0x0000000000017941 */ /* 0x000fea0003800000 */
.L_x_142:
        /* <DEDUP_REMOVED lines=11> */
.L_x_146:
[----:B------:R-:W-:Y:S01]  /*45c0*/  FFMA.FTZ R129, R195, R134, R133 ;  /* 0x00000086c3817223 */ /* 0x000fe20000010085 */
[----:B------:R-:W-:-:S03]  /*45d0*/  @P4 PRMT R128, RZ, 0x5410, R110 ;  /* 0x00005410ff804816 */ /* 0x000fc6000000006e */
[----:B------:R-:W-:-:S04]  /*45e0*/  FADD.FTZ R129, R194, -R129 ;  /* 0x80000081c2817221 */ /* 0x000fc80000010000 */
[----:B------:R-:W-:-:S04]  /*45f0*/  FMUL.FTZ R129, R38, R129 ;  /* 0x0000008126817220 */ /* 0x000fc80000410000 */
[----:B------:R-:W-:Y:S02]  /*4600*/  @P4 FADD.FTZ R129, R129, R128 ;  /* 0x0000008081814221 */ /* 0x000fe40000010000 */
.L_x_147:
[----:B------:R-:W-:Y:S05]  /*4610*/  BSYNC B1 ;  /* 0x0000000000017941 */ /* 0x000fea0003800000 */
.L_x_145:
        /* <DEDUP_REMOVED lines=11> */
.L_x_149:
[----:B------:R-:W-:-:S04]  /*46d0*/  FFMA.FTZ R128, R196, R134, R133 ;  /* 0x00000086c4807223 */ /* 0x000fc80000010085 */
[----:B------:R-:W-:Y:S01]  /*46e0*/  FADD.FTZ R129, R197, -R128 ;  /* 0x80000080c5817221 */ /* 0x000fe20000010000 */
[----:B------:R-:W-:-:S03]  /*46f0*/  @P4 PRMT R128, RZ, 0x7610, R110 ;  /* 0x00007610ff804816 */ /* 0x000fc6000000006e */
[----:B------:R-:W-:-:S04]  /*4700*/  FMUL.FTZ R129, R38, R129 ;  /* 0x0000008126817220 */ /* 0x000fc80000410000 */
[----:B------:R-:W-:Y:S02]  /*4710*/  @P4 FADD.FTZ R129, R129, R128 ;  /* 0x0000008081814221 */ /* 0x000fe40000010000 */
.L_x_150:
[----:B------:R-:W-:Y:S05]  /*4720*/  BSYNC B1 ;  /* 0x0000000000017941 */ /* 0x000fea0003800000 */
.L_x_148:
        /* <DEDUP_REMOVED lines=11> */
.L_x_152:
[----:B------:R-:W-:Y:S01]  /*47e0*/  FFMA.FTZ R129, R199, R134, R133 ;  /* 0x00000086c7817223 */ /* 0x000fe20000010085 */
[----:B------:R-:W-:-:S03]  /*47f0*/  @P4 PRMT R128, RZ, 0x5410, R111 ;  /* 0x00005410ff804816 */ /* 0x000fc6000000006f */
[----:B------:R-:W-:-:S04]  /*4800*/  FADD.FTZ R129, R198, -R129 ;  /* 0x80000081c6817221 */ /* 0x000fc80000010000 */
[----:B------:R-:W-:-:S04]  /*4810*/  FMUL.FTZ R129, R38, R129 ;  /* 0x0000008126817220 */ /* 0x000fc80000410000 */
[----:B------:R-:W-:Y:S02]  /*4820*/  @P4 FADD.FTZ R129, R129, R128 ;  /* 0x0000008081814221 */ /* 0x000fe40000010000 */
.L_x_153:
[----:B------:R-:W-:Y:S05]  /*4830*/  BSYNC B1 ;  /* 0x0000000000017941 */ /* 0x000fea0003800000 */
.L_x_151:
        /* <DEDUP_REMOVED lines=11> */
.L_x_155:
[----:B------:R-:W-:Y:S01]  /*48f0*/  FFMA.FTZ R133, R201, R134, R133 ;  /* 0x00000086c9857223 */ /* 0x000fe20000010085 */
[----:B------:R-:W-:-:S03]  /*4900*/  @P4 PRMT R129, RZ, 0x7610, R111 ;  /* 0x00007610ff814816 */ /* 0x000fc6000000006f */
[----:B------:R-:W-:-:S04]  /*4910*/  FADD.FTZ R133, R200, -R133 ;  /* 0x80000085c8857221 */ /* 0x000fc80000010000 */
[----:B------:R-:W-:-:S04]  /*4920*/  FMUL.FTZ R38, R38, R133 ;  /* 0x0000008526267220 */ /* 0x000fc80000410000 */
[----:B------:R-:W-:Y:S02]  /*4930*/  @P4 FADD.FTZ R38, R38, R129 ;  /* 0x0000008126264221 */ /* 0x000fe40000010000 */
.L_x_156:
[----:B------:R-:W-:Y:S05]  /*4940*/  BSYNC B1 ;  /* 0x0000000000017941 */ /* 0x000fea0003800000 */
.L_x_154:
        /* <DEDUP_REMOVED lines=8> */
[----:B------:R-:W-:-:S02]  /*49d0*/  @P3 IMAD.WIDE.U32 R128, R132, R129, c[0x0][0x248] ;  /* 0x0000920084803625 */ /* 0x000fc400078e0081 */
[----:B------:R0:W-:Y:S04]  /*49e0*/  @P5 STG.E.128 [R38.64], R76 ;  /* 0x0000004c26005986 */ /* 0x0001e8000c101d04 */
[----:B------:R0:W-:Y:S02]  /*49f0*/  @P3 STG.E.128 [R128.64], R120 ;  /* 0x0000007880003986 */ /* 0x0001e4000c101d04 */
.L_x_132:
[----:B------:R-:W-:Y:S05]  /*4a00*/  BSYNC B0 ;  /* 0x0000000000007941 */ /* 0x000fea0003800000 */
.L_x_131:
[----:B------:R-:W-:Y:S02]  /*4a10*/  IADD3 R10, R10, c[0x0][0x160], RZ ;  /* 0x000058000a0a7a10 */ /* 0x000fe40007ffe0ff */
[----:B------:R-:W-:Y:S02]  /*4a20*/  LOP3.LUT P3, RZ, R8, 0xff, RZ, 0xc0, !PT ;  /* 0x000000ff08ff7812 */ /* 0x000fe4000786c0ff */
[----:B------:R-:W-:Y:S02]  /*4a30*/  ISETP.GE.AND P2, PT, R10, c[0x0][0x164], PT ;  /* 0x000059000a007a0c */ /* 0x000fe40003f46270 */
[----:B------:R-:W-:-:S11]  /*4a40*/  SEL R8, RZ, 0x1, P3 ;  /* 0x00000001ff087807 */ /* 0x000fd60001800000 */
[----:B0-----:R-:W-:Y:S01]  /*4a50*/  @P2 CALL.REL.NOINC `(.L_x_32) ;  /* 0x0000001000002944 */ /* 0x001fe20003c00000 */
[----:B------:R-:W-:Y:S05]  /*4a60*/  BRA `(.L_x_157) ;  /* 0xffffbbe000007947 */ /* 0x000fea000383ffff */
.L_x_32:
[----:B-1----:R-:W0:Y:S01]  /*4a70*/  S2UR UR6, SR_CTAID.X ;  /* 0x00000000000679c3 */ /* 0x002e220000002500 */
[----:B------:R-:W0:Y:S01]  /*4a80*/  S2R R2, SR_TID.X ;  /* 0x0000000000027919 */ /* 0x000e220000002100 */
[----:B------:R-:W-:Y:S01]  /*4a90*/  LOP3.LUT P2, RZ, R36, 0xffffff80, RZ, 0xc0, !PT ;  /* 0xffffff8024ff7812 */ /* 0x000fe2000784c0ff */
[----:B-----5:R-:W-:Y:S01]  /*4aa0*/  @P1 IMAD.MOV.U32 R13, RZ, RZ, 0x20 ;  /* 0x00000020ff0d1424 */ /* 0x020fe200078e00ff */
[----:B------:R-:W-:-:S11]  /*4ab0*/  @P0 MOV R9, 0x20 ;  /* 0x0000002000090802 */ /* 0x000fd60000000f00 */
        /* <DEDUP_REMOVED lines=9> */
[----:B------:R0:W-:Y:S01]  /*4b50*/  @P2 STG.E.128 [R2.64+0x10], R72 ;  /* 0x0000104802002986 */ /* 0x0001e2000c101d04 */
[----:B------:R-:W-:-:S03]  /*4b60*/  @P0 IMAD.WIDE.U32 R6, R0, R9, c[0x0][0x220] ;  /* 0x0000880000060625 */ /* 0x000fc600078e0009 */
[----:B------:R0:W-:Y:S01]  /*4b70*/  @P2 STG.E.128 [R4.64], R44 ;  /* 0x0000002c04002986 */ /* 0x0001e2000c101d04 */
[C---:B------:R-:W-:Y:S01]  /*4b80*/  @P0 IMAD.WIDE.U32 R8, R0.reuse, R9, c[0x0][0x228] ;  /* 0x00008a0000080625 */ /* 0x040fe200078e0009 */
[----:B------:R-:W-:Y:S02]  /*4b90*/  @P0 IADD3 R0, R0, 0x80, RZ ;  /* 0x0000008000000810 */ /* 0x000fe40007ffe0ff */
[----:B------:R0:W-:Y:S01]  /*4ba0*/  @P2 STG.E.128 [R4.64+0x10], R48 ;  /* 0x0000103004002986 */ /* 0x0001e2000c101d04 */
[----:B------:R-:W-:Y:S02]  /*4bb0*/  ISETP.GE.U32.AND P2, PT, R36, 0x200, PT ;  /* 0x000002002400780c */ /* 0x000fe40003f46070 */
[CC--:B------:R-:W-:Y:S01]  /*4bc0*/  @P1 IMAD.WIDE.U32 R10, R0.reuse, R13.reuse, c[0x0][0x220] ;  /* 0x00008800000a1625 */ /* 0x0c0fe200078e000d */
[----:B------:R0:W-:Y:S03]  /*4bd0*/  @P0 STG.E.128 [R6.64], R124 ;  /* 0x0000007c06000986 */ /* 0x0001e6000c101d04 */
[C---:B------:R-:W-:Y:S01]  /*4be0*/  @P1 IMAD.WIDE.U32 R12, R0.reuse, R13, c[0x0][0x228] ;  /* 0x00008a00000c1625 */ /* 0x040fe200078e000d */
[----:B------:R0:W-:Y:S01]  /*4bf0*/  @P0 STG.E.128 [R6.64+0x10], R116 ;  /* 0x0000107406000986 */ /* 0x0001e2000c101d04 */
[----:B------:R-:W-:-:S03]  /*4c00*/  @P1 IADD3 R0, R0, 0x80, RZ ;  /* 0x0000008000001810 */ /* 0x000fc60007ffe0ff */
        /* <DEDUP_REMOVED lines=15> */
.L_x_51:
[----:B------:R-:W-:Y:S01]  /*4d00*/  HFMA2.MMA R204, -RZ, RZ, 0, 9.5367431640625e-07 ;  /* 0x00000010ffcc7435 */ /* 0x000fe200000001ff */
[----:B------:R-:W-:Y:S01]  /*4d10*/  MOV R133, R207 ;  /* 0x000000cf00857202 */ /* 0x000fe20000000f00 */
[----:B0-----:R-:W-:Y:S01]  /*4d20*/  IMAD.MOV.U32 R174, RZ, RZ, 0x1f ;  /* 0x0000001fffae7424 */ /* 0x001fe200078e00ff */
[----:B------:R-:W-:-:S02]  /*4d30*/  MOV R205, 0xffffffff ;  /* 0xffffffff00cd7802 */ /* 0x000fc40000000f00 */
[----:B------:R-:W-:Y:S02]  /*4d40*/  MOV R128, 0x4d60 ;  /* 0x00004d6000807802 */ /* 0x000fe40000000f00 */
[----:B-----5:R-:W-:Y:S05]  /*4d50*/  CALL.REL.NOINC `($__internal_2_$__cuda_sm70_shflsync_down_p) ;  /* 0x0000045000007944 */ /* 0x020fea0003c00000 */
[----:B-1----:R-:W-:Y:S01]  /*4d60*/  MOV R132, R204 ;  /* 0x000000cc00847202 */ /* 0x002fe20000000f00 */
[----:B0-----:R-:W-:Y:S05]  /*4d70*/  BRA `(.L_x_158) ;  /* 0xffffd26000007947 */ /* 0x001fea000383ffff */
.L_x_52:
[----:B0-----:R-:W-:Y:S01]  /*4d80*/  HFMA2.MMA R174, -RZ, RZ, 0, 1.847743988037109375e-06 ;  /* 0x0000001fffae7435 */ /* 0x001fe200000001ff */
[----:B------:R-:W-:Y:S01]  /*4d90*/  MOV R133, R206 ;  /* 0x000000ce00857202 */ /* 0x000fe20000000f00 */
[----:B------:R-:W-:Y:S01]  /*4da0*/  IMAD.MOV.U32 R204, RZ, RZ, 0x10 ;  /* 0x00000010ffcc7424 */ /* 0x000fe200078e00ff */
[----:B------:R-:W-:Y:S02]  /*4db0*/  MOV R205, 0xffffffff ;  /* 0xffffffff00cd7802 */ /* 0x000fe40000000f00 */
[----:B------:R-:W-:Y:S02]  /*4dc0*/  MOV R128, 0x4de0 ;  /* 0x00004de000807802 */ /* 0x000fe40000000f00 */
[----:B-12--5:R-:W-:Y:S05]  /*4dd0*/  CALL.REL.NOINC `($__internal_2_$__cuda_sm70_shflsync_down_p) ;  /* 0x000003d000007944 */ /* 0x026fea0003c00000 */
[----:B------:R-:W-:Y:S01]  /*4de0*/  FADD.FTZ R132, R132, R207 ;  /* 0x000000cf84847221 */ /* 0x000fe20000010000 */
[----:B0-----:R-:W-:Y:S01]  /*4df0*/  MOV R205, 0xffffffff ;  /* 0xffffffff00cd7802 */ /* 0x001fe20000000f00 */
[----:B-1----:R-:W-:Y:S01]  /*4e00*/  FADD.FTZ R135, R206, R204 ;  /* 0x000000ccce877221 */ /* 0x002fe20000010000 */
[----:B------:R-:W-:Y:S01]  /*4e10*/  HFMA2.MMA R204, -RZ, RZ, 0, 4.76837158203125e-07 ;  /* 0x00000008ffcc7435 */ /* 0x000fe200000001ff */
[----:B------:R-:W-:Y:S01]  /*4e20*/  IMAD.MOV.U32 R174, RZ, RZ, 0x1f ;  /* 0x0000001fffae7424 */ /* 0x000fe200078e00ff */
[----:B------:R-:W-:-:S02]  /*4e30*/  MOV R133, R132 ;  /* 0x0000008400857202 */ /* 0x000fc40000000f00 */
[----:B------:R-:W-:Y:S02]  /*4e40*/  MOV R128, 0x4e60 ;  /* 0x00004e6000807802 */ /* 0x000fe40000000f00 */
[----:B------:R-:W-:Y:S05]  /*4e50*/  CALL.REL.NOINC `($__internal_2_$__cuda_sm70_shflsync_down_p) ;  /* 0x0000035000007944 */ /* 0x000fea0003c00000 */
[----:B-1----:R-:W-:Y:S01]  /*4e60*/  MOV R131, R204 ;  /* 0x000000cc00837202 */ /* 0x002fe20000000f00 */
[----:B------:R-:W-:Y:S01]  /*4e70*/  HFMA2.MMA R204, -RZ, RZ, 0, 4.76837158203125e-07 ;  /* 0x00000008ffcc7435 */ /* 0x000fe200000001ff */
[----:B0-----:R-:W-:Y:S01]  /*4e80*/  IMAD.MOV.U32 R133, RZ, RZ, R135 ;  /* 0x000000ffff857224 */ /* 0x001fe200078e0087 */
[----:B------:R-:W-:Y:S02]  /*4e90*/  MOV R174, 0x1f ;  /* 0x0000001f00ae7802 */ /* 0x000fe40000000f00 */
[----:B------:R-:W-:Y:S02]  /*4ea0*/  MOV R205, 0xffffffff ;  /* 0xffffffff00cd7802 */ /* 0x000fe40000000f00 */
[----:B------:R-:W-:Y:S02]  /*4eb0*/  MOV R128, 0x4ed0 ;  /* 0x00004ed000807802 */ /* 0x000fe40000000f00 */
[----:B------:R-:W-:Y:S05]  /*4ec0*/  CALL.REL.NOINC `($__internal_2_$__cuda_sm70_shflsync_down_p) ;  /* 0x000002e000007944 */ /* 0x000fea0003c00000 */
[----:B------:R-:W-:Y:S01]  /*4ed0*/  FADD.FTZ R132, R131, R132 ;  /* 0x0000008483847221 */ /* 0x000fe20000010000 */
[----:B0-----:R-:W-:Y:S01]  /*4ee0*/  HFMA2.MMA R174, -RZ, RZ, 0, 1.847743988037109375e-06 ;  /* 0x0000001fffae7435 */ /* 0x001fe200000001ff */
[----:B-1----:R-:W-:Y:S01]  /*4ef0*/  FADD.FTZ R135, R135, R204 ;  /* 0x000000cc87877221 */ /* 0x002fe20000010000 */
[----:B------:R-:W-:Y:S01]  /*4f00*/  MOV R205, 0xffffffff ;  /* 0xffffffff00cd7802 */ /* 0x000fe20000000f00 */
[----:B------:R-:W-:Y:S01]  /*4f10*/  IMAD.MOV.U32 R204, RZ, RZ, 0x4 ;  /* 0x00000004ffcc7424 */ /* 0x000fe200078e00ff */
[----:B------:R-:W-:-:S02]  /*4f20*/  MOV R133, R132 ;  /* 0x0000008400857202 */ /* 0x000fc40000000f00 */
[----:B------:R-:W-:Y:S02]  /*4f30*/  MOV R128, 0x4f50 ;  /* 0x00004f5000807802 */ /* 0x000fe40000000f00 */
[----:B------:R-:W-:Y:S05]  /*4f40*/  CALL.REL.NOINC `($__internal_2_$__cuda_sm70_shflsync_down_p) ;  /* 0x0000026000007944 */ /* 0x000fea0003c00000 */
[----:B-1----:R-:W-:Y:S01]  /*4f50*/  IMAD.MOV.U32 R131, RZ, RZ, R204 ;  /* 0x000000ffff837224 */ /* 0x002fe200078e00cc */
[----:B------:R-:W-:Y:S01]  /*4f60*/  HFMA2.MMA R204, -RZ, RZ, 0, 2.384185791015625e-07 ;  /* 0x00000004ffcc7435 */ /* 0x000fe200000001ff */
[----:B0-----:R-:W-:Y:S01]  /*4f70*/  MOV R133, R135 ;  /* 0x0000008700857202 */ /* 0x001fe20000000f00 */
[----:B------:R-:W-:Y:S01]  /*4f80*/  IMAD.MOV.U32 R205, RZ, RZ, -0x1 ;  /* 0xffffffffffcd7424 */ /* 0x000fe200078e00ff */
[----:B------:R-:W-:Y:S02]  /*4f90*/  MOV R174, 0x1f ;  /* 0x0000001f00ae7802 */ /* 0x000fe40000000f00 */
[----:B------:R-:W-:Y:S02]  /*4fa0*/  MOV R128, 0x4fc0 ;  /* 0x00004fc000807802 */ /* 0x000fe40000000f00 */
[----:B------:R-:W-:Y:S05]  /*4fb0*/  CALL.REL.NOINC `($__internal_2_$__cuda_sm70_shflsync_down_p) ;  /* 0x000001f000007944 */ /* 0x000fea0003c00000 */
[----:B------:R-:W-:Y:S01]  /*4fc0*/  FADD.FTZ R132, R131, R132 ;  /* 0x0000008483847221 */ /* 0x000fe20000010000 */
[----:B0-----:R-:W-:Y:S01]  /*4fd0*/  MOV R174, 0x1f ;  /* 0x0000001f00ae7802 */ /* 0x001fe20000000f00 */
[----:B-1----:R-:W-:Y:S01]  /*4fe0*/  FADD.FTZ R135, R135, R204 ;  /* 0x000000cc87877221 */ /* 0x002fe20000010000 */
[----:B------:R-:W-:Y:S01]  /*4ff0*/  HFMA2.MMA R204, -RZ, RZ, 0, 1.1920928955078125e-07 ;  /* 0x00000002ffcc7435 */ /* 0x000fe200000001ff */
[----:B------:R-:W-:Y:S01]  /*5000*/  MOV R205, 0xffffffff ;  /* 0xffffffff00cd7802 */ /* 0x000fe20000000f00 */
[----:B------:R-:W-:Y:S01]  /*5010*/  IMAD.MOV.U32 R133, RZ, RZ, R132 ;  /* 0x000000ffff857224 */ /* 0x000fe200078e0084 */
[----:B------:R-:W-:-:S03]  /*5020*/  MOV R128, 0x5040 ;  /* 0x0000504000807802 */ /* 0x000fc60000000f00 */
[----:B------:R-:W-:Y:S05]  /*5030*/  CALL.REL.NOINC `($__internal_2_$__cuda_sm70_shflsync_down_p) ;  /* 0x0000017000007944 */ /* 0x000fea0003c00000 */
[----:B-1----:R-:W-:Y:S01]  /*5040*/  MOV R131, R204 ;  /* 0x000000cc00837202 */ /* 0x002fe20000000f00 */
[----:B------:R-:W-:Y:S01]  /*5050*/  HFMA2.MMA R204, -RZ, RZ, 0, 1.1920928955078125e-07 ;  /* 0x00000002ffcc7435 */ /* 0x000fe200000001ff */
[----:B0-----:R-:W-:Y:S01]  /*5060*/  MOV R133, R135 ;  /* 0x0000008700857202 */ /* 0x001fe20000000f00 */
[----:B------:R-:W-:Y:S01]  /*5070*/  IMAD.MOV.U32 R174, RZ, RZ, 0x1f ;  /* 0x0000001fffae7424 */ /* 0x000fe200078e00ff */
[----:B------:R-:W-:-:S02]  /*5080*/  MOV R205, 0xffffffff ;  /* 0xffffffff00cd7802 */ /* 0x000fc40000000f00 */
[----:B------:R-:W-:Y:S02]  /*5090*/  MOV R128, 0x50b0 ;  /* 0x000050b000807802 */ /* 0x000fe40000000f00 */
[----:B------:R-:W-:Y:S05]  /*50a0*/  CALL.REL.NOINC `($__internal_2_$__cuda_sm70_shflsync_down_p) ;  /* 0x0000010000007944 */ /* 0x000fea0003c00000 */
[----:B------:R-:W-:Y:S01]  /*50b0*/  FADD.FTZ R134, R131, R132 ;  /* 0x0000008483867221 */ /* 0x000fe20000010000 */
[----:B0-----:R-:W-:Y:S01]  /*50c0*/  MOV R174, 0x1f ;  /* 0x0000001f00ae7802 */ /* 0x001fe20000000f00 */
[----:B-1----:R-:W-:Y:S01]  /*50d0*/  FADD.FTZ R175, R135, R204 ;  /* 0x000000cc87af7221 */ /* 0x002fe20000010000 */
[----:B------:R-:W-:Y:S01]  /*50e0*/  HFMA2.MMA R204, -RZ, RZ, 0, 5.9604644775390625e-08 ;  /* 0x00000001ffcc7435 */ /* 0x000fe200000001ff */
[----:B------:R-:W-:Y:S01]  /*50f0*/  IMAD.MOV.U32 R205, RZ, RZ, -0x1 ;  /* 0xffffffffffcd7424 */ /* 0x000fe200078e00ff */
[----:B------:R-:W-:Y:S02]  /*5100*/  MOV R133, R134 ;  /* 0x0000008600857202 */ /* 0x000fe40000000f00 */
[----:B------:R-:W-:Y:S02]  /*5110*/  MOV R128, 0x5130 ;  /* 0x0000513000807802 */ /* 0x000fe40000000f00 */
[----:B------:R-:W-:Y:S05]  /*5120*/  CALL.REL.NOINC `($__internal_2_$__cuda_sm70_shflsync_down_p) ;  /* 0x0000008000007944 */ /* 0x000fea0003c00000 */
[----:B0-----:R-:W-:Y:S01]  /*5130*/  HFMA2.MMA R174, -RZ, RZ, 0, 1.847743988037109375e-06 ;  /* 0x0000001fffae7435 */ /* 0x001fe200000001ff */
[----:B-1----:R-:W-:Y:S01]  /*5140*/  MOV R135, R204 ;  /* 0x000000cc00877202 */ /* 0x002fe20000000f00 */
[----:B------:R-:W-:Y:S01]  /*5150*/  IMAD.MOV.U32 R204, RZ, RZ, 0x1 ;  /* 0x00000001ffcc7424 */ /* 0x000fe200078e00ff */
[----:B------:R-:W-:-:S02]  /*5160*/  MOV R133, R175 ;  /* 0x000000af00857202 */ /* 0x000fc40000000f00 */
[----:B------:R-:W-:Y:S02]  /*5170*/  MOV R205, 0xffffffff ;  /* 0xffffffff00cd7802 */ /* 0x000fe40000000f00 */
[----:B------:R-:W-:Y:S02]  /*5180*/  MOV R128, 0x51a0 ;  /* 0x000051a000807802 */ /* 0x000fe40000000f00 */
[----:B------:R-:W-:Y:S05]  /*5190*/  CALL.REL.NOINC `($__internal_2_$__cuda_sm70_shflsync_down_p) ;  /* 0x0000001000007944 */ /* 0x000fea0003c00000 */
[----:B01----:R-:W-:Y:S05]  /*51a0*/  BRA `(.L_x_159) ;  /* 0xffffcf5000007947 */ /* 0x003fea000383ffff */
        .weak           $__internal_2_$__cuda_sm70_shflsync_down_p
        .type           $__internal_2_$__cuda_sm70_shflsync_down_p,@function
        .size           $__internal_2_$__cuda_sm70_shflsync_down_p,(.L_x_11736 - $__internal_2_$__cuda_sm70_shflsync_down_p)
$__internal_2_$__cuda_sm70_shflsync_down_p:
[----:B------:R-:W-:Y:S01]  /*51b0*/  HFMA2.MMA R129, -RZ, RZ, 0, 0 ;  /* 0x00000000ff817435 */ /* 0x000fe200000001ff */
[----:B------:R-:W-:Y:S04]  /*51c0*/  WARPSYNC R205 ;  /* 0x000000cd00007348 */ /* 0x000fe80003800000 */
[----:B------:R0:W1:Y:S01]  /*51d0*/  SHFL.DOWN PT, R204, R133, R204, R174 ;  /* 0x080000cc85cc7389 */ /* 0x00006200000e00ae */
[----:B------:R-:W-:Y:S05]  /*51e0*/  RET.REL.NODEC R128 `(_ZN10layer_norm13ln_bwd_kernelINS_13Kernel_traitsI13__nv_bfloat16S2_S2_S2_fjLj4096ELj1ELj1ELj4ELj16ENS_18Kernel_traits_baseILj4096ES2_S2_S2_S2_fjLj128EEEEELb0ELb0ELb1ELb0EEEvNS_9BwdParamsE) ;  /* 0xffffae1080007950 */ /* 0x000fea0003c3ffff */
.L_x_160:
        /* <DEDUP_REMOVED lines=9> */
.L_x_11736:


//--------------------- .text._ZN10layer_norm13ln_bwd_kernelINS_13Kernel_traitsI13__nv_bfloat16S2_S2_S2_fjLj4096ELj1ELj1ELj4ELj16ENS_18Kernel_traits_baseILj4096ES2_S2_S2_S2_fjLj128EEEEELb0ELb0ELb1ELb1EEEvNS_9BwdParamsE --------------------------
	.section	.text._ZN10layer_norm13ln_bwd_kernelINS_13Kernel_traitsI13__nv_bfloat16S2_S2_S2_fjLj4096ELj1ELj1ELj4ELj16ENS_18Kernel_traits_baseILj4096ES2_S2_S2_S2_fjLj128EEEEELb0ELb0ELb1ELb1EEEvNS_9BwdParamsE,"ax",@progbits
	.sectioninfo	@"SHI_REGISTERS=236"
	.align	128
        .global         _ZN10layer_norm13ln_bwd_kernelINS_13Kernel_traitsI13__nv_bfloat16S2_S2_S2_fjLj4096ELj1ELj1ELj4ELj16ENS_18Kernel_traits_baseILj4096ES2_S2_S2_S2_fjLj128EEEEELb0ELb0ELb1ELb1EEEvNS_9BwdParamsE
        .type           _ZN10layer_norm13ln_bwd_kernelINS_13Kernel_traitsI13__nv_bfloat16S2_S2_S2_fjLj4096ELj1ELj1ELj4ELj16ENS_18Kernel_traits_baseILj4096ES2_S2_S2_S2_fjLj128EEEEELb0ELb0ELb1ELb1EEEvNS_9BwdParamsE,@function
        .size           _ZN10layer_norm13ln_bwd_kernelINS_13Kernel_traitsI13__nv_bfloat16S2_S2_S2_fjLj4096ELj1ELj1ELj4ELj16ENS_18Kernel_traits_baseILj4096ES2_S2_S2_S2_fjLj128EEEEELb0ELb0ELb1ELb1EEEvNS_9BwdParamsE,(.L_x_11737 - _ZN10layer_norm13ln_bwd_kernelINS_13Kernel_traitsI13__nv_bfloat16S2_S2_S2_fjLj4096ELj1ELj1ELj4ELj16ENS_18Kernel_traits_baseILj4096ES2_S2_S2_S2_fjLj128EEEEELb0ELb0ELb1ELb1EEEvNS_9BwdParamsE)
        .other          _ZN10layer_norm13ln_bwd_kernelINS_13Kernel_traitsI13__nv_bfloat16S2_S2_S2_fjLj4096ELj1ELj1ELj4ELj16ENS_18Kernel_traits_baseILj4096ES2_S2_S2_S2_fjLj128EEEEELb0ELb0ELb1ELb1EEEvNS_9BwdParamsE,@"STO_CUDA_ENTRY STV_DEFAULT"
_ZN10layer_norm13ln_bwd_kernelINS_13Kernel_traitsI13__nv_bfloat16S2_S2_S2_fjLj4096ELj1ELj1ELj4ELj16ENS_18Kernel_traits_baseILj4096ES2_S2_S2_S2_fjLj128EEEEELb0ELb0ELb1ELb1EEEvNS_9BwdParamsE:
.text._ZN10layer_norm13ln_bwd_kernelINS_13Kernel_traitsI13__nv_bfloat16S2_S2_S2_fjLj4096ELj1ELj1ELj4ELj16ENS_18Kernel_traits_baseILj4096ES2_S2_S2_S2_fjLj128EEEEELb0ELb0ELb1ELb1EEEvNS_9BwdParamsE:
        /* <DEDUP_REMOVED lines=40> */
.L_x_161:
        /* <DEDUP_REMOVED lines=8> */
[----:B------:R-:W0:Y:S01]  /*0300*/  LDC.U8 R192, c[0x0][0x1f0] ;  /* 0x00007c00ffc07b82 */ /* 0x000e220000000000 */
[----:B------:R-:W-:Y:S01]  /*0310*/  HFMA2.MMA R137, -RZ, RZ, 0, 5.9604644775390625e-08 ;  /* 0x00000001ff897435 */ /* 0x000fe200000001ff */
        /* <DEDUP_REMOVED lines=26> */
[----:B--2---:R-:W-:-:S02]  /*04c0*/  PRMT R161, RZ, 0x5410, R4 ;  /* 0x00005410ffa17816 */ /* 0x004fc40000000004 */
[----:B------:R-:W-:Y:S02]  /*04d0*/  PRMT R160, RZ, 0x7610, R4 ;  /* 0x00007610ffa07816 */ /* 0x000fe40000000004 */
[--C-:B------:R-:W-:Y:S02]  /*04e0*/  PRMT R159, RZ, 0x5410, R5.reuse ;  /* 0x00005410ff9f7816 */ /* 0x100fe40000000005 */
[----:B------:R-:W-:Y:S02]  /*04f0*/  PRMT R158, RZ, 0x7610, R5 ;  /* 0x00007610ff9e7816 */ /* 0x000fe40000000005 */
[--C-:B------:R-:W-:Y:S01]  /*0500*/  PRMT R157, RZ, 0x5410, R6.reuse ;  /* 0x00005410ff9d7816 */ /* 0x100fe20000000006 */
[----:B------:R-:W-:Y:S01]  /*0510*/  CS2R R4, SRZ ;  /* 0x0000000000047805 */ /* 0x000fe2000001ff00 */
[----:B------:R-:W-:Y:S02]  /*0520*/  PRMT R156, RZ, 0x7610, R6 ;  /* 0x00007610ff9c7816 */ /* 0x000fe40000000006 */
[----:B------:R-:W-:-:S02]  /*0530*/  PRMT R155, RZ, 0x5410, R7 ;  /* 0x00005410ff9b7816 */ /* 0x000fc40000000007 */
[----:B------:R-:W-:Y:S02]  /*0540*/  PRMT R154, RZ, 0x7610, R7 ;  /* 0x00007610ff9a7816 */ /* 0x000fe40000000007 */
[--C-:B---3--:R-:W-:Y:S01]  /*0550*/  PRMT R153, RZ, 0x5410, R8.reuse ;  /* 0x00005410ff997816 */ /* 0x108fe20000000008 */
[----:B------:R-:W-:Y:S01]  /*0560*/  CS2R R6, SRZ ;  /* 0x0000000000067805 */ /* 0x000fe2000001ff00 */
[----:B------:R-:W-:Y:S02]  /*0570*/  PRMT R152, RZ, 0x7610, R8 ;  /* 0x00007610ff987816 */ /* 0x000fe40000000008 */
[--C-:B------:R-:W-:Y:S02]  /*0580*/  PRMT R151, RZ, 0x5410, R9.reuse ;  /* 0x00005410ff977816 */ /* 0x100fe40000000009 */
[----:B------:R-:W-:Y:S02]  /*0590*/  PRMT R150, RZ, 0x7610, R9 ;  /* 0x00007610ff967816 */ /* 0x000fe40000000009 */
[--C-:B------:R-:W-:Y:S01]  /*05a0*/  PRMT R149, RZ, 0x5410, R10.reuse ;  /* 0x00005410ff957816 */ /* 0x100fe2000000000a */
[----:B------:R-:W-:Y:S01]  /*05b0*/  CS2R R8, SRZ ;  /* 0x0000000000087805 */ /* 0x000fe2000001ff00 */
[----:B------:R-:W-:-:S02]  /*05c0*/  PRMT R148, RZ, 0x7610, R10 ;  /* 0x00007610ff947816 */ /* 0x000fc4000000000a */
[--C-:B------:R-:W-:Y:S02]  /*05d0*/  PRMT R147, RZ, 0x5410, R11.reuse ;  /* 0x00005410ff937816 */ /* 0x100fe4000000000b */
[----:B------:R-:W-:Y:S02]  /*05e0*/  PRMT R146, RZ, 0x7610, R11 ;  /* 0x00007610ff927816 */ /* 0x000fe4000000000b */
[--C-:B----4-:R-:W-:Y:S01]  /*05f0*/  PRMT R145, RZ, 0x5410, R12.reuse ;  /* 0x00005410ff917816 */ /* 0x110fe2000000000c */
[----:B------:R-:W-:Y:S01]  /*0600*/  CS2R R10, SRZ ;  /* 0x00000000000a7805 */ /* 0x000fe2000001ff00 */
[----:B------:R-:W-:Y:S02]  /*0610*/  PRMT R144, RZ, 0x7610, R12 ;  /* 0x00007610ff907816 */ /* 0x000fe4000000000c */
[--C-:B------:R-:W-:Y:S02]  /*0620*/  PRMT R143, RZ, 0x5410, R13.reuse ;  /* 0x00005410ff8f7816 */ /* 0x100fe4000000000d */
[----:B------:R-:W-:-:S02]  /*0630*/  PRMT R142, RZ, 0x7610, R13 ;  /* 0x00007610ff8e7816 */ /* 0x000fc4000000000d */
[--C-:B------:R-:W-:Y:S01]  /*0640*/  PRMT R141, RZ, 0x5410, R14.reuse ;  /* 0x00005410ff8d7816 */ /* 0x100fe2000000000e */
[----:B------:R-:W-:Y:S01]  /*0650*/  CS2R R12, SRZ ;  /* 0x00000000000c7805 */ /* 0x000fe2000001ff00 */
[----:B------:R-:W-:Y:S02]  /*0660*/  PRMT R140, RZ, 0x7610, R14 ;  /* 0x00007610ff8c7816 */ /* 0x000fe4000000000e */
[--C-:B------:R-:W-:Y:S02]  /*0670*/  PRMT R139, RZ, 0x5410, R15.reuse ;  /* 0x00005410ff8b7816 */ /* 0x100fe4000000000f */
[----:B------:R-:W-:Y:S02]  /*0680*/  PRMT R138, RZ, 0x7610, R15 ;  /* 0x00007610ff8a7816 */ /* 0x000fe4000000000f */
[----:B------:R-:W-:Y:S01]  /*0690*/  CS2R R14, SRZ ;  /* 0x00000000000e7805 */ /* 0x000fe2000001ff00 */
[--C-:B-----5:R-:W-:Y:S02]  /*06a0*/  PRMT R136, RZ, 0x5410, R68.reuse ;  /* 0x00005410ff887816 */ /* 0x120fe40000000044 */
[----:B------:R-:W-:-:S02]  /*06b0*/  PRMT R135, RZ, 0x7610, R68 ;  /* 0x00007610ff877816 */ /* 0x000fc40000000044 */
[--C-:B------:R-:W-:Y:S02]  /*06c0*/  PRMT R134, RZ, 0x5410, R69.reuse ;  /* 0x00005410ff867816 */ /* 0x100fe40000000045 */
[----:B------:R-:W-:Y:S02]  /*06d0*/  PRMT R133, RZ, 0x7610, R69 ;  /* 0x00007610ff857816 */ /* 0x000fe40000000045 */
[--C-:B------:R-:W-:Y:S02]  /*06e0*/  PRMT R132, RZ, 0x5410, R70.reuse ;  /* 0x00005410ff847816 */ /* 0x100fe40000000046 */
[----:B------:R-:W-:Y:S02]  /*06f0*/  PRMT R131, RZ, 0x7610, R70 ;  /* 0x00007610ff837816 */ /* 0x000fe40000000046 */
[--C-:B------:R-:W-:Y:S02]  /*0700*/  PRMT R130, RZ, 0x5410, R71.reuse ;  /* 0x00005410ff827816 */ /* 0x100fe40000000047 */
[----:B0-----:R-:W-:-:S02]  /*0710*/  PRMT R0, RZ, 0x7610, R71 ;  /* 0x00007610ff007816 */ /* 0x001fc40000000047 */
.L_x_264:
[----:B------:R-:W-:-:S05]  /*0720*/  MOV R205, 0x4 ;  /* 0x0000000400cd7802 */ /* 0x000fca0000000f00 */
[----:B------:R-:W-:-:S06]  /*0730*/  IMAD.WIDE R94, R162, R205, c[0x0][0x1d8] ;  /* 0x00007600a25e7625 */ /* 0x000fcc00078e02cd */
[----:B------:R-:W2:Y:S01]  /*0740*/  LDG.E R94, [R94.64] ;  /* 0x000000045e5e7981 */ /* 0x000ea2000c1e1900 */
[----:B------:R-:W-:-:S04]  /*0750*/  IMAD.WIDE R92, R162, R205, c[0x0][0x1a8] ;  /* 0x00006a00a25c7625 */ /* 0x000fc800078e02cd */
[C---:B------:R-:W-:Y:S01]  /*0760*/  IMAD R96, R162.reuse, c[0x0][0x168], RZ ;  /* 0x00005a00a2607a24 */ /* 0x040fe200078e02ff */
[----:B------:R0:W5:Y:S01]  /*0770*/  LDG.E R164, [R92.64] ;  /* 0x000000045ca47981 */ /* 0x000162000c1e1900 */
[----:B------:R-:W-:-:S03]  /*0780*/  IMAD.WIDE R2, R162, R205, c[0x0][0x1d0] ;  /* 0x00007400a2027625 */ /* 0x000fc600078e02cd */
[----:B------:R-:W-:Y:S02]  /*0790*/  SHF.R.S32.HI R97, RZ, 0x1f, R96 ;  /* 0x0000001fff617819 */ /* 0x000fe40000011460 */
[----:B------:R-:W-:Y:S01]  /*07a0*/  MOV R206, 0x10 ;  /* 0x0000001000ce7802 */ /* 0x000fe20000000f00 */
[----:B------:R-:W-:Y:S01]  /*07b0*/  BSSY B0, `(.L_x_163) ;  /* 0x000015c000007945 */ /* 0x000fe20003800000 */
[----:B------:R-:W-:Y:S01]  /*07c0*/  LEA.HI R97, R97, R96, RZ, 0x3 ;  /* 0x0000006061617211 */ /* 0x000fe200078f18ff */
[----:B------:R1:W5:Y:S01]  /*07d0*/  LDG.E R168, [R2.64] ;  /* 0x0000000402a87981 */ /* 0x000362000c1e1900 */
[----:B------:R-:W-:-:S04]  /*07e0*/  LOP3.LUT R96, R163, 0x7f, RZ, 0xc0, !PT ;  /* 0x0000007fa3607812 */ /* 0x000fc800078ec0ff */
[----:B------:R-:W-:-:S04]  /*07f0*/  LEA.HI.SX32 R169, R97, R96, 0x1d ;  /* 0x0000006061a97211 */ /* 0x000fc800078feaff */
[C---:B------:R-:W-:Y:S02]  /*0800*/  IADD3 R167, R169.reuse, 0x80, RZ ;  /* 0x00000080a9a77810 */ /* 0x040fe40007ffe0ff */
[C---:B------:R-:W-:Y:S02]  /*0810*/  IADD3 R166, R169.reuse, 0x100, RZ ;  /* 0x00000100a9a67810 */ /* 0x040fe40007ffe0ff */
[C---:B------:R-:W-:Y:S01]  /*0820*/  IADD3 R165, R169.reuse, 0x180, RZ ;  /* 0x00000180a9a57810 */ /* 0x040fe20007ffe0ff */
[----:B------:R-:W-:-:S04]  /*0830*/  IMAD.WIDE.U32 R128, R169, R206, c[0x0][0x218] ;  /* 0x00008600a9807625 */ /* 0x000fc800078e00ce */
[----:B------:R-:W-:-:S04]  /*0840*/  IMAD.WIDE.U32 R126, R167, R206, c[0x0][0x218] ;  /* 0x00008600a77e7625 */ /* 0x000fc800078e00ce */
[----:B------:R-:W-:-:S04]  /*0850*/  IMAD.WIDE.U32 R124, R166, R206, c[0x0][0x218] ;  /* 0x00008600a67c7625 */ /* 0x000fc800078e00ce */
[----:B-1----:R-:W-:Y:S01]  /*0860*/  IMAD.WIDE.U32 R2, R165, R206, c[0x0][0x218] ;  /* 0x00008600a5027625 */ /* 0x002fe200078e00ce */
[----:B--2---:R-:W-:-:S13]  /*0870*/  ISETP.GT.AND P1, PT, R94, RZ, PT ;  /* 0x000000ff5e00720c */ /* 0x004fda0003f24270 */
[----:B------:R-:W-:Y:S05]  /*0880*/  @P1 BRA `(.L_x_164) ;  /* 0x000000c000001947 */ /* 0x000fea0003800000 */
[----:B0-----:R-:W-:Y:S01]  /*0890*/  ISETP.NE.U32.AND P0, PT, RZ, c[0x0][0x218], PT ;  /* 0x00008600ff007a0c */ /* 0x001fe20003f05070 */
[----:B------:R-:W-:Y:S01]  /*08a0*/  HFMA2.MMA R97, -RZ, RZ, 0, 0 ;  /* 0x00000000ff617435 */ /* 0x000fe200000001ff */
[----:B------:R-:W-:Y:S02]  /*08b0*/  MOV R93, RZ ;  /* 0x000000ff005d7202 */ /* 0x000fe40000000f00 */
[----:B------:R-:W-:-:S13]  /*08c0*/  ISETP.NE.AND.EX P0, PT, RZ, c[0x0][0x21c], PT, P0 ;  /* 0x00008700ff007a0c */ /* 0x000fda0003f05300 */
[----:B------:R-:W-:Y:S05]  /*08d0*/  @!P0 BRA `(.L_x_165) ;  /* 0x0000149000008947 */ /* 0x000fea0003800000 */
[----:B------:R0:W5:Y:S04]  /*08e0*/  LDG.E.128 R68, [R128.64] ;  /* 0x0000000480447981 */ /* 0x000168000c1e1d00 */
[----:B------:R0:W5:Y:S04]  /*08f0*/  LDG.E.128 R72, [R126.64] ;  /* 0x000000047e487981 */ /* 0x000168000c1e1d00 */
[----:B------:R0:W5:Y:S04]  /*0900*/  LDG.E.128 R76, [R124.64] ;  /* 0x000000047c4c7981 */ /* 0x000168000c1e1d00 */
[----:B------:R0:W5:Y:S01]  /*0910*/  LDG.E.128 R80, [R2.64] ;  /* 0x0000000402507981 */ /* 0x000162000c1e1d00 */
[----:B------:R-:W-:-:S02]  /*0920*/  MOV R97, RZ ;  /* 0x000000ff00617202 */ /* 0x000fc40000000f00 */
[----:B------:R-:W-:Y:S01]  /*0930*/  MOV R93, RZ ;  /* 0x000000ff005d7202 */ /* 0x000fe20000000f00 */
[----:B------:R-:W-:Y:S05]  /*0940*/  BRA `(.L_x_165) ;  /* 0x0000142000007947 */ /* 0x000fea0003800000 */
.L_x_164:
[----:B0-----:R-:W-:-:S05]  /*0950*/  IADD3 R92, R94, -0x1, RZ ;  /* 0xffffffff5e5c7810 */ /* 0x001fca0007ffe0ff */
[----:B------:R-:W-:-:S05]  /*0960*/  IMAD R92, R92, c[0x0][0x168], RZ ;  /* 0x00005a005c5c7a24 */ /* 0x000fca00078e02ff */
[----:B------:R-:W-:-:S04]  /*0970*/  SHF.R.S32.HI R93, RZ, 0x1f, R92 ;  /* 0x0000001fff5d7819 */ /* 0x000fc8000001145c */
[----:B------:R-:W-:Y:S01]  /*0980*/  LEA.HI R95, R93, R92, RZ, 0x3 ;  /* 0x0000005c5d5f7211 */ /* 0x000fe200078f18ff */
[----:B------:R-:W-:-:S03]  /*0990*/  IMAD.WIDE.U32 R92, R169, R206, c[0x0][0x188] ;  /* 0x00006200a95c7625 */ /* 0x000fc600078e00ce */
[----:B------:R-:W-:Y:S01]  /*09a0*/  LEA.HI.SX32 R121, R95, R96, 0x1d ;  /* 0x000000605f797211 */ /* 0x000fe200078feaff */
[----:B------:R-:W-:Y:S02]  /*09b0*/  IMAD.WIDE R170, R162, R205, c[0x0][0x1a0] ;  /* 0x00006800a2aa7625 */ /* 0x000fe400078e02cd */
[----:B------:R-:W2:Y:S01]  /*09c0*/  LDG.E.128 R92, [R92.64] ;  /* 0x000000045c5c7981 */ /* 0x000ea2000c1e1d00 */
[C---:B------:R-:W-:Y:S01]  /*09d0*/  IADD3 R113, R121.reuse, 0x100, RZ ;  /* 0x0000010079717810 */ /* 0x040fe20007ffe0ff */
[-C--:B------:R-:W-:Y:S01]  /*09e0*/  IMAD.WIDE.U32 R108, R166, R206.reuse, c[0x0][0x188] ;  /* 0x00006200a66c7625 */ /* 0x080fe200078e00ce */
[----:B------:R-:W-:Y:S01]  /*09f0*/  IADD3 R105, R121, 0x80, RZ ;  /* 0x0000008079697810 */ /* 0x000fe20007ffe0ff */
[----:B------:R-:W3:Y:S02]  /*0a00*/  LDG.E R170, [R170.64] ;  /* 0x00000004aaaa7981 */ /* 0x000ee4000c1e1900 */
[-C--:B------:R-:W-:Y:S02]  /*0a10*/  IMAD.WIDE.U32 R112, R113, R206.reuse, c[0x0][0x208] ;  /* 0x0000820071707625 */ /* 0x080fe400078e00ce */
[----:B------:R-:W4:Y:S02]  /*0a20*/  LDG.E.128 R108, [R108.64] ;  /* 0x000000046c6c7981 */ /* 0x000f24000c1e1d00 */
[----:B------:R-:W-:-:S02]  /*0a30*/  IMAD.WIDE.U32 R96, R121, R206, c[0x0][0x208] ;  /* 0x0000820079607625 */ /* 0x000fc400078e00ce */
[----:B------:R-:W4:Y:S02]  /*0a40*/  LDG.E.128 R112, [R112.64] ;  /* 0x0000000470707981 */ /* 0x000f24000c1e1d00 */
[-C--:B------:R-:W-:Y:S02]  /*0a50*/  IMAD.WIDE.U32 R116, R165, R206.reuse, c[0x0][0x188] ;  /* 0x00006200a5747625 */ /* 0x080fe400078e00ce */
[----:B------:R-:W4:Y:S02]  /*0a60*/  LDG.E.128 R96, [R96.64] ;  /* 0x0000000460607981 */ /* 0x000f24000c1e1d00 */
[-C--:B------:R-:W-:Y:S02]  /*0a70*/  IMAD.WIDE.U32 R100, R167, R206.reuse, c[0x0][0x188] ;  /* 0x00006200a7647625 */ /* 0x080fe400078e00ce */
[----:B------:R-:W4:Y:S02]  /*0a80*/  LDG.E.128 R116, [R116.64] ;  /* 0x0000000474747981 */ /* 0x000f24000c1e1d00 */
[----:B------:R-:W-:-:S02]  /*0a90*/  IMAD.WIDE.U32 R104, R105, R206, c[0x0][0x208] ;  /* 0x0000820069687625 */ /* 0x000fc400078e00ce */
[----:B------:R-:W4:Y:S04]  /*0aa0*/  LDG.E.128 R100, [R100.64] ;  /* 0x0000000464647981 */ /* 0x000f28000c1e1d00 */
[----:B------:R-:W4:Y:S01]  /*0ab0*/  LDG.E.128 R104, [R104.64] ;  /* 0x0000000468687981 */ /* 0x000f22000c1e1d00 */
[----:B------:R-:W-:-:S05]  /*0ac0*/  IADD3 R121, R121, 0x180, RZ ;  /* 0x0000018079797810 */ /* 0x000fca0007ffe0ff */
[----:B------:R-:W-:-:S06]  /*0ad0*/  IMAD.WIDE.U32 R120, R121, R206, c[0x0][0x208] ;  /* 0x0000820079787625 */ /* 0x000fcc00078e00ce */
[----:B------:R-:W4:Y:S01]  /*0ae0*/  LDG.E.128 R120, [R120.64] ;  /* 0x0000000478787981 */ /* 0x000f22000c1e1d00 */
[----:B------:R-:W-:-:S04]  /*0af0*/  ISETP.NE.U32.AND P0, PT, RZ, c[0x0][0x218], PT ;  /* 0x00008600ff007a0c */ /* 0x000fc80003f05070 */
[----:B------:R-:W-:-:S13]  /*0b00*/  ISETP.NE.AND.EX P0, PT, RZ, c[0x0][0x21c], PT, P0 ;  /* 0x00008700ff007a0c */ /* 0x000fda0003f05300 */
[----:B------:R0:W5:Y:S04]  /*0b10*/  @P0 LDG.E.128 R68, [R128.64] ;  /* 0x0000000480440981 */ /* 0x000168000c1e1d00 */
[----:B------:R1:W5:Y:S04]  /*0b20*/  @P0 LDG.E.128 R72, [R126.64] ;  /* 0x000000047e480981 */ /* 0x000368000c1e1d00 */
[----:B------:R0:W5:Y:S04]  /*0b30*/  @P0 LDG.E.128 R76, [R124.64] ;  /* 0x000000047c4c0981 */ /* 0x000168000c1e1d00 */
[----:B------:R0:W5:Y:S01]  /*0b40*/  @P0 LDG.E.128 R80, [R2.64] ;  /* 0x0000000402500981 */ /* 0x000162000c1e1d00 */
[----:B------:R-:W-:-:S02]  /*0b50*/  ISETP.NE.AND P0, PT, R192, RZ, PT ;  /* 0x000000ffc000720c */ /* 0x000fc40003f05270 */
[--C-:B--2---:R-:W-:Y:S02]  /*0b60*/  PRMT R172, RZ, 0x5410, R95.reuse ;  /* 0x00005410ffac7816 */ /* 0x104fe4000000005f */
[----:B------:R-:W-:Y:S02]  /*0b70*/  PRMT R95, RZ, 0x7610, R95 ;  /* 0x00007610ff5f7816 */ /* 0x000fe4000000005f */
[----:B---3--:R-:W-:Y:S02]  /*0b80*/  FSEL R233, R170, RZ, !P0 ;  /* 0x000000ffaae97208 */ /* 0x008fe40004000000 */
[--C-:B0-----:R-:W-:Y:S02]  /*0b90*/  PRMT R2, RZ, 0x5410, R92.reuse ;  /* 0x00005410ff027816 */ /* 0x101fe4000000005c */
[----:B------:R-:W-:Y:S02]  /*0ba0*/  PRMT R92, RZ, 0x7610, R92 ;  /* 0x00007610ff5c7816 */ /* 0x000fe4000000005c */
[----:B------:R-:W-:-:S02]  /*0bb0*/  PRMT R171, RZ, 0x5410, R94 ;  /* 0x00005410ffab7816 */ /* 0x000fc4000000005e */
[----:B----4-:R-:W-:Y:S02]  /*0bc0*/  PRMT R182, RZ, 0x5410, R110 ;  /* 0x00005410ffb67816 */ /* 0x010fe4000000006e */
[--C-:B------:R-:W-:Y:S02]  /*0bd0*/  PRMT R194, RZ, 0x5410, R112.reuse ;  /* 0x00005410ffc27816 */ /* 0x100fe40000000070 */
[----:B------:R-:W-:Y:S02]  /*0be0*/  PRMT R195, RZ, 0x7610, R112 ;  /* 0x00007610ffc37816 */ /* 0x000fe40000000070 */
[----:B------:R-:W-:Y:S02]  /*0bf0*/  PRMT R94, RZ, 0x7610, R94 ;  /* 0x00007610ff5e7816 */ /* 0x000fe4000000005e */
[--C-:B-1----:R-:W-:Y:S02]  /*0c00*/  PRMT R126, RZ, 0x5410, R98.reuse ;  /* 0x00005410ff7e7816 */ /* 0x102fe40000000062 */
[----:B------:R-:W-:-:S02]  /*0c10*/  PRMT R125, RZ, 0x7610, R98 ;  /* 0x00007610ff7d7816 */ /* 0x000fc40000000062 */
[--C-:B------:R-:W-:Y:S02]  /*0c20*/  PRMT R184, RZ, 0x5410, R111.reuse ;  /* 0x00005410ffb87816 */ /* 0x100fe4000000006f */
[----:B------:R-:W-:Y:S01]  /*0c30*/  PRMT R185, RZ, 0x7610, R111 ;  /* 0x00007610ffb97816 */ /* 0x000fe2000000006f */
[C---:B------:R-:W-:Y:S01]  /*0c40*/  FADD.FTZ R111, -R233.reuse, R95 ;  /* 0x0000005fe96f7221 */ /* 0x040fe20000010100 */
[----:B------:R-:W-:Y:S01]  /*0c50*/  PRMT R112, RZ, 0x5410, R116 ;  /* 0x00005410ff707816 */ /* 0x000fe20000000074 */
[----:B------:R-:W-:Y:S01]  /*0c60*/  FADD.FTZ R183, -R233, R172 ;  /* 0x000000ace9b77221 */ /* 0x000fe20000010100 */
[--C-:B------:R-:W-:Y:S02]  /*0c70*/  PRMT R203, RZ, 0x5410, R96.reuse ;  /* 0x00005410ffcb7816 */ /* 0x100fe40000000060 */
[----:B------:R-:W-:Y:S02]  /*0c80*/  PRMT R202, RZ, 0x7610, R96 ;  /* 0x00007610ffca7816 */ /* 0x000fe40000000060 */
[----:B------:R-:W-:-:S02]  /*0c90*/  PRMT R129, RZ, 0x5410, R97 ;  /* 0x00005410ff817816 */ /* 0x000fc40000000061 */
[----:B------:R-:W-:Y:S02]  /*0ca0*/  PRMT R128, RZ, 0x7610, R97 ;  /* 0x00007610ff807816 */ /* 0x000fe40000000061 */
[--C-:B------:R-:W-:Y:S02]  /*0cb0*/  PRMT R124, RZ, 0x5410, R99.reuse ;  /* 0x00005410ff7c7816 */ /* 0x100fe40000000063 */
[----:B------:R-:W-:Y:S01]  /*0cc0*/  PRMT R98, RZ, 0x7610, R99 ;  /* 0x00007610ff627816 */ /* 0x000fe20000000063 */
[----:B------:R-:W-:Y:S01]  /*0cd0*/  FADD.FTZ R189, -R233, R2 ;  /* 0x00000002e9bd7221 */ /* 0x000fe20000010100 */
[----:B------:R-:W-:Y:S02]  /*0ce0*/  PRMT R3, RZ, 0x5410, R93 ;  /* 0x00005410ff037816 */ /* 0x000fe4000000005d */
[--C-:B------:R-:W-:Y:S02]  /*0cf0*/  PRMT R96, RZ, 0x5410, R100.reuse ;  /* 0x00005410ff607816 */ /* 0x100fe40000000064 */
[----:B------:R-:W-:-:S02]  /*0d00*/  PRMT R97, RZ, 0x7610, R100 ;  /* 0x00007610ff617816 */ /* 0x000fc40000000064 */
[--C-:B------:R-:W-:Y:S02]  /*0d10*/  PRMT R99, RZ, 0x5410, R101.reuse ;  /* 0x00005410ff637816 */ /* 0x100fe40000000065 */
[----:B------:R-:W-:Y:S02]  /*0d20*/  PRMT R173, RZ, 0x7610, R101 ;  /* 0x00007610ffad7816 */ /* 0x000fe40000000065 */
[--C-:B------:R-:W-:Y:S02]  /*0d30*/  PRMT R174, RZ, 0x5410, R102.reuse ;  /* 0x00005410ffae7816 */ /* 0x100fe40000000066 */
[----:B------:R-:W-:Y:S02]  /*0d40*/  PRMT R175, RZ, 0x7610, R102 ;  /* 0x00007610ffaf7816 */ /* 0x000fe40000000066 */
[----:B------:R-:W-:Y:S01]  /*0d50*/  PRMT R188, RZ, 0x5410, R119 ;  /* 0x00005410ffbc7816 */ /* 0x000fe20000000077 */
[----:B------:R-:W-:Y:S01]  /*0d60*/  FADD.FTZ R211, -R233, R182 ;  /* 0x000000b6e9d37221 */ /* 0x000fe20000010100 */
[----:B------:R-:W-:-:S02]  /*0d70*/  PRMT R93, RZ, 0x7610, R93 ;  /* 0x00007610ff5d7816 */ /* 0x000fc4000000005d */
[--C-:B------:R-:W-:Y:S02]  /*0d80*/  PRMT R102, RZ, 0x5410, R105.reuse ;  /* 0x00005410ff667816 */ /* 0x100fe40000000069 */
[----:B------:R-:W-:Y:S01]  /*0d90*/  PRMT R101, RZ, 0x7610, R105 ;  /* 0x00007610ff657816 */ /* 0x000fe20000000069 */
[C---:B------:R-:W-:Y:S01]  /*0da0*/  FADD.FTZ R105, -R233.reuse, R92 ;  /* 0x0000005ce9697221 */ /* 0x040fe20000010100 */
[--C-:B------:R-:W-:Y:S02]  /*0db0*/  PRMT R100, RZ, 0x5410, R106.reuse ;  /* 0x00005410ff647816 */ /* 0x100fe4000000006a */
[----:B------:R-:W-:Y:S01]  /*0dc0*/  PRMT R191, RZ, 0x7610, R106 ;  /* 0x00007610ffbf7816 */ /* 0x000fe2000000006a */
[C---:B------:R-:W-:Y:S01]  /*0dd0*/  FADD.FTZ R219, -R233.reuse, R112 ;  /* 0x00000070e9db7221 */ /* 0x040fe20000010100 */
[--C-:B------:R-:W-:Y:S01]  /*0de0*/  PRMT R106, RZ, 0x5410, R109.reuse ;  /* 0x00005410ff6a7816 */ /* 0x100fe2000000006d */
[C---:B-----5:R-:W-:Y:S01]  /*0df0*/  FMUL.FTZ R182, R164.reuse, R111 ;  /* 0x0000006fa4b67220 */ /* 0x060fe20000410000 */
[----:B------:R-:W-:Y:S01]  /*0e00*/  PRMT R180, RZ, 0x7610, R109 ;  /* 0x00007610ffb47816 */ /* 0x000fe2000000006d */
[----:B------:R-:W-:Y:S01]  /*0e10*/  FADD.FTZ R109, -R233, R94 ;  /* 0x0000005ee96d7221 */ /* 0x000fe20000010100 */
[----:B------:R-:W-:Y:S01]  /*0e20*/  PRMT R186, RZ, 0x7610, R117 ;  /* 0x00007610ffba7816 */ /* 0x000fe20000000075 */
[C---:B------:R-:W-:Y:S01]  /*0e30*/  FMUL.FTZ R183, R164.reuse, R183 ;  /* 0x000000b7a4b77220 */ /* 0x040fe20000410000 */
[--C-:B------:R-:W-:Y:S01]  /*0e40*/  PRMT R190, RZ, 0x5410, R107.reuse ;  /* 0x00005410ffbe7816 */ /* 0x100fe2000000006b */
[----:B------:R-:W-:Y:S01]  /*0e50*/  FMUL.FTZ R112, R161, R203 ;  /* 0x000000cba1707220 */ /* 0x000fe20000410000 */
[----:B------:R-:W-:Y:S01]  /*0e60*/  PRMT R193, RZ, 0x7610, R107 ;  /* 0x00007610ffc17816 */ /* 0x000fe2000000006b */
[----:B------:R-:W-:Y:S01]  /*0e70*/  FADD.FTZ R231, -R233, R188 ;  /* 0x000000bce9e77221 */ /* 0x000fe20000010100 */
[----:B------:R-:W-:Y:S01]  /*0e80*/  PRMT R110, RZ, 0x7610, R110 ;  /* 0x00007610ff6e7816 */ /* 0x000fe2000000006e */
[----:B------:R-:W-:-:S02]  /*0e90*/  FMUL.FTZ R189, R164, R189 ;  /* 0x000000bda4bd7220 */ /* 0x000fc40000410000 */
[C---:B------:R-:W-:Y:S02]  /*0ea0*/  FADD.FTZ R107, -R233.reuse, R93 ;  /* 0x0000005de96b7221 */ /* 0x040fe40000010100 */
[C---:B------:R-:W-:Y:S02]  /*0eb0*/  FADD.FTZ R215, -R233.reuse, R184 ;  /* 0x000000b8e9d77221 */ /* 0x040fe40000010100 */
[C---:B------:R-:W-:Y:S02]  /*0ec0*/  FMUL.FTZ R188, R164.reuse, R105 ;  /* 0x00000069a4bc7220 */ /* 0x040fe40000410000 */
[----:B------:R-:W-:Y:S02]  /*0ed0*/  FADD.FTZ R207, -R233, R106 ;  /* 0x0000006ae9cf7221 */ /* 0x000fe40000010100 */
[----:B------:R-:W-:Y:S02]  /*0ee0*/  FMUL.FTZ R184, R164, R109 ;  /* 0x0000006da4b87220 */ /* 0x000fe40000410000 */
[----:B------:R-:W-:-:S02]  /*0ef0*/  FFMA.FTZ R11, R182, R98, R11 ;  /* 0x00000062b60b7223 */ /* 0x000fc4000001000b */
[----:B------:R-:W-:Y:S02]  /*0f00*/  FADD.FTZ R47, R47, R98 ;  /* 0x000000622f2f7221 */ /* 0x000fe40000010000 */
[----:B------:R-:W-:Y:S02]  /*0f10*/  FMUL.FTZ R105, R154, R98 ;  /* 0x000000629a697220 */ /* 0x000fe40000410000 */
[----:B------:R-:W-:Y:S02]  /*0f20*/  FMUL.FTZ R111, R160, R202 ;  /* 0x000000caa06f7220 */ /* 0x000fe40000410000 */
[-C--:B------:R-:W-:Y:S02]  /*0f30*/  FFMA.FTZ R10, R183, R124.reuse, R10 ;  /* 0x0000007cb70a7223 */ /* 0x080fe4000001000a */
[----:B------:R-:W-:Y:S02]  /*0f40*/  FADD.FTZ R46, R46, R124 ;  /* 0x0000007c2e2e7221 */ /* 0x000fe40000010000 */
[----:B------:R-:W-:-:S02]  /*0f50*/  FMUL.FTZ R106, R155, R124 ;  /* 0x0000007c9b6a7220 */ /* 0x000fc40000410000 */
[----:B------:R-:W-:Y:S02]  /*0f60*/  FADD.FTZ R98, RZ, R112 ;  /* 0x00000070ff627221 */ /* 0x000fe40000010000 */
[C---:B------:R-:W-:Y:S02]  /*0f70*/  FADD.FTZ R187, -R233.reuse, R3 ;  /* 0x00000003e9bb7221 */ /* 0x040fe40000010100 */
[----:B------:R-:W-:Y:S02]  /*0f80*/  FADD.FTZ R225, -R233, R186 ;  /* 0x000000bae9e17221 */ /* 0x000fe40000010100 */
[----:B------:R-:W-:Y:S01]  /*0f90*/  FFMA.FTZ R124, R189, R112, RZ ;  /* 0x00000070bd7c7223 */ /* 0x000fe200000100ff */
[--C-:B------:R-:W-:Y:S01]  /*0fa0*/  PRMT R176, RZ, 0x5410, R103.reuse ;  /* 0x00005410ffb07816 */ /* 0x100fe20000000067 */
[----:B------:R-:W-:Y:S01]  /*0fb0*/  FMUL.FTZ R186, R164, R107 ;  /* 0x0000006ba4ba7220 */ /* 0x000fe20000410000 */
[----:B------:R-:W-:Y:S01]  /*0fc0*/  PRMT R178, RZ, 0x7610, R103 ;  /* 0x00007610ffb27816 */ /* 0x000fe20000000067 */
[----:B------:R-:W-:Y:S01]  /*0fd0*/  FADD.FTZ R213, -R233, R110 ;  /* 0x0000006ee9d57221 */ /* 0x000fe20000010100 */
[--C-:B------:R-:W-:Y:S01]  /*0fe0*/  PRMT R127, RZ, 0x5410, R104.reuse ;  /* 0x00005410ff7f7816 */ /* 0x100fe20000000068 */
[----:B------:R-:W-:Y:S01]  /*0ff0*/  FFMA.FTZ R9, R184, R125, R9 ;  /* 0x0000007db8097223 */ /* 0x000fe20000010009 */
[----:B------:R-:W-:Y:S01]  /*1000*/  PRMT R103, RZ, 0x7610, R104 ;  /* 0x00007610ff677816 */ /* 0x000fe20000000068 */
[----:B------:R-:W-:-:S02]  /*1010*/  FADD.FTZ R45, R45, R125 ;  /* 0x0000007d2d2d7221 */ /* 0x000fc40000010000 */
[----:B------:R-:W-:Y:S01]  /*1020*/  FMUL.FTZ R107, R156, R125 ;  /* 0x0000007d9c6b7220 */ /* 0x000fe20000410000 */
[--C-:B------:R-:W-:Y:S01]  /*1030*/  PRMT R104, RZ, 0x5410, R108.reuse ;  /* 0x00005410ff687816 */ /* 0x100fe2000000006c */
[----:B------:R-:W-:Y:S02]  /*1040*/  FMUL.FTZ R110, R159, R129 ;  /* 0x000000819f6e7220 */ /* 0x000fe40000410000 */
[----:B------:R-:W-:Y:S01]  /*1050*/  FADD.FTZ R125, R98, R111 ;  /* 0x0000006f627d7221 */ /* 0x000fe20000010000 */
[----:B------:R-:W-:Y:S01]  /*1060*/  PRMT R108, RZ, 0x7610, R108 ;  /* 0x00007610ff6c7816 */ /* 0x000fe2000000006c */
[----:B------:R-:W-:Y:S02]  /*1070*/  FMUL.FTZ R187, R164, R187 ;  /* 0x000000bba4bb7220 */ /* 0x000fe40000410000 */
[----:B------:R-:W-:Y:S02]  /*1080*/  FFMA.FTZ R124, R188, R111, R124 ;  /* 0x0000006fbc7c7223 */ /* 0x000fe4000001007c */
[----:B------:R-:W-:-:S02]  /*1090*/  FMUL.FTZ R109, R158, R128 ;  /* 0x000000809e6d7220 */ /* 0x000fc40000410000 */
[----:B------:R-:W-:Y:S02]  /*10a0*/  FADD.FTZ R98, R125, R110 ;  /* 0x0000006e7d627221 */ /* 0x000fe40000010000 */
[----:B------:R-:W-:Y:S02]  /*10b0*/  FADD.FTZ R171, -R233, R171 ;  /* 0x000000abe9ab7221 */ /* 0x000fe40000010100 */
[----:B------:R-:W-:Y:S02]  /*10c0*/  FFMA.FTZ R124, R187, R110, R124 ;  /* 0x0000006ebb7c7223 */ /* 0x000fe4000001007c */
[C---:B------:R-:W-:Y:S02]  /*10d0*/  FADD.FTZ R205, -R233.reuse, R108 ;  /* 0x0000006ce9cd7221 */ /* 0x040fe40000010100 */
[----:B------:R-:W-:Y:S02]  /*10e0*/  FADD.FTZ R217, -R233, R185 ;  /* 0x000000b9e9d97221 */ /* 0x000fe40000010100 */
[----:B------:R-:W-:-:S02]  /*10f0*/  FMUL.FTZ R108, R157, R126 ;  /* 0x0000007e9d6c7220 */ /* 0x000fc40000410000 */
[----:B------:R-:W-:Y:S02]  /*1100*/  FADD.FTZ R125, R98, R109 ;  /* 0x0000006d627d7221 */ /* 0x000fe40000010000 */
[----:B------:R-:W-:Y:S02]  /*1110*/  FMUL.FTZ R185, R164, R171 ;  /* 0x000000aba4b97220 */ /* 0x000fe40000410000 */
[----:B------:R-:W-:Y:S02]  /*1120*/  FFMA.FTZ R124, R186, R109, R124 ;  /* 0x0000006dba7c7223 */ /* 0x000fe4000001007c */
[----:B------:R-:W-:Y:S02]  /*1130*/  FADD.FTZ R98, R125, R108 ;  /* 0x0000006c7d627221 */ /* 0x000fe40000010000 */
[----:B------:R-:W-:Y:S02]  /*1140*/  FFMA.FTZ R124, R185, R108, R124 ;  /* 0x0000006cb97c7223 */ /* 0x000fe4000001007c */
[----:B------:R-:W-:Y:S01]  /*1150*/  FADD.FTZ R125, R98, R107 ;  /* 0x0000006b627d7221 */ /* 0x000fe20000010000 */
[--C-:B------:R-:W-:Y:S01]  /*1160*/  PRMT R196, RZ, 0x5410, R113.reuse ;  /* 0x00005410ffc47816 */ /* 0x100fe20000000071 */
[----:B------:R-:W-:Y:S01]  /*1170*/  FFMA.FTZ R124, R184, R107, R124 ;  /* 0x0000006bb87c7223 */ /* 0x000fe2000001007c */
[----:B------:R-:W-:Y:S01]  /*1180*/  PRMT R197, RZ, 0x7610, R113 ;  /* 0x00007610ffc57816 */ /* 0x000fe20000000071 */
[----:B------:R-:W-:-:S02]  /*1190*/  FADD.FTZ R113, -R233, R97 ;  /* 0x00000061e9717221 */ /* 0x000fc40000010100 */
[----:B------:R-:W-:Y:S01]  /*11a0*/  FADD.FTZ R98, R125, R106 ;  /* 0x0000006a7d627221 */ /* 0x000fe20000010000 */
[----:B------:R-:W-:Y:S01]  /*11b0*/  PRMT R204, RZ, 0x7610, R119 ;  /* 0x00007610ffcc7816 */ /* 0x000fe20000000077 */
[----:B------:R-:W-:Y:S02]  /*11c0*/  FADD.FTZ R181, -R233, R96 ;  /* 0x00000060e9b57221 */ /* 0x000fe40000010100 */
[----:B------:R-:W-:Y:S02]  /*11d0*/  FFMA.FTZ R124, R183, R106, R124 ;  /* 0x0000006ab77c7223 */ /* 0x000fe4000001007c */
[C---:B------:R-:W-:Y:S02]  /*11e0*/  FADD.FTZ R209, -R233.reuse, R180 ;  /* 0x000000b4e9d17221 */ /* 0x040fe40000010100 */
[C---:B------:R-:W-:Y:S02]  /*11f0*/  FADD.FTZ R179, -R233.reuse, R99 ;  /* 0x00000063e9b37221 */ /* 0x040fe40000010100 */
[----:B------:R-:W-:-:S02]  /*1200*/  FADD.FTZ R119, -R233, R104 ;  /* 0x00000068e9777221 */ /* 0x000fc40000010100 */
[----:B------:R-:W-:Y:S02]  /*1210*/  FMUL.FTZ R180, R164, R113 ;  /* 0x00000071a4b47220 */ /* 0x000fe40000410000 */
[----:B------:R-:W-:Y:S02]  /*1220*/  FMUL.FTZ R104, R153, R127 ;  /* 0x0000007f99687220 */ /* 0x000fe40000410000 */
[----:B------:R-:W-:Y:S02]  /*1230*/  FADD.FTZ R125, R98, R105 ;  /* 0x00000069627d7221 */ /* 0x000fe40000010000 */
[----:B------:R-:W-:Y:S02]  /*1240*/  FMUL.FTZ R181, R164, R181 ;  /* 0x000000b5a4b57220 */ /* 0x000fe40000410000 */
[----:B------:R-:W-:Y:S01]  /*1250*/  FFMA.FTZ R124, R182, R105, R124 ;  /* 0x00000069b67c7223 */ /* 0x000fe2000001007c */
[--C-:B------:R-:W-:Y:S01]  /*1260*/  PRMT R198, RZ, 0x5410, R114.reuse ;  /* 0x00005410ffc67816 */ /* 0x100fe20000000072 */
[----:B------:R-:W-:Y:S01]  /*1270*/  FADD.FTZ R173, -R233, R173 ;  /* 0x000000ade9ad7221 */ /* 0x000fe20000010100 */
[----:B------:R-:W-:Y:S01]  /*1280*/  PRMT R199, RZ, 0x7610, R114 ;  /* 0x00007610ffc77816 */ /* 0x000fe20000000072 */
[----:B------:R-:W-:-:S02]  /*1290*/  FMUL.FTZ R179, R164, R179 ;  /* 0x000000b3a4b37220 */ /* 0x000fc40000410000 */
[-C--:B------:R-:W-:Y:S02]  /*12a0*/  FFMA.FTZ R13, R180, R103.reuse, R13 ;  /* 0x00000067b40d7223 */ /* 0x080fe4000001000d */
[----:B------:R-:W-:Y:S01]  /*12b0*/  FADD.FTZ R41, R41, R103 ;  /* 0x0000006729297221 */ /* 0x000fe20000010000 */
[----:B------:R-:W-:Y:S01]  /*12c0*/  PRMT R114, RZ, 0x5410, R117 ;  /* 0x00005410ff727816 */ /* 0x000fe20000000075 */
[----:B------:R-:W-:Y:S02]  /*12d0*/  FMUL.FTZ R103, R152, R103 ;  /* 0x0000006798677220 */ /* 0x000fe40000410000 */
[----:B------:R-:W-:Y:S02]  /*12e0*/  FADD.FTZ R98, R125, R104 ;  /* 0x000000687d627221 */ /* 0x000fe40000010000 */
[----:B------:R-:W-:Y:S02]  /*12f0*/  FFMA.FTZ R124, R181, R104, R124 ;  /* 0x00000068b57c7223 */ /* 0x000fe4000001007c */
[----:B------:R-:W-:-:S02]  /*1300*/  FADD.FTZ R117, -R233, R178 ;  /* 0x000000b2e9757221 */ /* 0x000fc40000010100 */
[----:B------:R-:W-:Y:S02]  /*1310*/  FADD.FTZ R177, -R233, R174 ;  /* 0x000000aee9b17221 */ /* 0x000fe40000010100 */
[----:B------:R-:W-:Y:S02]  /*1320*/  FMUL.FTZ R178, R164, R173 ;  /* 0x000000ada4b27220 */ /* 0x000fe40000410000 */
[-C--:B------:R-:W-:Y:S02]  /*1330*/  FFMA.FTZ R14, R179, R102.reuse, R14 ;  /* 0x00000066b30e7223 */ /* 0x080fe4000001000e */
[----:B------:R-:W-:Y:S02]  /*1340*/  FADD.FTZ R42, R42, R102 ;  /* 0x000000662a2a7221 */ /* 0x000fe40000010000 */
[----:B------:R-:W-:Y:S02]  /*1350*/  FMUL.FTZ R102, R151, R102 ;  /* 0x0000006697667220 */ /* 0x000fe40000410000 */
[----:B------:R-:W-:-:S02]  /*1360*/  FADD.FTZ R125, R98, R103 ;  /* 0x00000067627d7221 */ /* 0x000fc40000010000 */
[----:B------:R-:W-:Y:S02]  /*1370*/  FFMA.FTZ R124, R180, R103, R124 ;  /* 0x00000067b47c7223 */ /* 0x000fe4000001007c */
[----:B------:R-:W-:Y:S02]  /*1380*/  FADD.FTZ R175, -R233, R175 ;  /* 0x000000afe9af7221 */ /* 0x000fe40000010100 */
[----:B------:R-:W-:Y:S02]  /*1390*/  FMUL.FTZ R177, R164, R177 ;  /* 0x000000b1a4b17220 */ /* 0x000fe40000410000 */
[-C--:B------:R-:W-:Y:S02]  /*13a0*/  FFMA.FTZ R15, R178, R101.reuse, R15 ;  /* 0x00000065b20f7223 */ /* 0x080fe4000001000f */
[----:B------:R-:W-:Y:S01]  /*13b0*/  FADD.FTZ R43, R43, R101 ;  /* 0x000000652b2b7221 */ /* 0x000fe20000010000 */
[--C-:B------:R-:W-:Y:S01]  /*13c0*/  PRMT R200, RZ, 0x5410, R115.reuse ;  /* 0x00005410ffc87816 */ /* 0x100fe20000000073 */
[----:B------:R-:W-:Y:S01]  /*13d0*/  FMUL.FTZ R101, R150, R101 ;  /* 0x0000006596657220 */ /* 0x000fe20000410000 */
[----:B------:R-:W-:Y:S01]  /*13e0*/  PRMT R201, RZ, 0x7610, R115 ;  /* 0x00007610ffc97816 */ /* 0x000fe20000000073 */
[----:B------:R-:W-:-:S02]  /*13f0*/  FADD.FTZ R98, R125, R102 ;  /* 0x000000667d627221 */ /* 0x000fc40000010000 */
[----:B------:R-:W-:Y:S02]  /*1400*/  FFMA.FTZ R124, R179, R102, R124 ;  /* 0x00000066b37c7223 */ /* 0x000fe4000001007c */
[----:B------:R-:W-:Y:S02]  /*1410*/  FADD.FTZ R115, -R233, R176 ;  /* 0x000000b0e9737221 */ /* 0x000fe40000010100 */
[----:B------:R-:W-:Y:S02]  /*1420*/  FMUL.FTZ R176, R164, R175 ;  /* 0x000000afa4b07220 */ /* 0x000fe40000410000 */
[-C--:B------:R-:W-:Y:S02]  /*1430*/  FFMA.FTZ R16, R177, R100.reuse, R16 ;  /* 0x00000064b1107223 */ /* 0x080fe40000010010 */
[----:B------:R-:W-:Y:S02]  /*1440*/  FADD.FTZ R36, R36, R100 ;  /* 0x0000006424247221 */ /* 0x000fe40000010000 */
[----:B------:R-:W-:-:S02]  /*1450*/  FMUL.FTZ R100, R149, R100 ;  /* 0x0000006495647220 */ /* 0x000fc40000410000 */
[----:B------:R-:W-:Y:S02]  /*1460*/  FADD.FTZ R125, R98, R101 ;  /* 0x00000065627d7221 */ /* 0x000fe40000010000 */
[----:B------:R-:W-:Y:S02]  /*1470*/  FFMA.FTZ R124, R178, R101, R124 ;  /* 0x00000065b27c7223 */ /* 0x000fe4000001007c */
        /* <DEDUP_REMOVED lines=20> */
[----:B------:R-:W-:Y:S01]  /*15c0*/  FADD.FTZ R32, R32, R194 ;  /* 0x000000c220207221 */ /* 0x000fe20000010000 */
[----:B------:R-:W-:Y:S01]  /*15d0*/  PRMT R170, RZ, 0x5410, R118 ;  /* 0x00005410ffaa7816 */ /* 0x000fe20000000076 */
        /* <DEDUP_REMOVED lines=9> */
[----:B------:R-:W-:Y:S02]  /*1670*/  FADD.FTZ R227, -R233, R170 ;  /* 0x000000aae9e37221 */ /* 0x000fe40000010100 */
[----:B------:R-:W-:Y:S02]  /*1680*/  FMUL.FTZ R170, R164, R209 ;  /* 0x000000d1a4aa7220 */ /* 0x000fe40000410000 */
[----:B------:R-:W-:Y:S02]  /*1690*/  FFMA.FTZ R66, R171, R196, R66 ;  /* 0x000000c4ab427223 */ /* 0x000fe40000010042 */
[----:B------:R-:W-:-:S02]  /*16a0*/  FADD.FTZ R34, R34, R196 ;  /* 0x000000c422227221 */ /* 0x000fc40000010000 */
[----:B------:R-:W-:Y:S02]  /*16b0*/  FMUL.FTZ R196, R143, R196 ;  /* 0x000000c48fc47220 */ /* 0x000fe40000410000 */
[----:B------:R-:W-:Y:S01]  /*16c0*/  FADD.FTZ R125, R98, R195 ;  /* 0x000000c3627d7221 */ /* 0x000fe20000010000 */
[--C-:B------:R-:W-:Y:S01]  /*16d0*/  PRMT R93, RZ, 0x5410, R123.reuse ;  /* 0x00005410ff5d7816 */ /* 0x100fe2000000007b */
[----:B------:R-:W-:Y:S01]  /*16e0*/  FFMA.FTZ R124, R172, R195, R124 ;  /* 0x000000c3ac7c7223 */ /* 0x000fe2000001007c */
[----:B------:R-:W-:Y:S01]  /*16f0*/  PRMT R2, RZ, 0x7610, R123 ;  /* 0x00007610ff027816 */ /* 0x000fe2000000007b */
[----:B------:R-:W-:Y:S02]  /*1700*/  FMUL.FTZ R123, R164, R211 ;  /* 0x000000d3a47b7220 */ /* 0x000fe40000410000 */
[----:B------:R-:W-:Y:S02]  /*1710*/  FFMA.FTZ R67, R170, R197, R67 ;  /* 0x000000c5aa437223 */ /* 0x000fe40000010043 */
[----:B------:R-:W-:-:S02]  /*1720*/  FADD.FTZ R35, R35, R197 ;  /* 0x000000c523237221 */ /* 0x000fc40000010000 */
[----:B------:R-:W-:Y:S02]  /*1730*/  FMUL.FTZ R197, R142, R197 ;  /* 0x000000c58ec57220 */ /* 0x000fe40000410000 */
[----:B------:R-:W-:Y:S01]  /*1740*/  FADD.FTZ R98, R125, R196 ;  /* 0x000000c47d627221 */ /* 0x000fe20000010000 */
[----:B------:R-:W-:Y:S01]  /*1750*/  PRMT R116, RZ, 0x7610, R116 ;  /* 0x00007610ff747816 */ /* 0x000fe20000000074 */
[----:B------:R-:W-:Y:S01]  /*1760*/  FFMA.FTZ R124, R171, R196, R124 ;  /* 0x000000c4ab7c7223 */ /* 0x000fe2000001007c */
[----:B------:R-:W-:Y:S01]  /*1770*/  PRMT R95, RZ, 0x5410, R122 ;  /* 0x00005410ff5f7816 */ /* 0x000fe2000000007a */
[-C--:B------:R-:W-:Y:S01]  /*1780*/  FFMA.FTZ R60, R123, R198.reuse, R60 ;  /* 0x000000c67b3c7223 */ /* 0x080fe2000001003c */
[----:B------:R-:W-:Y:S01]  /*1790*/  PRMT R92, RZ, 0x7610, R122 ;  /* 0x00007610ff5c7816 */ /* 0x000fe2000000007a */
[----:B------:R-:W-:Y:S02]  /*17a0*/  FMUL.FTZ R122, R164, R213 ;  /* 0x000000d5a47a7220 */ /* 0x000fe40000410000 */
[----:B------:R-:W-:Y:S01]  /*17b0*/  FADD.FTZ R28, R28, R198 ;  /* 0x000000c61c1c7221 */ /* 0x000fe20000010000 */
[----:B------:R-:W-:Y:S01]  /*17c0*/  PRMT R118, RZ, 0x7610, R118 ;  /* 0x00007610ff767816 */ /* 0x000fe20000000076 */
[----:B------:R-:W-:-:S02]  /*17d0*/  FMUL.FTZ R198, R141, R198 ;  /* 0x000000c68dc67220 */ /* 0x000fc40000410000 */
[----:B------:R-:W-:Y:S01]  /*17e0*/  FADD.FTZ R125, R98, R197 ;  /* 0x000000c5627d7221 */ /* 0x000fe20000010000 */
[----:B------:R-:W-:Y:S01]  /*17f0*/  PRMT R99, RZ, 0x5410, R120 ;  /* 0x00005410ff637816 */ /* 0x000fe20000000078 */
[----:B------:R-:W-:Y:S01]  /*1800*/  FFMA.FTZ R124, R170, R197, R124 ;  /* 0x000000c5aa7c7223 */ /* 0x000fe2000001007c */
[--C-:B------:R-:W-:Y:S01]  /*1810*/  PRMT R97, RZ, 0x5410, R121.reuse ;  /* 0x00005410ff617816 */ /* 0x100fe20000000079 */
[----:B------:R-:W-:Y:S01]  /*1820*/  FADD.FTZ R221, -R233, R116 ;  /* 0x00000074e9dd7221 */ /* 0x000fe20000010100 */
[----:B------:R-:W-:Y:S01]  /*1830*/  PRMT R94, RZ, 0x7610, R121 ;  /* 0x00007610ff5e7816 */ /* 0x000fe20000000079 */
[C---:B------:R-:W-:Y:S02]  /*1840*/  FMUL.FTZ R121, R164.reuse, R215 ;  /* 0x000000d7a4797220 */ /* 0x040fe40000410000 */
[----:B------:R-:W-:Y:S02]  /*1850*/  FMUL.FTZ R119, R164, R219 ;  /* 0x000000dba4777220 */ /* 0x000fe40000410000 */
[----:B------:R-:W-:-:S02]  /*1860*/  FFMA.FTZ R61, R122, R199, R61 ;  /* 0x000000c77a3d7223 */ /* 0x000fc4000001003d */
[----:B------:R-:W-:Y:S02]  /*1870*/  FADD.FTZ R29, R29, R199 ;  /* 0x000000c71d1d7221 */ /* 0x000fe40000010000 */
[----:B------:R-:W-:Y:S02]  /*1880*/  FMUL.FTZ R199, R140, R199 ;  /* 0x000000c78cc77220 */ /* 0x000fe40000410000 */
[----:B------:R-:W-:Y:S01]  /*1890*/  FADD.FTZ R98, R125, R198 ;  /* 0x000000c67d627221 */ /* 0x000fe20000010000 */
[----:B------:R-:W-:Y:S01]  /*18a0*/  PRMT R96, RZ, 0x7610, R120 ;  /* 0x00007610ff607816 */ /* 0x000fe20000000078 */
[----:B------:R-:W-:Y:S02]  /*18b0*/  FFMA.FTZ R124, R123, R198, R124 ;  /* 0x000000c67b7c7223 */ /* 0x000fe4000001007c */
[----:B------:R-:W-:Y:S02]  /*18c0*/  FADD.FTZ R229, -R233, R118 ;  /* 0x00000076e9e57221 */ /* 0x000fe40000010100 */
[----:B------:R-:W-:-:S02]  /*18d0*/  FFMA.FTZ R5, R188, R202, R5 ;  /* 0x000000cabc057223 */ /* 0x000fc40000010005 */
[----:B------:R-:W-:Y:S02]  /*18e0*/  FADD.FTZ R49, R49, R202 ;  /* 0x000000ca31317221 */ /* 0x000fe40000010000 */
[----:B------:R-:W-:Y:S02]  /*18f0*/  FADD.FTZ R223, -R233, R114 ;  /* 0x00000072e9df7221 */ /* 0x000fe40000010100 */
[C---:B------:R-:W-:Y:S02]  /*1900*/  FMUL.FTZ R120, R164.reuse, R217 ;  /* 0x000000d9a4787220 */ /* 0x040fe40000410000 */
[----:B------:R-:W-:Y:S02]  /*1910*/  FMUL.FTZ R118, R164, R221 ;  /* 0x000000dda4767220 */ /* 0x000fe40000410000 */
[----:B------:R-:W-:Y:S02]  /*1920*/  FFMA.FTZ R62, R121, R200, R62 ;  /* 0x000000c8793e7223 */ /* 0x000fe4000001003e */
[----:B------:R-:W-:-:S02]  /*1930*/  FADD.FTZ R30, R30, R200 ;  /* 0x000000c81e1e7221 */ /* 0x000fc40000010000 */
[-C--:B------:R-:W-:Y:S02]  /*1940*/  FFMA.FTZ R56, R119, R99.reuse, R56 ;  /* 0x0000006377387223 */ /* 0x080fe40000010038 */
[----:B------:R-:W-:Y:S02]  /*1950*/  FADD.FTZ R24, R24, R99 ;  /* 0x0000006318187221 */ /* 0x000fe40000010000 */
[----:B------:R-:W-:Y:S02]  /*1960*/  FMUL.FTZ R202, R136, R99 ;  /* 0x0000006388ca7220 */ /* 0x000fe40000410000 */
[----:B------:R-:W-:Y:S02]  /*1970*/  FMUL.FTZ R200, R139, R200 ;  /* 0x000000c88bc87220 */ /* 0x000fe40000410000 */
[----:B------:R-:W-:Y:S02]  /*1980*/  FADD.FTZ R99, R98, R199 ;  /* 0x000000c762637221 */ /* 0x000fe40000010000 */
[----:B------:R-:W-:-:S02]  /*1990*/  FFMA.FTZ R124, R122, R199, R124 ;  /* 0x000000c77a7c7223 */ /* 0x000fc4000001007c */
[----:B------:R-:W-:Y:S02]  /*19a0*/  FFMA.FTZ R4, R189, R203, R4 ;  /* 0x000000cbbd047223 */ /* 0x000fe40000010004 */
[----:B------:R-:W-:Y:S02]  /*19b0*/  FADD.FTZ R48, R48, R203 ;  /* 0x000000cb30307221 */ /* 0x000fe40000010000 */
[----:B------:R-:W-:Y:S02]  /*19c0*/  FMUL.FTZ R117, R164, R223 ;  /* 0x000000dfa4757220 */ /* 0x000fe40000410000 */
[----:B------:R-:W-:Y:S02]  /*19d0*/  FFMA.FTZ R63, R120, R201, R63 ;  /* 0x000000c9783f7223 */ /* 0x000fe4000001003f */
[----:B------:R-:W-:Y:S02]  /*19e0*/  FADD.FTZ R31, R31, R201 ;  /* 0x000000c91f1f7221 */ /* 0x000fe40000010000 */
[----:B------:R-:W-:-:S02]  /*19f0*/  FFMA.FTZ R57, R118, R96, R57 ;  /* 0x0000006076397223 */ /* 0x000fc40000010039 */
[----:B------:R-:W-:Y:S02]  /*1a00*/  FADD.FTZ R25, R25, R96 ;  /* 0x0000006019197221 */ /* 0x000fe40000010000 */
[----:B------:R-:W-:Y:S02]  /*1a10*/  FMUL.FTZ R203, R135, R96 ;  /* 0x0000006087cb7220 */ /* 0x000fe40000410000 */
[----:B------:R-:W-:Y:S02]  /*1a20*/  FMUL.FTZ R201, R138, R201 ;  /* 0x000000c98ac97220 */ /* 0x000fe40000410000 */
[----:B------:R-:W-:Y:S02]  /*1a30*/  FADD.FTZ R96, R99, R200 ;  /* 0x000000c863607221 */ /* 0x000fe40000010000 */
[----:B------:R-:W-:Y:S02]  /*1a40*/  FFMA.FTZ R124, R121, R200, R124 ;  /* 0x000000c8797c7223 */ /* 0x000fe4000001007c */
[----:B------:R-:W-:-:S02]  /*1a50*/  FADD.FTZ R3, -R233, R204 ;  /* 0x000000cce9037221 */ /* 0x000fc40000010100 */
[-C--:B------:R-:W-:Y:S02]  /*1a60*/  FFMA.FTZ R58, R117, R97.reuse, R58 ;  /* 0x00000061753a7223 */ /* 0x080fe4000001003a */
[----:B------:R-:W-:Y:S02]  /*1a70*/  FADD.FTZ R26, R26, R97 ;  /* 0x000000611a1a7221 */ /* 0x000fe40000010000 */
[----:B------:R-:W-:Y:S02]  /*1a80*/  FMUL.FTZ R204, R134, R97 ;  /* 0x0000006186cc7220 */ /* 0x000fe40000410000 */
[----:B------:R-:W-:Y:S02]  /*1a90*/  FADD.FTZ R97, R96, R201 ;  /* 0x000000c960617221 */ /* 0x000fe40000010000 */
[----:B------:R-:W-:Y:S02]  /*1aa0*/  FFMA.FTZ R124, R120, R201, R124 ;  /* 0x000000c9787c7223 */ /* 0x000fe4000001007c */
[----:B------:R-:W-:-:S02]  /*1ab0*/  FADD.FTZ R96, R97, R202 ;  /* 0x000000ca61607221 */ /* 0x000fc40000010000 */
[----:B------:R-:W-:Y:S02]  /*1ac0*/  FFMA.FTZ R97, R119, R202, R124 ;  /* 0x000000ca77617223 */ /* 0x000fe4000001007c */
[----:B------:R-:W-:Y:S02]  /*1ad0*/  FMUL.FTZ R116, R164, R225 ;  /* 0x000000e1a4747220 */ /* 0x000fe40000410000 */
[----:B------:R-:W-:Y:S02]  /*1ae0*/  FADD.FTZ R99, R96, R203 ;  /* 0x000000cb60637221 */ /* 0x000fe40000010000 */
[----:B------:R-:W-:Y:S02]  /*1af0*/  FFMA.FTZ R97, R118, R203, R97 ;  /* 0x000000cb76617223 */ /* 0x000fe40000010061 */
[----:B------:R-:W-:Y:S02]  /*1b00*/  FMUL.FTZ R115, R164, R227 ;  /* 0x000000e3a4737220 */ /* 0x000fe40000410000 */
[----:B------:R-:W-:-:S02]  /*1b10*/  FFMA.FTZ R59, R116, R94, R59 ;  /* 0x0000005e743b7223 */ /* 0x000fc4000001003b */
[----:B------:R-:W-:Y:S02]  /*1b20*/  FADD.FTZ R27, R27, R94 ;  /* 0x0000005e1b1b7221 */ /* 0x000fe40000010000 */
        /* <DEDUP_REMOVED lines=15> */
[----:B------:R-:W-:Y:S02]  /*1c20*/  FFMA.FTZ R54, R113, R93, R54 ;  /* 0x0000005d71367223 */ /* 0x000fe40000010036 */
[----:B------:R-:W-:-:S02]  /*1c30*/  FADD.FTZ R22, R22, R93 ;  /* 0x0000005d16167221 */ /* 0x000fc40000010000 */
[----:B------:R-:W-:Y:S02]  /*1c40*/  FMUL.FTZ R210, R130, R93 ;  /* 0x0000005d82d27220 */ /* 0x000fe40000410000 */
[----:B------:R-:W-:Y:S02]  /*1c50*/  FADD.FTZ R93, R92, R209 ;  /* 0x000000d15c5d7221 */ /* 0x000fe40000010000 */
[----:B------:R-:W-:Y:S02]  /*1c60*/  FFMA.FTZ R97, R114, R209, R97 ;  /* 0x000000d172617223 */ /* 0x000fe40000010061 */
[----:B------:R-:W-:Y:S02]  /*1c70*/  FMUL.FTZ R211, R164, R3 ;  /* 0x00000003a4d37220 */ /* 0x000fe40000410000 */
[----:B------:R-:W-:Y:S02]  /*1c80*/  FMUL.FTZ R212, R0, R2 ;  /* 0x0000000200d47220 */ /* 0x000fe40000410000 */
[----:B------:R-:W-:-:S02]  /*1c90*/  FADD.FTZ R93, R93, R210 ;  /* 0x000000d25d5d7221 */ /* 0x000fc40000010000 */
[----:B------:R-:W-:Y:S02]  /*1ca0*/  FFMA.FTZ R97, R113, R210, R97 ;  /* 0x000000d271617223 */ /* 0x000fe40000010061 */
        /* <DEDUP_REMOVED lines=10> */
[----:B------:R-:W-:-:S02]  /*1d50*/  FADD.FTZ R93, R93, R212 ;  /* 0x000000d45d5d7221 */ /* 0x000fc40000010000 */
[----:B------:R-:W-:Y:S02]  /*1d60*/  FFMA.FTZ R97, R211, R212, R97 ;  /* 0x000000d4d3617223 */ /* 0x000fe40000010061 */
.L_x_165:
[----:B------:R-:W-:Y:S05]  /*1d70*/  BSYNC B0 ;  /* 0x0000000000007941 */ /* 0x000fea0003800000 */
.L_x_163:
[----:B------:R-:W-:Y:S02]  /*1d80*/  LOP3.LUT P2, RZ, R137, 0xff, RZ, 0xc0, !PT ;  /* 0x000000ff89ff7812 */ /* 0x000fe4000784c0ff */
[----:B------:R-:W-:Y:S02]  /*1d90*/  SHF.R.U32.HI R92, RZ, 0x5, R163 ;  /* 0x00000005ff5c7819 */ /* 0x000fe400000116a3 */
[----:B------:R-:W-:Y:S02]  /*1da0*/  LOP3.LUT P0, RZ, R163, 0x1f, RZ, 0xc0, !PT ;  /* 0x0000001fa3ff7812 */ /* 0x000fe4000780c0ff */
[----:B0-----:R-:W-:-:S07]  /*1db0*/  LOP3.LUT R124, R92, 0x7fffffc, RZ, 0xc0, !PT ;  /* 0x07fffffc5c7c7812 */ /* 0x001fce00078ec0ff */
[----:B------:R-:W-:Y:S01]  /*1dc0*/  @!P2 IADD3 R124, R124, 0x4, RZ ;  /* 0x000000047c7ca810 */ /* 0x000fe20007ffe0ff */
[----:B------:R-:W-:Y:S05]  /*1dd0*/  BRA.DIV ~URZ, `(.L_x_166) ;  /* 0x000029427f007947 */ /* 0x000fea000b800000 */
[----:B------:R0:W1:Y:S02]  /*1de0*/  SHFL.DOWN PT, R94, R93, 0x10, 0x1f ;  /* 0x0a001f005d5e7f89 */ /* 0x00006400000e0000 */
.L_x_265:
[----:B------:R-:W-:Y:S05]  /*1df0*/  BRA.DIV ~URZ, `(.L_x_167) ;  /* 0x000029a27f007947 */ /* 0x000fea000b800000 */
[----:B------:R-:W2:Y:S01]  /*1e00*/  SHFL.DOWN PT, R2, R97, 0x10, 0x1f ;  /* 0x0a001f0061027f89 */ /* 0x000ea200000e0000 */
[----:B-1----:R-:W-:-:S05]  /*1e10*/  FADD.FTZ R98, R94, R93 ;  /* 0x0000005d5e627221 */ /* 0x002fca0000010000 */
[----:B------:R-:W1:Y:S01]  /*1e20*/  SHFL.DOWN PT, R3, R98, 0x8, 0x1f ;  /* 0x09001f0062037f89 */ /* 0x000e6200000e0000 */
[----:B--2---:R-:W-:-:S05]  /*1e30*/  FADD.FTZ R2, R2, R97 ;  /* 0x0000006102027221 */ /* 0x004fca0000010000 */
[----:B0-----:R-:W0:Y:S01]  /*1e40*/  SHFL.DOWN PT, R93, R2, 0x8, 0x1f ;  /* 0x09001f00025d7f89 */ /* 0x001e2200000e0000 */
[----:B-1----:R-:W-:-:S05]  /*1e50*/  FADD.FTZ R3, R3, R98 ;  /* 0x0000006203037221 */ /* 0x002fca0000010000 */
        /* <DEDUP_REMOVED lines=8> */
[----:B------:R1:W2:Y:S01]  /*1ee0*/  SHFL.DOWN PT, R98, R95, 0x1, 0x1f ;  /* 0x08201f005f627f89 */ /* 0x0002a200000e0000 */
[----:B0-----:R-:W-:-:S05]  /*1ef0*/  FADD.FTZ R97, R96, R97 ;  /* 0x0000006160617221 */ /* 0x001fca0000010000 */
[----:B------:R1:W0:Y:S02]  /*1f00*/  SHFL.DOWN PT, R126, R97, 0x1, 0x1f ;  /* 0x08201f00617e7f89 */ /* 0x00022400000e0000 */
.L_x_266:
[----:B------:R-:W-:Y:S01]  /*1f10*/  @!P0 LOP3.LUT R93, R92, 0x3, RZ, 0xc0, !PT ;  /* 0x000000035c5d8812 */ /* 0x000fe200078ec0ff */
[----:B--2---:R-:W-:Y:S01]  /*1f20*/  FADD.FTZ R2, R98, R95 ;  /* 0x0000005f62027221 */ /* 0x004fe20000010000 */
[----:B------:R-:W-:Y:S01]  /*1f30*/  WARPSYNC 0xffffffff ;  /* 0xffffffff00007948 */ /* 0x000fe20003800000 */
[----:B0-----:R-:W-:Y:S01]  /*1f40*/  FADD.FTZ R3, R126, R97 ;  /* 0x000000617e037221 */ /* 0x001fe20000010000 */
[----:B------:R-:W-:Y:S01]  /*1f50*/  @!P0 IADD3 R125, R124, R93, RZ ;  /* 0x0000005d7c7d8210 */ /* 0x000fe20007ffe0ff */
[----:B------:R-:W-:Y:S01]  /*1f60*/  BSSY B0, `(.L_x_168) ;  /* 0x000002b000007945 */ /* 0x000fe20003800000 */
[----:B-----5:R-:W-:-:S03]  /*1f70*/  ISETP.GE.AND P2, PT, R168, 0x1, PT ;  /* 0x00000001a800780c */ /* 0x020fc60003f46270 */
[----:B------:R0:W-:Y:S04]  /*1f80*/  @!P0 STS.64 [R125.X8+0x4000], R2 ;  /* 0x004000027d008388 */ /* 0x0001e80000008a00 */
[----:B------:R-:W-:Y:S01]  /*1f90*/  BAR.SYNC.DEFER_BLOCKING 0x0 ;  /* 0x0000000000007b1d */ /* 0x000fe20000010000 */
[----:B------:R-:W-:-:S05]  /*1fa0*/  ISETP.NE.AND P0, PT, R192, RZ, PT ;  /* 0x000000ffc000720c */ /* 0x000fca0003f05270 */
[----:B------:R-:W-:Y:S02]  /*1fb0*/  @P2 IADD3 R168, R168, -0x1, RZ ;  /* 0xffffffffa8a82810 */ /* 0x000fe40007ffe0ff */
[----:B0-----:R-:W-:-:S03]  /*1fc0*/  @P2 LOP3.LUT R2, R163, 0x7f, RZ, 0xc0, !PT ;  /* 0x0000007fa3022812 */ /* 0x001fc600078ec0ff */
[----:B------:R-:W-:-:S05]  /*1fd0*/  @P2 IMAD R168, R168, c[0x0][0x168], RZ ;  /* 0x00005a00a8a82a24 */ /* 0x000fca00078e02ff */
[----:B------:R-:W-:-:S04]  /*1fe0*/  @P2 SHF.R.S32.HI R3, RZ, 0x1f, R168 ;  /* 0x0000001fff032819 */ /* 0x000fc800000114a8 */
[----:B------:R-:W-:Y:S01]  /*1ff0*/  @P2 LEA.HI R3, R3, R168, RZ, 0x3 ;  /* 0x000000a803032211 */ /* 0x000fe200078f18ff */
[----:B-1----:R-:W0:Y:S04]  /*2000*/  LDS.128 R92, [R124.X8+0x4000] ;  /* 0x004000007c5c7984 */ /* 0x002e280000008c00 */
[----:B------:R-:W1:Y:S01]  /*2010*/  LDS.128 R96, [R124.X8+0x4010] ;  /* 0x004010007c607984 */ /* 0x000e620000008c00 */
[----:B0-----:R-:W-:Y:S02]  /*2020*/  FADD.FTZ R127, RZ, R92 ;  /* 0x0000005cff7f7221 */ /* 0x001fe40000010000 */
[----:B------:R-:W-:Y:S02]  /*2030*/  FADD.FTZ R92, RZ, R93 ;  /* 0x0000005dff5c7221 */ /* 0x000fe40000010000 */
[----:B------:R-:W-:Y:S01]  /*2040*/  FADD.FTZ R127, R94, R127 ;  /* 0x0000007f5e7f7221 */ /* 0x000fe20000010000 */
[----:B------:R-:W-:Y:S01]  /*2050*/  HFMA2.MMA R94, -RZ, RZ, 0, 0 ;  /* 0x00000000ff5e7435 */ /* 0x000fe200000001ff */
[----:B------:R-:W-:-:S02]  /*2060*/  FADD.FTZ R92, R95, R92 ;  /* 0x0000005c5f5c7221 */ /* 0x000fc40000010000 */
[----:B-1----:R-:W-:Y:S02]  /*2070*/  FADD.FTZ R127, R127, R96 ;  /* 0x000000607f7f7221 */ /* 0x002fe40000010000 */
[----:B------:R-:W-:Y:S01]  /*2080*/  FADD.FTZ R92, R92, R97 ;  /* 0x000000615c5c7221 */ /* 0x000fe20000010000 */
[----:B------:R-:W-:Y:S01]  /*2090*/  @P2 LEA.HI.SX32 R94, R3, R2, 0x1d ;  /* 0x00000002035e2211 */ /* 0x000fe200078feaff */
[----:B------:R-:W-:Y:S02]  /*20a0*/  FADD.FTZ R98, R98, R127 ;  /* 0x0000007f62627221 */ /* 0x000fe40000010000 */
[----:B------:R-:W-:Y:S02]  /*20b0*/  FADD.FTZ R92, R99, R92 ;  /* 0x0000005c635c7221 */ /* 0x000fe40000010000 */
[----:B------:R-:W-:Y:S02]  /*20c0*/  FMUL.FTZ R96, R98, c[0x0][0x1e0] ;  /* 0x0000780062607a20 */ /* 0x000fe40000410000 */
[----:B------:R-:W-:-:S03]  /*20d0*/  FMUL.FTZ R95, R92, c[0x0][0x1e0] ;  /* 0x000078005c5f7a20 */ /* 0x000fc60000410000 */
[----:B------:R-:W-:Y:S01]  /*20e0*/  FSEL R96, R96, RZ, !P0 ;  /* 0x000000ff60607208 */ /* 0x000fe20004000000 */
        /* <DEDUP_REMOVED lines=9> */
.L_x_169:
        /* <DEDUP_REMOVED lines=9> */
.L_x_170:
[----:B------:R-:W-:Y:S05]  /*2210*/  BSYNC B0 ;  /* 0x0000000000007941 */ /* 0x000fea0003800000 */
.L_x_168:
        /* <DEDUP_REMOVED lines=13> */
.L_x_172:
[----:B------:R-:W-:-:S04]  /*22f0*/  FFMA.FTZ R2, R188, R95, R96 ;  /* 0x0000005fbc027223 */ /* 0x000fc80000010060 */
[----:B------:R-:W-:Y:S01]  /*2300*/  FADD.FTZ R3, R111, -R2 ;  /* 0x800000026f037221 */ /* 0x000fe20000010000 */
[----:B------:R-:W-:-:S03]  /*2310*/  @P3 PRMT R2, RZ, 0x7610, R68 ;  /* 0x00007610ff023816 */ /* 0x000fc60000000044 */
[----:B------:R-:W-:-:S04]  /*2320*/  FMUL.FTZ R3, R164, R3 ;  /* 0x00000003a4037220 */ /* 0x000fc80000410000 */
[----:B------:R-:W-:Y:S02]  /*2330*/  @P3 FADD.FTZ R3, R3, R2 ;  /* 0x0000000203033221 */ /* 0x000fe40000010000 */
.L_x_173:
[----:B------:R-:W-:Y:S05]  /*2340*/  BSYNC B0 ;  /* 0x0000000000007941 */ /* 0x000fea0003800000 */
.L_x_171:
        /* <DEDUP_REMOVED lines=11> */
.L_x_175:
[----:B------:R-:W-:Y:S01]  /*2400*/  FFMA.FTZ R3, R187, R95, R96 ;  /* 0x0000005fbb037223 */ /* 0x000fe20000010060 */
[----:B------:R-:W-:-:S03]  /*2410*/  @P3 PRMT R2, RZ, 0x5410, R69 ;  /* 0x00005410ff023816 */ /* 0x000fc60000000045 */
[----:B------:R-:W-:-:S04]  /*2420*/  FADD.FTZ R3, R110, -R3 ;  /* 0x800000036e037221 */ /* 0x000fc80000010000 */
[----:B------:R-:W-:-:S04]  /*2430*/  FMUL.FTZ R3, R164, R3 ;  /* 0x00000003a4037220 */ /* 0x000fc80000410000 */
[----:B------:R-:W-:Y:S02]  /*2440*/  @P3 FADD.FTZ R3, R3, R2 ;  /* 0x0000000203033221 */ /* 0x000fe40000010000 */
.L_x_176:
[----:B------:R-:W-:Y:S05]  /*2450*/  BSYNC B0 ;  /* 0x0000000000007941 */ /* 0x000fea0003800000 */
.L_x_174:
        /* <DEDUP_REMOVED lines=11> */
.L_x_178:
[----:B------:R-:W-:-:S04]  /*2510*/  FFMA.FTZ R2, R186, R95, R96 ;  /* 0x0000005fba027223 */ /* 0x000fc80000010060 */
[----:B------:R-:W-:Y:S01]  /*2520*/  FADD.FTZ R3, R109, -R2 ;  /* 0x800000026d037221 */ /* 0x000fe20000010000 */
[----:B------:R-:W-:-:S03]  /*2530*/  @P3 PRMT R2, RZ, 0x7610, R69 ;  /* 0x00007610ff023816 */ /* 0x000fc60000000045 */
[----:B------:R-:W-:-:S04]  /*2540*/  FMUL.FTZ R3, R164, R3 ;  /* 0x00000003a4037220 */ /* 0x000fc80000410000 */
[----:B------:R-:W-:Y:S02]  /*2550*/  @P3 FADD.FTZ R3, R3, R2 ;  /* 0x0000000203033221 */ /* 0x000fe40000010000 */
.L_x_179:
[----:B------:R-:W-:Y:S05]  /*2560*/  BSYNC B0 ;  /* 0x0000000000007941 */ /* 0x000fea0003800000 */
.L_x_177:
        /* <DEDUP_REMOVED lines=11> */
.L_x_181:
[----:B------:R-:W-:Y:S01]  /*2620*/  FFMA.FTZ R3, R185, R95, R96 ;  /* 0x0000005fb9037223 */ /* 0x000fe20000010060 */
[----:B------:R-:W-:-:S03]  /*2630*/  @P3 PRMT R2, RZ, 0x5410, R70 ;  /* 0x00005410ff023816 */ /* 0x000fc60000000046 */
[----:B------:R-:W-:-:S04]  /*2640*/  FADD.FTZ R3, R108, -R3 ;  /* 0x800000036c037221 */ /* 0x000fc80000010000 */
[----:B------:R-:W-:-:S04]  /*2650*/  FMUL.FTZ R3, R164, R3 ;  /* 0x00000003a4037220 */ /* 0x000fc80000410000 */
[----:B------:R-:W-:Y:S02]  /*2660*/  @P3 FADD.FTZ R3, R3, R2 ;  /* 0x0000000203033221 */ /* 0x000fe40000010000 */
.L_x_182:
[----:B------:R-:W-:Y:S05]  /*2670*/  BSYNC B0 ;  /* 0x0000000000007941 */ /* 0x000fea0003800000 */
.L_x_180:
        /* <DEDUP_REMOVED lines=11> */
.L_x_184:
[----:B------:R-:W-:-:S04]  /*2730*/  FFMA.FTZ R2, R184, R95, R96 ;  /* 0x0000005fb8027223 */ /* 0x000fc80000010060 */
[----:B------:R-:W-:Y:S01]  /*2740*/  FADD.FTZ R3, R107, -R2 ;  /* 0x800000026b037221 */ /* 0x000fe20000010000 */
[----:B------:R-:W-:-:S03]  /*2750*/  @P3 PRMT R2, RZ, 0x7610, R70 ;  /* 0x00007610ff023816 */ /* 0x000fc60000000046 */
[----:B------:R-:W-:-:S04]  /*2760*/  FMUL.FTZ R3, R164, R3 ;  /* 0x00000003a4037220 */ /* 0x000fc80000410000 */
[----:B------:R-:W-:Y:S02]  /*2770*/  @P3 FADD.FTZ R3, R3, R2 ;  /* 0x0000000203033221 */ /* 0x000fe40000010000 */
.L_x_185:
[----:B------:R-:W-:Y:S05]  /*2780*/  BSYNC B0 ;  /* 0x0000000000007941 */ /* 0x000fea0003800000 */
.L_x_183:
        /* <DEDUP_REMOVED lines=11> */
.L_x_187:
[----:B------:R-:W-:Y:S01]  /*2840*/  FFMA.FTZ R3, R183, R95, R96 ;  /* 0x0000005fb7037223 */ /* 0x000fe20000010060 */
[----:B------:R-:W-:-:S03]  /*2850*/  @P3 PRMT R2, RZ, 0x5410, R71 ;  /* 0x00005410ff023816 */ /* 0x000fc60000000047 */
[----:B------:R-:W-:-:S04]  /*2860*/  FADD.FTZ R3, R106, -R3 ;  /* 0x800000036a037221 */ /* 0x000fc80000010000 */
[----:B------:R-:W-:-:S04]  /*2870*/  FMUL.FTZ R3, R164, R3 ;  /* 0x00000003a4037220 */ /* 0x000fc80000410000 */
[----:B------:R-:W-:Y:S02]  /*2880*/  @P3 FADD.FTZ R3, R3, R2 ;  /* 0x0000000203033221 */ /* 0x000fe40000010000 */
.L_x_188:
[----:B------:R-:W-:Y:S05]  /*2890*/  BSYNC B0 ;  /* 0x0000000000007941 */ /* 0x000fea0003800000 */
.L_x_186:
        /* <DEDUP_REMOVED lines=11> */
.L_x_190:
[----:B------:R-:W-:-:S04]  /*2950*/  FFMA.FTZ R2, R182, R95, R96 ;  /* 0x0000005fb6027223 */ /* 0x000fc80000010060 */
[----:B------:R-:W-:Y:S01]  /*2960*/  FADD.FTZ R3, R105, -R2 ;  /* 0x8000000269037221 */ /* 0x000fe20000010000 */
[----:B------:R-:W-:-:S03]  /*2970*/  @P3 PRMT R2, RZ, 0x7610, R71 ;  /* 0x00007610ff023816 */ /* 0x000fc60000000047 */
[----:B------:R-:W-:-:S04]  /*2980*/  FMUL.FTZ R3, R164, R3 ;  /* 0x00000003a4037220 */ /* 0x000fc80000410000 */
[----:B------:R-:W-:Y:S02]  /*2990*/  @P3 FADD.FTZ R3, R3, R2 ;  /* 0x0000000203033221 */ /* 0x000fe40000010000 */
.L_x_191:
[----:B------:R-:W-:Y:S05]  /*29a0*/  BSYNC B0 ;  /* 0x0000000000007941 */ /* 0x000fea0003800000 */
.L_x_189:
[----:B------:R-:W-:Y:S01]  /*29b0*/  @P2 FMUL.FTZ R92, R3, c[0x0][0x1ec] ;  /* 0x00007b00035c2a20 */ /* 0x000fe20000410000 */
[----:B------:R-:W-:Y:S01]  /*29c0*/  @P0 MOV R2, 0x10 ;  /* 0x0000001000020802 */ /* 0x000fe20000000f00 */
[----:B------:R-:W-:Y:S01]  /*29d0*/  BSSY B0, `(.L_x_192) ;  /* 0x0000014000007945 */ /* 0x000fe20003800000 */
[----:B------:R-:W-:Y:S02]  /*29e0*/  @P2 MOV R93, 0x10 ;  /* 0x00000010005d2802 */ /* 0x000fe40000000f00 */
[----:B------:R-:W-:Y:S01]  /*29f0*/  @P0 F2FP.BF16.PACK_AB R97, RZ, R3 ;  /* 0x00000003ff61023e */ /* 0x000fe200000010ff */
[----:B------:R-:W-:Y:S01]  /*2a00*/  @P0 IMAD.WIDE.U32 R2, R169, R2, c[0x0][0x258] ;  /* 0x00009600a9020625 */ /* 0x000fe200078e0002 */
[----:B------:R-:W-:Y:S02]  /*2a10*/  @P2 F2FP.BF16.PACK_AB R98, RZ, R92 ;  /* 0x0000005cff62223e */ /* 0x000fe400000010ff */
[----:B------:R-:W-:Y:S01]  /*2a20*/  @P0 PRMT R87, R87, 0x5410, R97 ;  /* 0x0000541057570816 */ /* 0x000fe20000000061 */
[----:B------:R-:W-:Y:S01]  /*2a30*/  @P2 IMAD.WIDE.U32 R92, R94, R93, c[0x0][0x248] ;  /* 0x000092005e5c2625 */ /* 0x000fe200078e005d */
[----:B------:R-:W-:-:S03]  /*2a40*/  @P2 PRMT R91, R91, 0x5410, R98 ;  /* 0x000054105b5b2816 */ /* 0x000fc60000000062 */
[----:B------:R0:W-:Y:S04]  /*2a50*/  @P0 STG.E.128 [R2.64], R84 ;  /* 0x0000005402000986 */ /* 0x0001e8000c101d04 */
[----:B------:R0:W-:Y:S01]  /*2a60*/  @P2 STG.E.128 [R92.64], R88 ;  /* 0x000000585c002986 */ /* 0x0001e2000c101d04 */
[----:B------:R-:W-:Y:S05]  /*2a70*/  @P1 BRA `(.L_x_193) ;  /* 0x0000004000001947 */ /* 0x000fea0003800000 */
[----:B0-----:R-:W-:Y:S01]  /*2a80*/  HFMA2.MMA R3, -RZ, RZ, 0, 0 ;  /* 0x00000000ff037435 */ /* 0x001fe200000001ff */
[----:B------:R-:W-:Y:S05]  /*2a90*/  @!P3 BRA `(.L_x_194) ;  /* 0x000000700000b947 */ /* 0x000fea0003800000 */
[----:B------:R-:W-:Y:S01]  /*2aa0*/  PRMT R3, RZ, 0x5410, R72 ;  /* 0x00005410ff037816 */ /* 0x000fe20000000048 */
[----:B------:R-:W-:Y:S05]  /*2ab0*/  BRA `(.L_x_194) ;  /* 0x0000005000007947 */ /* 0x000fea0003800000 */
.L_x_193:
[----:B0-----:R-:W-:Y:S01]  /*2ac0*/  FFMA.FTZ R3, R181, R95, R96 ;  /* 0x0000005fb5037223 */ /* 0x001fe20000010060 */
[----:B------:R-:W-:-:S03]  /*2ad0*/  @P3 PRMT R2, RZ, 0x5410, R72 ;  /* 0x00005410ff023816 */ /* 0x000fc60000000048 */
[----:B------:R-:W-:-:S04]  /*2ae0*/  FADD.FTZ R3, R104, -R3 ;  /* 0x8000000368037221 */ /* 0x000fc80000010000 */
[----:B------:R-:W-:-:S04]  /*2af0*/  FMUL.FTZ R3, R164, R3 ;  /* 0x00000003a4037220 */ /* 0x000fc80000410000 */
[----:B------:R-:W-:Y:S02]  /*2b00*/  @P3 FADD.FTZ R3, R3, R2 ;  /* 0x0000000203033221 */ /* 0x000fe40000010000 */
.L_x_194:
[----:B------:R-:W-:Y:S05]  /*2b10*/  BSYNC B0 ;  /* 0x0000000000007941 */ /* 0x000fea0003800000 */
.L_x_192:
        /* <DEDUP_REMOVED lines=11> */
.L_x_196:
[----:B------:R-:W-:-:S04]  /*2bd0*/  FFMA.FTZ R2, R180, R95, R96 ;  /* 0x0000005fb4027223 */ /* 0x000fc80000010060 */
[----:B------:R-:W-:Y:S01]  /*2be0*/  FADD.FTZ R3, R103, -R2 ;  /* 0x8000000267037221 */ /* 0x000fe20000010000 */
[----:B------:R-:W-:-:S03]  /*2bf0*/  @P3 PRMT R2, RZ, 0x7610, R72 ;  /* 0x00007610ff023816 */ /* 0x000fc60000000048 */
[----:B------:R-:W-:-:S04]  /*2c00*/  FMUL.FTZ R3, R164, R3 ;  /* 0x00000003a4037220 */ /* 0x000fc80000410000 */
[----:B------:R-:W-:Y:S02]  /*2c10*/  @P3 FADD.FTZ R3, R3, R2 ;  /* 0x0000000203033221 */ /* 0x000fe40000010000 */
.L_x_197:
[----:B------:R-:W-:Y:S05]  /*2c20*/  BSYNC B0 ;  /* 0x0000000000007941 */ /* 0x000fea0003800000 */
.L_x_195:
        /* <DEDUP_REMOVED lines=11> */
.L_x_199:
[----:B------:R-:W-:Y:S01]  /*2ce0*/  FFMA.FTZ R3, R179, R95, R96 ;  /* 0x0000005fb3037223 */ /* 0x000fe20000010060 */
[----:B------:R-:W-:-:S03]  /*2cf0*/  @P3 PRMT R2, RZ, 0x5410, R73 ;  /* 0x00005410ff023816 */ /* 0x000fc60000000049 */
[----:B------:R-:W-:-:S04]  /*2d00*/  FADD.FTZ R3, R102, -R3 ;  /* 0x8000000366037221 */ /* 0x000fc80000010000 */
[----:B------:R-:W-:-:S04]  /*2d10*/  FMUL.FTZ R3, R164, R3 ;  /* 0x00000003a4037220 */ /* 0x000fc80000410000 */
[----:B------:R-:W-:Y:S02]  /*2d20*/  @P3 FADD.FTZ R3, R3, R2 ;  /* 0x0000000203033221 */ /* 0x000fe40000010000 */
.L_x_200:
[----:B------:R-:W-:Y:S05]  /*2d30*/  BSYNC B0 ;  /* 0x0000000000007941 */ /* 0x000fea0003800000 */
.L_x_198:
        /* <DEDUP_REMOVED lines=11> */
.L_x_202:
[----:B------:R-:W-:-:S04]  /*2df0*/  FFMA.FTZ R2, R178, R95, R96 ;  /* 0x0000005fb2027223 */ /* 0x000fc80000010060 */
[----:B------:R-:W-:Y:S01]  /*2e00*/  FADD.FTZ R3, R101, -R2 ;  /* 0x8000000265037221 */ /* 0x000fe20000010000 */
[----:B------:R-:W-:-:S03]  /*2e10*/  @P3 PRMT R2, RZ, 0x7610, R73 ;  /* 0x00007610ff023816 */ /* 0x000fc60000000049 */
[----:B------:R-:W-:-:S04]  /*2e20*/  FMUL.FTZ R3, R164, R3 ;  /* 0x00000003a4037220 */ /* 0x000fc80000410000 */
[----:B------:R-:W-:Y:S02]  /*2e30*/  @P3 FADD.FTZ R3, R3, R2 ;  /* 0x0000000203033221 */ /* 0x000fe40000010000 */
.L_x_203:
[----:B------:R-:W-:Y:S05]  /*2e40*/  BSYNC B0 ;  /* 0x0000000000007941 */ /* 0x000fea0003800000 */
.L_x_201:
        /* <DEDUP_REMOVED lines=11> */
.L_x_205:
[----:B------:R-:W-:Y:S01]  /*2f00*/  FFMA.FTZ R3, R177, R95, R96 ;  /* 0x0000005fb1037223 */ /* 0x000fe20000010060 */
[----:B------:R-:W-:-:S03]  /*2f10*/  @P3 PRMT R2, RZ, 0x5410, R74 ;  /* 0x00005410ff023816 */ /* 0x000fc6000000004a */
[----:B------:R-:W-:-:S04]  /*2f20*/  FADD.FTZ R3, R100, -R3 ;  /* 0x8000000364037221 */ /* 0x000fc80000010000 */
[----:B------:R-:W-:-:S04]  /*2f30*/  FMUL.FTZ R3, R164, R3 ;  /* 0x00000003a4037220 */ /* 0x000fc80000410000 */
[----:B------:R-:W-:Y:S02]  /*2f40*/  @P3 FADD.FTZ R3, R3, R2 ;  /* 0x0000000203033221 */ /* 0x000fe40000010000 */
.L_x_206:
[----:B------:R-:W-:Y:S05]  /*2f50*/  BSYNC B0 ;  /* 0x0000000000007941 */ /* 0x000fea0003800000 */
.L_x_204:
        /* <DEDUP_REMOVED lines=11> */
.L_x_208:
[----:B------:R-:W-:-:S04]  /*3010*/  FFMA.FTZ R2, R176, R95, R96 ;  /* 0x0000005fb0027223 */ /* 0x000fc80000010060 */
[----:B------:R-:W-:Y:S01]  /*3020*/  FADD.FTZ R3, R191, -R2 ;  /* 0x80000002bf037221 */ /* 0x000fe20000010000 */
[----:B------:R-:W-:-:S03]  /*3030*/  @P3 PRMT R2, RZ, 0x7610, R74 ;  /* 0x00007610ff023816 */ /* 0x000fc6000000004a */
[----:B------:R-:W-:-:S04]  /*3040*/  FMUL.FTZ R3, R164, R3 ;  /* 0x00000003a4037220 */ /* 0x000fc80000410000 */
[----:B------:R-:W-:Y:S02]  /*3050*/  @P3 FADD.FTZ R3, R3, R2 ;  /* 0x0000000203033221 */ /* 0x000fe40000010000 */
.L_x_209:
[----:B------:R-:W-:Y:S05]  /*3060*/  BSYNC B0 ;  /* 0x0000000000007941 */ /* 0x000fea0003800000 */
.L_x_207:
        /* <DEDUP_REMOVED lines=11> */
.L_x_211:
[----:B------:R-:W-:Y:S01]  /*3120*/  FFMA.FTZ R3, R175, R95, R96 ;  /* 0x0000005faf037223 */ /* 0x000fe20000010060 */
[----:B------:R-:W-:-:S03]  /*3130*/  @P3 PRMT R2, RZ, 0x5410, R75 ;  /* 0x00005410ff023816 */ /* 0x000fc6000000004b */
[----:B------:R-:W-:-:S04]  /*3140*/  FADD.FTZ R3, R190, -R3 ;  /* 0x80000003be037221 */ /* 0x000fc80000010000 */
[----:B------:R-:W-:-:S04]  /*3150*/  FMUL.FTZ R3, R164, R3 ;  /* 0x00000003a4037220 */ /* 0x000fc80000410000 */
[----:B------:R-:W-:Y:S02]  /*3160*/  @P3 FADD.FTZ R3, R3, R2 ;  /* 0x0000000203033221 */ /* 0x000fe40000010000 */
.L_x_212:
[----:B------:R-:W-:Y:S05]  /*3170*/  BSYNC B0 ;  /* 0x0000000000007941 */ /* 0x000fea0003800000 */
.L_x_210:
        /* <DEDUP_REMOVED lines=11> */
.L_x_214:
[----:B------:R-:W-:-:S04]  /*3230*/  FFMA.FTZ R2, R174, R95, R96 ;  /* 0x0000005fae027223 */ /* 0x000fc80000010060 */
[----:B------:R-:W-:Y:S01]  /*3240*/  FADD.FTZ R3, R193, -R2 ;  /* 0x80000002c1037221 */ /* 0x000fe20000010000 */
[----:B------:R-:W-:-:S03]  /*3250*/  @P3 PRMT R2, RZ, 0x7610, R75 ;  /* 0x00007610ff023816 */ /* 0x000fc6000000004b */
[----:B------:R-:W-:-:S04]  /*3260*/  FMUL.FTZ R3, R164, R3 ;  /* 0x00000003a4037220 */ /* 0x000fc80000410000 */
[----:B------:R-:W-:Y:S02]  /*3270*/  @P3 FADD.FTZ R3, R3, R2 ;  /* 0x0000000203033221 */ /* 0x000fe40000010000 */
.L_x_215:
[----:B------:R-:W-:Y:S05]  /*3280*/  BSYNC B0 ;  /* 0x0000000000007941 */ /* 0x000fea0003800000 */
.L_x_213:
[----:B------:R-:W-:Y:S01]  /*3290*/  @P2 FMUL.FTZ R92, R3, c[0x0][0x1ec] ;  /* 0x00007b00035c2a20 */ /* 0x000fe20000410000 */
[----:B------:R-:W-:Y:S01]  /*32a0*/  @P0 MOV R2, 0x10 ;  /* 0x0000001000020802 */ /* 0x000fe20000000f00 */
[----:B------:R-:W-:Y:S01]  /*32b0*/  BSSY B0, `(.L_x_216) ;  /* 0x0000015000007945 */ /* 0x000fe20003800000 */
[----:B------:R-:W-:Y:S02]  /*32c0*/  @P2 IADD3 R93, R94, 0x80, RZ ;  /* 0x000000805e5d2810 */ /* 0x000fe40007ffe0ff */
        /* <DEDUP_REMOVED lines=14> */
.L_x_217:
[----:B0-----:R-:W-:Y:S01]  /*33b0*/  FFMA.FTZ R3, R173, R95, R96 ;  /* 0x0000005fad037223 */ /* 0x001fe20000010060 */
[----:B------:R-:W-:-:S03]  /*33c0*/  @P3 PRMT R2, RZ, 0x5410, R76 ;  /* 0x00005410ff023816 */ /* 0x000fc6000000004c */
[----:B------:R-:W-:-:S04]  /*33d0*/  FADD.FTZ R3, R194, -R3 ;  /* 0x80000003c2037221 */ /* 0x000fc80000010000 */
[----:B------:R-:W-:-:S04]  /*33e0*/  FMUL.FTZ R3, R164, R3 ;  /* 0x00000003a4037220 */ /* 0x000fc80000410000 */
[----:B------:R-:W-:Y:S02]  /*33f0*/  @P3 FADD.FTZ R3, R3, R2 ;  /* 0x0000000203033221 */ /* 0x000fe40000010000 */
.L_x_218:
[----:B------:R-:W-:Y:S05]  /*3400*/  BSYNC B0 ;  /* 0x0000000000007941 */ /* 0x000fea0003800000 */
.L_x_216:
        /* <DEDUP_REMOVED lines=11> */
.L_x_220:
[----:B------:R-:W-:-:S04]  /*34c0*/  FFMA.FTZ R2, R172, R95, R96 ;  /* 0x0000005fac027223 */ /* 0x000fc80000010060 */
[----:B------:R-:W-:Y:S01]  /*34d0*/  FADD.FTZ R3, R195, -R2 ;  /* 0x80000002c3037221 */ /* 0x000fe20000010000 */
[----:B------:R-:W-:-:S03]  /*34e0*/  @P3 PRMT R2, RZ, 0x7610, R76 ;  /* 0x00007610ff023816 */ /* 0x000fc6000000004c */
[----:B------:R-:W-:-:S04]  /*34f0*/  FMUL.FTZ R3, R164, R3 ;  /* 0x00000003a4037220 */ /* 0x000fc80000410000 */
[----:B------:R-:W-:Y:S02]  /*3500*/  @P3 FADD.FTZ R3, R3, R2 ;  /* 0x0000000203033221 */ /* 0x000fe40000010000 */
.L_x_221:
[----:B------:R-:W-:Y:S05]  /*3510*/  BSYNC B0 ;  /* 0x0000000000007941 */ /* 0x000fea0003800000 */
.L_x_219:
        /* <DEDUP_REMOVED lines=11> */
.L_x_223:
[----:B------:R-:W-:Y:S01]  /*35d0*/  FFMA.FTZ R3, R171, R95, R96 ;  /* 0x0000005fab037223 */ /* 0x000fe20000010060 */
[----:B------:R-:W-:-:S03]  /*35e0*/  @P3 PRMT R2, RZ, 0x5410, R77 ;  /* 0x00005410ff023816 */ /* 0x000fc6000000004d */
[----:B------:R-:W-:-:S04]  /*35f0*/  FADD.FTZ R3, R196, -R3 ;  /* 0x80000003c4037221 */ /* 0x000fc80000010000 */
[----:B------:R-:W-:-:S04]  /*3600*/  FMUL.FTZ R3, R164, R3 ;  /* 0x00000003a4037220 */ /* 0x000fc80000410000 */
[----:B------:R-:W-:Y:S02]  /*3610*/  @P3 FADD.FTZ R3, R3, R2 ;  /* 0x0000000203033221 */ /* 0x000fe40000010000 */
.L_x_224:
[----:B------:R-:W-:Y:S05]  /*3620*/  BSYNC B0 ;  /* 0x0000000000007941 */ /* 0x000fea0003800000 */
.L_x_222:
        /* <DEDUP_REMOVED lines=11> */
.L_x_226:
[----:B------:R-:W-:-:S04]  /*36e0*/  FFMA.FTZ R2, R170, R95, R96 ;  /* 0x0000005faa027223 */ /* 0x000fc80000010060 */
[----:B------:R-:W-:Y:S01]  /*36f0*/  FADD.FTZ R3, R197, -R2 ;  /* 0x80000002c5037221 */ /* 0x000fe20000010000 */
[----:B------:R-:W-:-:S03]  /*3700*/  @P3 PRMT R2, RZ, 0x7610, R77 ;  /* 0x00007610ff023816 */ /* 0x000fc6000000004d */
[----:B------:R-:W-:-:S04]  /*3710*/  FMUL.FTZ R3, R164, R3 ;  /* 0x00000003a4037220 */ /* 0x000fc80000410000 */
[----:B------:R-:W-:Y:S02]  /*3720*/  @P3 FADD.FTZ R3, R3, R2 ;  /* 0x0000000203033221 */ /* 0x000fe40000010000 */
.L_x_227:
[----:B------:R-:W-:Y:S05]  /*3730*/  BSYNC B0 ;  /* 0x0000000000007941 */ /* 0x000fea0003800000 */
.L_x_225:
        /* <DEDUP_REMOVED lines=11> */
.L_x_229:
[----:B------:R-:W-:Y:S01]  /*37f0*/  FFMA.FTZ R3, R123, R95, R96 ;  /* 0x0000005f7b037223 */ /* 0x000fe20000010060 */
[----:B------:R-:W-:-:S03]  /*3800*/  @P3 PRMT R2, RZ, 0x5410, R78 ;  /* 0x00005410ff023816 */ /* 0x000fc6000000004e */
[----:B------:R-:W-:-:S04]  /*3810*/  FADD.FTZ R3, R198, -R3 ;  /* 0x80000003c6037221 */ /* 0x000fc80000010000 */
[----:B------:R-:W-:-:S04]  /*3820*/  FMUL.FTZ R3, R164, R3 ;  /* 0x00000003a4037220 */ /* 0x000fc80000410000 */
[----:B------:R-:W-:Y:S02]  /*3830*/  @P3 FADD.FTZ R3, R3, R2 ;  /* 0x0000000203033221 */ /* 0x000fe40000010000 */
.L_x_230:
[----:B------:R-:W-:Y:S05]  /*3840*/  BSYNC B0 ;  /* 0x0000000000007941 */ /* 0x000fea0003800000 */
.L_x_228:
        /* <DEDUP_REMOVED lines=11> */
.L_x_232:
[----:B------:R-:W-:-:S04]  /*3900*/  FFMA.FTZ R2, R122, R95, R96 ;  /* 0x0000005f7a027223 */ /* 0x000fc80000010060 */
[----:B------:R-:W-:Y:S01]  /*3910*/  FADD.FTZ R3, R199, -R2 ;  /* 0x80000002c7037221 */ /* 0x000fe20000010000 */
[----:B------:R-:W-:-:S03]  /*3920*/  @P3 PRMT R2, RZ, 0x7610, R78 ;  /* 0x00007610ff023816 */ /* 0x000fc6000000004e */
[----:B------:R-:W-:-:S04]  /*3930*/  FMUL.FTZ R3, R164, R3 ;  /* 0x00000003a4037220 */ /* 0x000fc80000410000 */
[----:B------:R-:W-:Y:S02]  /*3940*/  @P3 FADD.FTZ R3, R3, R2 ;  /* 0x0000000203033221 */ /* 0x000fe40000010000 */
.L_x_233:
[----:B------:R-:W-:Y:S05]  /*3950*/  BSYNC B0 ;  /* 0x0000000000007941 */ /* 0x000fea0003800000 */
.L_x_231:
        /* <DEDUP_REMOVED lines=11> */
.L_x_235:
[----:B------:R-:W-:Y:S01]  /*3a10*/  FFMA.FTZ R3, R121, R95, R96 ;  /* 0x0000005f79037223 */ /* 0x000fe20000010060 */
[----:B------:R-:W-:-:S03]  /*3a20*/  @P3 PRMT R2, RZ, 0x5410, R79 ;  /* 0x00005410ff023816 */ /* 0x000fc6000000004f */
[----:B------:R-:W-:-:S04]  /*3a30*/  FADD.FTZ R3, R200, -R3 ;  /* 0x80000003c8037221 */ /* 0x000fc80000010000 */
[----:B------:R-:W-:-:S04]  /*3a40*/  FMUL.FTZ R3, R164, R3 ;  /* 0x00000003a4037220 */ /* 0x000fc80000410000 */
[----:B------:R-:W-:Y:S02]  /*3a50*/  @P3 FADD.FTZ R3, R3, R2 ;  /* 0x0000000203033221 */ /* 0x000fe40000010000 */
.L_x_236:
[----:B------:R-:W-:Y:S05]  /*3a60*/  BSYNC B0 ;  /* 0x0000000000007941 */ /* 0x000fea0003800000 */
.L_x_234:
        /* <DEDUP_REMOVED lines=11> */
.L_x_238:
[----:B------:R-:W-:-:S04]  /*3b20*/  FFMA.FTZ R2, R120, R95, R96 ;  /* 0x0000005f78027223 */ /* 0x000fc80000010060 */
[----:B------:R-:W-:Y:S01]  /*3b30*/  FADD.FTZ R3, R201, -R2 ;  /* 0x80000002c9037221 */ /* 0x000fe20000010000 */
[----:B------:R-:W-:-:S03]  /*3b40*/  @P3 PRMT R2, RZ, 0x7610, R79 ;  /* 0x00007610ff023816 */ /* 0x000fc6000000004f */
[----:B------:R-:W-:-:S04]  /*3b50*/  FMUL.FTZ R3, R164, R3 ;  /* 0x00000003a4037220 */ /* 0x000fc80000410000 */
[----:B------:R-:W-:Y:S02]  /*3b60*/  @P3 FADD.FTZ R3, R3, R2 ;  /* 0x0000000203033221 */ /* 0x000fe40000010000 */
.L_x_239:
[----:B------:R-:W-:Y:S05]  /*3b70*/  BSYNC B0 ;  /* 0x0000000000007941 */ /* 0x000fea0003800000 */
.L_x_237:
        /* <DEDUP_REMOVED lines=14> */
[----:B0-----:R-:W-:Y:S01]  /*3c60*/  IMAD.MOV.U32 R3, RZ, RZ, RZ ;  /* 0x000000ffff037224 */ /* 0x001fe200078e00ff */
[----:B------:R-:W-:Y:S05]  /*3c70*/  @!P3 BRA `(.L_x_242) ;  /* 0x000000700000b947 */ /* 0x000fea0003800000 */
[----:B------:R-:W-:Y:S01]  /*3c80*/  PRMT R3, RZ, 0x5410, R80 ;  /* 0x00005410ff037816 */ /* 0x000fe20000000050 */
[----:B------:R-:W-:Y:S05]  /*3c90*/  BRA `(.L_x_242) ;  /* 0x0000005000007947 */ /* 0x000fea0003800000 */
.L_x_241:
[----:B0-----:R-:W-:Y:S01]  /*3ca0*/  FFMA.FTZ R3, R119, R95, R96 ;  /* 0x0000005f77037223 */ /* 0x001fe20000010060 */
[----:B------:R-:W-:-:S03]  /*3cb0*/  @P3 PRMT R2, RZ, 0x5410, R80 ;  /* 0x00005410ff023816 */ /* 0x000fc60000000050 */
[----:B------:R-:W-:-:S04]  /*3cc0*/  FADD.FTZ R3, R202, -R3 ;  /* 0x80000003ca037221 */ /* 0x000fc80000010000 */
[----:B------:R-:W-:-:S04]  /*3cd0*/  FMUL.FTZ R3, R164, R3 ;  /* 0x00000003a4037220 */ /* 0x000fc80000410000 */
[----:B------:R-:W-:Y:S02]  /*3ce0*/  @P3 FADD.FTZ R3, R3, R2 ;  /* 0x0000000203033221 */ /* 0x000fe40000010000 */
.L_x_242:
[----:B------:R-:W-:Y:S05]  /*3cf0*/  BSYNC B0 ;  /* 0x0000000000007941 */ /* 0x000fea0003800000 */
.L_x_240:
        /* <DEDUP_REMOVED lines=11> */
.L_x_244:
[----:B------:R-:W-:-:S04]  /*3db0*/  FFMA.FTZ R2, R118, R95, R96 ;  /* 0x0000005f76027223 */ /* 0x000fc80000010060 */
[----:B------:R-:W-:Y:S01]  /*3dc0*/  FADD.FTZ R3, R203, -R2 ;  /* 0x80000002cb037221 */ /* 0x000fe20000010000 */
[----:B------:R-:W-:-:S03]  /*3dd0*/  @P3 PRMT R2, RZ, 0x7610, R80 ;  /* 0x00007610ff023816 */ /* 0x000fc60000000050 */
[----:B------:R-:W-:-:S04]  /*3de0*/  FMUL.FTZ R3, R164, R3 ;  /* 0x00000003a4037220 */ /* 0x000fc80000410000 */
[----:B------:R-:W-:Y:S02]  /*3df0*/  @P3 FADD.FTZ R3, R3, R2 ;  /* 0x0000000203033221 */ /* 0x000fe40000010000 */
.L_x_245:
[----:B------:R-:W-:Y:S05]  /*3e00*/  BSYNC B0 ;  /* 0x0000000000007941 */ /* 0x000fea0003800000 */
.L_x_243:
        /* <DEDUP_REMOVED lines=11> */
.L_x_247:
[----:B------:R-:W-:Y:S01]  /*3ec0*/  FFMA.FTZ R3, R117, R95, R96 ;  /* 0x0000005f75037223 */ /* 0x000fe20000010060 */
[----:B------:R-:W-:-:S03]  /*3ed0*/  @P3 PRMT R2, RZ, 0x5410, R81 ;  /* 0x00005410ff023816 */ /* 0x000fc60000000051 */
[----:B------:R-:W-:-:S04]  /*3ee0*/  FADD.FTZ R3, R204, -R3 ;  /* 0x80000003cc037221 */ /* 0x000fc80000010000 */
[----:B------:R-:W-:-:S04]  /*3ef0*/  FMUL.FTZ R3, R164, R3 ;  /* 0x00000003a4037220 */ /* 0x000fc80000410000 */
[----:B------:R-:W-:Y:S02]  /*3f00*/  @P3 FADD.FTZ R3, R3, R2 ;  /* 0x0000000203033221 */ /* 0x000fe40000010000 */
.L_x_248:
[----:B------:R-:W-:Y:S05]  /*3f10*/  BSYNC B0 ;  /* 0x0000000000007941 */ /* 0x000fea0003800000 */
.L_x_246:
        /* <DEDUP_REMOVED lines=11> */
.L_x_250:
[----:B------:R-:W-:-:S04]  /*3fd0*/  FFMA.FTZ R2, R116, R95, R96 ;  /* 0x0000005f74027223 */ /* 0x000fc80000010060 */
[----:B------:R-:W-:Y:S01]  /*3fe0*/  FADD.FTZ R3, R207, -R2 ;  /* 0x80000002cf037221 */ /* 0x000fe20000010000 */
[----:B------:R-:W-:-:S03]  /*3ff0*/  @P3 PRMT R2, RZ, 0x7610, R81 ;  /* 0x00007610ff023816 */ /* 0x000fc60000000051 */
[----:B------:R-:W-:-:S04]  /*4000*/  FMUL.FTZ R3, R164, R3 ;  /* 0x00000003a4037220 */ /* 0x000fc80000410000 */
[----:B------:R-:W-:Y:S02]  /*4010*/  @P3 FADD.FTZ R3, R3, R2 ;  /* 0x0000000203033221 */ /* 0x000fe40000010000 */
.L_x_251:
[----:B------:R-:W-:Y:S05]  /*4020*/  BSYNC B0 ;  /* 0x0000000000007941 */ /* 0x000fea0003800000 */
.L_x_249:
        /* <DEDUP_REMOVED lines=11> */
.L_x_253:
[----:B------:R-:W-:Y:S01]  /*40e0*/  FFMA.FTZ R3, R115, R95, R96 ;  /* 0x0000005f73037223 */ /* 0x000fe20000010060 */
[----:B------:R-:W-:-:S03]  /*40f0*/  @P3 PRMT R2, RZ, 0x5410, R82 ;  /* 0x00005410ff023816 */ /* 0x000fc60000000052 */
[----:B------:R-:W-:-:S04]  /*4100*/  FADD.FTZ R3, R208, -R3 ;  /* 0x80000003d0037221 */ /* 0x000fc80000010000 */
[----:B------:R-:W-:-:S04]  /*4110*/  FMUL.FTZ R3, R164, R3 ;  /* 0x00000003a4037220 */ /* 0x000fc80000410000 */
[----:B------:R-:W-:Y:S02]  /*4120*/  @P3 FADD.FTZ R3, R3, R2 ;  /* 0x0000000203033221 */ /* 0x000fe40000010000 */
.L_x_254:
[----:B------:R-:W-:Y:S05]  /*4130*/  BSYNC B0 ;  /* 0x0000000000007941 */ /* 0x000fea0003800000 */
.L_x_252:
        /* <DEDUP_REMOVED lines=11> */
.L_x_256:
[----:B------:R-:W-:-:S04]  /*41f0*/  FFMA.FTZ R2, R114, R95, R96 ;  /* 0x0000005f72027223 */ /* 0x000fc80000010060 */
[----:B------:R-:W-:Y:S01]  /*4200*/  FADD.FTZ R3, R209, -R2 ;  /* 0x80000002d1037221 */ /* 0x000fe20000010000 */
[----:B------:R-:W-:-:S03]  /*4210*/  @P3 PRMT R2, RZ, 0x7610, R82 ;  /* 0x00007610ff023816 */ /* 0x000fc60000000052 */
[----:B------:R-:W-:-:S04]  /*4220*/  FMUL.FTZ R3, R164, R3 ;  /* 0x00000003a4037220 */ /* 0x000fc80000410000 */
[----:B------:R-:W-:Y:S02]  /*4230*/  @P3 FADD.FTZ R3, R3, R2 ;  /* 0x0000000203033221 */ /* 0x000fe40000010000 */
.L_x_257:
[----:B------:R-:W-:Y:S05]  /*4240*/  BSYNC B0 ;  /* 0x0000000000007941 */ /* 0x000fea0003800000 */
.L_x_255:
        /* <DEDUP_REMOVED lines=11> */
.L_x_259:
[----:B------:R-:W-:Y:S01]  /*4300*/  FFMA.FTZ R3, R113, R95, R96 ;  /* 0x0000005f71037223 */ /* 0x000fe20000010060 */
[----:B------:R-:W-:-:S03]  /*4310*/  @P3 PRMT R2, RZ, 0x5410, R83 ;  /* 0x00005410ff023816 */ /* 0x000fc60000000053 */
[----:B------:R-:W-:-:S04]  /*4320*/  FADD.FTZ R3, R210, -R3 ;  /* 0x80000003d2037221 */ /* 0x000fc80000010000 */
[----:B------:R-:W-:-:S04]  /*4330*/  FMUL.FTZ R3, R164, R3 ;  /* 0x00000003a4037220 */ /* 0x000fc80000410000 */
[----:B------:R-:W-:Y:S02]  /*4340*/  @P3 FADD.FTZ R3, R3, R2 ;  /* 0x0000000203033221 */ /* 0x000fe40000010000 */
.L_x_260:
[----:B------:R-:W-:Y:S05]  /*4350*/  BSYNC B0 ;  /* 0x0000000000007941 */ /* 0x000fea0003800000 */
.L_x_258:
        /* <DEDUP_REMOVED lines=11> */
.L_x_262:
[----:B------:R-:W-:Y:S01]  /*4410*/  FFMA.FTZ R95, R211, R95, R96 ;  /* 0x0000005fd35f7223 */ /* 0x000fe20000010060 */
[----:B------:R-:W-:-:S03]  /*4420*/  @P3 PRMT R2, RZ, 0x7610, R83 ;  /* 0x00007610ff023816 */ /* 0x000fc60000000053 */
[----:B------:R-:W-:-:S04]  /*4430*/  FADD.FTZ R95, R212, -R95 ;  /* 0x8000005fd45f7221 */ /* 0x000fc80000010000 */
[----:B------:R-:W-:-:S04]  /*4440*/  FMUL.FTZ R95, R164, R95 ;  /* 0x0000005fa45f7220 */ /* 0x000fc80000410000 */
[----:B------:R-:W-:Y:S02]  /*4450*/  @P3 FADD.FTZ R95, R95, R2 ;  /* 0x000000025f5f3221 */ /* 0x000fe40000010000 */
.L_x_263:
[----:B------:R-:W-:Y:S05]  /*4460*/  BSYNC B0 ;  /* 0x0000000000007941 */ /* 0x000fea0003800000 */
.L_x_261:
[----:B------:R-:W-:Y:S01]  /*4470*/  @P2 FMUL.FTZ R92, R95, c[0x0][0x1ec] ;  /* 0x00007b005f5c2a20 */ /* 0x000fe20000410000 */
[----:B------:R-:W-:Y:S02]  /*4480*/  @P0 MOV R2, 0x10 ;  /* 0x0000001000020802 */ /* 0x000fe40000000f00 */
[----:B------:R-:W-:Y:S02]  /*4490*/  @P2 IADD3 R93, R94, 0x180, RZ ;  /* 0x000001805e5d2810 */ /* 0x000fe40007ffe0ff */
[----:B------:R-:W-:Y:S01]  /*44a0*/  @P2 MOV R96, 0x10 ;  /* 0x0000001000602802 */ /* 0x000fe20000000f00 */
[----:B------:R-:W-:Y:S01]  /*44b0*/  @P0 IMAD.WIDE.U32 R2, R165, R2, c[0x0][0x258] ;  /* 0x00009600a5020625 */ /* 0x000fe200078e0002 */
[----:B------:R-:W-:Y:S02]  /*44c0*/  @P0 F2FP.BF16.PACK_AB R95, RZ, R95 ;  /* 0x0000005fff5f023e */ /* 0x000fe400000010ff */
[----:B------:R-:W-:Y:S01]  /*44d0*/  @P2 F2FP.BF16.PACK_AB R94, RZ, R92 ;  /* 0x0000005cff5e223e */ /* 0x000fe200000010ff */
[----:B------:R-:W-:Y:S01]  /*44e0*/  @P2 IMAD.WIDE.U32 R92, R93, R96, c[0x0][0x248] ;  /* 0x000092005d5c2625 */ /* 0x000fe200078e0060 */
[----:B------:R-:W-:-:S02]  /*44f0*/  @P0 PRMT R87, R87, 0x5410, R95 ;  /* 0x0000541057570816 */ /* 0x000fc4000000005f */
[----:B------:R-:W-:Y:S02]  /*4500*/  @P2 PRMT R91, R91, 0x5410, R94 ;  /* 0x000054105b5b2816 */ /* 0x000fe4000000005e */
[----:B------:R-:W-:Y:S01]  /*4510*/  IADD3 R162, R162, c[0x0][0x160], RZ ;  /* 0x00005800a2a27a10 */ /* 0x000fe20007ffe0ff */
[----:B------:R0:W-:Y:S01]  /*4520*/  @P0 STG.E.128 [R2.64], R84 ;  /* 0x0000005402000986 */ /* 0x0001e2000c101d04 */
[----:B------:R-:W-:Y:S02]  /*4530*/  LOP3.LUT P1, RZ, R137, 0xff, RZ, 0xc0, !PT ;  /* 0x000000ff89ff7812 */ /* 0x000fe4000782c0ff */
[----:B------:R-:W-:Y:S01]  /*4540*/  ISETP.GE.AND P0, PT, R162, c[0x0][0x164], PT ;  /* 0x00005900a2007a0c */ /* 0x000fe20003f06270 */
[----:B------:R0:W-:Y:S01]  /*4550*/  @P2 STG.E.128 [R92.64], R88 ;  /* 0x000000585c002986 */ /* 0x0001e2000c101d04 */
[----:B------:R-:W-:-:S11]  /*4560*/  SEL R137, RZ, 0x1, P1 ;  /* 0x00000001ff897807 */ /* 0x000fd60000800000 */
[----:B0-----:R-:W-:Y:S01]  /*4570*/  @P0 CALL.REL.NOINC `(.L_x_162) ;  /* 0x0000001000000944 */ /* 0x001fe20003c00000 */
[----:B------:R-:W-:Y:S05]  /*4580*/  BRA `(.L_x_264) ;  /* 0xffffc19000007947 */ /* 0x000fea000383ffff */
.L_x_162:
[----:B------:R-:W0:Y:S01]  /*4590*/  S2UR UR6, SR_CTAID.X ;  /* 0x00000000000679c3 */ /* 0x000e220000002500 */
[----:B------:R-:W-:Y:S01]  /*45a0*/  HFMA2.MMA R69, -RZ, RZ, 0, 1.9073486328125e-06 ;  /* 0x00000020ff457435 */ /* 0x000fe200000001ff */
        /* <DEDUP_REMOVED lines=23> */
.L_x_166:
[----:B------:R-:W-:Y:S01]  /*4720*/  HFMA2.MMA R99, -RZ, RZ, 0, 9.5367431640625e-07 ;  /* 0x00000010ff637435 */ /* 0x000fe200000001ff */
[----:B------:R-:W-:-:S02]  /*4730*/  MOV R96, R93 ;  /* 0x0000005d00607202 */ /* 0x000fc40000000f00 */
[----:B------:R-:W-:Y:S02]  /*4740*/  MOV R126, 0x1f ;  /* 0x0000001f007e7802 */ /* 0x000fe40000000f00 */
[----:B------:R-:W-:Y:S02]  /*4750*/  MOV R125, 0xffffffff ;  /* 0xffffffff007d7802 */ /* 0x000fe40000000f00 */
[----:B------:R-:W-:Y:S02]  /*4760*/  MOV R2, 0x4780 ;  /* 0x0000478000027802 */ /* 0x000fe40000000f00 */
[----:B-----5:R-:W-:Y:S05]  /*4770*/  CALL.REL.NOINC `($__internal_3_$__cuda_sm70_shflsync_down_p) ;  /* 0x0000045000007944 */ /* 0x020fea0003c00000 */
[----:B-1----:R-:W-:Y:S01]  /*4780*/  MOV R94, R126 ;  /* 0x0000007e005e7202 */ /* 0x002fe20000000f00 */
[----:B0-----:R-:W-:Y:S05]  /*4790*/  BRA `(.L_x_265) ;  /* 0xffffd65000007947 */ /* 0x001fea000383ffff */
.L_x_167:
[----:B------:R-:W-:Y:S01]  /*47a0*/  HFMA2.MMA R99, -RZ, RZ, 0, 9.5367431640625e-07 ;  /* 0x00000010ff637435 */ /* 0x000fe200000001ff */
[----:B------:R-:W-:Y:S01]  /*47b0*/  MOV R96, R97 ;  /* 0x0000006100607202 */ /* 0x000fe20000000f00 */
[----:B------:R-:W-:Y:S01]  /*47c0*/  IMAD.MOV.U32 R125, RZ, RZ, -0x1 ;  /* 0xffffffffff7d7424 */ /* 0x000fe200078e00ff */
[----:B------:R-:W-:Y:S02]  /*47d0*/  MOV R126, 0x1f ;  /* 0x0000001f007e7802 */ /* 0x000fe40000000f00 */
[----:B------:R-:W-:-:S02]  /*47e0*/  MOV R2, 0x4800 ;  /* 0x0000480000027802 */ /* 0x000fc40000000f00 */
[----:B01---5:R-:W-:Y:S05]  /*47f0*/  CALL.REL.NOINC `($__internal_3_$__cuda_sm70_shflsync_down_p) ;  /* 0x000003d000007944 */ /* 0x023fea0003c00000 */
[----:B------:R-:W-:Y:S01]  /*4800*/  FADD.FTZ R94, R94, R93 ;  /* 0x0000005d5e5e7221 */ /* 0x000fe20000010000 */
[----:B0-----:R-:W-:Y:S01]  /*4810*/  HFMA2.MMA R99, -RZ, RZ, 0, 4.76837158203125e-07 ;  /* 0x00000008ff637435 */ /* 0x001fe200000001ff */
[----:B-1----:R-:W-:Y:S01]  /*4820*/  FADD.FTZ R97, R97, R126 ;  /* 0x0000007e61617221 */ /* 0x002fe20000010000 */
[----:B------:R-:W-:-:S02]  /*4830*/  MOV R126, 0x1f ;  /* 0x0000001f007e7802 */ /* 0x000fc40000000f00 */
[----:B------:R-:W-:Y:S02]  /*4840*/  MOV R125, 0xffffffff ;  /* 0xffffffff007d7802 */ /* 0x000fe40000000f00 */
[----:B------:R-:W-:Y:S02]  /*4850*/  MOV R96, R94 ;  /* 0x0000005e00607202 */ /* 0x000fe40000000f00 */
[----:B------:R-:W-:Y:S02]  /*4860*/  MOV R2, 0x4880 ;  /* 0x0000488000027802 */ /* 0x000fe40000000f00 */
[----:B------:R-:W-:Y:S05]  /*4870*/  CALL.REL.NOINC `($__internal_3_$__cuda_sm70_shflsync_down_p) ;  /* 0x0000035000007944 */ /* 0x000fea0003c00000 */
[----:B0-----:R-:W-:Y:S01]  /*4880*/  HFMA2.MMA R99, -RZ, RZ, 0, 4.76837158203125e-07 ;  /* 0x00000008ff637435 */ /* 0x001fe200000001ff */
[----:B-1----:R-:W-:Y:S02]  /*4890*/  MOV R93, R126 ;  /* 0x0000007e005d7202 */ /* 0x002fe40000000f00 */
[----:B------:R-:W-:Y:S02]  /*48a0*/  MOV R96, R97 ;  /* 0x0000006100607202 */ /* 0x000fe40000000f00 */
[----:B------:R-:W-:Y:S02]  /*48b0*/  MOV R126, 0x1f ;  /* 0x0000001f007e7802 */ /* 0x000fe40000000f00 */
[----:B------:R-:W-:-:S02]  /*48c0*/  MOV R125, 0xffffffff ;  /* 0xffffffff007d7802 */ /* 0x000fc40000000f00 */
[----:B------:R-:W-:Y:S02]  /*48d0*/  MOV R2, 0x48f0 ;  /* 0x000048f000027802 */ /* 0x000fe40000000f00 */
[----:B------:R-:W-:Y:S05]  /*48e0*/  CALL.REL.NOINC `($__internal_3_$__cuda_sm70_shflsync_down_p) ;  /* 0x000002e000007944 */ /* 0x000fea0003c00000 */
[----:B------:R-:W-:Y:S01]  /*48f0*/  FADD.FTZ R94, R93, R94 ;  /* 0x0000005e5d5e7221 */ /* 0x000fe20000010000 */
[----:B0-----:R-:W-:Y:S01]  /*4900*/  HFMA2.MMA R99, -RZ, RZ, 0, 2.384185791015625e-07 ;  /* 0x00000004ff637435 */ /* 0x001fe200000001ff */
[----:B-1----:R-:W-:Y:S01]  /*4910*/  FADD.FTZ R97, R97, R126 ;  /* 0x0000007e61617221 */ /* 0x002fe20000010000 */
[----:B------:R-:W-:Y:S02]  /*4920*/  MOV R126, 0x1f ;  /* 0x0000001f007e7802 */ /* 0x000fe40000000f00 */
[----:B------:R-:W-:Y:S02]  /*4930*/  MOV R125, 0xffffffff ;  /* 0xffffffff007d7802 */ /* 0x000fe40000000f00 */
[----:B------:R-:W-:Y:S02]  /*4940*/  MOV R96, R94 ;  /* 0x0000005e00607202 */ /* 0x000fe40000000f00 */
[----:B------:R-:W-:Y:S02]  /*4950*/  MOV R2, 0x4970 ;  /* 0x0000497000027802 */ /* 0x000fe40000000f00 */
[----:B------:R-:W-:Y:S05]  /*4960*/  CALL.REL.NOINC `($__internal_3_$__cuda_sm70_shflsync_down_p) ;  /* 0x0000026000007944 */ /* 0x000fea0003c00000 */
[----:B0-----:R-:W-:Y:S01]  /*4970*/  HFMA2.MMA R99, -RZ, RZ, 0, 2.384185791015625e-07 ;  /* 0x00000004ff637435 */ /* 0x001fe200000001ff */
[----:B-1----:R-:W-:-:S02]  /*4980*/  MOV R93, R126 ;  /* 0x0000007e005d7202 */ /* 0x002fc40000000f00 */
[----:B------:R-:W-:Y:S02]  /*4990*/  MOV R96, R97 ;  /* 0x0000006100607202 */ /* 0x000fe40000000f00 */
[----:B------:R-:W-:Y:S02]  /*49a0*/  MOV R126, 0x1f ;  /* 0x0000001f007e7802 */ /* 0x000fe40000000f00 */
[----:B------:R-:W-:Y:S02]  /*49b0*/  MOV R125, 0xffffffff ;  /* 0xffffffff007d7802 */ /* 0x000fe40000000f00 */
[----:B------:R-:W-:Y:S02]  /*49c0*/  MOV R2, 0x49e0 ;  /* 0x000049e000027802 */ /* 0x000fe40000000f00 */
[----:B------:R-:W-:Y:S05]  /*49d0*/  CALL.REL.NOINC `($__internal_3_$__cuda_sm70_shflsync_down_p) ;  /* 0x000001f000007944 */ /* 0x000fea0003c00000 */
[----:B------:R-:W-:Y:S01]  /*49e0*/  FADD.FTZ R94, R93, R94 ;  /* 0x0000005e5d5e7221 */ /* 0x000fe20000010000 */
[----:B0-----:R-:W-:Y:S01]  /*49f0*/  MOV R125, 0xffffffff ;  /* 0xffffffff007d7802 */ /* 0x001fe20000000f00 */
[----:B-1----:R-:W-:Y:S01]  /*4a00*/  FADD.FTZ R97, R97, R126 ;  /* 0x0000007e61617221 */ /* 0x002fe20000010000 */
[----:B------:R-:W-:Y:S01]  /*4a10*/  HFMA2.MMA R126, -RZ, RZ, 0, 1.847743988037109375e-06 ;  /* 0x0000001fff7e7435 */ /* 0x000fe200000001ff */
[----:B------:R-:W-:Y:S01]  /*4a20*/  IMAD.MOV.U32 R99, RZ, RZ, 0x2 ;  /* 0x00000002ff637424 */ /* 0x000fe200078e00ff */
[----:B------:R-:W-:-:S02]  /*4a30*/  MOV R96, R94 ;  /* 0x0000005e00607202 */ /* 0x000fc40000000f00 */
[----:B------:R-:W-:Y:S02]  /*4a40*/  MOV R2, 0x4a60 ;  /* 0x00004a6000027802 */ /* 0x000fe40000000f00 */
[----:B------:R-:W-:Y:S05]  /*4a50*/  CALL.REL.NOINC `($__internal_3_$__cuda_sm70_shflsync_down_p) ;  /* 0x0000017000007944 */ /* 0x000fea0003c00000 */
[----:B0-----:R-:W-:Y:S01]  /*4a60*/  HFMA2.MMA R99, -RZ, RZ, 0, 1.1920928955078125e-07 ;  /* 0x00000002ff637435 */ /* 0x001fe200000001ff */
[----:B-1----:R-:W-:Y:S02]  /*4a70*/  MOV R93, R126 ;  /* 0x0000007e005d7202 */ /* 0x002fe40000000f00 */
[----:B------:R-:W-:Y:S02]  /*4a80*/  MOV R96, R97 ;  /* 0x0000006100607202 */ /* 0x000fe40000000f00 */
[----:B------:R-:W-:Y:S02]  /*4a90*/  MOV R126, 0x1f ;  /* 0x0000001f007e7802 */ /* 0x000fe40000000f00 */
[----:B------:R-:W-:Y:S02]  /*4aa0*/  MOV R125, 0xffffffff ;  /* 0xffffffff007d7802 */ /* 0x000fe40000000f00 */
[----:B------:R-:W-:Y:S02]  /*4ab0*/  MOV R2, 0x4ad0 ;  /* 0x00004ad000027802 */ /* 0x000fe40000000f00 */
[----:B------:R-:W-:Y:S05]  /*4ac0*/  CALL.REL.NOINC `($__internal_3_$__cuda_sm70_shflsync_down_p) ;  /* 0x0000010000007944 */ /* 0x000fea0003c00000 */
[----:B------:R-:W-:Y:S01]  /*4ad0*/  FADD.FTZ R95, R93, R94 ;  /* 0x0000005e5d5f7221 */ /* 0x000fe20000010000 */
[----:B0-----:R-:W-:Y:S01]  /*4ae0*/  HFMA2.MMA R99, -RZ, RZ, 0, 5.9604644775390625e-08 ;  /* 0x00000001ff637435 */ /* 0x001fe200000001ff */
[----:B-1----:R-:W-:Y:S01]  /*4af0*/  FADD.FTZ R97, R97, R126 ;  /* 0x0000007e61617221 */ /* 0x002fe20000010000 */
[----:B------:R-:W-:-:S02]  /*4b00*/  MOV R126, 0x1f ;  /* 0x0000001f007e7802 */ /* 0x000fc40000000f00 */
[----:B------:R-:W-:Y:S02]  /*4b10*/  MOV R125, 0xffffffff ;  /* 0xffffffff007d7802 */ /* 0x000fe40000000f00 */
[----:B------:R-:W-:Y:S02]  /*4b20*/  MOV R96, R95 ;  /* 0x0000005f00607202 */ /* 0x000fe40000000f00 */
[----:B------:R-:W-:Y:S02]  /*4b30*/  MOV R2, 0x4b50 ;  /* 0x00004b5000027802 */ /* 0x000fe40000000f00 */
[----:B------:R-:W-:Y:S05]  /*4b40*/  CALL.REL.NOINC `($__internal_3_$__cuda_sm70_shflsync_down_p) ;  /* 0x0000008000007944 */ /* 0x000fea0003c00000 */
[----:B0-----:R-:W-:Y:S01]  /*4b50*/  HFMA2.MMA R99, -RZ, RZ, 0, 5.9604644775390625e-08 ;  /* 0x00000001ff637435 */ /* 0x001fe200000001ff */
[----:B-1----:R-:W-:Y:S02]  /*4b60*/  MOV R98, R126 ;  /* 0x0000007e00627202 */ /* 0x002fe40000000f00 */
[----:B------:R-:W-:Y:S02]  /*4b70*/  MOV R96, R97 ;  /* 0x0000006100607202 */ /* 0x000fe40000000f00 */
[----:B------:R-:W-:Y:S02]  /*4b80*/  MOV R126, 0x1f ;  /* 0x0000001f007e7802 */ /* 0x000fe40000000f00 */
[----:B------:R-:W-:-:S02]  /*4b90*/  MOV R125, 0xffffffff ;  /* 0xffffffff007d7802 */ /* 0x000fc40000000f00 */
[----:B------:R-:W-:Y:S02]  /*4ba0*/  MOV R2, 0x4bc0 ;  /* 0x00004bc000027802 */ /* 0x000fe40000000f00 */
[----:B------:R-:W-:Y:S05]  /*4bb0*/  CALL.REL.NOINC `($__internal_3_$__cuda_sm70_shflsync_down_p) ;  /* 0x0000001000007944 */ /* 0x000fea0003c00000 */
[----:B01----:R-:W-:Y:S05]  /*4bc0*/  BRA `(.L_x_266) ;  /* 0xffffd34000007947 */ /* 0x003fea000383ffff */
        .weak           $__internal_3_$__cuda_sm70_shflsync_down_p
        .type           $__internal_3_$__cuda_sm70_shflsync_down_p,@function
        .size           $__internal_3_$__cuda_sm70_shflsync_down_p,(.L_x_11737 - $__internal_3_$__cuda_sm70_shflsync_down_p)
$__internal_3_$__cuda_sm70_shflsync_down_p:
[----:B------:R-:W-:Y:S01]  /*4bd0*/  HFMA2.MMA R3, -RZ, RZ, 0, 0 ;  /* 0x00000000ff037435 */ /* 0x000fe200000001ff */
[----:B------:R-:W-:Y:S04]  /*4be0*/  WARPSYNC R125 ;  /* 0x0000007d00007348 */ /* 0x000fe80003800000 */
[----:B------:R0:W1:Y:S01]  /*4bf0*/  SHFL.DOWN PT, R126, R96, R99, R126 ;  /* 0x08000063607e7389 */ /* 0x00006200000e007e */
[----:B------:R-:W-:Y:S05]  /*4c00*/  RET.REL.NODEC R2 `(_ZN10layer_norm13ln_bwd_kernelINS_13Kernel_traitsI13__nv_bfloat16S2_S2_S2_fjLj4096ELj1ELj1ELj4ELj16ENS_18Kernel_traits_baseILj4096ES2_S2_S2_S2_fjLj128EEEEELb0ELb0ELb1ELb1EEEvNS_9BwdParamsE) ;  /* 0xffffb3f002007950 */ /* 0x000fea0003c3ffff */
.L_x_267:
        /* <DEDUP_REMOVED lines=15> */
.L_x_11737:


//--------------------- .text._ZN10layer_norm13ln_bwd_kernelINS_13Kernel_traitsI13__nv_bfloat16S2_S2_S2_fjLj4096ELj1ELj1ELj4ELj16ENS_18Kernel_traits_baseILj4096ES2_S2_S2_S2_fjLj128EEEEELb0ELb1ELb0ELb0EEEvNS_9BwdParamsE --------------------------
	.section	.text._ZN10layer_norm13ln_bwd_kernelINS_13Kernel_traitsI13__nv_bfloat16S2_S2_S2_fjLj4096ELj1ELj1ELj4ELj16ENS_18Kernel_traits_baseILj4096ES2_S2_S2_S2_fjLj128EEEEELb0ELb1ELb0ELb0EEEvNS_9BwdParamsE,"ax",@progbits
	.sectioninfo	@"SHI_REGISTERS=255"
	.align	128
        .global         _ZN10layer_norm13ln_bwd_kernelINS_13Kernel_traitsI13__nv_bfloat16S2_S2_S2_fjLj4096ELj1ELj1ELj4ELj16ENS_18Kernel_traits_baseILj4096ES2_S2_S2_S2_fjLj128EEEEELb0ELb1ELb0ELb0EEEvNS_9BwdParamsE
        .type           _ZN10layer_norm13ln_bwd_kernelINS_13Kernel_traitsI13__nv_bfloat16S2_S2_S2_fjLj4096ELj1ELj1ELj4ELj16ENS_18Kernel_traits_baseILj4096ES2_S2_S2_S2_fjLj128EEEEELb0ELb1ELb0ELb0EEEvNS_9BwdParamsE,@function
        .size           _ZN10layer_norm13ln_bwd_kernelINS_13Kernel_traitsI13__nv_bfloat16S2_S2_S2_fjLj4096ELj1ELj1ELj4ELj16ENS_18Kernel_traits_baseILj4096ES2_S2_S2_S2_fjLj128EEEEELb0ELb1ELb0ELb0EEEvNS_9BwdParamsE,(.L_x_11738 - _ZN10layer_norm13ln_bwd_kernelINS_13Kernel_traitsI13__nv_bfloat16S2_S2_S2_fjLj4096ELj1ELj1ELj4ELj16ENS_18Kernel_traits_baseILj4096ES2_S2_S2_S2_fjLj128EEEEELb0ELb1ELb0ELb0EEEvNS_9BwdParamsE)
        .other          _ZN10layer_norm13ln_bwd_kernelINS_13Kernel_traitsI13__nv_bfloat16S2_S2_S2_fjLj4096ELj1ELj1ELj4ELj16ENS_18Kernel_traits_baseILj4096ES2_S2_S2_S2_fjLj128EEEEELb0ELb1ELb0ELb0EEEvNS_9BwdParamsE,@"STO_CUDA_ENTRY STV_DEFAULT"
_ZN10layer_norm13ln_bwd_kernelINS_13Kernel_traitsI13__nv_bfloat16S2_S2_S2_fjLj4096ELj1ELj1ELj4ELj16ENS_18Kernel_traits_baseILj4096ES2_S2_S2_S2_fjLj128EEEEELb0ELb1ELb0ELb0EEEvNS_9BwdParamsE:
.text._ZN10layer_norm13ln_bwd_kernelINS_13Kernel_traitsI13__nv_bfloat16S2_S2_S2_fjLj4096ELj1ELj1ELj4ELj16ENS_18Kernel_traits_baseILj4096ES2_S2_S2_S2_fjLj128EEEEELb0ELb1ELb0ELb0EEEvNS_9BwdParamsE:
[----:B------:R-:W-:Y:S02]  /*0000*/  MOV R1, c[0x0][0x28] ;  /* 0x00000a0000017a02 */ /* 0x000fe40000000f00 */
[----:B------:R-:W0:Y:S01]  /*0010*/  S2R R46, SR_TID.X ;  /* 0x00000000002e7919 */ /* 0x000e220000002100 */
[----:B------:R-:W-:Y:S01]  /*0020*/  MOV R0, c[0x0][0x168] ;  /* 0x00005a0000007a02 */ /* 0x000fe20000000f00 */
[----:B------:R-:W-:Y:S01]  /*0030*/  ULDC.64 UR4, c[0x0][0x118] ;  /* 0x0000460000047ab9 */ /* 0x000fe20000000a00 */
[----:B------:R-:W-:Y:S02]  /*0040*/  IADD3 R1, R1, -0x28, RZ ;  /* 0xffffffd801017810 */ /* 0x000fe40007ffe0ff */
        /* <DEDUP_REMOVED lines=12> */
[----:B------:R-:W-:Y:S01]  /*0110*/  @P1 IMAD.WIDE.U32 R2, R36, R33, c[0x0][0x1b0] ;  /* 0x00006c0024021625 */ /* 0x000fe200078e0021 */
[----:B------:R-:W-:-:S03]  /*0120*/  @P4 MOV R37, 0x10 ;  /* 0x0000001000254802 */ /* 0x000fc60000000f00 */
[C---:B------:R-:W-:Y:S01]  /*0130*/  @P1 IMAD.WIDE.U32 R32, R36.reuse, R33, c[0x0][0x1c8] ;  /* 0x0000720024201625 */ /* 0x040fe200078e0021 */
[----:B------:R-:W-:Y:S01]  /*0140*/  @P1 LOP3.LUT R36, R36, 0x80, RZ, 0xfc, !PT ;  /* 0x0000008024241812 */ /* 0x000fe200078efcff */
[----:B------:R0:W5:Y:S04]  /*0150*/  @P1 LDG.E.128 R136, [R2.64] ;  /* 0x0000000402881981 */ /* 0x000168000c1e1d00 */
[CC--:B------:R-:W-:Y:S01]  /*0160*/  @P2 IMAD.WIDE.U32 R38, R36.reuse, R41.reuse, c[0x0][0x1b0] ;  /* 0x00006c0024262625 */ /* 0x0c0fe200078e0029 */
[----:B------:R0:W5:Y:S03]  /*0170*/  @P1 LDG.E.128 R16, [R32.64] ;  /* 0x0000000420101981 */ /* 0x000166000c1e1d00 */
[C---:B------:R-:W-:Y:S01]  /*0180*/  @P2 IMAD.WIDE.U32 R40, R36.reuse, R41, c[0x0][0x1c8] ;  /* 0x0000720024282625 */ /* 0x040fe200078e0029 */
[----:B------:R-:W-:Y:S01]  /*0190*/  @P2 IADD3 R36, R36, 0x80, RZ ;  /* 0x0000008024242810 */ /* 0x000fe20007ffe0ff */
[----:B------:R0:W5:Y:S04]  /*01a0*/  @P2 LDG.E.128 R28, [R38.64] ;  /* 0x00000004261c2981 */ /* 0x000168000c1e1d00 */
[CC--:B------:R-:W-:Y:S01]  /*01b0*/  @P3 IMAD.WIDE.U32 R42, R36.reuse, R45.reuse, c[0x0][0x1b0] ;  /* 0x00006c00242a3625 */ /* 0x0c0fe200078e002d */
[----:B------:R-:W1:Y:S01]  /*01c0*/  S2UR UR6, SR_CTAID.X ;  /* 0x00000000000679c3 */ /* 0x000e620000002500 */
[----:B------:R2:W5:Y:S02]  /*01d0*/  @P2 LDG.E.128 R12, [R40.64] ;  /* 0x00000004280c2981 */ /* 0x000564000c1e1d00 */
[C---:B------:R-:W-:Y:S01]  /*01e0*/  @P3 IMAD.WIDE.U32 R44, R36.reuse, R45, c[0x0][0x1c8] ;  /* 0x00007200242c3625 */ /* 0x040fe200078e002d */
[----:B------:R-:W-:Y:S01]  /*01f0*/  @P3 IADD3 R36, R36, 0x80, RZ ;  /* 0x0000008024243810 */ /* 0x000fe20007ffe0ff */
[----:B------:R3:W5:Y:S04]  /*0200*/  @P3 LDG.E.128 R24, [R42.64] ;  /* 0x000000042a183981 */ /* 0x000768000c1e1d00 */
[CC--:B------:R-:W-:Y:S01]  /*0210*/  @P4 IMAD.WIDE.U32 R34, R36.reuse, R37.reuse, c[0x0][0x1b0] ;  /* 0x00006c0024224625 */ /* 0x0c0fe200078e0025 */
[----:B------:R4:W5:Y:S03]  /*0220*/  @P3 LDG.E.128 R8, [R44.64] ;  /* 0x000000042c083981 */ /* 0x000966000c1e1d00 */
[----:B------:R-:W-:Y:S01]  /*0230*/  @P4 IMAD.WIDE.U32 R36, R36, R37, c[0x0][0x1c8] ;  /* 0x0000720024244625 */ /* 0x000fe200078e0025 */
[----:B------:R0:W5:Y:S04]  /*0240*/  @P4 LDG.E.128 R20, [R34.64] ;  /* 0x0000000422144981 */ /* 0x000168000c1e1d00 */
[----:B------:R0:W5:Y:S01]  /*0250*/  @P4 LDG.E.128 R4, [R36.64] ;  /* 0x0000000424044981 */ /* 0x000162000c1e1d00 */
        /* <DEDUP_REMOVED lines=46> */
[----:B----4-:R-:W-:Y:S01]  /*0540*/  CS2R R44, SRZ ;  /* 0x00000000002c7805 */ /* 0x010fe2000001ff00 */
[----:B------:R-:W-:Y:S01]  /*0550*/  CS2R R46, SRZ ;  /* 0x00000000002e7805 */ /* 0x000fe2000001ff00 */
[----:B--2---:R-:W-:Y:S01]  /*0560*/  CS2R R40, SRZ ;  /* 0x0000000000287805 */ /* 0x004fe2000001ff00 */
[----:B---3--:R-:W-:Y:S01]  /*0570*/  CS2R R42, SRZ ;  /* 0x00000000002a7805 */ /* 0x008fe2000001ff00 */
[----:B------:R-:W-:Y:S05]  /*0580*/  @P0 BRA `(.L_x_268) ;  /* 0x00003b0000000947 */ /* 0x000fea0003800000 */
[--C-:B0----5:R-:W-:Y:S01]  /*0590*/  PRMT R2, RZ, 0x5410, R136.reuse ;  /* 0x00005410ff027816 */ /* 0x121fe20000000088 */
[----:B------:R-:W-:Y:S01]  /*05a0*/  HFMA2.MMA R195, -RZ, RZ, 0, 5.9604644775390625e-08 ;  /* 0x00000001ffc37435 */ /* 0x000fe200000001ff */
[----:B------:R-:W-:-:S02]  /*05b0*/  PRMT R32, RZ, 0x7610, R136 ;  /* 0x00007610ff207816 */ /* 0x000fc40000000088 */
[----:B------:R-:W-:Y:S01]  /*05c0*/  PRMT R3, RZ, 0x5410, R137 ;  /* 0x00005410ff037816 */ /* 0x000fe20000000089 */
[----:B------:R0:W-:Y:S01]  /*05d0*/  STL [R1+0x24], R2 ;  /* 0x0000240201007387 */ /* 0x0001e20000100800 */
[--C-:B------:R-:W-:Y:S02]  /*05e0*/  PRMT R251, RZ, 0x5410, R29.reuse ;  /* 0x00005410fffb7816 */ /* 0x100fe4000000001d */
[----:B------:R-:W-:Y:S01]  /*05f0*/  PRMT R250, RZ, 0x7610, R29 ;  /* 0x00007610fffa7816 */ /* 0x000fe2000000001d */
[----:B------:R1:W-:Y:S01]  /*0600*/  STL [R1+0x20], R32 ;  /* 0x0000202001007387 */ /* 0x0003e20000100800 */
[--C-:B------:R-:W-:Y:S02]  /*0610*/  PRMT R249, RZ, 0x5410, R30.reuse ;  /* 0x00005410fff97816 */ /* 0x100fe4000000001e */
[----:B------:R-:W-:Y:S01]  /*0620*/  PRMT R248, RZ, 0x7610, R30 ;  /* 0x00007610fff87816 */ /* 0x000fe2000000001e */
[----:B------:R2:W-:Y:S01]  /*0630*/  STL [R1+0x1c], R3 ;  /* 0x00001c0301007387 */ /* 0x0005e20000100800 */
[----:B------:R-:W-:-:S02]  /*0640*/  PRMT R247, RZ, 0x5410, R31 ;  /* 0x00005410fff77816 */ /* 0x000fc4000000001f */
[----:B0-----:R-:W-:Y:S02]  /*0650*/  PRMT R2, RZ, 0x7610, R137 ;  /* 0x00007610ff027816 */ /* 0x001fe40000000089 */
[----:B------:R-:W-:Y:S02]  /*0660*/  PRMT R246, RZ, 0x7610, R31 ;  /* 0x00007610fff67816 */ /* 0x000fe4000000001f */
[----:B-1----:R-:W-:Y:S01]  /*0670*/  PRMT R32, RZ, 0x5410, R138 ;  /* 0x00005410ff207816 */ /* 0x002fe2000000008a */
[----:B------:R0:W-:Y:S01]  /*0680*/  STL [R1+0x18], R2 ;  /* 0x0000180201007387 */ /* 0x0001e20000100800 */
[----:B------:R-:W-:Y:S02]  /*0690*/  PRMT R245, RZ, 0x5410, R24 ;  /* 0x00005410fff57816 */ /* 0x000fe40000000018 */
[----:B--2---:R-:W-:Y:S01]  /*06a0*/  PRMT R3, RZ, 0x7610, R138 ;  /* 0x00007610ff037816 */ /* 0x004fe2000000008a */
[----:B------:R1:W-:Y:S01]  /*06b0*/  STL [R1+0x14], R32 ;  /* 0x0000142001007387 */ /* 0x0003e20000100800 */
[----:B------:R-:W-:-:S02]  /*06c0*/  PRMT R244, RZ, 0x7610, R24 ;  /* 0x00007610fff47816 */ /* 0x000fc40000000018 */
[--C-:B------:R-:W-:Y:S01]  /*06d0*/  PRMT R243, RZ, 0x5410, R25.reuse ;  /* 0x00005410fff37816 */ /* 0x100fe20000000019 */
[----:B------:R2:W-:Y:S01]  /*06e0*/  STL [R1+0x10], R3 ;  /* 0x0000100301007387 */ /* 0x0005e20000100800 */
[----:B------:R-:W-:Y:S02]  /*06f0*/  PRMT R242, RZ, 0x7610, R25 ;  /* 0x00007610fff27816 */ /* 0x000fe40000000019 */
[--C-:B0-----:R-:W-:Y:S02]  /*0700*/  PRMT R2, RZ, 0x5410, R139.reuse ;  /* 0x00005410ff027816 */ /* 0x101fe4000000008b */
[--C-:B------:R-:W-:Y:S02]  /*0710*/  PRMT R241, RZ, 0x5410, R26.reuse ;  /* 0x00005410fff17816 */ /* 0x100fe4000000001a */
[----:B-1----:R-:W-:Y:S01]  /*0720*/  PRMT R32, RZ, 0x7610, R139 ;  /* 0x00007610ff207816 */ /* 0x002fe2000000008b */
[----:B------:R0:W-:Y:S01]  /*0730*/  STL [R1+0xc], R2 ;  /* 0x00000c0201007387 */ /* 0x0001e20000100800 */
[----:B------:R-:W-:-:S02]  /*0740*/  PRMT R240, RZ, 0x7610, R26 ;  /* 0x00007610fff07816 */ /* 0x000fc4000000001a */
[----:B--2---:R-:W-:Y:S01]  /*0750*/  PRMT R3, RZ, 0x5410, R28 ;  /* 0x00005410ff037816 */ /* 0x004fe2000000001c */
[----:B------:R1:W-:Y:S01]  /*0760*/  STL [R1+0x8], R32 ;  /* 0x0000082001007387 */ /* 0x0003e20000100800 */
[--C-:B------:R-:W-:Y:S02]  /*0770*/  PRMT R239, RZ, 0x5410, R27.reuse ;  /* 0x00005410ffef7816 */ /* 0x100fe4000000001b */
[----:B------:R-:W-:Y:S01]  /*0780*/  PRMT R238, RZ, 0x7610, R27 ;  /* 0x00007610ffee7816 */ /* 0x000fe2000000001b */
[----:B------:R1:W-:Y:S01]  /*0790*/  STL [R1+0x4], R3 ;  /* 0x0000040301007387 */ /* 0x0003e20000100800 */
[----:B------:R-:W-:Y:S02]  /*07a0*/  PRMT R237, RZ, 0x5410, R20 ;  /* 0x00005410ffed7816 */ /* 0x000fe40000000014 */
[----:B0-----:R-:W-:Y:S02]  /*07b0*/  PRMT R2, RZ, 0x7610, R28 ;  /* 0x00007610ff027816 */ /* 0x001fe4000000001c */
[----:B------:R-:W-:-:S02]  /*07c0*/  PRMT R236, RZ, 0x7610, R20 ;  /* 0x00007610ffec7816 */ /* 0x000fc40000000014 */
[--C-:B------:R-:W-:Y:S01]  /*07d0*/  PRMT R235, RZ, 0x5410, R21.reuse ;  /* 0x00005410ffeb7816 */ /* 0x100fe20000000015 */
[----:B------:R1:W-:Y:S01]  /*07e0*/  STL [R1], R2 ;  /* 0x0000000201007387 */ /* 0x0003e20000100800 */
        /* <DEDUP_REMOVED lines=30> */
[----:B------:R-:W-:Y:S02]  /*09d0*/  MOV R133, RZ ;  /* 0x000000ff00857202 */ /* 0x000fe40000000f00 */
[----:B------:R-:W-:Y:S02]  /*09e0*/  PRMT R202, RZ, 0x7610, R4 ;  /* 0x00007610ffca7816 */ /* 0x000fe40000000004 */
[--C-:B------:R-:W-:Y:S02]  /*09f0*/  PRMT R201, RZ, 0x5410, R5.reuse ;  /* 0x00005410ffc97816 */ /* 0x100fe40000000005 */
[----:B------:R-:W-:Y:S02]  /*0a00*/  PRMT R200, RZ, 0x7610, R5 ;  /* 0x00007610ffc87816 */ /* 0x000fe40000000005 */
[----:B------:R-:W-:-:S02]  /*0a10*/  PRMT R199, RZ, 0x5410, R6 ;  /* 0x00005410ffc77816 */ /* 0x000fc40000000006 */
[----:B------:R-:W-:Y:S02]  /*0a20*/  PRMT R198, RZ, 0x7610, R6 ;  /* 0x00007610ffc67816 */ /* 0x000fe40000000006 */
[--C-:B------:R-:W-:Y:S02]  /*0a30*/  PRMT R197, RZ, 0x5410, R7.reuse ;  /* 0x00005410ffc57816 */ /* 0x100fe40000000007 */
[----:B-1----:R-:W-:Y:S02]  /*0a40*/  PRMT R196, RZ, 0x7610, R7 ;  /* 0x00007610ffc47816 */ /* 0x002fe40000000007 */
.L_x_287:
[----:B------:R-:W-:Y:S02]  /*0a50*/  ISETP.NE.U32.AND P0, PT, RZ, c[0x0][0x1c0], PT ;  /* 0x00007000ff007a0c */ /* 0x000fe40003f05070 */
[----:B------:R-:W-:Y:S02]  /*0a60*/  SHF.R.S32.HI R3, RZ, 0x1f, R0 ;  /* 0x0000001fff037819 */ /* 0x000fe40000011400 */
[----:B------:R-:W-:-:S13]  /*0a70*/  ISETP.NE.AND.EX P0, PT, RZ, c[0x0][0x1c4], PT, P0 ;  /* 0x00007100ff007a0c */ /* 0x000fda0003f05300 */
[----:B------:R-:W-:-:S04]  /*0a80*/  @P0 LEA R2, P5, R0, c[0x0][0x1c0], 0x1 ;  /* 0x0000700000020a11 */ /* 0x000fc800078a08ff */
[----:B------:R-:W-:-:S05]  /*0a90*/  @P0 LEA.HI.X R3, R0, c[0x0][0x1c4], R3, 0x1, P5 ;  /* 0x0000710000030a11 */ /* 0x000fca00028f0c03 */
[----:B------:R0:W2:Y:S01]  /*0aa0*/  @P0 LDG.E.U16 R148, [R2.64] ;  /* 0x0000000402940981 */ /* 0x0000a2000c1e1500 */
[----:B------:R-:W-:-:S05]  /*0ab0*/  MOV R149, 0x4 ;  /* 0x0000000400957802 */ /* 0x000fca0000000f00 */
[----:B0-----:R-:W-:-:S05]  /*0ac0*/  IMAD.WIDE R2, R0, R149, c[0x0][0x1a0] ;  /* 0x0000680000027625 */ /* 0x001fca00078e0295 */
[----:B------:R0:W3:Y:S04]  /*0ad0*/  LDG.E R190, [R2.64] ;  /* 0x0000000402be7981 */ /* 0x0000e8000c1e1900 */
[----:B------:R-:W1:Y:S01]  /*0ae0*/  S2R R252, SR_TID.X ;  /* 0x0000000000fc7919 */ /* 0x000e620000002100 */
[----:B0-----:R-:W-:-:S05]  /*0af0*/  IMAD.WIDE R2, R0, R149, c[0x0][0x1a8] ;  /* 0x00006a0000027625 */ /* 0x001fca00078e0295 */
[----:B------:R0:W5:Y:S01]  /*0b00*/  LDG.E R158, [R2.64] ;  /* 0x00000004029e7981 */ /* 0x000162000c1e1900 */
[----:B------:R-:W-:Y:S01]  /*0b10*/  ULDC.U8 UR6, c[0x0][0x1f0] ;  /* 0x00007c0000067ab9 */ /* 0x000fe20000000000 */
[----:B------:R-:W-:Y:S01]  /*0b20*/  BSSY B0, `(.L_x_269) ;  /* 0x000006a000007945 */ /* 0x000fe20003800000 */
[----:B------:R-:W-:Y:S02]  /*0b30*/  MOV R191, RZ ;  /* 0x000000ff00bf7202 */ /* 0x000fe40000000f00 */
[----:B------:R-:W-:Y:S02]  /*0b40*/  MOV R214, RZ ;  /* 0x000000ff00d67202 */ /* 0x000fe40000000f00 */
[----:B0-----:R-:W-:Y:S02]  /*0b50*/  MOV R3, 0x3f800000 ;  /* 0x3f80000000037802 */ /* 0x001fe40000000f00 */
[----:B--2---:R-:W-:Y:S01]  /*0b60*/  @P0 PRMT R3, RZ, 0x5410, R148 ;  /* 0x00005410ff030816 */ /* 0x004fe20000000094 */
[----:B------:R-:W-:Y:S01]  /*0b70*/  IMAD R148, R0, c[0x0][0x168], RZ ;  /* 0x00005a0000947a24 */ /* 0x000fe200078e02ff */
[----:B------:R-:W-:-:S04]  /*0b80*/  ISETP.NE.AND P0, PT, RZ, UR6, PT ;  /* 0x00000006ff007c0c */ /* 0x000fc8000bf05270 */
[----:B------:R-:W-:-:S04]  /*0b90*/  SHF.R.S32.HI R149, RZ, 0x1f, R148 ;  /* 0x0000001fff957819 */ /* 0x000fc80000011494 */
[----:B------:R-:W-:Y:S02]  /*0ba0*/  LEA.HI R149, R149, R148, RZ, 0x3 ;  /* 0x0000009495957211 */ /* 0x000fe400078f18ff */
[----:B-1----:R-:W-:Y:S02]  /*0bb0*/  LOP3.LUT R148, R252, 0x7f, RZ, 0xc0, !PT ;  /* 0x0000007ffc947812 */ /* 0x002fe400078ec0ff */
[----:B---3--:R-:W-:Y:S02]  /*0bc0*/  FSEL R190, R190, RZ, !P0 ;  /* 0x000000ffbebe7208 */ /* 0x008fe40004000000 */
[----:B------:R-:W-:-:S04]  /*0bd0*/  LEA.HI.SX32 R2, R149, R148, 0x1d ;  /* 0x0000009495027211 */ /* 0x000fc800078feaff */
[----:B------:R-:W-:Y:S01]  /*0be0*/  MOV R218, R2 ;  /* 0x0000000200da7202 */ /* 0x000fe20000000f00 */
[----:B------:R-:W-:Y:S05]  /*0bf0*/  @!P1 BRA `(.L_x_270) ;  /* 0x000005c000009947 */ /* 0x000fea0003800000 */
[C---:B------:R-:W-:Y:S01]  /*0c00*/  LEA R8, P0, R2.reuse, c[0x0][0x188], 0x4 ;  /* 0x0000620002087a11 */ /* 0x040fe200078020ff */
[----:B------:R-:W-:Y:S01]  /*0c10*/  HFMA2.MMA R13, -RZ, RZ, 0, 9.5367431640625e-07 ;  /* 0x00000010ff0d7435 */ /* 0x000fe200000001ff */
[----:B------:R-:W2:Y:S02]  /*0c20*/  LDL R194, [R1+0x24] ;  /* 0x0000240001c27983 */ /* 0x000ea40000100800 */
[C---:B------:R-:W-:Y:S02]  /*0c30*/  LEA.HI.X R9, R2.reuse, c[0x0][0x18c], RZ, 0x4, P0 ;  /* 0x0000630002097a11 */ /* 0x040fe400000f24ff */
[----:B------:R-:W3:Y:S04]  /*0c40*/  LDL R153, [R1+0x20] ;  /* 0x0000200001997983 */ /* 0x000ee80000100800 */
[----:B------:R-:W4:Y:S01]  /*0c50*/  LDG.E.128 R8, [R8.64] ;  /* 0x0000000408087981 */ /* 0x000f22000c1e1d00 */
[----:B------:R-:W-:-:S03]  /*0c60*/  IMAD.WIDE.U32 R12, R2, R13, c[0x0][0x208] ;  /* 0x00008200020c7625 */ /* 0x000fc600078e000d */
[----:B------:R-:W2:Y:S04]  /*0c70*/  LDL R214, [R1+0x1c] ;  /* 0x00001c0001d67983 */ /* 0x000ea80000100800 */
[----:B------:R-:W2:Y:S01]  /*0c80*/  LDG.E.128 R12, [R12.64] ;  /* 0x000000040c0c7981 */ /* 0x000ea2000c1e1d00 */
[----:B------:R-:W-:-:S03]  /*0c90*/  ISETP.NE.U32.AND P0, PT, RZ, c[0x0][0x218], PT ;  /* 0x00008600ff007a0c */ /* 0x000fc60003f05070 */
[----:B------:R-:W3:Y:S01]  /*0ca0*/  LDL R218, [R1+0x18] ;  /* 0x0000180001da7983 */ /* 0x000ee20000100800 */
[----:B------:R-:W-:-:S03]  /*0cb0*/  ISETP.NE.AND.EX P0, PT, RZ, c[0x0][0x21c], PT, P0 ;  /* 0x00008700ff007a0c */ /* 0x000fc60003f05300 */
[----:B------:R-:W3:Y:S04]  /*0cc0*/  LDL R155, [R1+0x14] ;  /* 0x00001400019b7983 */ /* 0x000ee80000100800 */
[----:B------:R-:W3:Y:S06]  /*0cd0*/  LDL R154, [R1+0x10] ;  /* 0x00001000019a7983 */ /* 0x000eec0000100800 */
[----:B------:R-:W-:-:S04]  /*0ce0*/  @P0 LEA R6, P5, R2, c[0x0][0x218], 0x4 ;  /* 0x0000860002060a11 */ /* 0x000fc800078a20ff */
[----:B------:R-:W-:-:S05]  /*0cf0*/  @P0 LEA.HI.X R7, R2, c[0x0][0x21c], RZ, 0x4, P5 ;  /* 0x0000870002070a11 */ /* 0x000fca00028f24ff */
[----:B------:R4:W5:Y:S02]  /*0d00*/  @P0 LDG.E.128 R36, [R6.64] ;  /* 0x0000000406240981 */ /* 0x000964000c1e1d00 */
[--C-:B----4-:R-:W-:Y:S02]  /*0d10*/  PRMT R6, RZ, 0x5410, R8.reuse ;  /* 0x00005410ff067816 */ /* 0x110fe40000000008 */
[----:B------:R-:W-:Y:S02]  /*0d20*/  PRMT R8, RZ, 0x7610, R8 ;  /* 0x00007610ff087816 */ /* 0x000fe40000000008 */
[--C-:B------:R-:W-:Y:S02]  /*0d30*/  PRMT R7, RZ, 0x5410, R9.reuse ;  /* 0x00005410ff077816 */ /* 0x100fe40000000009 */
[----:B------:R-:W-:Y:S01]  /*0d40*/  PRMT R152, RZ, 0x7610, R9 ;  /* 0x00007610ff987816 */ /* 0x000fe20000000009 */
[----:B------:R-:W-:Y:S01]  /*0d50*/  FADD.FTZ R8, -R190, R8 ;  /* 0x00000008be087221 */ /* 0x000fe20000010100 */
[----:B--2---:R-:W-:-:S02]  /*0d60*/  PRMT R9, RZ, 0x5410, R12 ;  /* 0x00005410ff097816 */ /* 0x004fc4000000000c */
[----:B------:R-:W-:Y:S02]  /*0d70*/  PRMT R12, RZ, 0x7610, R12 ;  /* 0x00007610ff0c7816 */ /* 0x000fe4000000000c */
[--C-:B------:R-:W-:Y:S02]  /*0d80*/  PRMT R150, RZ, 0x5410, R10.reuse ;  /* 0x00005410ff967816 */ /* 0x100fe4000000000a */
[----:B------:R-:W-:Y:S01]  /*0d90*/  PRMT R151, RZ, 0x7610, R10 ;  /* 0x00007610ff977816 */ /* 0x000fe2000000000a */
[----:B------:R-:W-:Y:S02]  /*0da0*/  FADD.FTZ R10, -R190, R7 ;  /* 0x00000007be0a7221 */ /* 0x000fe40000010100 */
[----:B-----5:R-:W-:Y:S02]  /*0db0*/  FMUL.FTZ R7, R158, R8 ;  /* 0x000000089e077220 */ /* 0x020fe40000410000 */
[----:B------:R-:W-:Y:S02]  /*0dc0*/  FADD.FTZ R6, -R190, R6 ;  /* 0x00000006be067221 */ /* 0x000fe40000010100 */
[----:B------:R-:W-:-:S02]  /*0dd0*/  FMUL.FTZ R8, R194, R9 ;  /* 0x00000009c2087220 */ /* 0x000fc40000410000 */
[----:B---3--:R-:W-:Y:S02]  /*0de0*/  FMUL.FTZ R194, R153, R12 ;  /* 0x0000000c99c27220 */ /* 0x008fe40000410000 */
[----:B------:R-:W2:Y:S01]  /*0df0*/  LDL R153, [R1+0xc] ;  /* 0x00000c0001997983 */ /* 0x000ea20000100800 */
[----:B------:R-:W-:Y:S02]  /*0e00*/  FMUL.FTZ R6, R158, R6 ;  /* 0x000000069e067220 */ /* 0x000fe40000410000 */
[----:B------:R-:W-:Y:S02]  /*0e10*/  FADD.FTZ R100, R100, R9 ;  /* 0x0000000964647221 */ /* 0x000fe40000010000 */
[----:B------:R-:W-:Y:S02]  /*0e20*/  FFMA.FTZ R132, R6, R9, R132 ;  /* 0x0000000906847223 */ /* 0x000fe40000010084 */
[----:B------:R-:W-:Y:S02]  /*0e30*/  FMUL.FTZ R9, R158, R10 ;  /* 0x0000000a9e097220 */ /* 0x000fe40000410000 */
[----:B------:R-:W-:-:S02]  /*0e40*/  FADD.FTZ R10, -R190, R152 ;  /* 0x00000098be0a7221 */ /* 0x000fc40000010100 */
[----:B------:R-:W3:Y:S01]  /*0e50*/  LDL R152, [R1+0x8] ;  /* 0x0000080001987983 */ /* 0x000ee20000100800 */
[--C-:B------:R-:W-:Y:S02]  /*0e60*/  PRMT R16, RZ, 0x5410, R11.reuse ;  /* 0x00005410ff107816 */ /* 0x100fe4000000000b */
[----:B------:R-:W-:Y:S01]  /*0e70*/  PRMT R17, RZ, 0x7610, R11 ;  /* 0x00007610ff117816 */ /* 0x000fe2000000000b */
[----:B------:R-:W-:Y:S01]  /*0e80*/  FADD.FTZ R11, -R190, R150 ;  /* 0x00000096be0b7221 */ /* 0x000fe20000010100 */
[----:B------:R-:W-:Y:S01]  /*0e90*/  PRMT R193, RZ, 0x5410, R13 ;  /* 0x00005410ffc17816 */ /* 0x000fe2000000000d */
[----:B------:R-:W-:Y:S01]  /*0ea0*/  FADD.FTZ R150, RZ, R8 ;  /* 0x00000008ff967221 */ /* 0x000fe20000010000 */
[--C-:B------:R-:W-:Y:S02]  /*0eb0*/  PRMT R149, RZ, 0x5410, R15.reuse ;  /* 0x00005410ff957816 */ /* 0x100fe4000000000f */
[----:B------:R-:W-:Y:S01]  /*0ec0*/  PRMT R148, RZ, 0x7610, R15 ;  /* 0x00007610ff947816 */ /* 0x000fe2000000000f */
[----:B------:R-:W-:Y:S01]  /*0ed0*/  FFMA.FTZ R15, R6, R8, RZ ;  /* 0x00000008060f7223 */ /* 0x000fe200000100ff */
[----:B------:R-:W-:Y:S01]  /*0ee0*/  PRMT R192, RZ, 0x7610, R13 ;  /* 0x00007610ffc07816 */ /* 0x000fe2000000000d */
[----:B------:R-:W-:-:S02]  /*0ef0*/  FADD.FTZ R102, R102, R193 ;  /* 0x000000c166667221 */ /* 0x000fc40000010000 */
[-C--:B------:R-:W-:Y:S02]  /*0f00*/  FFMA.FTZ R134, R9, R193.reuse, R134 ;  /* 0x000000c109867223 */ /* 0x080fe40000010086 */
[----:B------:R-:W-:Y:S02]  /*0f10*/  FMUL.FTZ R10, R158, R10 ;  /* 0x0000000a9e0a7220 */ /* 0x000fe40000410000 */
[----:B------:R-:W-:Y:S02]  /*0f20*/  FMUL.FTZ R193, R214, R193 ;  /* 0x000000c1d6c17220 */ /* 0x000fe40000410000 */
[----:B------:R-:W-:Y:S02]  /*0f30*/  FADD.FTZ R150, R150, R194 ;  /* 0x000000c296967221 */ /* 0x000fe40000010000 */
[----:B------:R-:W-:Y:S01]  /*0f40*/  FFMA.FTZ R15, R7, R194, R15 ;  /* 0x000000c2070f7223 */ /* 0x000fe2000001000f */
[----:B------:R-:W-:Y:S01]  /*0f50*/  PRMT R189, RZ, 0x5410, R14 ;  /* 0x00005410ffbd7816 */ /* 0x000fe2000000000e */
[----:B------:R-:W-:Y:S01]  /*0f60*/  FADD.FTZ R101, R101, R12 ;  /* 0x0000000c65657221 */ /* 0x000fe20000010000 */
[----:B------:R-:W-:Y:S01]  /*0f70*/  PRMT R13, RZ, 0x7610, R14 ;  /* 0x00007610ff0d7816 */ /* 0x000fe2000000000e */
[----:B------:R-:W-:-:S02]  /*0f80*/  FFMA.FTZ R133, R7, R12, R133 ;  /* 0x0000000c07857223 */ /* 0x000fc40000010085 */
[----:B------:R-:W-:Y:S02]  /*0f90*/  FADD.FTZ R103, R103, R192 ;  /* 0x000000c067677221 */ /* 0x000fe40000010000 */
[----:B------:R-:W-:Y:S02]  /*0fa0*/  FADD.FTZ R12, -R190, R151 ;  /* 0x00000097be0c7221 */ /* 0x000fe40000010100 */
[----:B------:R-:W-:Y:S02]  /*0fb0*/  FMUL.FTZ R11, R158, R11 ;  /* 0x0000000b9e0b7220 */ /* 0x000fe40000410000 */
[-C--:B------:R-:W-:Y:S02]  /*0fc0*/  FFMA.FTZ R135, R10, R192.reuse, R135 ;  /* 0x000000c00a877223 */ /* 0x080fe40000010087 */
[----:B------:R-:W-:Y:S02]  /*0fd0*/  FADD.FTZ R14, -R190, R16 ;  /* 0x00000010be0e7221 */ /* 0x000fe40000010100 */
[----:B------:R-:W-:-:S02]  /*0fe0*/  FMUL.FTZ R192, R218, R192 ;  /* 0x000000c0dac07220 */ /* 0x000fc40000410000 */
[----:B------:R-:W-:Y:S02]  /*0ff0*/  FADD.FTZ R16, R150, R193 ;  /* 0x000000c196107221 */ /* 0x000fe40000010000 */
[----:B------:R-:W-:Y:S02]  /*1000*/  FFMA.FTZ R15, R9, R193, R15 ;  /* 0x000000c1090f7223 */ /* 0x000fe4000001000f */
[----:B------:R-:W-:Y:S02]  /*1010*/  FADD.FTZ R96, R96, R189 ;  /* 0x000000bd60607221 */ /* 0x000fe40000010000 */
[C---:B------:R-:W-:Y:S02]  /*1020*/  FMUL.FTZ R12, R158.reuse, R12 ;  /* 0x0000000c9e0c7220 */ /* 0x040fe40000410000 */
[----:B------:R-:W-:Y:S02]  /*1030*/  FFMA.FTZ R128, R11, R189, R128 ;  /* 0x000000bd0b807223 */ /* 0x000fe40000010080 */
[----:B------:R-:W-:-:S02]  /*1040*/  FMUL.FTZ R14, R158, R14 ;  /* 0x0000000e9e0e7220 */ /* 0x000fc40000410000 */
[----:B------:R-:W-:Y:S02]  /*1050*/  FMUL.FTZ R189, R155, R189 ;  /* 0x000000bd9bbd7220 */ /* 0x000fe40000410000 */
[----:B------:R-:W-:Y:S02]  /*1060*/  FADD.FTZ R16, R16, R192 ;  /* 0x000000c010107221 */ /* 0x000fe40000010000 */
[----:B------:R-:W-:Y:S02]  /*1070*/  FFMA.FTZ R150, R10, R192, R15 ;  /* 0x000000c00a967223 */ /* 0x000fe4000001000f */
[----:B------:R-:W-:Y:S02]  /*1080*/  FADD.FTZ R97, R97, R13 ;  /* 0x0000000d61617221 */ /* 0x000fe40000010000 */
[----:B------:R-:W-:Y:S02]  /*1090*/  FFMA.FTZ R129, R12, R13, R129 ;  /* 0x0000000d0c817223 */ /* 0x000fe40000010081 */
[----:B------:R-:W-:-:S02]  /*10a0*/  FADD.FTZ R98, R98, R149 ;  /* 0x0000009562627221 */ /* 0x000fc40000010000 */
[----:B------:R-:W-:Y:S02]  /*10b0*/  FFMA.FTZ R130, R14, R149, R130 ;  /* 0x000000950e827223 */ /* 0x000fe40000010082 */
[----:B------:R-:W-:Y:S02]  /*10c0*/  FMUL.FTZ R13, R154, R13 ;  /* 0x0000000d9a0d7220 */ /* 0x000fe40000410000 */
[----:B------:R-:W-:Y:S02]  /*10d0*/  FFMA.FTZ R150, R11, R189, R150 ;  /* 0x000000bd0b967223 */ /* 0x000fe40000010096 */
[----:B------:R-:W-:Y:S02]  /*10e0*/  FADD.FTZ R17, -R190, R17 ;  /* 0x00000011be117221 */ /* 0x000fe40000010100 */
[----:B------:R-:W-:Y:S01]  /*10f0*/  FFMA.FTZ R150, R12, R13, R150 ;  /* 0x0000000d0c967223 */ /* 0x000fe20000010096 */
[----:B------:R-:W-:Y:S01]  /*1100*/  IADD3 R218, R2, 0x80, RZ ;  /* 0x0000008002da7810 */ /* 0x000fe20007ffe0ff */
[----:B------:R-:W-:-:S02]  /*1110*/  FADD.FTZ R99, R99, R148 ;  /* 0x0000009463637221 */ /* 0x000fc40000010000 */
[----:B--2---:R-:W-:Y:S02]  /*1120*/  FMUL.FTZ R15, R153, R149 ;  /* 0x00000095990f7220 */ /* 0x004fe40000410000 */
[----:B------:R-:W-:-:S04]  /*1130*/  FADD.FTZ R149, R16, R189 ;  /* 0x000000bd10957221 */ /* 0x000fc80000010000 */
[----:B------:R-:W-:Y:S02]  /*1140*/  FADD.FTZ R149, R149, R13 ;  /* 0x0000000d95957221 */ /* 0x000fe40000010000 */
[----:B------:R-:W-:Y:S02]  /*1150*/  FMUL.FTZ R16, R158, R17 ;  /* 0x000000119e107220 */ /* 0x000fe40000410000 */
[----:B------:R-:W-:Y:S02]  /*1160*/  FADD.FTZ R149, R149, R15 ;  /* 0x0000000f95957221 */ /* 0x000fe40000010000 */
[-C--:B---3--:R-:W-:Y:S02]  /*1170*/  FMUL.FTZ R17, R152, R148.reuse ;  /* 0x0000009498117220 */ /* 0x088fe40000410000 */
[----:B------:R-:W-:Y:S02]  /*1180*/  FFMA.FTZ R150, R14, R15, R150 ;  /* 0x0000000f0e967223 */ /* 0x000fe40000010096 */
[----:B------:R-:W-:-:S02]  /*1190*/  FFMA.FTZ R131, R16, R148, R131 ;  /* 0x0000009410837223 */ /* 0x000fc40000010083 */
[----:B------:R-:W-:Y:S02]  /*11a0*/  FADD.FTZ R191, R149, R17 ;  /* 0x0000001195bf7221 */ /* 0x000fe40000010000 */
[----:B------:R-:W-:Y:S02]  /*11b0*/  FFMA.FTZ R214, R16, R17, R150 ;  /* 0x0000001110d67223 */ /* 0x000fe40000010096 */
.L_x_270:
[----:B------:R-:W-:Y:S05]  /*11c0*/  BSYNC B0 ;  /* 0x0000000000007941 */ /* 0x000fea0003800000 */
.L_x_269:
[----:B------:R-:W-:Y:S01]  /*11d0*/  BSSY B0, `(.L_x_271) ;  /* 0x0000058000007945 */ /* 0x000fe20003800000 */
[----:B------:R-:W-:Y:S05]  /*11e0*/  @!P2 BRA `(.L_x_272) ;  /* 0x000005600000a947 */ /* 0x000fea0003800000 */
[C---:B------:R-:W-:Y:S01]  /*11f0*/  LEA R24, P0, R218.reuse, c[0x0][0x188], 0x4 ;  /* 0x00006200da187a11 */ /* 0x040fe200078020ff */
[----:B------:R-:W2:Y:S01]  /*1200*/  LDL R152, [R1+0x4] ;  /* 0x0000040001987983 */ /* 0x000ea20000100800 */
[----:B------:R-:W-:Y:S02]  /*1210*/  MOV R21, 0x10 ;  /* 0x0000001000157802 */ /* 0x000fe40000000f00 */
[C---:B------:R-:W-:Y:S01]  /*1220*/  LEA.HI.X R25, R218.reuse, c[0x0][0x18c], RZ, 0x4, P0 ;  /* 0x00006300da197a11 */ /* 0x040fe200000f24ff */
[----:B------:R-:W3:Y:S02]  /*1230*/  LDL R151, [R1] ;  /* 0x0000000001977983 */ /* 0x000ee40000100800 */
[----:B------:R-:W-:-:S03]  /*1240*/  IMAD.WIDE.U32 R20, R218, R21, c[0x0][0x208] ;  /* 0x00008200da147625 */ /* 0x000fc600078e0015 */
[----:B------:R-:W4:Y:S04]  /*1250*/  LDG.E.128 R24, [R24.64] ;  /* 0x0000000418187981 */ /* 0x000f28000c1e1d00 */
[----:B------:R-:W2:Y:S01]  /*1260*/  LDG.E.128 R20, [R20.64] ;  /* 0x0000000414147981 */ /* 0x000ea2000c1e1d00 */
[----:B------:R-:W-:-:S04]  /*1270*/  ISETP.NE.U32.AND P0, PT, RZ, c[0x0][0x218], PT ;  /* 0x00008600ff007a0c */ /* 0x000fc80003f05070 */
[----:B------:R-:W-:-:S13]  /*1280*/  ISETP.NE.AND.EX P0, PT, RZ, c[0x0][0x21c], PT, P0 ;  /* 0x00008700ff007a0c */ /* 0x000fda0003f05300 */
[----:B------:R-:W-:-:S04]  /*1290*/  @P0 LEA R18, P5, R218, c[0x0][0x218], 0x4 ;  /* 0x00008600da120a11 */ /* 0x000fc800078a20ff */
[----:B------:R-:W-:-:S05]  /*12a0*/  @P0 LEA.HI.X R19, R218, c[0x0][0x21c], RZ, 0x4, P5 ;  /* 0x00008700da130a11 */ /* 0x000fca00028f24ff */
[----:B------:R4:W5:Y:S01]  /*12b0*/  @P0 LDG.E.128 R32, [R18.64] ;  /* 0x0000000412200981 */ /* 0x000962000c1e1d00 */
[----:B------:R-:W-:Y:S02]  /*12c0*/  IADD3 R218, R218, 0x80, RZ ;  /* 0x00000080dada7810 */ /* 0x000fe40007ffe0ff */
[--C-:B----4-:R-:W-:Y:S02]  /*12d0*/  PRMT R18, RZ, 0x5410, R24.reuse ;  /* 0x00005410ff127816 */ /* 0x110fe40000000018 */
[----:B------:R-:W-:Y:S02]  /*12e0*/  PRMT R4, RZ, 0x7610, R24 ;  /* 0x00007610ff047816 */ /* 0x000fe40000000018 */
[--C-:B--2---:R-:W-:Y:S02]  /*12f0*/  PRMT R150, RZ, 0x5410, R21.reuse ;  /* 0x00005410ff967816 */ /* 0x104fe40000000015 */
[----:B------:R-:W-:Y:S01]  /*1300*/  PRMT R149, RZ, 0x7610, R21 ;  /* 0x00007610ff957816 */ /* 0x000fe20000000015 */
        /* <DEDUP_REMOVED lines=8> */
[----:B------:R-:W-:Y:S01]  /*1390*/  FMUL.FTZ R18, R158, R18 ;  /* 0x000000129e127220 */ /* 0x000fe20000410000 */
[----:B------:R-:W-:Y:S01]  /*13a0*/  PRMT R25, RZ, 0x7610, R25 ;  /* 0x00007610ff197816 */ /* 0x000fe20000000019 */
[-C--:B------:R-:W-:Y:S01]  /*13b0*/  FFMA.FTZ R124, R4, R19.reuse, R124 ;  /* 0x00000013047c7223 */ /* 0x080fe2000001007c */
[----:B------:R-:W-:Y:S01]  /*13c0*/  PRMT R26, RZ, 0x7610, R26 ;  /* 0x00007610ff1a7816 */ /* 0x000fe2000000001a */
[----:B------:R-:W-:Y:S01]  /*13d0*/  FMUL.FTZ R19, R152, R19 ;  /* 0x0000001398137220 */ /* 0x000fe20000410000 */
[--C-:B------:R-:W-:Y:S01]  /*13e0*/  PRMT R29, RZ, 0x5410, R27.reuse ;  /* 0x00005410ff1d7816 */ /* 0x100fe2000000001b */
[----:B------:R-:W-:Y:S01]  /*13f0*/  FADD.FTZ R93, R93, R20 ;  /* 0x000000145d5d7221 */ /* 0x000fe20000010000 */
[----:B------:R-:W-:Y:S01]  /*1400*/  PRMT R30, RZ, 0x7610, R27 ;  /* 0x00007610ff1e7816 */ /* 0x000fe2000000001b */
[-C--:B------:R-:W-:Y:S01]  /*1410*/  FFMA.FTZ R125, R18, R20.reuse, R125 ;  /* 0x00000014127d7223 */ /* 0x080fe2000001007d */
[----:B------:R-:W-:Y:S01]  /*1420*/  PRMT R27, RZ, 0x5410, R22 ;  /* 0x00005410ff1b7816 */ /* 0x000fe20000000016 */
[----:B------:R-:W-:Y:S01]  /*1430*/  FADD.FTZ R21, -R190, R148 ;  /* 0x00000094be157221 */ /* 0x000fe20000010100 */
[----:B------:R-:W-:Y:S01]  /*1440*/  PRMT R28, RZ, 0x7610, R22 ;  /* 0x00007610ff1c7816 */ /* 0x000fe20000000016 */
[----:B---3--:R-:W-:Y:S01]  /*1450*/  FMUL.FTZ R20, R151, R20 ;  /* 0x0000001497147220 */ /* 0x008fe20000410000 */
[----:B------:R-:W-:Y:S01]  /*1460*/  PRMT R31, RZ, 0x5410, R23 ;  /* 0x00005410ff1f7816 */ /* 0x000fe20000000017 */
[----:B------:R-:W-:Y:S01]  /*1470*/  FADD.FTZ R191, R191, R19 ;  /* 0x00000013bfbf7221 */ /* 0x000fe20000010000 */
[----:B------:R-:W-:Y:S01]  /*1480*/  PRMT R156, RZ, 0x7610, R23 ;  /* 0x00007610ff9c7816 */ /* 0x000fe20000000017 */
[----:B------:R-:W-:-:S02]  /*1490*/  FFMA.FTZ R214, R4, R19, R214 ;  /* 0x0000001304d67223 */ /* 0x000fc400000100d6 */
[C---:B------:R-:W-:Y:S02]  /*14a0*/  FADD.FTZ R24, -R190.reuse, R24 ;  /* 0x00000018be187221 */ /* 0x040fe40000010100 */
[----:B------:R-:W-:Y:S02]  /*14b0*/  FADD.FTZ R22, -R190, R25 ;  /* 0x00000019be167221 */ /* 0x000fe40000010100 */
[----:B------:R-:W-:Y:S02]  /*14c0*/  FMUL.FTZ R21, R158, R21 ;  /* 0x000000159e157220 */ /* 0x000fe40000410000 */
[----:B------:R-:W-:Y:S02]  /*14d0*/  FMUL.FTZ R23, R251, R150 ;  /* 0x00000096fb177220 */ /* 0x000fe40000410000 */
[----:B------:R-:W-:Y:S02]  /*14e0*/  FADD.FTZ R191, R191, R20 ;  /* 0x00000014bfbf7221 */ /* 0x000fe40000010000 */
[----:B------:R-:W-:-:S02]  /*14f0*/  FFMA.FTZ R214, R18, R20, R214 ;  /* 0x0000001412d67223 */ /* 0x000fc400000100d6 */
[----:B------:R-:W-:Y:S02]  /*1500*/  FMUL.FTZ R24, R158, R24 ;  /* 0x000000189e187220 */ /* 0x000fe40000410000 */
[----:B------:R-:W-:Y:S02]  /*1510*/  FADD.FTZ R148, -R190, R26 ;  /* 0x0000001abe947221 */ /* 0x000fe40000010100 */
[----:B------:R-:W-:Y:S02]  /*1520*/  FMUL.FTZ R22, R158, R22 ;  /* 0x000000169e167220 */ /* 0x000fe40000410000 */
[----:B------:R-:W-:Y:S02]  /*1530*/  FMUL.FTZ R25, R250, R149 ;  /* 0x00000095fa197220 */ /* 0x000fe40000410000 */
[----:B------:R-:W-:Y:S02]  /*1540*/  FADD.FTZ R191, R191, R23 ;  /* 0x00000017bfbf7221 */ /* 0x000fe40000010000 */
[----:B------:R-:W-:-:S02]  /*1550*/  FFMA.FTZ R214, R21, R23, R214 ;  /* 0x0000001715d67223 */ /* 0x000fc400000100d6 */
[----:B------:R-:W-:Y:S02]  /*1560*/  FADD.FTZ R88, R88, R27 ;  /* 0x0000001b58587221 */ /* 0x000fe40000010000 */
[-C--:B------:R-:W-:Y:S02]  /*1570*/  FFMA.FTZ R120, R24, R27.reuse, R120 ;  /* 0x0000001b18787223 */ /* 0x080fe40000010078 */
[----:B------:R-:W-:Y:S02]  /*1580*/  FMUL.FTZ R26, R249, R27 ;  /* 0x0000001bf91a7220 */ /* 0x000fe40000410000 */
[----:B------:R-:W-:Y:S02]  /*1590*/  FADD.FTZ R29, -R190, R29 ;  /* 0x0000001dbe1d7221 */ /* 0x000fe40000010100 */
[----:B------:R-:W-:Y:S02]  /*15a0*/  FMUL.FTZ R27, R158, R148 ;  /* 0x000000949e1b7220 */ /* 0x000fe40000410000 */
[----:B------:R-:W-:-:S02]  /*15b0*/  FADD.FTZ R191, R191, R25 ;  /* 0x00000019bfbf7221 */ /* 0x000fc40000010000 */
[----:B------:R-:W-:Y:S02]  /*15c0*/  FFMA.FTZ R214, R22, R25, R214 ;  /* 0x0000001916d67223 */ /* 0x000fe400000100d6 */
[----:B------:R-:W-:Y:S02]  /*15d0*/  FMUL.FTZ R29, R158, R29 ;  /* 0x0000001d9e1d7220 */ /* 0x000fe40000410000 */
[----:B------:R-:W-:Y:S02]  /*15e0*/  FADD.FTZ R89, R89, R28 ;  /* 0x0000001c59597221 */ /* 0x000fe40000010000 */
[-C--:B------:R-:W-:Y:S02]  /*15f0*/  FFMA.FTZ R121, R27, R28.reuse, R121 ;  /* 0x0000001c1b797223 */ /* 0x080fe40000010079 */
[----:B------:R-:W-:Y:S02]  /*1600*/  FADD.FTZ R148, -R190, R30 ;  /* 0x0000001ebe947221 */ /* 0x000fe40000010100 */
[----:B------:R-:W-:-:S02]  /*1610*/  FMUL.FTZ R28, R248, R28 ;  /* 0x0000001cf81c7220 */ /* 0x000fc40000410000 */
[----:B------:R-:W-:Y:S02]  /*1620*/  FADD.FTZ R191, R191, R26 ;  /* 0x0000001abfbf7221 */ /* 0x000fe40000010000 */
[----:B------:R-:W-:Y:S02]  /*1630*/  FFMA.FTZ R214, R24, R26, R214 ;  /* 0x0000001a18d67223 */ /* 0x000fe400000100d6 */
[----:B------:R-:W-:Y:S02]  /*1640*/  FADD.FTZ R90, R90, R31 ;  /* 0x0000001f5a5a7221 */ /* 0x000fe40000010000 */
[-C--:B------:R-:W-:Y:S02]  /*1650*/  FFMA.FTZ R122, R29, R31.reuse, R122 ;  /* 0x0000001f1d7a7223 */ /* 0x080fe4000001007a */
        /* <DEDUP_REMOVED lines=15> */
.L_x_272:
[----:B------:R-:W-:Y:S05]  /*1750*/  BSYNC B0 ;  /* 0x0000000000007941 */ /* 0x000fea0003800000 */
.L_x_271:
        /* <DEDUP_REMOVED lines=16> */
[----:B0-----:R-:W-:Y:S01]  /*1860*/  PRMT R161, RZ, 0x5410, R153 ;  /* 0x00005410ffa17816 */ /* 0x001fe20000000099 */
[C---:B------:R-:W-:Y:S01]  /*1870*/  FADD.FTZ R163, -R190.reuse, R159 ;  /* 0x0000009fbea37221 */ /* 0x040fe20000010100 */
[----:B------:R-:W-:Y:S01]  /*1880*/  PRMT R162, RZ, 0x7610, R153 ;  /* 0x00007610ffa27816 */ /* 0x000fe20000000099 */
[----:B------:R-:W-:Y:S01]  /*1890*/  FADD.FTZ R159, -R190, R5 ;  /* 0x00000005be9f7221 */ /* 0x000fe20000010100 */
[--C-:B---3--:R-:W-:Y:S01]  /*18a0*/  PRMT R160, RZ, 0x5410, R148.reuse ;  /* 0x00005410ffa07816 */ /* 0x108fe20000000094 */
[C---:B-----5:R-:W-:Y:S01]  /*18b0*/  FMUL.FTZ R5, R158.reuse, R163 ;  /* 0x000000a39e057220 */ /* 0x060fe20000410000 */
[----:B------:R-:W-:Y:S01]  /*18c0*/  PRMT R148, RZ, 0x7610, R148 ;  /* 0x00007610ff947816 */ /* 0x000fe20000000094 */
[----:B------:R-:W-:Y:S01]  /*18d0*/  FMUL.FTZ R159, R158, R159 ;  /* 0x0000009f9e9f7220 */ /* 0x000fe20000410000 */
[----:B------:R-:W-:Y:S01]  /*18e0*/  PRMT R153, RZ, 0x5410, R154 ;  /* 0x00005410ff997816 */ /* 0x000fe2000000009a */
[----:B------:R-:W-:Y:S01]  /*18f0*/  FADD.FTZ R84, R84, R160 ;  /* 0x000000a054547221 */ /* 0x000fe20000010000 */
[--C-:B------:R-:W-:Y:S01]  /*1900*/  PRMT R164, RZ, 0x5410, R149.reuse ;  /* 0x00005410ffa47816 */ /* 0x100fe20000000095 */
[-C--:B------:R-:W-:Y:S01]  /*1910*/  FFMA.FTZ R116, R5, R160.reuse, R116 ;  /* 0x000000a005747223 */ /* 0x080fe20000010074 */
[----:B------:R-:W-:Y:S01]  /*1920*/  PRMT R149, RZ, 0x7610, R149 ;  /* 0x00007610ff957816 */ /* 0x000fe20000000095 */
[----:B------:R-:W-:Y:S01]  /*1930*/  FADD.FTZ R163, -R190, R161 ;  /* 0x000000a1bea37221 */ /* 0x000fe20000010100 */
[----:B------:R-:W-:Y:S01]  /*1940*/  PRMT R152, RZ, 0x5410, R155 ;  /* 0x00005410ff987816 */ /* 0x000fe2000000009b */
[----:B------:R-:W-:Y:S01]  /*1950*/  FMUL.FTZ R160, R245, R160 ;  /* 0x000000a0f5a07220 */ /* 0x000fe20000410000 */
        /* <DEDUP_REMOVED lines=10> */
[----:B------:R-:W-:Y:S01]  /*1a00*/  PRMT R151, RZ, 0x7610, R151 ;  /* 0x00007610ff977816 */ /* 0x000fe20000000097 */
[----:B------:R-:W-:-:S02]  /*1a10*/  FADD.FTZ R191, R191, R160 ;  /* 0x000000a0bfbf7221 */ /* 0x000fc40000010000 */
[----:B------:R-:W-:Y:S02]  /*1a20*/  FFMA.FTZ R214, R5, R160, R214 ;  /* 0x000000a005d67223 */ /* 0x000fe400000100d6 */
[----:B------:R-:W-:Y:S02]  /*1a30*/  FADD.FTZ R86, R86, R164 ;  /* 0x000000a456567221 */ /* 0x000fe40000010000 */
[----:B------:R-:W-:Y:S02]  /*1a40*/  FADD.FTZ R153, -R190, R153 ;  /* 0x00000099be997221 */ /* 0x000fe40000010100 */
[-C--:B------:R-:W-:Y:S02]  /*1a50*/  FFMA.FTZ R118, R162, R164.reuse, R118 ;  /* 0x000000a4a2767223 */ /* 0x080fe40000010076 */
[----:B------:R-:W-:Y:S02]  /*1a60*/  FMUL.FTZ R164, R243, R164 ;  /* 0x000000a4f3a47220 */ /* 0x000fe40000410000 */
[----:B------:R-:W-:-:S02]  /*1a70*/  FADD.FTZ R191, R191, R161 ;  /* 0x000000a1bfbf7221 */ /* 0x000fc40000010000 */
[----:B------:R-:W-:Y:S02]  /*1a80*/  FFMA.FTZ R214, R159, R161, R214 ;  /* 0x000000a19fd67223 */ /* 0x000fe400000100d6 */
[C---:B------:R-:W-:Y:S02]  /*1a90*/  FMUL.FTZ R165, R158.reuse, R153 ;  /* 0x000000999ea57220 */ /* 0x040fe40000410000 */
[----:B------:R-:W-:Y:S02]  /*1aa0*/  FMUL.FTZ R163, R158, R148 ;  /* 0x000000949ea37220 */ /* 0x000fe40000410000 */
[----:B------:R-:W-:Y:S02]  /*1ab0*/  FMUL.FTZ R166, R242, R149 ;  /* 0x00000095f2a67220 */ /* 0x000fe40000410000 */
[----:B------:R-:W-:Y:S02]  /*1ac0*/  FADD.FTZ R191, R191, R164 ;  /* 0x000000a4bfbf7221 */ /* 0x000fe40000010000 */
[----:B------:R-:W-:-:S02]  /*1ad0*/  FFMA.FTZ R214, R162, R164, R214 ;  /* 0x000000a4a2d67223 */ /* 0x000fc400000100d6 */
[----:B------:R-:W-:Y:S02]  /*1ae0*/  FADD.FTZ R80, R80, R167 ;  /* 0x000000a750507221 */ /* 0x000fe40000010000 */
[-C--:B------:R-:W-:Y:S02]  /*1af0*/  FFMA.FTZ R112, R165, R167.reuse, R112 ;  /* 0x000000a7a5707223 */ /* 0x080fe40000010070 */
[C---:B------:R-:W-:Y:S02]  /*1b00*/  FADD.FTZ R152, -R190.reuse, R152 ;  /* 0x00000098be987221 */ /* 0x040fe40000010100 */
[----:B------:R-:W-:Y:S02]  /*1b10*/  FADD.FTZ R154, -R190, R154 ;  /* 0x0000009abe9a7221 */ /* 0x000fe40000010100 */
        /* <DEDUP_REMOVED lines=10> */
[----:B------:R-:W-:Y:S02]  /*1bc0*/  FADD.FTZ R155, -R190, R155 ;  /* 0x0000009bbe9b7221 */ /* 0x000fe40000010100 */
        /* <DEDUP_REMOVED lines=15> */
.L_x_274:
[----:B------:R-:W-:Y:S05]  /*1cc0*/  BSYNC B0 ;  /* 0x0000000000007941 */ /* 0x000fea0003800000 */
.L_x_273:
        /* <DEDUP_REMOVED lines=13> */
[--C-:B--2---:R-:W-:Y:S02]  /*1da0*/  PRMT R157, RZ, 0x5410, R148.reuse ;  /* 0x00005410ff9d7816 */ /* 0x104fe40000000094 */
[----:B------:R-:W-:Y:S02]  /*1db0*/  PRMT R176, RZ, 0x5410, R149 ;  /* 0x00005410ffb07816 */ /* 0x000fe40000000095 */
[----:B0-----:R-:W-:Y:S01]  /*1dc0*/  PRMT R174, RZ, 0x7610, R148 ;  /* 0x00007610ffae7816 */ /* 0x001fe20000000094 */
[C---:B------:R-:W-:Y:S01]  /*1dd0*/  FADD.FTZ R157, -R190.reuse, R157 ;  /* 0x0000009dbe9d7221 */ /* 0x040fe20000010100 */
        /* <DEDUP_REMOVED lines=25> */
[----:B------:R-:W-:-:S02]  /*1f70*/  FADD.FTZ R78, R78, R179 ;  /* 0x000000b34e4e7221 */ /* 0x000fc40000010000 */
[-C--:B------:R-:W-:Y:S02]  /*1f80*/  FFMA.FTZ R110, R176, R179.reuse, R110 ;  /* 0x000000b3b06e7223 */ /* 0x080fe4000001006e */
[----:B------:R-:W-:Y:S02]  /*1f90*/  FADD.FTZ R178, -R190, R178 ;  /* 0x000000b2beb27221 */ /* 0x000fe40000010100 */
[----:B------:R-:W-:Y:S02]  /*1fa0*/  FMUL.FTZ R179, R235, R179 ;  /* 0x000000b3ebb37220 */ /* 0x000fe40000410000 */
[----:B------:R-:W-:Y:S02]  /*1fb0*/  FADD.FTZ R191, R191, R177 ;  /* 0x000000b1bfbf7221 */ /* 0x000fe40000010000 */
[----:B------:R-:W-:Y:S02]  /*1fc0*/  FFMA.FTZ R214, R174, R177, R214 ;  /* 0x000000b1aed67223 */ /* 0x000fe400000100d6 */
[----:B------:R-:W-:-:S02]  /*1fd0*/  FMUL.FTZ R180, R158, R180 ;  /* 0x000000b49eb47220 */ /* 0x000fc40000410000 */
[----:B------:R-:W-:Y:S02]  /*1fe0*/  FMUL.FTZ R178, R158, R178 ;  /* 0x000000b29eb27220 */ /* 0x000fe40000410000 */
[----:B------:R-:W-:Y:S02]  /*1ff0*/  FMUL.FTZ R181, R234, R153 ;  /* 0x00000099eab57220 */ /* 0x000fe40000410000 */
[----:B------:R-:W-:Y:S02]  /*2000*/  FADD.FTZ R191, R191, R179 ;  /* 0x000000b3bfbf7221 */ /* 0x000fe40000010000 */
[----:B------:R-:W-:Y:S02]  /*2010*/  FFMA.FTZ R214, R176, R179, R214 ;  /* 0x000000b3b0d67223 */ /* 0x000fe400000100d6 */
[----:B------:R-:W-:Y:S02]  /*2020*/  FADD.FTZ R185, -R190, R185 ;  /* 0x000000b9beb97221 */ /* 0x000fe40000010100 */
        /* <DEDUP_REMOVED lines=11> */
[----:B------:R-:W-:Y:S02]  /*20e0*/  FADD.FTZ R74, R74, R186 ;  /* 0x000000ba4a4a7221 */ /* 0x000fe40000010000 */
[----:B------:R-:W-:-:S02]  /*20f0*/  FFMA.FTZ R106, R185, R186, R106 ;  /* 0x000000bab96a7223 */ /* 0x000fc4000001006a */
[----:B------:R-:W-:Y:S02]  /*2100*/  FADD.FTZ R187, -R190, R187 ;  /* 0x000000bbbebb7221 */ /* 0x000fe40000010100 */
[----:B------:R-:W-:Y:S02]  /*2110*/  FMUL.FTZ R186, R231, R186 ;  /* 0x000000bae7ba7220 */ /* 0x000fe40000410000 */
        /* <DEDUP_REMOVED lines=16> */
.L_x_276:
[----:B------:R-:W-:Y:S05]  /*2220*/  BSYNC B0 ;  /* 0x0000000000007941 */ /* 0x000fea0003800000 */
.L_x_275:
[----:B------:R-:W-:Y:S02]  /*2230*/  LOP3.LUT P5, RZ, R195, 0xff, RZ, 0xc0, !PT ;  /* 0x000000ffc3ff7812 */ /* 0x000fe400078ac0ff */
[----:B------:R-:W-:-:S02]  /*2240*/  SHF.R.U32.HI R153, RZ, 0x5, R252 ;  /* 0x00000005ff997819 */ /* 0x000fc400000116fc */
[----:B------:R-:W-:Y:S02]  /*2250*/  LOP3.LUT P0, RZ, R252, 0x1f, RZ, 0xc0, !PT ;  /* 0x0000001ffcff7812 */ /* 0x000fe4000780c0ff */
[----:B------:R-:W-:-:S07]  /*2260*/  LOP3.LUT R152, R153, 0x7fffffc, RZ, 0xc0, !PT ;  /* 0x07fffffc99987812 */ /* 0x000fce00078ec0ff */
[----:B------:R-:W-:Y:S01]  /*2270*/  @!P5 IADD3 R152, R152, 0x4, RZ ;  /* 0x000000049898d810 */ /* 0x000fe20007ffe0ff */
[----:B------:R-:W-:Y:S05]  /*2280*/  BRA.DIV ~URZ, `(.L_x_277) ;  /* 0x000021c27f007947 */ /* 0x000fea000b800000 */
[----:B------:R0:W1:Y:S02]  /*2290*/  SHFL.DOWN PT, R151, R191, 0x10, 0x1f ;  /* 0x0a001f00bf977f89 */ /* 0x00006400000e0000 */
.L_x_294:
[----:B------:R-:W-:Y:S05]  /*22a0*/  BRA.DIV ~URZ, `(.L_x_278) ;  /* 0x000022227f007947 */ /* 0x000fea000b800000 */
[----:B------:R-:W2:Y:S01]  /*22b0*/  SHFL.DOWN PT, R148, R214, 0x10, 0x1f ;  /* 0x0a001f00d6947f89 */ /* 0x000ea200000e0000 */
[----:B-1----:R-:W-:Y:S02]  /*22c0*/  FADD.FTZ R151, R151, R191 ;  /* 0x000000bf97977221 */ /* 0x002fe40000010000 */
[----:B--2---:R-:W-:-:S03]  /*22d0*/  FADD.FTZ R214, R148, R214 ;  /* 0x000000d694d67221 */ /* 0x004fc60000010000 */
[----:B------:R-:W1:Y:S02]  /*22e0*/  SHFL.DOWN PT, R148, R151, 0x8, 0x1f ;  /* 0x09001f0097947f89 */ /* 0x000e6400000e0000 */
[----:B-1----:R-:W-:Y:S02]  /*22f0*/  FADD.FTZ R151, R148, R151 ;  /* 0x0000009794977221 */ /* 0x002fe40000010000 */
[----:B------:R-:W1:Y:S02]  /*2300*/  SHFL.DOWN PT, R148, R214, 0x8, 0x1f ;  /* 0x09001f00d6947f89 */ /* 0x000e6400000e0000 */
[----:B-1----:R-:W-:Y:S02]  /*2310*/  FADD.FTZ R214, R214, R148 ;  /* 0x00000094d6d67221 */ /* 0x002fe40000010000 */
[----:B------:R-:W1:Y:S02]  /*2320*/  SHFL.DOWN PT, R148, R151, 0x4, 0x1f ;  /* 0x08801f0097947f89 */ /* 0x000e6400000e0000 */
[----:B-1----:R-:W-:-:S02]  /*2330*/  FADD.FTZ R151, R151, R148 ;  /* 0x0000009497977221 */ /* 0x002fc40000010000 */
[----:B------:R-:W1:Y:S04]  /*2340*/  SHFL.DOWN PT, R148, R214, 0x4, 0x1f ;  /* 0x08801f00d6947f89 */ /* 0x000e6800000e0000 */
[----:B0-----:R-:W0:Y:S01]  /*2350*/  SHFL.DOWN PT, R191, R151, 0x2, 0x1f ;  /* 0x08401f0097bf7f89 */ /* 0x001e2200000e0000 */
[----:B-1----:R-:W-:Y:S02]  /*2360*/  FADD.FTZ R214, R214, R148 ;  /* 0x00000094d6d67221 */ /* 0x002fe40000010000 */
[----:B0-----:R-:W-:-:S03]  /*2370*/  FADD.FTZ R191, R151, R191 ;  /* 0x000000bf97bf7221 */ /* 0x001fc60000010000 */
[----:B------:R-:W0:Y:S04]  /*2380*/  SHFL.DOWN PT, R148, R214, 0x2, 0x1f ;  /* 0x08401f00d6947f89 */ /* 0x000e2800000e0000 */
[----:B------:R1:W2:Y:S01]  /*2390*/  SHFL.DOWN PT, R151, R191, 0x1, 0x1f ;  /* 0x08201f00bf977f89 */ /* 0x0002a200000e0000 */
[----:B0-----:R-:W-:-:S05]  /*23a0*/  FADD.FTZ R214, R214, R148 ;  /* 0x00000094d6d67221 */ /* 0x001fca0000010000 */
[----:B------:R1:W0:Y:S02]  /*23b0*/  SHFL.DOWN PT, R149, R214, 0x1, 0x1f ;  /* 0x08201f00d6957f89 */ /* 0x00022400000e0000 */
.L_x_295:
[----:B--2---:R-:W-:Y:S01]  /*23c0*/  @!P0 LOP3.LUT R150, R153, 0x3, RZ, 0xc0, !PT ;  /* 0x0000000399968812 */ /* 0x004fe200078ec0ff */
[----:B------:R-:W-:Y:S01]  /*23d0*/  FADD.FTZ R148, R151, R191 ;  /* 0x000000bf97947221 */ /* 0x000fe20000010000 */
[----:B------:R-:W-:Y:S01]  /*23e0*/  ULDC.U8 UR6, c[0x0][0x1f0] ;  /* 0x00007c0000067ab9 */ /* 0x000fe20000000000 */
[----:B0-----:R-:W-:Y:S01]  /*23f0*/  FADD.FTZ R149, R149, R214 ;  /* 0x000000d695957221 */ /* 0x001fe20000010000 */
[----:B------:R-:W-:-:S05]  /*2400*/  @!P0 IADD3 R150, R152, R150, RZ ;  /* 0x0000009698968210 */ /* 0x000fca0007ffe0ff */
[----:B------:R-:W-:Y:S01]  /*2410*/  @!P0 STS.64 [R150.X8+0x4000], R148 ;  /* 0x0040009496008388 */ /* 0x000fe20000008a00 */
[----:B------:R-:W-:Y:S01]  /*2420*/  ISETP.NE.AND P0, PT, RZ, UR6, PT ;  /* 0x00000006ff007c0c */ /* 0x000fe2000bf05270 */
[----:B------:R-:W-:Y:S01]  /*2430*/  WARPSYNC 0xffffffff ;  /* 0xffffffff00007948 */ /* 0x000fe20003800000 */
[----:B------:R-:W-:Y:S01]  /*2440*/  BSSY B0, `(.L_x_279) ;  /* 0x0000078000007945 */ /* 0x000fe20003800000 */
[----:B------:R-:W-:Y:S06]  /*2450*/  BAR.SYNC.DEFER_BLOCKING 0x0 ;  /* 0x0000000000007b1d */ /* 0x000fec0000010000 */
[----:B------:R-:W0:Y:S02]  /*2460*/  LDS.128 R148, [R152.X8+0x4000] ;  /* 0x0040000098947984 */ /* 0x000e240000008c00 */
[----:B0-----:R-:W-:-:S02]  /*2470*/  FADD.FTZ R148, RZ, R148 ;  /* 0x00000094ff947221 */ /* 0x001fc40000010000 */
[----:B------:R-:W-:Y:S02]  /*2480*/  FADD.FTZ R149, RZ, R149 ;  /* 0x00000095ff957221 */ /* 0x000fe40000010000 */
[----:B------:R-:W-:Y:S02]  /*2490*/  FADD.FTZ R153, R150, R148 ;  /* 0x0000009496997221 */ /* 0x000fe40000010000 */
[----:B------:R-:W-:Y:S02]  /*24a0*/  FADD.FTZ R154, R151, R149 ;  /* 0x00000095979a7221 */ /* 0x000fe40000010000 */
[----:B------:R-:W0:Y:S02]  /*24b0*/  LDS.128 R148, [R152.X8+0x4010] ;  /* 0x0040100098947984 */ /* 0x000e240000008c00 */
[----:B0-----:R-:W-:Y:S02]  /*24c0*/  FADD.FTZ R148, R153, R148 ;  /* 0x0000009499947221 */ /* 0x001fe40000010000 */
[----:B------:R-:W-:-:S02]  /*24d0*/  FADD.FTZ R149, R154, R149 ;  /* 0x000000959a957221 */ /* 0x000fc40000010000 */
[----:B------:R-:W-:Y:S02]  /*24e0*/  FADD.FTZ R148, R150, R148 ;  /* 0x0000009496947221 */ /* 0x000fe40000010000 */
[----:B------:R-:W-:Y:S02]  /*24f0*/  FADD.FTZ R149, R151, R149 ;  /* 0x0000009597957221 */ /* 0x000fe40000010000 */
[----:B------:R-:W-:Y:S02]  /*2500*/  FMUL.FTZ R148, R148, c[0x0][0x1e0] ;  /* 0x0000780094947a20 */ /* 0x000fe40000410000 */
[----:B------:R-:W-:-:S03]  /*2510*/  FMUL.FTZ R154, R149, c[0x0][0x1e0] ;  /* 0x00007800959a7a20 */ /* 0x000fc60000410000 */
[----:B------:R-:W-:Y:S01]  /*2520*/  FSEL R155, R148, RZ, !P0 ;  /* 0x000000ff949b7208 */ /* 0x000fe20004000000 */
[----:B------:R-:W-:Y:S05]  /*2530*/  @!P1 BRA `(.L_x_280) ;  /* 0x0000068000009947 */ /* 0x000fea0003800000 */
[----:B------:R-:W-:Y:S01]  /*2540*/  ISETP.NE.U32.AND P0, PT, RZ, c[0x0][0x218], PT ;  /* 0x00008600ff007a0c */ /* 0x000fe20003f05070 */
[-CC-:B------:R-:W-:Y:S01]  /*2550*/  FFMA.FTZ R152, R9, R154.reuse, R155.reuse ;  /* 0x0000009a09987223 */ /* 0x180fe2000001009b */
[----:B------:R-:W-:Y:S01]  /*2560*/  ISETP.NE.U32.AND P5, PT, RZ, c[0x0][0x258], PT ;  /* 0x00009600ff007a0c */ /* 0x000fe20003fa5070 */
[----:B------:R-:W-:Y:S01]  /*2570*/  FFMA.FTZ R153, R10, R154, R155 ;  /* 0x0000009a0a997223 */ /* 0x000fe2000001009b */
[----:B------:R-:W-:Y:S01]  /*2580*/  ISETP.NE.AND.EX P0, PT, RZ, c[0x0][0x21c], PT, P0 ;  /* 0x00008700ff007a0c */ /* 0x000fe20003f05300 */
[----:B------:R-:W-:Y:S01]  /*2590*/  FADD.FTZ R152, R193, -R152 ;  /* 0x80000098c1987221 */ /* 0x000fe20000010000 */
[----:B------:R-:W-:Y:S01]  /*25a0*/  ISETP.NE.AND.EX P5, PT, RZ, c[0x0][0x25c], PT, P5 ;  /* 0x00009700ff007a0c */ /* 0x000fe20003fa5350 */
[----:B------:R-:W-:Y:S01]  /*25b0*/  FADD.FTZ R153, R192, -R153 ;  /* 0x80000099c0997221 */ /* 0x000fe20000010000 */
[----:B-1----:R-:W-:Y:S01]  /*25c0*/  HFMA2.MMA R191, -RZ, RZ, 0, 9.5367431640625e-07 ;  /* 0x00000010ffbf7435 */ /* 0x002fe200000001ff */
[----:B-----5:R-:W-:-:S02]  /*25d0*/  FMUL.FTZ R152, R158, R152 ;  /* 0x000000989e987220 */ /* 0x020fc40000410000 */
[----:B------:R-:W-:-:S06]  /*25e0*/  FMUL.FTZ R153, R158, R153 ;  /* 0x000000999e997220 */ /* 0x000fcc0000410000 */
[----:B------:R-:W-:-:S05]  /*25f0*/  @P0 PRMT R148, RZ, 0x5410, R37 ;  /* 0x00005410ff940816 */ /* 0x000fca0000000025 */
[----:B------:R-:W-:Y:S01]  /*2600*/  @P0 FADD.FTZ R152, R152, R148 ;  /* 0x0000009498980221 */ /* 0x000fe20000010000 */
[----:B------:R-:W-:-:S05]  /*2610*/  @P0 PRMT R148, RZ, 0x7610, R37 ;  /* 0x00007610ff940816 */ /* 0x000fca0000000025 */
[----:B------:R-:W-:Y:S01]  /*2620*/  @P0 FADD.FTZ R153, R153, R148 ;  /* 0x0000009499990221 */ /* 0x000fe20000010000 */
[----:B------:R-:W-:-:S04]  /*2630*/  @P5 F2FP.BF16.PACK_AB R148, RZ, R152 ;  /* 0x00000098ff94523e */ /* 0x000fc800000010ff */
[----:B------:R-:W-:Y:S02]  /*2640*/  @P5 F2FP.BF16.PACK_AB R149, RZ, R153 ;  /* 0x00000099ff95523e */ /* 0x000fe400000010ff */
[----:B------:R-:W-:-:S04]  /*2650*/  @P5 PRMT R145, R148, 0x7610, R145 ;  /* 0x0000761094915816 */ /* 0x000fc80000000091 */
[----:B------:R-:W-:Y:S01]  /*2660*/  @P5 PRMT R145, R145, 0x5410, R149 ;  /* 0x0000541091915816 */ /* 0x000fe20000000095 */
[----:B------:R-:W-:-:S06]  /*2670*/  IMAD.WIDE.U32 R148, R2, R191, c[0x0][0x170] ;  /* 0x00005c0002947625 */ /* 0x000fcc00078e00bf */
[----:B------:R-:W2:Y:S01]  /*2680*/  LDG.E.128 R148, [R148.64] ;  /* 0x0000000494947981 */ /* 0x000ea2000c1e1d00 */
[-C--:B------:R-:W-:Y:S02]  /*2690*/  FMUL.FTZ R153, R153, R3.reuse ;  /* 0x0000000399997220 */ /* 0x080fe40000410000 */
[----:B------:R-:W-:Y:S01]  /*26a0*/  FMUL.FTZ R152, R152, R3 ;  /* 0x0000000398987220 */ /* 0x000fe20000410000 */
[--C-:B--2---:R-:W-:Y:S02]  /*26b0*/  PRMT R190, RZ, 0x5410, R149.reuse ;  /* 0x00005410ffbe7816 */ /* 0x104fe40000000095 */
[----:B------:R-:W-:-:S03]  /*26c0*/  PRMT R149, RZ, 0x7610, R149 ;  /* 0x00007610ff957816 */ /* 0x000fc60000000095 */
[-C--:B------:R-:W-:Y:S02]  /*26d0*/  FFMA.FTZ R70, R190, R152.reuse, R70 ;  /* 0x00000098be467223 */ /* 0x080fe40000010046 */
[-C--:B------:R-:W-:Y:S02]  /*26e0*/  FFMA.FTZ R71, R149, R153.reuse, R71 ;  /* 0x0000009995477223 */ /* 0x080fe40000010047 */
[----:B------:R-:W-:Y:S02]  /*26f0*/  FMUL.FTZ R149, R227, R152 ;  /* 0x00000098e3957220 */ /* 0x000fe40000410000 */
[----:B------:R-:W-:Y:S02]  /*2700*/  FFMA.FTZ R152, R11, R154, R155 ;  /* 0x0000009a0b987223 */ /* 0x000fe4000001009b */
[----:B------:R-:W-:Y:S02]  /*2710*/  FMUL.FTZ R153, R226, R153 ;  /* 0x00000099e2997220 */ /* 0x000fe40000410000 */
[----:B------:R-:W-:-:S03]  /*2720*/  FADD.FTZ R152, R189, -R152 ;  /* 0x80000098bd987221 */ /* 0x000fc60000010000 */
[----:B------:R-:W-:Y:S01]  /*2730*/  F2FP.BF16.PACK_AB R149, R153, R149 ;  /* 0x000000959995723e */ /* 0x000fe200000010ff */
[----:B------:R-:W-:Y:S01]  /*2740*/  FMUL.FTZ R190, R158, R152 ;  /* 0x000000989ebe7220 */ /* 0x000fe20000410000 */
[----:B------:R-:W-:-:S05]  /*2750*/  @P0 PRMT R152, RZ, 0x5410, R38 ;  /* 0x00005410ff980816 */ /* 0x000fca0000000026 */
[----:B------:R-:W-:-:S05]  /*2760*/  @P0 FADD.FTZ R190, R190, R152 ;  /* 0x00000098bebe0221 */ /* 0x000fca0000010000 */
[----:B------:R-:W-:Y:S01]  /*2770*/  @P5 F2FP.BF16.PACK_AB R152, RZ, R190 ;  /* 0x000000beff98523e */ /* 0x000fe200000010ff */
[----:B------:R-:W-:-:S03]  /*2780*/  FMUL.FTZ R190, R190, R3 ;  /* 0x00000003bebe7220 */ /* 0x000fc60000410000 */
[----:B------:R-:W-:Y:S01]  /*2790*/  @P5 PRMT R146, R152, 0x7610, R146 ;  /* 0x0000761098925816 */ /* 0x000fe20000000092 */
[----:B------:R-:W-:-:S04]  /*27a0*/  FFMA.FTZ R152, R12, R154, R155 ;  /* 0x0000009a0c987223 */ /* 0x000fc8000001009b */
[----:B------:R-:W-:-:S04]  /*27b0*/  FADD.FTZ R152, R13, -R152 ;  /* 0x800000980d987221 */ /* 0x000fc80000010000 */
[----:B------:R-:W-:Y:S01]  /*27c0*/  FMUL.FTZ R153, R158, R152 ;  /* 0x000000989e997220 */ /* 0x000fe20000410000 */
[----:B------:R-:W-:-:S05]  /*27d0*/  @P0 PRMT R152, RZ, 0x7610, R38 ;  /* 0x00007610ff980816 */ /* 0x000fca0000000026 */
[----:B------:R-:W-:-:S05]  /*27e0*/  @P0 FADD.FTZ R153, R153, R152 ;  /* 0x0000009899990221 */ /* 0x000fca0000010000 */
[----:B------:R-:W-:Y:S01]  /*27f0*/  @P5 F2FP.BF16.PACK_AB R152, RZ, R153 ;  /* 0x00000099ff98523e */ /* 0x000fe200000010ff */
[----:B------:R-:W-:-:S03]  /*2800*/  FMUL.FTZ R153, R153, R3 ;  /* 0x0000000399997220 */ /* 0x000fc60000410000 */
[----:B------:R-:W-:Y:S02]  /*2810*/  @P5 PRMT R146, R146, 0x5410, R152 ;  /* 0x0000541092925816 */ /* 0x000fe40000000098 */
[--C-:B------:R-:W-:Y:S02]  /*2820*/  PRMT R152, RZ, 0x5410, R150.reuse ;  /* 0x00005410ff987816 */ /* 0x100fe40000000096 */
[----:B------:R-:W-:-:S03]  /*2830*/  PRMT R150, RZ, 0x7610, R150 ;  /* 0x00007610ff967816 */ /* 0x000fc60000000096 */
[----:B------:R-:W-:Y:S02]  /*2840*/  FFMA.FTZ R64, R152, R190, R64 ;  /* 0x000000be98407223 */ /* 0x000fe40000010040 */
[----:B------:R-:W-:Y:S02]  /*2850*/  FFMA.FTZ R152, R6, R154, R155 ;  /* 0x0000009a06987223 */ /* 0x000fe4000001009b */
[-C--:B------:R-:W-:Y:S02]  /*2860*/  FFMA.FTZ R65, R150, R153.reuse, R65 ;  /* 0x0000009996417223 */ /* 0x080fe40000010041 */
[----:B------:R-:W-:Y:S02]  /*2870*/  FADD.FTZ R152, R8, -R152 ;  /* 0x8000009808987221 */ /* 0x000fe40000010000 */
[----:B------:R-:W-:Y:S02]  /*2880*/  FMUL.FTZ R150, R225, R190 ;  /* 0x000000bee1967220 */ /* 0x000fe40000410000 */
[----:B------:R-:W-:Y:S01]  /*2890*/  FMUL.FTZ R190, R158, R152 ;  /* 0x000000989ebe7220 */ /* 0x000fe20000410000 */
[----:B------:R-:W-:Y:S01]  /*28a0*/  @P0 PRMT R152, RZ, 0x5410, R36 ;  /* 0x00005410ff980816 */ /* 0x000fe20000000024 */
[----:B------:R-:W-:-:S04]  /*28b0*/  FMUL.FTZ R153, R224, R153 ;  /* 0x00000099e0997220 */ /* 0x000fc80000410000 */
[----:B------:R-:W-:Y:S01]  /*28c0*/  @P0 FADD.FTZ R190, R190, R152 ;  /* 0x00000098bebe0221 */ /* 0x000fe20000010000 */
[----:B------:R-:W-:-:S04]  /*28d0*/  F2FP.BF16.PACK_AB R150, R153, R150 ;  /* 0x000000969996723e */ /* 0x000fc800000010ff */
        /* <DEDUP_REMOVED lines=16> */
[----:B------:R-:W-:Y:S02]  /*29e0*/  FMUL.FTZ R148, R229, R190 ;  /* 0x000000bee5947220 */ /* 0x000fe40000410000 */
        /* <DEDUP_REMOVED lines=12> */
[----:B------:R-:W-:-:S04]  /*2ab0*/  FFMA.FTZ R152, R16, R154, R155 ;  /* 0x0000009a10987223 */ /* 0x000fc8000001009b */
[----:B------:R-:W-:-:S04]  /*2ac0*/  FADD.FTZ R152, R17, -R152 ;  /* 0x8000009811987221 */ /* 0x000fc80000010000 */
[----:B------:R-:W-:Y:S01]  /*2ad0*/  FMUL.FTZ R190, R158, R152 ;  /* 0x000000989ebe7220 */ /* 0x000fe20000410000 */
[----:B------:R-:W-:-:S05]  /*2ae0*/  @P0 PRMT R152, RZ, 0x7610, R39 ;  /* 0x00007610ff980816 */ /* 0x000fca0000000027 */
[----:B------:R-:W-:-:S05]  /*2af0*/  @P0 FADD.FTZ R190, R190, R152 ;  /* 0x00000098bebe0221 */ /* 0x000fca0000010000 */
[----:B------:R-:W-:Y:S01]  /*2b00*/  @P5 F2FP.BF16.PACK_AB R152, RZ, R190 ;  /* 0x000000beff98523e */ /* 0x000fe200000010ff */
[----:B------:R-:W-:-:S03]  /*2b10*/  FMUL.FTZ R190, R190, R3 ;  /* 0x00000003bebe7220 */ /* 0x000fc60000410000 */
[----:B------:R-:W-:Y:S01]  /*2b20*/  @P5 PRMT R147, R147, 0x5410, R152 ;  /* 0x0000541093935816 */ /* 0x000fe20000000098 */
[----:B------:R-:W-:Y:S02]  /*2b30*/  FFMA.FTZ R67, R151, R190, R67 ;  /* 0x000000be97437223 */ /* 0x000fe40000010043 */
[----:B------:R-:W-:Y:S02]  /*2b40*/  FMUL.FTZ R151, R223, R153 ;  /* 0x00000099df977220 */ /* 0x000fe40000410000 */
[----:B------:R-:W-:-:S04]  /*2b50*/  @P5 IMAD.WIDE.U32 R152, R2, R191, c[0x0][0x258] ;  /* 0x0000960002985625 */ /* 0x000fc800078e00bf */
[----:B------:R-:W-:Y:S01]  /*2b60*/  FMUL.FTZ R190, R222, R190 ;  /* 0x000000bedebe7220 */ /* 0x000fe20000410000 */
[----:B------:R0:W-:Y:S04]  /*2b70*/  @P5 STG.E.128 [R152.64], R144 ;  /* 0x0000009098005986 */ /* 0x0001e8000c101d04 */
[----:B------:R-:W-:Y:S01]  /*2b80*/  F2FP.BF16.PACK_AB R151, R190, R151 ;  /* 0x00000097be97723e */ /* 0x000fe200000010ff */
[C---:B0-----:R-:W-:Y:S01]  /*2b90*/  IMAD.WIDE.U32 R152, R2.reuse, R191, c[0x0][0x248] ;  /* 0x0000920002987625 */ /* 0x041fe200078e00bf */
[----:B------:R-:W-:-:S04]  /*2ba0*/  IADD3 R2, R2, 0x80, RZ ;  /* 0x0000008002027810 */ /* 0x000fc80007ffe0ff */
[----:B------:R0:W-:Y:S03]  /*2bb0*/  STG.E.128 [R152.64], R148 ;  /* 0x0000009498007986 */ /* 0x0001e6000c101d04 */
.L_x_280:
[----:B------:R-:W-:Y:S05]  /*2bc0*/  BSYNC B0 ;  /* 0x0000000000007941 */ /* 0x000fea0003800000 */
.L_x_279:
[----:B------:R-:W-:Y:S01]  /*2bd0*/  BSSY B0, `(.L_x_281) ;  /* 0x000006c000007945 */ /* 0x000fe20003800000 */
[----:B------:R-:W-:Y:S05]  /*2be0*/  @!P2 BRA `(.L_x_282) ;  /* 0x000006a00000a947 */ /* 0x000fea0003800000 */
[----:B------:R-:W-:Y:S01]  /*2bf0*/  ISETP.NE.U32.AND P0, PT, RZ, c[0x0][0x218], PT ;  /* 0x00008600ff007a0c */ /* 0x000fe20003f05070 */
[-CC-:B0-----:R-:W-:Y:S01]  /*2c00*/  FFMA.FTZ R153, R24, R154.reuse, R155.reuse ;  /* 0x0000009a18997223 */ /* 0x181fe2000001009b */
[----:B------:R-:W-:Y:S01]  /*2c10*/  ISETP.NE.U32.AND P5, PT, RZ, c[0x0][0x258], PT ;  /* 0x00009600ff007a0c */ /* 0x000fe20003fa5070 */
[----:B------:R-:W-:Y:S01]  /*2c20*/  FFMA.FTZ R152, R27, R154, R155 ;  /* 0x0000009a1b987223 */ /* 0x000fe2000001009b */
[----:B------:R-:W-:Y:S01]  /*2c30*/  ISETP.NE.AND.EX P0, PT, RZ, c[0x0][0x21c], PT, P0 ;  /* 0x00008700ff007a0c */ /* 0x000fe20003f05300 */
[----:B------:R-:W-:Y:S01]  /*2c40*/  FADD.FTZ R153, R26, -R153 ;  /* 0x800000991a997221 */ /* 0x000fe20000010000 */
[----:B------:R-:W-:Y:S01]  /*2c50*/  ISETP.NE.AND.EX P5, PT, RZ, c[0x0][0x25c], PT, P5 ;  /* 0x00009700ff007a0c */ /* 0x000fe20003fa5350 */
[----:B------:R-:W-:Y:S02]  /*2c60*/  FADD.FTZ R152, R28, -R152 ;  /* 0x800000981c987221 */ /* 0x000fe40000010000 */
[----:B-----5:R-:W-:-:S02]  /*2c70*/  FMUL.FTZ R153, R158, R153 ;  /* 0x000000999e997220 */ /* 0x020fc40000410000 */
[----:B------:R-:W-:-:S06]  /*2c80*/  FMUL.FTZ R152, R158, R152 ;  /* 0x000000989e987220 */ /* 0x000fcc0000410000 */
[----:B------:R-:W-:-:S05]  /*2c90*/  @P0 PRMT R148, RZ, 0x5410, R34 ;  /* 0x00005410ff940816 */ /* 0x000fca0000000022 */
[----:B------:R-:W-:Y:S01]  /*2ca0*/  @P0 FADD.FTZ R153, R153, R148 ;  /* 0x0000009499990221 */ /* 0x000fe20000010000 */
[----:B------:R-:W-:-:S05]  /*2cb0*/  @P0 PRMT R148, RZ, 0x7610, R34 ;  /* 0x00007610ff940816 */ /* 0x000fca0000000022 */
[----:B------:R-:W-:Y:S01]  /*2cc0*/  @P0 FADD.FTZ R152, R152, R148 ;  /* 0x0000009498980221 */ /* 0x000fe20000010000 */
[----:B------:R-:W-:-:S04]  /*2cd0*/  @P5 F2FP.BF16.PACK_AB R148, RZ, R153 ;  /* 0x00000099ff94523e */ /* 0x000fc800000010ff */
[----:B------:R-:W-:Y:S02]  /*2ce0*/  @P5 PRMT R146, R148, 0x7610, R146 ;  /* 0x0000761094925816 */ /* 0x000fe40000000092 */
[----:B------:R-:W-:Y:S02]  /*2cf0*/  @P5 F2FP.BF16.PACK_AB R149, RZ, R152 ;  /* 0x00000098ff95523e */ /* 0x000fe400000010ff */
[----:B------:R-:W-:Y:S02]  /*2d00*/  MOV R148, 0x10 ;  /* 0x0000001000947802 */ /* 0x000fe40000000f00 */
[----:B------:R-:W-:-:S03]  /*2d10*/  @P5 PRMT R146, R146, 0x5410, R149 ;  /* 0x0000541092925816 */ /* 0x000fc60000000095 */
[----:B------:R-:W-:-:S06]  /*2d20*/  IMAD.WIDE.U32 R148, R2, R148, c[0x0][0x170] ;  /* 0x00005c0002947625 */ /* 0x000fcc00078e0094 */
[----:B------:R-:W2:Y:S01]  /*2d30*/  LDG.E.128 R148, [R148.64] ;  /* 0x0000000494947981 */ /* 0x000ea2000c1e1d00 */
[-C--:B------:R-:W-:Y:S02]  /*2d40*/  FMUL.FTZ R190, R152, R3.reuse ;  /* 0x0000000398be7220 */ /* 0x080fe40000410000 */
[----:B------:R-:W-:Y:S01]  /*2d50*/  FMUL.FTZ R153, R153, R3 ;  /* 0x0000000399997220 */ /* 0x000fe20000410000 */
[--C-:B--2---:R-:W-:Y:S02]  /*2d60*/  PRMT R152, RZ, 0x5410, R150.reuse ;  /* 0x00005410ff987816 */ /* 0x104fe40000000096 */
[----:B------:R-:W-:-:S03]  /*2d70*/  PRMT R150, RZ, 0x7610, R150 ;  /* 0x00007610ff967816 */ /* 0x000fc60000000096 */
[-C--:B------:R-:W-:Y:S02]  /*2d80*/  FFMA.FTZ R56, R152, R153.reuse, R56 ;  /* 0x0000009998387223 */ /* 0x080fe40000010038 */
[----:B------:R-:W-:Y:S02]  /*2d90*/  FFMA.FTZ R57, R150, R190, R57 ;  /* 0x000000be96397223 */ /* 0x000fe40000010039 */
[----:B------:R-:W-:Y:S02]  /*2da0*/  FFMA.FTZ R150, R4, R154, R155 ;  /* 0x0000009a04967223 */ /* 0x000fe4000001009b */
[----:B------:R-:W-:Y:S02]  /*2db0*/  FMUL.FTZ R153, R216, R153 ;  /* 0x00000099d8997220 */ /* 0x000fe40000410000 */
[----:B------:R-:W-:Y:S02]  /*2dc0*/  FADD.FTZ R150, R19, -R150 ;  /* 0x8000009613967221 */ /* 0x000fe40000010000 */
[----:B------:R-:W-:-:S02]  /*2dd0*/  FMUL.FTZ R190, R215, R190 ;  /* 0x000000bed7be7220 */ /* 0x000fc40000410000 */
[----:B------:R-:W-:Y:S01]  /*2de0*/  FMUL.FTZ R152, R158, R150 ;  /* 0x000000969e987220 */ /* 0x000fe20000410000 */
[----:B------:R-:W-:-:S05]  /*2df0*/  @P0 PRMT R150, RZ, 0x5410, R32 ;  /* 0x00005410ff960816 */ /* 0x000fca0000000020 */
[----:B------:R-:W-:-:S05]  /*2e00*/  @P0 FADD.FTZ R152, R152, R150 ;  /* 0x0000009698980221 */ /* 0x000fca0000010000 */
[----:B------:R-:W-:Y:S01]  /*2e10*/  @P5 F2FP.BF16.PACK_AB R150, RZ, R152 ;  /* 0x00000098ff96523e */ /* 0x000fe200000010ff */
[----:B------:R-:W-:-:S03]  /*2e20*/  FMUL.FTZ R152, R152, R3 ;  /* 0x0000000398987220 */ /* 0x000fc60000410000 */
[----:B------:R-:W-:Y:S02]  /*2e30*/  @P5 PRMT R144, R150, 0x7610, R144 ;  /* 0x0000761096905816 */ /* 0x000fe40000000090 */
[----:B------:R-:W-:Y:S01]  /*2e40*/  F2FP.BF16.PACK_AB R150, R190, R153 ;  /* 0x00000099be96723e */ /* 0x000fe200000010ff */
[----:B------:R-:W-:Y:S01]  /*2e50*/  FFMA.FTZ R153, R18, R154, R155 ;  /* 0x0000009a12997223 */ /* 0x000fe2000001009b */
[----:B------:R-:W-:-:S03]  /*2e60*/  @P0 PRMT R190, RZ, 0x7610, R32 ;  /* 0x00007610ffbe0816 */ /* 0x000fc60000000020 */
[----:B------:R-:W-:-:S04]  /*2e70*/  FADD.FTZ R153, R20, -R153 ;  /* 0x8000009914997221 */ /* 0x000fc80000010000 */
[----:B------:R-:W-:-:S04]  /*2e80*/  FMUL.FTZ R153, R158, R153 ;  /* 0x000000999e997220 */ /* 0x000fc80000410000 */
[----:B------:R-:W-:-:S05]  /*2e90*/  @P0 FADD.FTZ R153, R153, R190 ;  /* 0x000000be99990221 */ /* 0x000fca0000010000 */
[----:B------:R-:W-:Y:S01]  /*2ea0*/  @P5 F2FP.BF16.PACK_AB R190, RZ, R153 ;  /* 0x00000099ffbe523e */ /* 0x000fe200000010ff */
[----:B------:R-:W-:-:S03]  /*2eb0*/  FMUL.FTZ R153, R153, R3 ;  /* 0x0000000399997220 */ /* 0x000fc60000410000 */
[----:B------:R-:W-:Y:S02]  /*2ec0*/  @P5 PRMT R144, R144, 0x5410, R190 ;  /* 0x0000541090905816 */ /* 0x000fe400000000be */
[--C-:B------:R-:W-:Y:S02]  /*2ed0*/  PRMT R190, RZ, 0x5410, R148.reuse ;  /* 0x00005410ffbe7816 */ /* 0x100fe40000000094 */
[----:B------:R-:W-:-:S03]  /*2ee0*/  PRMT R148, RZ, 0x7610, R148 ;  /* 0x00007610ff947816 */ /* 0x000fc60000000094 */
[----:B------:R-:W-:Y:S02]  /*2ef0*/  FFMA.FTZ R60, R190, R152, R60 ;  /* 0x00000098be3c7223 */ /* 0x000fe4000001003c */
[-C--:B------:R-:W-:Y:S02]  /*2f00*/  FFMA.FTZ R61, R148, R153.reuse, R61 ;  /* 0x00000099943d7223 */ /* 0x080fe4000001003d */
[----:B------:R-:W-:Y:S02]  /*2f10*/  FFMA.FTZ R148, R21, R154, R155 ;  /* 0x0000009a15947223 */ /* 0x000fe4000001009b */
[----:B------:R-:W-:Y:S02]  /*2f20*/  FMUL.FTZ R152, R221, R152 ;  /* 0x00000098dd987220 */ /* 0x000fe40000410000 */
[----:B------:R-:W-:Y:S02]  /*2f30*/  FADD.FTZ R148, R23, -R148 ;  /* 0x8000009417947221 */ /* 0x000fe40000010000 */
[----:B------:R-:W-:-:S02]  /*2f40*/  FMUL.FTZ R153, R220, R153 ;  /* 0x00000099dc997220 */ /* 0x000fc40000410000 */
[----:B-1----:R-:W-:Y:S01]  /*2f50*/  FMUL.FTZ R191, R158, R148 ;  /* 0x000000949ebf7220 */ /* 0x002fe20000410000 */
        /* <DEDUP_REMOVED lines=15> */
[-C--:B------:R-:W-:Y:S02]  /*3050*/  FFMA.FTZ R62, R148, R191.reuse, R62 ;  /* 0x000000bf943e7223 */ /* 0x080fe4000001003e */
        /* <DEDUP_REMOVED lines=12> */
[----:B------:R-:W-:Y:S02]  /*3120*/  F2FP.BF16.PACK_AB R148, R153, R152 ;  /* 0x000000989994723e */ /* 0x000fe400000010ff */
        /* <DEDUP_REMOVED lines=11> */
[-C--:B------:R-:W-:Y:S01]  /*31e0*/  FFMA.FTZ R59, R151, R191.reuse, R59 ;  /* 0x000000bf973b7223 */ /* 0x080fe2000001003b */
[----:B------:R-:W-:Y:S01]  /*31f0*/  @P5 LEA R152, P0, R2, c[0x0][0x258], 0x4 ;  /* 0x0000960002985a11 */ /* 0x000fe200078020ff */
[----:B------:R-:W-:Y:S02]  /*3200*/  FMUL.FTZ R151, R213, R190 ;  /* 0x000000bed5977220 */ /* 0x000fe40000410000 */
[----:B------:R-:W-:Y:S01]  /*3210*/  FMUL.FTZ R191, R212, R191 ;  /* 0x000000bfd4bf7220 */ /* 0x000fe20000410000 */
[----:B------:R-:W-:-:S04]  /*3220*/  @P5 LEA.HI.X R153, R2, c[0x0][0x25c], RZ, 0x4, P0 ;  /* 0x0000970002995a11 */ /* 0x000fc800000f24ff */
[----:B------:R-:W-:Y:S01]  /*3230*/  F2FP.BF16.PACK_AB R151, R191, R151 ;  /* 0x00000097bf97723e */ /* 0x000fe200000010ff */
[----:B------:R0:W-:Y:S02]  /*3240*/  @P5 STG.E.128 [R152.64], R144 ;  /* 0x0000009098005986 */ /* 0x0001e4000c101d04 */
[----:B0-----:R-:W-:-:S04]  /*3250*/  LEA R152, P0, R2, c[0x0][0x248], 0x4 ;  /* 0x0000920002987a11 */ /* 0x001fc800078020ff */
[C---:B------:R-:W-:Y:S02]  /*3260*/  LEA.HI.X R153, R2.reuse, c[0x0][0x24c], RZ, 0x4, P0 ;  /* 0x0000930002997a11 */ /* 0x040fe400000f24ff */
[----:B------:R-:W-:-:S03]  /*3270*/  IADD3 R2, R2, 0x80, RZ ;  /* 0x0000008002027810 */ /* 0x000fc60007ffe0ff */
[----:B------:R0:W-:Y:S04]  /*3280*/  STG.E.128 [R152.64], R148 ;  /* 0x0000009498007986 */ /* 0x0001e8000c101d04 */
.L_x_282:
[----:B------:R-:W-:Y:S05]  /*3290*/  BSYNC B0 ;  /* 0x0000000000007941 */ /* 0x000fea0003800000 */
.L_x_281:
        /* <DEDUP_REMOVED lines=17> */
[----:B------:R-:W-:Y:S01]  /*33b0*/  @P5 PRMT R146, R148, 0x7610, R146 ;  /* 0x0000761094925816 */ /* 0x000fe20000000092 */
[----:B------:R-:W-:Y:S01]  /*33c0*/  HFMA2.MMA R148, -RZ, RZ, 0, 9.5367431640625e-07 ;  /* 0x00000010ff947435 */ /* 0x000fe200000001ff */
[----:B------:R-:W-:-:S04]  /*33d0*/  @P5 F2FP.BF16.PACK_AB R149, RZ, R152 ;  /* 0x00000098ff95523e */ /* 0x000fc800000010ff */
[----:B------:R-:W-:-:S05]  /*33e0*/  @P5 PRMT R146, R146, 0x5410, R149 ;  /* 0x0000541092925816 */ /* 0x000fca0000000095 */
        /* <DEDUP_REMOVED lines=87> */
.L_x_284:
[----:B------:R-:W-:Y:S05]  /*3960*/  BSYNC B0 ;  /* 0x0000000000007941 */ /* 0x000fea0003800000 */
.L_x_283:
        /* <DEDUP_REMOVED lines=11> */
[----:B------:R-:W-:Y:S02]  /*3a20*/  FMUL.FTZ R153, R158, R153 ;  /* 0x000000999e997220 */ /* 0x000fe40000410000 */
[-CC-:B------:R-:W-:Y:S02]  /*3a30*/  FFMA.FTZ R150, R185, R154.reuse, R155.reuse ;  /* 0x0000009ab9967223 */ /* 0x180fe4000001009b */
[-CC-:B------:R-:W-:Y:S02]  /*3a40*/  FFMA.FTZ R218, R176, R154.reuse, R155.reuse ;  /* 0x0000009ab0da7223 */ /* 0x180fe4000001009b */
[----:B------:R-:W-:Y:S01]  /*3a50*/  @P0 PRMT R148, RZ, 0x5410, R140 ;  /* 0x00005410ff940816 */ /* 0x000fe2000000008c */
[-CC-:B------:R-:W-:Y:S02]  /*3a60*/  FFMA.FTZ R190, R178, R154.reuse, R155.reuse ;  /* 0x0000009ab2be7223 */ /* 0x180fe4000001009b */
[-CC-:B-1----:R-:W-:Y:S02]  /*3a70*/  FFMA.FTZ R214, R180, R154.reuse, R155.reuse ;  /* 0x0000009ab4d67223 */ /* 0x182fe4000001009b */
[----:B------:R-:W-:Y:S01]  /*3a80*/  @P0 FADD.FTZ R152, R152, R148 ;  /* 0x0000009498980221 */ /* 0x000fe20000010000 */
[----:B------:R-:W-:Y:S01]  /*3a90*/  @P0 PRMT R148, RZ, 0x7610, R140 ;  /* 0x00007610ff940816 */ /* 0x000fe2000000008c */
[----:B------:R-:W-:-:S02]  /*3aa0*/  FFMA.FTZ R191, R183, R154, R155 ;  /* 0x0000009ab7bf7223 */ /* 0x000fc4000001009b */
[----:B------:R-:W-:Y:S02]  /*3ab0*/  FFMA.FTZ R151, R187, R154, R155 ;  /* 0x0000009abb977223 */ /* 0x000fe4000001009b */
[----:B------:R-:W-:Y:S01]  /*3ac0*/  @P0 FADD.FTZ R153, R153, R148 ;  /* 0x0000009499990221 */ /* 0x000fe20000010000 */
[----:B------:R-:W-:Y:S01]  /*3ad0*/  @P5 F2FP.BF16.PACK_AB R148, RZ, R152 ;  /* 0x00000098ff94523e */ /* 0x000fe200000010ff */
[----:B------:R-:W-:Y:S02]  /*3ae0*/  FADD.FTZ R155, R186, -R150 ;  /* 0x80000096ba9b7221 */ /* 0x000fe40000010000 */
[----:B------:R-:W-:Y:S01]  /*3af0*/  FADD.FTZ R154, R179, -R218 ;  /* 0x800000dab39a7221 */ /* 0x000fe20000010000 */
[----:B------:R-:W-:Y:S01]  /*3b00*/  @P5 PRMT R144, R148, 0x7610, R144 ;  /* 0x0000761094905816 */ /* 0x000fe20000000090 */
[----:B------:R-:W-:Y:S01]  /*3b10*/  FADD.FTZ R190, R181, -R190 ;  /* 0x800000beb5be7221 */ /* 0x000fe20000010000 */
[----:B------:R-:W-:Y:S01]  /*3b20*/  @P5 F2FP.BF16.PACK_AB R149, RZ, R153 ;  /* 0x00000099ff95523e */ /* 0x000fe200000010ff */
[----:B------:R-:W-:Y:S01]  /*3b30*/  FADD.FTZ R214, R182, -R214 ;  /* 0x800000d6b6d67221 */ /* 0x000fe20000010000 */
[----:B------:R-:W-:Y:S01]  /*3b40*/  MOV R148, 0x10 ;  /* 0x0000001000947802 */ /* 0x000fe20000000f00 */
[----:B------:R-:W-:Y:S01]  /*3b50*/  FADD.FTZ R191, R184, -R191 ;  /* 0x800000bfb8bf7221 */ /* 0x000fe20000010000 */
[----:B------:R-:W-:Y:S01]  /*3b60*/  @P5 PRMT R144, R144, 0x5410, R149 ;  /* 0x0000541090905816 */ /* 0x000fe20000000095 */
[----:B------:R-:W-:-:S02]  /*3b70*/  FADD.FTZ R150, R188, -R151 ;  /* 0x80000097bc967221 */ /* 0x000fc40000010000 */
[----:B------:R-:W-:-:S04]  /*3b80*/  IMAD.WIDE.U32 R148, R2, R148, c[0x0][0x170] ;  /* 0x00005c0002947625 */ /* 0x000fc800078e0094 */
[C---:B------:R-:W-:Y:S02]  /*3b90*/  FMUL.FTZ R154, R158.reuse, R154 ;  /* 0x0000009a9e9a7220 */ /* 0x040fe40000410000 */
[C---:B------:R-:W-:Y:S02]  /*3ba0*/  FMUL.FTZ R190, R158.reuse, R190 ;  /* 0x000000be9ebe7220 */ /* 0x040fe40000410000 */
[C---:B------:R-:W-:Y:S02]  /*3bb0*/  FMUL.FTZ R214, R158.reuse, R214 ;  /* 0x000000d69ed67220 */ /* 0x040fe40000410000 */
[C---:B------:R-:W-:Y:S02]  /*3bc0*/  FMUL.FTZ R191, R158.reuse, R191 ;  /* 0x000000bf9ebf7220 */ /* 0x040fe40000410000 */
[C---:B------:R-:W-:Y:S02]  /*3bd0*/  FMUL.FTZ R155, R158.reuse, R155 ;  /* 0x0000009b9e9b7220 */ /* 0x040fe40000410000 */
[----:B------:R-:W-:-:S02]  /*3be0*/  FMUL.FTZ R158, R158, R150 ;  /* 0x000000969e9e7220 */ /* 0x000fc40000410000 */
[----:B------:R-:W2:Y:S01]  /*3bf0*/  LDG.E.128 R148, [R148.64] ;  /* 0x0000000494947981 */ /* 0x000ea2000c1e1d00 */
[-C--:B------:R-:W-:Y:S02]  /*3c00*/  FMUL.FTZ R218, R152, R3.reuse ;  /* 0x0000000398da7220 */ /* 0x080fe40000410000 */
[----:B------:R-:W-:Y:S01]  /*3c10*/  FMUL.FTZ R252, R153, R3 ;  /* 0x0000000399fc7220 */ /* 0x000fe20000410000 */
[--C-:B--2---:R-:W-:Y:S02]  /*3c20*/  PRMT R152, RZ, 0x5410, R148.reuse ;  /* 0x00005410ff987816 */ /* 0x104fe40000000094 */
[----:B------:R-:W-:-:S03]  /*3c30*/  PRMT R148, RZ, 0x7610, R148 ;  /* 0x00007610ff947816 */ /* 0x000fc60000000094 */
[----:B------:R-:W-:Y:S02]  /*3c40*/  FFMA.FTZ R44, R152, R218, R44 ;  /* 0x000000da982c7223 */ /* 0x000fe4000001002c */
[-C--:B------:R-:W-:Y:S01]  /*3c50*/  FFMA.FTZ R45, R148, R252.reuse, R45 ;  /* 0x000000fc942d7223 */ /* 0x080fe2000001002d */
[----:B------:R-:W-:Y:S01]  /*3c60*/  @P0 PRMT R148, RZ, 0x5410, R142 ;  /* 0x00005410ff940816 */ /* 0x000fe2000000008e */
[----:B------:R-:W-:-:S04]  /*3c70*/  FMUL.FTZ R252, R202, R252 ;  /* 0x000000fccafc7220 */ /* 0x000fc80000410000 */
[----:B------:R-:W-:-:S05]  /*3c80*/  @P0 FADD.FTZ R214, R214, R148 ;  /* 0x00000094d6d60221 */ /* 0x000fca0000010000 */
[----:B------:R-:W-:Y:S01]  /*3c90*/  @P5 F2FP.BF16.PACK_AB R148, RZ, R214 ;  /* 0x000000d6ff94523e */ /* 0x000fe200000010ff */
[----:B------:R-:W-:-:S03]  /*3ca0*/  FMUL.FTZ R214, R214, R3 ;  /* 0x00000003d6d67220 */ /* 0x000fc60000410000 */
[----:B------:R-:W-:Y:S02]  /*3cb0*/  @P5 PRMT R146, R148, 0x7610, R146 ;  /* 0x0000761094925816 */ /* 0x000fe40000000092 */
[----:B------:R-:W-:-:S05]  /*3cc0*/  @P0 PRMT R148, RZ, 0x7610, R142 ;  /* 0x00007610ff940816 */ /* 0x000fca000000008e */
[----:B------:R-:W-:-:S05]  /*3cd0*/  @P0 FADD.FTZ R191, R191, R148 ;  /* 0x00000094bfbf0221 */ /* 0x000fca0000010000 */
[----:B------:R-:W-:Y:S01]  /*3ce0*/  @P5 F2FP.BF16.PACK_AB R148, RZ, R191 ;  /* 0x000000bfff94523e */ /* 0x000fe200000010ff */
[----:B------:R-:W-:-:S03]  /*3cf0*/  FMUL.FTZ R191, R191, R3 ;  /* 0x00000003bfbf7220 */ /* 0x000fc60000410000 */
[----:B------:R-:W-:Y:S02]  /*3d00*/  @P5 PRMT R146, R146, 0x5410, R148 ;  /* 0x0000541092925816 */ /* 0x000fe40000000094 */
[--C-:B------:R-:W-:Y:S02]  /*3d10*/  PRMT R148, RZ, 0x5410, R150.reuse ;  /* 0x00005410ff947816 */ /* 0x100fe40000000096 */
[----:B------:R-:W-:-:S03]  /*3d20*/  PRMT R150, RZ, 0x7610, R150 ;  /* 0x00007610ff967816 */ /* 0x000fc60000000096 */
[----:B------:R-:W-:Y:S01]  /*3d30*/  FFMA.FTZ R40, R148, R214, R40 ;  /* 0x000000d694287223 */ /* 0x000fe20000010028 */
[----:B------:R-:W-:Y:S01]  /*3d40*/  @P0 PRMT R148, RZ, 0x5410, R141 ;  /* 0x00005410ff940816 */ /* 0x000fe2000000008d */
[-C--:B------:R-:W-:Y:S02]  /*3d50*/  FFMA.FTZ R41, R150, R191.reuse, R41 ;  /* 0x000000bf96297223 */ /* 0x080fe40000010029 */
[----:B------:R-:W-:Y:S02]  /*3d60*/  FMUL.FTZ R191, R198, R191 ;  /* 0x000000bfc6bf7220 */ /* 0x000fe40000410000 */
[----:B------:R-:W-:-:S05]  /*3d70*/  @P0 FADD.FTZ R154, R154, R148 ;  /* 0x000000949a9a0221 */ /* 0x000fca0000010000 */
[----:B------:R-:W-:-:S04]  /*3d80*/  @P5 F2FP.BF16.PACK_AB R148, RZ, R154 ;  /* 0x0000009aff94523e */ /* 0x000fc800000010ff */
[----:B------:R-:W-:Y:S02]  /*3d90*/  @P5 PRMT R145, R148, 0x7610, R145 ;  /* 0x0000761094915816 */ /* 0x000fe40000000091 */
[----:B------:R-:W-:-:S05]  /*3da0*/  @P0 PRMT R148, RZ, 0x7610, R141 ;  /* 0x00007610ff940816 */ /* 0x000fca000000008d */
[----:B------:R-:W-:-:S04]  /*3db0*/  @P0 FADD.FTZ R190, R190, R148 ;  /* 0x00000094bebe0221 */ /* 0x000fc80000010000 */
[----:B------:R-:W-:Y:S01]  /*3dc0*/  FMUL.FTZ R150, R190, R3 ;  /* 0x00000003be967220 */ /* 0x000fe20000410000 */
[----:B------:R-:W-:-:S04]  /*3dd0*/  @P5 F2FP.BF16.PACK_AB R148, RZ, R190 ;  /* 0x000000beff94523e */ /* 0x000fc800000010ff */
[----:B------:R-:W-:Y:S02]  /*3de0*/  @P5 PRMT R145, R145, 0x5410, R148 ;  /* 0x0000541091915816 */ /* 0x000fe40000000094 */
[----:B------:R-:W-:-:S05]  /*3df0*/  @P0 PRMT R148, RZ, 0x5410, R143 ;  /* 0x00005410ff940816 */ /* 0x000fca000000008f */
[----:B------:R-:W-:-:S05]  /*3e00*/  @P0 FADD.FTZ R155, R155, R148 ;  /* 0x000000949b9b0221 */ /* 0x000fca0000010000 */
[----:B------:R-:W-:-:S04]  /*3e10*/  @P5 F2FP.BF16.PACK_AB R148, RZ, R155 ;  /* 0x0000009bff94523e */ /* 0x000fc800000010ff */
[----:B------:R-:W-:Y:S02]  /*3e20*/  @P5 PRMT R147, R148, 0x7610, R147 ;  /* 0x0000761094935816 */ /* 0x000fe40000000093 */
[----:B------:R-:W-:-:S05]  /*3e30*/  @P0 PRMT R148, RZ, 0x7610, R143 ;  /* 0x00007610ff940816 */ /* 0x000fca000000008f */
[----:B------:R-:W-:Y:S01]  /*3e40*/  @P0 FADD.FTZ R158, R158, R148 ;  /* 0x000000949e9e0221 */ /* 0x000fe20000010000 */
[----:B------:R-:W-:-:S04]  /*3e50*/  @P5 LEA R152, P0, R2, c[0x0][0x258], 0x4 ;  /* 0x0000960002985a11 */ /* 0x000fc800078020ff */
[----:B------:R-:W-:Y:S02]  /*3e60*/  @P5 F2FP.BF16.PACK_AB R148, RZ, R158 ;  /* 0x0000009eff94523e */ /* 0x000fe400000010ff */
[----:B------:R-:W-:Y:S02]  /*3e70*/  @P5 LEA.HI.X R153, R2, c[0x0][0x25c], RZ, 0x4, P0 ;  /* 0x0000970002995a11 */ /* 0x000fe400000f24ff */
[----:B------:R-:W-:Y:S01]  /*3e80*/  @P5 PRMT R147, R147, 0x5410, R148 ;  /* 0x0000541093935816 */ /* 0x000fe20000000094 */
[-C--:B------:R-:W-:Y:S01]  /*3e90*/  FMUL.FTZ R148, R154, R3.reuse ;  /* 0x000000039a947220 */ /* 0x080fe20000410000 */
[----:B------:R-:W-:Y:S01]  /*3ea0*/  LEA R190, P0, R2, c[0x0][0x248], 0x4 ;  /* 0x0000920002be7a11 */ /* 0x000fe200078020ff */
[----:B------:R-:W-:Y:S02]  /*3eb0*/  FMUL.FTZ R154, R199, R214 ;  /* 0x000000d6c79a7220 */ /* 0x000fe40000410000 */
[----:B------:R0:W-:Y:S01]  /*3ec0*/  @P5 STG.E.128 [R152.64], R144 ;  /* 0x0000009098005986 */ /* 0x0001e2000c101d04 */
[----:B------:R-:W-:-:S02]  /*3ed0*/  FMUL.FTZ R214, R155, R3 ;  /* 0x000000039bd67220 */ /* 0x000fc40000410000 */
[----:B------:R-:W-:Y:S01]  /*3ee0*/  FMUL.FTZ R3, R158, R3 ;  /* 0x000000039e037220 */ /* 0x000fe20000410000 */
[----:B------:R-:W-:Y:S01]  /*3ef0*/  F2FP.BF16.PACK_AB R154, R191, R154 ;  /* 0x0000009abf9a723e */ /* 0x000fe200000010ff */
[----:B------:R-:W-:Y:S01]  /*3f00*/  FMUL.FTZ R158, R200, R150 ;  /* 0x00000096c89e7220 */ /* 0x000fe20000410000 */
[----:B------:R-:W-:Y:S01]  /*3f10*/  LEA.HI.X R191, R2, c[0x0][0x24c], RZ, 0x4, P0 ;  /* 0x0000930002bf7a11 */ /* 0x000fe200000f24ff */
[----:B------:R-:W-:Y:S01]  /*3f20*/  FMUL.FTZ R155, R197, R214 ;  /* 0x000000d6c59b7220 */ /* 0x000fe20000410000 */
[----:B------:R-:W-:-:S05]  /*3f30*/  PRMT R2, RZ, 0x7610, R151 ;  /* 0x00007610ff027816 */ /* 0x000fca0000000097 */
[----:B------:R-:W-:Y:S01]  /*3f40*/  FFMA.FTZ R43, R2, R3, R43 ;  /* 0x00000003022b7223 */ /* 0x000fe2000001002b */
[--C-:B0-----:R-:W-:Y:S01]  /*3f50*/  PRMT R153, RZ, 0x5410, R149.reuse ;  /* 0x00005410ff997816 */ /* 0x101fe20000000095 */
[----:B------:R-:W-:Y:S01]  /*3f60*/  FMUL.FTZ R152, R203, R218 ;  /* 0x000000dacb987220 */ /* 0x000fe20000410000 */
[----:B------:R-:W-:-:S03]  /*3f70*/  PRMT R149, RZ, 0x7610, R149 ;  /* 0x00007610ff957816 */ /* 0x000fc60000000095 */
[----:B------:R-:W-:Y:S01]  /*3f80*/  FFMA.FTZ R46, R153, R148, R46 ;  /* 0x00000094992e7223 */ /* 0x000fe2000001002e */
[----:B------:R-:W-:Y:S01]  /*3f90*/  F2FP.BF16.PACK_AB R152, R252, R152 ;  /* 0x00000098fc98723e */ /* 0x000fe200000010ff */
[----:B------:R-:W-:Y:S02]  /*3fa0*/  FMUL.FTZ R153, R201, R148 ;  /* 0x00000094c9997220 */ /* 0x000fe40000410000 */
[----:B------:R-:W-:Y:S02]  /*3fb0*/  FMUL.FTZ R148, R196, R3 ;  /* 0x00000003c4947220 */ /* 0x000fe40000410000 */
[----:B------:R-:W-:Y:S01]  /*3fc0*/  FFMA.FTZ R47, R149, R150, R47 ;  /* 0x00000096952f7223 */ /* 0x000fe2000001002f */
[----:B------:R-:W-:Y:S02]  /*3fd0*/  F2FP.BF16.PACK_AB R153, R158, R153 ;  /* 0x000000999e99723e */ /* 0x000fe400000010ff */
[----:B------:R-:W-:Y:S02]  /*3fe0*/  F2FP.BF16.PACK_AB R155, R148, R155 ;  /* 0x0000009b949b723e */ /* 0x000fe400000010ff */
[----:B------:R-:W-:-:S03]  /*3ff0*/  PRMT R149, RZ, 0x5410, R151 ;  /* 0x00005410ff957816 */ /* 0x000fc60000000097 */
[----:B------:R0:W-:Y:S02]  /*4000*/  STG.E.128 [R190.64], R152 ;  /* 0x00000098be007986 */ /* 0x0001e4000c101d04 */
[----:B------:R-:W-:Y:S02]  /*4010*/  FFMA.FTZ R42, R149, R214, R42 ;  /* 0x000000d6952a7223 */ /* 0x000fe4000001002a */
.L_x_286:
[----:B------:R-:W-:Y:S05]  /*4020*/  BSYNC B0 ;  /* 0x0000000000007941 */ /* 0x000fea0003800000 */
.L_x_285:
[----:B------:R-:W-:Y:S02]  /*4030*/  IADD3 R0, R0, c[0x0][0x160], RZ ;  /* 0x0000580000007a10 */ /* 0x000fe40007ffe0ff */
[----:B------:R-:W-:Y:S02]  /*4040*/  LOP3.LUT P5, RZ, R195, 0xff, RZ, 0xc0, !PT ;  /* 0x000000ffc3ff7812 */ /* 0x000fe400078ac0ff */
[----:B------:R-:W-:Y:S02]  /*4050*/  ISETP.GE.AND P0, PT, R0, c[0x0][0x164], PT ;  /* 0x0000590000007a0c */ /* 0x000fe40003f06270 */
[----:B------:R-:W-:-:S11]  /*4060*/  SEL R195, RZ, 0x1, P5 ;  /* 0x00000001ffc37807 */ /* 0x000fd60002800000 */
[----:B01---5:R-:W-:Y:S01]  /*4070*/  @P0 CALL.REL.NOINC `(.L_x_268) ;  /* 0x0000001000000944 */ /* 0x023fe20003c00000 */
[----:B------:R-:W-:Y:S05]  /*4080*/  BRA `(.L_x_287) ;  /* 0xffffc9c000007947 */ /* 0x000fea000383ffff */
.L_x_268:
[----:B0-----:R-:W0:Y:S01]  /*4090*/  S2UR UR6, SR_CTAID.X ;  /* 0x00000000000679c3 */ /* 0x001e220000002500 */
[----:B------:R-:W0:Y:S01]  /*40a0*/  S2R R2, SR_TID.X ;  /* 0x0000000000027919 */ /* 0x000e220000002100 */
[----:B------:R-:W-:Y:S01]  /*40b0*/  BSSY B0, `(.L_x_288) ;  /* 0x0000011000007945 */ /* 0x000fe20003800000 */
[C---:B0-----:R-:W-:Y:S02]  /*40c0*/  LEA.HI R0, R2.reuse, UR6, RZ, 0x19 ;  /* 0x0000000602007c11 */ /* 0x041fe4000f8fc8ff */
[----:B------:R-:W-:-:S03]  /*40d0*/  LOP3.LUT R3, R2, 0x7f, RZ, 0xc0, !PT ;  /* 0x0000007f02037812 */ /* 0x000fc600078ec0ff */
[----:B------:R-:W-:-:S05]  /*40e0*/  IMAD R0, R0, c[0x0][0x168], RZ ;  /* 0x00005a0000007a24 */ /* 0x000fca00078e02ff */
[----:B------:R-:W-:Y:S01]  /*40f0*/  LEA.HI R0, R0, R3, RZ, 0x1d ;  /* 0x0000000300007211 */ /* 0x000fe200078fe8ff */
[----:B------:R-:W-:Y:S05]  /*4100*/  @!P1 BRA `(.L_x_289) ;  /* 0x000000b000009947 */ /* 0x000fea0003800000 */
[----:B-----5:R-:W-:-:S10]  /*4110*/  HFMA2.MMA R7, -RZ, RZ, 0, 1.9073486328125e-06 ;  /* 0x00000020ff077435 */ /* 0x020fd400000001ff */
[----:B------:R-:W-:-:S04]  /*4120*/  IMAD.WIDE.U32 R2, R0, R7, c[0x0][0x220] ;  /* 0x0000880000027625 */ /* 0x000fc800078e0007 */
[CC--:B------:R-:W-:Y:S01]  /*4130*/  IMAD.WIDE.U32 R4, R0.reuse, R7.reuse, c[0x0][0x228] ;  /* 0x00008a0000047625 */ /* 0x0c0fe200078e0007 */
[----:B------:R0:W-:Y:S03]  /*4140*/  STG.E.128 [R2.64], R100 ;  /* 0x0000006402007986 */ /* 0x0001e6000c101d04 */
[C---:B------:R-:W-:Y:S01]  /*4150*/  IMAD.WIDE.U32 R6, R0.reuse, R7, c[0x0][0x240] ;  /* 0x0000900000067625 */ /* 0x040fe200078e0007 */
[----:B------:R0:W-:Y:S01]  /*4160*/  STG.E.128 [R2.64+0x10], R96 ;  /* 0x0000106002007986 */ /* 0x0001e2000c101d04 */
[----:B------:R-:W-:-:S03]  /*4170*/  IADD3 R0, R0, 0x80, RZ ;  /* 0x0000008000007810 */ /* 0x000fc60007ffe0ff */
[----:B------:R0:W-:Y:S04]  /*4180*/  STG.E.128 [R4.64], R132 ;  /* 0x0000008404007986 */ /* 0x0001e8000c101d04 */
[----:B------:R0:W-:Y:S04]  /*4190*/  STG.E.128 [R4.64+0x10], R128 ;  /* 0x0000108004007986 */ /* 0x0001e8000c101d04 */
[----:B------:R0:W-:Y:S04]  /*41a0*/  STG.E.128 [R6.64], R68 ;  /* 0x0000004406007986 */ /* 0x0001e8000c101d04 */
[----:B------:R0:W-:Y:S02]  /*41b0*/  STG.E.128 [R6.64+0x10], R64 ;  /* 0x0000104006007986 */ /* 0x0001e4000c101d04 */
.L_x_289:
[----:B------:R-:W-:Y:S05]  /*41c0*/  BSYNC B0 ;  /* 0x0000000000007941 */ /* 0x000fea0003800000 */
.L_x_288:
[----:B------:R-:W-:Y:S01]  /*41d0*/  BSSY B0, `(.L_x_290) ;  /* 0x000000d000007945 */ /* 0x000fe20003800000 */
[----:B------:R-:W-:Y:S05]  /*41e0*/  @!P2 BRA `(.L_x_291) ;  /* 0x000000b00000a947 */ /* 0x000fea0003800000 */
[----:B0----5:R-:W-:-:S05]  /*41f0*/  MOV R7, 0x20 ;  /* 0x0000002000077802 */ /* 0x021fca0000000f00 */
        /* <DEDUP_REMOVED lines=10> */
.L_x_291:
[----:B------:R-:W-:Y:S05]  /*42a0*/  BSYNC B0 ;  /* 0x0000000000007941 */ /* 0x000fea0003800000 */
.L_x_290:
[----:B------:R-:W-:Y:S01]  /*42b0*/  BSSY B0, `(.L_x_292) ;  /* 0x000000d000007945 */ /* 0x000fe20003800000 */
[----:B------:R-:W-:Y:S05]  /*42c0*/  @!P3 BRA `(.L_x_293) ;  /* 0x000000b00000b947 */ /* 0x000fea0003800000 */
[----:B0----5:R-:W-:-:S10]  /*42d0*/  HFMA2.MMA R7, -RZ, RZ, 0, 1.9073486328125e-06 ;  /* 0x00000020ff077435 */ /* 0x021fd400000001ff */
        /* <DEDUP_REMOVED lines=10> */
.L_x_293:
[----:B------:R-:W-:Y:S05]  /*4380*/  BSYNC B0 ;  /* 0x0000000000007941 */ /* 0x000fea0003800000 */
.L_x_292:
[----:B------:R-:W-:Y:S05]  /*4390*/  @!P4 EXIT ;  /* 0x000000000000c94d */ /* 0x000fea0003800000 */
[----:B0----5:R-:W-:-:S05]  /*43a0*/  MOV R7, 0x20 ;  /* 0x0000002000077802 */ /* 0x021fca0000000f00 */
[----:B------:R-:W-:-:S04]  /*43b0*/  IMAD.WIDE.U32 R2, R0, R7, c[0x0][0x220] ;  /* 0x0000880000027625 */ /* 0x000fc800078e0007 */
[CC--:B------:R-:W-:Y:S01]  /*43c0*/  IMAD.WIDE.U32 R4, R0.reuse, R7.reuse, c[0x0][0x228] ;  /* 0x00008a0000047625 */ /* 0x0c0fe200078e0007 */
[----:B------:R-:W-:Y:S03]  /*43d0*/  STG.E.128 [R2.64], R76 ;  /* 0x0000004c02007986 */ /* 0x000fe6000c101d04 */
[----:B------:R-:W-:Y:S01]  /*43e0*/  IMAD.WIDE.U32 R6, R0, R7, c[0x0][0x240] ;  /* 0x0000900000067625 */ /* 0x000fe200078e0007 */
[----:B------:R-:W-:Y:S04]  /*43f0*/  STG.E.128 [R2.64+0x10], R72 ;  /* 0x0000104802007986 */ /* 0x000fe8000c101d04 */
[----:B------:R-:W-:Y:S04]  /*4400*/  STG.E.128 [R4.64], R108 ;  /* 0x0000006c04007986 */ /* 0x000fe8000c101d04 */
[----:B------:R-:W-:Y:S04]  /*4410*/  STG.E.128 [R4.64+0x10], R104 ;  /* 0x0000106804007986 */ /* 0x000fe8000c101d04 */
[----:B------:R-:W-:Y:S04]  /*4420*/  STG.E.128 [R6.64], R44 ;  /* 0x0000002c06007986 */ /* 0x000fe8000c101d04 */
[----:B------:R-:W-:Y:S01]  /*4430*/  STG.E.128 [R6.64+0x10], R40 ;  /* 0x0000102806007986 */ /* 0x000fe2000c101d04 */
[----:B------:R-:W-:Y:S05]  /*4440*/  EXIT ;  /* 0x000000000000794d */ /* 0x000fea0003800000 */
.L_x_277:
[----:B------:R-:W-:Y:S01]  /*4450*/  HFMA2.MMA R150, -RZ, RZ, 0, 9.5367431640625e-07 ;  /* 0x00000010ff967435 */ /* 0x000fe200000001ff */
[----:B------:R-:W-:-:S02]  /*4460*/  MOV R149, R191 ;  /* 0x000000bf00957202 */ /* 0x000fc40000000f00 */
[----:B------:R-:W-:Y:S02]  /*4470*/  MOV R155, 0x1f ;  /* 0x0000001f009b7802 */ /* 0x000fe40000000f00 */
[----:B------:R-:W-:Y:S02]  /*4480*/  MOV R154, 0xffffffff ;  /* 0xffffffff009a7802 */ /* 0x000fe40000000f00 */
[----:B------:R-:W-:Y:S02]  /*4490*/  MOV R148, 0x44b0 ;  /* 0x000044b000947802 */ /* 0x000fe40000000f00 */
[----:B-----5:R-:W-:Y:S05]  /*44a0*/  CALL.REL.NOINC `($__internal_4_$__cuda_sm70_shflsync_down_p) ;  /* 0x0000046000007944 */ /* 0x020fea0003c00000 */
[----:B-1----:R-:W-:Y:S01]  /*44b0*/  MOV R151, R150 ;  /* 0x0000009600977202 */ /* 0x002fe20000000f00 */
[----:B------:R-:W-:Y:S05]  /*44c0*/  BRA `(.L_x_294) ;  /* 0xffffddd000007947 */ /* 0x000fea000383ffff */
.L_x_278:
[----:B------:R-:W-:Y:S01]  /*44d0*/  HFMA2.MMA R150, -RZ, RZ, 0, 9.5367431640625e-07 ;  /* 0x00000010ff967435 */ /* 0x000fe200000001ff */
[----:B------:R-:W-:Y:S02]  /*44e0*/  MOV R149, R214 ;  /* 0x000000d600957202 */ /* 0x000fe40000000f00 */
[----:B------:R-:W-:Y:S02]  /*44f0*/  MOV R155, 0x1f ;  /* 0x0000001f009b7802 */ /* 0x000fe40000000f00 */
[----:B------:R-:W-:-:S02]  /*4500*/  MOV R154, 0xffffffff ;  /* 0xffffffff009a7802 */ /* 0x000fc40000000f00 */
[----:B------:R-:W-:Y:S02]  /*4510*/  MOV R148, 0x4530 ;  /* 0x0000453000947802 */ /* 0x000fe40000000f00 */
[----:B01---5:R-:W-:Y:S05]  /*4520*/  CALL.REL.NOINC `($__internal_4_$__cuda_sm70_shflsync_down_p) ;  /* 0x000003e000007944 */ /* 0x023fea0003c00000 */
[----:B------:R-:W-:Y:S01]  /*4530*/  FADD.FTZ R191, R151, R191 ;  /* 0x000000bf97bf7221 */ /* 0x000fe20000010000 */
[----:B------:R-:W-:Y:S01]  /*4540*/  MOV R155, 0x1f ;  /* 0x0000001f009b7802 */ /* 0x000fe20000000f00 */
[----:B-1----:R-:W-:Y:S01]  /*4550*/  FADD.FTZ R214, R214, R150 ;  /* 0x00000096d6d67221 */ /* 0x002fe20000010000 */
[----:B------:R-:W-:Y:S01]  /*4560*/  HFMA2.MMA R150, -RZ, RZ, 0, 4.76837158203125e-07 ;  /* 0x00000008ff967435 */ /* 0x000fe200000001ff */
[----:B------:R-:W-:Y:S02]  /*4570*/  MOV R154, 0xffffffff ;  /* 0xffffffff009a7802 */ /* 0x000fe40000000f00 */
[----:B------:R-:W-:Y:S02]  /*4580*/  MOV R149, R191 ;  /* 0x000000bf00957202 */ /* 0x000fe40000000f00 */
[----:B------:R-:W-:Y:S02]  /*4590*/  MOV R148, 0x45b0 ;  /* 0x000045b000947802 */ /* 0x000fe40000000f00 */
[----:B------:R-:W-:Y:S05]  /*45a0*/  CALL.REL.NOINC `($__internal_4_$__cuda_sm70_shflsync_down_p) ;  /* 0x0000036000007944 */ /* 0x000fea0003c00000 */
[----:B-1----:R-:W-:Y:S01]  /*45b0*/  MOV R151, R150 ;  /* 0x0000009600977202 */ /* 0x002fe20000000f00 */
[----:B------:R-:W-:Y:S01]  /*45c0*/  HFMA2.MMA R150, -RZ, RZ, 0, 4.76837158203125e-07 ;  /* 0x00000008ff967435 */ /* 0x000fe200000001ff */
[----:B------:R-:W-:-:S02]  /*45d0*/  MOV R149, R214 ;  /* 0x000000d600957202 */ /* 0x000fc40000000f00 */
[----:B------:R-:W-:Y:S02]  /*45e0*/  MOV R155, 0x1f ;  /* 0x0000001f009b7802 */ /* 0x000fe40000000f00 */
[----:B------:R-:W-:Y:S02]  /*45f0*/  MOV R154, 0xffffffff ;  /* 0xffffffff009a7802 */ /* 0x000fe40000000f00 */
[----:B------:R-:W-:Y:S02]  /*4600*/  MOV R148, 0x4620 ;  /* 0x0000462000947802 */ /* 0x000fe40000000f00 */
[----:B------:R-:W-:Y:S05]  /*4610*/  CALL.REL.NOINC `($__internal_4_$__cuda_sm70_shflsync_down_p) ;  /* 0x000002f000007944 */ /* 0x000fea0003c00000 */
[----:B------:R-:W-:Y:S01]  /*4620*/  FADD.FTZ R191, R151, R191 ;  /* 0x000000bf97bf7221 */ /* 0x000fe20000010000 */
[----:B------:R-:W-:Y:S01]  /*4630*/  MOV R155, 0x1f ;  /* 0x0000001f009b7802 */ /* 0x000fe20000000f00 */
[----:B-1----:R-:W-:Y:S01]  /*4640*/  FADD.FTZ R214, R214, R150 ;  /* 0x00000096d6d67221 */ /* 0x002fe20000010000 */
[----:B------:R-:W-:Y:S01]  /*4650*/  HFMA2.MMA R150, -RZ, RZ, 0, 2.384185791015625e-07 ;  /* 0x00000004ff967435 */ /* 0x000fe200000001ff */
[----:B------:R-:W-:Y:S02]  /*4660*/  MOV R154, 0xffffffff ;  /* 0xffffffff009a7802 */ /* 0x000fe40000000f00 */
[----:B------:R-:W-:-:S02]  /*4670*/  MOV R149, R191 ;  /* 0x000000bf00957202 */ /* 0x000fc40000000f00 */
[----:B------:R-:W-:Y:S02]  /*4680*/  MOV R148, 0x46a0 ;  /* 0x000046a000947802 */ /* 0x000fe40000000f00 */
[----:B------:R-:W-:Y:S05]  /*4690*/  CALL.REL.NOINC `($__internal_4_$__cuda_sm70_shflsync_down_p) ;  /* 0x0000027000007944 */ /* 0x000fea0003c00000 */
[----:B-1----:R-:W-:Y:S01]  /*46a0*/  MOV R151, R150 ;  /* 0x0000009600977202 */ /* 0x002fe20000000f00 */
[----:B------:R-:W-:Y:S01]  /*46b0*/  HFMA2.MMA R150, -RZ, RZ, 0, 2.384185791015625e-07 ;  /* 0x00000004ff967435 */ /* 0x000fe200000001ff */
[----:B------:R-:W-:Y:S02]  /*46c0*/  MOV R149, R214 ;  /* 0x000000d600957202 */ /* 0x000fe40000000f00 */
[----:B------:R-:W-:Y:S02]  /*46d0*/  MOV R155, 0x1f ;  /* 0x0000001f009b7802 */ /* 0x000fe40000000f00 */
[----:B------:R-:W-:Y:S02]  /*46e0*/  MOV R154, 0xffffffff ;  /* 0xffffffff009a7802 */ /* 0x000fe40000000f00 */
[----:B------:R-:W-:Y:S02]  /*46f0*/  MOV R148, 0x4710 ;  /* 0x0000471000947802 */ /* 0x000fe40000000f00 */
[----:B------:R-:W-:Y:S05]  /*4700*/  CALL.REL.NOINC `($__internal_4_$__cuda_sm70_shflsync_down_p) ;  /* 0x0000020000007944 */ /* 0x000fea0003c00000 */
[----:B------:R-:W-:Y:S01]  /*4710*/  FADD.FTZ R191, R151, R191 ;  /* 0x000000bf97bf7221 */ /* 0x000fe20000010000 */
[----:B------:R-:W-:Y:S01]  /*4720*/  MOV R155, 0x1f ;  /* 0x0000001f009b7802 */ /* 0x000fe20000000f00 */
[----:B-1----:R-:W-:Y:S01]  /*4730*/  FADD.FTZ R214, R214, R150 ;  /* 0x00000096d6d67221 */ /* 0x002fe20000010000 */
[----:B------:R-:W-:Y:S01]  /*4740*/  HFMA2.MMA R150, -RZ, RZ, 0, 1.1920928955078125e-07 ;  /* 0x00000002ff967435 */ /* 0x000fe200000001ff */
[----:B------:R-:W-:-:S02]  /*4750*/  MOV R154, 0xffffffff ;  /* 0xffffffff009a7802 */ /* 0x000fc40000000f00 */
[----:B------:R-:W-:Y:S02]  /*4760*/  MOV R149, R191 ;  /* 0x000000bf00957202 */ /* 0x000fe40000000f00 */
[----:B------:R-:W-:Y:S02]  /*4770*/  MOV R148, 0x4790 ;  /* 0x0000479000947802 */ /* 0x000fe40000000f00 */
[----:B------:R-:W-:Y:S05]  /*4780*/  CALL.REL.NOINC `($__internal_4_$__cuda_sm70_shflsync_down_p) ;  /* 0x0000018000007944 */ /* 0x000fea0003c00000 */
[----:B-1----:R-:W-:Y:S01]  /*4790*/  MOV R151, R150 ;  /* 0x0000009600977202 */ /* 0x002fe20000000f00 */
[----:B------:R-:W-:Y:S01]  /*47a0*/  HFMA2.MMA R150, -RZ, RZ, 0, 1.1920928955078125e-07 ;  /* 0x00000002ff967435 */ /* 0x000fe200000001ff */
[----:B------:R-:W-:Y:S02]  /*47b0*/  MOV R149, R214 ;  /* 0x000000d600957202 */ /* 0x000fe40000000f00 */
[----:B------:R-:W-:Y:S02]  /*47c0*/  MOV R155, 0x1f ;  /* 0x0000001f009b7802 */ /* 0x000fe40000000f00 */
[----:B------:R-:W-:Y:S02]  /*47d0*/  MOV R154, 0xffffffff ;  /* 0xffffffff009a7802 */ /* 0x000fe40000000f00 */
[----:B------:R-:W-:-:S02]  /*47e0*/  MOV R148, 0x4800 ;  /* 0x0000480000947802 */ /* 0x000fc40000000f00 */
[----:B------:R-:W-:Y:S05]  /*47f0*/  CALL.REL.NOINC `($__internal_4_$__cuda_sm70_shflsync_down_p) ;  /* 0x0000011000007944 */ /* 0x000fea0003c00000 */
[----:B------:R-:W-:Y:S01]  /*4800*/  FADD.FTZ R191, R151, R191 ;  /* 0x000000bf97bf7221 */ /* 0x000fe20000010000 */
[----:B------:R-:W-:Y:S01]  /*4810*/  MOV R155, 0x1f ;  /* 0x0000001f009b7802 */ /* 0x000fe20000000f00 */
[----:B-1----:R-:W-:Y:S01]  /*4820*/  FADD.FTZ R214, R214, R150 ;  /* 0x00000096d6d67221 */ /* 0x002fe20000010000 */
[----:B------:R-:W-:Y:S01]  /*4830*/  HFMA2.MMA R150, -RZ, RZ, 0, 5.9604644775390625e-08 ;  /* 0x00000001ff967435 */ /* 0x000fe200000001ff */
[----:B------:R-:W-:-:S02]  /*4840*/  MOV R154, 0xffffffff ;  /* 0xffffffff009a7802 */ /* 0x000fc40000000f00 */
[----:B------:R-:W-:Y:S02]  /*4850*/  MOV R149, R191 ;  /* 0x000000bf00957202 */ /* 0x000fe40000000f00 */
[----:B------:R-:W-:Y:S02]  /*4860*/  MOV R148, 0x4880 ;  /* 0x0000488000947802 */ /* 0x000fe40000000f00 */
[----:B------:R-:W-:Y:S05]  /*4870*/  CALL.REL.NOINC `($__internal_4_$__cuda_sm70_shflsync_down_p) ;  /* 0x0000009000007944 */ /* 0x000fea0003c00000 */
[----:B-1----:R-:W-:Y:S01]  /*4880*/  MOV R151, R150 ;  /* 0x0000009600977202 */ /* 0x002fe20000000f00 */
[----:B------:R-:W-:Y:S01]  /*4890*/  HFMA2.MMA R150, -RZ, RZ, 0, 5.9604644775390625e-08 ;  /* 0x00000001ff967435 */ /* 0x000fe200000001ff */
[----:B------:R-:W-:Y:S02]  /*48a0*/  MOV R149, R214 ;  /* 0x000000d600957202 */ /* 0x000fe40000000f00 */
[----:B------:R-:W-:Y:S02]  /*48b0*/  MOV R155, 0x1f ;  /* 0x0000001f009b7802 */ /* 0x000fe40000000f00 */
[----:B------:R-:W-:Y:S02]  /*48c0*/  MOV R154, 0xffffffff ;  /* 0xffffffff009a7802 */ /* 0x000fe40000000f00 */
[----:B------:R-:W-:-:S02]  /*48d0*/  MOV R148, 0x48f0 ;  /* 0x000048f000947802 */ /* 0x000fc40000000f00 */
[----:B------:R-:W-:Y:S05]  /*48e0*/  CALL.REL.NOINC `($__internal_4_$__cuda_sm70_shflsync_down_p) ;  /* 0x0000002000007944 */ /* 0x000fea0003c00000 */
[----:B-1----:R-:W-:Y:S01]  /*48f0*/  MOV R149, R150 ;  /* 0x0000009600957202 */ /* 0x002fe20000000f00 */
[----:B------:R-:W-:Y:S05]  /*4900*/  BRA `(.L_x_295) ;  /* 0xffffdab000007947 */ /* 0x000fea000383ffff */
        .weak           $__internal_4_$__cuda_sm70_shflsync_down_p
        .type           $__internal_4_$__cuda_sm70_shflsync_down_p,@function
        .size           $__internal_4_$__cuda_sm70_shflsync_down_p,(.L_x_11738 - $__internal_4_$__cuda_sm70_shflsync_down_p)
$__internal_4_$__cuda_sm70_shflsync_down_p:
[----:B------:R-:W-:Y:S04]  /*4910*/  WARPSYNC R154 ;  /* 0x0000009a00007348 */ /* 0x000fe80003800000 */
[----:B------:R0:W1:Y:S02]  /*4920*/  SHFL.DOWN PT, R150, R149, R150, R155 ;  /* 0x0800009695967389 */ /* 0x00006400000e009b */
[----:B0-----:R-:W-:-:S06]  /*4930*/  HFMA2.MMA R149, -RZ, RZ, 0, 0 ;  /* 0x00000000ff957435 */ /* 0x001fcc00000001ff */
[----:B------:R-:W-:Y:S05]  /*4940*/  RET.REL.NODEC R148 `(_ZN10layer_norm13ln_bwd_kernelINS_13Kernel_traitsI13__nv_bfloat16S2_S2_S2_fjLj4096ELj1ELj1ELj4ELj16ENS_18Kernel_traits_baseILj4096ES2_S2_S2_S2_fjLj128EEEEELb0ELb1ELb0ELb0EEEvNS_9BwdParamsE) ;  /* 0xffffb6b094007950 */ /* 0x000fea0003c3ffff */
.L_x_296:
        /* <DEDUP_REMOVED lines=11> */
.L_x_11738:


//--------------------- .text._ZN10layer_norm13ln_bwd_kernelINS_13Kernel_traitsI13__nv_bfloat16S2_S2_S2_fjLj4096ELj1ELj1ELj4ELj16ENS_18Kernel_traits_baseILj4096ES2_S2_S2_S2_fjLj128EEEEELb0ELb1ELb0ELb1EEEvNS_9BwdParamsE --------------------------
	.section	.text._ZN10layer_norm13ln_bwd_kernelINS_13Kernel_traitsI13__nv_bfloat16S2_S2_S2_fjLj4096ELj1ELj1ELj4ELj16ENS_18Kernel_traits_baseILj4096ES2_S2_S2_S2_fjLj128EEEEELb0ELb1ELb0ELb1EEEvNS_9BwdParamsE,"ax",@progbits
	.sectioninfo	@"SHI_REGISTERS=255"
	.align	128
        .global         _ZN10layer_norm13ln_bwd_kernelINS_13Kernel_traitsI13__nv_bfloat16S2_S2_S2_fjLj4096ELj1ELj1ELj4ELj16ENS_18Kernel_traits_baseILj4096ES2_S2_S2_S2_fjLj128EEEEELb0ELb1ELb0ELb1EEEvNS_9BwdParamsE
        .type           _ZN10layer_norm13ln_bwd_kernelINS_13Kernel_traitsI13__nv_bfloat16S2_S2_S2_fjLj4096ELj1ELj1ELj4ELj16ENS_18Kernel_traits_baseILj4096ES2_S2_S2_S2_fjLj128EEEEELb0ELb1ELb0ELb1EEEvNS_9BwdParamsE,@function
        .size           _ZN10layer_norm13ln_bwd_kernelINS_13Kernel_traitsI13__nv_bfloat16S2_S2_S2_fjLj4096ELj1ELj1ELj4ELj16ENS_18Kernel_traits_baseILj4096ES2_S2_S2_S2_fjLj128EEEEELb0ELb1ELb0ELb1EEEvNS_9BwdParamsE,(.L_x_11739 - _ZN10layer_norm13ln_bwd_kernelINS_13Kernel_traitsI13__nv_bfloat16S2_S2_S2_fjLj4096ELj1ELj1ELj4ELj16ENS_18Kernel_traits_baseILj4096ES2_S2_S2_S2_fjLj128EEEEELb0ELb1ELb0ELb1EEEvNS_9BwdParamsE)
        .other          _ZN10layer_norm13ln_bwd_kernelINS_13Kernel_traitsI13__nv_bfloat16S2_S2_S2_fjLj4096ELj1ELj1ELj4ELj16ENS_18Kernel_traits_baseILj4096ES2_S2_S2_S2_fjLj128EEEEELb0ELb1ELb0ELb1EEEvNS_9BwdParamsE,@"STO_CUDA_ENTRY STV_DEFAULT"
_ZN10layer_norm13ln_bwd_kernelINS_13Kernel_traitsI13__nv_bfloat16S2_S2_S2_fjLj4096ELj1ELj1ELj4ELj16ENS_18Kernel_traits_baseILj4096ES2_S2_S2_S2_fjLj128EEEEELb0ELb1ELb0ELb1EEEvNS_9BwdParamsE:
.text._ZN10layer_norm13ln_bwd_kernelINS_13Kernel_traitsI13__nv_bfloat16S2_S2_S2_fjLj4096ELj1ELj1ELj4ELj16ENS_18Kernel_traits_baseILj4096ES2_S2_S2_S2_fjLj128EEEEELb0ELb1ELb0ELb1EEEvNS_9BwdParamsE:
[----:B------:R-:W-:Y:S02]  /*0000*/  MOV R1, c[0x0][0x28] ;  /* 0x00000a0000017a02 */ /* 0x000fe40000000f00 */
[----:B------:R-:W0:Y:S01]  /*0010*/  S2UR UR4, SR_CTAID.X ;  /* 0x00000000000479c3 */ /* 0x000e220000002500 */
[----:B------:R-:W0:Y:S01]  /*0020*/  S2R R0, SR_TID.X ;  /* 0x0000000000007919 */ /* 0x000e220000002100 */
[----:B------:R-:W-:Y:S02]  /*0030*/  IADD3 R1, R1, -0x28, RZ ;  /* 0xffffffd801017810 */ /* 0x000fe40007ffe0ff */
        /* <DEDUP_REMOVED lines=53> */
.L_x_297:
[----:B------:R-:W-:-:S04]  /*0390*/  SHF.L.U32 R0, R0, 0x4, RZ ;  /* 0x0000000400007819 */ /* 0x000fc800000006ff */
[----:B------:R-:W-:-:S04]  /*03a0*/  LOP3.LUT R0, R0, 0x7f0, RZ, 0xc0, !PT ;  /* 0x000007f000007812 */ /* 0x000fc800078ec0ff */
[----:B------:R-:W-:-:S04]  /*03b0*/  IADD3 R2, P0, R0, c[0x0][0x1b0], RZ ;  /* 0x00006c0000027a10 */ /* 0x000fc80007f1e0ff */
[----:B------:R-:W-:-:S05]  /*03c0*/  IADD3.X R3, RZ, c[0x0][0x1b4], RZ, P0, !PT ;  /* 0x00006d00ff037a10 */ /* 0x000fca00007fe4ff */
[----:B------:R-:W2:Y:S01]  /*03d0*/  LDG.E.128 R8, [R2.64] ;  /* 0x0000000402087981 */ /* 0x000ea2000c1e1d00 */
[----:B------:R-:W-:-:S03]  /*03e0*/  IADD3 R4, P0, R0, c[0x0][0x1c8], RZ ;  /* 0x0000720000047a10 */ /* 0x000fc60007f1e0ff */
[----:B------:R2:W3:Y:S01]  /*03f0*/  LDG.E.128 R16, [R2.64+0x800] ;  /* 0x0008000402107981 */ /* 0x0004e2000c1e1d00 */
[----:B------:R-:W-:-:S03]  /*0400*/  IADD3.X R5, RZ, c[0x0][0x1cc], RZ, P0, !PT ;  /* 0x00007300ff057a10 */ /* 0x000fc600007fe4ff */
[----:B------:R2:W4:Y:S04]  /*0410*/  LDG.E.128 R200, [R2.64+0x1000] ;  /* 0x0010000402c87981 */ /* 0x000528000c1e1d00 */
[----:B------:R0:W5:Y:S04]  /*0420*/  LDG.E.128 R136, [R4.64+0x1000] ;  /* 0x0010000404887981 */ /* 0x000168000c1e1d00 */
[----:B------:R2:W3:Y:S04]  /*0430*/  LDG.E.128 R192, [R2.64+0x1800] ;  /* 0x0018000402c07981 */ /* 0x0004e8000c1e1d00 */
[----:B------:R0:W3:Y:S04]  /*0440*/  LDG.E.128 R12, [R4.64] ;  /* 0x00000004040c7981 */ /* 0x0000e8000c1e1d00 */
[----:B------:R0:W3:Y:S04]  /*0450*/  LDG.E.128 R20, [R4.64+0x800] ;  /* 0x0008000404147981 */ /* 0x0000e8000c1e1d00 */
[----:B------:R0:W3:Y:S01]  /*0460*/  LDG.E.128 R52, [R4.64+0x1800] ;  /* 0x0018000404347981 */ /* 0x0000e2000c1e1d00 */
[----:B------:R-:W-:-:S02]  /*0470*/  HFMA2.MMA R150, -RZ, RZ, 0, 5.9604644775390625e-08 ;  /* 0x00000001ff967435 */ /* 0x000fc400000001ff */
[----:B------:R-:W-:Y:S02]  /*0480*/  HFMA2.MMA R156, -RZ, RZ, 0, 0 ;  /* 0x00000000ff9c7435 */ /* 0x000fe400000001ff */
[----:B------:R-:W-:Y:S01]  /*0490*/  HFMA2.MMA R165, -RZ, RZ, 0, 0 ;  /* 0x00000000ffa57435 */ /* 0x000fe200000001ff */
[----:B------:R-:W-:Y:S01]  /*04a0*/  CS2R R6, SRZ ;  /* 0x0000000000067805 */ /* 0x000fe2000001ff00 */
[----:B------:R-:W-:Y:S01]  /*04b0*/  CS2R R50, SRZ ;  /* 0x0000000000327805 */ /* 0x000fe2000001ff00 */
[----:B------:R-:W-:Y:S01]  /*04c0*/  CS2R R104, SRZ ;  /* 0x0000000000687805 */ /* 0x000fe2000001ff00 */
[----:B------:R-:W-:Y:S01]  /*04d0*/  CS2R R108, SRZ ;  /* 0x00000000006c7805 */ /* 0x000fe2000001ff00 */
[----:B0-----:R-:W-:Y:S01]  /*04e0*/  CS2R R4, SRZ ;  /* 0x0000000000047805 */ /* 0x001fe2000001ff00 */
        /* <DEDUP_REMOVED lines=24> */
[----:B------:R-:W-:Y:S01]  /*0670*/  MOV R172, RZ ;  /* 0x000000ff00ac7202 */ /* 0x000fe20000000f00 */
        /* <DEDUP_REMOVED lines=10> */
[--C-:B------:R-:W-:Y:S01]  /*0720*/  PRMT R0, RZ, 0x5410, R9.reuse ;  /* 0x00005410ff007816 */ /* 0x100fe20000000009 */
[----:B------:R0:W-:Y:S04]  /*0730*/  STL [R1+0x20], R3 ;  /* 0x0000200301007387 */ /* 0x0001e80000100800 */
[----:B------:R1:W-:Y:S04]  /*0740*/  STL [R1+0x1c], R2 ;  /* 0x00001c0201007387 */ /* 0x0003e80000100800 */
[----:B------:R2:W-:Y:S01]  /*0750*/  STL [R1+0x18], R0 ;  /* 0x0000180001007387 */ /* 0x0005e20000100800 */
[----:B0-----:R-:W-:-:S02]  /*0760*/  PRMT R3, RZ, 0x7610, R9 ;  /* 0x00007610ff037816 */ /* 0x001fc40000000009 */
[----:B-1----:R-:W-:-:S03]  /*0770*/  PRMT R2, RZ, 0x5410, R10 ;  /* 0x00005410ff027816 */ /* 0x002fc6000000000a */
[----:B------:R0:W-:Y:S01]  /*0780*/  STL [R1+0x14], R3 ;  /* 0x0000140301007387 */ /* 0x0001e20000100800 */
[----:B--2---:R-:W-:-:S03]  /*0790*/  PRMT R0, RZ, 0x7610, R10 ;  /* 0x00007610ff007816 */ /* 0x004fc6000000000a */
[----:B------:R1:W-:Y:S04]  /*07a0*/  STL [R1+0x10], R2 ;  /* 0x0000100201007387 */ /* 0x0003e80000100800 */
[----:B------:R3:W-:Y:S01]  /*07b0*/  STL [R1+0xc], R0 ;  /* 0x00000c0001007387 */ /* 0x0007e20000100800 */
[--C-:B0-----:R-:W-:Y:S02]  /*07c0*/  PRMT R3, RZ, 0x5410, R11.reuse ;  /* 0x00005410ff037816 */ /* 0x101fe4000000000b */
[----:B-1----:R-:W-:-:S03]  /*07d0*/  PRMT R2, RZ, 0x7610, R11 ;  /* 0x00007610ff027816 */ /* 0x002fc6000000000b */
[----:B------:R-:W-:Y:S01]  /*07e0*/  STL [R1+0x8], R3 ;  /* 0x0000080301007387 */ /* 0x000fe20000100800 */
[----:B---3--:R-:W-:-:S03]  /*07f0*/  PRMT R0, RZ, 0x5410, R16 ;  /* 0x00005410ff007816 */ /* 0x008fc60000000010 */
[----:B------:R0:W-:Y:S01]  /*0800*/  STL [R1+0x4], R2 ;  /* 0x0000040201007387 */ /* 0x0001e20000100800 */
[--C-:B----4-:R-:W-:Y:S02]  /*0810*/  PRMT R245, RZ, 0x5410, R200.reuse ;  /* 0x00005410fff57816 */ /* 0x110fe400000000c8 */
        /* <DEDUP_REMOVED lines=8> */
[----:B------:R-:W-:Y:S01]  /*08a0*/  PRMT R135, RZ, 0x7610, R137 ;  /* 0x00007610ff877816 */ /* 0x000fe20000000089 */
[----:B------:R1:W-:Y:S01]  /*08b0*/  STL [R1], R0 ;  /* 0x0000000001007387 */ /* 0x0003e20000100800 */
[--C-:B------:R-:W-:Y:S02]  /*08c0*/  PRMT R202, RZ, 0x5410, R192.reuse ;  /* 0x00005410ffca7816 */ /* 0x100fe400000000c0 */
[----:B------:R-:W-:-:S02]  /*08d0*/  PRMT R201, RZ, 0x7610, R192 ;  /* 0x00007610ffc97816 */ /* 0x000fc400000000c0 */
[--C-:B------:R-:W-:Y:S02]  /*08e0*/  PRMT R200, RZ, 0x5410, R193.reuse ;  /* 0x00005410ffc87816 */ /* 0x100fe400000000c1 */
[----:B------:R-:W-:Y:S02]  /*08f0*/  PRMT R199, RZ, 0x7610, R193 ;  /* 0x00007610ffc77816 */ /* 0x000fe400000000c1 */
[--C-:B------:R-:W-:Y:S02]  /*0900*/  PRMT R198, RZ, 0x5410, R194.reuse ;  /* 0x00005410ffc67816 */ /* 0x100fe400000000c2 */
[----:B------:R-:W-:Y:S02]  /*0910*/  PRMT R197, RZ, 0x7610, R194 ;  /* 0x00007610ffc57816 */ /* 0x000fe400000000c2 */
[--C-:B------:R-:W-:Y:S02]  /*0920*/  PRMT R136, RZ, 0x5410, R138.reuse ;  /* 0x00005410ff887816 */ /* 0x100fe4000000008a */
[----:B------:R-:W-:Y:S01]  /*0930*/  PRMT R137, RZ, 0x7610, R138 ;  /* 0x00007610ff897816 */ /* 0x000fe2000000008a */
[----:B0-----:R-:W-:Y:S01]  /*0940*/  CS2R R2, SRZ ;  /* 0x0000000000027805 */ /* 0x001fe2000001ff00 */
[----:B------:R-:W-:Y:S01]  /*0950*/  PRMT R252, RZ, 0x7610, R16 ;  /* 0x00007610fffc7816 */ /* 0x000fe20000000010 */
[----:B------:R-:W-:Y:S01]  /*0960*/  CS2R R10, SRZ ;  /* 0x00000000000a7805 */ /* 0x000fe2000001ff00 */
[--C-:B------:R-:W-:Y:S01]  /*0970*/  PRMT R251, RZ, 0x5410, R17.reuse ;  /* 0x00005410fffb7816 */ /* 0x100fe20000000011 */
[----:B------:R-:W-:Y:S01]  /*0980*/  CS2R R8, SRZ ;  /* 0x0000000000087805 */ /* 0x000fe2000001ff00 */
[----:B------:R-:W-:-:S02]  /*0990*/  PRMT R250, RZ, 0x7610, R17 ;  /* 0x00007610fffa7816 */ /* 0x000fc40000000011 */
[--C-:B------:R-:W-:Y:S01]  /*09a0*/  PRMT R249, RZ, 0x5410, R18.reuse ;  /* 0x00005410fff97816 */ /* 0x100fe20000000012 */
[----:B------:R-:W-:Y:S01]  /*09b0*/  CS2R R16, SRZ ;  /* 0x0000000000107805 */ /* 0x000fe2000001ff00 */
[----:B------:R-:W-:Y:S02]  /*09c0*/  PRMT R248, RZ, 0x7610, R18 ;  /* 0x00007610fff87816 */ /* 0x000fe40000000012 */
[--C-:B------:R-:W-:Y:S02]  /*09d0*/  PRMT R247, RZ, 0x5410, R19.reuse ;  /* 0x00005410fff77816 */ /* 0x100fe40000000013 */
[----:B------:R-:W-:Y:S02]  /*09e0*/  PRMT R246, RZ, 0x7610, R19 ;  /* 0x00007610fff67816 */ /* 0x000fe40000000013 */
[----:B------:R-:W-:Y:S01]  /*09f0*/  PRMT R205, RZ, 0x5410, R203 ;  /* 0x00005410ffcd7816 */ /* 0x000fe200000000cb */
[----:B------:R-:W-:Y:S01]  /*0a00*/  CS2R R18, SRZ ;  /* 0x0000000000127805 */ /* 0x000fe2000001ff00 */
[----:B------:R-:W-:-:S02]  /*0a10*/  PRMT R196, RZ, 0x5410, R195 ;  /* 0x00005410ffc47816 */ /* 0x000fc400000000c3 */
[--C-:B------:R-:W-:Y:S02]  /*0a20*/  PRMT R194, RZ, 0x5410, R12.reuse ;  /* 0x00005410ffc27816 */ /* 0x100fe4000000000c */
        /* <DEDUP_REMOVED lines=8> */
[--C-:B------:R-:W-:Y:S01]  /*0ab0*/  PRMT R183, RZ, 0x5410, R20.reuse ;  /* 0x00005410ffb77816 */ /* 0x100fe20000000014 */
        /* <DEDUP_REMOVED lines=12> */
[----:B------:R-:W-:Y:S02]  /*0b80*/  PRMT R195, RZ, 0x7610, R195 ;  /* 0x00007610ffc37816 */ /* 0x000fe400000000c3 */
[----:B------:R-:W-:Y:S02]  /*0b90*/  PRMT R139, RZ, 0x7610, R139 ;  /* 0x00007610ff8b7816 */ /* 0x000fe4000000008b */
[----:B-1----:R-:W-:Y:S02]  /*0ba0*/  MOV R0, RZ ;  /* 0x000000ff00007202 */ /* 0x002fe40000000f00 */
[--C-:B------:R-:W-:Y:S02]  /*0bb0*/  PRMT R157, RZ, 0x5410, R52.reuse ;  /* 0x00005410ff9d7816 */ /* 0x100fe40000000034 */
[----:B------:R-:W-:Y:S02]  /*0bc0*/  PRMT R158, RZ, 0x7610, R52 ;  /* 0x00007610ff9e7816 */ /* 0x000fe40000000034 */
[----:B------:R-:W-:-:S02]  /*0bd0*/  PRMT R159, RZ, 0x5410, R53 ;  /* 0x00005410ff9f7816 */ /* 0x000fc40000000035 */
[----:B------:R-:W-:Y:S02]  /*0be0*/  PRMT R160, RZ, 0x7610, R53 ;  /* 0x00007610ffa07816 */ /* 0x000fe40000000035 */
[--C-:B------:R-:W-:Y:S02]  /*0bf0*/  PRMT R161, RZ, 0x5410, R54.reuse ;  /* 0x00005410ffa17816 */ /* 0x100fe40000000036 */
[----:B------:R-:W-:Y:S02]  /*0c00*/  PRMT R162, RZ, 0x7610, R54 ;  /* 0x00007610ffa27816 */ /* 0x000fe40000000036 */
[--C-:B------:R-:W-:Y:S02]  /*0c10*/  PRMT R163, RZ, 0x5410, R55.reuse ;  /* 0x00005410ffa37816 */ /* 0x100fe40000000037 */
[----:B------:R-:W-:Y:S02]  /*0c20*/  PRMT R164, RZ, 0x7610, R55 ;  /* 0x00007610ffa47816 */ /* 0x000fe40000000037 */
.L_x_302:
[----:B------:R-:W0:Y:S01]  /*0c30*/  S2R R74, SR_TID.X ;  /* 0x00000000004a7919 */ /* 0x000e220000002100 */
[----:B------:R-:W-:Y:S01]  /*0c40*/  ISETP.NE.U32.AND P0, PT, RZ, c[0x0][0x1c0], PT ;  /* 0x00007000ff007a0c */ /* 0x000fe20003f05070 */
[----:B------:R-:W-:-:S02]  /*0c50*/  IMAD R72, R132, c[0x0][0x168], RZ ;  /* 0x00005a0084487a24 */ /* 0x000fc400078e02ff */
[----:B------:R-:W2:Y:S01]  /*0c60*/  LDL R236, [R1+0x18] ;  /* 0x0000180001ec7983 */ /* 0x000ea20000100800 */
[----:B------:R-:W-:Y:S02]  /*0c70*/  ISETP.NE.AND.EX P0, PT, RZ, c[0x0][0x1c4], PT, P0 ;  /* 0x00007100ff007a0c */ /* 0x000fe40003f05300 */
[----:B------:R-:W-:Y:S01]  /*0c80*/  SHF.R.S32.HI R73, RZ, 0x1f, R72 ;  /* 0x0000001fff497819 */ /* 0x000fe20000011448 */
[----:B------:R-:W3:Y:S03]  /*0c90*/  LDL R229, [R1+0x10] ;  /* 0x0000100001e57983 */ /* 0x000ee60000100800 */
[----:B------:R-:W-:Y:S01]  /*0ca0*/  LEA.HI R174, R73, R72, RZ, 0x3 ;  /* 0x0000004849ae7211 */ /* 0x000fe200078f18ff */
[----:B------:R-:W4:Y:S01]  /*0cb0*/  LDL R233, [R1+0x14] ;  /* 0x0000140001e97983 */ /* 0x000f220000100800 */
[----:B------:R-:W-:Y:S02]  /*0cc0*/  SHF.R.S32.HI R77, RZ, 0x1f, R132 ;  /* 0x0000001fff4d7819 */ /* 0x000fe40000011484 */
[----:B------:R-:W-:Y:S01]  /*0cd0*/  MOV R155, 0x10 ;  /* 0x00000010009b7802 */ /* 0x000fe20000000f00 */
[----:B------:R-:W2:Y:S02]  /*0ce0*/  LDL R218, [R1+0xc] ;  /* 0x00000c0001da7983 */ /* 0x000ea40000100800 */
[----:B------:R-:W-:-:S02]  /*0cf0*/  @P0 LEA R72, P1, R132, c[0x0][0x1c0], 0x1 ;  /* 0x0000700084480a11 */ /* 0x000fc400078208ff */
[----:B0-----:R-:W-:-:S04]  /*0d00*/  LOP3.LUT R75, R74, 0x7f, RZ, 0xc0, !PT ;  /* 0x0000007f4a4b7812 */ /* 0x001fc800078ec0ff */
[----:B------:R-:W-:Y:S02]  /*0d10*/  LEA.HI.SX32 R174, R174, R75, 0x1d ;  /* 0x0000004baeae7211 */ /* 0x000fe400078feaff */
[----:B------:R-:W-:Y:S02]  /*0d20*/  @P0 LEA.HI.X R73, R132, c[0x0][0x1c4], R77, 0x1, P1 ;  /* 0x0000710084490a11 */ /* 0x000fe400008f0c4d */
[C---:B------:R-:W-:Y:S02]  /*0d30*/  IADD3 R204, R174.reuse, 0x80, RZ ;  /* 0x00000080aecc7810 */ /* 0x040fe40007ffe0ff */
[C---:B------:R-:W-:Y:S02]  /*0d40*/  IADD3 R188, R174.reuse, 0x100, RZ ;  /* 0x00000100aebc7810 */ /* 0x040fe40007ffe0ff */
[----:B------:R-:W-:Y:S01]  /*0d50*/  MOV R149, 0x4 ;  /* 0x0000000400957802 */ /* 0x000fe20000000f00 */
[-C--:B------:R-:W-:Y:S01]  /*0d60*/  IMAD.WIDE.U32 R74, R174, R155.reuse, c[0x0][0x188] ;  /* 0x00006200ae4a7625 */ /* 0x080fe200078e009b */
[----:B------:R0:W2:Y:S03]  /*0d70*/  @P0 LDG.E.U16 R208, [R72.64] ;  /* 0x0000000448d00981 */ /* 0x0000a6000c1e1500 */
[----:B------:R-:W-:-:S04]  /*0d80*/  IMAD.WIDE.U32 R80, R204, R155, c[0x0][0x188] ;  /* 0x00006200cc507625 */ /* 0x000fc800078e009b */
[----:B------:R-:W-:Y:S02]  /*0d90*/  IMAD.WIDE.U32 R84, R188, R155, c[0x0][0x188] ;  /* 0x00006200bc547625 */ /* 0x000fe400078e009b */
[----:B------:R-:W3:Y:S02]  /*0da0*/  LDG.E.128 R80, [R80.64] ;  /* 0x0000000450507981 */ /* 0x000ee4000c1e1d00 */
[----:B------:R-:W-:Y:S02]  /*0db0*/  IMAD.WIDE R88, R132, R149, c[0x0][0x1a0] ;  /* 0x0000680084587625 */ /* 0x000fe400078e0295 */
[----:B0-----:R-:W4:Y:S04]  /*0dc0*/  LDG.E.128 R72, [R74.64] ;  /* 0x000000044a487981 */ /* 0x001f28000c1e1d00 */
[----:B------:R-:W4:Y:S04]  /*0dd0*/  LDG.E.128 R84, [R84.64] ;  /* 0x0000000454547981 */ /* 0x000f28000c1e1d00 */
[----:B------:R0:W4:Y:S01]  /*0de0*/  LDG.E R207, [R88.64] ;  /* 0x0000000458cf7981 */ /* 0x000122000c1e1900 */
[C---:B------:R-:W-:Y:S01]  /*0df0*/  IADD3 R173, R174.reuse, 0x180, RZ ;  /* 0x00000180aead7810 */ /* 0x040fe20007ffe0ff */
[----:B------:R-:W-:-:S04]  /*0e00*/  IMAD.WIDE.U32 R76, R174, R155, c[0x0][0x208] ;  /* 0x00008200ae4c7625 */ /* 0x000fc800078e009b */
[----:B------:R-:W-:Y:S02]  /*0e10*/  IMAD.WIDE.U32 R90, R173, R155, c[0x0][0x188] ;  /* 0x00006200ad5a7625 */ /* 0x000fe400078e009b */
[----:B------:R-:W4:Y:S04]  /*0e20*/  LDG.E.128 R76, [R76.64] ;  /* 0x000000044c4c7981 */ /* 0x000f28000c1e1d00 */
[----:B0-----:R-:W4:Y:S01]  /*0e30*/  LDG.E.128 R88, [R90.64] ;  /* 0x000000045a587981 */ /* 0x001f22000c1e1d00 */
[----:B------:R-:W-:Y:S01]  /*0e40*/  MOV R190, 0x3f800000 ;  /* 0x3f80000000be7802 */ /* 0x000fe20000000f00 */
[----:B------:R-:W-:Y:S01]  /*0e50*/  ULDC.U8 UR6, c[0x0][0x1f0] ;  /* 0x00007c0000067ab9 */ /* 0x000fe20000000000 */
[----:B------:R-:W-:-:S05]  /*0e60*/  IMAD.WIDE R148, R132, R149, c[0x0][0x1a8] ;  /* 0x00006a0084947625 */ /* 0x000fca00078e0295 */
[----:B------:R0:W4:Y:S01]  /*0e70*/  LDG.E R189, [R148.64] ;  /* 0x0000000494bd7981 */ /* 0x000122000c1e1900 */
[----:B------:R-:W-:-:S06]  /*0e80*/  IMAD.WIDE.U32 R96, R188, R155, c[0x0][0x208] ;  /* 0x00008200bc607625 */ /* 0x000fcc00078e009b */
[----:B------:R-:W4:Y:S01]  /*0e90*/  LDG.E.128 R96, [R96.64] ;  /* 0x0000000460607981 */ /* 0x000f22000c1e1d00 */
[----:B--2---:R-:W-:Y:S02]  /*0ea0*/  @P0 PRMT R190, RZ, 0x5410, R208 ;  /* 0x00005410ffbe0816 */ /* 0x004fe400000000d0 */
[----:B------:R-:W-:Y:S02]  /*0eb0*/  ISETP.NE.AND P0, PT, RZ, UR6, PT ;  /* 0x00000006ff007c0c */ /* 0x000fe4000bf05270 */
[--C-:B---3--:R-:W-:Y:S02]  /*0ec0*/  PRMT R212, RZ, 0x5410, R80.reuse ;  /* 0x00005410ffd47816 */ /* 0x108fe40000000050 */
[----:B------:R-:W-:Y:S02]  /*0ed0*/  PRMT R216, RZ, 0x7610, R80 ;  /* 0x00007610ffd87816 */ /* 0x000fe40000000050 */
[--C-:B----4-:R-:W-:Y:S02]  /*0ee0*/  PRMT R242, RZ, 0x5410, R72.reuse ;  /* 0x00005410fff27816 */ /* 0x110fe40000000048 */
[----:B------:R-:W-:-:S02]  /*0ef0*/  PRMT R241, RZ, 0x7610, R72 ;  /* 0x00007610fff17816 */ /* 0x000fc40000000048 */
[----:B------:R-:W-:Y:S02]  /*0f00*/  PRMT R80, RZ, 0x5410, R84 ;  /* 0x00005410ff507816 */ /* 0x000fe40000000054 */
[----:B------:R-:W-:Y:S02]  /*0f10*/  FSEL R72, R207, RZ, !P0 ;  /* 0x000000ffcf487208 */ /* 0x000fe40004000000 */
[--C-:B------:R-:W-:Y:S02]  /*0f20*/  PRMT R215, RZ, 0x5410, R86.reuse ;  /* 0x00005410ffd77816 */ /* 0x100fe40000000056 */
[----:B------:R-:W-:Y:S01]  /*0f30*/  PRMT R217, RZ, 0x7610, R86 ;  /* 0x00007610ffd97816 */ /* 0x000fe20000000056 */
[----:B------:R-:W-:Y:S02]  /*0f40*/  FADD.FTZ R86, -R72, R80 ;  /* 0x0000005048567221 */ /* 0x000fe40000010100 */
[----:B------:R-:W2:Y:S01]  /*0f50*/  LDL R80, [R1+0x20] ;  /* 0x0000200001507983 */ /* 0x000ea20000100800 */
[----:B------:R-:W-:-:S04]  /*0f60*/  ISETP.NE.U32.AND P1, PT, RZ, c[0x0][0x218], PT ;  /* 0x00008600ff007a0c */ /* 0x000fc80003f25070 */
[----:B------:R-:W-:Y:S01]  /*0f70*/  ISETP.NE.AND.EX P1, PT, RZ, c[0x0][0x21c], PT, P1 ;  /* 0x00008700ff007a0c */ /* 0x000fe20003f25310 */
[----:B------:R-:W-:Y:S01]  /*0f80*/  IMAD.WIDE.U32 R92, R204, R155, c[0x0][0x208] ;  /* 0x00008200cc5c7625 */ /* 0x000fe200078e009b */
[----:B------:R-:W-:-:S03]  /*0f90*/  LOP3.LUT P2, RZ, R150, 0xff, RZ, 0xc0, !PT ;  /* 0x000000ff96ff7812 */ /* 0x000fc6000784c0ff */
[----:B------:R-:W-:Y:S01]  /*0fa0*/  IMAD.WIDE.U32 R100, R173, R155, c[0x0][0x208] ;  /* 0x00008200ad647625 */ /* 0x000fe200078e009b */
[--C-:B------:R-:W-:Y:S01]  /*0fb0*/  PRMT R224, RZ, 0x5410, R81.reuse ;  /* 0x00005410ffe07816 */ /* 0x100fe20000000051 */
[----:B------:R-:W3:Y:S01]  /*0fc0*/  LDG.E.128 R92, [R92.64] ;  /* 0x000000045c5c7981 */ /* 0x000ee2000c1e1d00 */
[----:B------:R-:W-:-:S05]  /*0fd0*/  PRMT R226, RZ, 0x7610, R81 ;  /* 0x00007610ffe27816 */ /* 0x000fca0000000051 */
[----:B0-----:R-:W-:-:S04]  /*0fe0*/  @P1 IMAD.WIDE.U32 R148, R174, R155, c[0x0][0x218] ;  /* 0x00008600ae941625 */ /* 0x001fc800078e009b */
[----:B------:R-:W-:-:S04]  /*0ff0*/  @P1 IMAD.WIDE.U32 R150, R204, R155, c[0x0][0x218] ;  /* 0x00008600cc961625 */ /* 0x000fc800078e009b */
[-C--:B------:R-:W-:Y:S01]  /*1000*/  @P1 IMAD.WIDE.U32 R152, R188, R155.reuse, c[0x0][0x218] ;  /* 0x00008600bc981625 */ /* 0x080fe200078e009b */
[----:B------:R-:W-:Y:S01]  /*1010*/  PRMT R81, RZ, 0x7610, R84 ;  /* 0x00007610ff517816 */ /* 0x000fe20000000054 */
[----:B------:R0:W5:Y:S02]  /*1020*/  @P1 LDG.E.128 R52, [R148.64] ;  /* 0x0000000494341981 */ /* 0x000164000c1e1d00 */
[----:B------:R-:W-:Y:S01]  /*1030*/  @P1 IMAD.WIDE.U32 R154, R173, R155, c[0x0][0x218] ;  /* 0x00008600ad9a1625 */ /* 0x000fe200078e009b */
[----:B------:R-:W-:Y:S01]  /*1040*/  PRMT R208, RZ, 0x5410, R77 ;  /* 0x00005410ffd07816 */ /* 0x000fe2000000004d */
[----:B------:R1:W5:Y:S01]  /*1050*/  @P1 LDG.E.128 R60, [R152.64] ;  /* 0x00000004983c1981 */ /* 0x000362000c1e1d00 */
[----:B------:R-:W-:-:S03]  /*1060*/  PRMT R214, RZ, 0x7610, R78 ;  /* 0x00007610ffd67816 */ /* 0x000fc6000000004e */
[----:B------:R4:W5:Y:S01]  /*1070*/  @P1 LDG.E.128 R64, [R154.64] ;  /* 0x000000049a401981 */ /* 0x000962000c1e1d00 */
[--C-:B------:R-:W-:Y:S02]  /*1080*/  PRMT R232, RZ, 0x5410, R83.reuse ;  /* 0x00005410ffe87816 */ /* 0x100fe40000000053 */
[----:B------:R-:W-:Y:S01]  /*1090*/  PRMT R234, RZ, 0x7610, R83 ;  /* 0x00007610ffea7816 */ /* 0x000fe20000000053 */
[----:B------:R-:W-:Y:S01]  /*10a0*/  FADD.FTZ R242, -R72, R242 ;  /* 0x000000f248f27221 */ /* 0x000fe20000010100 */
[----:B------:R-:W3:Y:S01]  /*10b0*/  LDL R83, [R1+0x1c] ;  /* 0x00001c0001537983 */ /* 0x000ee20000100800 */
[----:B-1----:R-:W-:Y:S02]  /*10c0*/  PRMT R153, RZ, 0x5410, R78 ;  /* 0x00005410ff997816 */ /* 0x002fe4000000004e */
[----:B------:R-:W-:Y:S01]  /*10d0*/  PRMT R78, RZ, 0x5410, R88 ;  /* 0x00005410ff4e7816 */ /* 0x000fe20000000058 */
[----:B------:R-:W3:Y:S01]  /*10e0*/  LDG.E.128 R100, [R100.64] ;  /* 0x0000000464647981 */ /* 0x000ee2000c1e1d00 */
[----:B----4-:R-:W-:-:S02]  /*10f0*/  PRMT R155, RZ, 0x7610, R77 ;  /* 0x00007610ff9b7816 */ /* 0x010fc4000000004d */
[----:B------:R-:W-:Y:S01]  /*1100*/  PRMT R77, RZ, 0x7610, R88 ;  /* 0x00007610ff4d7816 */ /* 0x000fe20000000058 */
[----:B------:R-:W-:Y:S01]  /*1110*/  FADD.FTZ R88, -R72, R81 ;  /* 0x0000005148587221 */ /* 0x000fe20000010100 */
[----:B------:R-:W-:Y:S01]  /*1120*/  PRMT R240, RZ, 0x5410, R76 ;  /* 0x00005410fff07816 */ /* 0x000fe2000000004c */
[----:B------:R-:W1:Y:S01]  /*1130*/  S2R R81, SR_TID.X ;  /* 0x0000000000517919 */ /* 0x000e620000002100 */
[----:B------:R-:W-:-:S03]  /*1140*/  FMUL.FTZ R242, R189, R242 ;  /* 0x000000f2bdf27220 */ /* 0x000fc60000410000 */
[----:B------:R-:W-:Y:S01]  /*1150*/  FADD.FTZ R166, R240, R166 ;  /* 0x000000a6f0a67221 */ /* 0x000fe20000010000 */
[----:B------:R-:W-:Y:S01]  /*1160*/  PRMT R210, RZ, 0x7610, R76 ;  /* 0x00007610ffd27816 */ /* 0x000fe2000000004c */
[----:B------:R-:W-:Y:S01]  /*1170*/  FFMA.FTZ R167, R242, R240, R167 ;  /* 0x000000f0f2a77223 */ /* 0x000fe200000100a7 */
[----:B------:R-:W-:Y:S02]  /*1180*/  PRMT R152, RZ, 0x5410, R75 ;  /* 0x00005410ff987816 */ /* 0x000fe4000000004b */
[--C-:B------:R-:W-:Y:S02]  /*1190*/  PRMT R219, RZ, 0x5410, R87.reuse ;  /* 0x00005410ffdb7816 */ /* 0x100fe40000000057 */
[----:B------:R-:W-:Y:S02]  /*11a0*/  PRMT R221, RZ, 0x7610, R87 ;  /* 0x00007610ffdd7816 */ /* 0x000fe40000000057 */
[----:B------:R-:W-:Y:S01]  /*11b0*/  PRMT R239, RZ, 0x5410, R73 ;  /* 0x00005410ffef7816 */ /* 0x000fe20000000049 */
[C---:B------:R-:W-:Y:S01]  /*11c0*/  FADD.FTZ R241, -R72.reuse, R241 ;  /* 0x000000f148f17221 */ /* 0x040fe20000010100 */
[----:B0-----:R-:W-:Y:S01]  /*11d0*/  PRMT R148, RZ, 0x7610, R75 ;  /* 0x00007610ff947816 */ /* 0x001fe2000000004b */
[----:B------:R-:W-:Y:S01]  /*11e0*/  FADD.FTZ R226, -R72, R226 ;  /* 0x000000e248e27221 */ /* 0x000fe20000010100 */
[----:B------:R-:W-:Y:S01]  /*11f0*/  PRMT R76, RZ, 0x5410, R89 ;  /* 0x00005410ff4c7816 */ /* 0x000fe20000000059 */
[----:B------:R0:W5:Y:S01]  /*1200*/  @P1 LDG.E.128 R56, [R150.64] ;  /* 0x0000000496381981 */ /* 0x000162000c1e1d00 */
[----:B-1----:R-:W-:-:S03]  /*1210*/  LOP3.LUT P3, RZ, R81, 0x1f, RZ, 0xc0, !PT ;  /* 0x0000001f51ff7812 */ /* 0x002fc6000786c0ff */
[----:B------:R-:W4:Y:S01]  /*1220*/  LDL R81, [R1+0x8] ;  /* 0x0000080001517983 */ /* 0x000f220000100800 */
[----:B------:R-:W-:Y:S02]  /*1230*/  PRMT R75, RZ, 0x7610, R89 ;  /* 0x00007610ff4b7816 */ /* 0x000fe40000000059 */
[--C-:B------:R-:W-:Y:S02]  /*1240*/  PRMT R87, RZ, 0x5410, R96.reuse ;  /* 0x00005410ff577816 */ /* 0x100fe40000000060 */
[----:B------:R-:W-:Y:S02]  /*1250*/  PRMT R89, RZ, 0x7610, R96 ;  /* 0x00007610ff597816 */ /* 0x000fe40000000060 */
[----:B------:R-:W4:Y:S01]  /*1260*/  LDL R96, [R1] ;  /* 0x0000000001607983 */ /* 0x000f220000100800 */
[----:B--2---:R-:W-:-:S03]  /*1270*/  FMUL.FTZ R240, R80, R240 ;  /* 0x000000f050f07220 */ /* 0x004fc60000410000 */
[----:B------:R-:W2:Y:S01]  /*1280*/  LDL R80, [R1+0x4] ;  /* 0x0000040001507983 */ /* 0x000ea20000100800 */
[----:B------:R-:W-:Y:S01]  /*1290*/  PRMT R149, RZ, 0x5410, R74 ;  /* 0x00005410ff957816 */ /* 0x000fe2000000004a */
[C---:B------:R-:W-:Y:S02]  /*12a0*/  FADD.FTZ R239, -R72.reuse, R239 ;  /* 0x000000ef48ef7221 */ /* 0x040fe40000010100 */
[C---:B------:R-:W-:Y:S02]  /*12b0*/  FADD.FTZ R234, -R72.reuse, R234 ;  /* 0x000000ea48ea7221 */ /* 0x040fe40000010100 */
[----:B------:R-:W-:Y:S01]  /*12c0*/  FADD.FTZ R207, -R72, R149 ;  /* 0x0000009548cf7221 */ /* 0x000fe20000010100 */
[----:B------:R-:W-:Y:S01]  /*12d0*/  PRMT R209, RZ, 0x7610, R73 ;  /* 0x00007610ffd17816 */ /* 0x000fe20000000049 */
[C---:B------:R-:W-:Y:S01]  /*12e0*/  FMUL.FTZ R239, R189.reuse, R239 ;  /* 0x000000efbdef7220 */ /* 0x040fe20000410000 */
[----:B---3--:R-:W-:Y:S01]  /*12f0*/  PRMT R227, RZ, 0x5410, R93 ;  /* 0x00005410ffe37816 */ /* 0x008fe2000000005d */
[C---:B------:R-:W-:Y:S01]  /*1300*/  FMUL.FTZ R207, R189.reuse, R207 ;  /* 0x000000cfbdcf7220 */ /* 0x040fe20000410000 */
[----:B------:R-:W-:Y:S01]  /*1310*/  PRMT R235, RZ, 0x5410, R95 ;  /* 0x00005410ffeb7816 */ /* 0x000fe2000000005f */
[C---:B------:R-:W-:Y:S01]  /*1320*/  FMUL.FTZ R241, R189.reuse, R241 ;  /* 0x000000f1bdf17220 */ /* 0x040fe20000410000 */
[----:B------:R-:W-:Y:S01]  /*1330*/  PRMT R93, RZ, 0x7610, R93 ;  /* 0x00007610ff5d7816 */ /* 0x000fe2000000005d */
[C---:B------:R-:W-:Y:S01]  /*1340*/  FMUL.FTZ R226, R189.reuse, R226 ;  /* 0x000000e2bde27220 */ /* 0x040fe20000410000 */
[----:B------:R-:W-:Y:S01]  /*1350*/  PRMT R95, RZ, 0x7610, R95 ;  /* 0x00007610ff5f7816 */ /* 0x000fe2000000005f */
[----:B------:R-:W-:-:S02]  /*1360*/  FMUL.FTZ R234, R189, R234 ;  /* 0x000000eabdea7220 */ /* 0x000fc40000410000 */
[----:B------:R-:W-:Y:S02]  /*1370*/  FADD.FTZ R170, R208, R170 ;  /* 0x000000aad0aa7221 */ /* 0x000fe40000010000 */
[-C--:B------:R-:W-:Y:S02]  /*1380*/  FFMA.FTZ R171, R239, R208.reuse, R171 ;  /* 0x000000d0efab7223 */ /* 0x080fe400000100ab */
[----:B------:R-:W-:Y:S02]  /*1390*/  FADD.FTZ R146, R153, R146 ;  /* 0x0000009299927221 */ /* 0x000fe40000010000 */
[-C--:B------:R-:W-:Y:S02]  /*13a0*/  FFMA.FTZ R147, R207, R153.reuse, R147 ;  /* 0x00000099cf937223 */ /* 0x080fe40000010093 */
[----:B------:R-:W-:Y:S02]  /*13b0*/  FMUL.FTZ R208, R236, R208 ;  /* 0x000000d0ecd07220 */ /* 0x000fe40000410000 */
[----:B------:R-:W-:-:S02]  /*13c0*/  FMUL.FTZ R153, R229, R153 ;  /* 0x00000099e5997220 */ /* 0x000fc40000410000 */
[----:B------:R-:W-:Y:S02]  /*13d0*/  FADD.FTZ R209, -R72, R209 ;  /* 0x000000d148d17221 */ /* 0x000fe40000010100 */
[----:B------:R-:W-:Y:S02]  /*13e0*/  FADD.FTZ R168, R210, R168 ;  /* 0x000000a8d2a87221 */ /* 0x000fe40000010000 */
[----:B------:R-:W-:Y:S02]  /*13f0*/  FFMA.FTZ R169, R241, R210, R169 ;  /* 0x000000d2f1a97223 */ /* 0x000fe400000100a9 */
[----:B------:R-:W-:Y:S02]  /*1400*/  FADD.FTZ R125, R93, R125 ;  /* 0x0000007d5d7d7221 */ /* 0x000fe40000010000 */
[-C--:B------:R-:W-:Y:S02]  /*1410*/  FFMA.FTZ R126, R226, R93.reuse, R126 ;  /* 0x0000005de27e7223 */ /* 0x080fe4000001007e */
[----:B------:R-:W-:-:S02]  /*1420*/  FMUL.FTZ R229, R250, R93 ;  /* 0x0000005dfae57220 */ /* 0x000fc40000410000 */
[----:B------:R-:W-:Y:S02]  /*1430*/  FADD.FTZ R117, R95, R117 ;  /* 0x000000755f757221 */ /* 0x000fe40000010000 */
[-C--:B------:R-:W-:Y:S02]  /*1440*/  FFMA.FTZ R118, R234, R95.reuse, R118 ;  /* 0x0000005fea767223 */ /* 0x080fe40000010076 */
[----:B------:R-:W-:Y:S02]  /*1450*/  FMUL.FTZ R236, R246, R95 ;  /* 0x0000005ff6ec7220 */ /* 0x000fe40000410000 */
[----:B------:R-:W-:Y:S02]  /*1460*/  FMUL.FTZ R210, R83, R210 ;  /* 0x000000d253d27220 */ /* 0x000fe40000410000 */
[----:B------:R-:W-:Y:S02]  /*1470*/  FADD.FTZ R93, RZ, R240 ;  /* 0x000000f0ff5d7221 */ /* 0x000fe40000010000 */
[----:B------:R-:W-:-:S02]  /*1480*/  FFMA.FTZ R95, R242, R240, RZ ;  /* 0x000000f0f25f7223 */ /* 0x000fc400000100ff */
[----:B------:R-:W-:Y:S02]  /*1490*/  FMUL.FTZ R209, R189, R209 ;  /* 0x000000d1bdd17220 */ /* 0x000fe40000410000 */
[----:B------:R-:W-:Y:S02]  /*14a0*/  FADD.FTZ R93, R93, R210 ;  /* 0x000000d25d5d7221 */ /* 0x000fe40000010000 */
[----:B------:R-:W-:Y:S01]  /*14b0*/  FFMA.FTZ R95, R241, R210, R95 ;  /* 0x000000d2f15f7223 */ /* 0x000fe2000001005f */
[----:B------:R-:W-:Y:S01]  /*14c0*/  PRMT R154, RZ, 0x7610, R74 ;  /* 0x00007610ff9a7816 */ /* 0x000fe2000000004a */
[----:B------:R-:W-:Y:S02]  /*14d0*/  FADD.FTZ R172, R155, R172 ;  /* 0x000000ac9bac7221 */ /* 0x000fe40000010000 */
[-C--:B------:R-:W-:Y:S02]  /*14e0*/  FFMA.FTZ R145, R209, R155.reuse, R145 ;  /* 0x0000009bd1917223 */ /* 0x080fe40000010091 */
[----:B------:R-:W-:-:S02]  /*14f0*/  FMUL.FTZ R155, R233, R155 ;  /* 0x0000009be99b7220 */ /* 0x000fc40000410000 */
[----:B------:R-:W-:Y:S02]  /*1500*/  FADD.FTZ R93, R93, R208 ;  /* 0x000000d05d5d7221 */ /* 0x000fe40000010000 */
[----:B------:R-:W-:Y:S02]  /*1510*/  FFMA.FTZ R95, R239, R208, R95 ;  /* 0x000000d0ef5f7223 */ /* 0x000fe4000001005f */
[C---:B------:R-:W-:Y:S02]  /*1520*/  FADD.FTZ R154, -R72.reuse, R154 ;  /* 0x0000009a489a7221 */ /* 0x040fe40000010100 */
[----:B------:R-:W-:Y:S02]  /*1530*/  FADD.FTZ R93, R93, R155 ;  /* 0x0000009b5d5d7221 */ /* 0x000fe40000010000 */
[----:B------:R-:W-:Y:S01]  /*1540*/  FFMA.FTZ R95, R209, R155, R95 ;  /* 0x0000009bd15f7223 */ /* 0x000fe2000001005f */
[----:B0-----:R-:W-:Y:S01]  /*1550*/  PRMT R151, RZ, 0x5410, R79 ;  /* 0x00005410ff977816 */ /* 0x001fe2000000004f */
[----:B------:R-:W-:-:S02]  /*1560*/  FADD.FTZ R152, -R72, R152 ;  /* 0x0000009848987221 */ /* 0x000fc40000010100 */
[----:B------:R-:W-:Y:S02]  /*1570*/  FMUL.FTZ R154, R189, R154 ;  /* 0x0000009abd9a7220 */ /* 0x000fe40000410000 */
[----:B------:R-:W-:Y:S02]  /*1580*/  FMUL.FTZ R83, R218, R214 ;  /* 0x000000d6da537220 */ /* 0x000fe40000410000 */
[----:B------:R-:W-:Y:S02]  /*1590*/  FADD.FTZ R93, R93, R153 ;  /* 0x000000995d5d7221 */ /* 0x000fe40000010000 */
[----:B------:R-:W-:Y:S01]  /*15a0*/  FFMA.FTZ R95, R207, R153, R95 ;  /* 0x00000099cf5f7223 */ /* 0x000fe2000001005f */
[----:B------:R-:W-:Y:S01]  /*15b0*/  PRMT R150, RZ, 0x7610, R79 ;  /* 0x00007610ff967816 */ /* 0x000fe2000000004f */
[C---:B------:R-:W-:Y:S01]  /*15c0*/  FADD.FTZ R84, -R72.reuse, R212 ;  /* 0x000000d448547221 */ /* 0x040fe20000010100 */
[--C-:B------:R-:W-:Y:S01]  /*15d0*/  PRMT R228, RZ, 0x5410, R82.reuse ;  /* 0x00005410ffe47816 */ /* 0x100fe20000000052 */
[----:B------:R-:W-:Y:S01]  /*15e0*/  FMUL.FTZ R152, R189, R152 ;  /* 0x00000098bd987220 */ /* 0x000fe20000410000 */
[----:B------:R-:W-:Y:S01]  /*15f0*/  PRMT R230, RZ, 0x7610, R82 ;  /* 0x00007610ffe67816 */ /* 0x000fe20000000052 */
[----:B------:R-:W-:-:S02]  /*1600*/  FADD.FTZ R82, -R72, R148 ;  /* 0x0000009448527221 */ /* 0x000fc40000010100 */
[----:B----4-:R-:W-:Y:S02]  /*1610*/  FMUL.FTZ R81, R81, R151 ;  /* 0x0000009751517220 */ /* 0x010fe40000410000 */
[----:B------:R-:W-:Y:S02]  /*1620*/  FADD.FTZ R93, R93, R83 ;  /* 0x000000535d5d7221 */ /* 0x000fe40000010000 */
[----:B------:R-:W-:Y:S01]  /*1630*/  FFMA.FTZ R95, R154, R83, R95 ;  /* 0x000000539a5f7223 */ /* 0x000fe2000001005f */
[--C-:B------:R-:W-:Y:S01]  /*1640*/  PRMT R211, RZ, 0x5410, R85.reuse ;  /* 0x00005410ffd37816 */ /* 0x100fe20000000055 */
[C---:B------:R-:W-:Y:S01]  /*1650*/  FMUL.FTZ R84, R189.reuse, R84 ;  /* 0x00000054bd547220 */ /* 0x040fe20000410000 */
[----:B------:R-:W-:Y:S01]  /*1660*/  PRMT R213, RZ, 0x7610, R85 ;  /* 0x00007610ffd57816 */ /* 0x000fe20000000055 */
[----:B------:R-:W-:Y:S01]  /*1670*/  FADD.FTZ R85, -R72, R216 ;  /* 0x000000d848557221 */ /* 0x000fe20000010100 */
[----:B------:R-:W-:Y:S01]  /*1680*/  PRMT R223, RZ, 0x5410, R92 ;  /* 0x00005410ffdf7816 */ /* 0x000fe2000000005c */
[----:B------:R-:W-:-:S02]  /*1690*/  FMUL.FTZ R82, R189, R82 ;  /* 0x00000052bd527220 */ /* 0x000fc40000410000 */
[----:B------:R-:W-:Y:S02]  /*16a0*/  FADD.FTZ R93, R93, R81 ;  /* 0x000000515d5d7221 */ /* 0x000fe40000010000 */
[----:B------:R-:W-:Y:S01]  /*16b0*/  FFMA.FTZ R95, R152, R81, R95 ;  /* 0x00000051985f7223 */ /* 0x000fe2000001005f */
[----:B------:R-:W-:Y:S01]  /*16c0*/  PRMT R225, RZ, 0x7610, R92 ;  /* 0x00007610ffe17816 */ /* 0x000fe2000000005c */
[----:B------:R-:W-:Y:S02]  /*16d0*/  FADD.FTZ R224, -R72, R224 ;  /* 0x000000e048e07221 */ /* 0x000fe40000010100 */
[----:B------:R-:W-:Y:S02]  /*16e0*/  FADD.FTZ R131, R223, R131 ;  /* 0x00000083df837221 */ /* 0x000fe40000010000 */
[----:B------:R-:W-:Y:S02]  /*16f0*/  FMUL.FTZ R85, R189, R85 ;  /* 0x00000055bd557220 */ /* 0x000fe40000410000 */
[----:B------:R-:W-:-:S02]  /*1700*/  FFMA.FTZ R144, R84, R223, R144 ;  /* 0x000000df54907223 */ /* 0x000fc40000010090 */
[----:B------:R-:W-:Y:S02]  /*1710*/  FMUL.FTZ R223, R96, R223 ;  /* 0x000000df60df7220 */ /* 0x000fe40000410000 */
[----:B------:R-:W-:Y:S02]  /*1720*/  FADD.FTZ R129, R225, R129 ;  /* 0x00000081e1817221 */ /* 0x000fe40000010000 */
[----:B------:R-:W-:Y:S02]  /*1730*/  FMUL.FTZ R224, R189, R224 ;  /* 0x000000e0bde07220 */ /* 0x000fe40000410000 */
[-C--:B------:R-:W-:Y:S02]  /*1740*/  FFMA.FTZ R130, R85, R225.reuse, R130 ;  /* 0x000000e155827223 */ /* 0x080fe40000010082 */
[----:B------:R-:W-:Y:S02]  /*1750*/  FMUL.FTZ R225, R252, R225 ;  /* 0x000000e1fce17220 */ /* 0x000fe40000410000 */
[----:B------:R-:W-:-:S02]  /*1760*/  FADD.FTZ R228, -R72, R228 ;  /* 0x000000e448e47221 */ /* 0x000fc40000010100 */
[----:B------:R-:W-:Y:S02]  /*1770*/  FADD.FTZ R127, R227, R127 ;  /* 0x0000007fe37f7221 */ /* 0x000fe40000010000 */
[-C--:B------:R-:W-:Y:S02]  /*1780*/  FFMA.FTZ R128, R224, R227.reuse, R128 ;  /* 0x000000e3e0807223 */ /* 0x080fe40000010080 */
[----:B------:R-:W-:Y:S01]  /*1790*/  FMUL.FTZ R227, R251, R227 ;  /* 0x000000e3fbe37220 */ /* 0x000fe20000410000 */
[--C-:B------:R-:W-:Y:S01]  /*17a0*/  PRMT R231, RZ, 0x5410, R94.reuse ;  /* 0x00005410ffe77816 */ /* 0x100fe2000000005e */
[----:B------:R-:W-:Y:S01]  /*17b0*/  FMUL.FTZ R228, R189, R228 ;  /* 0x000000e4bde47220 */ /* 0x000fe20000410000 */
[----:B------:R-:W-:Y:S01]  /*17c0*/  PRMT R94, RZ, 0x7610, R94 ;  /* 0x00007610ff5e7816 */ /* 0x000fe2000000005e */
[----:B------:R-:W-:Y:S02]  /*17d0*/  FADD.FTZ R232, -R72, R232 ;  /* 0x000000e848e87221 */ /* 0x000fe40000010100 */
[----:B------:R-:W-:-:S02]  /*17e0*/  FADD.FTZ R123, R231, R123 ;  /* 0x0000007be77b7221 */ /* 0x000fc40000010000 */
[-C--:B------:R-:W-:Y:S02]  /*17f0*/  FFMA.FTZ R124, R228, R231.reuse, R124 ;  /* 0x000000e7e47c7223 */ /* 0x080fe4000001007c */
[----:B------:R-:W-:Y:S02]  /*1800*/  FADD.FTZ R230, -R72, R230 ;  /* 0x000000e648e67221 */ /* 0x000fe40000010100 */
[----:B------:R-:W-:Y:S02]  /*1810*/  FMUL.FTZ R231, R249, R231 ;  /* 0x000000e7f9e77220 */ /* 0x000fe40000410000 */
[C---:B------:R-:W-:Y:S02]  /*1820*/  FMUL.FTZ R232, R189.reuse, R232 ;  /* 0x000000e8bde87220 */ /* 0x040fe40000410000 */
[----:B------:R-:W-:Y:S02]  /*1830*/  FMUL.FTZ R230, R189, R230 ;  /* 0x000000e6bde67220 */ /* 0x000fe40000410000 */
[----:B------:R-:W-:-:S02]  /*1840*/  FMUL.FTZ R233, R248, R94 ;  /* 0x0000005ef8e97220 */ /* 0x000fc40000410000 */
[----:B------:R-:W-:Y:S02]  /*1850*/  FADD.FTZ R119, R235, R119 ;  /* 0x00000077eb777221 */ /* 0x000fe40000010000 */
[-C--:B------:R-:W-:Y:S02]  /*1860*/  FFMA.FTZ R120, R232, R235.reuse, R120 ;  /* 0x000000ebe8787223 */ /* 0x080fe40000010078 */
[----:B------:R-:W-:Y:S02]  /*1870*/  FMUL.FTZ R235, R247, R235 ;  /* 0x000000ebf7eb7220 */ /* 0x000fe40000410000 */
[----:B------:R-:W-:Y:S02]  /*1880*/  FADD.FTZ R78, -R72, R78 ;  /* 0x0000004e484e7221 */ /* 0x000fe40000010100 */
[----:B------:R-:W-:Y:S02]  /*1890*/  FMUL.FTZ R86, R189, R86 ;  /* 0x00000056bd567220 */ /* 0x000fe40000410000 */
[----:B------:R-:W-:-:S02]  /*18a0*/  FADD.FTZ R121, R94, R121 ;  /* 0x000000795e797221 */ /* 0x000fc40000010000 */
[----:B------:R-:W-:Y:S02]  /*18b0*/  FFMA.FTZ R122, R230, R94, R122 ;  /* 0x0000005ee67a7223 */ /* 0x000fe4000001007a */
[----:B------:R-:W-:Y:S02]  /*18c0*/  FADD.FTZ R211, -R72, R211 ;  /* 0x000000d348d37221 */ /* 0x000fe40000010100 */
[----:B------:R-:W-:Y:S02]  /*18d0*/  FADD.FTZ R115, R87, R115 ;  /* 0x0000007357737221 */ /* 0x000fe40000010000 */
[----:B------:R-:W-:Y:S02]  /*18e0*/  FFMA.FTZ R116, R86, R87, R116 ;  /* 0x0000005756747223 */ /* 0x000fe40000010074 */
[C---:B------:R-:W-:Y:S02]  /*18f0*/  FMUL.FTZ R88, R189.reuse, R88 ;  /* 0x00000058bd587220 */ /* 0x040fe40000410000 */
[----:B------:R-:W-:-:S02]  /*1900*/  FMUL.FTZ R94, R189, R78 ;  /* 0x0000004ebd5e7220 */ /* 0x000fc40000410000 */
[----:B------:R-:W-:Y:S01]  /*1910*/  FMUL.FTZ R87, R245, R87 ;  /* 0x00000057f5577220 */ /* 0x000fe20000410000 */
[----:B------:R-:W-:Y:S01]  /*1920*/  PRMT R212, RZ, 0x5410, R97 ;  /* 0x00005410ffd47816 */ /* 0x000fe20000000061 */
[----:B------:R-:W-:Y:S02]  /*1930*/  FADD.FTZ R113, R89, R113 ;  /* 0x0000007159717221 */ /* 0x000fe40000010000 */
[----:B------:R-:W-:Y:S02]  /*1940*/  FFMA.FTZ R114, R88, R89, R114 ;  /* 0x0000005958727223 */ /* 0x000fe40000010072 */
[----:B------:R-:W-:Y:S02]  /*1950*/  FMUL.FTZ R211, R189, R211 ;  /* 0x000000d3bdd37220 */ /* 0x000fe40000410000 */
[----:B------:R-:W-:Y:S01]  /*1960*/  FMUL.FTZ R89, R244, R89 ;  /* 0x00000059f4597220 */ /* 0x000fe20000410000 */
[----:B------:R-:W-:Y:S01]  /*1970*/  PRMT R97, RZ, 0x7610, R97 ;  /* 0x00007610ff617816 */ /* 0x000fe20000000061 */
[----:B------:R-:W-:-:S02]  /*1980*/  FADD.FTZ R215, -R72, R215 ;  /* 0x000000d748d77221 */ /* 0x000fc40000010100 */
[----:B------:R-:W-:Y:S02]  /*1990*/  FADD.FTZ R77, -R72, R77 ;  /* 0x0000004d484d7221 */ /* 0x000fe40000010100 */
[----:B------:R-:W-:Y:S02]  /*19a0*/  FADD.FTZ R111, R212, R111 ;  /* 0x0000006fd46f7221 */ /* 0x000fe40000010000 */
[-C--:B------:R-:W-:Y:S02]  /*19b0*/  FFMA.FTZ R112, R211, R212.reuse, R112 ;  /* 0x000000d4d3707223 */ /* 0x080fe40000010070 */
[----:B------:R-:W-:Y:S02]  /*19c0*/  FADD.FTZ R213, -R72, R213 ;  /* 0x000000d548d57221 */ /* 0x000fe40000010100 */
[----:B------:R-:W-:Y:S01]  /*19d0*/  FMUL.FTZ R212, R243, R212 ;  /* 0x000000d4f3d47220 */ /* 0x000fe20000410000 */
[----:B------:R-:W-:Y:S01]  /*19e0*/  PRMT R216, RZ, 0x5410, R98 ;  /* 0x00005410ffd87816 */ /* 0x000fe20000000062 */
[----:B------:R-:W-:-:S02]  /*19f0*/  FADD.FTZ R156, R214, R156 ;  /* 0x0000009cd69c7221 */ /* 0x000fc40000010000 */
[----:B------:R-:W-:Y:S02]  /*1a00*/  FFMA.FTZ R165, R154, R214, R165 ;  /* 0x000000d69aa57223 */ /* 0x000fe400000100a5 */
[C---:B------:R-:W-:Y:S02]  /*1a10*/  FMUL.FTZ R215, R189.reuse, R215 ;  /* 0x000000d7bdd77220 */ /* 0x040fe40000410000 */
[----:B------:R-:W-:Y:S02]  /*1a20*/  FMUL.FTZ R213, R189, R213 ;  /* 0x000000d5bdd57220 */ /* 0x000fe40000410000 */
[----:B------:R-:W-:Y:S01]  /*1a30*/  FMUL.FTZ R214, R238, R97 ;  /* 0x00000061eed67220 */ /* 0x000fe20000410000 */
[----:B------:R-:W-:Y:S01]  /*1a40*/  PRMT R98, RZ, 0x7610, R98 ;  /* 0x00007610ff627816 */ /* 0x000fe20000000062 */
[----:B------:R-:W-:Y:S02]  /*1a50*/  FADD.FTZ R219, -R72, R219 ;  /* 0x000000db48db7221 */ /* 0x000fe40000010100 */
[----:B------:R-:W-:-:S02]  /*1a60*/  FADD.FTZ R37, R216, R37 ;  /* 0x00000025d8257221 */ /* 0x000fc40000010000 */
[-C--:B------:R-:W-:Y:S02]  /*1a70*/  FFMA.FTZ R49, R215, R216.reuse, R49 ;  /* 0x000000d8d7317223 */ /* 0x080fe40000010031 */
[C---:B------:R-:W-:Y:S02]  /*1a80*/  FADD.FTZ R217, -R72.reuse, R217 ;  /* 0x000000d948d97221 */ /* 0x040fe40000010100 */
[----:B------:R-:W-:Y:S01]  /*1a90*/  FMUL.FTZ R216, R237, R216 ;  /* 0x000000d8edd87220 */ /* 0x000fe20000410000 */
[----:B------:R-:W-:Y:S01]  /*1aa0*/  PRMT R220, RZ, 0x5410, R99 ;  /* 0x00005410ffdc7816 */ /* 0x000fe20000000063 */
[----:B------:R-:W-:Y:S01]  /*1ab0*/  FADD.FTZ R221, -R72, R221 ;  /* 0x000000dd48dd7221 */ /* 0x000fe20000010100 */
[--C-:B------:R-:W-:Y:S01]  /*1ac0*/  PRMT R74, RZ, 0x5410, R90.reuse ;  /* 0x00005410ff4a7816 */ /* 0x100fe2000000005a */
[C---:B------:R-:W-:Y:S01]  /*1ad0*/  FMUL.FTZ R219, R189.reuse, R219 ;  /* 0x000000dbbddb7220 */ /* 0x040fe20000410000 */
[----:B------:R-:W-:Y:S01]  /*1ae0*/  PRMT R90, RZ, 0x7610, R90 ;  /* 0x00007610ff5a7816 */ /* 0x000fe2000000005a */
[----:B------:R-:W-:-:S02]  /*1af0*/  FMUL.FTZ R217, R189, R217 ;  /* 0x000000d9bdd97220 */ /* 0x000fc40000410000 */
[----:B------:R-:W-:Y:S01]  /*1b00*/  FMUL.FTZ R218, R206, R98 ;  /* 0x00000062ceda7220 */ /* 0x000fe20000410000 */
[----:B------:R-:W-:Y:S01]  /*1b10*/  PRMT R222, RZ, 0x7610, R99 ;  /* 0x00007610ffde7816 */ /* 0x000fe20000000063 */
[----:B------:R-:W-:Y:S01]  /*1b20*/  FADD.FTZ R35, R220, R35 ;  /* 0x00000023dc237221 */ /* 0x000fe20000010000 */
[----:B------:R-:W-:Y:S01]  /*1b30*/  PRMT R73, RZ, 0x5410, R91 ;  /* 0x00005410ff497816 */ /* 0x000fe2000000005b */
[-C--:B------:R-:W-:Y:S01]  /*1b40*/  FFMA.FTZ R47, R219, R220.reuse, R47 ;  /* 0x000000dcdb2f7223 */ /* 0x080fe2000001002f */
[----:B------:R-:W-:Y:S01]  /*1b50*/  PRMT R79, RZ, 0x7610, R91 ;  /* 0x00007610ff4f7816 */ /* 0x000fe2000000005b */
[----:B------:R-:W-:Y:S02]  /*1b60*/  FMUL.FTZ R221, R189, R221 ;  /* 0x000000ddbddd7220 */ /* 0x000fe40000410000 */
[----:B------:R-:W-:Y:S02]  /*1b70*/  FADD.FTZ R91, -R72, R74 ;  /* 0x0000004a485b7221 */ /* 0x000fe40000010100 */
[----:B------:R-:W-:-:S02]  /*1b80*/  FMUL.FTZ R220, R205, R220 ;  /* 0x000000dccddc7220 */ /* 0x000fc40000410000 */
[----:B------:R-:W-:Y:S01]  /*1b90*/  FADD.FTZ R74, -R72, R90 ;  /* 0x0000005a484a7221 */ /* 0x000fe20000010100 */
[----:B------:R-:W-:Y:S01]  /*1ba0*/  PRMT R90, RZ, 0x5410, R100 ;  /* 0x00005410ff5a7816 */ /* 0x000fe20000000064 */
[----:B--2---:R-:W-:-:S04]  /*1bb0*/  FMUL.FTZ R80, R80, R150 ;  /* 0x0000009650507220 */ /* 0x004fc80000410000 */
        /* <DEDUP_REMOVED lines=32> */
[-C--:B------:R-:W-:Y:S02]  /*1dc0*/  FFMA.FTZ R48, R221, R222.reuse, R48 ;  /* 0x000000dedd307223 */ /* 0x080fe40000010030 */
[----:B------:R-:W-:Y:S02]  /*1dd0*/  FMUL.FTZ R222, R203, R222 ;  /* 0x000000decbde7220 */ /* 0x000fe40000410000 */
[----:B------:R-:W-:Y:S02]  /*1de0*/  FADD.FTZ R77, R77, R220 ;  /* 0x000000dc4d4d7221 */ /* 0x000fe40000010000 */
[----:B------:R-:W-:Y:S01]  /*1df0*/  FFMA.FTZ R78, R219, R220, R78 ;  /* 0x000000dcdb4e7223 */ /* 0x000fe2000001004e */
[----:B------:R-:W-:Y:S01]  /*1e00*/  PRMT R99, RZ, 0x7610, R100 ;  /* 0x00007610ff637816 */ /* 0x000fe20000000064 */
[----:B------:R-:W-:-:S02]  /*1e10*/  FADD.FTZ R33, R90, R33 ;  /* 0x000000215a217221 */ /* 0x000fc40000010000 */
[-C--:B------:R-:W-:Y:S02]  /*1e20*/  FFMA.FTZ R45, R94, R90.reuse, R45 ;  /* 0x0000005a5e2d7223 */ /* 0x080fe4000001002d */
[----:B------:R-:W-:Y:S02]  /*1e30*/  FMUL.FTZ R90, R202, R90 ;  /* 0x0000005aca5a7220 */ /* 0x000fe40000410000 */
[----:B------:R-:W-:Y:S02]  /*1e40*/  FADD.FTZ R77, R77, R222 ;  /* 0x000000de4d4d7221 */ /* 0x000fe40000010000 */
[----:B------:R-:W-:Y:S01]  /*1e50*/  FFMA.FTZ R78, R221, R222, R78 ;  /* 0x000000dedd4e7223 */ /* 0x000fe2000001004e */
[----:B------:R-:W-:Y:S01]  /*1e60*/  PRMT R92, RZ, 0x5410, R101 ;  /* 0x00005410ff5c7816 */ /* 0x000fe20000000065 */
[----:B------:R-:W-:Y:S02]  /*1e70*/  FADD.FTZ R34, R99, R34 ;  /* 0x0000002263227221 */ /* 0x000fe40000010000 */
[----:B------:R-:W-:-:S02]  /*1e80*/  FFMA.FTZ R46, R93, R99, R46 ;  /* 0x000000635d2e7223 */ /* 0x000fc4000001002e */
[----:B------:R-:W-:Y:S02]  /*1e90*/  FADD.FTZ R76, -R72, R76 ;  /* 0x0000004c484c7221 */ /* 0x000fe40000010100 */
[----:B------:R-:W-:Y:S02]  /*1ea0*/  FMUL.FTZ R99, R201, R99 ;  /* 0x00000063c9637220 */ /* 0x000fe40000410000 */
[----:B------:R-:W-:Y:S02]  /*1eb0*/  FADD.FTZ R77, R77, R90 ;  /* 0x0000005a4d4d7221 */ /* 0x000fe40000010000 */
[----:B------:R-:W-:Y:S02]  /*1ec0*/  FFMA.FTZ R78, R94, R90, R78 ;  /* 0x0000005a5e4e7223 */ /* 0x000fe4000001004e */
[C---:B------:R-:W-:Y:S02]  /*1ed0*/  FADD.FTZ R75, -R72.reuse, R75 ;  /* 0x0000004b484b7221 */ /* 0x040fe40000010100 */
[----:B------:R-:W-:-:S02]  /*1ee0*/  FADD.FTZ R73, -R72, R73 ;  /* 0x0000004948497221 */ /* 0x000fc40000010100 */
[----:B------:R-:W-:Y:S01]  /*1ef0*/  FADD.FTZ R72, -R72, R79 ;  /* 0x0000004f48487221 */ /* 0x000fe20000010100 */
[----:B------:R-:W-:Y:S01]  /*1f00*/  PRMT R79, RZ, 0x7610, R101 ;  /* 0x00007610ff4f7816 */ /* 0x000fe20000000065 */
        /* <DEDUP_REMOVED lines=8> */
[C---:B------:R-:W-:Y:S02]  /*1f90*/  FMUL.FTZ R91, R189.reuse, R91 ;  /* 0x0000005bbd5b7220 */ /* 0x040fe40000410000 */
        /* <DEDUP_REMOVED lines=8> */
[----:B------:R-:W-:Y:S02]  /*2020*/  FMUL.FTZ R97, R189, R74 ;  /* 0x0000004abd617220 */ /* 0x000fe40000410000 */
[----:B------:R-:W-:Y:S02]  /*2030*/  FMUL.FTZ R100, R198, R100 ;  /* 0x00000064c6647220 */ /* 0x000fe40000410000 */
[----:B------:R-:W-:-:S02]  /*2040*/  FADD.FTZ R77, R77, R102 ;  /* 0x000000664d4d7221 */ /* 0x000fc40000010000 */
[----:B------:R-:W-:Y:S01]  /*2050*/  FFMA.FTZ R78, R98, R102, R78 ;  /* 0x00000066624e7223 */ /* 0x000fe2000001004e */
[----:B------:R-:W-:Y:S01]  /*2060*/  PRMT R148, RZ, 0x5410, R103 ;  /* 0x00005410ff947816 */ /* 0x000fe20000000067 */
        /* <DEDUP_REMOVED lines=9> */
[----:B------:R-:W-:Y:S02]  /*2100*/  FADD.FTZ R27, R148, R27 ;  /* 0x0000001b941b7221 */ /* 0x000fe40000010000 */
[----:B------:R-:W-:Y:S02]  /*2110*/  FFMA.FTZ R39, R96, R148, R39 ;  /* 0x0000009460277223 */ /* 0x000fe40000010027 */
[----:B------:R-:W-:-:S02]  /*2120*/  FMUL.FTZ R92, R189, R72 ;  /* 0x00000048bd5c7220 */ /* 0x000fc40000410000 */
        /* <DEDUP_REMOVED lines=15> */
[----:B------:R-:W-:Y:S01]  /*2220*/  FFMA.FTZ R75, R92, R103, R75 ;  /* 0x000000675c4b7223 */ /* 0x000fe2000001004b */
[----:B------:R-:W-:Y:S05]  /*2230*/  BRA.DIV ~URZ, `(.L_x_299) ;  /* 0x000024627f007947 */ /* 0x000fea000b800000 */
[----:B------:R0:W1:Y:S02]  /*2240*/  SHFL.DOWN PT, R77, R74, 0x10, 0x1f ;  /* 0x0a001f004a4d7f89 */ /* 0x00006400000e0000 */
.L_x_303:
[----:B------:R-:W-:Y:S05]  /*2250*/  BRA.DIV ~URZ, `(.L_x_300) ;  /* 0x000024c27f007947 */ /* 0x000fea000b800000 */
[----:B------:R-:W2:Y:S01]  /*2260*/  SHFL.DOWN PT, R72, R75, 0x10, 0x1f ;  /* 0x0a001f004b487f89 */ /* 0x000ea200000e0000 */
[----:B01----:R-:W-:Y:S02]  /*2270*/  FADD.FTZ R74, R74, R77 ;  /* 0x0000004d4a4a7221 */ /* 0x003fe40000010000 */
[----:B--2---:R-:W-:-:S03]  /*2280*/  FADD.FTZ R75, R75, R72 ;  /* 0x000000484b4b7221 */ /* 0x004fc60000010000 */
[----:B------:R-:W0:Y:S02]  /*2290*/  SHFL.DOWN PT, R72, R74, 0x8, 0x1f ;  /* 0x09001f004a487f89 */ /* 0x000e2400000e0000 */
[----:B0-----:R-:W-:Y:S02]  /*22a0*/  FADD.FTZ R74, R72, R74 ;  /* 0x0000004a484a7221 */ /* 0x001fe40000010000 */
[----:B------:R-:W0:Y:S02]  /*22b0*/  SHFL.DOWN PT, R72, R75, 0x8, 0x1f ;  /* 0x09001f004b487f89 */ /* 0x000e2400000e0000 */
[----:B0-----:R-:W-:Y:S02]  /*22c0*/  FADD.FTZ R75, R75, R72 ;  /* 0x000000484b4b7221 */ /* 0x001fe40000010000 */
[----:B------:R-:W0:Y:S02]  /*22d0*/  SHFL.DOWN PT, R72, R74, 0x4, 0x1f ;  /* 0x08801f004a487f89 */ /* 0x000e2400000e0000 */
[----:B0-----:R-:W-:-:S02]  /*22e0*/  FADD.FTZ R74, R74, R72 ;  /* 0x000000484a4a7221 */ /* 0x001fc40000010000 */
[----:B------:R-:W0:Y:S02]  /*22f0*/  SHFL.DOWN PT, R72, R75, 0x4, 0x1f ;  /* 0x08801f004b487f89 */ /* 0x000e2400000e0000 */
[----:B0-----:R-:W-:Y:S02]  /*2300*/  FADD.FTZ R75, R75, R72 ;  /* 0x000000484b4b7221 */ /* 0x001fe40000010000 */
[----:B------:R-:W0:Y:S04]  /*2310*/  SHFL.DOWN PT, R72, R74, 0x2, 0x1f ;  /* 0x08401f004a487f89 */ /* 0x000e2800000e0000 */
[----:B------:R-:W1:Y:S01]  /*2320*/  SHFL.DOWN PT, R77, R75, 0x2, 0x1f ;  /* 0x08401f004b4d7f89 */ /* 0x000e6200000e0000 */
[----:B0-----:R-:W-:Y:S02]  /*2330*/  FADD.FTZ R74, R74, R72 ;  /* 0x000000484a4a7221 */ /* 0x001fe40000010000 */
[----:B-1----:R-:W-:-:S03]  /*2340*/  FADD.FTZ R77, R75, R77 ;  /* 0x0000004d4b4d7221 */ /* 0x002fc60000010000 */
[----:B------:R0:W1:Y:S04]  /*2350*/  SHFL.DOWN PT, R75, R74, 0x1, 0x1f ;  /* 0x08201f004a4b7f89 */ /* 0x00006800000e0000 */
[----:B------:R0:W2:Y:S02]  /*2360*/  SHFL.DOWN PT, R73, R77, 0x1, 0x1f ;  /* 0x08201f004d497f89 */ /* 0x0000a400000e0000 */
.L_x_304:
[----:B------:R-:W3:Y:S01]  /*2370*/  S2R R72, SR_TID.X ;  /* 0x0000000000487919 */ /* 0x000ee20000002100 */
[----:B------:R-:W-:Y:S01]  /*2380*/  PLOP3.LUT P0, PT, PT, PT, PT, 0x80, 0x0 ;  /* 0x000000000000781c */ /* 0x000fe20003f0f070 */
[----:B--2---:R-:W-:Y:S01]  /*2390*/  FADD.FTZ R73, R73, R77 ;  /* 0x0000004d49497221 */ /* 0x004fe20000010000 */
[----:B------:R-:W-:Y:S01]  /*23a0*/  @!P3 PLOP3.LUT P0, PT, P2, PT, PT, 0x80, 0x0 ;  /* 0x000000000000b81c */ /* 0x000fe2000170f070 */
[----:B------:R-:W-:Y:S01]  /*23b0*/  ULDC.U8 UR6, c[0x0][0x1f0] ;  /* 0x00007c0000067ab9 */ /* 0x000fe20000000000 */
[----:B0--3--:R-:W-:Y:S01]  /*23c0*/  SHF.R.U32.HI R77, RZ, 0x5, R72 ;  /* 0x00000005ff4d7819 */ /* 0x009fe20000011648 */
[----:B-1----:R-:W-:-:S03]  /*23d0*/  FADD.FTZ R72, R75, R74 ;  /* 0x0000004a4b487221 */ /* 0x002fc60000010000 */
[----:B------:R-:W-:-:S07]  /*23e0*/  @!P3 LOP3.LUT R76, R77, 0x7fffffc, RZ, 0xc0, !PT ;  /* 0x07fffffc4d4cb812 */ /* 0x000fce00078ec0ff */
[----:B------:R-:W-:Y:S02]  /*23f0*/  @!P0 IADD3 R76, R76, 0x4, RZ ;  /* 0x000000044c4c8810 */ /* 0x000fe40007ffe0ff */
[----:B------:R-:W-:Y:S01]  /*2400*/  ISETP.NE.AND P0, PT, RZ, UR6, PT ;  /* 0x00000006ff007c0c */ /* 0x000fe2000bf05270 */
[----:B------:R-:W-:Y:S01]  /*2410*/  WARPSYNC 0xffffffff ;  /* 0xffffffff00007948 */ /* 0x000fe20003800000 */
[----:B------:R-:W-:-:S05]  /*2420*/  @!P3 LOP3.LUT R76, R76, 0x3, R77, 0xf8, !PT ;  /* 0x000000034c4cb812 */ /* 0x000fca00078ef84d */
[----:B------:R0:W-:Y:S02]  /*2430*/  @!P3 STS.64 [R76.X8+0x4000], R72 ;  /* 0x004000484c00b388 */ /* 0x0001e40000008a00 */
[----:B0-----:R-:W-:-:S04]  /*2440*/  LOP3.LUT R76, R77, 0x7fffffc, RZ, 0xc0, !PT ;  /* 0x07fffffc4d4c7812 */ /* 0x001fc800078ec0ff */
[----:B------:R-:W-:-:S04]  /*2450*/  @!P2 IADD3 R76, R76, 0x4, RZ ;  /* 0x000000044c4ca810 */ /* 0x000fc80007ffe0ff */
[----:B------:R-:W-:Y:S01]  /*2460*/  SHF.L.U32 R76, R76, 0x3, RZ ;  /* 0x000000034c4c7819 */ /* 0x000fe200000006ff */
[----:B------:R-:W-:Y:S06]  /*2470*/  BAR.SYNC.DEFER_BLOCKING 0x0 ;  /* 0x0000000000007b1d */ /* 0x000fec0000010000 */
[----:B------:R-:W0:Y:S04]  /*2480*/  LDS.128 R72, [R76+0x4000] ;  /* 0x004000004c487984 */ /* 0x000e280000000c00 */
[----:B------:R-:W1:Y:S01]  /*2490*/  LDS.128 R76, [R76+0x4010] ;  /* 0x004010004c4c7984 */ /* 0x000e620000000c00 */
        /* <DEDUP_REMOVED lines=9> */
[----:B------:R-:W-:Y:S01]  /*2530*/  FMUL.FTZ R151, R73, c[0x0][0x1e0] ;  /* 0x0000780049977a20 */ /* 0x000fe20000410000 */
[----:B-----5:R-:W-:Y:S02]  /*2540*/  @P1 PRMT R73, RZ, 0x5410, R55 ;  /* 0x00005410ff491816 */ /* 0x020fe40000000037 */
[----:B------:R-:W-:Y:S02]  /*2550*/  FSEL R150, R74, RZ, !P0 ;  /* 0x000000ff4a967208 */ /* 0x000fe40004000000 */
[----:B------:R-:W-:Y:S02]  /*2560*/  ISETP.NE.U32.AND P0, PT, RZ, c[0x0][0x258], PT ;  /* 0x00009600ff007a0c */ /* 0x000fe40003f05070 */
[----:B------:R-:W-:Y:S01]  /*2570*/  @P1 PRMT R74, RZ, 0x5410, R52 ;  /* 0x00005410ff4a1816 */ /* 0x000fe20000000034 */
[-CC-:B------:R-:W-:Y:S01]  /*2580*/  FFMA.FTZ R152, R152, R151.reuse, R150.reuse ;  /* 0x0000009798987223 */ /* 0x180fe20000010096 */
[----:B------:R-:W-:Y:S01]  /*2590*/  ISETP.NE.AND.EX P0, PT, RZ, c[0x0][0x25c], PT, P0 ;  /* 0x00009700ff007a0c */ /* 0x000fe20003f05300 */
[----:B------:R-:W-:-:S02]  /*25a0*/  FFMA.FTZ R242, R242, R151, R150 ;  /* 0x00000097f2f27223 */ /* 0x000fc40000010096 */
[----:B------:R-:W-:Y:S02]  /*25b0*/  FADD.FTZ R152, R81, -R152 ;  /* 0x8000009851987221 */ /* 0x000fe40000010000 */
[----:B------:R-:W-:Y:S02]  /*25c0*/  FADD.FTZ R240, R240, -R242 ;  /* 0x800000f2f0f07221 */ /* 0x000fe40000010000 */
[-CC-:B------:R-:W-:Y:S02]  /*25d0*/  FFMA.FTZ R239, R239, R151.reuse, R150.reuse ;  /* 0x00000097efef7223 */ /* 0x180fe40000010096 */
[----:B------:R-:W-:Y:S02]  /*25e0*/  FMUL.FTZ R152, R189, R152 ;  /* 0x00000098bd987220 */ /* 0x000fe40000410000 */
[----:B------:R-:W-:Y:S02]  /*25f0*/  FFMA.FTZ R72, R207, R151, R150 ;  /* 0x00000097cf487223 */ /* 0x000fe40000010096 */
[----:B------:R-:W-:Y:S01]  /*2600*/  FADD.FTZ R208, R208, -R239 ;  /* 0x800000efd0d07221 */ /* 0x000fe20000010000 */
[----:B------:R-:W-:Y:S01]  /*2610*/  HFMA2.MMA R239, -RZ, RZ, 0, 9.5367431640625e-07 ;  /* 0x00000010ffef7435 */ /* 0x000fe200000001ff */
[----:B------:R-:W-:-:S02]  /*2620*/  FMUL.FTZ R207, R189, R240 ;  /* 0x000000f0bdcf7220 */ /* 0x000fc40000410000 */
[----:B------:R-:W-:Y:S01]  /*2630*/  @P1 FADD.FTZ R152, R152, R73 ;  /* 0x0000004998981221 */ /* 0x000fe20000010000 */
[----:B------:R-:W-:Y:S01]  /*2640*/  @P1 PRMT R73, RZ, 0x5410, R53 ;  /* 0x00005410ff491816 */ /* 0x000fe20000000035 */
[----:B------:R-:W-:Y:S02]  /*2650*/  @P1 FADD.FTZ R207, R207, R74 ;  /* 0x0000004acfcf1221 */ /* 0x000fe40000010000 */
[----:B------:R-:W-:Y:S01]  /*2660*/  FMUL.FTZ R208, R189, R208 ;  /* 0x000000d0bdd07220 */ /* 0x000fe20000410000 */
[----:B------:R-:W-:Y:S01]  /*2670*/  @P0 F2FP.BF16.PACK_AB R76, RZ, R152 ;  /* 0x00000098ff4c023e */ /* 0x000fe200000010ff */
[--C-:B------:R-:W-:Y:S02]  /*2680*/  FFMA.FTZ R241, R241, R151, R150.reuse ;  /* 0x00000097f1f17223 */ /* 0x100fe40000010096 */
[----:B------:R-:W-:Y:S01]  /*2690*/  @P1 FADD.FTZ R208, R208, R73 ;  /* 0x00000049d0d01221 */ /* 0x000fe20000010000 */
[----:B------:R-:W-:Y:S01]  /*26a0*/  @P0 F2FP.BF16.PACK_AB R73, RZ, R207 ;  /* 0x000000cfff49023e */ /* 0x000fe200000010ff */
[----:B------:R-:W-:Y:S01]  /*26b0*/  FADD.FTZ R210, R210, -R241 ;  /* 0x800000f1d2d27221 */ /* 0x000fe20000010000 */
[----:B------:R-:W-:Y:S01]  /*26c0*/  @P0 PRMT R71, R76, 0x7610, R71 ;  /* 0x000076104c470816 */ /* 0x000fe20000000047 */
[----:B------:R-:W-:Y:S01]  /*26d0*/  FFMA.FTZ R209, R209, R151, R150 ;  /* 0x00000097d1d17223 */ /* 0x000fe20000010096 */
[----:B------:R-:W-:Y:S01]  /*26e0*/  @P0 PRMT R68, R73, 0x7610, R68 ;  /* 0x0000761049440816 */ /* 0x000fe20000000044 */
[----:B------:R-:W-:Y:S01]  /*26f0*/  FADD.FTZ R72, R153, -R72 ;  /* 0x8000004899487221 */ /* 0x000fe20000010000 */
[----:B------:R-:W-:Y:S01]  /*2700*/  @P1 PRMT R73, RZ, 0x7610, R52 ;  /* 0x00007610ff491816 */ /* 0x000fe20000000034 */
[----:B------:R-:W-:Y:S01]  /*2710*/  FADD.FTZ R155, R155, -R209 ;  /* 0x800000d19b9b7221 */ /* 0x000fe20000010000 */
[----:B------:R-:W-:Y:S01]  /*2720*/  @P1 PRMT R76, RZ, 0x7610, R55 ;  /* 0x00007610ff4c1816 */ /* 0x000fe20000000037 */
[----:B------:R-:W-:-:S02]  /*2730*/  FMUL.FTZ R210, R189, R210 ;  /* 0x000000d2bdd27220 */ /* 0x000fc40000410000 */
[-CC-:B------:R-:W-:Y:S02]  /*2740*/  FFMA.FTZ R74, R154, R151.reuse, R150.reuse ;  /* 0x000000979a4a7223 */ /* 0x180fe40000010096 */
[----:B------:R-:W-:Y:S02]  /*2750*/  FFMA.FTZ R75, R82, R151, R150 ;  /* 0x00000097524b7223 */ /* 0x000fe40000010096 */
[C---:B------:R-:W-:Y:S01]  /*2760*/  FMUL.FTZ R154, R189.reuse, R72 ;  /* 0x00000048bd9a7220 */ /* 0x040fe20000410000 */
[----:B------:R-:W-:Y:S01]  /*2770*/  @P1 PRMT R72, RZ, 0x7610, R53 ;  /* 0x00007610ff481816 */ /* 0x000fe20000000035 */
[----:B------:R-:W-:Y:S01]  /*2780*/  @P1 FADD.FTZ R210, R210, R73 ;  /* 0x00000049d2d21221 */ /* 0x000fe20000010000 */
[----:B------:R-:W-:Y:S01]  /*2790*/  @P1 PRMT R73, RZ, 0x5410, R54 ;  /* 0x00005410ff491816 */ /* 0x000fe20000000036 */
[----:B------:R-:W-:Y:S02]  /*27a0*/  FMUL.FTZ R209, R189, R155 ;  /* 0x0000009bbdd17220 */ /* 0x000fe40000410000 */
[----:B------:R-:W-:-:S02]  /*27b0*/  FADD.FTZ R74, R83, -R74 ;  /* 0x8000004a534a7221 */ /* 0x000fc40000010000 */
[----:B------:R-:W-:Y:S01]  /*27c0*/  FADD.FTZ R80, R80, -R75 ;  /* 0x8000004b50507221 */ /* 0x000fe20000010000 */
[----:B------:R-:W-:Y:S01]  /*27d0*/  @P0 F2FP.BF16.PACK_AB R75, RZ, R208 ;  /* 0x000000d0ff4b023e */ /* 0x000fe200000010ff */
[----:B------:R-:W-:Y:S01]  /*27e0*/  @P1 FADD.FTZ R209, R209, R72 ;  /* 0x00000048d1d11221 */ /* 0x000fe20000010000 */
[----:B------:R-:W-:Y:S01]  /*27f0*/  @P1 PRMT R72, RZ, 0x7610, R54 ;  /* 0x00007610ff481816 */ /* 0x000fe20000000036 */
[----:B------:R-:W-:Y:S01]  /*2800*/  FMUL.FTZ R153, R189, R80 ;  /* 0x00000050bd997220 */ /* 0x000fe20000410000 */
[----:B------:R-:W-:Y:S01]  /*2810*/  @P0 PRMT R69, R75, 0x7610, R69 ;  /* 0x000076104b450816 */ /* 0x000fe20000000045 */
[----:B------:R-:W-:Y:S01]  /*2820*/  @P1 FADD.FTZ R154, R154, R73 ;  /* 0x000000499a9a1221 */ /* 0x000fe20000010000 */
[----:B------:R-:W-:Y:S01]  /*2830*/  @P0 F2FP.BF16.PACK_AB R73, RZ, R209 ;  /* 0x000000d1ff49023e */ /* 0x000fe200000010ff */
[----:B------:R-:W-:Y:S02]  /*2840*/  FMUL.FTZ R155, R189, R74 ;  /* 0x0000004abd9b7220 */ /* 0x000fe40000410000 */
[----:B------:R-:W-:Y:S01]  /*2850*/  @P1 FADD.FTZ R153, R153, R76 ;  /* 0x0000004c99991221 */ /* 0x000fe20000010000 */
[----:B------:R-:W-:Y:S01]  /*2860*/  @P0 F2FP.BF16.PACK_AB R74, RZ, R154 ;  /* 0x0000009aff4a023e */ /* 0x000fe200000010ff */
[----:B------:R-:W-:Y:S01]  /*2870*/  @P1 FADD.FTZ R155, R155, R72 ;  /* 0x000000489b9b1221 */ /* 0x000fe20000010000 */
[----:B------:R-:W-:Y:S01]  /*2880*/  @P0 F2FP.BF16.PACK_AB R72, RZ, R210 ;  /* 0x000000d2ff48023e */ /* 0x000fe200000010ff */
[----:B------:R-:W-:Y:S01]  /*2890*/  IMAD.WIDE.U32 R80, R174, R239, c[0x0][0x170] ;  /* 0x00005c00ae507625 */ /* 0x000fe200078e00ef */
[----:B------:R-:W-:-:S02]  /*28a0*/  @P0 F2FP.BF16.PACK_AB R76, RZ, R153 ;  /* 0x00000099ff4c023e */ /* 0x000fc400000010ff */
[----:B------:R-:W-:Y:S02]  /*28b0*/  @P0 F2FP.BF16.PACK_AB R75, RZ, R155 ;  /* 0x0000009bff4b023e */ /* 0x000fe400000010ff */
[----:B------:R-:W-:Y:S02]  /*28c0*/  @P0 PRMT R70, R74, 0x7610, R70 ;  /* 0x000076104a460816 */ /* 0x000fe40000000046 */
[----:B------:R-:W-:Y:S01]  /*28d0*/  @P0 PRMT R69, R69, 0x5410, R73 ;  /* 0x0000541045450816 */ /* 0x000fe20000000049 */
[-C--:B------:R-:W-:Y:S01]  /*28e0*/  FMUL.FTZ R152, R152, R190.reuse ;  /* 0x000000be98987220 */ /* 0x080fe20000410000 */
[----:B------:R-:W-:Y:S01]  /*28f0*/  @P0 PRMT R68, R68, 0x5410, R72 ;  /* 0x0000541044440816 */ /* 0x000fe20000000048 */
[----:B------:R-:W-:Y:S01]  /*2900*/  @P0 IMAD.WIDE.U32 R72, R174, R239, c[0x0][0x258] ;  /* 0x00009600ae480625 */ /* 0x000fe200078e00ef */
[----:B------:R-:W-:Y:S01]  /*2910*/  @P0 PRMT R71, R71, 0x5410, R76 ;  /* 0x0000541047470816 */ /* 0x000fe2000000004c */
[----:B------:R-:W2:Y:S01]  /*2920*/  LDG.E.128 R80, [R80.64] ;  /* 0x0000000450507981 */ /* 0x000ea2000c1e1d00 */
[----:B------:R-:W-:Y:S01]  /*2930*/  @P0 PRMT R70, R70, 0x5410, R75 ;  /* 0x0000541046460816 */ /* 0x000fe2000000004b */
[----:B------:R-:W-:-:S02]  /*2940*/  FMUL.FTZ R153, R153, R190 ;  /* 0x000000be99997220 */ /* 0x000fc40000410000 */
[-C--:B------:R-:W-:Y:S02]  /*2950*/  FMUL.FTZ R154, R154, R190.reuse ;  /* 0x000000be9a9a7220 */ /* 0x080fe40000410000 */
[----:B------:R-:W-:Y:S01]  /*2960*/  FMUL.FTZ R155, R155, R190 ;  /* 0x000000be9b9b7220 */ /* 0x000fe20000410000 */
[----:B------:R0:W-:Y:S01]  /*2970*/  @P0 STG.E.128 [R72.64], R68 ;  /* 0x0000004448000986 */ /* 0x0001e2000c101d04 */
[----:B------:R-:W-:Y:S02]  /*2980*/  FMUL.FTZ R75, R185, R152 ;  /* 0x00000098b94b7220 */ /* 0x000fe40000410000 */
[----:B------:R-:W-:Y:S02]  /*2990*/  FMUL.FTZ R74, R187, R154 ;  /* 0x0000009abb4a7220 */ /* 0x000fe40000410000 */
[-C--:B------:R-:W-:Y:S02]  /*29a0*/  FMUL.FTZ R207, R207, R190.reuse ;  /* 0x000000becfcf7220 */ /* 0x080fe40000410000 */
[----:B------:R-:W-:-:S02]  /*29b0*/  FMUL.FTZ R208, R208, R190 ;  /* 0x000000bed0d07220 */ /* 0x000fc40000410000 */
[-C--:B------:R-:W-:Y:S02]  /*29c0*/  FMUL.FTZ R209, R209, R190.reuse ;  /* 0x000000bed1d17220 */ /* 0x080fe40000410000 */
[----:B------:R-:W-:Y:S02]  /*29d0*/  FMUL.FTZ R210, R210, R190 ;  /* 0x000000bed2d27220 */ /* 0x000fe40000410000 */
[----:B0-----:R-:W-:Y:S02]  /*29e0*/  FMUL.FTZ R73, R184, R153 ;  /* 0x00000099b8497220 */ /* 0x001fe40000410000 */
[----:B------:R-:W-:Y:S02]  /*29f0*/  FMUL.FTZ R72, R186, R155 ;  /* 0x0000009bba487220 */ /* 0x000fe40000410000 */
[----:B------:R-:W-:Y:S01]  /*2a00*/  FMUL.FTZ R77, R191, R209 ;  /* 0x000000d1bf4d7220 */ /* 0x000fe20000410000 */
[----:B------:R-:W-:Y:S01]  /*2a10*/  F2FP.BF16.PACK_AB R75, R73, R75 ;  /* 0x0000004b494b723e */ /* 0x000fe200000010ff */
[----:B------:R-:W-:Y:S01]  /*2a20*/  FMUL.FTZ R73, R192, R208 ;  /* 0x000000d0c0497220 */ /* 0x000fe20000410000 */
[----:B------:R-:W-:Y:S01]  /*2a30*/  F2FP.BF16.PACK_AB R74, R72, R74 ;  /* 0x0000004a484a723e */ /* 0x000fe200000010ff */
[----:B------:R-:W-:-:S02]  /*2a40*/  FMUL.FTZ R72, R194, R207 ;  /* 0x000000cfc2487220 */ /* 0x000fc40000410000 */
[----:B------:R-:W-:Y:S01]  /*2a50*/  FMUL.FTZ R76, R193, R210 ;  /* 0x000000d2c14c7220 */ /* 0x000fe20000410000 */
[----:B------:R-:W-:Y:S01]  /*2a60*/  F2FP.BF16.PACK_AB R73, R77, R73 ;  /* 0x000000494d49723e */ /* 0x000fe200000010ff */
[----:B------:R-:W-:-:S03]  /*2a70*/  FFMA.FTZ R240, R224, R151, R150 ;  /* 0x00000097e0f07223 */ /* 0x000fc60000010096 */
[----:B------:R-:W-:Y:S01]  /*2a80*/  F2FP.BF16.PACK_AB R72, R76, R72 ;  /* 0x000000484c48723e */ /* 0x000fe200000010ff */
[----:B------:R-:W-:-:S04]  /*2a90*/  IMAD.WIDE.U32 R76, R174, R239, c[0x0][0x248] ;  /* 0x00009200ae4c7625 */ /* 0x000fc800078e00ef */
[----:B------:R-:W-:Y:S01]  /*2aa0*/  FADD.FTZ R240, R227, -R240 ;  /* 0x800000f0e3f07221 */ /* 0x000fe20000010000 */
[----:B------:R0:W-:Y:S01]  /*2ab0*/  STG.E.128 [R76.64], R72 ;  /* 0x000000484c007986 */ /* 0x0001e2000c101d04 */
[-C--:B------:R-:W-:Y:S02]  /*2ac0*/  FFMA.FTZ R228, R228, R151.reuse, R150 ;  /* 0x00000097e4e47223 */ /* 0x080fe40000010096 */
[----:B------:R-:W-:Y:S02]  /*2ad0*/  FMUL.FTZ R227, R189, R240 ;  /* 0x000000f0bde37220 */ /* 0x000fe40000410000 */
[----:B------:R-:W-:Y:S02]  /*2ae0*/  FADD.FTZ R228, R231, -R228 ;  /* 0x800000e4e7e47221 */ /* 0x000fe40000010000 */
[----:B------:R-:W-:Y:S01]  /*2af0*/  FFMA.FTZ R84, R84, R151, R150 ;  /* 0x0000009754547223 */ /* 0x000fe20000010096 */
[----:B0-----:R-:W-:Y:S01]  /*2b00*/  @P1 PRMT R74, RZ, 0x5410, R57 ;  /* 0x00005410ff4a1816 */ /* 0x001fe20000000039 */
[----:B------:R-:W-:-:S04]  /*2b10*/  FMUL.FTZ R75, R189, R228 ;  /* 0x000000e4bd4b7220 */ /* 0x000fc80000410000 */
[----:B------:R-:W-:Y:S01]  /*2b20*/  @P1 FADD.FTZ R227, R227, R74 ;  /* 0x0000004ae3e31221 */ /* 0x000fe20000010000 */
[----:B------:R-:W-:Y:S01]  /*2b30*/  @P1 PRMT R74, RZ, 0x5410, R58 ;  /* 0x00005410ff4a1816 */ /* 0x000fe2000000003a */
[----:B------:R-:W-:Y:S01]  /*2b40*/  FADD.FTZ R84, R223, -R84 ;  /* 0x80000054df547221 */ /* 0x000fe20000010000 */
[----:B------:R-:W-:Y:S01]  /*2b50*/  @P1 PRMT R73, RZ, 0x5410, R56 ;  /* 0x00005410ff491816 */ /* 0x000fe20000000038 */
[-CC-:B------:R-:W-:Y:S02]  /*2b60*/  FFMA.FTZ R78, R85, R151.reuse, R150.reuse ;  /* 0x00000097554e7223 */ /* 0x180fe40000010096 */
[----:B------:R-:W-:Y:S02]  /*2b70*/  FFMA.FTZ R224, R226, R151, R150 ;  /* 0x00000097e2e07223 */ /* 0x000fe40000010096 */
[----:B------:R-:W-:Y:S01]  /*2b80*/  @P1 FADD.FTZ R75, R75, R74 ;  /* 0x0000004a4b4b1221 */ /* 0x000fe20000010000 */
[----:B------:R-:W-:Y:S01]  /*2b90*/  @P0 F2FP.BF16.PACK_AB R74, RZ, R227 ;  /* 0x000000e3ff4a023e */ /* 0x000fe200000010ff */
[----:B------:R-:W-:-:S02]  /*2ba0*/  FFMA.FTZ R230, R230, R151, R150 ;  /* 0x00000097e6e67223 */ /* 0x000fc40000010096 */
[----:B------:R-:W-:Y:S02]  /*2bb0*/  FMUL.FTZ R226, R189, R84 ;  /* 0x00000054bde27220 */ /* 0x000fe40000410000 */
[----:B------:R-:W-:Y:S01]  /*2bc0*/  FADD.FTZ R78, R225, -R78 ;  /* 0x8000004ee14e7221 */ /* 0x000fe20000010000 */
[----:B------:R-:W-:Y:S01]  /*2bd0*/  @P0 PRMT R69, R74, 0x7610, R69 ;  /* 0x000076104a450816 */ /* 0x000fe20000000045 */
[----:B------:R-:W-:Y:S01]  /*2be0*/  FADD.FTZ R72, R233, -R230 ;  /* 0x800000e6e9487221 */ /* 0x000fe20000010000 */
[----:B------:R-:W-:Y:S01]  /*2bf0*/  @P1 PRMT R74, RZ, 0x7610, R56 ;  /* 0x00007610ff4a1816 */ /* 0x000fe20000000038 */
[----:B------:R-:W-:Y:S02]  /*2c00*/  @P1 FADD.FTZ R226, R226, R73 ;  /* 0x00000049e2e21221 */ /* 0x000fe40000010000 */
[----:B------:R-:W-:Y:S02]  /*2c10*/  FFMA.FTZ R232, R232, R151, R150 ;  /* 0x00000097e8e87223 */ /* 0x000fe40000010096 */
[----:B------:R-:W-:-:S02]  /*2c20*/  FADD.FTZ R224, R229, -R224 ;  /* 0x800000e0e5e07221 */ /* 0x000fc40000010000 */
[----:B------:R-:W-:Y:S02]  /*2c30*/  FFMA.FTZ R73, R234, R151, R150 ;  /* 0x00000097ea497223 */ /* 0x000fe40000010096 */
[----:B------:R-:W-:Y:S02]  /*2c40*/  FMUL.FTZ R229, R189, R78 ;  /* 0x0000004ebde57220 */ /* 0x000fe40000410000 */
[----:B------:R-:W-:Y:S02]  /*2c50*/  FADD.FTZ R232, R235, -R232 ;  /* 0x800000e8ebe87221 */ /* 0x000fe40000010000 */
[----:B------:R-:W-:Y:S01]  /*2c60*/  FMUL.FTZ R225, R189, R72 ;  /* 0x00000048bde17220 */ /* 0x000fe20000410000 */
[----:B------:R-:W-:Y:S01]  /*2c70*/  @P1 PRMT R72, RZ, 0x7610, R58 ;  /* 0x00007610ff481816 */ /* 0x000fe2000000003a */
[----:B------:R-:W-:Y:S01]  /*2c80*/  FADD.FTZ R236, R236, -R73 ;  /* 0x80000049ecec7221 */ /* 0x000fe20000010000 */
[----:B------:R-:W-:Y:S01]  /*2c90*/  @P0 F2FP.BF16.PACK_AB R73, RZ, R226 ;  /* 0x000000e2ff49023e */ /* 0x000fe200000010ff */
[----:B------:R-:W-:Y:S01]  /*2ca0*/  @P1 FADD.FTZ R229, R229, R74 ;  /* 0x0000004ae5e51221 */ /* 0x000fe20000010000 */
[----:B------:R-:W-:Y:S01]  /*2cb0*/  @P1 PRMT R74, RZ, 0x5410, R59 ;  /* 0x00005410ff4a1816 */ /* 0x000fe2000000003b */
[----:B------:R-:W-:Y:S01]  /*2cc0*/  FMUL.FTZ R223, R189, R232 ;  /* 0x000000e8bddf7220 */ /* 0x000fe20000410000 */
[----:B------:R-:W-:Y:S01]  /*2cd0*/  @P0 PRMT R68, R73, 0x7610, R68 ;  /* 0x0000761049440816 */ /* 0x000fe20000000044 */
[----:B------:R-:W-:Y:S01]  /*2ce0*/  @P1 FADD.FTZ R225, R225, R72 ;  /* 0x00000048e1e11221 */ /* 0x000fe20000010000 */
[----:B------:R-:W-:Y:S01]  /*2cf0*/  @P1 PRMT R73, RZ, 0x7610, R57 ;  /* 0x00007610ff491816 */ /* 0x000fe20000000039 */
[----:B------:R-:W-:Y:S01]  /*2d00*/  FMUL.FTZ R228, R189, R224 ;  /* 0x000000e0bde47220 */ /* 0x000fe20000410000 */
[----:B------:R-:W-:Y:S01]  /*2d10*/  @P1 PRMT R72, RZ, 0x7610, R59 ;  /* 0x00007610ff481816 */ /* 0x000fe2000000003b */
[----:B------:R-:W-:Y:S01]  /*2d20*/  @P1 FADD.FTZ R223, R223, R74 ;  /* 0x0000004adfdf1221 */ /* 0x000fe20000010000 */
[----:B------:R-:W-:Y:S01]  /*2d30*/  @P0 F2FP.BF16.PACK_AB R76, RZ, R75 ;  /* 0x0000004bff4c023e */ /* 0x000fe200000010ff */
[----:B------:R-:W-:-:S02]  /*2d40*/  FMUL.FTZ R85, R189, R236 ;  /* 0x000000ecbd557220 */ /* 0x000fc40000410000 */
[----:B------:R-:W-:Y:S01]  /*2d50*/  @P1 FADD.FTZ R228, R228, R73 ;  /* 0x00000049e4e41221 */ /* 0x000fe20000010000 */
[----:B------:R-:W-:Y:S01]  /*2d60*/  @P0 PRMT R70, R76, 0x7610, R70 ;  /* 0x000076104c460816 */ /* 0x000fe20000000046 */
[----:B------:R-:W-:Y:S01]  /*2d70*/  @P1 FADD.FTZ R85, R85, R72 ;  /* 0x0000004855551221 */ /* 0x000fe20000010000 */
[----:B------:R-:W-:Y:S02]  /*2d80*/  @P0 F2FP.BF16.PACK_AB R76, RZ, R223 ;  /* 0x000000dfff4c023e */ /* 0x000fe400000010ff */
[----:B------:R-:W-:Y:S02]  /*2d90*/  @P0 F2FP.BF16.PACK_AB R72, RZ, R229 ;  /* 0x000000e5ff48023e */ /* 0x000fe400000010ff */
[----:B------:R-:W-:Y:S02]  /*2da0*/  @P0 F2FP.BF16.PACK_AB R73, RZ, R228 ;  /* 0x000000e4ff49023e */ /* 0x000fe400000010ff */
[----:B------:R-:W-:Y:S02]  /*2db0*/  @P0 F2FP.BF16.PACK_AB R77, RZ, R85 ;  /* 0x00000055ff4d023e */ /* 0x000fe400000010ff */
[----:B------:R-:W-:-:S02]  /*2dc0*/  @P0 PRMT R71, R76, 0x7610, R71 ;  /* 0x000076104c470816 */ /* 0x000fc40000000047 */
[----:B------:R-:W-:Y:S02]  /*2dd0*/  @P0 PRMT R68, R68, 0x5410, R72 ;  /* 0x0000541044440816 */ /* 0x000fe40000000048 */
[----:B------:R-:W-:Y:S01]  /*2de0*/  @P0 PRMT R69, R69, 0x5410, R73 ;  /* 0x0000541045450816 */ /* 0x000fe20000000049 */
[C---:B------:R-:W-:Y:S01]  /*2df0*/  @P0 IMAD.WIDE.U32 R72, R204.reuse, R239, c[0x0][0x258] ;  /* 0x00009600cc480625 */ /* 0x040fe200078e00ef */
[----:B------:R-:W-:Y:S02]  /*2e00*/  @P0 PRMT R71, R71, 0x5410, R77 ;  /* 0x0000541047470816 */ /* 0x000fe4000000004d */
[----:B------:R-:W-:Y:S01]  /*2e10*/  @P0 F2FP.BF16.PACK_AB R74, RZ, R225 ;  /* 0x000000e1ff4a023e */ /* 0x000fe200000010ff */
[----:B------:R-:W-:-:S04]  /*2e20*/  IMAD.WIDE.U32 R76, R204, R239, c[0x0][0x170] ;  /* 0x00005c00cc4c7625 */ /* 0x000fc800078e00ef */
[-C--:B------:R-:W-:Y:S02]  /*2e30*/  FMUL.FTZ R204, R75, R190.reuse ;  /* 0x000000be4bcc7220 */ /* 0x080fe40000410000 */
[-C--:B------:R-:W-:Y:S01]  /*2e40*/  FMUL.FTZ R225, R225, R190.reuse ;  /* 0x000000bee1e17220 */ /* 0x080fe20000410000 */
[----:B------:R-:W-:Y:S01]  /*2e50*/  @P0 PRMT R70, R70, 0x5410, R74 ;  /* 0x0000541046460816 */ /* 0x000fe2000000004a */
[-C--:B------:R-:W-:Y:S01]  /*2e60*/  FMUL.FTZ R224, R85, R190.reuse ;  /* 0x000000be55e07220 */ /* 0x080fe20000410000 */
[----:B------:R-:W3:Y:S01]  /*2e70*/  LDG.E.128 R76, [R76.64] ;  /* 0x000000044c4c7981 */ /* 0x000ee2000c1e1d00 */
[----:B------:R-:W-:Y:S02]  /*2e80*/  FMUL.FTZ R223, R223, R190 ;  /* 0x000000bedfdf7220 */ /* 0x000fe40000410000 */
[----:B------:R-:W-:Y:S02]  /*2e90*/  FMUL.FTZ R74, R179, R204 ;  /* 0x000000ccb34a7220 */ /* 0x000fe40000410000 */
[----:B------:R-:W-:-:S02]  /*2ea0*/  FMUL.FTZ R85, R178, R225 ;  /* 0x000000e1b2557220 */ /* 0x000fc40000410000 */
[-C--:B------:R-:W-:Y:S02]  /*2eb0*/  FMUL.FTZ R226, R226, R190.reuse ;  /* 0x000000bee2e27220 */ /* 0x080fe40000410000 */
[----:B------:R-:W-:Y:S01]  /*2ec0*/  FMUL.FTZ R229, R229, R190 ;  /* 0x000000bee5e57220 */ /* 0x000fe20000410000 */
[----:B------:R0:W-:Y:S01]  /*2ed0*/  @P0 STG.E.128 [R72.64], R68 ;  /* 0x0000004448000986 */ /* 0x0001e2000c101d04 */
[----:B------:R-:W-:Y:S01]  /*2ee0*/  FMUL.FTZ R75, R177, R223 ;  /* 0x000000dfb14b7220 */ /* 0x000fe20000410000 */
[----:B------:R-:W-:Y:S01]  /*2ef0*/  F2FP.BF16.PACK_AB R74, R85, R74 ;  /* 0x0000004a554a723e */ /* 0x000fe200000010ff */
[----:B------:R-:W-:Y:S02]  /*2f00*/  FMUL.FTZ R84, R176, R224 ;  /* 0x000000e0b0547220 */ /* 0x000fe40000410000 */
[-C--:B------:R-:W-:Y:S02]  /*2f10*/  FMUL.FTZ R227, R227, R190.reuse ;  /* 0x000000bee3e37220 */ /* 0x080fe40000410000 */
[----:B------:R-:W-:-:S02]  /*2f20*/  FMUL.FTZ R228, R228, R190 ;  /* 0x000000bee4e47220 */ /* 0x000fc40000410000 */
[----:B------:R-:W-:Y:S01]  /*2f30*/  FMUL.FTZ R85, R182, R229 ;  /* 0x000000e5b6557220 */ /* 0x000fe20000410000 */
[----:B------:R-:W-:Y:S01]  /*2f40*/  F2FP.BF16.PACK_AB R75, R84, R75 ;  /* 0x0000004b544b723e */ /* 0x000fe200000010ff */
[----:B------:R-:W-:Y:S02]  /*2f50*/  FMUL.FTZ R84, R180, R228 ;  /* 0x000000e4b4547220 */ /* 0x000fe40000410000 */
[----:B0-----:R-:W-:Y:S02]  /*2f60*/  FMUL.FTZ R72, R183, R226 ;  /* 0x000000e2b7487220 */ /* 0x001fe40000410000 */
[----:B------:R-:W-:-:S03]  /*2f70*/  FMUL.FTZ R73, R181, R227 ;  /* 0x000000e3b5497220 */ /* 0x000fc60000410000 */
[----:B------:R-:W-:Y:S02]  /*2f80*/  F2FP.BF16.PACK_AB R72, R85, R72 ;  /* 0x000000485548723e */ /* 0x000fe400000010ff */
[----:B------:R-:W-:Y:S02]  /*2f90*/  IADD3 R85, R174, 0x80, RZ ;  /* 0x00000080ae557810 */ /* 0x000fe40007ffe0ff */
[----:B------:R-:W-:Y:S02]  /*2fa0*/  F2FP.BF16.PACK_AB R73, R84, R73 ;  /* 0x000000495449723e */ /* 0x000fe400000010ff */
[----:B------:R-:W-:Y:S01]  /*2fb0*/  LEA R84, P3, R85, c[0x0][0x248], 0x4 ;  /* 0x0000920055547a11 */ /* 0x000fe200078620ff */
[----:B------:R-:W-:-:S03]  /*2fc0*/  FFMA.FTZ R86, R86, R151, R150 ;  /* 0x0000009756567223 */ /* 0x000fc60000010096 */
[----:B------:R-:W-:Y:S01]  /*2fd0*/  LEA.HI.X R85, R85, c[0x0][0x24c], RZ, 0x4, P3 ;  /* 0x0000930055557a11 */ /* 0x000fe200018f24ff */
[-C--:B------:R-:W-:Y:S02]  /*2fe0*/  FFMA.FTZ R215, R215, R151.reuse, R150 ;  /* 0x00000097d7d77223 */ /* 0x080fe40000010096 */
[----:B------:R-:W-:Y:S02]  /*2ff0*/  FADD.FTZ R86, R87, -R86 ;  /* 0x8000005657567221 */ /* 0x000fe40000010000 */
[----:B------:R0:W-:Y:S01]  /*3000*/  STG.E.128 [R84.64], R72 ;  /* 0x0000004854007986 */ /* 0x0001e2000c101d04 */
[----:B------:R-:W-:Y:S02]  /*3010*/  FFMA.FTZ R88, R88, R151, R150 ;  /* 0x0000009758587223 */ /* 0x000fe40000010096 */
[----:B------:R-:W-:Y:S02]  /*3020*/  FADD.FTZ R216, R216, -R215 ;  /* 0x800000d7d8d87221 */ /* 0x000fe40000010000 */
[----:B------:R-:W-:-:S02]  /*3030*/  FMUL.FTZ R215, R189, R86 ;  /* 0x00000056bdd77220 */ /* 0x000fc40000410000 */
[-C--:B------:R-:W-:Y:S02]  /*3040*/  FFMA.FTZ R217, R217, R151.reuse, R150 ;  /* 0x00000097d9d97223 */ /* 0x080fe40000010096 */
[----:B------:R-:W-:Y:S02]  /*3050*/  FADD.FTZ R88, R89, -R88 ;  /* 0x8000005859587221 */ /* 0x000fe40000010000 */
[-C--:B------:R-:W-:Y:S01]  /*3060*/  FFMA.FTZ R211, R211, R151.reuse, R150 ;  /* 0x00000097d3d37223 */ /* 0x080fe20000010096 */
[----:B0-----:R-:W-:Y:S01]  /*3070*/  @P1 PRMT R72, RZ, 0x5410, R60 ;  /* 0x00005410ff481816 */ /* 0x001fe2000000003c */
[----:B------:R-:W-:Y:S02]  /*3080*/  FADD.FTZ R218, R218, -R217 ;  /* 0x800000d9dada7221 */ /* 0x000fe40000010000 */
[----:B------:R-:W-:Y:S02]  /*3090*/  FMUL.FTZ R217, R189, R88 ;  /* 0x00000058bdd97220 */ /* 0x000fe40000410000 */
[----:B------:R-:W-:Y:S01]  /*30a0*/  @P1 FADD.FTZ R215, R215, R72 ;  /* 0x00000048d7d71221 */ /* 0x000fe20000010000 */
[----:B------:R-:W-:Y:S01]  /*30b0*/  @P1 PRMT R72, RZ, 0x7610, R60 ;  /* 0x00007610ff481816 */ /* 0x000fe2000000003c */
[----:B------:R-:W-:-:S02]  /*30c0*/  FFMA.FTZ R221, R221, R151, R150 ;  /* 0x00000097dddd7223 */ /* 0x000fc40000010096 */
[----:B------:R-:W-:Y:S02]  /*30d0*/  FADD.FTZ R212, R212, -R211 ;  /* 0x800000d3d4d47221 */ /* 0x000fe40000010000 */
[-C--:B------:R-:W-:Y:S02]  /*30e0*/  FFMA.FTZ R213, R213, R151.reuse, R150 ;  /* 0x00000097d5d57223 */ /* 0x080fe40000010096 */
[----:B------:R-:W-:Y:S01]  /*30f0*/  @P1 FADD.FTZ R217, R217, R72 ;  /* 0x00000048d9d91221 */ /* 0x000fe20000010000 */
[----:B------:R-:W-:Y:S01]  /*3100*/  @P1 PRMT R72, RZ, 0x5410, R61 ;  /* 0x00005410ff481816 */ /* 0x000fe2000000003d */
[----:B------:R-:W-:Y:S02]  /*3110*/  FADD.FTZ R222, R222, -R221 ;  /* 0x800000dddede7221 */ /* 0x000fe40000010000 */
[----:B------:R-:W-:Y:S02]  /*3120*/  FMUL.FTZ R221, R189, R212 ;  /* 0x000000d4bddd7220 */ /* 0x000fe40000410000 */
[----:B------:R-:W-:-:S02]  /*3130*/  FFMA.FTZ R219, R219, R151, R150 ;  /* 0x00000097dbdb7223 */ /* 0x000fc40000010096 */
[----:B------:R-:W-:Y:S02]  /*3140*/  FADD.FTZ R214, R214, -R213 ;  /* 0x800000d5d6d67221 */ /* 0x000fe40000010000 */
[----:B------:R-:W-:Y:S01]  /*3150*/  @P1 FADD.FTZ R221, R221, R72 ;  /* 0x00000048dddd1221 */ /* 0x000fe20000010000 */
[----:B------:R-:W-:Y:S01]  /*3160*/  @P1 PRMT R72, RZ, 0x7610, R61 ;  /* 0x00007610ff481816 */ /* 0x000fe2000000003d */
[----:B------:R-:W-:Y:S02]  /*3170*/  FADD.FTZ R220, R220, -R219 ;  /* 0x800000dbdcdc7221 */ /* 0x000fe40000010000 */
[C---:B------:R-:W-:Y:S02]  /*3180*/  FMUL.FTZ R219, R189.reuse, R214 ;  /* 0x000000d6bddb7220 */ /* 0x040fe40000410000 */
[----:B------:R-:W-:Y:S02]  /*3190*/  FMUL.FTZ R211, R189, R216 ;  /* 0x000000d8bdd37220 */ /* 0x000fe40000410000 */
[----:B------:R-:W-:Y:S01]  /*31a0*/  @P1 FADD.FTZ R219, R219, R72 ;  /* 0x00000048dbdb1221 */ /* 0x000fe20000010000 */
[----:B------:R-:W-:Y:S01]  /*31b0*/  @P1 PRMT R72, RZ, 0x5410, R62 ;  /* 0x00005410ff481816 */ /* 0x000fe2000000003e */
[----:B------:R-:W-:-:S04]  /*31c0*/  FMUL.FTZ R213, R189, R218 ;  /* 0x000000dabdd57220 */ /* 0x000fc80000410000 */
[----:B------:R-:W-:Y:S01]  /*31d0*/  @P1 FADD.FTZ R211, R211, R72 ;  /* 0x00000048d3d31221 */ /* 0x000fe20000010000 */
[----:B------:R-:W-:Y:S01]  /*31e0*/  @P1 PRMT R72, RZ, 0x7610, R62 ;  /* 0x00007610ff481816 */ /* 0x000fe2000000003e */
[----:B------:R-:W-:-:S04]  /*31f0*/  FMUL.FTZ R231, R189, R220 ;  /* 0x000000dcbde77220 */ /* 0x000fc80000410000 */
[----:B------:R-:W-:Y:S01]  /*3200*/  @P1 FADD.FTZ R213, R213, R72 ;  /* 0x00000048d5d51221 */ /* 0x000fe20000010000 */
[----:B------:R-:W-:Y:S01]  /*3210*/  @P1 PRMT R72, RZ, 0x5410, R63 ;  /* 0x00005410ff481816 */ /* 0x000fe2000000003f */
[----:B------:R-:W-:-:S04]  /*3220*/  FMUL.FTZ R87, R189, R222 ;  /* 0x000000debd577220 */ /* 0x000fc80000410000 */
[----:B------:R-:W-:Y:S01]  /*3230*/  @P1 FADD.FTZ R231, R231, R72 ;  /* 0x00000048e7e71221 */ /* 0x000fe20000010000 */
[----:B------:R-:W-:Y:S02]  /*3240*/  @P1 PRMT R72, RZ, 0x7610, R63 ;  /* 0x00007610ff481816 */ /* 0x000fe4000000003f */
[----:B------:R-:W-:-:S03]  /*3250*/  @P0 F2FP.BF16.PACK_AB R84, RZ, R211 ;  /* 0x000000d3ff54023e */ /* 0x000fc600000010ff */
[----:B------:R-:W-:Y:S01]  /*3260*/  @P1 FADD.FTZ R87, R87, R72 ;  /* 0x0000004857571221 */ /* 0x000fe20000010000 */
[----:B------:R-:W-:Y:S02]  /*3270*/  @P0 F2FP.BF16.PACK_AB R72, RZ, R215 ;  /* 0x000000d7ff48023e */ /* 0x000fe400000010ff */
[----:B------:R-:W-:Y:S02]  /*3280*/  @P0 F2FP.BF16.PACK_AB R86, RZ, R231 ;  /* 0x000000e7ff56023e */ /* 0x000fe400000010ff */
[----:B------:R-:W-:Y:S02]  /*3290*/  @P0 F2FP.BF16.PACK_AB R73, RZ, R217 ;  /* 0x000000d9ff49023e */ /* 0x000fe400000010ff */
[----:B------:R-:W-:Y:S02]  /*32a0*/  @P0 PRMT R68, R72, 0x7610, R68 ;  /* 0x0000761048440816 */ /* 0x000fe40000000044 */
[----:B------:R-:W-:Y:S02]  /*32b0*/  IADD3 R89, R174, 0x100, RZ ;  /* 0x00000100ae597810 */ /* 0x000fe40007ffe0ff */
[----:B------:R-:W-:-:S02]  /*32c0*/  @P0 PRMT R70, R84, 0x7610, R70 ;  /* 0x0000761054460816 */ /* 0x000fc40000000046 */
[----:B------:R-:W-:Y:S02]  /*32d0*/  @P0 F2FP.BF16.PACK_AB R85, RZ, R213 ;  /* 0x000000d5ff55023e */ /* 0x000fe400000010ff */
[----:B------:R-:W-:Y:S02]  /*32e0*/  @P0 PRMT R71, R86, 0x7610, R71 ;  /* 0x0000761056470816 */ /* 0x000fe40000000047 */
[----:B------:R-:W-:Y:S02]  /*32f0*/  @P0 F2FP.BF16.PACK_AB R84, RZ, R87 ;  /* 0x00000057ff54023e */ /* 0x000fe400000010ff */
[----:B------:R-:W-:Y:S02]  /*3300*/  @P0 F2FP.BF16.PACK_AB R74, RZ, R221 ;  /* 0x000000ddff4a023e */ /* 0x000fe400000010ff */
[----:B------:R-:W-:Y:S01]  /*3310*/  @P0 PRMT R68, R68, 0x5410, R73 ;  /* 0x0000541044440816 */ /* 0x000fe20000000049 */
[----:B------:R-:W-:Y:S01]  /*3320*/  IMAD.WIDE.U32 R72, R89, R239, c[0x0][0x170] ;  /* 0x00005c0059487625 */ /* 0x000fe200078e00ef */
[----:B------:R-:W-:-:S02]  /*3330*/  @P0 F2FP.BF16.PACK_AB R75, RZ, R219 ;  /* 0x000000dbff4b023e */ /* 0x000fc400000010ff */
[----:B------:R-:W-:Y:S02]  /*3340*/  @P0 PRMT R70, R70, 0x5410, R85 ;  /* 0x0000541046460816 */ /* 0x000fe40000000055 */
[----:B------:R-:W-:Y:S01]  /*3350*/  @P0 PRMT R71, R71, 0x5410, R84 ;  /* 0x0000541047470816 */ /* 0x000fe20000000054 */
[----:B------:R-:W-:Y:S01]  /*3360*/  @P0 IMAD.WIDE.U32 R84, R188, R239, c[0x0][0x258] ;  /* 0x00009600bc540625 */ /* 0x000fe200078e00ef */
[----:B------:R-:W-:-:S03]  /*3370*/  @P0 PRMT R69, R74, 0x7610, R69 ;  /* 0x000076104a450816 */ /* 0x000fc60000000045 */
[-C--:B------:R-:W-:Y:S02]  /*3380*/  FMUL.FTZ R188, R211, R190.reuse ;  /* 0x000000bed3bc7220 */ /* 0x080fe40000410000 */
[-C--:B------:R-:W-:Y:S02]  /*3390*/  FMUL.FTZ R211, R231, R190.reuse ;  /* 0x000000bee7d37220 */ /* 0x080fe40000410000 */
[----:B------:R-:W-:Y:S01]  /*33a0*/  FMUL.FTZ R212, R87, R190 ;  /* 0x000000be57d47220 */ /* 0x000fe20000410000 */
[----:B------:R-:W-:Y:S01]  /*33b0*/  @P0 PRMT R69, R69, 0x5410, R75 ;  /* 0x0000541045450816 */ /* 0x000fe2000000004b */
[----:B------:R-:W-:Y:S01]  /*33c0*/  FMUL.FTZ R87, R138, R211 ;  /* 0x000000d38a577220 */ /* 0x000fe20000410000 */
[----:B------:R-:W4:Y:S01]  /*33d0*/  LDG.E.128 R72, [R72.64] ;  /* 0x0000000448487981 */ /* 0x000f22000c1e1d00 */
[----:B------:R-:W-:Y:S02]  /*33e0*/  FMUL.FTZ R88, R139, R212 ;  /* 0x000000d48b587220 */ /* 0x000fe40000410000 */
[----:B------:R-:W-:-:S02]  /*33f0*/  FMUL.FTZ R214, R215, R190 ;  /* 0x000000bed7d67220 */ /* 0x000fc40000410000 */
[-C--:B------:R-:W-:Y:S02]  /*3400*/  FMUL.FTZ R215, R221, R190.reuse ;  /* 0x000000beddd77220 */ /* 0x080fe40000410000 */
[-C--:B------:R-:W-:Y:S01]  /*3410*/  FMUL.FTZ R216, R219, R190.reuse ;  /* 0x000000bedbd87220 */ /* 0x080fe20000410000 */
[----:B------:R0:W-:Y:S01]  /*3420*/  @P0 STG.E.128 [R84.64], R68 ;  /* 0x0000004454000986 */ /* 0x0001e2000c101d04 */
[----:B------:R-:W-:Y:S01]  /*3430*/  F2FP.BF16.PACK_AB R87, R88, R87 ;  /* 0x000000575857723e */ /* 0x000fe200000010ff */
[----:B------:R-:W-:Y:S02]  /*3440*/  FMUL.FTZ R213, R213, R190 ;  /* 0x000000bed5d57220 */ /* 0x000fe40000410000 */
[----:B------:R-:W-:Y:S02]  /*3450*/  FMUL.FTZ R88, R135, R216 ;  /* 0x000000d887587220 */ /* 0x000fe40000410000 */
[----:B------:R-:W-:Y:S02]  /*3460*/  FMUL.FTZ R217, R217, R190 ;  /* 0x000000bed9d97220 */ /* 0x000fe40000410000 */
[----:B------:R-:W-:-:S02]  /*3470*/  FMUL.FTZ R86, R136, R188 ;  /* 0x000000bc88567220 */ /* 0x000fc40000410000 */
[----:B------:R-:W-:Y:S02]  /*3480*/  FMUL.FTZ R231, R137, R213 ;  /* 0x000000d589e77220 */ /* 0x000fe40000410000 */
[----:B------:R-:W-:Y:S02]  /*3490*/  FMUL.FTZ R219, R133, R217 ;  /* 0x000000d985db7220 */ /* 0x000fe40000410000 */
[----:B0-----:R-:W-:Y:S02]  /*34a0*/  FMUL.FTZ R85, R134, R215 ;  /* 0x000000d786557220 */ /* 0x001fe40000410000 */
[----:B------:R-:W-:-:S03]  /*34b0*/  FMUL.FTZ R84, R175, R214 ;  /* 0x000000d6af547220 */ /* 0x000fc60000410000 */
[----:B------:R-:W-:Y:S02]  /*34c0*/  F2FP.BF16.PACK_AB R85, R88, R85 ;  /* 0x000000555855723e */ /* 0x000fe400000010ff */
[----:B------:R-:W-:Y:S02]  /*34d0*/  LEA R88, P3, R89, c[0x0][0x248], 0x4 ;  /* 0x0000920059587a11 */ /* 0x000fe400078620ff */
[----:B------:R-:W-:Y:S02]  /*34e0*/  F2FP.BF16.PACK_AB R86, R231, R86 ;  /* 0x00000056e756723e */ /* 0x000fe400000010ff */
[----:B------:R-:W-:Y:S02]  /*34f0*/  F2FP.BF16.PACK_AB R84, R219, R84 ;  /* 0x00000054db54723e */ /* 0x000fe400000010ff */
[----:B------:R-:W-:Y:S02]  /*3500*/  LEA.HI.X R89, R89, c[0x0][0x24c], RZ, 0x4, P3 ;  /* 0x0000930059597a11 */ /* 0x000fe400018f24ff */
[----:B------:R-:W-:-:S03]  /*3510*/  IADD3 R174, R174, 0x180, RZ ;  /* 0x00000180aeae7810 */ /* 0x000fc60007ffe0ff */
[----:B------:R0:W-:Y:S02]  /*3520*/  STG.E.128 [R88.64], R84 ;  /* 0x0000005458007986 */ /* 0x0001e4000c101d04 */
[----:B0-----:R-:W-:-:S06]  /*3530*/  IMAD.WIDE.U32 R84, R174, R239, c[0x0][0x170] ;  /* 0x00005c00ae547625 */ /* 0x001fcc00078e00ef */
[----:B------:R-:W4:Y:S01]  /*3540*/  LDG.E.128 R84, [R84.64] ;  /* 0x0000000454547981 */ /* 0x000f22000c1e1d00 */
[-CC-:B------:R-:W-:Y:S02]  /*3550*/  FFMA.FTZ R92, R92, R151.reuse, R150.reuse ;  /* 0x000000975c5c7223 */ /* 0x180fe40000010096 */
[-C--:B------:R-:W-:Y:S02]  /*3560*/  FFMA.FTZ R218, R95, R151.reuse, R150 ;  /* 0x000000975fda7223 */ /* 0x080fe40000010096 */
[----:B------:R-:W-:Y:S01]  /*3570*/  FADD.FTZ R92, R103, -R92 ;  /* 0x8000005c675c7221 */ /* 0x000fe20000010000 */
[----:B------:R-:W-:Y:S01]  /*3580*/  @P1 PRMT R88, RZ, 0x7610, R67 ;  /* 0x00007610ff581816 */ /* 0x000fe20000000043 */
[----:B------:R-:W-:Y:S02]  /*3590*/  FFMA.FTZ R219, R94, R151, R150 ;  /* 0x000000975edb7223 */ /* 0x000fe40000010096 */
[----:B------:R-:W-:Y:S02]  /*35a0*/  FADD.FTZ R218, R101, -R218 ;  /* 0x800000da65da7221 */ /* 0x000fe40000010000 */
[----:B------:R-:W-:-:S02]  /*35b0*/  FMUL.FTZ R101, R189, R92 ;  /* 0x0000005cbd657220 */ /* 0x000fc40000410000 */
[----:B------:R-:W-:Y:S02]  /*35c0*/  FFMA.FTZ R94, R93, R151, R150 ;  /* 0x000000975d5e7223 */ /* 0x000fe40000010096 */
[----:B------:R-:W-:Y:S02]  /*35d0*/  FADD.FTZ R90, R90, -R219 ;  /* 0x800000db5a5a7221 */ /* 0x000fe40000010000 */
[----:B------:R-:W-:Y:S01]  /*35e0*/  @P1 FADD.FTZ R101, R101, R88 ;  /* 0x0000005865651221 */ /* 0x000fe20000010000 */
[----:B------:R-:W-:Y:S01]  /*35f0*/  @P1 PRMT R88, RZ, 0x5410, R64 ;  /* 0x00005410ff581816 */ /* 0x000fe20000000040 */
[----:B------:R-:W-:Y:S02]  /*3600*/  FADD.FTZ R94, R99, -R94 ;  /* 0x8000005e635e7221 */ /* 0x000fe40000010000 */
[C---:B------:R-:W-:Y:S02]  /*3610*/  FMUL.FTZ R99, R189.reuse, R90 ;  /* 0x0000005abd637220 */ /* 0x040fe40000410000 */
[----:B------:R-:W-:-:S02]  /*3620*/  FMUL.FTZ R89, R189, R94 ;  /* 0x0000005ebd597220 */ /* 0x000fc40000410000 */
[----:B------:R-:W-:Y:S01]  /*3630*/  @P1 FADD.FTZ R99, R99, R88 ;  /* 0x0000005863631221 */ /* 0x000fe20000010000 */
[----:B------:R-:W-:Y:S01]  /*3640*/  @P1 PRMT R88, RZ, 0x7610, R64 ;  /* 0x00007610ff581816 */ /* 0x000fe20000000040 */
[-CC-:B------:R-:W-:Y:S02]  /*3650*/  FFMA.FTZ R93, R98, R151.reuse, R150.reuse ;  /* 0x00000097625d7223 */ /* 0x180fe40000010096 */
[-C--:B------:R-:W-:Y:S02]  /*3660*/  FFMA.FTZ R98, R97, R151.reuse, R150 ;  /* 0x0000009761627223 */ /* 0x080fe40000010096 */
[----:B------:R-:W-:Y:S01]  /*3670*/  @P1 FADD.FTZ R89, R89, R88 ;  /* 0x0000005859591221 */ /* 0x000fe20000010000 */
[----:B------:R-:W-:Y:S01]  /*3680*/  @P1 PRMT R88, RZ, 0x5410, R65 ;  /* 0x00005410ff581816 */ /* 0x000fe20000000041 */
[----:B------:R-:W-:Y:S02]  /*3690*/  FMUL.FTZ R97, R189, R218 ;  /* 0x000000dabd617220 */ /* 0x000fe40000410000 */
[----:B------:R-:W-:-:S02]  /*36a0*/  FFMA.FTZ R95, R96, R151, R150 ;  /* 0x00000097605f7223 */ /* 0x000fc40000010096 */
[----:B------:R-:W-:Y:S02]  /*36b0*/  FADD.FTZ R102, R102, -R93 ;  /* 0x8000005d66667221 */ /* 0x000fe40000010000 */
[----:B------:R-:W-:Y:S02]  /*36c0*/  FFMA.FTZ R91, R91, R151, R150 ;  /* 0x000000975b5b7223 */ /* 0x000fe40000010096 */
[----:B------:R-:W-:Y:S01]  /*36d0*/  @P1 FADD.FTZ R97, R97, R88 ;  /* 0x0000005861611221 */ /* 0x000fe20000010000 */
[----:B------:R-:W-:Y:S01]  /*36e0*/  @P1 PRMT R88, RZ, 0x7610, R65 ;  /* 0x00007610ff581816 */ /* 0x000fe20000000041 */
[----:B------:R-:W-:Y:S02]  /*36f0*/  FADD.FTZ R148, R148, -R95 ;  /* 0x8000005f94947221 */ /* 0x000fe40000010000 */
[----:B------:R-:W-:Y:S02]  /*3700*/  FMUL.FTZ R95, R189, R102 ;  /* 0x00000066bd5f7220 */ /* 0x000fe40000410000 */
[----:B------:R-:W-:-:S02]  /*3710*/  FADD.FTZ R100, R100, -R91 ;  /* 0x8000005b64647221 */ /* 0x000fc40000010000 */
[----:B------:R-:W-:Y:S01]  /*3720*/  @P1 FADD.FTZ R95, R95, R88 ;  /* 0x000000585f5f1221 */ /* 0x000fe20000010000 */
[----:B------:R-:W-:Y:S01]  /*3730*/  @P1 PRMT R88, RZ, 0x5410, R66 ;  /* 0x00005410ff581816 */ /* 0x000fe20000000042 */
[----:B------:R-:W-:Y:S02]  /*3740*/  FMUL.FTZ R93, R189, R100 ;  /* 0x00000064bd5d7220 */ /* 0x000fe40000410000 */
[----:B------:R-:W-:Y:S02]  /*3750*/  FADD.FTZ R98, R149, -R98 ;  /* 0x8000006295627221 */ /* 0x000fe40000010000 */
[----:B------:R-:W-:Y:S01]  /*3760*/  @P1 FADD.FTZ R93, R93, R88 ;  /* 0x000000585d5d1221 */ /* 0x000fe20000010000 */
[----:B------:R-:W-:Y:S01]  /*3770*/  @P1 PRMT R88, RZ, 0x7610, R66 ;  /* 0x00007610ff581816 */ /* 0x000fe20000000042 */
[C---:B------:R-:W-:Y:S02]  /*3780*/  FMUL.FTZ R91, R189.reuse, R98 ;  /* 0x00000062bd5b7220 */ /* 0x040fe40000410000 */
[----:B------:R-:W-:-:S02]  /*3790*/  FMUL.FTZ R189, R189, R148 ;  /* 0x00000094bdbd7220 */ /* 0x000fc40000410000 */
[----:B------:R-:W-:Y:S01]  /*37a0*/  @P1 FADD.FTZ R91, R91, R88 ;  /* 0x000000585b5b1221 */ /* 0x000fe20000010000 */
[----:B------:R-:W-:Y:S02]  /*37b0*/  @P1 PRMT R88, RZ, 0x5410, R67 ;  /* 0x00005410ff581816 */ /* 0x000fe40000000043 */
[----:B--2---:R-:W-:-:S03]  /*37c0*/  PRMT R103, RZ, 0x5410, R83 ;  /* 0x00005410ff677816 */ /* 0x004fc60000000053 */
[----:B------:R-:W-:Y:S01]  /*37d0*/  @P1 FADD.FTZ R189, R189, R88 ;  /* 0x00000058bdbd1221 */ /* 0x000fe20000010000 */
[----:B------:R-:W-:Y:S01]  /*37e0*/  PRMT R88, RZ, 0x7610, R83 ;  /* 0x00007610ff587816 */ /* 0x000fe20000000053 */
[----:B------:R-:W-:Y:S01]  /*37f0*/  FFMA.FTZ R108, R103, R152, R108 ;  /* 0x00000098676c7223 */ /* 0x000fe2000001006c */
[--C-:B------:R-:W-:Y:S02]  /*3800*/  PRMT R83, RZ, 0x5410, R80.reuse ;  /* 0x00005410ff537816 */ /* 0x100fe40000000050 */
[----:B------:R-:W-:Y:S01]  /*3810*/  PRMT R103, RZ, 0x5410, R81 ;  /* 0x00005410ff677816 */ /* 0x000fe20000000051 */
[----:B------:R-:W-:Y:S01]  /*3820*/  FFMA.FTZ R107, R88, R153, R107 ;  /* 0x00000099586b7223 */ /* 0x000fe2000001006b */
[----:B------:R-:W-:Y:S02]  /*3830*/  PRMT R88, RZ, 0x7610, R81 ;  /* 0x00007610ff587816 */ /* 0x000fe40000000051 */
[----:B------:R-:W-:Y:S02]  /*3840*/  PRMT R80, RZ, 0x7610, R80 ;  /* 0x00007610ff507816 */ /* 0x000fe40000000050 */
[--C-:B------:R-:W-:Y:S01]  /*3850*/  PRMT R81, RZ, 0x5410, R82.reuse ;  /* 0x00005410ff517816 */ /* 0x100fe20000000052 */
[----:B------:R-:W-:Y:S01]  /*3860*/  FFMA.FTZ R23, R88, R209, R23 ;  /* 0x000000d158177223 */ /* 0x000fe20000010017 */
[----:B------:R-:W-:Y:S01]  /*3870*/  PRMT R82, RZ, 0x7610, R82 ;  /* 0x00007610ff527816 */ /* 0x000fe20000000052 */
[----:B------:R-:W-:Y:S01]  /*3880*/  FFMA.FTZ R25, R80, R210, R25 ;  /* 0x000000d250197223 */ /* 0x000fe20000010019 */
[----:B---3--:R-:W-:Y:S01]  /*3890*/  PRMT R80, RZ, 0x5410, R76 ;  /* 0x00005410ff507816 */ /* 0x008fe2000000004c */
[----:B------:R-:W-:Y:S01]  /*38a0*/  FFMA.FTZ R24, R81, R154, R24 ;  /* 0x0000009a51187223 */ /* 0x000fe20000010018 */
[----:B------:R-:W-:-:S02]  /*38b0*/  PRMT R81, RZ, 0x5410, R78 ;  /* 0x00005410ff517816 */ /* 0x000fc4000000004e */
[--C-:B------:R-:W-:Y:S02]  /*38c0*/  PRMT R88, RZ, 0x5410, R79.reuse ;  /* 0x00005410ff587816 */ /* 0x100fe4000000004f */
[----:B------:R-:W-:Y:S02]  /*38d0*/  PRMT R76, RZ, 0x7610, R76 ;  /* 0x00007610ff4c7816 */ /* 0x000fe4000000004c */
[----:B------:R-:W-:Y:S02]  /*38e0*/  PRMT R78, RZ, 0x7610, R78 ;  /* 0x00007610ff4e7816 */ /* 0x000fe4000000004e */
[----:B------:R-:W-:Y:S01]  /*38f0*/  PRMT R79, RZ, 0x7610, R79 ;  /* 0x00007610ff4f7816 */ /* 0x000fe2000000004f */
[----:B------:R-:W-:Y:S01]  /*3900*/  FFMA.FTZ R22, R82, R155, R22 ;  /* 0x0000009b52167223 */ /* 0x000fe20000010016 */
[--C-:B------:R-:W-:Y:S01]  /*3910*/  PRMT R82, RZ, 0x5410, R77.reuse ;  /* 0x00005410ff527816 */ /* 0x100fe2000000004d */
[----:B------:R-:W-:Y:S01]  /*3920*/  FFMA.FTZ R20, R76, R229, R20 ;  /* 0x000000e54c147223 */ /* 0x000fe20000010014 */
[----:B------:R-:W-:Y:S01]  /*3930*/  PRMT R77, RZ, 0x7610, R77 ;  /* 0x00007610ff4d7816 */ /* 0x000fe2000000004d */
[----:B------:R-:W-:-:S02]  /*3940*/  FFMA.FTZ R16, R78, R225, R16 ;  /* 0x000000e14e107223 */ /* 0x000fc40000010010 */
[----:B------:R-:W-:Y:S02]  /*3950*/  FFMA.FTZ R15, R79, R224, R15 ;  /* 0x000000e04f0f7223 */ /* 0x000fe4000001000f */
[----:B------:R-:W-:Y:S01]  /*3960*/  FFMA.FTZ R18, R77, R228, R18 ;  /* 0x000000e44d127223 */ /* 0x000fe20000010012 */
[----:B------:R-:W-:Y:S01]  /*3970*/  @P0 F2FP.BF16.PACK_AB R90, RZ, R189 ;  /* 0x000000bdff5a023e */ /* 0x000fe200000010ff */
[----:B------:R-:W-:Y:S02]  /*3980*/  FFMA.FTZ R17, R88, R223, R17 ;  /* 0x000000df58117223 */ /* 0x000fe40000010011 */
[----:B------:R-:W-:Y:S01]  /*3990*/  FMUL.FTZ R88, R93, R190 ;  /* 0x000000be5d587220 */ /* 0x000fe20000410000 */
[----:B------:R-:W-:Y:S01]  /*39a0*/  @P0 PRMT R71, R90, 0x7610, R71 ;  /* 0x000076105a470816 */ /* 0x000fe20000000047 */
[----:B------:R-:W-:Y:S01]  /*39b0*/  FFMA.FTZ R106, R83, R207, R106 ;  /* 0x000000cf536a7223 */ /* 0x000fe2000001006a */
[----:B------:R-:W-:Y:S01]  /*39c0*/  @P0 F2FP.BF16.PACK_AB R83, RZ, R91 ;  /* 0x0000005bff53023e */ /* 0x000fe200000010ff */
[----:B------:R-:W-:Y:S01]  /*39d0*/  FFMA.FTZ R19, R81, R204, R19 ;  /* 0x000000cc51137223 */ /* 0x000fe20000010013 */
[----:B------:R-:W-:Y:S01]  /*39e0*/  @P0 F2FP.BF16.PACK_AB R81, RZ, R95 ;  /* 0x0000005fff51023e */ /* 0x000fe200000010ff */
[----:B------:R-:W-:-:S02]  /*39f0*/  FFMA.FTZ R105, R80, R226, R105 ;  /* 0x000000e250697223 */ /* 0x000fc40000010069 */
[----:B------:R-:W-:Y:S02]  /*3a00*/  FFMA.FTZ R21, R82, R227, R21 ;  /* 0x000000e352157223 */ /* 0x000fe40000010015 */
[-C--:B------:R-:W-:Y:S02]  /*3a10*/  FMUL.FTZ R80, R99, R190.reuse ;  /* 0x000000be63507220 */ /* 0x080fe40000410000 */
[-C--:B------:R-:W-:Y:S02]  /*3a20*/  FMUL.FTZ R82, R97, R190.reuse ;  /* 0x000000be61527220 */ /* 0x080fe40000410000 */
[-C--:B------:R-:W-:Y:S02]  /*3a30*/  FMUL.FTZ R95, R95, R190.reuse ;  /* 0x000000be5f5f7220 */ /* 0x080fe40000410000 */
[-C--:B------:R-:W-:Y:S02]  /*3a40*/  FMUL.FTZ R91, R91, R190.reuse ;  /* 0x000000be5b5b7220 */ /* 0x080fe40000410000 */
[----:B------:R-:W-:Y:S01]  /*3a50*/  FMUL.FTZ R92, R189, R190 ;  /* 0x000000bebd5c7220 */ /* 0x000fe20000410000 */
[----:B------:R-:W-:Y:S01]  /*3a60*/  IADD3 R132, R132, c[0x0][0x160], RZ ;  /* 0x0000580084847a10 */ /* 0x000fe20007ffe0ff */
[----:B------:R-:W-:Y:S01]  /*3a70*/  FMUL.FTZ R94, R160, R95 ;  /* 0x0000005fa05e7220 */ /* 0x000fe20000410000 */
[----:B------:R-:W-:Y:S01]  /*3a80*/  SEL R150, RZ, 0x1, P2 ;  /* 0x00000001ff967807 */ /* 0x000fe20001000000 */
[----:B------:R-:W-:Y:S01]  /*3a90*/  FFMA.FTZ R26, R103, R208, R26 ;  /* 0x000000d0671a7223 */ /* 0x000fe2000001001a */
[----:B----4-:R-:W-:-:S02]  /*3aa0*/  PRMT R76, RZ, 0x5410, R73 ;  /* 0x00005410ff4c7816 */ /* 0x010fc40000000049 */
[----:B------:R-:W-:Y:S02]  /*3ab0*/  PRMT R79, RZ, 0x5410, R74 ;  /* 0x00005410ff4f7816 */ /* 0x000fe4000000004a */
[----:B------:R-:W-:Y:S01]  /*3ac0*/  PRMT R78, RZ, 0x5410, R75 ;  /* 0x00005410ff4e7816 */ /* 0x000fe2000000004b */
[----:B------:R-:W-:Y:S01]  /*3ad0*/  FFMA.FTZ R14, R76, R215, R14 ;  /* 0x000000d74c0e7223 */ /* 0x000fe2000001000e */
[----:B------:R-:W-:Y:S01]  /*3ae0*/  PRMT R77, RZ, 0x5410, R72 ;  /* 0x00005410ff4d7816 */ /* 0x000fe20000000048 */
[----:B------:R-:W-:Y:S01]  /*3af0*/  FFMA.FTZ R12, R79, R188, R12 ;  /* 0x000000bc4f0c7223 */ /* 0x000fe2000001000c */
[----:B------:R-:W-:Y:S01]  /*3b00*/  @P0 F2FP.BF16.PACK_AB R76, RZ, R99 ;  /* 0x00000063ff4c023e */ /* 0x000fe200000010ff */
[----:B------:R-:W-:Y:S01]  /*3b10*/  FFMA.FTZ R10, R78, R211, R10 ;  /* 0x000000d34e0a7223 */ /* 0x000fe2000001000a */
[----:B------:R-:W-:Y:S02]  /*3b20*/  @P0 F2FP.BF16.PACK_AB R78, RZ, R97 ;  /* 0x00000061ff4e023e */ /* 0x000fe400000010ff */
[----:B------:R-:W-:Y:S01]  /*3b30*/  @P0 F2FP.BF16.PACK_AB R79, RZ, R93 ;  /* 0x0000005dff4f023e */ /* 0x000fe200000010ff */
[----:B------:R-:W-:Y:S01]  /*3b40*/  FFMA.FTZ R104, R77, R214, R104 ;  /* 0x000000d64d687223 */ /* 0x000fe20000010068 */
[----:B------:R-:W-:Y:S01]  /*3b50*/  @P0 F2FP.BF16.PACK_AB R77, RZ, R89 ;  /* 0x00000059ff4d023e */ /* 0x000fe200000010ff */
[----:B------:R-:W-:Y:S01]  /*3b60*/  FMUL.FTZ R93, R101, R190 ;  /* 0x000000be655d7220 */ /* 0x000fe20000410000 */
[----:B------:R-:W-:-:S02]  /*3b70*/  @P0 F2FP.BF16.PACK_AB R101, RZ, R101 ;  /* 0x00000065ff65023e */ /* 0x000fc400000010ff */
[----:B------:R-:W-:Y:S02]  /*3b80*/  @P0 PRMT R68, R76, 0x7610, R68 ;  /* 0x000076104c440816 */ /* 0x000fe40000000044 */
[----:B------:R-:W-:Y:S02]  /*3b90*/  @P0 PRMT R69, R78, 0x7610, R69 ;  /* 0x000076104e450816 */ /* 0x000fe40000000045 */
[----:B------:R-:W-:Y:S02]  /*3ba0*/  @P0 PRMT R70, R79, 0x7610, R70 ;  /* 0x000076104f460816 */ /* 0x000fe40000000046 */
[----:B------:R-:W-:Y:S02]  /*3bb0*/  PRMT R72, RZ, 0x7610, R72 ;  /* 0x00007610ff487816 */ /* 0x000fe40000000048 */
[----:B------:R-:W-:Y:S02]  /*3bc0*/  PRMT R73, RZ, 0x7610, R73 ;  /* 0x00007610ff497816 */ /* 0x000fe40000000049 */
[----:B------:R-:W-:-:S02]  /*3bd0*/  PRMT R74, RZ, 0x7610, R74 ;  /* 0x00007610ff4a7816 */ /* 0x000fc4000000004a */
[----:B------:R-:W-:Y:S01]  /*3be0*/  PRMT R75, RZ, 0x7610, R75 ;  /* 0x00007610ff4b7816 */ /* 0x000fe2000000004b */
[----:B------:R-:W-:Y:S01]  /*3bf0*/  FMUL.FTZ R89, R89, R190 ;  /* 0x000000be59597220 */ /* 0x000fe20000410000 */
[----:B------:R-:W-:Y:S01]  /*3c00*/  @P0 PRMT R68, R68, 0x5410, R77 ;  /* 0x0000541044440816 */ /* 0x000fe2000000004d */
[----:B------:R-:W-:Y:S01]  /*3c10*/  @P0 IMAD.WIDE.U32 R78, R173, R239, c[0x0][0x258] ;  /* 0x00009600ad4e0625 */ /* 0x000fe200078e00ef */
[----:B------:R-:W-:Y:S02]  /*3c20*/  @P0 PRMT R69, R69, 0x5410, R81 ;  /* 0x0000541045450816 */ /* 0x000fe40000000051 */
[----:B------:R-:W-:Y:S02]  /*3c30*/  @P0 PRMT R70, R70, 0x5410, R83 ;  /* 0x0000541046460816 */ /* 0x000fe40000000053 */
[----:B------:R-:W-:Y:S01]  /*3c40*/  @P0 PRMT R71, R71, 0x5410, R101 ;  /* 0x0000541047470816 */ /* 0x000fe20000000065 */
[----:B------:R-:W-:Y:S02]  /*3c50*/  FFMA.FTZ R13, R72, R217, R13 ;  /* 0x000000d9480d7223 */ /* 0x000fe4000001000d */
[----:B------:R-:W-:-:S02]  /*3c60*/  FFMA.FTZ R11, R73, R216, R11 ;  /* 0x000000d8490b7223 */ /* 0x000fc4000001000b */
[----:B------:R-:W-:Y:S02]  /*3c70*/  FFMA.FTZ R9, R74, R213, R9 ;  /* 0x000000d54a097223 */ /* 0x000fe40000010009 */
[----:B------:R-:W-:Y:S01]  /*3c80*/  FFMA.FTZ R8, R75, R212, R8 ;  /* 0x000000d44b087223 */ /* 0x000fe20000010008 */
[----:B------:R-:W-:Y:S01]  /*3c90*/  LEA R76, P1, R174, c[0x0][0x248], 0x4 ;  /* 0x00009200ae4c7a11 */ /* 0x000fe200078220ff */
[----:B------:R-:W-:Y:S01]  /*3ca0*/  FMUL.FTZ R72, R157, R80 ;  /* 0x000000509d487220 */ /* 0x000fe20000410000 */
[----:B------:R-:W-:Y:S01]  /*3cb0*/  @P0 STG.E.128 [R78.64], R68 ;  /* 0x000000444e000986 */ /* 0x000fe2000c101d04 */
[----:B------:R-:W-:Y:S02]  /*3cc0*/  FMUL.FTZ R73, R159, R82 ;  /* 0x000000529f497220 */ /* 0x000fe40000410000 */
[----:B------:R-:W-:Y:S02]  /*3cd0*/  FMUL.FTZ R74, R161, R88 ;  /* 0x00000058a14a7220 */ /* 0x000fe40000410000 */
[----:B------:R-:W-:-:S02]  /*3ce0*/  FMUL.FTZ R75, R163, R92 ;  /* 0x0000005ca34b7220 */ /* 0x000fc40000410000 */
[----:B------:R-:W-:Y:S02]  /*3cf0*/  FMUL.FTZ R96, R164, R93 ;  /* 0x0000005da4607220 */ /* 0x000fe40000410000 */
[----:B------:R-:W-:Y:S02]  /*3d00*/  FMUL.FTZ R99, R162, R91 ;  /* 0x0000005ba2637220 */ /* 0x000fe40000410000 */
[----:B------:R-:W-:Y:S01]  /*3d10*/  FMUL.FTZ R97, R158, R89 ;  /* 0x000000599e617220 */ /* 0x000fe20000410000 */
[----:B------:R-:W-:Y:S02]  /*3d20*/  ISETP.GE.AND P0, PT, R132, c[0x0][0x164], PT ;  /* 0x0000590084007a0c */ /* 0x000fe40003f06270 */
[----:B------:R-:W-:Y:S02]  /*3d30*/  F2FP.BF16.PACK_AB R75, R96, R75 ;  /* 0x0000004b604b723e */ /* 0x000fe400000010ff */
[----:B------:R-:W-:Y:S02]  /*3d40*/  F2FP.BF16.PACK_AB R74, R99, R74 ;  /* 0x0000004a634a723e */ /* 0x000fe400000010ff */
[----:B------:R-:W-:-:S02]  /*3d50*/  F2FP.BF16.PACK_AB R73, R94, R73 ;  /* 0x000000495e49723e */ /* 0x000fc400000010ff */
[----:B------:R-:W-:Y:S02]  /*3d60*/  F2FP.BF16.PACK_AB R72, R97, R72 ;  /* 0x000000486148723e */ /* 0x000fe400000010ff */
[----:B------:R-:W-:-:S05]  /*3d70*/  LEA.HI.X R77, R174, c[0x0][0x24c], RZ, 0x4, P1 ;  /* 0x00009300ae4d7a11 */ /* 0x000fca00008f24ff */
[----:B------:R0:W-:Y:S02]  /*3d80*/  STG.E.128 [R76.64], R72 ;  /* 0x000000484c007986 */ /* 0x0001e4000c101d04 */
[----:B0-----:R-:W-:Y:S02]  /*3d90*/  PRMT R75, RZ, 0x5410, R86 ;  /* 0x00005410ff4b7816 */ /* 0x001fe40000000056 */
[----:B------:R-:W-:Y:S02]  /*3da0*/  PRMT R77, RZ, 0x5410, R87 ;  /* 0x00005410ff4d7816 */ /* 0x000fe40000000057 */
[--C-:B------:R-:W-:Y:S02]  /*3db0*/  PRMT R72, RZ, 0x5410, R84.reuse ;  /* 0x00005410ff487816 */ /* 0x100fe40000000054 */
[----:B------:R-:W-:Y:S02]  /*3dc0*/  PRMT R73, RZ, 0x7610, R84 ;  /* 0x00007610ff497816 */ /* 0x000fe40000000054 */
[----:B------:R-:W-:-:S02]  /*3dd0*/  PRMT R74, RZ, 0x5410, R85 ;  /* 0x00005410ff4a7816 */ /* 0x000fc40000000055 */
[----:B------:R-:W-:Y:S02]  /*3de0*/  PRMT R76, RZ, 0x7610, R85 ;  /* 0x00007610ff4c7816 */ /* 0x000fe40000000055 */
[----:B------:R-:W-:Y:S02]  /*3df0*/  PRMT R86, RZ, 0x7610, R86 ;  /* 0x00007610ff567816 */ /* 0x000fe40000000056 */
[----:B------:R-:W-:Y:S01]  /*3e00*/  PRMT R87, RZ, 0x7610, R87 ;  /* 0x00007610ff577816 */ /* 0x000fe20000000057 */
[----:B------:R-:W-:Y:S02]  /*3e10*/  FFMA.FTZ R51, R72, R80, R51 ;  /* 0x0000005048337223 */ /* 0x000fe40000010033 */
[----:B------:R-:W-:Y:S02]  /*3e20*/  FFMA.FTZ R0, R73, R89, R0 ;  /* 0x0000005949007223 */ /* 0x000fe40000010000 */
[----:B------:R-:W-:Y:S02]  /*3e30*/  FFMA.FTZ R7, R74, R82, R7 ;  /* 0x000000524a077223 */ /* 0x000fe40000010007 */
[----:B------:R-:W-:-:S02]  /*3e40*/  FFMA.FTZ R5, R76, R95, R5 ;  /* 0x0000005f4c057223 */ /* 0x000fc40000010005 */
[----:B------:R-:W-:Y:S02]  /*3e50*/  FFMA.FTZ R6, R75, R88, R6 ;  /* 0x000000584b067223 */ /* 0x000fe40000010006 */
[----:B------:R-:W-:Y:S02]  /*3e60*/  FFMA.FTZ R3, R86, R91, R3 ;  /* 0x0000005b56037223 */ /* 0x000fe40000010003 */
[----:B------:R-:W-:Y:S02]  /*3e70*/  FFMA.FTZ R4, R77, R92, R4 ;  /* 0x0000005c4d047223 */ /* 0x000fe40000010004 */
[----:B------:R-:W-:Y:S01]  /*3e80*/  FFMA.FTZ R2, R87, R93, R2 ;  /* 0x0000005d57027223 */ /* 0x000fe20000010002 */
[----:B------:R-:W-:Y:S01]  /*3e90*/  @P0 CALL.REL.NOINC `(.L_x_301) ;  /* 0x0000001000000944 */ /* 0x000fe20003c00000 */
[----:B------:R-:W-:Y:S05]  /*3ea0*/  BRA `(.L_x_302) ;  /* 0xffffcd8000007947 */ /* 0x000fea000383ffff */
.L_x_301:
        /* <DEDUP_REMOVED lines=92> */
.L_x_298:
[----:B------:R-:W0:Y:S01]  /*4470*/  S2R R2, SR_TID.X ;  /* 0x0000000000027919 */ /* 0x000e220000002100 */
[----:B------:R-:W1:Y:S01]  /*4480*/  S2UR UR6, SR_CTAID.X ;  /* 0x00000000000679c3 */ /* 0x000e620000002500 */
[----:B------:R-:W-:-:S02]  /*4490*/  MOV R7, 0x20 ;  /* 0x0000002000077802 */ /* 0x000fc40000000f00 */
[C---:B0-----:R-:W-:Y:S02]  /*44a0*/  LOP3.LUT R3, R2.reuse, 0x7f, RZ, 0xc0, !PT ;  /* 0x0000007f02037812 */ /* 0x041fe400078ec0ff */
[----:B-1----:R-:W-:-:S05]  /*44b0*/  LEA.HI R0, R2, UR6, RZ, 0x19 ;  /* 0x0000000602007c11 */ /* 0x002fca000f8fc8ff */
[----:B------:R-:W-:-:S05]  /*44c0*/  IMAD R0, R0, c[0x0][0x168], RZ ;  /* 0x00005a0000007a24 */ /* 0x000fca00078e02ff */
[----:B------:R-:W-:-:S05]  /*44d0*/  LEA.HI R0, R0, R3, RZ, 0x1d ;  /* 0x0000000300007211 */ /* 0x000fca00078fe8ff */
        /* <DEDUP_REMOVED lines=28> */
.L_x_299:
[----:B------:R-:W-:Y:S01]  /*46a0*/  HFMA2.MMA R76, -RZ, RZ, 0, 9.5367431640625e-07 ;  /* 0x00000010ff4c7435 */ /* 0x000fe200000001ff */
[----:B------:R-:W-:-:S02]  /*46b0*/  MOV R73, R74 ;  /* 0x0000004a00497202 */ /* 0x000fc40000000f00 */
[----:B------:R-:W-:Y:S02]  /*46c0*/  MOV R79, 0x1f ;  /* 0x0000001f004f7802 */ /* 0x000fe40000000f00 */
[----:B------:R-:W-:Y:S02]  /*46d0*/  MOV R78, 0xffffffff ;  /* 0xffffffff004e7802 */ /* 0x000fe40000000f00 */
[----:B------:R-:W-:Y:S02]  /*46e0*/  MOV R72, 0x4700 ;  /* 0x0000470000487802 */ /* 0x000fe40000000f00 */
[----:B-----5:R-:W-:Y:S05]  /*46f0*/  CALL.REL.NOINC `($__internal_5_$__cuda_sm70_shflsync_down_p) ;  /* 0x0000046000007944 */ /* 0x020fea0003c00000 */
[----:B-1----:R-:W-:Y:S01]  /*4700*/  MOV R77, R76 ;  /* 0x0000004c004d7202 */ /* 0x002fe20000000f00 */
[----:B------:R-:W-:Y:S05]  /*4710*/  BRA `(.L_x_303) ;  /* 0xffffdb3000007947 */ /* 0x000fea000383ffff */
.L_x_300:
[----:B------:R-:W-:Y:S01]  /*4720*/  HFMA2.MMA R76, -RZ, RZ, 0, 9.5367431640625e-07 ;  /* 0x00000010ff4c7435 */ /* 0x000fe200000001ff */
[----:B------:R-:W-:Y:S02]  /*4730*/  MOV R73, R75 ;  /* 0x0000004b00497202 */ /* 0x000fe40000000f00 */
[----:B------:R-:W-:Y:S02]  /*4740*/  MOV R79, 0x1f ;  /* 0x0000001f004f7802 */ /* 0x000fe40000000f00 */
[----:B------:R-:W-:-:S02]  /*4750*/  MOV R78, 0xffffffff ;  /* 0xffffffff004e7802 */ /* 0x000fc40000000f00 */
[----:B------:R-:W-:Y:S02]  /*4760*/  MOV R72, 0x4780 ;  /* 0x0000478000487802 */ /* 0x000fe40000000f00 */
[----:B01---5:R-:W-:Y:S05]  /*4770*/  CALL.REL.NOINC `($__internal_5_$__cuda_sm70_shflsync_down_p) ;  /* 0x000003e000007944 */ /* 0x023fea0003c00000 */
[----:B------:R-:W-:Y:S01]  /*4780*/  FADD.FTZ R74, R74, R77 ;  /* 0x0000004d4a4a7221 */ /* 0x000fe20000010000 */
[----:B------:R-:W-:Y:S01]  /*4790*/  MOV R79, 0x1f ;  /* 0x0000001f004f7802 */ /* 0x000fe20000000f00 */
[----:B-1----:R-:W-:Y:S01]  /*47a0*/  FADD.FTZ R75, R75, R76 ;  /* 0x0000004c4b4b7221 */ /* 0x002fe20000010000 */
[----:B------:R-:W-:Y:S01]  /*47b0*/  HFMA2.MMA R76, -RZ, RZ, 0, 4.76837158203125e-07 ;  /* 0x00000008ff4c7435 */ /* 0x000fe200000001ff */
[----:B------:R-:W-:Y:S02]  /*47c0*/  MOV R78, 0xffffffff ;  /* 0xffffffff004e7802 */ /* 0x000fe40000000f00 */
[----:B------:R-:W-:Y:S02]  /*47d0*/  MOV R73, R74 ;  /* 0x0000004a00497202 */ /* 0x000fe40000000f00 */
[----:B------:R-:W-:Y:S02]  /*47e0*/  MOV R72, 0x4800 ;  /* 0x0000480000487802 */ /* 0x000fe40000000f00 */
[----:B------:R-:W-:Y:S05]  /*47f0*/  CALL.REL.NOINC `($__internal_5_$__cuda_sm70_shflsync_down_p) ;  /* 0x0000036000007944 */ /* 0x000fea0003c00000 */
[----:B-1----:R-:W-:Y:S01]  /*4800*/  MOV R77, R76 ;  /* 0x0000004c004d7202 */ /* 0x002fe20000000f00 */
[----:B------:R-:W-:Y:S01]  /*4810*/  HFMA2.MMA R76, -RZ, RZ, 0, 4.76837158203125e-07 ;  /* 0x00000008ff4c7435 */ /* 0x000fe200000001ff */
[----:B------:R-:W-:-:S02]  /*4820*/  MOV R73, R75 ;  /* 0x0000004b00497202 */ /* 0x000fc40000000f00 */
[----:B------:R-:W-:Y:S02]  /*4830*/  MOV R79, 0x1f ;  /* 0x0000001f004f7802 */ /* 0x000fe40000000f00 */
[----:B------:R-:W-:Y:S02]  /*4840*/  MOV R78, 0xffffffff ;  /* 0xffffffff004e7802 */ /* 0x000fe40000000f00 */
[----:B------:R-:W-:Y:S02]  /*4850*/  MOV R72, 0x4870 ;  /* 0x0000487000487802 */ /* 0x000fe40000000f00 */
[----:B------:R-:W-:Y:S05]  /*4860*/  CALL.REL.NOINC `($__internal_5_$__cuda_sm70_shflsync_down_p) ;  /* 0x000002f000007944 */ /* 0x000fea0003c00000 */
[----:B------:R-:W-:Y:S01]  /*4870*/  FADD.FTZ R74, R77, R74 ;  /* 0x0000004a4d4a7221 */ /* 0x000fe20000010000 */
[----:B------:R-:W-:Y:S01]  /*4880*/  MOV R79, 0x1f ;  /* 0x0000001f004f7802 */ /* 0x000fe20000000f00 */
[----:B-1----:R-:W-:Y:S01]  /*4890*/  FADD.FTZ R75, R75, R76 ;  /* 0x0000004c4b4b7221 */ /* 0x002fe20000010000 */
[----:B------:R-:W-:Y:S01]  /*48a0*/  HFMA2.MMA R76, -RZ, RZ, 0, 2.384185791015625e-07 ;  /* 0x00000004ff4c7435 */ /* 0x000fe200000001ff */
[----:B------:R-:W-:Y:S02]  /*48b0*/  MOV R78, 0xffffffff ;  /* 0xffffffff004e7802 */ /* 0x000fe40000000f00 */
[----:B------:R-:W-:-:S02]  /*48c0*/  MOV R73, R74 ;  /* 0x0000004a00497202 */ /* 0x000fc40000000f00 */
[----:B------:R-:W-:Y:S02]  /*48d0*/  MOV R72, 0x48f0 ;  /* 0x000048f000487802 */ /* 0x000fe40000000f00 */
[----:B------:R-:W-:Y:S05]  /*48e0*/  CALL.REL.NOINC `($__internal_5_$__cuda_sm70_shflsync_down_p) ;  /* 0x0000027000007944 */ /* 0x000fea0003c00000 */
[----:B-1----:R-:W-:Y:S01]  /*48f0*/  MOV R77, R76 ;  /* 0x0000004c004d7202 */ /* 0x002fe20000000f00 */
[----:B------:R-:W-:Y:S01]  /*4900*/  HFMA2.MMA R76, -RZ, RZ, 0, 2.384185791015625e-07 ;  /* 0x00000004ff4c7435 */ /* 0x000fe200000001ff */
[----:B------:R-:W-:Y:S02]  /*4910*/  MOV R73, R75 ;  /* 0x0000004b00497202 */ /* 0x000fe40000000f00 */
[----:B------:R-:W-:Y:S02]  /*4920*/  MOV R79, 0x1f ;  /* 0x0000001f004f7802 */ /* 0x000fe40000000f00 */
[----:B------:R-:W-:Y:S02]  /*4930*/  MOV R78, 0xffffffff ;  /* 0xffffffff004e7802 */ /* 0x000fe40000000f00 */
[----:B------:R-:W-:Y:S02]  /*4940*/  MOV R72, 0x4960 ;  /* 0x0000496000487802 */ /* 0x000fe40000000f00 */
[----:B------:R-:W-:Y:S05]  /*4950*/  CALL.REL.NOINC `($__internal_5_$__cuda_sm70_shflsync_down_p) ;  /* 0x0000020000007944 */ /* 0x000fea0003c00000 */
[----:B------:R-:W-:Y:S01]  /*4960*/  FADD.FTZ R74, R77, R74 ;  /* 0x0000004a4d4a7221 */ /* 0x000fe20000010000 */
[----:B------:R-:W-:Y:S01]  /*4970*/  MOV R79, 0x1f ;  /* 0x0000001f004f7802 */ /* 0x000fe20000000f00 */
[----:B-1----:R-:W-:Y:S01]  /*4980*/  FADD.FTZ R75, R75, R76 ;  /* 0x0000004c4b4b7221 */ /* 0x002fe20000010000 */
[----:B------:R-:W-:Y:S01]  /*4990*/  HFMA2.MMA R76, -RZ, RZ, 0, 1.1920928955078125e-07 ;  /* 0x00000002ff4c7435 */ /* 0x000fe200000001ff */
[----:B------:R-:W-:-:S02]  /*49a0*/  MOV R78, 0xffffffff ;  /* 0xffffffff004e7802 */ /* 0x000fc40000000f00 */
[----:B------:R-:W-:Y:S02]  /*49b0*/  MOV R73, R74 ;  /* 0x0000004a00497202 */ /* 0x000fe40000000f00 */
[----:B------:R-:W-:Y:S02]  /*49c0*/  MOV R72, 0x49e0 ;  /* 0x000049e000487802 */ /* 0x000fe40000000f00 */
[----:B------:R-:W-:Y:S05]  /*49d0*/  CALL.REL.NOINC `($__internal_5_$__cuda_sm70_shflsync_down_p) ;  /* 0x0000018000007944 */ /* 0x000fea0003c00000 */
[----:B-1----:R-:W-:Y:S01]  /*49e0*/  MOV R77, R76 ;  /* 0x0000004c004d7202 */ /* 0x002fe20000000f00 */
[----:B------:R-:W-:Y:S01]  /*49f0*/  HFMA2.MMA R76, -RZ, RZ, 0, 1.1920928955078125e-07 ;  /* 0x00000002ff4c7435 */ /* 0x000fe200000001ff */
[----:B------:R-:W-:Y:S02]  /*4a00*/  MOV R73, R75 ;  /* 0x0000004b00497202 */ /* 0x000fe40000000f00 */
[----:B------:R-:W-:Y:S02]  /*4a10*/  MOV R79, 0x1f ;  /* 0x0000001f004f7802 */ /* 0x000fe40000000f00 */
[----:B------:R-:W-:Y:S02]  /*4a20*/  MOV R78, 0xffffffff ;  /* 0xffffffff004e7802 */ /* 0x000fe40000000f00 */
[----:B------:R-:W-:-:S02]  /*4a30*/  MOV R72, 0x4a50 ;  /* 0x00004a5000487802 */ /* 0x000fc40000000f00 */
[----:B------:R-:W-:Y:S05]  /*4a40*/  CALL.REL.NOINC `($__internal_5_$__cuda_sm70_shflsync_down_p) ;  /* 0x0000011000007944 */ /* 0x000fea0003c00000 */
[----:B------:R-:W-:Y:S01]  /*4a50*/  FADD.FTZ R74, R77, R74 ;  /* 0x0000004a4d4a7221 */ /* 0x000fe20000010000 */
[----:B------:R-:W-:Y:S01]  /*4a60*/  MOV R79, 0x1f ;  /* 0x0000001f004f7802 */ /* 0x000fe20000000f00 */
[----:B-1----:R-:W-:Y:S01]  /*4a70*/  FADD.FTZ R77, R75, R76 ;  /* 0x0000004c4b4d7221 */ /* 0x002fe20000010000 */
[----:B------:R-:W-:Y:S01]  /*4a80*/  HFMA2.MMA R76, -RZ, RZ, 0, 5.9604644775390625e-08 ;  /* 0x00000001ff4c7435 */ /* 0x000fe200000001ff */
[----:B------:R-:W-:-:S02]  /*4a90*/  MOV R78, 0xffffffff ;  /* 0xffffffff004e7802 */ /* 0x000fc40000000f00 */
[----:B------:R-:W-:Y:S02]  /*4aa0*/  MOV R73, R74 ;  /* 0x0000004a00497202 */ /* 0x000fe40000000f00 */
[----:B------:R-:W-:Y:S02]  /*4ab0*/  MOV R72, 0x4ad0 ;  /* 0x00004ad000487802 */ /* 0x000fe40000000f00 */
[----:B------:R-:W-:Y:S05]  /*4ac0*/  CALL.REL.NOINC `($__internal_5_$__cuda_sm70_shflsync_down_p) ;  /* 0x0000009000007944 */ /* 0x000fea0003c00000 */
[----:B-1----:R-:W-:Y:S01]  /*4ad0*/  MOV R75, R76 ;  /* 0x0000004c004b7202 */ /* 0x002fe20000000f00 */
[----:B------:R-:W-:Y:S01]  /*4ae0*/  HFMA2.MMA R76, -RZ, RZ, 0, 5.9604644775390625e-08 ;  /* 0x00000001ff4c7435 */ /* 0x000fe200000001ff */
[----:B------:R-:W-:Y:S02]  /*4af0*/  MOV R73, R77 ;  /* 0x0000004d00497202 */ /* 0x000fe40000000f00 */
[----:B------:R-:W-:Y:S02]  /*4b00*/  MOV R79, 0x1f ;  /* 0x0000001f004f7802 */ /* 0x000fe40000000f00 */
[----:B------:R-:W-:Y:S02]  /*4b10*/  MOV R78, 0xffffffff ;  /* 0xffffffff004e7802 */ /* 0x000fe40000000f00 */
[----:B------:R-:W-:-:S02]  /*4b20*/  MOV R72, 0x4b40 ;  /* 0x00004b4000487802 */ /* 0x000fc40000000f00 */
[----:B------:R-:W-:Y:S05]  /*4b30*/  CALL.REL.NOINC `($__internal_5_$__cuda_sm70_shflsync_down_p) ;  /* 0x0000002000007944 */ /* 0x000fea0003c00000 */
[----:B-1----:R-:W-:Y:S01]  /*4b40*/  MOV R73, R76 ;  /* 0x0000004c00497202 */ /* 0x002fe20000000f00 */
[----:B------:R-:W-:Y:S05]  /*4b50*/  BRA `(.L_x_304) ;  /* 0xffffd81000007947 */ /* 0x000fea000383ffff */
        .weak           $__internal_5_$__cuda_sm70_shflsync_down_p
        .type           $__internal_5_$__cuda_sm70_shflsync_down_p,@function
        .size           $__internal_5_$__cuda_sm70_shflsync_down_p,(.L_x_11739 - $__internal_5_$__cuda_sm70_shflsync_down_p)
$__internal_5_$__cuda_sm70_shflsync_down_p:
[----:B------:R-:W-:Y:S04]  /*4b60*/  WARPSYNC R78 ;  /* 0x0000004e00007348 */ /* 0x000fe80003800000 */
[----:B------:R0:W1:Y:S02]  /*4b70*/  SHFL.DOWN PT, R76, R73, R76, R79 ;  /* 0x0800004c494c7389 */ /* 0x00006400000e004f */
[----:B0-----:R-:W-:-:S06]  /*4b80*/  HFMA2.MMA R73, -RZ, RZ, 0, 0 ;  /* 0x00000000ff497435 */ /* 0x001fcc00000001ff */
[----:B------:R-:W-:Y:S05]  /*4b90*/  RET.REL.NODEC R72 `(_ZN10layer_norm13ln_bwd_kernelINS_13Kernel_traitsI13__nv_bfloat16S2_S2_S2_fjLj4096ELj1ELj1ELj4ELj16ENS_18Kernel_traits_baseILj4096ES2_S2_S2_S2_fjLj128EEEEELb0ELb1ELb0ELb1EEEvNS_9BwdParamsE) ;  /* 0xffffb46048007950 */ /* 0x000fea0003c3ffff */
.L_x_305:
        /* <DEDUP_REMOVED lines=14> */
.L_x_11739:


//--------------------- .text._ZN10layer_norm13ln_bwd_kernelINS_13Kernel_traitsI13__nv_bfloat16S2_S2_S2_fjLj4096ELj1ELj1ELj4ELj16ENS_18Kernel_traits_baseILj4096ES2_S2_S2_S2_fjLj128EEEEELb0ELb1ELb1ELb0EEEvNS_9BwdParamsE --------------------------
	.section	.text._ZN10layer_norm13ln_bwd_kernelINS_13Kernel_traitsI13__nv_bfloat16S2_S2_S2_fjLj4096ELj1ELj1ELj4ELj16ENS_18Kernel_traits_baseILj4096ES2_S2_S2_S2_fjLj128EEEEELb0ELb1ELb1ELb0EEEvNS_9BwdParamsE,"ax",@progbits
	.sectioninfo	@"SHI_REGISTERS=255"
	.align	128
        .global         _ZN10layer_norm13ln_bwd_kernelINS_13Kernel_traitsI13__nv_bfloat16S2_S2_S2_fjLj4096ELj1ELj1ELj4ELj16ENS_18Kernel_traits_baseILj4096ES2_S2_S2_S2_fjLj128EEEEELb0ELb1ELb1ELb0EEEvNS_9BwdParamsE
        .type           _ZN10layer_norm13ln_bwd_kernelINS_13Kernel_traitsI13__nv_bfloat16S2_S2_S2_fjLj4096ELj1ELj1ELj4ELj16ENS_18Kernel_traits_baseILj4096ES2_S2_S2_S2_fjLj128EEEEELb0ELb1ELb1ELb0EEEvNS_9BwdParamsE,@function
        .size           _ZN10layer_norm13ln_bwd_kernelINS_13Kernel_traitsI13__nv_bfloat16S2_S2_S2_fjLj4096ELj1ELj1ELj4ELj16ENS_18Kernel_traits_baseILj4096ES2_S2_S2_S2_fjLj128EEEEELb0ELb1ELb1ELb0EEEvNS_9BwdParamsE,(.L_x_11740 - _ZN10layer_norm13ln_bwd_kernelINS_13Kernel_traitsI13__nv_bfloat16S2_S2_S2_fjLj4096ELj1ELj1ELj4ELj16ENS_18Kernel_traits_baseILj4096ES2_S2_S2_S2_fjLj128EEEEELb0ELb1ELb1ELb0EEEvNS_9BwdParamsE)
        .other          _ZN10layer_norm13ln_bwd_kernelINS_13Kernel_traitsI13__nv_bfloat16S2_S2_S2_fjLj4096ELj1ELj1ELj4ELj16ENS_18Kernel_traits_baseILj4096ES2_S2_S2_S2_fjLj128EEEEELb0ELb1ELb1ELb0EEEvNS_9BwdParamsE,@"STO_CUDA_ENTRY STV_DEFAULT"
_ZN10layer_norm13ln_bwd_kernelINS_13Kernel_traitsI13__nv_bfloat16S2_S2_S2_fjLj4096ELj1ELj1ELj4ELj16ENS_18Kernel_traits_baseILj4096ES2_S2_S2_S2_fjLj128EEEEELb0ELb1ELb1ELb0EEEvNS_9BwdParamsE:
.text._ZN10layer_norm13ln_bwd_kernelINS_13Kernel_traitsI13__nv_bfloat16S2_S2_S2_fjLj4096ELj1ELj1ELj4ELj16ENS_18Kernel_traits_baseILj4096ES2_S2_S2_S2_fjLj128EEEEELb0ELb1ELb1ELb0EEEvNS_9BwdParamsE:
[----:B------:R-:W-:Y:S02]  /*0000*/  MOV R1, c[0x0][0x28] ;  /* 0x00000a0000017a02 */ /* 0x000fe40000000f00 */
[----:B------:R-:W0:Y:S01]  /*0010*/  S2R R64, SR_TID.X ;  /* 0x0000000000407919 */ /* 0x000e220000002100 */
[----:B------:R-:W-:Y:S01]  /*0020*/  IMAD.MOV.U32 R0, RZ, RZ, c[0x0][0x168] ;  /* 0x00005a00ff007624 */ /* 0x000fe200078e00ff */
[----:B------:R-:W-:Y:S01]  /*0030*/  ULDC.64 UR4, c[0x0][0x118] ;  /* 0x0000460000047ab9 */ /* 0x000fe20000000a00 */
[----:B------:R-:W-:-:S03]  /*0040*/  IADD3 R1, R1, -0x50, RZ ;  /* 0xffffffb001017810 */ /* 0x000fc60007ffe0ff */
        /* <DEDUP_REMOVED lines=9> */
[----:B------:R-:W-:-:S07]  /*00e0*/  ISETP.GE.U32.AND P2, PT, R0, 0x200, PT ;  /* 0x000002000000780c */ /* 0x000fce0003f46070 */
[----:B------:R-:W-:Y:S02]  /*00f0*/  @P3 MOV R29, 0x10 ;  /* 0x00000010001d3802 */ /* 0x000fe40000000f00 */
[----:B------:R-:W-:Y:S02]  /*0100*/  @P0 IMAD.MOV.U32 R43, RZ, RZ, 0x10 ;  /* 0x00000010ff2b0424 */ /* 0x000fe400078e00ff */
[----:B------:R-:W-:Y:S01]  /*0110*/  @P1 MOV R47, 0x10 ;  /* 0x00000010002f1802 */ /* 0x000fe20000000f00 */
[----:B------:R-:W-:-:S04]  /*0120*/  @P3 IMAD.WIDE.U32 R2, R32, R29, c[0x0][0x1b0] ;  /* 0x00006c0020023625 */ /* 0x000fc800078e001d */
[C---:B------:R-:W-:Y:S01]  /*0130*/  @P3 IMAD.WIDE.U32 R28, R32.reuse, R29, c[0x0][0x1c8] ;  /* 0x00007200201c3625 */ /* 0x040fe200078e001d */
[----:B------:R-:W-:Y:S01]  /*0140*/  @P3 LOP3.LUT R32, R32, 0x80, RZ, 0xfc, !PT ;  /* 0x0000008020203812 */ /* 0x000fe200078efcff */
[----:B------:R0:W5:Y:S02]  /*0150*/  @P3 LDG.E.128 R60, [R2.64] ;  /* 0x00000004023c3981 */ /* 0x000164000c1e1d00 */
[----:B------:R-:W-:Y:S02]  /*0160*/  @P2 IMAD.MOV.U32 R33, RZ, RZ, 0x10 ;  /* 0x00000010ff212424 */ /* 0x000fe400078e00ff */
[CC--:B------:R-:W-:Y:S01]  /*0170*/  @P0 IMAD.WIDE.U32 R34, R32.reuse, R43.reuse, c[0x0][0x1b0] ;  /* 0x00006c0020220625 */ /* 0x0c0fe200078e002b */
[----:B------:R1:W5:Y:S03]  /*0180*/  @P3 LDG.E.128 R12, [R28.64] ;  /* 0x000000041c0c3981 */ /* 0x000366000c1e1d00 */
[C---:B------:R-:W-:Y:S01]  /*0190*/  @P0 IMAD.WIDE.U32 R42, R32.reuse, R43, c[0x0][0x1c8] ;  /* 0x00007200202a0625 */ /* 0x040fe200078e002b */
[----:B------:R1:W5:Y:S01]  /*01a0*/  @P0 LDG.E.128 R24, [R34.64] ;  /* 0x0000000422180981 */ /* 0x000362000c1e1d00 */
[----:B------:R-:W-:-:S02]  /*01b0*/  @P0 IADD3 R32, R32, 0x80, RZ ;  /* 0x0000008020200810 */ /* 0x000fc40007ffe0ff */
[----:B0-----:R-:W-:Y:S01]  /*01c0*/  LEA.HI R2, R64, UR6, RZ, 0x19 ;  /* 0x0000000640027c11 */ /* 0x001fe2000f8fc8ff */
[----:B------:R0:W5:Y:S02]  /*01d0*/  @P0 LDG.E.128 R8, [R42.64] ;  /* 0x000000042a080981 */ /* 0x000164000c1e1d00 */
[----:B------:R-:W-:-:S04]  /*01e0*/  @P1 IMAD.WIDE.U32 R44, R32, R47, c[0x0][0x1b0] ;  /* 0x00006c00202c1625 */ /* 0x000fc800078e002f */
        /* <DEDUP_REMOVED lines=8> */
[----:B------:R-:W-:Y:S01]  /*0270*/  ISETP.GE.AND P2, PT, R2, c[0x0][0x164], PT ;  /* 0x0000590002007a0c */ /* 0x000fe20003f46270 */
[----:B------:R-:W-:Y:S01]  /*0280*/  CS2R R36, SRZ ;  /* 0x0000000000247805 */ /* 0x000fe2000001ff00 */
[----:B------:R-:W-:Y:S01]  /*0290*/  CS2R R38, SRZ ;  /* 0x0000000000267805 */ /* 0x000fe2000001ff00 */
[----:B------:R-:W-:Y:S01]  /*02a0*/  CS2R R40, SRZ ;  /* 0x0000000000287805 */ /* 0x000fe2000001ff00 */
[----:B0-----:R-:W-:Y:S01]  /*02b0*/  CS2R R42, SRZ ;  /* 0x00000000002a7805 */ /* 0x001fe2000001ff00 */
[----:B--2---:R-:W-:Y:S01]  /*02c0*/  CS2R R44, SRZ ;  /* 0x00000000002c7805 */ /* 0x004fe2000001ff00 */
[----:B---3--:R-:W-:Y:S01]  /*02d0*/  CS2R R46, SRZ ;  /* 0x00000000002e7805 */ /* 0x008fe2000001ff00 */
        /* <DEDUP_REMOVED lines=43> */
[--C-:B-1---5:R-:W-:Y:S01]  /*0590*/  PRMT R28, RZ, 0x5410, R60.reuse ;  /* 0x00005410ff1c7816 */ /* 0x122fe2000000003c */
[----:B------:R-:W0:Y:S01]  /*05a0*/  LDC.U8 R202, c[0x0][0x1f0] ;  /* 0x00007c00ffca7b82 */ /* 0x000e220000000000 */
[----:B------:R-:W-:Y:S01]  /*05b0*/  PRMT R3, RZ, 0x7610, R60 ;  /* 0x00007610ff037816 */ /* 0x000fe2000000003c */
[----:B------:R-:W-:Y:S01]  /*05c0*/  HFMA2.MMA R201, -RZ, RZ, 0, 5.9604644775390625e-08 ;  /* 0x00000001ffc97435 */ /* 0x000fe200000001ff */
[----:B------:R-:W-:Y:S01]  /*05d0*/  PRMT R29, RZ, 0x5410, R61 ;  /* 0x00005410ff1d7816 */ /* 0x000fe2000000003d */
[----:B------:R1:W-:Y:S01]  /*05e0*/  STL [R1+0x4c], R28 ;  /* 0x00004c1c01007387 */ /* 0x0003e20000100800 */
[--C-:B------:R-:W-:Y:S01]  /*05f0*/  PRMT R215, RZ, 0x5410, R204.reuse ;  /* 0x00005410ffd77816 */ /* 0x100fe200000000cc */
[----:B------:R-:W-:Y:S01]  /*0600*/  IMAD.MOV.U32 R37, RZ, RZ, RZ ;  /* 0x000000ffff257224 */ /* 0x000fe200078e00ff */
[----:B------:R-:W-:Y:S01]  /*0610*/  PRMT R214, RZ, 0x7610, R204 ;  /* 0x00007610ffd67816 */ /* 0x000fe200000000cc */
[----:B------:R2:W-:Y:S01]  /*0620*/  STL [R1+0x48], R3 ;  /* 0x0000480301007387 */ /* 0x0005e20000100800 */
[----:B------:R-:W-:-:S02]  /*0630*/  PRMT R211, RZ, 0x5410, R206 ;  /* 0x00005410ffd37816 */ /* 0x000fc400000000ce */
[--C-:B------:R-:W-:Y:S01]  /*0640*/  PRMT R252, RZ, 0x5410, R22.reuse ;  /* 0x00005410fffc7816 */ /* 0x100fe20000000016 */
[----:B------:R3:W-:Y:S01]  /*0650*/  STL [R1+0x44], R29 ;  /* 0x0000441d01007387 */ /* 0x0007e20000100800 */
[----:B------:R-:W-:Y:S02]  /*0660*/  PRMT R251, RZ, 0x7610, R22 ;  /* 0x00007610fffb7816 */ /* 0x000fe40000000016 */
[----:B-1----:R-:W-:Y:S02]  /*0670*/  PRMT R28, RZ, 0x7610, R61 ;  /* 0x00007610ff1c7816 */ /* 0x002fe4000000003d */
[--C-:B------:R-:W-:Y:S02]  /*0680*/  PRMT R250, RZ, 0x5410, R23.reuse ;  /* 0x00005410fffa7816 */ /* 0x100fe40000000017 */
[----:B--2---:R-:W-:Y:S01]  /*0690*/  PRMT R3, RZ, 0x5410, R62 ;  /* 0x00005410ff037816 */ /* 0x004fe2000000003e */
[----:B------:R1:W-:Y:S01]  /*06a0*/  STL [R1+0x40], R28 ;  /* 0x0000401c01007387 */ /* 0x0003e20000100800 */
[----:B------:R-:W-:-:S02]  /*06b0*/  PRMT R249, RZ, 0x7610, R23 ;  /* 0x00007610fff97816 */ /* 0x000fc40000000017 */
[----:B---3--:R-:W-:Y:S01]  /*06c0*/  PRMT R29, RZ, 0x7610, R62 ;  /* 0x00007610ff1d7816 */ /* 0x008fe2000000003e */
[----:B------:R2:W-:Y:S01]  /*06d0*/  STL [R1+0x3c], R3 ;  /* 0x00003c0301007387 */ /* 0x0005e20000100800 */
[--C-:B------:R-:W-:Y:S02]  /*06e0*/  PRMT R248, RZ, 0x5410, R16.reuse ;  /* 0x00005410fff87816 */ /* 0x100fe40000000010 */
[----:B------:R-:W-:Y:S01]  /*06f0*/  PRMT R247, RZ, 0x7610, R16 ;  /* 0x00007610fff77816 */ /* 0x000fe20000000010 */
[----:B------:R3:W-:Y:S01]  /*0700*/  STL [R1+0x38], R29 ;  /* 0x0000381d01007387 */ /* 0x0007e20000100800 */
[----:B------:R-:W-:Y:S02]  /*0710*/  PRMT R246, RZ, 0x5410, R17 ;  /* 0x00005410fff67816 */ /* 0x000fe40000000011 */
[----:B-1----:R-:W-:Y:S02]  /*0720*/  PRMT R28, RZ, 0x5410, R63 ;  /* 0x00005410ff1c7816 */ /* 0x002fe4000000003f */
[----:B------:R-:W-:-:S02]  /*0730*/  PRMT R245, RZ, 0x7610, R17 ;  /* 0x00007610fff57816 */ /* 0x000fc40000000011 */
[----:B--2---:R-:W-:Y:S01]  /*0740*/  PRMT R3, RZ, 0x7610, R63 ;  /* 0x00007610ff037816 */ /* 0x004fe2000000003f */
[----:B------:R1:W-:Y:S01]  /*0750*/  STL [R1+0x34], R28 ;  /* 0x0000341c01007387 */ /* 0x0003e20000100800 */
[----:B------:R-:W-:Y:S02]  /*0760*/  PRMT R244, RZ, 0x5410, R18 ;  /* 0x00005410fff47816 */ /* 0x000fe40000000012 */
[----:B---3--:R-:W-:Y:S01]  /*0770*/  PRMT R29, RZ, 0x5410, R24 ;  /* 0x00005410ff1d7816 */ /* 0x008fe20000000018 */
[----:B------:R2:W-:Y:S01]  /*0780*/  STL [R1+0x30], R3 ;  /* 0x0000300301007387 */ /* 0x0005e20000100800 */
[----:B------:R-:W-:Y:S02]  /*0790*/  PRMT R243, RZ, 0x7610, R18 ;  /* 0x00007610fff37816 */ /* 0x000fe40000000012 */
[--C-:B------:R-:W-:Y:S01]  /*07a0*/  PRMT R242, RZ, 0x5410, R19.reuse ;  /* 0x00005410fff27816 */ /* 0x100fe20000000013 */
[----:B------:R-:W-:Y:S01]  /*07b0*/  STL [R1+0x2c], R29 ;  /* 0x00002c1d01007387 */ /* 0x000fe20000100800 */
[----:B------:R-:W-:-:S02]  /*07c0*/  PRMT R241, RZ, 0x7610, R19 ;  /* 0x00007610fff17816 */ /* 0x000fc40000000013 */
[----:B-1----:R-:W-:Y:S02]  /*07d0*/  PRMT R28, RZ, 0x7610, R24 ;  /* 0x00007610ff1c7816 */ /* 0x002fe40000000018 */
[--C-:B------:R-:W-:Y:S02]  /*07e0*/  PRMT R24, RZ, 0x7610, R25.reuse ;  /* 0x00007610ff187816 */ /* 0x100fe40000000019 */
[----:B--2---:R-:W-:Y:S01]  /*07f0*/  PRMT R3, RZ, 0x5410, R25 ;  /* 0x00005410ff037816 */ /* 0x004fe20000000019 */
[----:B------:R-:W-:Y:S01]  /*0800*/  STL [R1+0x28], R28 ;  /* 0x0000281c01007387 */ /* 0x000fe20000100800 */
[----:B------:R-:W-:Y:S02]  /*0810*/  PRMT R25, RZ, 0x5410, R26 ;  /* 0x00005410ff197816 */ /* 0x000fe4000000001a */
[--C-:B------:R-:W-:Y:S01]  /*0820*/  PRMT R240, RZ, 0x5410, R12.reuse ;  /* 0x00005410fff07816 */ /* 0x100fe2000000000c */
[----:B------:R1:W-:Y:S01]  /*0830*/  STL [R1+0x24], R3 ;  /* 0x0000240301007387 */ /* 0x0003e20000100800 */
[----:B------:R-:W-:-:S02]  /*0840*/  PRMT R239, RZ, 0x7610, R12 ;  /* 0x00007610ffef7816 */ /* 0x000fc4000000000c */
[--C-:B------:R-:W-:Y:S01]  /*0850*/  PRMT R238, RZ, 0x5410, R13.reuse ;  /* 0x00005410ffee7816 */ /* 0x100fe2000000000d */
[----:B------:R2:W-:Y:S01]  /*0860*/  STL [R1+0x20], R24 ;  /* 0x0000201801007387 */ /* 0x0005e20000100800 */
[----:B------:R-:W-:Y:S02]  /*0870*/  PRMT R237, RZ, 0x7610, R13 ;  /* 0x00007610ffed7816 */ /* 0x000fe4000000000d */
[--C-:B------:R-:W-:Y:S01]  /*0880*/  PRMT R236, RZ, 0x5410, R14.reuse ;  /* 0x00005410ffec7816 */ /* 0x100fe2000000000e */
        /* <DEDUP_REMOVED lines=9> */
[--C-:B------:R-:W-:Y:S02]  /*0920*/  PRMT R232, RZ, 0x5410, R8.reuse ;  /* 0x00005410ffe87816 */ /* 0x100fe40000000008 */
[----:B------:R-:W-:Y:S01]  /*0930*/  PRMT R231, RZ, 0x7610, R8 ;  /* 0x00007610ffe77816 */ /* 0x000fe20000000008 */
[----:B------:R-:W-:Y:S01]  /*0940*/  STL [R1+0x10], R25 ;  /* 0x0000101901007387 */ /* 0x000fe20000100800 */
[----:B------:R-:W-:-:S02]  /*0950*/  PRMT R230, RZ, 0x5410, R9 ;  /* 0x00005410ffe67816 */ /* 0x000fc40000000009 */
[--C-:B-1----:R-:W-:Y:S02]  /*0960*/  PRMT R3, RZ, 0x5410, R20.reuse ;  /* 0x00005410ff037816 */ /* 0x102fe40000000014 */
[----:B------:R-:W-:Y:S02]  /*0970*/  PRMT R229, RZ, 0x7610, R9 ;  /* 0x00007610ffe57816 */ /* 0x000fe40000000009 */
[----:B--2---:R-:W-:Y:S01]  /*0980*/  PRMT R24, RZ, 0x7610, R20 ;  /* 0x00007610ff187816 */ /* 0x004fe20000000014 */
[----:B------:R1:W-:Y:S01]  /*0990*/  STL [R1+0xc], R3 ;  /* 0x00000c0301007387 */ /* 0x0003e20000100800 */
[----:B------:R-:W-:Y:S02]  /*09a0*/  PRMT R20, RZ, 0x5410, R21 ;  /* 0x00005410ff147816 */ /* 0x000fe40000000015 */
[--C-:B------:R-:W-:Y:S01]  /*09b0*/  PRMT R228, RZ, 0x5410, R10.reuse ;  /* 0x00005410ffe47816 */ /* 0x100fe2000000000a */
[----:B------:R2:W-:Y:S01]  /*09c0*/  STL [R1+0x8], R24 ;  /* 0x0000081801007387 */ /* 0x0005e20000100800 */
[----:B------:R-:W-:-:S02]  /*09d0*/  PRMT R227, RZ, 0x7610, R10 ;  /* 0x00007610ffe37816 */ /* 0x000fc4000000000a */
[--C-:B------:R-:W-:Y:S01]  /*09e0*/  PRMT R226, RZ, 0x5410, R11.reuse ;  /* 0x00005410ffe27816 */ /* 0x100fe2000000000b */
[----:B------:R2:W-:Y:S01]  /*09f0*/  STL [R1+0x4], R20 ;  /* 0x0000041401007387 */ /* 0x0005e20000100800 */
[----:B------:R-:W-:Y:S02]  /*0a00*/  PRMT R225, RZ, 0x7610, R11 ;  /* 0x00007610ffe17816 */ /* 0x000fe4000000000b */
[----:B-1----:R-:W-:Y:S02]  /*0a10*/  PRMT R3, RZ, 0x7610, R21 ;  /* 0x00007610ff037816 */ /* 0x002fe40000000015 */
[--C-:B------:R-:W-:Y:S02]  /*0a20*/  PRMT R224, RZ, 0x5410, R4.reuse ;  /* 0x00005410ffe07816 */ /* 0x100fe40000000004 */
[----:B------:R-:W-:Y:S01]  /*0a30*/  PRMT R223, RZ, 0x7610, R4 ;  /* 0x00007610ffdf7816 */ /* 0x000fe20000000004 */
[----:B------:R2:W-:Y:S01]  /*0a40*/  STL [R1], R3 ;  /* 0x0000000301007387 */ /* 0x0005e20000100800 */
        /* <DEDUP_REMOVED lines=10> */
[----:B0-2---:R-:W-:Y:S02]  /*0af0*/  PRMT R203, RZ, 0x7610, R207 ;  /* 0x00007610ffcb7816 */ /* 0x005fe400000000cf */
.L_x_439:
[----:B------:R-:W-:-:S05]  /*0b00*/  MOV R160, 0x4 ;  /* 0x0000000400a07802 */ /* 0x000fca0000000f00 */
[----:B------:R-:W-:-:S05]  /*0b10*/  IMAD.WIDE R156, R2, R160, c[0x0][0x1d8] ;  /* 0x00007600029c7625 */ /* 0x000fca00078e02a0 */
[----:B------:R0:W2:Y:S04]  /*0b20*/  LDG.E R158, [R156.64] ;  /* 0x000000049c9e7981 */ /* 0x0000a8000c1e1900 */
[----:B------:R-:W1:Y:S01]  /*0b30*/  S2R R159, SR_TID.X ;  /* 0x00000000009f7919 */ /* 0x000e620000002100 */
[----:B0-----:R-:W-:-:S05]  /*0b40*/  IMAD.WIDE R156, R2, R160, c[0x0][0x1a8] ;  /* 0x00006a00029c7625 */ /* 0x001fca00078e02a0 */
[----:B------:R0:W5:Y:S01]  /*0b50*/  LDG.E R3, [R156.64] ;  /* 0x000000049c037981 */ /* 0x000162000c1e1900 */
[C---:B------:R-:W-:Y:S02]  /*0b60*/  IMAD R4, R2.reuse, c[0x0][0x168], RZ ;  /* 0x00005a0002047a24 */ /* 0x040fe400078e02ff */
[----:B0-----:R-:W-:-:S05]  /*0b70*/  IMAD.WIDE R156, R2, R160, c[0x0][0x1d0] ;  /* 0x00007400029c7625 */ /* 0x001fca00078e02a0 */
[----:B------:R0:W5:Y:S01]  /*0b80*/  LDG.E R205, [R156.64] ;  /* 0x000000049ccd7981 */ /* 0x000162000c1e1900 */
[----:B-1----:R-:W-:Y:S01]  /*0b90*/  LOP3.LUT R210, R159, 0x7f, RZ, 0xc0, !PT ;  /* 0x0000007f9fd27812 */ /* 0x002fe200078ec0ff */
[----:B------:R-:W-:Y:S01]  /*0ba0*/  IMAD.MOV.U32 R161, RZ, RZ, 0x10 ;  /* 0x00000010ffa17424 */ /* 0x000fe200078e00ff */
[----:B------:R-:W-:Y:S01]  /*0bb0*/  BSSY B0, `(.L_x_307) ;  /* 0x000019d000007945 */ /* 0x000fe20003800000 */
[----:B0-----:R-:W-:-:S04]  /*0bc0*/  SHF.R.S32.HI R156, RZ, 0x1f, R4 ;  /* 0x0000001fff9c7819 */ /* 0x001fc80000011404 */
[----:B------:R-:W-:-:S04]  /*0bd0*/  LEA.HI R4, R156, R4, RZ, 0x3 ;  /* 0x000000049c047211 */ /* 0x000fc800078f18ff */
[----:B------:R-:W-:-:S05]  /*0be0*/  LEA.HI.SX32 R4, R4, R210, 0x1d ;  /* 0x000000d204047211 */ /* 0x000fca00078feaff */
[----:B------:R-:W-:Y:S01]  /*0bf0*/  IMAD.WIDE.U32 R156, R4, R161, c[0x0][0x218] ;  /* 0x00008600049c7625 */ /* 0x000fe200078e00a1 */
[----:B--2---:R-:W-:-:S13]  /*0c00*/  ISETP.GT.AND P2, PT, R158, RZ, PT ;  /* 0x000000ff9e00720c */ /* 0x004fda0003f44270 */
[----:B------:R-:W-:Y:S05]  /*0c10*/  @P2 BRA `(.L_x_308) ;  /* 0x0000024000002947 */ /* 0x000fea0003800000 */
[----:B------:R-:W-:Y:S01]  /*0c20*/  LOP3.LUT P3, RZ, R0, 0xffffff80, RZ, 0xc0, !PT ;  /* 0xffffff8000ff7812 */ /* 0x000fe2000786c0ff */
[----:B------:R-:W-:Y:S01]  /*0c30*/  BSSY B1, `(.L_x_309) ;  /* 0x0000008000017945 */ /* 0x000fe20003800000 */
[----:B------:R-:W-:-:S11]  /*0c40*/  MOV R158, R4 ;  /* 0x00000004009e7202 */ /* 0x000fd60000000f00 */
[----:B------:R-:W-:Y:S05]  /*0c50*/  @!P3 BRA `(.L_x_310) ;  /* 0x000000500000b947 */ /* 0x000fea0003800000 */
[----:B------:R-:W-:-:S04]  /*0c60*/  ISETP.NE.U32.AND P3, PT, RZ, c[0x0][0x218], PT ;  /* 0x00008600ff007a0c */ /* 0x000fc80003f65070 */
[----:B------:R-:W-:-:S13]  /*0c70*/  ISETP.NE.AND.EX P3, PT, RZ, c[0x0][0x21c], PT, P3 ;  /* 0x00008700ff007a0c */ /* 0x000fda0003f65330 */
[----:B------:R-:W-:Y:S05]  /*0c80*/  @!P3 BRA `(.L_x_311) ;  /* 0x000000100000b947 */ /* 0x000fea0003800000 */
[----:B------:R0:W5:Y:S02]  /*0c90*/  LDG.E.128 R132, [R156.64] ;  /* 0x000000049c847981 */ /* 0x000164000c1e1d00 */
.L_x_311:
[----:B------:R-:W-:Y:S02]  /*0ca0*/  IADD3 R158, R4, 0x80, RZ ;  /* 0x00000080049e7810 */ /* 0x000fe40007ffe0ff */
.L_x_310:
[----:B------:R-:W-:Y:S05]  /*0cb0*/  BSYNC B1 ;  /* 0x0000000000017941 */ /* 0x000fea0003800000 */
.L_x_309:
[----:B------:R-:W-:Y:S01]  /*0cc0*/  BSSY B1, `(.L_x_312) ;  /* 0x0000008000017945 */ /* 0x000fe20003800000 */
[----:B------:R-:W-:Y:S05]  /*0cd0*/  @!P0 BRA `(.L_x_313) ;  /* 0x0000006000008947 */ /* 0x000fea0003800000 */
[----:B------:R-:W-:-:S04]  /*0ce0*/  ISETP.NE.U32.AND P3, PT, RZ, c[0x0][0x218], PT ;  /* 0x00008600ff007a0c */ /* 0x000fc80003f65070 */
[----:B------:R-:W-:-:S13]  /*0cf0*/  ISETP.NE.AND.EX P3, PT, RZ, c[0x0][0x21c], PT, P3 ;  /* 0x00008700ff007a0c */ /* 0x000fda0003f65330 */
[----:B------:R-:W-:Y:S05]  /*0d00*/  @!P3 BRA `(.L_x_314) ;  /* 0x000000200000b947 */ /* 0x000fea0003800000 */
[----:B------:R-:W-:-:S06]  /*0d10*/  IMAD.WIDE.U32 R136, R158, R161, c[0x0][0x218] ;  /* 0x000086009e887625 */ /* 0x000fcc00078e00a1 */
[----:B------:R-:W5:Y:S02]  /*0d20*/  LDG.E.128 R136, [R136.64] ;  /* 0x0000000488887981 */ /* 0x000f64000c1e1d00 */
.L_x_314:
[----:B------:R-:W-:Y:S02]  /*0d30*/  IADD3 R158, R158, 0x80, RZ ;  /* 0x000000809e9e7810 */ /* 0x000fe40007ffe0ff */
.L_x_313:
[----:B------:R-:W-:Y:S05]  /*0d40*/  BSYNC B1 ;  /* 0x0000000000017941 */ /* 0x000fea0003800000 */
.L_x_312:
[----:B------:R-:W-:Y:S01]  /*0d50*/  BSSY B1, `(.L_x_315) ;  /* 0x0000008000017945 */ /* 0x000fe20003800000 */
[----:B------:R-:W-:Y:S05]  /*0d60*/  @!P1 BRA `(.L_x_316) ;  /* 0x0000006000009947 */ /* 0x000fea0003800000 */
[----:B------:R-:W-:-:S04]  /*0d70*/  ISETP.NE.U32.AND P3, PT, RZ, c[0x0][0x218], PT ;  /* 0x00008600ff007a0c */ /* 0x000fc80003f65070 */
[----:B------:R-:W-:-:S13]  /*0d80*/  ISETP.NE.AND.EX P3, PT, RZ, c[0x0][0x21c], PT, P3 ;  /* 0x00008700ff007a0c */ /* 0x000fda0003f65330 */
[----:B------:R-:W-:Y:S05]  /*0d90*/  @!P3 BRA `(.L_x_317) ;  /* 0x000000200000b947 */ /* 0x000fea0003800000 */
[----:B------:R-:W-:-:S06]  /*0da0*/  IMAD.WIDE.U32 R140, R158, R161, c[0x0][0x218] ;  /* 0x000086009e8c7625 */ /* 0x000fcc00078e00a1 */
[----:B------:R-:W5:Y:S02]  /*0db0*/  LDG.E.128 R140, [R140.64] ;  /* 0x000000048c8c7981 */ /* 0x000f64000c1e1d00 */
.L_x_317:
[----:B------:R-:W-:Y:S02]  /*0dc0*/  IADD3 R158, R158, 0x80, RZ ;  /* 0x000000809e9e7810 */ /* 0x000fe40007ffe0ff */
.L_x_316:
[----:B------:R-:W-:Y:S05]  /*0dd0*/  BSYNC B1 ;  /* 0x0000000000017941 */ /* 0x000fea0003800000 */
.L_x_315:
        /* <DEDUP_REMOVED lines=8> */
.L_x_308:
[----:B------:R-:W-:-:S05]  /*0e60*/  IADD3 R158, R158, -0x1, RZ ;  /* 0xffffffff9e9e7810 */ /* 0x000fca0007ffe0ff */
[----:B------:R-:W-:-:S05]  /*0e70*/  IMAD R158, R158, c[0x0][0x168], RZ ;  /* 0x00005a009e9e7a24 */ /* 0x000fca00078e02ff */
[----:B------:R-:W-:-:S04]  /*0e80*/  SHF.R.S32.HI R159, RZ, 0x1f, R158 ;  /* 0x0000001fff9f7819 */ /* 0x000fc8000001149e */
[----:B------:R-:W-:-:S04]  /*0e90*/  LEA.HI R159, R159, R158, RZ, 0x3 ;  /* 0x0000009e9f9f7211 */ /* 0x000fc800078f18ff */
[----:B------:R-:W-:Y:S01]  /*0ea0*/  LEA.HI.SX32 R210, R159, R210, 0x1d ;  /* 0x000000d29fd27211 */ /* 0x000fe200078feaff */
[----:B------:R-:W-:-:S06]  /*0eb0*/  IMAD.WIDE R158, R2, R160, c[0x0][0x1a0] ;  /* 0x00006800029e7625 */ /* 0x000fcc00078e02a0 */
[----:B------:R-:W2:Y:S01]  /*0ec0*/  LDG.E R158, [R158.64] ;  /* 0x000000049e9e7981 */ /* 0x000ea2000c1e1900 */
[----:B------:R-:W-:Y:S01]  /*0ed0*/  LOP3.LUT P4, RZ, R0, 0xffffff80, RZ, 0xc0, !PT ;  /* 0xffffff8000ff7812 */ /* 0x000fe2000788c0ff */
[----:B------:R-:W-:Y:S01]  /*0ee0*/  BSSY B1, `(.L_x_319) ;  /* 0x000005f000017945 */ /* 0x000fe20003800000 */
[----:B------:R-:W-:Y:S01]  /*0ef0*/  ISETP.NE.AND P3, PT, R202, RZ, PT ;  /* 0x000000ffca00720c */ /* 0x000fe20003f65270 */
[----:B------:R-:W-:Y:S01]  /*0f00*/  CS2R R208, SRZ ;  /* 0x0000000000d07805 */ /* 0x000fe2000001ff00 */
[----:B------:R-:W-:Y:S02]  /*0f10*/  IMAD.MOV.U32 R217, RZ, RZ, R4 ;  /* 0x000000ffffd97224 */ /* 0x000fe400078e0004 */
[----:B--2---:R-:W-:-:S07]  /*0f20*/  FSEL R207, R158, RZ, !P3 ;  /* 0x000000ff9ecf7208 */ /* 0x004fce0005800000 */
[----:B------:R-:W-:Y:S05]  /*0f30*/  @!P4 BRA `(.L_x_320) ;  /* 0x000005900000c947 */ /* 0x000fea0003800000 */
[-C--:B------:R-:W-:Y:S01]  /*0f40*/  IMAD.WIDE.U32 R12, R210, R161.reuse, c[0x0][0x208] ;  /* 0x00008200d20c7625 */ /* 0x080fe200078e00a1 */
[----:B------:R-:W2:Y:S04]  /*0f50*/  LDL R209, [R1+0x48] ;  /* 0x0000480001d17983 */ /* 0x000ea80000100800 */
[----:B------:R-:W3:Y:S04]  /*0f60*/  LDL R208, [R1+0x44] ;  /* 0x0000440001d07983 */ /* 0x000ee80000100800 */
[----:B------:R-:W4:Y:S01]  /*0f70*/  LDG.E.128 R12, [R12.64] ;  /* 0x000000040c0c7981 */ /* 0x000f22000c1e1d00 */
[----:B------:R-:W-:-:S03]  /*0f80*/  IMAD.WIDE.U32 R8, R4, R161, c[0x0][0x188] ;  /* 0x0000620004087625 */ /* 0x000fc600078e00a1 */
[----:B------:R-:W2:Y:S04]  /*0f90*/  LDL R217, [R1+0x40] ;  /* 0x0000400001d97983 */ /* 0x000ea80000100800 */
[----:B------:R-:W2:Y:S04]  /*0fa0*/  LDG.E.128 R8, [R8.64] ;  /* 0x0000000408087981 */ /* 0x000ea8000c1e1d00 */
[----:B------:R-:W3:Y:S04]  /*0fb0*/  LDL R163, [R1+0x3c] ;  /* 0x00003c0001a37983 */ /* 0x000ee80000100800 */
[----:B------:R-:W3:Y:S01]  /*0fc0*/  LDL R162, [R1+0x38] ;  /* 0x0000380001a27983 */ /* 0x000ee20000100800 */
[----:B----4-:R-:W-:-:S02]  /*0fd0*/  PRMT R16, RZ, 0x5410, R15 ;  /* 0x00005410ff107816 */ /* 0x010fc4000000000f */
[----:B------:R-:W-:Y:S02]  /*0fe0*/  PRMT R17, RZ, 0x7610, R15 ;  /* 0x00007610ff117816 */ /* 0x000fe4000000000f */
[----:B------:R-:W4:Y:S01]  /*0ff0*/  LDL R15, [R1+0x4c] ;  /* 0x00004c00010f7983 */ /* 0x000f220000100800 */
[----:B--2---:R-:W-:Y:S02]  /*1000*/  PRMT R5, RZ, 0x5410, R8 ;  /* 0x00005410ff057816 */ /* 0x004fe40000000008 */
[----:B------:R-:W-:-:S03]  /*1010*/  PRMT R6, RZ, 0x5410, R12 ;  /* 0x00005410ff067816 */ /* 0x000fc6000000000c */
[----:B------:R-:W-:-:S04]  /*1020*/  FADD.FTZ R5, -R207, R5 ;  /* 0x00000005cf057221 */ /* 0x000fc80000010100 */
[----:B-----5:R-:W-:Y:S02]  /*1030*/  FMUL.FTZ R5, R3, R5 ;  /* 0x0000000503057220 */ /* 0x020fe40000410000 */
[----:B------:R-:W-:Y:S02]  /*1040*/  FADD.FTZ R72, R72, R6 ;  /* 0x0000000648487221 */ /* 0x000fe40000010000 */
[----:B------:R-:W-:Y:S01]  /*1050*/  FFMA.FTZ R36, R5, R6, R36 ;  /* 0x0000000605247223 */ /* 0x000fe20000010024 */
[----:B------:R-:W-:Y:S02]  /*1060*/  PRMT R159, RZ, 0x7610, R10 ;  /* 0x00007610ff9f7816 */ /* 0x000fe4000000000a */
[----:B------:R-:W-:-:S03]  /*1070*/  PRMT R198, RZ, 0x7610, R12 ;  /* 0x00007610ffc67816 */ /* 0x000fc6000000000c */
[----:B------:R-:W-:Y:S02]  /*1080*/  FADD.FTZ R12, -R207, R159 ;  /* 0x0000009fcf0c7221 */ /* 0x000fe40000010100 */
[----:B------:R-:W2:Y:S01]  /*1090*/  LDL R159, [R1+0x30] ;  /* 0x00003000019f7983 */ /* 0x000ea20000100800 */
[----:B------:R-:W-:-:S04]  /*10a0*/  ISETP.NE.U32.AND P3, PT, RZ, c[0x0][0x218], PT ;  /* 0x00008600ff007a0c */ /* 0x000fc80003f65070 */
[----:B------:R-:W-:Y:S02]  /*10b0*/  ISETP.NE.AND.EX P3, PT, RZ, c[0x0][0x21c], PT, P3 ;  /* 0x00008700ff007a0c */ /* 0x000fe40003f65330 */
[--C-:B------:R-:W-:Y:S02]  /*10c0*/  PRMT R7, RZ, 0x5410, R9.reuse ;  /* 0x00005410ff077816 */ /* 0x100fe40000000009 */
[----:B------:R-:W-:-:S09]  /*10d0*/  PRMT R160, RZ, 0x7610, R9 ;  /* 0x00007610ffa07816 */ /* 0x000fd20000000009 */
[----:B------:R0:W5:Y:S01]  /*10e0*/  @P3 LDG.E.128 R132, [R156.64] ;  /* 0x000000049c843981 */ /* 0x000162000c1e1d00 */
[----:B----4-:R-:W-:-:S03]  /*10f0*/  FMUL.FTZ R6, R15, R6 ;  /* 0x000000060f067220 */ /* 0x010fc60000410000 */
[----:B------:R-:W4:Y:S01]  /*1100*/  LDL R15, [R1+0x34] ;  /* 0x00003400010f7983 */ /* 0x000f220000100800 */
[----:B0-----:R-:W-:Y:S01]  /*1110*/  PRMT R157, RZ, 0x7610, R8 ;  /* 0x00007610ff9d7816 */ /* 0x001fe20000000008 */
[----:B------:R-:W-:Y:S01]  /*1120*/  FADD.FTZ R197, -R207, R7 ;  /* 0x00000007cfc57221 */ /* 0x000fe20000010100 */
[----:B------:R-:W-:-:S03]  /*1130*/  PRMT R158, RZ, 0x5410, R11 ;  /* 0x00005410ff9e7816 */ /* 0x000fc6000000000b */
[----:B------:R-:W-:Y:S01]  /*1140*/  FADD.FTZ R157, -R207, R157 ;  /* 0x0000009dcf9d7221 */ /* 0x000fe20000010100 */
[----:B------:R-:W-:-:S03]  /*1150*/  PRMT R9, RZ, 0x5410, R10 ;  /* 0x00005410ff097816 */ /* 0x000fc6000000000a */
[----:B------:R-:W-:Y:S01]  /*1160*/  FMUL.FTZ R199, R3, R157 ;  /* 0x0000009d03c77220 */ /* 0x000fe20000410000 */
[----:B------:R-:W-:Y:S02]  /*1170*/  PRMT R156, RZ, 0x7610, R11 ;  /* 0x00007610ff9c7816 */ /* 0x000fe4000000000b */
[--C-:B------:R-:W-:Y:S02]  /*1180*/  PRMT R8, RZ, 0x5410, R13.reuse ;  /* 0x00005410ff087816 */ /* 0x100fe4000000000d */
[----:B------:R-:W-:Y:S01]  /*1190*/  PRMT R10, RZ, 0x7610, R13 ;  /* 0x00007610ff0a7816 */ /* 0x000fe2000000000d */
[----:B------:R-:W-:Y:S01]  /*11a0*/  FADD.FTZ R7, -R207, R160 ;  /* 0x000000a0cf077221 */ /* 0x000fe20000010100 */
[----:B------:R-:W-:Y:S01]  /*11b0*/  PRMT R11, RZ, 0x5410, R14 ;  /* 0x00005410ff0b7816 */ /* 0x000fe2000000000e */
[----:B------:R-:W-:Y:S01]  /*11c0*/  FADD.FTZ R73, R73, R198 ;  /* 0x000000c649497221 */ /* 0x000fe20000010000 */
[----:B------:R-:W-:Y:S01]  /*11d0*/  PRMT R13, RZ, 0x7610, R14 ;  /* 0x00007610ff0d7816 */ /* 0x000fe2000000000e */
[----:B------:R-:W-:-:S02]  /*11e0*/  FADD.FTZ R14, -R207, R158 ;  /* 0x0000009ecf0e7221 */ /* 0x000fc40000010100 */
[----:B------:R-:W-:Y:S02]  /*11f0*/  FMUL.FTZ R197, R3, R197 ;  /* 0x000000c503c57220 */ /* 0x000fe40000410000 */
[-C--:B------:R-:W-:Y:S02]  /*1200*/  FFMA.FTZ R37, R199, R198.reuse, R37 ;  /* 0x000000c6c7257223 */ /* 0x080fe40000010025 */
[----:B------:R-:W-:Y:S02]  /*1210*/  FMUL.FTZ R198, R209, R198 ;  /* 0x000000c6d1c67220 */ /* 0x000fe40000410000 */
[----:B------:R-:W-:Y:S02]  /*1220*/  FADD.FTZ R158, RZ, R6 ;  /* 0x00000006ff9e7221 */ /* 0x000fe40000010000 */
[----:B------:R-:W-:Y:S02]  /*1230*/  FFMA.FTZ R157, R5, R6, RZ ;  /* 0x00000006059d7223 */ /* 0x000fe400000100ff */
[----:B------:R-:W-:-:S02]  /*1240*/  FADD.FTZ R9, -R207, R9 ;  /* 0x00000009cf097221 */ /* 0x000fc40000010100 */
[----:B------:R-:W-:Y:S02]  /*1250*/  FADD.FTZ R74, R74, R8 ;  /* 0x000000084a4a7221 */ /* 0x000fe40000010000 */
[----:B------:R-:W-:Y:S02]  /*1260*/  FMUL.FTZ R7, R3, R7 ;  /* 0x0000000703077220 */ /* 0x000fe40000410000 */
[-C--:B------:R-:W-:Y:S02]  /*1270*/  FFMA.FTZ R38, R197, R8.reuse, R38 ;  /* 0x00000008c5267223 */ /* 0x080fe40000010026 */
[----:B---3--:R-:W-:Y:S02]  /*1280*/  FMUL.FTZ R8, R208, R8 ;  /* 0x00000008d0087220 */ /* 0x008fe40000410000 */
[----:B------:R-:W-:Y:S02]  /*1290*/  FADD.FTZ R158, R158, R198 ;  /* 0x000000c69e9e7221 */ /* 0x000fe40000010000 */
[----:B------:R-:W-:-:S02]  /*12a0*/  FFMA.FTZ R157, R199, R198, R157 ;  /* 0x000000c6c79d7223 */ /* 0x000fc4000001009d */
[----:B------:R-:W-:Y:S02]  /*12b0*/  FADD.FTZ R75, R75, R10 ;  /* 0x0000000a4b4b7221 */ /* 0x000fe40000010000 */
[----:B------:R-:W-:Y:S02]  /*12c0*/  FMUL.FTZ R9, R3, R9 ;  /* 0x0000000903097220 */ /* 0x000fe40000410000 */
[-C--:B------:R-:W-:Y:S02]  /*12d0*/  FFMA.FTZ R39, R7, R10.reuse, R39 ;  /* 0x0000000a07277223 */ /* 0x080fe40000010027 */
[----:B------:R-:W-:Y:S02]  /*12e0*/  FMUL.FTZ R10, R217, R10 ;  /* 0x0000000ad90a7220 */ /* 0x000fe40000410000 */
        /* <DEDUP_REMOVED lines=9> */
[----:B------:R-:W-:Y:S02]  /*1380*/  FADD.FTZ R156, -R207, R156 ;  /* 0x0000009ccf9c7221 */ /* 0x000fe40000010100 */
        /* <DEDUP_REMOVED lines=9> */
[----:B------:R-:W-:Y:S01]  /*1420*/  FADD.FTZ R79, R79, R17 ;  /* 0x000000114f4f7221 */ /* 0x000fe20000010000 */
[----:B------:R-:W-:-:S02]  /*1430*/  IADD3 R210, R210, 0x80, RZ ;  /* 0x00000080d2d27810 */ /* 0x000fc40007ffe0ff */
[----:B------:R-:W-:Y:S01]  /*1440*/  IADD3 R217, R4, 0x80, RZ ;  /* 0x0000008004d97810 */ /* 0x000fe20007ffe0ff */
[----:B----4-:R-:W-:Y:S02]  /*1450*/  FMUL.FTZ R15, R15, R16 ;  /* 0x000000100f0f7220 */ /* 0x010fe40000410000 */
[----:B------:R-:W-:Y:S02]  /*1460*/  FMUL.FTZ R16, R3, R156 ;  /* 0x0000009c03107220 */ /* 0x000fe40000410000 */
[----:B------:R-:W-:Y:S02]  /*1470*/  FADD.FTZ R158, R158, R15 ;  /* 0x0000000f9e9e7221 */ /* 0x000fe40000010000 */
[-C--:B------:R-:W-:Y:S02]  /*1480*/  FFMA.FTZ R43, R16, R17.reuse, R43 ;  /* 0x00000011102b7223 */ /* 0x080fe4000001002b */
[----:B--2---:R-:W-:Y:S02]  /*1490*/  FMUL.FTZ R17, R159, R17 ;  /* 0x000000119f117220 */ /* 0x004fe40000410000 */
[----:B------:R-:W-:-:S02]  /*14a0*/  FFMA.FTZ R157, R14, R15, R157 ;  /* 0x0000000f0e9d7223 */ /* 0x000fc4000001009d */
[----:B------:R-:W-:Y:S02]  /*14b0*/  FADD.FTZ R209, R158, R17 ;  /* 0x000000119ed17221 */ /* 0x000fe40000010000 */
[----:B------:R-:W-:Y:S02]  /*14c0*/  FFMA.FTZ R208, R16, R17, R157 ;  /* 0x0000001110d07223 */ /* 0x000fe4000001009d */
.L_x_320:
[----:B------:R-:W-:Y:S05]  /*14d0*/  BSYNC B1 ;  /* 0x0000000000017941 */ /* 0x000fea0003800000 */
.L_x_319:
[----:B------:R-:W-:Y:S01]  /*14e0*/  BSSY B1, `(.L_x_321) ;  /* 0x000005c000017945 */ /* 0x000fe20003800000 */
[----:B------:R-:W-:Y:S05]  /*14f0*/  @!P0 BRA `(.L_x_322) ;  /* 0x000005a000008947 */ /* 0x000fea0003800000 */
[-C--:B------:R-:W-:Y:S01]  /*1500*/  IMAD.WIDE.U32 R20, R217, R161.reuse, c[0x0][0x188] ;  /* 0x00006200d9147625 */ /* 0x080fe200078e00a1 */
[----:B------:R-:W2:Y:S03]  /*1510*/  LDL R160, [R1+0x28] ;  /* 0x0000280001a07983 */ /* 0x000ea60000100800 */
[----:B------:R-:W-:Y:S01]  /*1520*/  IMAD.WIDE.U32 R24, R210, R161, c[0x0][0x208] ;  /* 0x00008200d2187625 */ /* 0x000fe200078e00a1 */
[----:B------:R-:W-:Y:S01]  /*1530*/  ISETP.NE.U32.AND P3, PT, RZ, c[0x0][0x218], PT ;  /* 0x00008600ff007a0c */ /* 0x000fe20003f65070 */
[----:B------:R-:W3:Y:S04]  /*1540*/  LDG.E.128 R20, [R20.64] ;  /* 0x0000000414147981 */ /* 0x000ee8000c1e1d00 */
[----:B------:R-:W4:Y:S01]  /*1550*/  LDG.E.128 R24, [R24.64] ;  /* 0x0000000418187981 */ /* 0x000f22000c1e1d00 */
[----:B------:R-:W-:-:S03]  /*1560*/  ISETP.NE.AND.EX P3, PT, RZ, c[0x0][0x21c], PT, P3 ;  /* 0x00008700ff007a0c */ /* 0x000fc60003f65330 */
[----:B------:R-:W2:Y:S04]  /*1570*/  LDL R163, [R1+0x2c] ;  /* 0x00002c0001a37983 */ /* 0x000ea80000100800 */
[----:B------:R-:W2:Y:S06]  /*1580*/  LDL R162, [R1+0x24] ;  /* 0x0000240001a27983 */ /* 0x000eac0000100800 */
[----:B------:R-:W-:-:S02]  /*1590*/  @P3 IMAD.WIDE.U32 R18, R217, R161, c[0x0][0x218] ;  /* 0x00008600d9123625 */ /* 0x000fc400078e00a1 */
[----:B------:R-:W2:Y:S04]  /*15a0*/  LDL R161, [R1+0x20] ;  /* 0x0000200001a17983 */ /* 0x000ea80000100800 */
[----:B------:R0:W5:Y:S01]  /*15b0*/  @P3 LDG.E.128 R136, [R18.64] ;  /* 0x0000000412883981 */ /* 0x000162000c1e1d00 */
[----:B---3--:R-:W-:Y:S02]  /*15c0*/  PRMT R30, RZ, 0x7610, R20 ;  /* 0x00007610ff1e7816 */ /* 0x008fe40000000014 */
[----:B0-----:R-:W-:Y:S02]  /*15d0*/  PRMT R19, RZ, 0x5410, R21 ;  /* 0x00005410ff137816 */ /* 0x001fe40000000015 */
[--C-:B----4-:R-:W-:Y:S02]  /*15e0*/  PRMT R31, RZ, 0x5410, R27.reuse ;  /* 0x00005410ff1f7816 */ /* 0x110fe4000000001b */
[----:B------:R-:W-:Y:S01]  /*15f0*/  PRMT R165, RZ, 0x7610, R27 ;  /* 0x00007610ffa57816 */ /* 0x000fe2000000001b */
[----:B------:R-:W-:Y:S01]  /*1600*/  FADD.FTZ R27, -R207, R30 ;  /* 0x0000001ecf1b7221 */ /* 0x000fe20000010100 */
[----:B------:R-:W-:-:S02]  /*1610*/  PRMT R28, RZ, 0x5410, R26 ;  /* 0x00005410ff1c7816 */ /* 0x000fc4000000001a */
[----:B------:R-:W-:Y:S01]  /*1620*/  PRMT R29, RZ, 0x7610, R26 ;  /* 0x00007610ff1d7816 */ /* 0x000fe2000000001a */
[----:B------:R-:W-:Y:S01]  /*1630*/  FADD.FTZ R26, -R207, R19 ;  /* 0x00000013cf1a7221 */ /* 0x000fe20000010100 */
[--C-:B------:R-:W-:Y:S01]  /*1640*/  PRMT R158, RZ, 0x5410, R22.reuse ;  /* 0x00005410ff9e7816 */ /* 0x100fe20000000016 */
[----:B-----5:R-:W-:Y:S01]  /*1650*/  FMUL.FTZ R19, R3, R27 ;  /* 0x0000001b03137220 */ /* 0x020fe20000410000 */
[----:B------:R-:W-:Y:S01]  /*1660*/  PRMT R157, RZ, 0x7610, R22 ;  /* 0x00007610ff9d7816 */ /* 0x000fe20000000016 */
[----:B------:R-:W3:Y:S01]  /*1670*/  LDL R27, [R1+0x1c] ;  /* 0x00001c00011b7983 */ /* 0x000ee20000100800 */
[----:B------:R-:W-:Y:S02]  /*1680*/  PRMT R22, RZ, 0x7610, R24 ;  /* 0x00007610ff167816 */ /* 0x000fe40000000018 */
[----:B------:R-:W-:-:S03]  /*1690*/  PRMT R159, RZ, 0x7610, R21 ;  /* 0x00007610ff9f7816 */ /* 0x000fc60000000015 */
[----:B------:R-:W-:Y:S02]  /*16a0*/  FADD.FTZ R81, R81, R22 ;  /* 0x0000001651517221 */ /* 0x000fe40000010000 */
[-C--:B------:R-:W-:Y:S02]  /*16b0*/  FFMA.FTZ R45, R19, R22.reuse, R45 ;  /* 0x00000016132d7223 */ /* 0x080fe4000001002d */
[----:B--2---:R-:W-:Y:S02]  /*16c0*/  FMUL.FTZ R22, R160, R22 ;  /* 0x00000016a0167220 */ /* 0x004fe40000410000 */
[----:B------:R-:W2:Y:S01]  /*16d0*/  LDL R160, [R1+0x18] ;  /* 0x0000180001a07983 */ /* 0x000ea20000100800 */
[--C-:B------:R-:W-:Y:S02]  /*16e0*/  PRMT R21, RZ, 0x5410, R23.reuse ;  /* 0x00005410ff157816 */ /* 0x100fe40000000017 */
[----:B------:R-:W-:Y:S01]  /*16f0*/  PRMT R164, RZ, 0x7610, R23 ;  /* 0x00007610ffa47816 */ /* 0x000fe20000000017 */
[----:B------:R-:W-:Y:S01]  /*1700*/  FADD.FTZ R23, -R207, R159 ;  /* 0x0000009fcf177221 */ /* 0x000fe20000010100 */
[----:B------:R-:W-:Y:S01]  /*1710*/  PRMT R18, RZ, 0x5410, R20 ;  /* 0x00005410ff127816 */ /* 0x000fe20000000014 */
[----:B------:R-:W4:Y:S01]  /*1720*/  LDL R159, [R1+0x14] ;  /* 0x00001400019f7983 */ /* 0x000f220000100800 */
[----:B------:R-:W-:-:S02]  /*1730*/  PRMT R20, RZ, 0x5410, R24 ;  /* 0x00005410ff147816 */ /* 0x000fc40000000018 */
[--C-:B------:R-:W-:Y:S02]  /*1740*/  PRMT R24, RZ, 0x5410, R25.reuse ;  /* 0x00005410ff187816 */ /* 0x100fe40000000019 */
[----:B------:R-:W-:Y:S01]  /*1750*/  PRMT R156, RZ, 0x7610, R25 ;  /* 0x00007610ff9c7816 */ /* 0x000fe20000000019 */
[C---:B------:R-:W-:Y:S02]  /*1760*/  FADD.FTZ R25, -R207.reuse, R158 ;  /* 0x0000009ecf197221 */ /* 0x040fe40000010100 */
[----:B------:R-:W4:Y:S01]  /*1770*/  LDL R158, [R1+0x10] ;  /* 0x00001000019e7983 */ /* 0x000f220000100800 */
[----:B------:R-:W-:-:S04]  /*1780*/  FADD.FTZ R18, -R207, R18 ;  /* 0x00000012cf127221 */ /* 0x000fc80000010100 */
[----:B------:R-:W-:Y:S02]  /*1790*/  FMUL.FTZ R18, R3, R18 ;  /* 0x0000001203127220 */ /* 0x000fe40000410000 */
[----:B------:R-:W-:Y:S02]  /*17a0*/  FADD.FTZ R80, R80, R20 ;  /* 0x0000001450507221 */ /* 0x000fe40000010000 */
[-C--:B------:R-:W-:Y:S02]  /*17b0*/  FFMA.FTZ R44, R18, R20.reuse, R44 ;  /* 0x00000014122c7223 */ /* 0x080fe4000001002c */
[----:B------:R-:W-:Y:S02]  /*17c0*/  FMUL.FTZ R20, R163, R20 ;  /* 0x00000014a3147220 */ /* 0x000fe40000410000 */
[----:B------:R-:W-:Y:S02]  /*17d0*/  FADD.FTZ R30, -R207, R21 ;  /* 0x00000015cf1e7221 */ /* 0x000fe40000010100 */
        /* <DEDUP_REMOVED lines=9> */
[----:B------:R-:W-:Y:S02]  /*1870*/  FADD.FTZ R157, -R207, R157 ;  /* 0x0000009dcf9d7221 */ /* 0x000fe40000010100 */
        /* <DEDUP_REMOVED lines=8> */
[----:B------:R-:W-:-:S02]  /*1900*/  FADD.FTZ R164, -R207, R164 ;  /* 0x000000a4cfa47221 */ /* 0x000fc40000010100 */
[----:B------:R-:W-:Y:S02]  /*1910*/  FADD.FTZ R85, R85, R29 ;  /* 0x0000001d55557221 */ /* 0x000fe40000010000 */
[C---:B------:R-:W-:Y:S02]  /*1920*/  FMUL.FTZ R30, R3.reuse, R30 ;  /* 0x0000001e031e7220 */ /* 0x040fe40000410000 */
[----:B------:R-:W-:Y:S02]  /*1930*/  FADD.FTZ R86, R86, R31 ;  /* 0x0000001f56567221 */ /* 0x000fe40000010000 */
[----:B------:R-:W-:Y:S02]  /*1940*/  FFMA.FTZ R50, R30, R31, R50 ;  /* 0x0000001f1e327223 */ /* 0x000fe40000010032 */
[----:B------:R-:W-:Y:S02]  /*1950*/  FMUL.FTZ R164, R3, R164 ;  /* 0x000000a403a47220 */ /* 0x000fe40000410000 */
[----:B------:R-:W-:-:S02]  /*1960*/  FADD.FTZ R87, R87, R165 ;  /* 0x000000a557577221 */ /* 0x000fc40000010000 */
[----:B------:R-:W-:Y:S01]  /*1970*/  FFMA.FTZ R51, R164, R165, R51 ;  /* 0x000000a5a4337223 */ /* 0x000fe20000010033 */
[----:B------:R-:W-:Y:S01]  /*1980*/  IADD3 R210, R210, 0x80, RZ ;  /* 0x00000080d2d27810 */ /* 0x000fe20007ffe0ff */
[----:B------:R-:W-:Y:S01]  /*1990*/  FADD.FTZ R83, R83, R156 ;  /* 0x0000009c53537221 */ /* 0x000fe20000010000 */
[----:B------:R-:W-:Y:S01]  /*19a0*/  IADD3 R217, R217, 0x80, RZ ;  /* 0x00000080d9d97810 */ /* 0x000fe20007ffe0ff */
[----:B------:R-:W-:Y:S02]  /*19b0*/  FFMA.FTZ R47, R23, R156, R47 ;  /* 0x0000009c172f7223 */ /* 0x000fe4000001002f */
[----:B---3--:R-:W-:Y:S02]  /*19c0*/  FMUL.FTZ R27, R27, R28 ;  /* 0x0000001c1b1b7220 */ /* 0x008fe40000410000 */
[----:B------:R-:W-:Y:S02]  /*19d0*/  FMUL.FTZ R28, R3, R157 ;  /* 0x0000009d031c7220 */ /* 0x000fe40000410000 */
[----:B------:R-:W-:-:S02]  /*19e0*/  FADD.FTZ R209, R209, R27 ;  /* 0x0000001bd1d17221 */ /* 0x000fc40000010000 */
[----:B------:R-:W-:Y:S02]  /*19f0*/  FFMA.FTZ R49, R28, R29, R49 ;  /* 0x0000001d1c317223 */ /* 0x000fe40000010031 */
[----:B------:R-:W-:Y:S02]  /*1a00*/  FFMA.FTZ R208, R25, R27, R208 ;  /* 0x0000001b19d07223 */ /* 0x000fe400000100d0 */
[----:B--2---:R-:W-:-:S04]  /*1a10*/  FMUL.FTZ R29, R160, R29 ;  /* 0x0000001da01d7220 */ /* 0x004fc80000410000 */
[----:B------:R-:W-:Y:S02]  /*1a20*/  FADD.FTZ R209, R209, R29 ;  /* 0x0000001dd1d17221 */ /* 0x000fe40000010000 */
[----:B----4-:R-:W-:Y:S02]  /*1a30*/  FMUL.FTZ R31, R159, R31 ;  /* 0x0000001f9f1f7220 */ /* 0x010fe40000410000 */
[----:B------:R-:W-:Y:S02]  /*1a40*/  FFMA.FTZ R208, R28, R29, R208 ;  /* 0x0000001d1cd07223 */ /* 0x000fe400000100d0 */
[----:B------:R-:W-:Y:S02]  /*1a50*/  FADD.FTZ R209, R209, R31 ;  /* 0x0000001fd1d17221 */ /* 0x000fe40000010000 */
[----:B------:R-:W-:Y:S02]  /*1a60*/  FFMA.FTZ R208, R30, R31, R208 ;  /* 0x0000001f1ed07223 */ /* 0x000fe400000100d0 */
[----:B------:R-:W-:-:S04]  /*1a70*/  FMUL.FTZ R165, R158, R165 ;  /* 0x000000a59ea57220 */ /* 0x000fc80000410000 */
[----:B------:R-:W-:Y:S02]  /*1a80*/  FADD.FTZ R209, R209, R165 ;  /* 0x000000a5d1d17221 */ /* 0x000fe40000010000 */
[----:B------:R-:W-:Y:S02]  /*1a90*/  FFMA.FTZ R208, R164, R165, R208 ;  /* 0x000000a5a4d07223 */ /* 0x000fe400000100d0 */
.L_x_322:
[----:B------:R-:W-:Y:S05]  /*1aa0*/  BSYNC B1 ;  /* 0x0000000000017941 */ /* 0x000fea0003800000 */
.L_x_321:
[----:B------:R-:W-:Y:S01]  /*1ab0*/  BSSY B1, `(.L_x_323) ;  /* 0x0000059000017945 */ /* 0x000fe20003800000 */
[----:B------:R-:W-:Y:S05]  /*1ac0*/  @!P1 BRA `(.L_x_324) ;  /* 0x0000057000009947 */ /* 0x000fea0003800000 */
[----:B------:R-:W-:Y:S01]  /*1ad0*/  HFMA2.MMA R181, -RZ, RZ, 0, 9.5367431640625e-07 ;  /* 0x00000010ffb57435 */ /* 0x000fe200000001ff */
[----:B------:R-:W2:Y:S04]  /*1ae0*/  LDL R169, [R1+0xc] ;  /* 0x00000c0001a97983 */ /* 0x000ea80000100800 */
[----:B------:R-:W3:Y:S04]  /*1af0*/  LDL R170, [R1+0x8] ;  /* 0x0000080001aa7983 */ /* 0x000ee80000100800 */
[----:B------:R-:W4:Y:S01]  /*1b00*/  LDL R177, [R1+0x4] ;  /* 0x0000040001b17983 */ /* 0x000f220000100800 */
[----:B------:R-:W-:-:S03]  /*1b10*/  IMAD.WIDE.U32 R156, R217, R181, c[0x0][0x188] ;  /* 0x00006200d99c7625 */ /* 0x000fc600078e00b5 */
[----:B------:R-:W2:Y:S01]  /*1b20*/  LDL R174, [R1] ;  /* 0x0000000001ae7983 */ /* 0x000ea20000100800 */
[----:B------:R-:W-:-:S03]  /*1b30*/  IMAD.WIDE.U32 R160, R210, R181, c[0x0][0x208] ;  /* 0x00008200d2a07625 */ /* 0x000fc600078e00b5 */
        /* <DEDUP_REMOVED lines=9> */
[----:B------:R-:W-:-:S03]  /*1bd0*/  PRMT R167, RZ, 0x7610, R156 ;  /* 0x00007610ffa77816 */ /* 0x000fc6000000009c */
[----:B------:R-:W-:Y:S01]  /*1be0*/  FADD.FTZ R166, -R207, R166 ;  /* 0x000000a6cfa67221 */ /* 0x000fe20000010100 */
[----:B------:R-:W-:Y:S02]  /*1bf0*/  PRMT R156, RZ, 0x5410, R157 ;  /* 0x00005410ff9c7816 */ /* 0x000fe4000000009d */
[--C-:B---3--:R-:W-:Y:S01]  /*1c00*/  PRMT R168, RZ, 0x5410, R160.reuse ;  /* 0x00005410ffa87816 */ /* 0x108fe200000000a0 */
[----:B-----5:R-:W-:Y:S01]  /*1c10*/  FMUL.FTZ R166, R3, R166 ;  /* 0x000000a603a67220 */ /* 0x020fe20000410000 */
[----:B------:R-:W-:Y:S01]  /*1c20*/  PRMT R160, RZ, 0x7610, R160 ;  /* 0x00007610ffa07816 */ /* 0x000fe200000000a0 */
[----:B------:R-:W-:Y:S02]  /*1c30*/  FADD.FTZ R156, -R207, R156 ;  /* 0x0000009ccf9c7221 */ /* 0x000fe40000010100 */
[----:B------:R-:W-:Y:S02]  /*1c40*/  FADD.FTZ R88, R88, R168 ;  /* 0x000000a858587221 */ /* 0x000fe40000010000 */
[----:B------:R-:W-:-:S02]  /*1c50*/  FFMA.FTZ R52, R166, R168, R52 ;  /* 0x000000a8a6347223 */ /* 0x000fc40000010034 */
[----:B------:R-:W-:Y:S02]  /*1c60*/  FADD.FTZ R167, -R207, R167 ;  /* 0x000000a7cfa77221 */ /* 0x000fe40000010100 */
[----:B------:R-:W-:Y:S01]  /*1c70*/  FMUL.FTZ R168, R169, R168 ;  /* 0x000000a8a9a87220 */ /* 0x000fe20000410000 */
[----:B------:R-:W-:Y:S01]  /*1c80*/  PRMT R173, RZ, 0x5410, R158 ;  /* 0x00005410ffad7816 */ /* 0x000fe2000000009e */
[C---:B------:R-:W-:Y:S01]  /*1c90*/  FMUL.FTZ R169, R3.reuse, R156 ;  /* 0x0000009c03a97220 */ /* 0x040fe20000410000 */
[----:B------:R-:W-:Y:S01]  /*1ca0*/  PRMT R172, RZ, 0x5410, R161 ;  /* 0x00005410ffac7816 */ /* 0x000fe200000000a1 */
[----:B------:R-:W-:Y:S01]  /*1cb0*/  FMUL.FTZ R167, R3, R167 ;  /* 0x000000a703a77220 */ /* 0x000fe20000410000 */
[----:B------:R-:W-:Y:S01]  /*1cc0*/  PRMT R157, RZ, 0x7610, R157 ;  /* 0x00007610ff9d7816 */ /* 0x000fe2000000009d */
[----:B------:R-:W-:Y:S02]  /*1cd0*/  FMUL.FTZ R170, R170, R160 ;  /* 0x000000a0aaaa7220 */ /* 0x000fe40000410000 */
[----:B------:R-:W-:-:S02]  /*1ce0*/  FADD.FTZ R209, R209, R168 ;  /* 0x000000a8d1d17221 */ /* 0x000fc40000010000 */
[----:B------:R-:W-:Y:S01]  /*1cf0*/  FFMA.FTZ R208, R166, R168, R208 ;  /* 0x000000a8a6d07223 */ /* 0x000fe200000100d0 */
[----:B------:R-:W-:Y:S01]  /*1d00*/  PRMT R161, RZ, 0x7610, R161 ;  /* 0x00007610ffa17816 */ /* 0x000fe200000000a1 */
[----:B------:R-:W-:Y:S02]  /*1d10*/  FADD.FTZ R173, -R207, R173 ;  /* 0x000000adcfad7221 */ /* 0x000fe40000010100 */
[----:B------:R-:W-:Y:S02]  /*1d20*/  FADD.FTZ R90, R90, R172 ;  /* 0x000000ac5a5a7221 */ /* 0x000fe40000010000 */
[-C--:B------:R-:W-:Y:S02]  /*1d30*/  FFMA.FTZ R54, R169, R172.reuse, R54 ;  /* 0x000000aca9367223 */ /* 0x080fe40000010036 */
[----:B------:R-:W-:Y:S02]  /*1d40*/  FADD.FTZ R157, -R207, R157 ;  /* 0x0000009dcf9d7221 */ /* 0x000fe40000010100 */
[----:B----4-:R-:W-:-:S02]  /*1d50*/  FMUL.FTZ R172, R177, R172 ;  /* 0x000000acb1ac7220 */ /* 0x010fc40000410000 */
[----:B------:R-:W-:Y:S02]  /*1d60*/  FADD.FTZ R209, R209, R170 ;  /* 0x000000aad1d17221 */ /* 0x000fe40000010000 */
[----:B------:R-:W-:Y:S01]  /*1d70*/  FFMA.FTZ R208, R167, R170, R208 ;  /* 0x000000aaa7d07223 */ /* 0x000fe200000100d0 */
        /* <DEDUP_REMOVED lines=13> */
[----:B------:R-:W-:-:S02]  /*1e50*/  FMUL.FTZ R175, R252, R175 ;  /* 0x000000affcaf7220 */ /* 0x000fc40000410000 */
[----:B------:R-:W-:Y:S02]  /*1e60*/  FADD.FTZ R209, R209, R174 ;  /* 0x000000aed1d17221 */ /* 0x000fe40000010000 */
[----:B------:R-:W-:Y:S01]  /*1e70*/  FFMA.FTZ R208, R171, R174, R208 ;  /* 0x000000aeabd07223 */ /* 0x000fe200000100d0 */
[----:B------:R-:W-:Y:S01]  /*1e80*/  PRMT R179, RZ, 0x5410, R163 ;  /* 0x00005410ffb37816 */ /* 0x000fe200000000a3 */
[C---:B------:R-:W-:Y:S01]  /*1e90*/  FMUL.FTZ R178, R3.reuse, R178 ;  /* 0x000000b203b27220 */ /* 0x040fe20000410000 */
[----:B------:R-:W-:Y:S01]  /*1ea0*/  PRMT R180, RZ, 0x7610, R159 ;  /* 0x00007610ffb47816 */ /* 0x000fe2000000009f */
[----:B------:R-:W-:Y:S02]  /*1eb0*/  FMUL.FTZ R176, R3, R176 ;  /* 0x000000b003b07220 */ /* 0x000fe40000410000 */
[----:B------:R-:W-:Y:S02]  /*1ec0*/  FMUL.FTZ R177, R251, R162 ;  /* 0x000000a2fbb17220 */ /* 0x000fe40000410000 */
[----:B------:R-:W-:-:S02]  /*1ed0*/  FADD.FTZ R209, R209, R175 ;  /* 0x000000afd1d17221 */ /* 0x000fc40000010000 */
[----:B------:R-:W-:Y:S01]  /*1ee0*/  FFMA.FTZ R208, R173, R175, R208 ;  /* 0x000000afadd07223 */ /* 0x000fe200000100d0 */
[----:B------:R-:W-:Y:S01]  /*1ef0*/  PRMT R163, RZ, 0x7610, R163 ;  /* 0x00007610ffa37816 */ /* 0x000fe200000000a3 */
[----:B------:R-:W-:Y:S02]  /*1f00*/  FADD.FTZ R94, R94, R179 ;  /* 0x000000b35e5e7221 */ /* 0x000fe40000010000 */
[-C--:B------:R-:W-:Y:S02]  /*1f10*/  FFMA.FTZ R58, R178, R179.reuse, R58 ;  /* 0x000000b3b23a7223 */ /* 0x080fe4000001003a */
        /* <DEDUP_REMOVED lines=15> */
[C---:B------:R-:W-:Y:S02]  /*2010*/  FFMA.FTZ R59, R180.reuse, R163, R59 ;  /* 0x000000a3b43b7223 */ /* 0x040fe4000001003b */
[----:B------:R-:W-:Y:S02]  /*2020*/  FADD.FTZ R209, R209, R181 ;  /* 0x000000b5d1d17221 */ /* 0x000fe40000010000 */
[----:B------:R-:W-:Y:S02]  /*2030*/  FFMA.FTZ R208, R180, R181, R208 ;  /* 0x000000b5b4d07223 */ /* 0x000fe400000100d0 */
.L_x_324:
[----:B------:R-:W-:Y:S05]  /*2040*/  BSYNC B1 ;  /* 0x0000000000017941 */ /* 0x000fea0003800000 */
.L_x_323:
[----:B------:R-:W-:-:S13]  /*2050*/  ISETP.GE.U32.AND P3, PT, R0, 0x200, PT ;  /* 0x000002000000780c */ /* 0x000fda0003f66070 */
[----:B------:R-:W-:Y:S05]  /*2060*/  @!P3 BRA `(.L_x_318) ;  /* 0x000005100000b947 */ /* 0x000fea0003800000 */
[----:B------:R-:W-:-:S04]  /*2070*/  IMAD.MOV.U32 R196, RZ, RZ, 0x10 ;  /* 0x00000010ffc47424 */ /* 0x000fc800078e00ff */
        /* <DEDUP_REMOVED lines=8> */
[----:B--2---:R-:W-:Y:S02]  /*2100*/  PRMT R200, RZ, 0x5410, R156 ;  /* 0x00005410ffc87816 */ /* 0x004fe4000000009c */
[----:B------:R-:W-:Y:S02]  /*2110*/  PRMT R184, RZ, 0x5410, R157 ;  /* 0x00005410ffb87816 */ /* 0x000fe4000000009d */
        /* <DEDUP_REMOVED lines=70> */
.L_x_318:
[----:B------:R-:W-:Y:S05]  /*2580*/  BSYNC B0 ;  /* 0x0000000000007941 */ /* 0x000fea0003800000 */
.L_x_307:
[----:B0-----:R-:W0:Y:S01]  /*2590*/  S2R R156, SR_TID.X ;  /* 0x00000000009c7919 */ /* 0x001e220000002100 */
[----:B------:R-:W-:-:S02]  /*25a0*/  LOP3.LUT P4, RZ, R201, 0xff, RZ, 0xc0, !PT ;  /* 0x000000ffc9ff7812 */ /* 0x000fc4000788c0ff */
[----:B0-----:R-:W-:Y:S02]  /*25b0*/  SHF.R.U32.HI R160, RZ, 0x5, R156 ;  /* 0x00000005ffa07819 */ /* 0x001fe4000001169c */
[----:B------:R-:W-:Y:S02]  /*25c0*/  LOP3.LUT P3, RZ, R156, 0x1f, RZ, 0xc0, !PT ;  /* 0x0000001f9cff7812 */ /* 0x000fe4000786c0ff */
[----:B------:R-:W-:-:S07]  /*25d0*/  LOP3.LUT R161, R160, 0x7fffffc, RZ, 0xc0, !PT ;  /* 0x07fffffca0a17812 */ /* 0x000fce00078ec0ff */
[----:B------:R-:W-:Y:S01]  /*25e0*/  @!P4 IADD3 R161, R161, 0x4, RZ ;  /* 0x00000004a1a1c810 */ /* 0x000fe20007ffe0ff */
[----:B------:R-:W-:Y:S05]  /*25f0*/  BRA.DIV ~URZ, `(.L_x_325) ;  /* 0x000039f27f007947 */ /* 0x000fea000b800000 */
[----:B------:R0:W1:Y:S02]  /*2600*/  SHFL.DOWN PT, R159, R209, 0x10, 0x1f ;  /* 0x0a001f00d19f7f89 */ /* 0x00006400000e0000 */
.L_x_446:
        /* <DEDUP_REMOVED lines=18> */
.L_x_447:
[----:B--2---:R-:W-:Y:S01]  /*2730*/  @!P3 LOP3.LUT R158, R160, 0x3, RZ, 0xc0, !PT ;  /* 0x00000003a09eb812 */ /* 0x004fe200078ec0ff */
[----:B------:R-:W-:Y:S01]  /*2740*/  FADD.FTZ R156, R159, R209 ;  /* 0x000000d19f9c7221 */ /* 0x000fe20000010000 */
[----:B------:R-:W2:Y:S01]  /*2750*/  S2R R162, SR_TID.X ;  /* 0x0000000000a27919 */ /* 0x000ea20000002100 */
[----:B0-----:R-:W-:Y:S01]  /*2760*/  FADD.FTZ R157, R157, R208 ;  /* 0x000000d09d9d7221 */ /* 0x001fe20000010000 */
[----:B------:R-:W-:Y:S01]  /*2770*/  @!P3 IADD3 R158, R161, R158, RZ ;  /* 0x0000009ea19eb210 */ /* 0x000fe20007ffe0ff */
[----:B------:R-:W-:Y:S01]  /*2780*/  WARPSYNC 0xffffffff ;  /* 0xffffffff00007948 */ /* 0x000fe20003800000 */
[----:B------:R-:W-:Y:S01]  /*2790*/  IMAD.MOV.U32 R160, RZ, RZ, RZ ;  /* 0x000000ffffa07224 */ /* 0x000fe200078e00ff */
[----:B------:R-:W-:Y:S01]  /*27a0*/  LOP3.LUT P4, RZ, R0, 0xffffff80, RZ, 0xc0, !PT ;  /* 0xffffff8000ff7812 */ /* 0x000fe2000788c0ff */
[----:B------:R-:W-:Y:S01]  /*27b0*/  BSSY B0, `(.L_x_327) ;  /* 0x00000df000007945 */ /* 0x000fe20003800000 */
[----:B------:R0:W-:Y:S04]  /*27c0*/  @!P3 STS.64 [R158.X8+0x4000], R156 ;  /* 0x0040009c9e00b388 */ /* 0x0001e80000008a00 */
[----:B------:R-:W-:Y:S01]  /*27d0*/  BAR.SYNC.DEFER_BLOCKING 0x0 ;  /* 0x0000000000007b1d */ /* 0x000fe20000010000 */
[----:B-----5:R-:W-:-:S13]  /*27e0*/  ISETP.GE.AND P3, PT, R205, 0x1, PT ;  /* 0x00000001cd00780c */ /* 0x020fda0003f66270 */
[----:B0-----:R-:W-:-:S05]  /*27f0*/  @P3 IADD3 R156, R205, -0x1, RZ ;  /* 0xffffffffcd9c3810 */ /* 0x001fca0007ffe0ff */
[----:B------:R-:W-:-:S05]  /*2800*/  @P3 IMAD R156, R156, c[0x0][0x168], RZ ;  /* 0x00005a009c9c3a24 */ /* 0x000fca00078e02ff */
[----:B------:R-:W-:-:S04]  /*2810*/  @P3 SHF.R.S32.HI R157, RZ, 0x1f, R156 ;  /* 0x0000001fff9d3819 */ /* 0x000fc8000001149c */
[----:B------:R-:W-:Y:S02]  /*2820*/  @P3 LEA.HI R156, R157, R156, RZ, 0x3 ;  /* 0x0000009c9d9c3211 */ /* 0x000fe400078f18ff */
[----:B--2---:R-:W-:-:S04]  /*2830*/  @P3 LOP3.LUT R157, R162, 0x7f, RZ, 0xc0, !PT ;  /* 0x0000007fa29d3812 */ /* 0x004fc800078ec0ff */
[----:B------:R-:W-:Y:S02]  /*2840*/  @P3 LEA.HI.SX32 R160, R156, R157, 0x1d ;  /* 0x0000009d9ca03211 */ /* 0x000fe400078feaff */
[----:B------:R-:W0:Y:S02]  /*2850*/  LDS.128 R156, [R161.X8+0x4000] ;  /* 0x00400000a19c7984 */ /* 0x000e240000008c00 */
[----:B0-----:R-:W-:Y:S02]  /*2860*/  FADD.FTZ R156, RZ, R156 ;  /* 0x0000009cff9c7221 */ /* 0x001fe40000010000 */
[----:B------:R-:W-:Y:S02]  /*2870*/  FADD.FTZ R157, RZ, R157 ;  /* 0x0000009dff9d7221 */ /* 0x000fe40000010000 */
[----:B------:R-:W-:Y:S02]  /*2880*/  FADD.FTZ R162, R158, R156 ;  /* 0x0000009c9ea27221 */ /* 0x000fe40000010000 */
[----:B------:R-:W-:-:S02]  /*2890*/  FADD.FTZ R163, R159, R157 ;  /* 0x0000009d9fa37221 */ /* 0x000fc40000010000 */
[----:B------:R-:W0:Y:S02]  /*28a0*/  LDS.128 R156, [R161.X8+0x4010] ;  /* 0x00401000a19c7984 */ /* 0x000e240000008c00 */
[----:B0-----:R-:W-:Y:S02]  /*28b0*/  FADD.FTZ R156, R162, R156 ;  /* 0x0000009ca29c7221 */ /* 0x001fe40000010000 */
[----:B------:R-:W-:Y:S02]  /*28c0*/  FADD.FTZ R157, R163, R157 ;  /* 0x0000009da39d7221 */ /* 0x000fe40000010000 */
[----:B------:R-:W-:Y:S02]  /*28d0*/  FADD.FTZ R158, R158, R156 ;  /* 0x0000009c9e9e7221 */ /* 0x000fe40000010000 */
[----:B------:R-:W-:Y:S02]  /*28e0*/  FADD.FTZ R159, R159, R157 ;  /* 0x0000009d9f9f7221 */ /* 0x000fe40000010000 */
[----:B------:R-:W-:-:S02]  /*28f0*/  FMUL.FTZ R158, R158, c[0x0][0x1e0] ;  /* 0x000078009e9e7a20 */ /* 0x000fc40000410000 */
[----:B------:R-:W-:Y:S01]  /*2900*/  FMUL.FTZ R159, R159, c[0x0][0x1e0] ;  /* 0x000078009f9f7a20 */ /* 0x000fe20000410000 */
[----:B------:R-:W-:Y:S05]  /*2910*/  @!P4 BRA `(.L_x_328) ;  /* 0x00000c800000c947 */ /* 0x000fea0003800000 */
[----:B------:R-:W-:Y:S01]  /*2920*/  BSSY B1, `(.L_x_329) ;  /* 0x0000005000017945 */ /* 0x000fe20003800000 */
[----:B------:R-:W-:Y:S05]  /*2930*/  @!P3 BRA `(.L_x_330) ;  /* 0x000000300000b947 */ /* 0x000fea0003800000 */
[----:B------:R-:W-:-:S05]  /*2940*/  MOV R152, 0x10 ;  /* 0x0000001000987802 */ /* 0x000fca0000000f00 */
[----:B------:R-:W-:-:S06]  /*2950*/  IMAD.WIDE.U32 R152, R160, R152, c[0x0][0x170] ;  /* 0x00005c00a0987625 */ /* 0x000fcc00078e0098 */
[----:B------:R-:W5:Y:S02]  /*2960*/  LDG.E.128 R152, [R152.64] ;  /* 0x0000000498987981 */ /* 0x000f64000c1e1d00 */
.L_x_330:
[----:B------:R-:W-:Y:S05]  /*2970*/  BSYNC B1 ;  /* 0x0000000000017941 */ /* 0x000fea0003800000 */
.L_x_329:
[----:B------:R-:W-:Y:S01]  /*2980*/  BSSY B1, `(.L_x_331) ;  /* 0x0000015000017945 */ /* 0x000fe20003800000 */
[----:B------:R-:W-:Y:S05]  /*2990*/  @P2 BRA `(.L_x_332) ;  /* 0x0000008000002947 */ /* 0x000fea0003800000 */
[----:B------:R-:W-:Y:S01]  /*29a0*/  ULDC.64 UR6, c[0x0][0x218] ;  /* 0x0000860000067ab9 */ /* 0x000fe20000000a00 */
[----:B------:R-:W-:Y:S01]  /*29b0*/  IMAD.MOV.U32 R157, RZ, RZ, RZ ;  /* 0x000000ffff9d7224 */ /* 0x000fe200078e00ff */
[----:B------:R-:W-:-:S04]  /*29c0*/  UISETP.NE.U32.AND UP0, UPT, URZ, UR6, UPT ;  /* 0x000000063f00728c */ /* 0x000fc8000bf05070 */
[----:B------:R-:W-:-:S06]  /*29d0*/  UISETP.NE.AND.EX UP0, UPT, URZ, UR7, UPT, UP0 ;  /* 0x000000073f00728c */ /* 0x000fcc000bf05300 */
[----:B------:R-:W-:-:S13]  /*29e0*/  PLOP3.LUT P4, PT, PT, PT, UP0, 0x80, 0x0 ;  /* 0x000000000000781c */ /* 0x000fda0003f8f008 */
[----:B------:R-:W-:Y:S05]  /*29f0*/  @!P4 BRA `(.L_x_333) ;  /* 0x000000d00000c947 */ /* 0x000fea0003800000 */
[----:B------:R-:W-:Y:S01]  /*2a00*/  PRMT R157, RZ, 0x5410, R132 ;  /* 0x00005410ff9d7816 */ /* 0x000fe20000000084 */
[----:B------:R-:W-:Y:S05]  /*2a10*/  BRA `(.L_x_333) ;  /* 0x000000b000007947 */ /* 0x000fea0003800000 */
.L_x_332:
[----:B------:R-:W-:Y:S01]  /*2a20*/  ULDC.64 UR6, c[0x0][0x218] ;  /* 0x0000860000067ab9 */ /* 0x000fe20000000a00 */
[----:B------:R-:W-:Y:S01]  /*2a30*/  ISETP.NE.AND P4, PT, R202, RZ, PT ;  /* 0x000000ffca00720c */ /* 0x000fe20003f85270 */
[----:B------:R-:W-:-:S03]  /*2a40*/  UISETP.NE.U32.AND UP0, UPT, URZ, UR6, UPT ;  /* 0x000000063f00728c */ /* 0x000fc6000bf05070 */
[----:B------:R-:W-:Y:S01]  /*2a50*/  FSEL R156, R158, RZ, !P4 ;  /* 0x000000ff9e9c7208 */ /* 0x000fe20006000000 */
[----:B------:R-:W-:-:S04]  /*2a60*/  UISETP.NE.AND.EX UP0, UPT, URZ, UR7, UPT, UP0 ;  /* 0x000000073f00728c */ /* 0x000fc8000bf05300 */
[----:B------:R-:W-:Y:S02]  /*2a70*/  FFMA.FTZ R156, R5, R159, R156 ;  /* 0x0000009f059c7223 */ /* 0x000fe4000001009c */
[----:B------:R-:W-:Y:S02]  /*2a80*/  PLOP3.LUT P4, PT, PT, PT, UP0, 0x80, 0x0 ;  /* 0x000000000000781c */ /* 0x000fe40003f8f008 */
[----:B------:R-:W-:-:S04]  /*2a90*/  FADD.FTZ R156, R6, -R156 ;  /* 0x8000009c069c7221 */ /* 0x000fc80000010000 */
[----:B------:R-:W-:-:S07]  /*2aa0*/  FMUL.FTZ R157, R3, R156 ;  /* 0x0000009c039d7220 */ /* 0x000fce0000410000 */
[----:B------:R-:W-:-:S05]  /*2ab0*/  @P4 PRMT R156, RZ, 0x5410, R132 ;  /* 0x00005410ff9c4816 */ /* 0x000fca0000000084 */
[----:B------:R-:W-:Y:S02]  /*2ac0*/  @P4 FADD.FTZ R157, R157, R156 ;  /* 0x0000009c9d9d4221 */ /* 0x000fe40000010000 */
.L_x_333:
[----:B------:R-:W-:Y:S05]  /*2ad0*/  BSYNC B1 ;  /* 0x0000000000017941 */ /* 0x000fea0003800000 */
.L_x_331:
[----:B------:R-:W-:Y:S01]  /*2ae0*/  ISETP.NE.U32.AND P5, PT, RZ, c[0x0][0x258], PT ;  /* 0x00009600ff007a0c */ /* 0x000fe20003fa5070 */
[----:B------:R-:W-:Y:S03]  /*2af0*/  BSSY B1, `(.L_x_334) ;  /* 0x0000016000017945 */ /* 0x000fe60003800000 */
[----:B------:R-:W-:-:S13]  /*2b00*/  ISETP.NE.AND.EX P5, PT, RZ, c[0x0][0x25c], PT, P5 ;  /* 0x00009700ff007a0c */ /* 0x000fda0003fa5350 */
[----:B------:R-:W-:Y:S01]  /*2b10*/  @P5 F2FP.BF16.PACK_AB R156, RZ, R157 ;  /* 0x0000009dff9c523e */ /* 0x000fe200000010ff */
[----:B------:R-:W-:-:S03]  /*2b20*/  @P3 FMUL.FTZ R157, R157, c[0x0][0x1ec] ;  /* 0x00007b009d9d3a20 */ /* 0x000fc60000410000 */
[----:B------:R-:W-:Y:S02]  /*2b30*/  @P5 PRMT R64, R156, 0x7610, R64 ;  /* 0x000076109c405816 */ /* 0x000fe40000000040 */
[----:B-----5:R-:W-:-:S05]  /*2b40*/  @P3 PRMT R156, RZ, 0x5410, R152 ;  /* 0x00005410ff9c3816 */ /* 0x020fca0000000098 */
[----:B------:R-:W-:Y:S02]  /*2b50*/  @P3 FFMA.FTZ R100, R157, R156, R100 ;  /* 0x0000009c9d643223 */ /* 0x000fe40000010064 */
[----:B------:R-:W-:-:S05]  /*2b60*/  @P3 FMUL.FTZ R156, R240, R157 ;  /* 0x0000009df09c3220 */ /* 0x000fca0000410000 */
[----:B------:R-:W-:-:S04]  /*2b70*/  @P3 F2FP.BF16.PACK_AB R156, RZ, R156 ;  /* 0x0000009cff9c323e */ /* 0x000fc800000010ff */
[----:B------:R-:W-:Y:S01]  /*2b80*/  @P3 PRMT R60, R156, 0x7610, R60 ;  /* 0x000076109c3c3816 */ /* 0x000fe2000000003c */
[----:B------:R-:W-:Y:S05]  /*2b90*/  @P2 BRA `(.L_x_335) ;  /* 0x0000004000002947 */ /* 0x000fea0003800000 */
[----:B------:R-:W-:Y:S01]  /*2ba0*/  HFMA2.MMA R157, -RZ, RZ, 0, 0 ;  /* 0x00000000ff9d7435 */ /* 0x000fe200000001ff */
[----:B------:R-:W-:Y:S05]  /*2bb0*/  @!P4 BRA `(.L_x_336) ;  /* 0x000000900000c947 */ /* 0x000fea0003800000 */
[----:B------:R-:W-:Y:S01]  /*2bc0*/  PRMT R157, RZ, 0x7610, R132 ;  /* 0x00007610ff9d7816 */ /* 0x000fe20000000084 */
[----:B------:R-:W-:Y:S05]  /*2bd0*/  BRA `(.L_x_336) ;  /* 0x0000007000007947 */ /* 0x000fea0003800000 */
.L_x_335:
[----:B------:R-:W-:-:S04]  /*2be0*/  ISETP.NE.AND P6, PT, R202, RZ, PT ;  /* 0x000000ffca00720c */ /* 0x000fc80003fc5270 */
[----:B------:R-:W-:-:S05]  /*2bf0*/  FSEL R156, R158, RZ, !P6 ;  /* 0x000000ff9e9c7208 */ /* 0x000fca0007000000 */
[----:B------:R-:W-:-:S04]  /*2c00*/  FFMA.FTZ R156, R199, R159, R156 ;  /* 0x0000009fc79c7223 */ /* 0x000fc8000001009c */
[----:B------:R-:W-:-:S04]  /*2c10*/  FADD.FTZ R156, R198, -R156 ;  /* 0x8000009cc69c7221 */ /* 0x000fc80000010000 */
[----:B------:R-:W-:Y:S01]  /*2c20*/  FMUL.FTZ R157, R3, R156 ;  /* 0x0000009c039d7220 */ /* 0x000fe20000410000 */
[----:B------:R-:W-:-:S05]  /*2c30*/  @P4 PRMT R156, RZ, 0x7610, R132 ;  /* 0x00007610ff9c4816 */ /* 0x000fca0000000084 */
[----:B------:R-:W-:Y:S02]  /*2c40*/  @P4 FADD.FTZ R157, R157, R156 ;  /* 0x0000009c9d9d4221 */ /* 0x000fe40000010000 */
.L_x_336:
[----:B------:R-:W-:Y:S05]  /*2c50*/  BSYNC B1 ;  /* 0x0000000000017941 */ /* 0x000fea0003800000 */
.L_x_334:
[----:B------:R-:W-:Y:S01]  /*2c60*/  @P5 F2FP.BF16.PACK_AB R156, RZ, R157 ;  /* 0x0000009dff9c523e */ /* 0x000fe200000010ff */
[----:B------:R-:W-:Y:S01]  /*2c70*/  @P3 FMUL.FTZ R157, R157, c[0x0][0x1ec] ;  /* 0x00007b009d9d3a20 */ /* 0x000fe20000410000 */
[----:B------:R-:W-:Y:S02]  /*2c80*/  BSSY B1, `(.L_x_337) ;  /* 0x0000013000017945 */ /* 0x000fe40003800000 */
[----:B------:R-:W-:Y:S02]  /*2c90*/  @P5 PRMT R64, R64, 0x5410, R156 ;  /* 0x0000541040405816 */ /* 0x000fe4000000009c */
[----:B------:R-:W-:-:S05]  /*2ca0*/  @P3 PRMT R156, RZ, 0x7610, R152 ;  /* 0x00007610ff9c3816 */ /* 0x000fca0000000098 */
[----:B------:R-:W-:Y:S02]  /*2cb0*/  @P3 FFMA.FTZ R101, R157, R156, R101 ;  /* 0x0000009c9d653223 */ /* 0x000fe40000010065 */
[----:B------:R-:W-:-:S05]  /*2cc0*/  @P3 FMUL.FTZ R156, R239, R157 ;  /* 0x0000009def9c3220 */ /* 0x000fca0000410000 */
[----:B------:R-:W-:-:S04]  /*2cd0*/  @P3 F2FP.BF16.PACK_AB R156, RZ, R156 ;  /* 0x0000009cff9c323e */ /* 0x000fc800000010ff */
[----:B------:R-:W-:Y:S01]  /*2ce0*/  @P3 PRMT R60, R60, 0x5410, R156 ;  /* 0x000054103c3c3816 */ /* 0x000fe2000000009c */
[----:B------:R-:W-:Y:S05]  /*2cf0*/  @P2 BRA `(.L_x_338) ;  /* 0x0000004000002947 */ /* 0x000fea0003800000 */
[----:B------:R-:W-:Y:S01]  /*2d00*/  IMAD.MOV.U32 R157, RZ, RZ, RZ ;  /* 0x000000ffff9d7224 */ /* 0x000fe200078e00ff */
[----:B------:R-:W-:Y:S05]  /*2d10*/  @!P4 BRA `(.L_x_339) ;  /* 0x000000900000c947 */ /* 0x000fea0003800000 */
[----:B------:R-:W-:Y:S01]  /*2d20*/  PRMT R157, RZ, 0x5410, R133 ;  /* 0x00005410ff9d7816 */ /* 0x000fe20000000085 */
[----:B------:R-:W-:Y:S05]  /*2d30*/  BRA `(.L_x_339) ;  /* 0x0000007000007947 */ /* 0x000fea0003800000 */
.L_x_338:
[----:B------:R-:W-:-:S04]  /*2d40*/  ISETP.NE.AND P6, PT, R202, RZ, PT ;  /* 0x000000ffca00720c */ /* 0x000fc80003fc5270 */
[----:B------:R-:W-:-:S05]  /*2d50*/  FSEL R156, R158, RZ, !P6 ;  /* 0x000000ff9e9c7208 */ /* 0x000fca0007000000 */
[----:B------:R-:W-:-:S04]  /*2d60*/  FFMA.FTZ R156, R197, R159, R156 ;  /* 0x0000009fc59c7223 */ /* 0x000fc8000001009c */
[----:B------:R-:W-:-:S04]  /*2d70*/  FADD.FTZ R156, R8, -R156 ;  /* 0x8000009c089c7221 */ /* 0x000fc80000010000 */
[----:B------:R-:W-:Y:S01]  /*2d80*/  FMUL.FTZ R157, R3, R156 ;  /* 0x0000009c039d7220 */ /* 0x000fe20000410000 */
[----:B------:R-:W-:-:S05]  /*2d90*/  @P4 PRMT R156, RZ, 0x5410, R133 ;  /* 0x00005410ff9c4816 */ /* 0x000fca0000000085 */
[----:B------:R-:W-:Y:S02]  /*2da0*/  @P4 FADD.FTZ R157, R157, R156 ;  /* 0x0000009c9d9d4221 */ /* 0x000fe40000010000 */
.L_x_339:
[----:B------:R-:W-:Y:S05]  /*2db0*/  BSYNC B1 ;  /* 0x0000000000017941 */ /* 0x000fea0003800000 */
.L_x_337:
        /* <DEDUP_REMOVED lines=10> */
[----:B------:R-:W-:Y:S01]  /*2e60*/  MOV R157, RZ ;  /* 0x000000ff009d7202 */ /* 0x000fe20000000f00 */
[----:B------:R-:W-:Y:S05]  /*2e70*/  @!P4 BRA `(.L_x_342) ;  /* 0x000000900000c947 */ /* 0x000fea0003800000 */
[----:B------:R-:W-:Y:S01]  /*2e80*/  PRMT R157, RZ, 0x7610, R133 ;  /* 0x00007610ff9d7816 */ /* 0x000fe20000000085 */
[----:B------:R-:W-:Y:S05]  /*2e90*/  BRA `(.L_x_342) ;  /* 0x0000007000007947 */ /* 0x000fea0003800000 */
.L_x_341:
[----:B------:R-:W-:-:S04]  /*2ea0*/  ISETP.NE.AND P6, PT, R202, RZ, PT ;  /* 0x000000ffca00720c */ /* 0x000fc80003fc5270 */
[----:B------:R-:W-:-:S05]  /*2eb0*/  FSEL R156, R158, RZ, !P6 ;  /* 0x000000ff9e9c7208 */ /* 0x000fca0007000000 */
[----:B------:R-:W-:-:S04]  /*2ec0*/  FFMA.FTZ R156, R7, R159, R156 ;  /* 0x0000009f079c7223 */ /* 0x000fc8000001009c */
[----:B------:R-:W-:-:S04]  /*2ed0*/  FADD.FTZ R156, R10, -R156 ;  /* 0x8000009c0a9c7221 */ /* 0x000fc80000010000 */
[----:B------:R-:W-:Y:S01]  /*2ee0*/  FMUL.FTZ R157, R3, R156 ;  /* 0x0000009c039d7220 */ /* 0x000fe20000410000 */
[----:B------:R-:W-:-:S05]  /*2ef0*/  @P4 PRMT R156, RZ, 0x7610, R133 ;  /* 0x00007610ff9c4816 */ /* 0x000fca0000000085 */
[----:B------:R-:W-:Y:S02]  /*2f00*/  @P4 FADD.FTZ R157, R157, R156 ;  /* 0x0000009c9d9d4221 */ /* 0x000fe40000010000 */
.L_x_342:
[----:B------:R-:W-:Y:S05]  /*2f10*/  BSYNC B1 ;  /* 0x0000000000017941 */ /* 0x000fea0003800000 */
.L_x_340:
        /* <DEDUP_REMOVED lines=14> */
.L_x_344:
[----:B------:R-:W-:-:S04]  /*3000*/  ISETP.NE.AND P6, PT, R202, RZ, PT ;  /* 0x000000ffca00720c */ /* 0x000fc80003fc5270 */
[----:B------:R-:W-:-:S05]  /*3010*/  FSEL R156, R158, RZ, !P6 ;  /* 0x000000ff9e9c7208 */ /* 0x000fca0007000000 */
[----:B------:R-:W-:-:S04]  /*3020*/  FFMA.FTZ R156, R9, R159, R156 ;  /* 0x0000009f099c7223 */ /* 0x000fc8000001009c */
[----:B------:R-:W-:-:S04]  /*3030*/  FADD.FTZ R156, R11, -R156 ;  /* 0x8000009c0b9c7221 */ /* 0x000fc80000010000 */
[----:B------:R-:W-:Y:S01]  /*3040*/  FMUL.FTZ R157, R3, R156 ;  /* 0x0000009c039d7220 */ /* 0x000fe20000410000 */
[----:B------:R-:W-:-:S05]  /*3050*/  @P4 PRMT R156, RZ, 0x5410, R134 ;  /* 0x00005410ff9c4816 */ /* 0x000fca0000000086 */
[----:B------:R-:W-:Y:S02]  /*3060*/  @P4 FADD.FTZ R157, R157, R156 ;  /* 0x0000009c9d9d4221 */ /* 0x000fe40000010000 */
.L_x_345:
[----:B------:R-:W-:Y:S05]  /*3070*/  BSYNC B1 ;  /* 0x0000000000017941 */ /* 0x000fea0003800000 */
.L_x_343:
        /* <DEDUP_REMOVED lines=14> */
.L_x_347:
[----:B------:R-:W-:-:S04]  /*3160*/  ISETP.NE.AND P6, PT, R202, RZ, PT ;  /* 0x000000ffca00720c */ /* 0x000fc80003fc5270 */
[----:B------:R-:W-:-:S05]  /*3170*/  FSEL R156, R158, RZ, !P6 ;  /* 0x000000ff9e9c7208 */ /* 0x000fca0007000000 */
[----:B------:R-:W-:-:S04]  /*3180*/  FFMA.FTZ R156, R12, R159, R156 ;  /* 0x0000009f0c9c7223 */ /* 0x000fc8000001009c */
[----:B------:R-:W-:-:S04]  /*3190*/  FADD.FTZ R156, R13, -R156 ;  /* 0x8000009c0d9c7221 */ /* 0x000fc80000010000 */
[----:B------:R-:W-:Y:S01]  /*31a0*/  FMUL.FTZ R157, R3, R156 ;  /* 0x0000009c039d7220 */ /* 0x000fe20000410000 */
[----:B------:R-:W-:-:S05]  /*31b0*/  @P4 PRMT R156, RZ, 0x7610, R134 ;  /* 0x00007610ff9c4816 */ /* 0x000fca0000000086 */
[----:B------:R-:W-:Y:S02]  /*31c0*/  @P4 FADD.FTZ R157, R157, R156 ;  /* 0x0000009c9d9d4221 */ /* 0x000fe40000010000 */
.L_x_348:
[----:B------:R-:W-:Y:S05]  /*31d0*/  BSYNC B1 ;  /* 0x0000000000017941 */ /* 0x000fea0003800000 */
.L_x_346:
        /* <DEDUP_REMOVED lines=14> */
.L_x_350:
[----:B------:R-:W-:-:S04]  /*32c0*/  ISETP.NE.AND P6, PT, R202, RZ, PT ;  /* 0x000000ffca00720c */ /* 0x000fc80003fc5270 */
[----:B------:R-:W-:-:S05]  /*32d0*/  FSEL R156, R158, RZ, !P6 ;  /* 0x000000ff9e9c7208 */ /* 0x000fca0007000000 */
[----:B------:R-:W-:-:S04]  /*32e0*/  FFMA.FTZ R156, R14, R159, R156 ;  /* 0x0000009f0e9c7223 */ /* 0x000fc8000001009c */
[----:B------:R-:W-:-:S04]  /*32f0*/  FADD.FTZ R156, R15, -R156 ;  /* 0x8000009c0f9c7221 */ /* 0x000fc80000010000 */
[----:B------:R-:W-:Y:S01]  /*3300*/  FMUL.FTZ R157, R3, R156 ;  /* 0x0000009c039d7220 */ /* 0x000fe20000410000 */
[----:B------:R-:W-:-:S05]  /*3310*/  @P4 PRMT R156, RZ, 0x5410, R135 ;  /* 0x00005410ff9c4816 */ /* 0x000fca0000000087 */
[----:B------:R-:W-:Y:S02]  /*3320*/  @P4 FADD.FTZ R157, R157, R156 ;  /* 0x0000009c9d9d4221 */ /* 0x000fe40000010000 */
.L_x_351:
[----:B------:R-:W-:Y:S05]  /*3330*/  BSYNC B1 ;  /* 0x0000000000017941 */ /* 0x000fea0003800000 */
.L_x_349:
        /* <DEDUP_REMOVED lines=14> */
.L_x_353:
[----:B------:R-:W-:-:S04]  /*3420*/  ISETP.NE.AND P6, PT, R202, RZ, PT ;  /* 0x000000ffca00720c */ /* 0x000fc80003fc5270 */
[----:B------:R-:W-:-:S05]  /*3430*/  FSEL R156, R158, RZ, !P6 ;  /* 0x000000ff9e9c7208 */ /* 0x000fca0007000000 */
[----:B------:R-:W-:-:S04]  /*3440*/  FFMA.FTZ R156, R16, R159, R156 ;  /* 0x0000009f109c7223 */ /* 0x000fc8000001009c */
[----:B------:R-:W-:-:S04]  /*3450*/  FADD.FTZ R156, R17, -R156 ;  /* 0x8000009c119c7221 */ /* 0x000fc80000010000 */
[----:B------:R-:W-:Y:S01]  /*3460*/  FMUL.FTZ R157, R3, R156 ;  /* 0x0000009c039d7220 */ /* 0x000fe20000410000 */
[----:B------:R-:W-:-:S05]  /*3470*/  @P4 PRMT R156, RZ, 0x7610, R135 ;  /* 0x00007610ff9c4816 */ /* 0x000fca0000000087 */
[----:B------:R-:W-:Y:S02]  /*3480*/  @P4 FADD.FTZ R157, R157, R156 ;  /* 0x0000009c9d9d4221 */ /* 0x000fe40000010000 */
.L_x_354:
[----:B------:R-:W-:Y:S05]  /*3490*/  BSYNC B1 ;  /* 0x0000000000017941 */ /* 0x000fea0003800000 */
.L_x_352:
[----:B------:R-:W-:Y:S01]  /*34a0*/  @P5 F2FP.BF16.PACK_AB R156, RZ, R157 ;  /* 0x0000009dff9c523e */ /* 0x000fe200000010ff */
[----:B------:R-:W-:-:S03]  /*34b0*/  @P3 FMUL.FTZ R157, R157, c[0x0][0x1ec] ;  /* 0x00007b009d9d3a20 */ /* 0x000fc60000410000 */
[----:B------:R-:W-:Y:S02]  /*34c0*/  @P5 PRMT R67, R67, 0x5410, R156 ;  /* 0x0000541043435816 */ /* 0x000fe4000000009c */
[----:B------:R-:W-:-:S05]  /*34d0*/  @P3 PRMT R156, RZ, 0x7610, R155 ;  /* 0x00007610ff9c3816 */ /* 0x000fca000000009b */
[----:B------:R-:W-:Y:S02]  /*34e0*/  @P3 FFMA.FTZ R107, R157, R156, R107 ;  /* 0x0000009c9d6b3223 */ /* 0x000fe4000001006b */
[----:B------:R-:W-:-:S05]  /*34f0*/  @P3 FMUL.FTZ R156, R233, R157 ;  /* 0x0000009de99c3220 */ /* 0x000fca0000410000 */
[----:B------:R-:W-:-:S04]  /*3500*/  @P3 F2FP.BF16.PACK_AB R156, RZ, R156 ;  /* 0x0000009cff9c323e */ /* 0x000fc800000010ff */
[----:B------:R-:W-:Y:S01]  /*3510*/  @P3 PRMT R63, R63, 0x5410, R156 ;  /* 0x000054103f3f3816 */ /* 0x000fe2000000009c */
[----:B------:R-:W-:-:S04]  /*3520*/  @P5 IMAD.MOV.U32 R156, RZ, RZ, 0x10 ;  /* 0x00000010ff9c5424 */ /* 0x000fc800078e00ff */
[C---:B------:R-:W-:Y:S01]  /*3530*/  @P5 IMAD.WIDE.U32 R156, R4.reuse, R156, c[0x0][0x258] ;  /* 0x00009600049c5625 */ /* 0x040fe200078e009c */
[----:B------:R-:W-:-:S04]  /*3540*/  IADD3 R4, R4, 0x80, RZ ;  /* 0x0000008004047810 */ /* 0x000fc80007ffe0ff */
[----:B------:R0:W-:Y:S02]  /*3550*/  @P5 STG.E.128 [R156.64], R64 ;  /* 0x000000409c005986 */ /* 0x0001e4000c101d04 */
[----:B0-----:R-:W-:-:S05]  /*3560*/  @P3 MOV R156, 0x10 ;  /* 0x00000010009c3802 */ /* 0x001fca0000000f00 */
[C---:B------:R-:W-:Y:S01]  /*3570*/  @P3 IMAD.WIDE.U32 R156, R160.reuse, R156, c[0x0][0x248] ;  /* 0x00009200a09c3625 */ /* 0x040fe200078e009c */
[----:B------:R-:W-:-:S04]  /*3580*/  IADD3 R160, R160, 0x80, RZ ;  /* 0x00000080a0a07810 */ /* 0x000fc80007ffe0ff */
[----:B------:R0:W-:Y:S03]  /*3590*/  @P3 STG.E.128 [R156.64], R60 ;  /* 0x0000003c9c003986 */ /* 0x0001e6000c101d04 */
.L_x_328:
[----:B------:R-:W-:Y:S05]  /*35a0*/  BSYNC B0 ;  /* 0x0000000000007941 */ /* 0x000fea0003800000 */
.L_x_327:
[----:B------:R-:W-:Y:S01]  /*35b0*/  BSSY B0, `(.L_x_355) ;  /* 0x00000ca000007945 */ /* 0x000fe20003800000 */
[----:B------:R-:W-:Y:S05]  /*35c0*/  @!P0 BRA `(.L_x_356) ;  /* 0x00000c8000008947 */ /* 0x000fea0003800000 */
[----:B------:R-:W-:Y:S01]  /*35d0*/  BSSY B1, `(.L_x_357) ;  /* 0x0000005000017945 */ /* 0x000fe20003800000 */
[----:B------:R-:W-:Y:S05]  /*35e0*/  @!P3 BRA `(.L_x_358) ;  /* 0x000000300000b947 */ /* 0x000fea0003800000 */
[----:B------:R-:W-:-:S04]  /*35f0*/  IMAD.MOV.U32 R152, RZ, RZ, 0x10 ;  /* 0x00000010ff987424 */ /* 0x000fc800078e00ff */
[----:B------:R-:W-:-:S06]  /*3600*/  IMAD.WIDE.U32 R152, R160, R152, c[0x0][0x170] ;  /* 0x00005c00a0987625 */ /* 0x000fcc00078e0098 */
[----:B------:R-:W5:Y:S02]  /*3610*/  LDG.E.128 R152, [R152.64] ;  /* 0x0000000498987981 */ /* 0x000f64000c1e1d00 */
.L_x_358:
[----:B------:R-:W-:Y:S05]  /*3620*/  BSYNC B1 ;  /* 0x0000000000017941 */ /* 0x000fea0003800000 */
.L_x_357:
        /* <DEDUP_REMOVED lines=10> */
.L_x_360:
[----:B------:R-:W-:Y:S01]  /*36d0*/  ULDC.64 UR6, c[0x0][0x218] ;  /* 0x0000860000067ab9 */ /* 0x000fe20000000a00 */
[----:B------:R-:W-:Y:S01]  /*36e0*/  ISETP.NE.AND P4, PT, R202, RZ, PT ;  /* 0x000000ffca00720c */ /* 0x000fe20003f85270 */
[----:B------:R-:W-:-:S03]  /*36f0*/  UISETP.NE.U32.AND UP0, UPT, URZ, UR6, UPT ;  /* 0x000000063f00728c */ /* 0x000fc6000bf05070 */
[----:B0-----:R-:W-:Y:S01]  /*3700*/  FSEL R156, R158, RZ, !P4 ;  /* 0x000000ff9e9c7208 */ /* 0x001fe20006000000 */
[----:B------:R-:W-:-:S04]  /*3710*/  UISETP.NE.AND.EX UP0, UPT, URZ, UR7, UPT, UP0 ;  /* 0x000000073f00728c */ /* 0x000fc8000bf05300 */
[----:B------:R-:W-:Y:S02]  /*3720*/  FFMA.FTZ R156, R18, R159, R156 ;  /* 0x0000009f129c7223 */ /* 0x000fe4000001009c */
[----:B------:R-:W-:Y:S02]  /*3730*/  PLOP3.LUT P4, PT, PT, PT, UP0, 0x80, 0x0 ;  /* 0x000000000000781c */ /* 0x000fe40003f8f008 */
[----:B------:R-:W-:-:S04]  /*3740*/  FADD.FTZ R156, R20, -R156 ;  /* 0x8000009c149c7221 */ /* 0x000fc80000010000 */
[----:B------:R-:W-:-:S07]  /*3750*/  FMUL.FTZ R157, R3, R156 ;  /* 0x0000009c039d7220 */ /* 0x000fce0000410000 */
[----:B------:R-:W-:-:S05]  /*3760*/  @P4 PRMT R156, RZ, 0x5410, R136 ;  /* 0x00005410ff9c4816 */ /* 0x000fca0000000088 */
[----:B------:R-:W-:Y:S02]  /*3770*/  @P4 FADD.FTZ R157, R157, R156 ;  /* 0x0000009c9d9d4221 */ /* 0x000fe40000010000 */
.L_x_361:
[----:B------:R-:W-:Y:S05]  /*3780*/  BSYNC B1 ;  /* 0x0000000000017941 */ /* 0x000fea0003800000 */
.L_x_359:
[----:B------:R-:W-:Y:S01]  /*3790*/  ISETP.NE.U32.AND P5, PT, RZ, c[0x0][0x258], PT ;  /* 0x00009600ff007a0c */ /* 0x000fe20003fa5070 */
[----:B------:R-:W-:Y:S03]  /*37a0*/  BSSY B1, `(.L_x_362) ;  /* 0x0000016000017945 */ /* 0x000fe60003800000 */
[----:B------:R-:W-:-:S13]  /*37b0*/  ISETP.NE.AND.EX P5, PT, RZ, c[0x0][0x25c], PT, P5 ;  /* 0x00009700ff007a0c */ /* 0x000fda0003fa5350 */
[----:B------:R-:W-:Y:S01]  /*37c0*/  @P5 F2FP.BF16.PACK_AB R156, RZ, R157 ;  /* 0x0000009dff9c523e */ /* 0x000fe200000010ff */
[----:B------:R-:W-:-:S03]  /*37d0*/  @P3 FMUL.FTZ R157, R157, c[0x0][0x1ec] ;  /* 0x00007b009d9d3a20 */ /* 0x000fc60000410000 */
[----:B------:R-:W-:Y:S02]  /*37e0*/  @P5 PRMT R64, R156, 0x7610, R64 ;  /* 0x000076109c405816 */ /* 0x000fe40000000040 */
[----:B-----5:R-:W-:-:S05]  /*37f0*/  @P3 PRMT R156, RZ, 0x5410, R152 ;  /* 0x00005410ff9c3816 */ /* 0x020fca0000000098 */
[-C--:B------:R-:W-:Y:S02]  /*3800*/  @P3 FFMA.FTZ R108, R156, R157.reuse, R108 ;  /* 0x0000009d9c6c3223 */ /* 0x080fe4000001006c */
        /* <DEDUP_REMOVED lines=8> */
.L_x_363:
[----:B------:R-:W-:-:S04]  /*3890*/  ISETP.NE.AND P6, PT, R202, RZ, PT ;  /* 0x000000ffca00720c */ /* 0x000fc80003fc5270 */
[----:B------:R-:W-:-:S05]  /*38a0*/  FSEL R156, R158, RZ, !P6 ;  /* 0x000000ff9e9c7208 */ /* 0x000fca0007000000 */
[----:B------:R-:W-:-:S04]  /*38b0*/  FFMA.FTZ R156, R19, R159, R156 ;  /* 0x0000009f139c7223 */ /* 0x000fc8000001009c */
[----:B------:R-:W-:-:S04]  /*38c0*/  FADD.FTZ R156, R22, -R156 ;  /* 0x8000009c169c7221 */ /* 0x000fc80000010000 */
[----:B------:R-:W-:Y:S01]  /*38d0*/  FMUL.FTZ R157, R3, R156 ;  /* 0x0000009c039d7220 */ /* 0x000fe20000410000 */
[----:B------:R-:W-:-:S05]  /*38e0*/  @P4 PRMT R156, RZ, 0x7610, R136 ;  /* 0x00007610ff9c4816 */ /* 0x000fca0000000088 */
[----:B------:R-:W-:Y:S02]  /*38f0*/  @P4 FADD.FTZ R157, R157, R156 ;  /* 0x0000009c9d9d4221 */ /* 0x000fe40000010000 */
.L_x_364:
[----:B------:R-:W-:Y:S05]  /*3900*/  BSYNC B1 ;  /* 0x0000000000017941 */ /* 0x000fea0003800000 */
.L_x_362:
[----:B------:R-:W-:Y:S01]  /*3910*/  @P5 F2FP.BF16.PACK_AB R156, RZ, R157 ;  /* 0x0000009dff9c523e */ /* 0x000fe200000010ff */
[----:B------:R-:W-:Y:S01]  /*3920*/  @P3 FMUL.FTZ R157, R157, c[0x0][0x1ec] ;  /* 0x00007b009d9d3a20 */ /* 0x000fe20000410000 */
[----:B------:R-:W-:Y:S02]  /*3930*/  BSSY B1, `(.L_x_365) ;  /* 0x0000013000017945 */ /* 0x000fe40003800000 */
[----:B------:R-:W-:Y:S02]  /*3940*/  @P5 PRMT R64, R64, 0x5410, R156 ;  /* 0x0000541040405816 */ /* 0x000fe4000000009c */
[----:B------:R-:W-:-:S05]  /*3950*/  @P3 PRMT R156, RZ, 0x7610, R152 ;  /* 0x00007610ff9c3816 */ /* 0x000fca0000000098 */
[-C--:B------:R-:W-:Y:S02]  /*3960*/  @P3 FFMA.FTZ R109, R156, R157.reuse, R109 ;  /* 0x0000009d9c6d3223 */ /* 0x080fe4000001006d */
        /* <DEDUP_REMOVED lines=8> */
.L_x_366:
[----:B------:R-:W-:-:S04]  /*39f0*/  ISETP.NE.AND P6, PT, R202, RZ, PT ;  /* 0x000000ffca00720c */ /* 0x000fc80003fc5270 */
[----:B------:R-:W-:-:S05]  /*3a00*/  FSEL R156, R158, RZ, !P6 ;  /* 0x000000ff9e9c7208 */ /* 0x000fca0007000000 */
[----:B------:R-:W-:-:S04]  /*3a10*/  FFMA.FTZ R156, R21, R159, R156 ;  /* 0x0000009f159c7223 */ /* 0x000fc8000001009c */
[----:B------:R-:W-:-:S04]  /*3a20*/  FADD.FTZ R156, R24, -R156 ;  /* 0x8000009c189c7221 */ /* 0x000fc80000010000 */
[----:B------:R-:W-:Y:S01]  /*3a30*/  FMUL.FTZ R157, R3, R156 ;  /* 0x0000009c039d7220 */ /* 0x000fe20000410000 */
[----:B------:R-:W-:-:S05]  /*3a40*/  @P4 PRMT R156, RZ, 0x5410, R137 ;  /* 0x00005410ff9c4816 */ /* 0x000fca0000000089 */
[----:B------:R-:W-:Y:S02]  /*3a50*/  @P4 FADD.FTZ R157, R157, R156 ;  /* 0x0000009c9d9d4221 */ /* 0x000fe40000010000 */
.L_x_367:
[----:B------:R-:W-:Y:S05]  /*3a60*/  BSYNC B1 ;  /* 0x0000000000017941 */ /* 0x000fea0003800000 */
.L_x_365:
        /* <DEDUP_REMOVED lines=14> */
.L_x_369:
[----:B------:R-:W-:-:S04]  /*3b50*/  ISETP.NE.AND P6, PT, R202, RZ, PT ;  /* 0x000000ffca00720c */ /* 0x000fc80003fc5270 */
[----:B------:R-:W-:-:S05]  /*3b60*/  FSEL R156, R158, RZ, !P6 ;  /* 0x000000ff9e9c7208 */ /* 0x000fca0007000000 */
[----:B------:R-:W-:-:S04]  /*3b70*/  FFMA.FTZ R156, R23, R159, R156 ;  /* 0x0000009f179c7223 */ /* 0x000fc8000001009c */
[----:B------:R-:W-:-:S04]  /*3b80*/  FADD.FTZ R156, R26, -R156 ;  /* 0x8000009c1a9c7221 */ /* 0x000fc80000010000 */
[----:B------:R-:W-:Y:S01]  /*3b90*/  FMUL.FTZ R157, R3, R156 ;  /* 0x0000009c039d7220 */ /* 0x000fe20000410000 */
[----:B------:R-:W-:-:S05]  /*3ba0*/  @P4 PRMT R156, RZ, 0x7610, R137 ;  /* 0x00007610ff9c4816 */ /* 0x000fca0000000089 */
[----:B------:R-:W-:Y:S02]  /*3bb0*/  @P4 FADD.FTZ R157, R157, R156 ;  /* 0x0000009c9d9d4221 */ /* 0x000fe40000010000 */
.L_x_370:
[----:B------:R-:W-:Y:S05]  /*3bc0*/  BSYNC B1 ;  /* 0x0000000000017941 */ /* 0x000fea0003800000 */
.L_x_368:
        /* <DEDUP_REMOVED lines=14> */
.L_x_372:
[----:B------:R-:W-:-:S04]  /*3cb0*/  ISETP.NE.AND P6, PT, R202, RZ, PT ;  /* 0x000000ffca00720c */ /* 0x000fc80003fc5270 */
[----:B------:R-:W-:-:S05]  /*3cc0*/  FSEL R156, R158, RZ, !P6 ;  /* 0x000000ff9e9c7208 */ /* 0x000fca0007000000 */
[----:B------:R-:W-:-:S04]  /*3cd0*/  FFMA.FTZ R156, R25, R159, R156 ;  /* 0x0000009f199c7223 */ /* 0x000fc8000001009c */
[----:B------:R-:W-:-:S04]  /*3ce0*/  FADD.FTZ R156, R27, -R156 ;  /* 0x8000009c1b9c7221 */ /* 0x000fc80000010000 */
[----:B------:R-:W-:Y:S01]  /*3cf0*/  FMUL.FTZ R157, R3, R156 ;  /* 0x0000009c039d7220 */ /* 0x000fe20000410000 */
[----:B------:R-:W-:-:S05]  /*3d00*/  @P4 PRMT R156, RZ, 0x5410, R138 ;  /* 0x00005410ff9c4816 */ /* 0x000fca000000008a */
[----:B------:R-:W-:Y:S02]  /*3d10*/  @P4 FADD.FTZ R157, R157, R156 ;  /* 0x0000009c9d9d4221 */ /* 0x000fe40000010000 */
.L_x_373:
[----:B------:R-:W-:Y:S05]  /*3d20*/  BSYNC B1 ;  /* 0x0000000000017941 */ /* 0x000fea0003800000 */
.L_x_371:
        /* <DEDUP_REMOVED lines=14> */
.L_x_375:
[----:B------:R-:W-:-:S04]  /*3e10*/  ISETP.NE.AND P6, PT, R202, RZ, PT ;  /* 0x000000ffca00720c */ /* 0x000fc80003fc5270 */
[----:B------:R-:W-:-:S05]  /*3e20*/  FSEL R156, R158, RZ, !P6 ;  /* 0x000000ff9e9c7208 */ /* 0x000fca0007000000 */
[----:B------:R-:W-:-:S04]  /*3e30*/  FFMA.FTZ R156, R28, R159, R156 ;  /* 0x0000009f1c9c7223 */ /* 0x000fc8000001009c */
[----:B------:R-:W-:-:S04]  /*3e40*/  FADD.FTZ R156, R29, -R156 ;  /* 0x8000009c1d9c7221 */ /* 0x000fc80000010000 */
[----:B------:R-:W-:Y:S01]  /*3e50*/  FMUL.FTZ R157, R3, R156 ;  /* 0x0000009c039d7220 */ /* 0x000fe20000410000 */
[----:B------:R-:W-:-:S05]  /*3e60*/  @P4 PRMT R156, RZ, 0x7610, R138 ;  /* 0x00007610ff9c4816 */ /* 0x000fca000000008a */
[----:B------:R-:W-:Y:S02]  /*3e70*/  @P4 FADD.FTZ R157, R157, R156 ;  /* 0x0000009c9d9d4221 */ /* 0x000fe40000010000 */
.L_x_376:
[----:B------:R-:W-:Y:S05]  /*3e80*/  BSYNC B1 ;  /* 0x0000000000017941 */ /* 0x000fea0003800000 */
.L_x_374:
        /* <DEDUP_REMOVED lines=14> */
.L_x_378:
[----:B------:R-:W-:-:S04]  /*3f70*/  ISETP.NE.AND P6, PT, R202, RZ, PT ;  /* 0x000000ffca00720c */ /* 0x000fc80003fc5270 */
[----:B------:R-:W-:-:S05]  /*3f80*/  FSEL R156, R158, RZ, !P6 ;  /* 0x000000ff9e9c7208 */ /* 0x000fca0007000000 */
[----:B------:R-:W-:-:S04]  /*3f90*/  FFMA.FTZ R156, R30, R159, R156 ;  /* 0x0000009f1e9c7223 */ /* 0x000fc8000001009c */
[----:B------:R-:W-:-:S04]  /*3fa0*/  FADD.FTZ R156, R31, -R156 ;  /* 0x8000009c1f9c7221 */ /* 0x000fc80000010000 */
[----:B------:R-:W-:Y:S01]  /*3fb0*/  FMUL.FTZ R157, R3, R156 ;  /* 0x0000009c039d7220 */ /* 0x000fe20000410000 */
[----:B------:R-:W-:-:S05]  /*3fc0*/  @P4 PRMT R156, RZ, 0x5410, R139 ;  /* 0x00005410ff9c4816 */ /* 0x000fca000000008b */
[----:B------:R-:W-:Y:S02]  /*3fd0*/  @P4 FADD.FTZ R157, R157, R156 ;  /* 0x0000009c9d9d4221 */ /* 0x000fe40000010000 */
.L_x_379:
[----:B------:R-:W-:Y:S05]  /*3fe0*/  BSYNC B1 ;  /* 0x0000000000017941 */ /* 0x000fea0003800000 */
.L_x_377:
        /* <DEDUP_REMOVED lines=14> */
.L_x_381:
[----:B------:R-:W-:-:S04]  /*40d0*/  ISETP.NE.AND P6, PT, R202, RZ, PT ;  /* 0x000000ffca00720c */ /* 0x000fc80003fc5270 */
[----:B------:R-:W-:-:S05]  /*40e0*/  FSEL R156, R158, RZ, !P6 ;  /* 0x000000ff9e9c7208 */ /* 0x000fca0007000000 */
[----:B------:R-:W-:-:S04]  /*40f0*/  FFMA.FTZ R156, R164, R159, R156 ;  /* 0x0000009fa49c7223 */ /* 0x000fc8000001009c */
[----:B------:R-:W-:-:S04]  /*4100*/  FADD.FTZ R156, R165, -R156 ;  /* 0x8000009ca59c7221 */ /* 0x000fc80000010000 */
[----:B------:R-:W-:Y:S01]  /*4110*/  FMUL.FTZ R157, R3, R156 ;  /* 0x0000009c039d7220 */ /* 0x000fe20000410000 */
[----:B------:R-:W-:-:S05]  /*4120*/  @P4 PRMT R156, RZ, 0x7610, R139 ;  /* 0x00007610ff9c4816 */ /* 0x000fca000000008b */
[----:B------:R-:W-:Y:S02]  /*4130*/  @P4 FADD.FTZ R157, R157, R156 ;  /* 0x0000009c9d9d4221 */ /* 0x000fe40000010000 */
.L_x_382:
[----:B------:R-:W-:Y:S05]  /*4140*/  BSYNC B1 ;  /* 0x0000000000017941 */ /* 0x000fea0003800000 */
.L_x_380:
[----:B------:R-:W-:Y:S01]  /*4150*/  @P5 F2FP.BF16.PACK_AB R156, RZ, R157 ;  /* 0x0000009dff9c523e */ /* 0x000fe200000010ff */
[----:B------:R-:W-:-:S03]  /*4160*/  @P3 FMUL.FTZ R157, R157, c[0x0][0x1ec] ;  /* 0x00007b009d9d3a20 */ /* 0x000fc60000410000 */
[----:B------:R-:W-:Y:S02]  /*4170*/  @P5 PRMT R67, R67, 0x5410, R156 ;  /* 0x0000541043435816 */ /* 0x000fe4000000009c */
[----:B------:R-:W-:-:S05]  /*4180*/  @P3 PRMT R156, RZ, 0x7610, R155 ;  /* 0x00007610ff9c3816 */ /* 0x000fca000000009b */
[-C--:B------:R-:W-:Y:S02]  /*4190*/  @P3 FFMA.FTZ R115, R156, R157.reuse, R115 ;  /* 0x0000009d9c733223 */ /* 0x080fe40000010073 */
[----:B------:R-:W-:-:S05]  /*41a0*/  @P3 FMUL.FTZ R156, R225, R157 ;  /* 0x0000009de19c3220 */ /* 0x000fca0000410000 */
[----:B------:R-:W-:-:S04]  /*41b0*/  @P3 F2FP.BF16.PACK_AB R156, RZ, R156 ;  /* 0x0000009cff9c323e */ /* 0x000fc800000010ff */
[----:B------:R-:W-:Y:S02]  /*41c0*/  @P3 PRMT R63, R63, 0x5410, R156 ;  /* 0x000054103f3f3816 */ /* 0x000fe4000000009c */
[----:B------:R-:W-:-:S05]  /*41d0*/  @P5 MOV R156, 0x10 ;  /* 0x00000010009c5802 */ /* 0x000fca0000000f00 */
[C---:B------:R-:W-:Y:S01]  /*41e0*/  @P5 IMAD.WIDE.U32 R156, R4.reuse, R156, c[0x0][0x258] ;  /* 0x00009600049c5625 */ /* 0x040fe200078e009c */
[----:B------:R-:W-:-:S04]  /*41f0*/  IADD3 R4, R4, 0x80, RZ ;  /* 0x0000008004047810 */ /* 0x000fc80007ffe0ff */
[----:B------:R0:W-:Y:S02]  /*4200*/  @P5 STG.E.128 [R156.64], R64 ;  /* 0x000000409c005986 */ /* 0x0001e4000c101d04 */
[----:B0-----:R-:W-:-:S04]  /*4210*/  @P3 IMAD.MOV.U32 R156, RZ, RZ, 0x10 ;  /* 0x00000010ff9c3424 */ /* 0x001fc800078e00ff */
[C---:B------:R-:W-:Y:S01]  /*4220*/  @P3 IMAD.WIDE.U32 R156, R160.reuse, R156, c[0x0][0x248] ;  /* 0x00009200a09c3625 */ /* 0x040fe200078e009c */
[----:B------:R-:W-:-:S04]  /*4230*/  IADD3 R160, R160, 0x80, RZ ;  /* 0x00000080a0a07810 */ /* 0x000fc80007ffe0ff */
[----:B------:R0:W-:Y:S03]  /*4240*/  @P3 STG.E.128 [R156.64], R60 ;  /* 0x0000003c9c003986 */ /* 0x0001e6000c101d04 */
.L_x_356:
[----:B------:R-:W-:Y:S05]  /*4250*/  BSYNC B0 ;  /* 0x0000000000007941 */ /* 0x000fea0003800000 */
.L_x_355:
[----:B------:R-:W-:Y:S01]  /*4260*/  BSSY B0, `(.L_x_383) ;  /* 0x00000ca000007945 */ /* 0x000fe20003800000 */
[----:B------:R-:W-:Y:S05]  /*4270*/  @!P1 BRA `(.L_x_384) ;  /* 0x00000c8000009947 */ /* 0x000fea0003800000 */
[----:B------:R-:W-:Y:S01]  /*4280*/  BSSY B1, `(.L_x_385) ;  /* 0x0000005000017945 */ /* 0x000fe20003800000 */
[----:B------:R-:W-:Y:S05]  /*4290*/  @!P3 BRA `(.L_x_386) ;  /* 0x000000300000b947 */ /* 0x000fea0003800000 */
[----:B------:R-:W-:-:S10]  /*42a0*/  HFMA2.MMA R152, -RZ, RZ, 0, 9.5367431640625e-07 ;  /* 0x00000010ff987435 */ /* 0x000fd400000001ff */
[----:B------:R-:W-:-:S06]  /*42b0*/  IMAD.WIDE.U32 R152, R160, R152, c[0x0][0x170] ;  /* 0x00005c00a0987625 */ /* 0x000fcc00078e0098 */
[----:B------:R-:W5:Y:S02]  /*42c0*/  LDG.E.128 R152, [R152.64] ;  /* 0x0000000498987981 */ /* 0x000f64000c1e1d00 */
.L_x_386:
[----:B------:R-:W-:Y:S05]  /*42d0*/  BSYNC B1 ;  /* 0x0000000000017941 */ /* 0x000fea0003800000 */
.L_x_385:
        /* <DEDUP_REMOVED lines=10> */
.L_x_388:
        /* <DEDUP_REMOVED lines=11> */
.L_x_389:
[----:B------:R-:W-:Y:S05]  /*4430*/  BSYNC B1 ;  /* 0x0000000000017941 */ /* 0x000fea0003800000 */
.L_x_387:
        /* <DEDUP_REMOVED lines=16> */
.L_x_391:
[----:B------:R-:W-:-:S04]  /*4540*/  ISETP.NE.AND P6, PT, R202, RZ, PT ;  /* 0x000000ffca00720c */ /* 0x000fc80003fc5270 */
[----:B------:R-:W-:-:S05]  /*4550*/  FSEL R156, R158, RZ, !P6 ;  /* 0x000000ff9e9c7208 */ /* 0x000fca0007000000 */
[----:B------:R-:W-:-:S04]  /*4560*/  FFMA.FTZ R156, R167, R159, R156 ;  /* 0x0000009fa79c7223 */ /* 0x000fc8000001009c */
[----:B------:R-:W-:-:S04]  /*4570*/  FADD.FTZ R156, R170, -R156 ;  /* 0x8000009caa9c7221 */ /* 0x000fc80000010000 */
[----:B------:R-:W-:Y:S01]  /*4580*/  FMUL.FTZ R157, R3, R156 ;  /* 0x0000009c039d7220 */ /* 0x000fe20000410000 */
[----:B------:R-:W-:-:S05]  /*4590*/  @P4 PRMT R156, RZ, 0x7610, R140 ;  /* 0x00007610ff9c4816 */ /* 0x000fca000000008c */
[----:B------:R-:W-:Y:S02]  /*45a0*/  @P4 FADD.FTZ R157, R157, R156 ;  /* 0x0000009c9d9d4221 */ /* 0x000fe40000010000 */
.L_x_392:
[----:B------:R-:W-:Y:S05]  /*45b0*/  BSYNC B1 ;  /* 0x0000000000017941 */ /* 0x000fea0003800000 */
.L_x_390:
        /* <DEDUP_REMOVED lines=14> */
.L_x_394:
[----:B------:R-:W-:-:S04]  /*46a0*/  ISETP.NE.AND P6, PT, R202, RZ, PT ;  /* 0x000000ffca00720c */ /* 0x000fc80003fc5270 */
[----:B------:R-:W-:-:S05]  /*46b0*/  FSEL R156, R158, RZ, !P6 ;  /* 0x000000ff9e9c7208 */ /* 0x000fca0007000000 */
[----:B------:R-:W-:-:S04]  /*46c0*/  FFMA.FTZ R156, R169, R159, R156 ;  /* 0x0000009fa99c7223 */ /* 0x000fc8000001009c */
[----:B------:R-:W-:-:S04]  /*46d0*/  FADD.FTZ R156, R172, -R156 ;  /* 0x8000009cac9c7221 */ /* 0x000fc80000010000 */
[----:B------:R-:W-:Y:S01]  /*46e0*/  FMUL.FTZ R157, R3, R156 ;  /* 0x0000009c039d7220 */ /* 0x000fe20000410000 */
[----:B------:R-:W-:-:S05]  /*46f0*/  @P4 PRMT R156, RZ, 0x5410, R141 ;  /* 0x00005410ff9c4816 */ /* 0x000fca000000008d */
[----:B------:R-:W-:Y:S02]  /*4700*/  @P4 FADD.FTZ R157, R157, R156 ;  /* 0x0000009c9d9d4221 */ /* 0x000fe40000010000 */
.L_x_395:
[----:B------:R-:W-:Y:S05]  /*4710*/  BSYNC B1 ;  /* 0x0000000000017941 */ /* 0x000fea0003800000 */
.L_x_393:
        /* <DEDUP_REMOVED lines=14> */
.L_x_397:
[----:B------:R-:W-:-:S04]  /*4800*/  ISETP.NE.AND P6, PT, R202, RZ, PT ;  /* 0x000000ffca00720c */ /* 0x000fc80003fc5270 */
[----:B------:R-:W-:-:S05]  /*4810*/  FSEL R156, R158, RZ, !P6 ;  /* 0x000000ff9e9c7208 */ /* 0x000fca0007000000 */
[----:B------:R-:W-:-:S04]  /*4820*/  FFMA.FTZ R156, R171, R159, R156 ;  /* 0x0000009fab9c7223 */ /* 0x000fc8000001009c */
[----:B------:R-:W-:-:S04]  /*4830*/  FADD.FTZ R156, R174, -R156 ;  /* 0x8000009cae9c7221 */ /* 0x000fc80000010000 */
[----:B------:R-:W-:Y:S01]  /*4840*/  FMUL.FTZ R157, R3, R156 ;  /* 0x0000009c039d7220 */ /* 0x000fe20000410000 */
[----:B------:R-:W-:-:S05]  /*4850*/  @P4 PRMT R156, RZ, 0x7610, R141 ;  /* 0x00007610ff9c4816 */ /* 0x000fca000000008d */
[----:B------:R-:W-:Y:S02]  /*4860*/  @P4 FADD.FTZ R157, R157, R156 ;  /* 0x0000009c9d9d4221 */ /* 0x000fe40000010000 */
.L_x_398:
[----:B------:R-:W-:Y:S05]  /*4870*/  BSYNC B1 ;  /* 0x0000000000017941 */ /* 0x000fea0003800000 */
.L_x_396:
        /* <DEDUP_REMOVED lines=14> */
.L_x_400:
[----:B------:R-:W-:-:S04]  /*4960*/  ISETP.NE.AND P6, PT, R202, RZ, PT ;  /* 0x000000ffca00720c */ /* 0x000fc80003fc5270 */
[----:B------:R-:W-:-:S05]  /*4970*/  FSEL R156, R158, RZ, !P6 ;  /* 0x000000ff9e9c7208 */ /* 0x000fca0007000000 */
[----:B------:R-:W-:-:S04]  /*4980*/  FFMA.FTZ R156, R173, R159, R156 ;  /* 0x0000009fad9c7223 */ /* 0x000fc8000001009c */
[----:B------:R-:W-:-:S04]  /*4990*/  FADD.FTZ R156, R175, -R156 ;  /* 0x8000009caf9c7221 */ /* 0x000fc80000010000 */
[----:B------:R-:W-:Y:S01]  /*49a0*/  FMUL.FTZ R157, R3, R156 ;  /* 0x0000009c039d7220 */ /* 0x000fe20000410000 */
[----:B------:R-:W-:-:S05]  /*49b0*/  @P4 PRMT R156, RZ, 0x5410, R142 ;  /* 0x00005410ff9c4816 */ /* 0x000fca000000008e */
[----:B------:R-:W-:Y:S02]  /*49c0*/  @P4 FADD.FTZ R157, R157, R156 ;  /* 0x0000009c9d9d4221 */ /* 0x000fe40000010000 */
.L_x_401:
[----:B------:R-:W-:Y:S05]  /*49d0*/  BSYNC B1 ;  /* 0x0000000000017941 */ /* 0x000fea0003800000 */
.L_x_399:
        /* <DEDUP_REMOVED lines=14> */
.L_x_403:
[----:B------:R-:W-:-:S04]  /*4ac0*/  ISETP.NE.AND P6, PT, R202, RZ, PT ;  /* 0x000000ffca00720c */ /* 0x000fc80003fc5270 */
[----:B------:R-:W-:-:S05]  /*4ad0*/  FSEL R156, R158, RZ, !P6 ;  /* 0x000000ff9e9c7208 */ /* 0x000fca0007000000 */
[----:B------:R-:W-:-:S04]  /*4ae0*/  FFMA.FTZ R156, R176, R159, R156 ;  /* 0x0000009fb09c7223 */ /* 0x000fc8000001009c */
[----:B------:R-:W-:-:S04]  /*4af0*/  FADD.FTZ R156, R177, -R156 ;  /* 0x8000009cb19c7221 */ /* 0x000fc80000010000 */
[----:B------:R-:W-:Y:S01]  /*4b00*/  FMUL.FTZ R157, R3, R156 ;  /* 0x0000009c039d7220 */ /* 0x000fe20000410000 */
[----:B------:R-:W-:-:S05]  /*4b10*/  @P4 PRMT R156, RZ, 0x7610, R142 ;  /* 0x00007610ff9c4816 */ /* 0x000fca000000008e */
[----:B------:R-:W-:Y:S02]  /*4b20*/  @P4 FADD.FTZ R157, R157, R156 ;  /* 0x0000009c9d9d4221 */ /* 0x000fe40000010000 */
.L_x_404:
[----:B------:R-:W-:Y:S05]  /*4b30*/  BSYNC B1 ;  /* 0x0000000000017941 */ /* 0x000fea0003800000 */
.L_x_402:
        /* <DEDUP_REMOVED lines=14> */
.L_x_406:
[----:B------:R-:W-:-:S04]  /*4c20*/  ISETP.NE.AND P6, PT, R202, RZ, PT ;  /* 0x000000ffca00720c */ /* 0x000fc80003fc5270 */
[----:B------:R-:W-:-:S05]  /*4c30*/  FSEL R156, R158, RZ, !P6 ;  /* 0x000000ff9e9c7208 */ /* 0x000fca0007000000 */
[----:B------:R-:W-:-:S04]  /*4c40*/  FFMA.FTZ R156, R178, R159, R156 ;  /* 0x0000009fb29c7223 */ /* 0x000fc8000001009c */
[----:B------:R-:W-:-:S04]  /*4c50*/  FADD.FTZ R156, R179, -R156 ;  /* 0x8000009cb39c7221 */ /* 0x000fc80000010000 */
[----:B------:R-:W-:Y:S01]  /*4c60*/  FMUL.FTZ R157, R3, R156 ;  /* 0x0000009c039d7220 */ /* 0x000fe20000410000 */
[----:B------:R-:W-:-:S05]  /*4c70*/  @P4 PRMT R156, RZ, 0x5410, R143 ;  /* 0x00005410ff9c4816 */ /* 0x000fca000000008f */
[----:B------:R-:W-:Y:S02]  /*4c80*/  @P4 FADD.FTZ R157, R157, R156 ;  /* 0x0000009c9d9d4221 */ /* 0x000fe40000010000 */
.L_x_407:
[----:B------:R-:W-:Y:S05]  /*4c90*/  BSYNC B1 ;  /* 0x0000000000017941 */ /* 0x000fea0003800000 */
.L_x_405:
        /* <DEDUP_REMOVED lines=14> */
.L_x_409:
[----:B------:R-:W-:-:S04]  /*4d80*/  ISETP.NE.AND P6, PT, R202, RZ, PT ;  /* 0x000000ffca00720c */ /* 0x000fc80003fc5270 */
[----:B------:R-:W-:-:S05]  /*4d90*/  FSEL R156, R158, RZ, !P6 ;  /* 0x000000ff9e9c7208 */ /* 0x000fca0007000000 */
[----:B------:R-:W-:-:S04]  /*4da0*/  FFMA.FTZ R156, R180, R159, R156 ;  /* 0x0000009fb49c7223 */ /* 0x000fc8000001009c */
[----:B------:R-:W-:-:S04]  /*4db0*/  FADD.FTZ R156, R181, -R156 ;  /* 0x8000009cb59c7221 */ /* 0x000fc80000010000 */
[----:B------:R-:W-:Y:S01]  /*4dc0*/  FMUL.FTZ R157, R3, R156 ;  /* 0x0000009c039d7220 */ /* 0x000fe20000410000 */
[----:B------:R-:W-:-:S05]  /*4dd0*/  @P4 PRMT R156, RZ, 0x7610, R143 ;  /* 0x00007610ff9c4816 */ /* 0x000fca000000008f */
[----:B------:R-:W-:Y:S02]  /*4de0*/  @P4 FADD.FTZ R157, R157, R156 ;  /* 0x0000009c9d9d4221 */ /* 0x000fe40000010000 */
.L_x_410:
[----:B------:R-:W-:Y:S05]  /*4df0*/  BSYNC B1 ;  /* 0x0000000000017941 */ /* 0x000fea0003800000 */
.L_x_408:
[----:B------:R-:W-:Y:S01]  /*4e00*/  @P5 F2FP.BF16.PACK_AB R156, RZ, R157 ;  /* 0x0000009dff9c523e */ /* 0x000fe200000010ff */
[----:B------:R-:W-:-:S03]  /*4e10*/  @P3 FMUL.FTZ R157, R157, c[0x0][0x1ec] ;  /* 0x00007b009d9d3a20 */ /* 0x000fc60000410000 */
[----:B------:R-:W-:Y:S02]  /*4e20*/  @P5 PRMT R67, R67, 0x5410, R156 ;  /* 0x0000541043435816 */ /* 0x000fe4000000009c */
[----:B------:R-:W-:-:S05]  /*4e30*/  @P3 PRMT R156, RZ, 0x7610, R155 ;  /* 0x00007610ff9c3816 */ /* 0x000fca000000009b */
[-C--:B------:R-:W-:Y:S02]  /*4e40*/  @P3 FFMA.FTZ R123, R156, R157.reuse, R123 ;  /* 0x0000009d9c7b3223 */ /* 0x080fe4000001007b */
        /* <DEDUP_REMOVED lines=11> */
.L_x_384:
[----:B------:R-:W-:Y:S05]  /*4f00*/  BSYNC B0 ;  /* 0x0000000000007941 */ /* 0x000fea0003800000 */
.L_x_383:
[----:B------:R-:W-:Y:S01]  /*4f10*/  ISETP.GE.U32.AND P4, PT, R0, 0x200, PT ;  /* 0x000002000000780c */ /* 0x000fe20003f86070 */
[----:B------:R-:W-:-:S12]  /*4f20*/  BSSY B0, `(.L_x_411) ;  /* 0x00000c8000007945 */ /* 0x000fd80003800000 */
[----:B------:R-:W-:Y:S05]  /*4f30*/  @!P4 BRA `(.L_x_412) ;  /* 0x00000c600000c947 */ /* 0x000fea0003800000 */
[----:B------:R-:W-:Y:S01]  /*4f40*/  BSSY B1, `(.L_x_413) ;  /* 0x0000005000017945 */ /* 0x000fe20003800000 */
[----:B------:R-:W-:Y:S05]  /*4f50*/  @!P3 BRA `(.L_x_414) ;  /* 0x000000300000b947 */ /* 0x000fea0003800000 */
[----:B------:R-:W-:-:S04]  /*4f60*/  IMAD.MOV.U32 R152, RZ, RZ, 0x10 ;  /* 0x00000010ff987424 */ /* 0x000fc800078e00ff */
[----:B------:R-:W-:-:S06]  /*4f70*/  IMAD.WIDE.U32 R152, R160, R152, c[0x0][0x170] ;  /* 0x00005c00a0987625 */ /* 0x000fcc00078e0098 */
[----:B------:R-:W5:Y:S02]  /*4f80*/  LDG.E.128 R152, [R152.64] ;  /* 0x0000000498987981 */ /* 0x000f64000c1e1d00 */
.L_x_414:
[----:B------:R-:W-:Y:S05]  /*4f90*/  BSYNC B1 ;  /* 0x0000000000017941 */ /* 0x000fea0003800000 */
.L_x_413:
        /* <DEDUP_REMOVED lines=10> */
.L_x_416:
        /* <DEDUP_REMOVED lines=11> */
.L_x_417:
[----:B------:R-:W-:Y:S05]  /*50f0*/  BSYNC B1 ;  /* 0x0000000000017941 */ /* 0x000fea0003800000 */
.L_x_415:
        /* <DEDUP_REMOVED lines=16> */
.L_x_419:
[----:B------:R-:W-:-:S04]  /*5200*/  ISETP.NE.AND P6, PT, R202, RZ, PT ;  /* 0x000000ffca00720c */ /* 0x000fc80003fc5270 */
[----:B------:R-:W-:-:S05]  /*5210*/  FSEL R156, R158, RZ, !P6 ;  /* 0x000000ff9e9c7208 */ /* 0x000fca0007000000 */
[----:B------:R-:W-:-:S04]  /*5220*/  FFMA.FTZ R156, R182, R159, R156 ;  /* 0x0000009fb69c7223 */ /* 0x000fc8000001009c */
[----:B------:R-:W-:-:S04]  /*5230*/  FADD.FTZ R156, R185, -R156 ;  /* 0x8000009cb99c7221 */ /* 0x000fc80000010000 */
[----:B------:R-:W-:Y:S01]  /*5240*/  FMUL.FTZ R157, R3, R156 ;  /* 0x0000009c039d7220 */ /* 0x000fe20000410000 */
[----:B------:R-:W-:-:S05]  /*5250*/  @P4 PRMT R156, RZ, 0x7610, R32 ;  /* 0x00007610ff9c4816 */ /* 0x000fca0000000020 */
[----:B------:R-:W-:Y:S02]  /*5260*/  @P4 FADD.FTZ R157, R157, R156 ;  /* 0x0000009c9d9d4221 */ /* 0x000fe40000010000 */
.L_x_420:
[----:B------:R-:W-:Y:S05]  /*5270*/  BSYNC B1 ;  /* 0x0000000000017941 */ /* 0x000fea0003800000 */
.L_x_418:
        /* <DEDUP_REMOVED lines=14> */
.L_x_422:
[----:B------:R-:W-:-:S04]  /*5360*/  ISETP.NE.AND P6, PT, R202, RZ, PT ;  /* 0x000000ffca00720c */ /* 0x000fc80003fc5270 */
[----:B------:R-:W-:-:S05]  /*5370*/  FSEL R156, R158, RZ, !P6 ;  /* 0x000000ff9e9c7208 */ /* 0x000fca0007000000 */
[----:B------:R-:W-:-:S04]  /*5380*/  FFMA.FTZ R156, R184, R159, R156 ;  /* 0x0000009fb89c7223 */ /* 0x000fc8000001009c */
[----:B------:R-:W-:-:S04]  /*5390*/  FADD.FTZ R156, R187, -R156 ;  /* 0x8000009cbb9c7221 */ /* 0x000fc80000010000 */
[----:B------:R-:W-:Y:S01]  /*53a0*/  FMUL.FTZ R157, R3, R156 ;  /* 0x0000009c039d7220 */ /* 0x000fe20000410000 */
[----:B------:R-:W-:-:S05]  /*53b0*/  @P4 PRMT R156, RZ, 0x5410, R33 ;  /* 0x00005410ff9c4816 */ /* 0x000fca0000000021 */
[----:B------:R-:W-:Y:S02]  /*53c0*/  @P4 FADD.FTZ R157, R157, R156 ;  /* 0x0000009c9d9d4221 */ /* 0x000fe40000010000 */
.L_x_423:
[----:B------:R-:W-:Y:S05]  /*53d0*/  BSYNC B1 ;  /* 0x0000000000017941 */ /* 0x000fea0003800000 */
.L_x_421:
        /* <DEDUP_REMOVED lines=14> */
.L_x_425:
[----:B------:R-:W-:-:S04]  /*54c0*/  ISETP.NE.AND P6, PT, R202, RZ, PT ;  /* 0x000000ffca00720c */ /* 0x000fc80003fc5270 */
[----:B------:R-:W-:-:S05]  /*54d0*/  FSEL R156, R158, RZ, !P6 ;  /* 0x000000ff9e9c7208 */ /* 0x000fca0007000000 */
[----:B------:R-:W-:-:S04]  /*54e0*/  FFMA.FTZ R156, R186, R159, R156 ;  /* 0x0000009fba9c7223 */ /* 0x000fc8000001009c */
[----:B------:R-:W-:-:S04]  /*54f0*/  FADD.FTZ R156, R189, -R156 ;  /* 0x8000009cbd9c7221 */ /* 0x000fc80000010000 */
[----:B------:R-:W-:Y:S01]  /*5500*/  FMUL.FTZ R157, R3, R156 ;  /* 0x0000009c039d7220 */ /* 0x000fe20000410000 */
[----:B------:R-:W-:-:S05]  /*5510*/  @P4 PRMT R156, RZ, 0x7610, R33 ;  /* 0x00007610ff9c4816 */ /* 0x000fca0000000021 */
[----:B------:R-:W-:Y:S02]  /*5520*/  @P4 FADD.FTZ R157, R157, R156 ;  /* 0x0000009c9d9d4221 */ /* 0x000fe40000010000 */
.L_x_426:
[----:B------:R-:W-:Y:S05]  /*5530*/  BSYNC B1 ;  /* 0x0000000000017941 */ /* 0x000fea0003800000 */
.L_x_424:
        /* <DEDUP_REMOVED lines=14> */
.L_x_428:
[----:B------:R-:W-:-:S04]  /*5620*/  ISETP.NE.AND P6, PT, R202, RZ, PT ;  /* 0x000000ffca00720c */ /* 0x000fc80003fc5270 */
[----:B------:R-:W-:-:S05]  /*5630*/  FSEL R156, R158, RZ, !P6 ;  /* 0x000000ff9e9c7208 */ /* 0x000fca0007000000 */
[----:B------:R-:W-:-:S04]  /*5640*/  FFMA.FTZ R156, R188, R159, R156 ;  /* 0x0000009fbc9c7223 */ /* 0x000fc8000001009c */
[----:B------:R-:W-:-:S04]  /*5650*/  FADD.FTZ R156, R190, -R156 ;  /* 0x8000009cbe9c7221 */ /* 0x000fc80000010000 */
[----:B------:R-:W-:Y:S01]  /*5660*/  FMUL.FTZ R157, R3, R156 ;  /* 0x0000009c039d7220 */ /* 0x000fe20000410000 */
[----:B------:R-:W-:-:S05]  /*5670*/  @P4 PRMT R156, RZ, 0x5410, R34 ;  /* 0x00005410ff9c4816 */ /* 0x000fca0000000022 */
[----:B------:R-:W-:Y:S02]  /*5680*/  @P4 FADD.FTZ R157, R157, R156 ;  /* 0x0000009c9d9d4221 */ /* 0x000fe40000010000 */
.L_x_429:
[----:B------:R-:W-:Y:S05]  /*5690*/  BSYNC B1 ;  /* 0x0000000000017941 */ /* 0x000fea0003800000 */
.L_x_427:
        /* <DEDUP_REMOVED lines=14> */
.L_x_431:
[----:B------:R-:W-:-:S04]  /*5780*/  ISETP.NE.AND P6, PT, R202, RZ, PT ;  /* 0x000000ffca00720c */ /* 0x000fc80003fc5270 */
[----:B------:R-:W-:-:S05]  /*5790*/  FSEL R156, R158, RZ, !P6 ;  /* 0x000000ff9e9c7208 */ /* 0x000fca0007000000 */
[----:B------:R-:W-:-:S04]  /*57a0*/  FFMA.FTZ R156, R191, R159, R156 ;  /* 0x0000009fbf9c7223 */ /* 0x000fc8000001009c */
[----:B------:R-:W-:-:S04]  /*57b0*/  FADD.FTZ R156, R192, -R156 ;  /* 0x8000009cc09c7221 */ /* 0x000fc80000010000 */
[----:B------:R-:W-:Y:S01]  /*57c0*/  FMUL.FTZ R157, R3, R156 ;  /* 0x0000009c039d7220 */ /* 0x000fe20000410000 */
[----:B------:R-:W-:-:S05]  /*57d0*/  @P4 PRMT R156, RZ, 0x7610, R34 ;  /* 0x00007610ff9c4816 */ /* 0x000fca0000000022 */
[----:B------:R-:W-:Y:S02]  /*57e0*/  @P4 FADD.FTZ R157, R157, R156 ;  /* 0x0000009c9d9d4221 */ /* 0x000fe40000010000 */
.L_x_432:
[----:B------:R-:W-:Y:S05]  /*57f0*/  BSYNC B1 ;  /* 0x0000000000017941 */ /* 0x000fea0003800000 */
.L_x_430:
        /* <DEDUP_REMOVED lines=14> */
.L_x_434:
[----:B------:R-:W-:-:S04]  /*58e0*/  ISETP.NE.AND P6, PT, R202, RZ, PT ;  /* 0x000000ffca00720c */ /* 0x000fc80003fc5270 */
[----:B------:R-:W-:-:S05]  /*58f0*/  FSEL R156, R158, RZ, !P6 ;  /* 0x000000ff9e9c7208 */ /* 0x000fca0007000000 */
[----:B------:R-:W-:-:S04]  /*5900*/  FFMA.FTZ R156, R193, R159, R156 ;  /* 0x0000009fc19c7223 */ /* 0x000fc8000001009c */
[----:B------:R-:W-:-:S04]  /*5910*/  FADD.FTZ R156, R194, -R156 ;  /* 0x8000009cc29c7221 */ /* 0x000fc80000010000 */
[----:B------:R-:W-:Y:S01]  /*5920*/  FMUL.FTZ R157, R3, R156 ;  /* 0x0000009c039d7220 */ /* 0x000fe20000410000 */
[----:B------:R-:W-:-:S05]  /*5930*/  @P4 PRMT R156, RZ, 0x5410, R35 ;  /* 0x00005410ff9c4816 */ /* 0x000fca0000000023 */
[----:B------:R-:W-:Y:S02]  /*5940*/  @P4 FADD.FTZ R157, R157, R156 ;  /* 0x0000009c9d9d4221 */ /* 0x000fe40000010000 */
.L_x_435:
[----:B------:R-:W-:Y:S05]  /*5950*/  BSYNC B1 ;  /* 0x0000000000017941 */ /* 0x000fea0003800000 */
.L_x_433:
        /* <DEDUP_REMOVED lines=14> */
.L_x_437:
[----:B------:R-:W-:-:S04]  /*5a40*/  ISETP.NE.AND P2, PT, R202, RZ, PT ;  /* 0x000000ffca00720c */ /* 0x000fc80003f45270 */
[----:B------:R-:W-:-:S05]  /*5a50*/  FSEL R158, R158, RZ, !P2 ;  /* 0x000000ff9e9e7208 */ /* 0x000fca0005000000 */
[----:B------:R-:W-:-:S04]  /*5a60*/  FFMA.FTZ R158, R195, R159, R158 ;  /* 0x0000009fc39e7223 */ /* 0x000fc8000001009e */
[----:B------:R-:W-:-:S04]  /*5a70*/  FADD.FTZ R158, R196, -R158 ;  /* 0x8000009ec49e7221 */ /* 0x000fc80000010000 */
[----:B------:R-:W-:Y:S01]  /*5a80*/  FMUL.FTZ R156, R3, R158 ;  /* 0x0000009e039c7220 */ /* 0x000fe20000410000 */
[----:B------:R-:W-:-:S05]  /*5a90*/  @P4 PRMT R3, RZ, 0x7610, R35 ;  /* 0x00007610ff034816 */ /* 0x000fca0000000023 */
[----:B------:R-:W-:Y:S02]  /*5aa0*/  @P4 FADD.FTZ R156, R156, R3 ;  /* 0x000000039c9c4221 */ /* 0x000fe40000010000 */
.L_x_438:
[----:B------:R-:W-:Y:S05]  /*5ab0*/  BSYNC B1 ;  /* 0x0000000000017941 */ /* 0x000fea0003800000 */
.L_x_436:
[----:B------:R-:W-:Y:S01]  /*5ac0*/  @P5 F2FP.BF16.PACK_AB R3, RZ, R156 ;  /* 0x0000009cff03523e */ /* 0x000fe200000010ff */
[----:B------:R-:W-:-:S03]  /*5ad0*/  @P3 FMUL.FTZ R156, R156, c[0x0][0x1ec] ;  /* 0x00007b009c9c3a20 */ /* 0x000fc60000410000 */
[----:B------:R-:W-:Y:S02]  /*5ae0*/  @P5 PRMT R67, R67, 0x5410, R3 ;  /* 0x0000541043435816 */ /* 0x000fe40000000003 */
[----:B------:R-:W-:-:S05]  /*5af0*/  @P3 PRMT R3, RZ, 0x7610, R155 ;  /* 0x00007610ff033816 */ /* 0x000fca000000009b */
[-C--:B------:R-:W-:Y:S02]  /*5b00*/  @P3 FFMA.FTZ R131, R3, R156.reuse, R131 ;  /* 0x0000009c03833223 */ /* 0x080fe40000010083 */
[----:B------:R-:W-:Y:S01]  /*5b10*/  @P3 FMUL.FTZ R3, R203, R156 ;  /* 0x0000009ccb033220 */ /* 0x000fe20000410000 */
[----:B------:R-:W-:-:S04]  /*5b20*/  @P5 MOV R156, 0x10 ;  /* 0x00000010009c5802 */ /* 0x000fc80000000f00 */
[----:B------:R-:W-:Y:S01]  /*5b30*/  @P3 F2FP.BF16.PACK_AB R3, RZ, R3 ;  /* 0x00000003ff03323e */ /* 0x000fe200000010ff */
[----:B------:R-:W-:-:S03]  /*5b40*/  @P5 IMAD.WIDE.U32 R156, R4, R156, c[0x0][0x258] ;  /* 0x00009600049c5625 */ /* 0x000fc600078e009c */
[----:B------:R-:W-:Y:S02]  /*5b50*/  @P3 PRMT R63, R63, 0x5410, R3 ;  /* 0x000054103f3f3816 */ /* 0x000fe40000000003 */
[----:B------:R0:W-:Y:S02]  /*5b60*/  @P5 STG.E.128 [R156.64], R64 ;  /* 0x000000409c005986 */ /* 0x0001e4000c101d04 */
[----:B0-----:R-:W-:-:S04]  /*5b70*/  @P3 IMAD.MOV.U32 R156, RZ, RZ, 0x10 ;  /* 0x00000010ff9c3424 */ /* 0x001fc800078e00ff */
[----:B------:R-:W-:-:S05]  /*5b80*/  @P3 IMAD.WIDE.U32 R156, R160, R156, c[0x0][0x248] ;  /* 0x00009200a09c3625 */ /* 0x000fca00078e009c */
[----:B------:R0:W-:Y:S02]  /*5b90*/  @P3 STG.E.128 [R156.64], R60 ;  /* 0x0000003c9c003986 */ /* 0x0001e4000c101d04 */
.L_x_412:
[----:B------:R-:W-:Y:S05]  /*5ba0*/  BSYNC B0 ;  /* 0x0000000000007941 */ /* 0x000fea0003800000 */
.L_x_411:
[----:B------:R-:W-:Y:S02]  /*5bb0*/  IADD3 R2, R2, c[0x0][0x160], RZ ;  /* 0x0000580002027a10 */ /* 0x000fe40007ffe0ff */
[----:B------:R-:W-:Y:S02]  /*5bc0*/  LOP3.LUT P3, RZ, R201, 0xff, RZ, 0xc0, !PT ;  /* 0x000000ffc9ff7812 */ /* 0x000fe4000786c0ff */
[----:B------:R-:W-:Y:S02]  /*5bd0*/  ISETP.GE.AND P2, PT, R2, c[0x0][0x164], PT ;  /* 0x0000590002007a0c */ /* 0x000fe40003f46270 */
[----:B------:R-:W-:-:S11]  /*5be0*/  SEL R201, RZ, 0x1, P3 ;  /* 0x00000001ffc97807 */ /* 0x000fd60001800000 */
[----:B01----:R-:W-:Y:S01]  /*5bf0*/  @P2 CALL.REL.NOINC `(.L_x_306) ;  /* 0x0000001000002944 */ /* 0x003fe20003c00000 */
[----:B------:R-:W-:Y:S05]  /*5c00*/  BRA `(.L_x_439) ;  /* 0xffffaef000007947 */ /* 0x000fea000383ffff */
.L_x_306:
[----:B-1----:R-:W0:Y:S01]  /*5c10*/  S2UR UR6, SR_CTAID.X ;  /* 0x00000000000679c3 */ /* 0x002e220000002500 */
[----:B------:R-:W0:Y:S01]  /*5c20*/  S2R R3, SR_TID.X ;  /* 0x0000000000037919 */ /* 0x000e220000002100 */
[----:B------:R-:W-:Y:S01]  /*5c30*/  LOP3.LUT P2, RZ, R0, 0xffffff80, RZ, 0xc0, !PT ;  /* 0xffffff8000ff7812 */ /* 0x000fe2000784c0ff */
[----:B------:R-:W-:Y:S01]  /*5c40*/  BSSY B0, `(.L_x_440) ;  /* 0x0000011000007945 */ /* 0x000fe20003800000 */
[C---:B0-----:R-:W-:Y:S02]  /*5c50*/  LEA.HI R2, R3.reuse, UR6, RZ, 0x19 ;  /* 0x0000000603027c11 */ /* 0x041fe4000f8fc8ff */
[----:B------:R-:W-:-:S03]  /*5c60*/  LOP3.LUT R3, R3, 0x7f, RZ, 0xc0, !PT ;  /* 0x0000007f03037812 */ /* 0x000fc600078ec0ff */
[----:B------:R-:W-:-:S05]  /*5c70*/  IMAD R2, R2, c[0x0][0x168], RZ ;  /* 0x00005a0002027a24 */ /* 0x000fca00078e02ff */
[----:B-----5:R-:W-:Y:S01]  /*5c80*/  LEA.HI R8, R2, R3, RZ, 0x1d ;  /* 0x0000000302087211 */ /* 0x020fe200078fe8ff */
[----:B------:R-:W-:Y:S05]  /*5c90*/  @!P2 BRA `(.L_x_441) ;  /* 0x000000b00000a947 */ /* 0x000fea0003800000 */
[----:B------:R-:W-:-:S10]  /*5ca0*/  HFMA2.MMA R7, -RZ, RZ, 0, 1.9073486328125e-06 ;  /* 0x00000020ff077435 */ /* 0x000fd400000001ff */
        /* <DEDUP_REMOVED lines=10> */
.L_x_441:
[----:B------:R-:W-:Y:S05]  /*5d50*/  BSYNC B0 ;  /* 0x0000000000007941 */ /* 0x000fea0003800000 */
.L_x_440:
[----:B------:R-:W-:Y:S01]  /*5d60*/  BSSY B0, `(.L_x_442) ;  /* 0x000000d000007945 */ /* 0x000fe20003800000 */
[----:B------:R-:W-:Y:S05]  /*5d70*/  @!P0 BRA `(.L_x_443) ;  /* 0x000000b000008947 */ /* 0x000fea0003800000 */
[----:B0-----:R-:W-:-:S04]  /*5d80*/  IMAD.MOV.U32 R7, RZ, RZ, 0x20 ;  /* 0x00000020ff077424 */ /* 0x001fc800078e00ff */
        /* <DEDUP_REMOVED lines=10> */
.L_x_443:
[----:B------:R-:W-:Y:S05]  /*5e30*/  BSYNC B0 ;  /* 0x0000000000007941 */ /* 0x000fea0003800000 */
.L_x_442:
[----:B------:R-:W-:Y:S01]  /*5e40*/  BSSY B0, `(.L_x_444) ;  /* 0x000000d000007945 */ /* 0x000fe20003800000 */
[----:B------:R-:W-:Y:S05]  /*5e50*/  @!P1 BRA `(.L_x_445) ;  /* 0x000000b000009947 */ /* 0x000fea0003800000 */
[----:B0-----:R-:W-:-:S05]  /*5e60*/  MOV R7, 0x20 ;  /* 0x0000002000077802 */ /* 0x001fca0000000f00 */
        /* <DEDUP_REMOVED lines=10> */
.L_x_445:
[----:B------:R-:W-:Y:S05]  /*5f10*/  BSYNC B0 ;  /* 0x0000000000007941 */ /* 0x000fea0003800000 */
.L_x_444:
[----:B------:R-:W-:-:S13]  /*5f20*/  ISETP.GE.U32.AND P0, PT, R0, 0x200, PT ;  /* 0x000002000000780c */ /* 0x000fda0003f06070 */
[----:B------:R-:W-:Y:S05]  /*5f30*/  @!P0 EXIT ;  /* 0x000000000000894d */ /* 0x000fea0003800000 */
[----:B0-----:R-:W-:-:S04]  /*5f40*/  IMAD.MOV.U32 R7, RZ, RZ, 0x20 ;  /* 0x00000020ff077424 */ /* 0x001fc800078e00ff */
        /* <DEDUP_REMOVED lines=10> */
.L_x_325:
[----:B------:R-:W-:Y:S01]  /*5ff0*/  HFMA2.MMA R163, -RZ, RZ, 0, 1.847743988037109375e-06 ;  /* 0x0000001fffa37435 */ /* 0x000fe200000001ff */
[----:B------:R-:W-:Y:S01]  /*6000*/  MOV R157, R209 ;  /* 0x000000d1009d7202 */ /* 0x000fe20000000f00 */
[----:B------:R-:W-:Y:S01]  /*6010*/  IMAD.MOV.U32 R158, RZ, RZ, 0x10 ;  /* 0x00000010ff9e7424 */ /* 0x000fe200078e00ff */
[----:B------:R-:W-:Y:S01]  /*6020*/  MOV R156, 0x6050 ;  /* 0x00006050009c7802 */ /* 0x000fe20000000f00 */
[----:B------:R-:W-:-:S02]  /*6030*/  IMAD.MOV.U32 R162, RZ, RZ, -0x1 ;  /* 0xffffffffffa27424 */ /* 0x000fc400078e00ff */
[----:B-----5:R-:W-:Y:S05]  /*6040*/  CALL.REL.NOINC `($__internal_6_$__cuda_sm70_shflsync_down_p) ;  /* 0x0000046000007944 */ /* 0x020fea0003c00000 */
[----:B-1----:R-:W-:Y:S01]  /*6050*/  MOV R159, R158 ;  /* 0x0000009e009f7202 */ /* 0x002fe20000000f00 */
[----:B------:R-:W-:Y:S05]  /*6060*/  BRA `(.L_x_446) ;  /* 0xffffc5a000007947 */ /* 0x000fea000383ffff */
.L_x_326:
[----:B------:R-:W-:Y:S01]  /*6070*/  HFMA2.MMA R158, -RZ, RZ, 0, 9.5367431640625e-07 ;  /* 0x00000010ff9e7435 */ /* 0x000fe200000001ff */
[----:B------:R-:W-:Y:S01]  /*6080*/  IMAD.MOV.U32 R157, RZ, RZ, R208 ;  /* 0x000000ffff9d7224 */ /* 0x000fe200078e00d0 */
[----:B------:R-:W-:Y:S01]  /*6090*/  MOV R162, 0xffffffff ;  /* 0xffffffff00a27802 */ /* 0x000fe20000000f00 */
[----:B------:R-:W-:Y:S01]  /*60a0*/  IMAD.MOV.U32 R163, RZ, RZ, 0x1f ;  /* 0x0000001fffa37424 */ /* 0x000fe200078e00ff */
[----:B------:R-:W-:-:S02]  /*60b0*/  MOV R156, 0x60d0 ;  /* 0x000060d0009c7802 */ /* 0x000fc40000000f00 */
[----:B01---5:R-:W-:Y:S05]  /*60c0*/  CALL.REL.NOINC `($__internal_6_$__cuda_sm70_shflsync_down_p) ;  /* 0x000003e000007944 */ /* 0x023fea0003c00000 */
[----:B------:R-:W-:Y:S01]  /*60d0*/  FADD.FTZ R209, R159, R209 ;  /* 0x000000d19fd17221 */ /* 0x000fe20000010000 */
[----:B------:R-:W-:Y:S01]  /*60e0*/  HFMA2.MMA R163, -RZ, RZ, 0, 1.847743988037109375e-06 ;  /* 0x0000001fffa37435 */ /* 0x000fe200000001ff */
[----:B-1----:R-:W-:Y:S01]  /*60f0*/  FADD.FTZ R208, R208, R158 ;  /* 0x0000009ed0d07221 */ /* 0x002fe20000010000 */
[----:B------:R-:W-:Y:S01]  /*6100*/  MOV R156, 0x6150 ;  /* 0x00006150009c7802 */ /* 0x000fe20000000f00 */
[----:B------:R-:W-:Y:S01]  /*6110*/  IMAD.MOV.U32 R158, RZ, RZ, 0x8 ;  /* 0x00000008ff9e7424 */ /* 0x000fe200078e00ff */
[----:B------:R-:W-:Y:S01]  /*6120*/  MOV R157, R209 ;  /* 0x000000d1009d7202 */ /* 0x000fe20000000f00 */
[----:B------:R-:W-:-:S02]  /*6130*/  IMAD.MOV.U32 R162, RZ, RZ, -0x1 ;  /* 0xffffffffffa27424 */ /* 0x000fc400078e00ff */
[----:B------:R-:W-:Y:S05]  /*6140*/  CALL.REL.NOINC `($__internal_6_$__cuda_sm70_shflsync_down_p) ;  /* 0x0000036000007944 */ /* 0x000fea0003c00000 */
[----:B------:R-:W-:Y:S01]  /*6150*/  HFMA2.MMA R163, -RZ, RZ, 0, 1.847743988037109375e-06 ;  /* 0x0000001fffa37435 */ /* 0x000fe200000001ff */
[----:B-1----:R-:W-:Y:S01]  /*6160*/  IMAD.MOV.U32 R159, RZ, RZ, R158 ;  /* 0x000000ffff9f7224 */ /* 0x002fe200078e009e */
[----:B------:R-:W-:Y:S01]  /*6170*/  MOV R157, R208 ;  /* 0x000000d0009d7202 */ /* 0x000fe20000000f00 */
[----:B------:R-:W-:Y:S01]  /*6180*/  IMAD.MOV.U32 R158, RZ, RZ, 0x8 ;  /* 0x00000008ff9e7424 */ /* 0x000fe200078e00ff */
[----:B------:R-:W-:Y:S01]  /*6190*/  MOV R156, 0x61c0 ;  /* 0x000061c0009c7802 */ /* 0x000fe20000000f00 */
[----:B------:R-:W-:-:S02]  /*61a0*/  IMAD.MOV.U32 R162, RZ, RZ, -0x1 ;  /* 0xffffffffffa27424 */ /* 0x000fc400078e00ff */
[----:B------:R-:W-:Y:S05]  /*61b0*/  CALL.REL.NOINC `($__internal_6_$__cuda_sm70_shflsync_down_p) ;  /* 0x000002f000007944 */ /* 0x000fea0003c00000 */
[----:B------:R-:W-:Y:S01]  /*61c0*/  FADD.FTZ R209, R159, R209 ;  /* 0x000000d19fd17221 */ /* 0x000fe20000010000 */
[----:B------:R-:W-:Y:S01]  /*61d0*/  MOV R162, 0xffffffff ;  /* 0xffffffff00a27802 */ /* 0x000fe20000000f00 */
[----:B-1----:R-:W-:Y:S01]  /*61e0*/  FADD.FTZ R208, R208, R158 ;  /* 0x0000009ed0d07221 */ /* 0x002fe20000010000 */
[----:B------:R-:W-:Y:S01]  /*61f0*/  MOV R158, 0x4 ;  /* 0x00000004009e7802 */ /* 0x000fe20000000f00 */
[----:B------:R-:W-:Y:S01]  /*6200*/  IMAD.MOV.U32 R163, RZ, RZ, 0x1f ;  /* 0x0000001fffa37424 */ /* 0x000fe200078e00ff */
[----:B------:R-:W-:Y:S01]  /*6210*/  MOV R156, 0x6240 ;  /* 0x00006240009c7802 */ /* 0x000fe20000000f00 */
[----:B------:R-:W-:-:S02]  /*6220*/  IMAD.MOV.U32 R157, RZ, RZ, R209 ;  /* 0x000000ffff9d7224 */ /* 0x000fc400078e00d1 */
[----:B------:R-:W-:Y:S05]  /*6230*/  CALL.REL.NOINC `($__internal_6_$__cuda_sm70_shflsync_down_p) ;  /* 0x0000027000007944 */ /* 0x000fea0003c00000 */
[----:B-1----:R-:W-:Y:S01]  /*6240*/  MOV R159, R158 ;  /* 0x0000009e009f7202 */ /* 0x002fe20000000f00 */
[----:B------:R-:W-:Y:S01]  /*6250*/  HFMA2.MMA R158, -RZ, RZ, 0, 2.384185791015625e-07 ;  /* 0x00000004ff9e7435 */ /* 0x000fe200000001ff */
[----:B------:R-:W-:Y:S01]  /*6260*/  IMAD.MOV.U32 R157, RZ, RZ, R208 ;  /* 0x000000ffff9d7224 */ /* 0x000fe200078e00d0 */
[----:B------:R-:W-:Y:S01]  /*6270*/  MOV R162, 0xffffffff ;  /* 0xffffffff00a27802 */ /* 0x000fe20000000f00 */
[----:B------:R-:W-:Y:S01]  /*6280*/  IMAD.MOV.U32 R163, RZ, RZ, 0x1f ;  /* 0x0000001fffa37424 */ /* 0x000fe200078e00ff */
[----:B------:R-:W-:-:S02]  /*6290*/  MOV R156, 0x62b0 ;  /* 0x000062b0009c7802 */ /* 0x000fc40000000f00 */
[----:B------:R-:W-:Y:S05]  /*62a0*/  CALL.REL.NOINC `($__internal_6_$__cuda_sm70_shflsync_down_p) ;  /* 0x0000020000007944 */ /* 0x000fea0003c00000 */
        /* <DEDUP_REMOVED lines=24> */
[----:B------:R-:W-:Y:S01]  /*6430*/  HFMA2.MMA R158, -RZ, RZ, 0, 5.9604644775390625e-08 ;  /* 0x00000001ff9e7435 */ /* 0x000fe200000001ff */
[----:B------:R-:W-:Y:S01]  /*6440*/  IMAD.MOV.U32 R157, RZ, RZ, R208 ;  /* 0x000000ffff9d7224 */ /* 0x000fe200078e00d0 */
[----:B------:R-:W-:Y:S01]  /*6450*/  MOV R163, 0x1f ;  /* 0x0000001f00a37802 */ /* 0x000fe20000000f00 */
[----:B------:R-:W-:Y:S01]  /*6460*/  IMAD.MOV.U32 R162, RZ, RZ, -0x1 ;  /* 0xffffffffffa27424 */ /* 0x000fe200078e00ff */
[----:B------:R-:W-:-:S02]  /*6470*/  MOV R156, 0x6490 ;  /* 0x00006490009c7802 */ /* 0x000fc40000000f00 */
[----:B------:R-:W-:Y:S05]  /*6480*/  CALL.REL.NOINC `($__internal_6_$__cuda_sm70_shflsync_down_p) ;  /* 0x0000002000007944 */ /* 0x000fea0003c00000 */
[----:B-1----:R-:W-:Y:S01]  /*6490*/  MOV R157, R158 ;  /* 0x0000009e009d7202 */ /* 0x002fe20000000f00 */
[----:B------:R-:W-:Y:S05]  /*64a0*/  BRA `(.L_x_447) ;  /* 0xffffc28000007947 */ /* 0x000fea000383ffff */
        .weak           $__internal_6_$__cuda_sm70_shflsync_down_p
        .type           $__internal_6_$__cuda_sm70_shflsync_down_p,@function
        .size           $__internal_6_$__cuda_sm70_shflsync_down_p,(.L_x_11740 - $__internal_6_$__cuda_sm70_shflsync_down_p)
$__internal_6_$__cuda_sm70_shflsync_down_p:
[----:B------:R-:W-:Y:S04]  /*64b0*/  WARPSYNC R162 ;  /* 0x000000a200007348 */ /* 0x000fe80003800000 */
[----:B------:R0:W1:Y:S02]  /*64c0*/  SHFL.DOWN PT, R158, R157, R158, R163 ;  /* 0x0800009e9d9e7389 */ /* 0x00006400000e00a3 */
[----:B0-----:R-:W-:-:S06]  /*64d0*/  HFMA2.MMA R157, -RZ, RZ, 0, 0 ;  /* 0x00000000ff9d7435 */ /* 0x001fcc00000001ff */
[----:B------:R-:W-:Y:S05]  /*64e0*/  RET.REL.NODEC R156 `(_ZN10layer_norm13ln_bwd_kernelINS_13Kernel_traitsI13__nv_bfloat16S2_S2_S2_fjLj4096ELj1ELj1ELj4ELj16ENS_18Kernel_traits_baseILj4096ES2_S2_S2_S2_fjLj128EEEEELb0ELb1ELb1ELb0EEEvNS_9BwdParamsE) ;  /* 0xffff9b109c007950 */ /* 0x000fea0003c3ffff */
.L_x_448:
        /* <DEDUP_REMOVED lines=9> */
.L_x_11740:


//--------------------- .text._ZN10layer_norm13ln_bwd_kernelINS_13Kernel_traitsI13__nv_bfloat16S2_S2_S2_fjLj4096ELj1ELj1ELj4ELj16ENS_18Kernel_traits_baseILj4096ES2_S2_S2_S2_fjLj128EEEEELb0ELb1ELb1ELb1EEEvNS_9BwdParamsE --------------------------
	.section	.text._ZN10layer_norm13ln_bwd_kernelINS_13Kernel_traitsI13__nv_bfloat16S2_S2_S2_fjLj4096ELj1ELj1ELj4ELj16ENS_18Kernel_traits_baseILj4096ES2_S2_S2_S2_fjLj128EEEEELb0ELb1ELb1ELb1EEEvNS_9BwdParamsE,"ax",@progbits
	.sectioninfo	@"SHI_REGISTERS=255"
	.align	128
        .global         _ZN10layer_norm13ln_bwd_kernelINS_13Kernel_traitsI13__nv_bfloat16S2_S2_S2_fjLj4096ELj1ELj1ELj4ELj16ENS_18Kernel_traits_baseILj4096ES2_S2_S2_S2_fjLj128EEEEELb0ELb1ELb1ELb1EEEvNS_9BwdParamsE
        .type           _ZN10layer_norm13ln_bwd_kernelINS_13Kernel_traitsI13__nv_bfloat16S2_S2_S2_fjLj4096ELj1ELj1ELj4ELj16ENS_18Kernel_traits_baseILj4096ES2_S2_S2_S2_fjLj128EEEEELb0ELb1ELb1ELb1EEEvNS_9BwdParamsE,@function
        .size           _ZN10layer_norm13ln_bwd_kernelINS_13Kernel_traitsI13__nv_bfloat16S2_S2_S2_fjLj4096ELj1ELj1ELj4ELj16ENS_18Kernel_traits_baseILj4096ES2_S2_S2_S2_fjLj128EEEEELb0ELb1ELb1ELb1EEEvNS_9BwdParamsE,(.L_x_11741 - _ZN10layer_norm13ln_bwd_kernelINS_13Kernel_traitsI13__nv_bfloat16S2_S2_S2_fjLj4096ELj1ELj1ELj4ELj16ENS_18Kernel_traits_baseILj4096ES2_S2_S2_S2_fjLj128EEEEELb0ELb1ELb1ELb1EEEvNS_9BwdParamsE)
        .other          _ZN10layer_norm13ln_bwd_kernelINS_13Kernel_traitsI13__nv_bfloat16S2_S2_S2_fjLj4096ELj1ELj1ELj4ELj16ENS_18Kernel_traits_baseILj4096ES2_S2_S2_S2_fjLj128EEEEELb0ELb1ELb1ELb1EEEvNS_9BwdParamsE,@"STO_CUDA_ENTRY STV_DEFAULT"
_ZN10layer_norm13ln_bwd_kernelINS_13Kernel_traitsI13__nv_bfloat16S2_S2_S2_fjLj4096ELj1ELj1ELj4ELj16ENS_18Kernel_traits_baseILj4096ES2_S2_S2_S2_fjLj128EEEEELb0ELb1ELb1ELb1EEEvNS_9BwdParamsE:
.text._ZN10layer_norm13ln_bwd_kernelINS_13Kernel_traitsI13__nv_bfloat16S2_S2_S2_fjLj4096ELj1ELj1ELj4ELj16ENS_18Kernel_traits_baseILj4096ES2_S2_S2_S2_fjLj128EEEEELb0ELb1ELb1ELb1EEEvNS_9BwdParamsE:
[----:B------:R-:W-:Y:S02]  /*0000*/  MOV R1, c[0x0][0x28] ;  /* 0x00000a0000017a02 */ /* 0x000fe40000000f00 */
[----:B------:R-:W0:Y:S01]  /*0010*/  S2R R4, SR_TID.X ;  /* 0x0000000000047919 */ /* 0x000e220000002100 */
[----:B------:R-:W-:Y:S01]  /*0020*/  ULDC.64 UR4, c[0x0][0x118] ;  /* 0x0000460000047ab9 */ /* 0x000fe20000000a00 */
[----:B------:R-:W-:Y:S01]  /*0030*/  IADD3 R1, R1, -0x18, RZ ;  /* 0xffffffe801017810 */ /* 0x000fe20007ffe0ff */
[----:B0-----:R-:W-:-:S05]  /*0040*/  IMAD.SHL.U32 R0, R4, 0x10, RZ ;  /* 0x0000001004007824 */ /* 0x001fca00078e00ff */
[----:B------:R-:W-:-:S04]  /*0050*/  LOP3.LUT R0, R0, 0x7f0, RZ, 0xc0, !PT ;  /* 0x000007f000007812 */ /* 0x000fc800078ec0ff */
[----:B------:R-:W-:-:S04]  /*0060*/  IADD3 R2, P0, R0, c[0x0][0x1c8], RZ ;  /* 0x0000720000027a10 */ /* 0x000fc80007f1e0ff */
[----:B------:R-:W-:-:S05]  /*0070*/  IADD3.X R3, RZ, c[0x0][0x1cc], RZ, P0, !PT ;  /* 0x00007300ff037a10 */ /* 0x000fca00007fe4ff */
[----:B------:R0:W5:Y:S04]  /*0080*/  LDG.E.128 R28, [R2.64] ;  /* 0x00000004021c7981 */ /* 0x000168000c1e1d00 */
[----:B------:R0:W5:Y:S04]  /*0090*/  LDG.E.128 R32, [R2.64+0x800] ;  /* 0x0008000402207981 */ /* 0x000168000c1e1d00 */
[----:B------:R0:W5:Y:S04]  /*00a0*/  LDG.E.128 R36, [R2.64+0x1000] ;  /* 0x0010000402247981 */ /* 0x000168000c1e1d00 */
[----:B------:R0:W5:Y:S01]  /*00b0*/  LDG.E.128 R40, [R2.64+0x1800] ;  /* 0x0018000402287981 */ /* 0x000162000c1e1d00 */
[----:B------:R-:W1:Y:S01]  /*00c0*/  S2UR UR6, SR_CTAID.X ;  /* 0x00000000000679c3 */ /* 0x000e620000002500 */
[----:B------:R-:W-:-:S02]  /*00d0*/  LOP3.LUT R5, R4, 0x7f, RZ, 0xc0, !PT ;  /* 0x0000007f04057812 */ /* 0x000fc400078ec0ff */
[----:B-1----:R-:W-:-:S04]  /*00e0*/  LEA.HI R0, R4, UR6, RZ, 0x19 ;  /* 0x0000000604007c11 */ /* 0x002fc8000f8fc8ff */
[----:B------:R-:W-:-:S13]  /*00f0*/  ISETP.GE.AND P0, PT, R0, c[0x0][0x164], PT ;  /* 0x0000590000007a0c */ /* 0x000fda0003f06270 */
[----:B------:R-:W-:Y:S05]  /*0100*/  @!P0 BRA `(.L_x_449) ;  /* 0x0000031000008947 */ /* 0x000fea0003800000 */
        /* <DEDUP_REMOVED lines=49> */
.L_x_449:
[----:B0-----:R-:W-:-:S05]  /*0420*/  LEA R2, P0, R5, c[0x0][0x1b0], 0x4 ;  /* 0x00006c0005027a11 */ /* 0x001fca00078020ff */
[----:B------:R-:W-:-:S05]  /*0430*/  IMAD.X R3, RZ, RZ, c[0x0][0x1b4], P0 ;  /* 0x00006d00ff037624 */ /* 0x000fca00000e06ff */
[----:B------:R-:W2:Y:S04]  /*0440*/  LDG.E.128 R248, [R2.64] ;  /* 0x0000000402f87981 */ /* 0x000ea8000c1e1d00 */
[----:B------:R2:W3:Y:S04]  /*0450*/  LDG.E.128 R8, [R2.64+0x800] ;  /* 0x0008000402087981 */ /* 0x0004e8000c1e1d00 */
[----:B------:R2:W4:Y:S04]  /*0460*/  LDG.E.128 R12, [R2.64+0x1000] ;  /* 0x00100004020c7981 */ /* 0x000528000c1e1d00 */
[----:B------:R2:W4:Y:S01]  /*0470*/  LDG.E.128 R4, [R2.64+0x1800] ;  /* 0x0018000402047981 */ /* 0x000522000c1e1d00 */
        /* <DEDUP_REMOVED lines=52> */
[----:B------:R-:W-:Y:S01]  /*07c0*/  PRMT R16, RZ, 0x5410, R249 ;  /* 0x00005410ff107816 */ /* 0x000fe200000000f9 */
[----:B------:R1:W-:Y:S01]  /*07d0*/  STL [R1+0x10], R3 ;  /* 0x0000100301007387 */ /* 0x0003e20000100800 */
[----:B------:R-:W-:Y:S02]  /*07e0*/  PRMT R246, RZ, 0x7610, R251 ;  /* 0x00007610fff67816 */ /* 0x000fe400000000fb */
[--C-:B---3--:R-:W-:Y:S01]  /*07f0*/  PRMT R245, RZ, 0x5410, R8.reuse ;  /* 0x00005410fff57816 */ /* 0x108fe20000000008 */
[----:B------:R2:W-:Y:S01]  /*0800*/  STL [R1+0xc], R2 ;  /* 0x00000c0201007387 */ /* 0x0005e20000100800 */
[----:B------:R-:W-:Y:S02]  /*0810*/  PRMT R244, RZ, 0x7610, R8 ;  /* 0x00007610fff47816 */ /* 0x000fe40000000008 */
[--C-:B------:R-:W-:Y:S01]  /*0820*/  PRMT R243, RZ, 0x5410, R9.reuse ;  /* 0x00005410fff37816 */ /* 0x100fe20000000009 */
[----:B------:R3:W-:Y:S01]  /*0830*/  STL [R1+0x8], R16 ;  /* 0x0000081001007387 */ /* 0x0007e20000100800 */
[----:B------:R-:W-:-:S02]  /*0840*/  PRMT R242, RZ, 0x7610, R9 ;  /* 0x00007610fff27816 */ /* 0x000fc40000000009 */
[----:B-1----:R-:W-:Y:S02]  /*0850*/  PRMT R3, RZ, 0x7610, R249 ;  /* 0x00007610ff037816 */ /* 0x002fe400000000f9 */
[----:B------:R-:W-:Y:S02]  /*0860*/  PRMT R249, RZ, 0x5410, R251 ;  /* 0x00005410fff97816 */ /* 0x000fe400000000fb */
[--C-:B--2---:R-:W-:Y:S01]  /*0870*/  PRMT R2, RZ, 0x5410, R250.reuse ;  /* 0x00005410ff027816 */ /* 0x104fe200000000fa */
[----:B------:R3:W-:Y:S01]  /*0880*/  STL [R1+0x4], R3 ;  /* 0x0000040301007387 */ /* 0x0007e20000100800 */
[----:B------:R-:W-:Y:S02]  /*0890*/  PRMT R250, RZ, 0x7610, R250 ;  /* 0x00007610fffa7816 */ /* 0x000fe400000000fa */
[--C-:B------:R-:W-:Y:S01]  /*08a0*/  PRMT R241, RZ, 0x5410, R10.reuse ;  /* 0x00005410fff17816 */ /* 0x100fe2000000000a */
[----:B------:R3:W-:Y:S01]  /*08b0*/  STL [R1], R2 ;  /* 0x0000000201007387 */ /* 0x0007e20000100800 */
[----:B------:R-:W-:-:S02]  /*08c0*/  PRMT R240, RZ, 0x7610, R10 ;  /* 0x00007610fff07816 */ /* 0x000fc4000000000a */
[--C-:B------:R-:W-:Y:S02]  /*08d0*/  PRMT R239, RZ, 0x5410, R11.reuse ;  /* 0x00005410ffef7816 */ /* 0x100fe4000000000b */
[----:B------:R-:W-:Y:S02]  /*08e0*/  PRMT R238, RZ, 0x7610, R11 ;  /* 0x00007610ffee7816 */ /* 0x000fe4000000000b */
[--C-:B----4-:R-:W-:Y:S02]  /*08f0*/  PRMT R237, RZ, 0x5410, R12.reuse ;  /* 0x00005410ffed7816 */ /* 0x110fe4000000000c */
        /* <DEDUP_REMOVED lines=14> */
[----:B0--3--:R-:W-:-:S02]  /*09e0*/  PRMT R217, RZ, 0x7610, R7 ;  /* 0x00007610ffd97816 */ /* 0x009fc40000000007 */
.L_x_558:
[----:B------:R-:W-:-:S04]  /*09f0*/  IMAD.MOV.U32 R251, RZ, RZ, 0x4 ;  /* 0x00000004fffb7424 */ /* 0x000fc800078e00ff */
[----:B------:R-:W-:-:S05]  /*0a00*/  IMAD.WIDE R168, R0, R251, c[0x0][0x1d8] ;  /* 0x0000760000a87625 */ /* 0x000fca00078e02fb */
[----:B------:R0:W2:Y:S04]  /*0a10*/  LDG.E R247, [R168.64] ;  /* 0x00000004a8f77981 */ /* 0x0000a8000c1e1900 */
[----:B------:R-:W1:Y:S01]  /*0a20*/  S2R R252, SR_TID.X ;  /* 0x0000000000fc7919 */ /* 0x000e620000002100 */
[----:B------:R-:W-:-:S05]  /*0a30*/  IMAD R170, R0, c[0x0][0x168], RZ ;  /* 0x00005a0000aa7a24 */ /* 0x000fca00078e02ff */
[----:B------:R-:W-:Y:S01]  /*0a40*/  SHF.R.S32.HI R171, RZ, 0x1f, R170 ;  /* 0x0000001fffab7819 */ /* 0x000fe200000114aa */
[----:B0-----:R-:W-:-:S03]  /*0a50*/  IMAD.WIDE R168, R0, R251, c[0x0][0x1a8] ;  /* 0x00006a0000a87625 */ /* 0x001fc600078e02fb */
[----:B------:R-:W-:Y:S02]  /*0a60*/  LEA.HI R171, R171, R170, RZ, 0x3 ;  /* 0x000000aaabab7211 */ /* 0x000fe400078f18ff */
[----:B-----5:R0:W5:Y:S01]  /*0a70*/  LDG.E R216, [R168.64] ;  /* 0x00000004a8d87981 */ /* 0x020162000c1e1900 */
[----:B------:R-:W-:Y:S01]  /*0a80*/  MOV R248, 0x10 ;  /* 0x0000001000f87802 */ /* 0x000fe20000000f00 */
[----:B------:R-:W-:Y:S01]  /*0a90*/  BSSY B0, `(.L_x_451) ;  /* 0x0000161000007945 */ /* 0x000fe20003800000 */
[----:B0-----:R-:W-:Y:S01]  /*0aa0*/  IMAD.WIDE R168, R0, R251, c[0x0][0x1d0] ;  /* 0x0000740000a87625 */ /* 0x001fe200078e02fb */
[----:B-1----:R-:W-:-:S04]  /*0ab0*/  LOP3.LUT R252, R252, 0x7f, RZ, 0xc0, !PT ;  /* 0x0000007ffcfc7812 */ /* 0x002fc800078ec0ff */
[----:B------:R0:W5:Y:S01]  /*0ac0*/  LDG.E R227, [R168.64] ;  /* 0x00000004a8e37981 */ /* 0x000162000c1e1900 */
[----:B------:R-:W-:-:S04]  /*0ad0*/  LEA.HI.SX32 R226, R171, R252, 0x1d ;  /* 0x000000fcabe27211 */ /* 0x000fc800078feaff */
[C---:B------:R-:W-:Y:S01]  /*0ae0*/  IADD3 R225, R226.reuse, 0x80, RZ ;  /* 0x00000080e2e17810 */ /* 0x040fe20007ffe0ff */
[CC--:B------:R-:W-:Y:S01]  /*0af0*/  IMAD.WIDE.U32 R198, R226.reuse, R248.reuse, c[0x0][0x218] ;  /* 0x00008600e2c67625 */ /* 0x0c0fe200078e00f8 */
[C---:B------:R-:W-:Y:S02]  /*0b00*/  IADD3 R224, R226.reuse, 0x100, RZ ;  /* 0x00000100e2e07810 */ /* 0x040fe40007ffe0ff */
[----:B------:R-:W-:Y:S01]  /*0b10*/  IADD3 R218, R226, 0x180, RZ ;  /* 0x00000180e2da7810 */ /* 0x000fe20007ffe0ff */
[----:B------:R-:W-:-:S04]  /*0b20*/  IMAD.WIDE.U32 R196, R225, R248, c[0x0][0x218] ;  /* 0x00008600e1c47625 */ /* 0x000fc800078e00f8 */
[----:B------:R-:W-:-:S04]  /*0b30*/  IMAD.WIDE.U32 R170, R224, R248, c[0x0][0x218] ;  /* 0x00008600e0aa7625 */ /* 0x000fc800078e00f8 */
[----:B0-----:R-:W-:Y:S01]  /*0b40*/  IMAD.WIDE.U32 R168, R218, R248, c[0x0][0x218] ;  /* 0x00008600daa87625 */ /* 0x001fe200078e00f8 */
[----:B--2---:R-:W-:-:S13]  /*0b50*/  ISETP.GT.AND P1, PT, R247, RZ, PT ;  /* 0x000000fff700720c */ /* 0x004fda0003f24270 */
[----:B------:R-:W-:Y:S05]  /*0b60*/  @P1 BRA `(.L_x_452) ;  /* 0x000000c000001947 */ /* 0x000fea0003800000 */
[----:B------:R-:W-:Y:S01]  /*0b70*/  ISETP.NE.U32.AND P0, PT, RZ, c[0x0][0x218], PT ;  /* 0x00008600ff007a0c */ /* 0x000fe20003f05070 */
[----:B------:R-:W-:Y:S01]  /*0b80*/  HFMA2.MMA R248, -RZ, RZ, 0, 0 ;  /* 0x00000000fff87435 */ /* 0x000fe200000001ff */
[----:B------:R-:W-:Y:S02]  /*0b90*/  IMAD.MOV.U32 R247, RZ, RZ, RZ ;  /* 0x000000fffff77224 */ /* 0x000fe400078e00ff */
[----:B------:R-:W-:-:S13]  /*0ba0*/  ISETP.NE.AND.EX P0, PT, RZ, c[0x0][0x21c], PT, P0 ;  /* 0x00008700ff007a0c */ /* 0x000fda0003f05300 */
[----:B------:R-:W-:Y:S05]  /*0bb0*/  @!P0 BRA `(.L_x_453) ;  /* 0x000014e000008947 */ /* 0x000fea0003800000 */
[----:B------:R0:W5:Y:S04]  /*0bc0*/  LDG.E.128 R140, [R198.64] ;  /* 0x00000004c68c7981 */ /* 0x000168000c1e1d00 */
[----:B------:R0:W5:Y:S04]  /*0bd0*/  LDG.E.128 R144, [R196.64] ;  /* 0x00000004c4907981 */ /* 0x000168000c1e1d00 */
[----:B------:R0:W5:Y:S04]  /*0be0*/  LDG.E.128 R148, [R170.64] ;  /* 0x00000004aa947981 */ /* 0x000168000c1e1d00 */
[----:B------:R0:W5:Y:S01]  /*0bf0*/  LDG.E.128 R152, [R168.64] ;  /* 0x00000004a8987981 */ /* 0x000162000c1e1d00 */
[----:B------:R-:W-:Y:S01]  /*0c00*/  IMAD.MOV.U32 R247, RZ, RZ, RZ ;  /* 0x000000fffff77224 */ /* 0x000fe200078e00ff */
[----:B------:R-:W-:Y:S01]  /*0c10*/  MOV R248, RZ ;  /* 0x000000ff00f87202 */ /* 0x000fe20000000f00 */
[----:B------:R-:W-:Y:S05]  /*0c20*/  BRA `(.L_x_453) ;  /* 0x0000147000007947 */ /* 0x000fea0003800000 */
.L_x_452:
[----:B------:R-:W-:Y:S01]  /*0c30*/  IADD3 R247, R247, -0x1, RZ ;  /* 0xfffffffff7f77810 */ /* 0x000fe20007ffe0ff */
[----:B------:R-:W-:-:S04]  /*0c40*/  IMAD.WIDE.U32 R4, R226, R248, c[0x0][0x188] ;  /* 0x00006200e2047625 */ /* 0x000fc800078e00f8 */
[----:B------:R-:W-:Y:S02]  /*0c50*/  IMAD R247, R247, c[0x0][0x168], RZ ;  /* 0x00005a00f7f77a24 */ /* 0x000fe400078e02ff */
[-C--:B------:R-:W-:Y:S01]  /*0c60*/  IMAD.WIDE.U32 R20, R218, R248.reuse, c[0x0][0x188] ;  /* 0x00006200da147625 */ /* 0x080fe200078e00f8 */
[----:B------:R-:W2:Y:S02]  /*0c70*/  LDG.E.128 R4, [R4.64] ;  /* 0x0000000404047981 */ /* 0x000ea4000c1e1d00 */
[----:B------:R-:W-:Y:S01]  /*0c80*/  SHF.R.S32.HI R2, RZ, 0x1f, R247 ;  /* 0x0000001fff027819 */ /* 0x000fe200000114f7 */
[-C--:B------:R-:W-:Y:S02]  /*0c90*/  IMAD.WIDE.U32 R16, R224, R248.reuse, c[0x0][0x188] ;  /* 0x00006200e0107625 */ /* 0x080fe400078e00f8 */
[----:B------:R-:W3:Y:S01]  /*0ca0*/  LDG.E.128 R20, [R20.64] ;  /* 0x0000000414147981 */ /* 0x000ee2000c1e1d00 */
[----:B------:R-:W-:Y:S01]  /*0cb0*/  LEA.HI R2, R2, R247, RZ, 0x3 ;  /* 0x000000f702027211 */ /* 0x000fe200078f18ff */
[----:B------:R-:W-:-:S02]  /*0cc0*/  IMAD.WIDE.U32 R12, R225, R248, c[0x0][0x188] ;  /* 0x00006200e10c7625 */ /* 0x000fc400078e00f8 */
[----:B------:R-:W4:Y:S01]  /*0cd0*/  LDG.E.128 R16, [R16.64] ;  /* 0x0000000410107981 */ /* 0x000f22000c1e1d00 */
[----:B------:R-:W-:-:S03]  /*0ce0*/  LEA.HI.SX32 R177, R2, R252, 0x1d ;  /* 0x000000fc02b17211 */ /* 0x000fc600078feaff */
[----:B------:R-:W2:Y:S01]  /*0cf0*/  LDG.E.128 R12, [R12.64] ;  /* 0x000000040c0c7981 */ /* 0x000ea2000c1e1d00 */
[C---:B------:R-:W-:Y:S01]  /*0d00*/  IADD3 R25, R177.reuse, 0x80, RZ ;  /* 0x00000080b1197810 */ /* 0x040fe20007ffe0ff */
[CC--:B------:R-:W-:Y:S01]  /*0d10*/  IMAD.WIDE.U32 R8, R177.reuse, R248.reuse, c[0x0][0x208] ;  /* 0x00008200b1087625 */ /* 0x0c0fe200078e00f8 */
[C---:B------:R-:W-:Y:S02]  /*0d20*/  IADD3 R173, R177.reuse, 0x100, RZ ;  /* 0x00000100b1ad7810 */ /* 0x040fe40007ffe0ff */
[----:B------:R-:W-:Y:S01]  /*0d30*/  IADD3 R177, R177, 0x180, RZ ;  /* 0x00000180b1b17810 */ /* 0x000fe20007ffe0ff */
[----:B------:R-:W-:Y:S02]  /*0d40*/  IMAD.WIDE R2, R0, R251, c[0x0][0x1a0] ;  /* 0x0000680000027625 */ /* 0x000fe400078e02fb */
[----:B------:R-:W2:Y:S02]  /*0d50*/  LDG.E.128 R8, [R8.64] ;  /* 0x0000000408087981 */ /* 0x000ea4000c1e1d00 */
[----:B------:R-:W-:-:S02]  /*0d60*/  IMAD.WIDE.U32 R176, R177, R248, c[0x0][0x208] ;  /* 0x00008200b1b07625 */ /* 0x000fc400078e00f8 */
[----:B------:R-:W2:Y:S02]  /*0d70*/  LDG.E R2, [R2.64] ;  /* 0x0000000402027981 */ /* 0x000ea4000c1e1900 */
[----:B------:R-:W-:Y:S02]  /*0d80*/  IMAD.WIDE.U32 R24, R25, R248, c[0x0][0x208] ;  /* 0x0000820019187625 */ /* 0x000fe400078e00f8 */
[----:B------:R-:W2:Y:S04]  /*0d90*/  LDG.E.128 R176, [R176.64] ;  /* 0x00000004b0b07981 */ /* 0x000ea8000c1e1d00 */
[----:B------:R-:W2:Y:S01]  /*0da0*/  LDG.E.128 R24, [R24.64] ;  /* 0x0000000418187981 */ /* 0x000ea2000c1e1d00 */
[----:B------:R-:W-:-:S04]  /*0db0*/  ISETP.NE.U32.AND P0, PT, RZ, c[0x0][0x218], PT ;  /* 0x00008600ff007a0c */ /* 0x000fc80003f05070 */
[----:B------:R-:W-:Y:S01]  /*0dc0*/  ISETP.NE.AND.EX P0, PT, RZ, c[0x0][0x21c], PT, P0 ;  /* 0x00008700ff007a0c */ /* 0x000fe20003f05300 */
[----:B------:R-:W-:-:S06]  /*0dd0*/  IMAD.WIDE.U32 R172, R173, R248, c[0x0][0x208] ;  /* 0x00008200adac7625 */ /* 0x000fcc00078e00f8 */
[----:B------:R-:W2:Y:S06]  /*0de0*/  LDG.E.128 R172, [R172.64] ;  /* 0x00000004acac7981 */ /* 0x000eac000c1e1d00 */
[----:B------:R0:W5:Y:S04]  /*0df0*/  @P0 LDG.E.128 R140, [R198.64] ;  /* 0x00000004c68c0981 */ /* 0x000168000c1e1d00 */
[----:B------:R1:W5:Y:S04]  /*0e00*/  @P0 LDG.E.128 R144, [R196.64] ;  /* 0x00000004c4900981 */ /* 0x000368000c1e1d00 */
[----:B------:R2:W5:Y:S04]  /*0e10*/  @P0 LDG.E.128 R148, [R170.64] ;  /* 0x00000004aa940981 */ /* 0x000568000c1e1d00 */
[----:B------:R0:W5:Y:S01]  /*0e20*/  @P0 LDG.E.128 R152, [R168.64] ;  /* 0x00000004a8980981 */ /* 0x000162000c1e1d00 */
[----:B------:R-:W-:-:S02]  /*0e30*/  ISETP.NE.AND P0, PT, R215, RZ, PT ;  /* 0x000000ffd700720c */ /* 0x000fc40003f05270 */
[----:B---3--:R-:W-:Y:S02]  /*0e40*/  PRMT R248, RZ, 0x5410, R20 ;  /* 0x00005410fff87816 */ /* 0x008fe40000000014 */
[----:B----4-:R-:W-:Y:S02]  /*0e50*/  PRMT R191, RZ, 0x5410, R16 ;  /* 0x00005410ffbf7816 */ /* 0x010fe40000000010 */
[----:B------:R-:W-:Y:S02]  /*0e60*/  PRMT R190, RZ, 0x7610, R17 ;  /* 0x00007610ffbe7816 */ /* 0x000fe40000000011 */
[----:B------:R-:W-:Y:S02]  /*0e70*/  PRMT R251, RZ, 0x7610, R19 ;  /* 0x00007610fffb7816 */ /* 0x000fe40000000013 */
[----:B------:R-:W-:Y:S02]  /*0e80*/  PRMT R189, RZ, 0x5410, R17 ;  /* 0x00005410ffbd7816 */ /* 0x000fe40000000011 */
[----:B------:R-:W-:-:S02]  /*0e90*/  PRMT R187, RZ, 0x5410, R18 ;  /* 0x00005410ffbb7816 */ /* 0x000fc40000000012 */
[----:B--2---:R-:W-:Y:S02]  /*0ea0*/  FSEL R170, R2, RZ, !P0 ;  /* 0x000000ff02aa7208 */ /* 0x004fe40004000000 */
[--C-:B------:R-:W-:Y:S02]  /*0eb0*/  PRMT R210, RZ, 0x5410, R178.reuse ;  /* 0x00005410ffd27816 */ /* 0x100fe400000000b2 */
[----:B------:R-:W-:Y:S02]  /*0ec0*/  PRMT R211, RZ, 0x7610, R178 ;  /* 0x00007610ffd37816 */ /* 0x000fe400000000b2 */
[----:B------:R-:W2:Y:S01]  /*0ed0*/  LDL R178, [R1+0x10] ;  /* 0x0000100001b27983 */ /* 0x000ea20000100800 */
[----:B------:R-:W-:Y:S01]  /*0ee0*/  FADD.FTZ R248, -R170, R248 ;  /* 0x000000f8aaf87221 */ /* 0x000fe20000010100 */
[--C-:B------:R-:W-:Y:S02]  /*0ef0*/  PRMT R212, RZ, 0x5410, R179.reuse ;  /* 0x00005410ffd47816 */ /* 0x100fe400000000b3 */
[----:B------:R-:W-:-:S02]  /*0f00*/  PRMT R213, RZ, 0x7610, R179 ;  /* 0x00007610ffd57816 */ /* 0x000fc400000000b3 */
[----:B------:R-:W3:Y:S01]  /*0f10*/  LDL R179, [R1+0xc] ;  /* 0x00000c0001b37983 */ /* 0x000ee20000100800 */
[--C-:B------:R-:W-:Y:S02]  /*0f20*/  PRMT R182, RZ, 0x5410, R10.reuse ;  /* 0x00005410ffb67816 */ /* 0x100fe4000000000a */
[----:B------:R-:W-:Y:S02]  /*0f30*/  PRMT R183, RZ, 0x7610, R10 ;  /* 0x00007610ffb77816 */ /* 0x000fe4000000000a */
[--C-:B------:R-:W-:Y:S02]  /*0f40*/  PRMT R184, RZ, 0x5410, R11.reuse ;  /* 0x00005410ffb87816 */ /* 0x100fe4000000000b */
[----:B------:R-:W-:Y:S02]  /*0f50*/  PRMT R185, RZ, 0x7610, R11 ;  /* 0x00007610ffb97816 */ /* 0x000fe4000000000b */
[----:B------:R-:W-:Y:S01]  /*0f60*/  PRMT R188, RZ, 0x7610, R18 ;  /* 0x00007610ffbc7816 */ /* 0x000fe20000000012 */
[----:B------:R-:W-:Y:S01]  /*0f70*/  FADD.FTZ R18, -R170, R191 ;  /* 0x000000bfaa127221 */ /* 0x000fe20000010100 */
[----:B0-----:R-:W-:-:S02]  /*0f80*/  PRMT R199, RZ, 0x5410, R21 ;  /* 0x00005410ffc77816 */ /* 0x001fc40000000015 */
[----:B------:R-:W-:Y:S01]  /*0f90*/  PRMT R198, RZ, 0x7610, R21 ;  /* 0x00007610ffc67816 */ /* 0x000fe20000000015 */
[C---:B------:R-:W-:Y:S01]  /*0fa0*/  FADD.FTZ R21, -R170.reuse, R190 ;  /* 0x000000beaa157221 */ /* 0x040fe20000010100 */
[--C-:B------:R-:W-:Y:S01]  /*0fb0*/  PRMT R3, RZ, 0x5410, R4.reuse ;  /* 0x00005410ff037816 */ /* 0x100fe20000000004 */
[----:B------:R-:W-:Y:S01]  /*0fc0*/  FADD.FTZ R251, -R170, R251 ;  /* 0x000000fbaafb7221 */ /* 0x000fe20000010100 */
[----:B------:R-:W-:Y:S02]  /*0fd0*/  PRMT R205, RZ, 0x7610, R4 ;  /* 0x00007610ffcd7816 */ /* 0x000fe40000000004 */
[--C-:B------:R-:W-:Y:S02]  /*0fe0*/  PRMT R10, RZ, 0x5410, R12.reuse ;  /* 0x00005410ff0a7816 */ /* 0x100fe4000000000c */
[----:B------:R-:W-:Y:S02]  /*0ff0*/  PRMT R11, RZ, 0x7610, R12 ;  /* 0x00007610ff0b7816 */ /* 0x000fe4000000000c */
[----:B------:R-:W-:-:S02]  /*1000*/  PRMT R252, RZ, 0x5410, R19 ;  /* 0x00005410fffc7816 */ /* 0x000fc40000000013 */
[----:B------:R-:W-:Y:S02]  /*1010*/  PRMT R4, RZ, 0x5410, R5 ;  /* 0x00005410ff047816 */ /* 0x000fe40000000005 */
[----:B------:R-:W-:Y:S02]  /*1020*/  PRMT R12, RZ, 0x5410, R13 ;  /* 0x00005410ff0c7816 */ /* 0x000fe4000000000d */
[--C-:B------:R-:W-:Y:S02]  /*1030*/  PRMT R190, RZ, 0x5410, R26.reuse ;  /* 0x00005410ffbe7816 */ /* 0x100fe4000000001a */
[----:B------:R-:W-:Y:S01]  /*1040*/  PRMT R191, RZ, 0x7610, R26 ;  /* 0x00007610ffbf7816 */ /* 0x000fe2000000001a */
[----:B-----5:R-:W-:Y:S01]  /*1050*/  FMUL.FTZ R26, R216, R248 ;  /* 0x000000f8d81a7220 */ /* 0x020fe20000410000 */
[----:B------:R-:W-:Y:S01]  /*1060*/  PRMT R5, RZ, 0x7610, R5 ;  /* 0x00007610ff057816 */ /* 0x000fe20000000005 */
[----:B------:R-:W4:Y:S01]  /*1070*/  LDL R248, [R1+0x8] ;  /* 0x0000080001f87983 */ /* 0x000f220000100800 */
[----:B------:R-:W-:-:S02]  /*1080*/  PRMT R201, RZ, 0x5410, R6 ;  /* 0x00005410ffc97816 */ /* 0x000fc40000000006 */
[----:B------:R-:W-:Y:S02]  /*1090*/  PRMT R202, RZ, 0x7610, R6 ;  /* 0x00007610ffca7816 */ /* 0x000fe40000000006 */
[--C-:B------:R-:W-:Y:S02]  /*10a0*/  PRMT R193, RZ, 0x5410, R7.reuse ;  /* 0x00005410ffc17816 */ /* 0x100fe40000000007 */
[----:B------:R-:W-:Y:S02]  /*10b0*/  PRMT R194, RZ, 0x7610, R7 ;  /* 0x00007610ffc27816 */ /* 0x000fe40000000007 */
[----:B------:R-:W-:Y:S02]  /*10c0*/  PRMT R13, RZ, 0x7610, R13 ;  /* 0x00007610ff0d7816 */ /* 0x000fe4000000000d */
[--C-:B------:R-:W-:Y:S02]  /*10d0*/  PRMT R203, RZ, 0x5410, R14.reuse ;  /* 0x00005410ffcb7816 */ /* 0x100fe4000000000e */
[----:B------:R-:W-:-:S02]  /*10e0*/  PRMT R204, RZ, 0x7610, R14 ;  /* 0x00007610ffcc7816 */ /* 0x000fc4000000000e */
[--C-:B------:R-:W-:Y:S02]  /*10f0*/  PRMT R195, RZ, 0x5410, R15.reuse ;  /* 0x00005410ffc37816 */ /* 0x100fe4000000000f */
[----:B------:R-:W-:Y:S02]  /*1100*/  PRMT R200, RZ, 0x7610, R15 ;  /* 0x00007610ffc87816 */ /* 0x000fe4000000000f */
[----:B------:R-:W-:Y:S02]  /*1110*/  PRMT R192, RZ, 0x7610, R16 ;  /* 0x00007610ffc07816 */ /* 0x000fe40000000010 */
[----:B------:R-:W-:Y:S02]  /*1120*/  PRMT R247, RZ, 0x7610, R20 ;  /* 0x00007610fff77816 */ /* 0x000fe40000000014 */
[--C-:B-1----:R-:W-:Y:S02]  /*1130*/  PRMT R197, RZ, 0x5410, R22.reuse ;  /* 0x00005410ffc57816 */ /* 0x102fe40000000016 */
[----:B------:R-:W-:-:S02]  /*1140*/  PRMT R196, RZ, 0x7610, R22 ;  /* 0x00007610ffc47816 */ /* 0x000fc40000000016 */
[----:B------:R-:W-:Y:S01]  /*1150*/  PRMT R171, RZ, 0x5410, R23 ;  /* 0x00005410ffab7816 */ /* 0x000fe20000000017 */
[C---:B------:R-:W-:Y:S01]  /*1160*/  FADD.FTZ R20, -R170.reuse, R189 ;  /* 0x000000bdaa147221 */ /* 0x040fe20000010100 */
[----:B------:R-:W-:Y:S01]  /*1170*/  PRMT R186, RZ, 0x7610, R23 ;  /* 0x00007610ffba7816 */ /* 0x000fe20000000017 */
[C---:B------:R-:W-:Y:S01]  /*1180*/  FADD.FTZ R23, -R170.reuse, R188 ;  /* 0x000000bcaa177221 */ /* 0x040fe20000010100 */
[--C-:B------:R-:W-:Y:S01]  /*1190*/  PRMT R188, RZ, 0x5410, R25.reuse ;  /* 0x00005410ffbc7816 */ /* 0x100fe20000000019 */
[C---:B------:R-:W-:Y:S01]  /*11a0*/  FADD.FTZ R252, -R170.reuse, R252 ;  /* 0x000000fcaafc7221 */ /* 0x040fe20000010100 */
[----:B------:R-:W-:Y:S01]  /*11b0*/  PRMT R189, RZ, 0x7610, R25 ;  /* 0x00007610ffbd7816 */ /* 0x000fe20000000019 */
[----:B------:R-:W-:Y:S01]  /*11c0*/  FADD.FTZ R2, -R170, R3 ;  /* 0x00000003aa027221 */ /* 0x000fe20000010100 */
[--C-:B------:R-:W-:Y:S01]  /*11d0*/  PRMT R169, RZ, 0x5410, R8.reuse ;  /* 0x00005410ffa97816 */ /* 0x100fe20000000008 */
[----:B------:R-:W-:Y:S01]  /*11e0*/  FMUL.FTZ R25, R216, R251 ;  /* 0x000000fbd8197220 */ /* 0x000fe20000410000 */
[----:B------:R-:W-:Y:S01]  /*11f0*/  PRMT R168, RZ, 0x7610, R8 ;  /* 0x00007610ffa87816 */ /* 0x000fe20000000008 */
[C---:B------:R-:W-:Y:S01]  /*1200*/  FADD.FTZ R3, -R170.reuse, R205 ;  /* 0x000000cdaa037221 */ /* 0x040fe20000010100 */
[--C-:B------:R-:W-:Y:S01]  /*1210*/  PRMT R180, RZ, 0x5410, R9.reuse ;  /* 0x00005410ffb47816 */ /* 0x100fe20000000009 */
[C---:B------:R-:W-:Y:S01]  /*1220*/  FADD.FTZ R4, -R170.reuse, R4 ;  /* 0x00000004aa047221 */ /* 0x040fe20000010100 */
[----:B------:R-:W-:Y:S01]  /*1230*/  PRMT R181, RZ, 0x7610, R9 ;  /* 0x00007610ffb57816 */ /* 0x000fe20000000009 */
[C---:B------:R-:W-:Y:S01]  /*1240*/  FADD.FTZ R5, -R170.reuse, R5 ;  /* 0x00000005aa057221 */ /* 0x040fe20000010100 */
[----:B------:R-:W4:Y:S01]  /*1250*/  LDL R251, [R1+0x4] ;  /* 0x0000040001fb7983 */ /* 0x000f220000100800 */
        /* <DEDUP_REMOVED lines=19> */
[C---:B------:R-:W-:Y:S01]  /*1390*/  FADD.FTZ R171, -R170.reuse, R171 ;  /* 0x000000abaaab7221 */ /* 0x040fe20000010100 */
[----:B------:R-:W-:Y:S01]  /*13a0*/  PRMT R187, RZ, 0x7610, R24 ;  /* 0x00007610ffbb7816 */ /* 0x000fe20000000018 */
[----:B------:R-:W-:Y:S01]  /*13b0*/  FADD.FTZ R170, -R170, R186 ;  /* 0x000000baaaaa7221 */ /* 0x000fe20000010100 */
[----:B------:R-:W-:Y:S01]  /*13c0*/  PRMT R186, RZ, 0x5410, R24 ;  /* 0x00005410ffba7816 */ /* 0x000fe20000000018 */
[C---:B------:R-:W-:Y:S02]  /*13d0*/  FMUL.FTZ R24, R216.reuse, R252 ;  /* 0x000000fcd8187220 */ /* 0x040fe40000410000 */
[----:B------:R-:W4:Y:S01]  /*13e0*/  LDL R252, [R1] ;  /* 0x0000000001fc7983 */ /* 0x000f220000100800 */
[C---:B------:R-:W-:Y:S02]  /*13f0*/  FMUL.FTZ R3, R216.reuse, R3 ;  /* 0x00000003d8037220 */ /* 0x040fe40000410000 */
[C---:B------:R-:W-:Y:S01]  /*1400*/  FMUL.FTZ R2, R216.reuse, R2 ;  /* 0x00000002d8027220 */ /* 0x040fe20000410000 */
[--C-:B------:R-:W-:Y:S01]  /*1410*/  PRMT R208, RZ, 0x5410, R177.reuse ;  /* 0x00005410ffd07816 */ /* 0x100fe200000000b1 */
[C---:B------:R-:W-:Y:S01]  /*1420*/  FMUL.FTZ R4, R216.reuse, R4 ;  /* 0x00000004d8047220 */ /* 0x040fe20000410000 */
[----:B------:R-:W-:Y:S01]  /*1430*/  PRMT R209, RZ, 0x7610, R177 ;  /* 0x00007610ffd17816 */ /* 0x000fe200000000b1 */
[----:B------:R-:W-:-:S02]  /*1440*/  FMUL.FTZ R177, R216, R170 ;  /* 0x000000aad8b17220 */ /* 0x000fc40000410000 */
[----:B------:R-:W-:Y:S02]  /*1450*/  FFMA.FTZ R137, R3, R168, R137 ;  /* 0x000000a803897223 */ /* 0x000fe40000010089 */
[----:B------:R-:W-:Y:S01]  /*1460*/  FADD.FTZ R45, R45, R168 ;  /* 0x000000a82d2d7221 */ /* 0x000fe20000010000 */
[--C-:B------:R-:W-:Y:S01]  /*1470*/  PRMT R206, RZ, 0x5410, R176.reuse ;  /* 0x00005410ffce7816 */ /* 0x100fe200000000b0 */
[C---:B------:R-:W-:Y:S01]  /*1480*/  FMUL.FTZ R5, R216.reuse, R5 ;  /* 0x00000005d8057220 */ /* 0x040fe20000410000 */
[----:B------:R-:W-:Y:S01]  /*1490*/  PRMT R207, RZ, 0x7610, R176 ;  /* 0x00007610ffcf7816 */ /* 0x000fe200000000b0 */
[----:B------:R-:W-:Y:S02]  /*14a0*/  FMUL.FTZ R176, R216, R171 ;  /* 0x000000abd8b07220 */ /* 0x000fe40000410000 */
[----:B------:R-:W-:Y:S02]  /*14b0*/  FFMA.FTZ R136, R2, R169, R136 ;  /* 0x000000a902887223 */ /* 0x000fe40000010088 */
[----:B------:R-:W-:-:S02]  /*14c0*/  FADD.FTZ R44, R44, R169 ;  /* 0x000000a92c2c7221 */ /* 0x000fc40000010000 */
[----:B------:R-:W-:Y:S02]  /*14d0*/  FFMA.FTZ R138, R4, R180, R138 ;  /* 0x000000b4048a7223 */ /* 0x000fe4000001008a */
[----:B------:R-:W-:Y:S02]  /*14e0*/  FADD.FTZ R46, R46, R180 ;  /* 0x000000b42e2e7221 */ /* 0x000fe40000010000 */
[C---:B------:R-:W-:Y:S02]  /*14f0*/  FMUL.FTZ R6, R216.reuse, R6 ;  /* 0x00000006d8067220 */ /* 0x040fe40000410000 */
[----:B------:R-:W-:Y:S02]  /*1500*/  FFMA.FTZ R139, R5, R181, R139 ;  /* 0x000000b5058b7223 */ /* 0x000fe4000001008b */
[----:B------:R-:W-:Y:S02]  /*1510*/  FADD.FTZ R47, R47, R181 ;  /* 0x000000b52f2f7221 */ /* 0x000fe40000010000 */
[----:B------:R-:W-:-:S02]  /*1520*/  FMUL.FTZ R7, R216, R7 ;  /* 0x00000007d8077220 */ /* 0x000fc40000410000 */
[----:B------:R-:W-:Y:S02]  /*1530*/  FFMA.FTZ R132, R6, R182, R132 ;  /* 0x000000b606847223 */ /* 0x000fe40000010084 */
[----:B------:R-:W-:Y:S02]  /*1540*/  FADD.FTZ R48, R48, R182 ;  /* 0x000000b630307221 */ /* 0x000fe40000010000 */
[----:B------:R-:W-:Y:S02]  /*1550*/  FMUL.FTZ R8, R216, R8 ;  /* 0x00000008d8087220 */ /* 0x000fe40000410000 */
[-C--:B------:R-:W-:Y:S02]  /*1560*/  FFMA.FTZ R133, R7, R183.reuse, R133 ;  /* 0x000000b707857223 */ /* 0x080fe40000010085 */
[----:B------:R-:W-:Y:S02]  /*1570*/  FADD.FTZ R49, R49, R183 ;  /* 0x000000b731317221 */ /* 0x000fe40000010000 */
[----:B------:R-:W-:-:S02]  /*1580*/  FMUL.FTZ R183, R250, R183 ;  /* 0x000000b7fab77220 */ /* 0x000fc40000410000 */
[----:B------:R-:W-:Y:S02]  /*1590*/  FMUL.FTZ R9, R216, R9 ;  /* 0x00000009d8097220 */ /* 0x000fe40000410000 */
[-C--:B------:R-:W-:Y:S02]  /*15a0*/  FFMA.FTZ R134, R8, R184.reuse, R134 ;  /* 0x000000b808867223 */ /* 0x080fe40000010086 */
[----:B------:R-:W-:Y:S02]  /*15b0*/  FADD.FTZ R50, R50, R184 ;  /* 0x000000b832327221 */ /* 0x000fe40000010000 */
[----:B------:R-:W-:Y:S02]  /*15c0*/  FMUL.FTZ R184, R249, R184 ;  /* 0x000000b8f9b87220 */ /* 0x000fe40000410000 */
        /* <DEDUP_REMOVED lines=23> */
[----:B------:R-:W-:Y:S01]  /*1740*/  FMUL.FTZ R190, R241, R190 ;  /* 0x000000bef1be7220 */ /* 0x000fe20000410000 */
[----:B------:R-:W-:Y:S01]  /*1750*/  PRMT R192, RZ, 0x5410, R27 ;  /* 0x00005410ffc07816 */ /* 0x000fe2000000001b */
[----:B------:R-:W-:Y:S02]  /*1760*/  FMUL.FTZ R16, R216, R16 ;  /* 0x00000010d8107220 */ /* 0x000fe40000410000 */
[----:B------:R-:W-:-:S02]  /*1770*/  FFMA.FTZ R125, R15, R191, R125 ;  /* 0x000000bf0f7d7223 */ /* 0x000fc4000001007d */
[----:B------:R-:W-:Y:S02]  /*1780*/  FADD.FTZ R57, R57, R191 ;  /* 0x000000bf39397221 */ /* 0x000fe40000010000 */
[----:B------:R-:W-:Y:S01]  /*1790*/  FMUL.FTZ R191, R240, R191 ;  /* 0x000000bff0bf7220 */ /* 0x000fe20000410000 */
[----:B------:R-:W-:Y:S01]  /*17a0*/  PRMT R193, RZ, 0x7610, R27 ;  /* 0x00007610ffc17816 */ /* 0x000fe2000000001b */
[----:B------:R-:W-:Y:S02]  /*17b0*/  FMUL.FTZ R17, R216, R17 ;  /* 0x00000011d8117220 */ /* 0x000fe40000410000 */
[-C--:B------:R-:W-:Y:S02]  /*17c0*/  FFMA.FTZ R126, R16, R192.reuse, R126 ;  /* 0x000000c0107e7223 */ /* 0x080fe4000001007e */
[----:B------:R-:W-:Y:S02]  /*17d0*/  FADD.FTZ R58, R58, R192 ;  /* 0x000000c03a3a7221 */ /* 0x000fe40000010000 */
[----:B------:R-:W-:-:S02]  /*17e0*/  FMUL.FTZ R192, R239, R192 ;  /* 0x000000c0efc07220 */ /* 0x000fc40000410000 */
[----:B--2---:R-:W-:-:S04]  /*17f0*/  FMUL.FTZ R178, R178, R169 ;  /* 0x000000a9b2b27220 */ /* 0x004fc80000410000 */
[----:B------:R-:W-:Y:S02]  /*1800*/  FFMA.FTZ R170, R2, R178, RZ ;  /* 0x000000b202aa7223 */ /* 0x000fe400000100ff */
[----:B---3--:R-:W-:Y:S02]  /*1810*/  FMUL.FTZ R179, R179, R168 ;  /* 0x000000a8b3b37220 */ /* 0x008fe40000410000 */
[----:B------:R-:W-:Y:S02]  /*1820*/  FADD.FTZ R168, RZ, R178 ;  /* 0x000000b2ffa87221 */ /* 0x000fe40000010000 */
[----:B------:R-:W-:Y:S02]  /*1830*/  FFMA.FTZ R171, R3, R179, R170 ;  /* 0x000000b303ab7223 */ /* 0x000fe400000100aa */
[----:B------:R-:W-:Y:S02]  /*1840*/  FADD.FTZ R169, R168, R179 ;  /* 0x000000b3a8a97221 */ /* 0x000fe40000010000 */
[----:B----4-:R-:W-:-:S04]  /*1850*/  FMUL.FTZ R180, R248, R180 ;  /* 0x000000b4f8b47220 */ /* 0x010fc80000410000 */
[----:B------:R-:W-:Y:S02]  /*1860*/  FADD.FTZ R168, R169, R180 ;  /* 0x000000b4a9a87221 */ /* 0x000fe40000010000 */
[----:B------:R-:W-:Y:S02]  /*1870*/  FFMA.FTZ R170, R4, R180, R171 ;  /* 0x000000b404aa7223 */ /* 0x000fe400000100ab */
[----:B------:R-:W-:-:S04]  /*1880*/  FMUL.FTZ R181, R251, R181 ;  /* 0x000000b5fbb57220 */ /* 0x000fc80000410000 */
[----:B------:R-:W-:Y:S02]  /*1890*/  FADD.FTZ R169, R168, R181 ;  /* 0x000000b5a8a97221 */ /* 0x000fe40000010000 */
[----:B------:R-:W-:Y:S02]  /*18a0*/  FFMA.FTZ R171, R5, R181, R170 ;  /* 0x000000b505ab7223 */ /* 0x000fe400000100aa */
[----:B------:R-:W-:-:S04]  /*18b0*/  FMUL.FTZ R182, R252, R182 ;  /* 0x000000b6fcb67220 */ /* 0x000fc80000410000 */
        /* <DEDUP_REMOVED lines=19> */
[----:B------:R-:W-:Y:S01]  /*19f0*/  FFMA.FTZ R171, R15, R191, R170 ;  /* 0x000000bf0fab7223 */ /* 0x000fe200000100aa */
[----:B------:R-:W-:Y:S01]  /*1a00*/  PRMT R194, RZ, 0x5410, R172 ;  /* 0x00005410ffc27816 */ /* 0x000fe200000000ac */
[----:B------:R-:W-:Y:S02]  /*1a10*/  FMUL.FTZ R18, R216, R18 ;  /* 0x00000012d8127220 */ /* 0x000fe40000410000 */
[-C--:B------:R-:W-:Y:S02]  /*1a20*/  FFMA.FTZ R127, R17, R193.reuse, R127 ;  /* 0x000000c1117f7223 */ /* 0x080fe4000001007f */
[----:B------:R-:W-:Y:S02]  /*1a30*/  FADD.FTZ R59, R59, R193 ;  /* 0x000000c13b3b7221 */ /* 0x000fe40000010000 */
[----:B------:R-:W-:-:S02]  /*1a40*/  FMUL.FTZ R193, R238, R193 ;  /* 0x000000c1eec17220 */ /* 0x000fc40000410000 */
        /* <DEDUP_REMOVED lines=38> */
[-C--:B------:R-:W-:Y:S02]  /*1cb0*/  FFMA.FTZ R117, R23, R203.reuse, R117 ;  /* 0x000000cb17757223 */ /* 0x080fe40000010075 */
[----:B------:R-:W-:Y:S02]  /*1cc0*/  FADD.FTZ R65, R65, R203 ;  /* 0x000000cb41417221 */ /* 0x000fe40000010000 */
[----:B------:R-:W-:Y:S02]  /*1cd0*/  FMUL.FTZ R203, R232, R203 ;  /* 0x000000cbe8cb7220 */ /* 0x000fe40000410000 */
[----:B------:R-:W-:-:S02]  /*1ce0*/  FADD.FTZ R168, R169, R202 ;  /* 0x000000caa9a87221 */ /* 0x000fc40000010000 */
[----:B------:R-:W-:Y:S01]  /*1cf0*/  FFMA.FTZ R170, R22, R202, R171 ;  /* 0x000000ca16aa7223 */ /* 0x000fe200000100ab */
[----:B------:R-:W-:Y:S01]  /*1d00*/  PRMT R205, RZ, 0x7610, R175 ;  /* 0x00007610ffcd7816 */ /* 0x000fe200000000af */
[-C--:B------:R-:W-:Y:S02]  /*1d10*/  FFMA.FTZ R118, R24, R204.reuse, R118 ;  /* 0x000000cc18767223 */ /* 0x080fe40000010076 */
[----:B------:R-:W-:Y:S02]  /*1d20*/  FADD.FTZ R66, R66, R204 ;  /* 0x000000cc42427221 */ /* 0x000fe40000010000 */
[----:B------:R-:W-:Y:S02]  /*1d30*/  FMUL.FTZ R204, R231, R204 ;  /* 0x000000cce7cc7220 */ /* 0x000fe40000410000 */
[----:B------:R-:W-:Y:S02]  /*1d40*/  FADD.FTZ R169, R168, R203 ;  /* 0x000000cba8a97221 */ /* 0x000fe40000010000 */
[----:B------:R-:W-:-:S02]  /*1d50*/  FFMA.FTZ R171, R23, R203, R170 ;  /* 0x000000cb17ab7223 */ /* 0x000fc400000100aa */
[-C--:B------:R-:W-:Y:S02]  /*1d60*/  FFMA.FTZ R119, R25, R205.reuse, R119 ;  /* 0x000000cd19777223 */ /* 0x080fe40000010077 */
[----:B------:R-:W-:Y:S02]  /*1d70*/  FADD.FTZ R67, R67, R205 ;  /* 0x000000cd43437221 */ /* 0x000fe40000010000 */
[----:B------:R-:W-:Y:S02]  /*1d80*/  FMUL.FTZ R205, R230, R205 ;  /* 0x000000cde6cd7220 */ /* 0x000fe40000410000 */
[----:B------:R-:W-:Y:S02]  /*1d90*/  FADD.FTZ R168, R169, R204 ;  /* 0x000000cca9a87221 */ /* 0x000fe40000010000 */
[----:B------:R-:W-:Y:S02]  /*1da0*/  FFMA.FTZ R170, R24, R204, R171 ;  /* 0x000000cc18aa7223 */ /* 0x000fe400000100ab */
[----:B------:R-:W-:-:S02]  /*1db0*/  FMUL.FTZ R27, R216, R247 ;  /* 0x000000f7d81b7220 */ /* 0x000fc40000410000 */
        /* <DEDUP_REMOVED lines=39> */
[-C--:B------:R-:W-:Y:S02]  /*2030*/  FFMA.FTZ R111, R177, R213.reuse, R111 ;  /* 0x000000d5b16f7223 */ /* 0x080fe4000001006f */
[----:B------:R-:W-:Y:S02]  /*2040*/  FADD.FTZ R75, R75, R213 ;  /* 0x000000d54b4b7221 */ /* 0x000fe40000010000 */
[----:B------:R-:W-:-:S02]  /*2050*/  FMUL.FTZ R213, R217, R213 ;  /* 0x000000d5d9d57220 */ /* 0x000fc40000410000 */
[----:B------:R-:W-:Y:S02]  /*2060*/  FADD.FTZ R248, R169, R212 ;  /* 0x000000d4a9f87221 */ /* 0x000fe40000010000 */
[----:B------:R-:W-:Y:S02]  /*2070*/  FFMA.FTZ R168, R176, R212, R171 ;  /* 0x000000d4b0a87223 */ /* 0x000fe400000100ab */
[----:B------:R-:W-:Y:S02]  /*2080*/  FADD.FTZ R248, R248, R213 ;  /* 0x000000d5f8f87221 */ /* 0x000fe40000010000 */
[----:B------:R-:W-:Y:S02]  /*2090*/  FFMA.FTZ R247, R177, R213, R168 ;  /* 0x000000d5b1f77223 */ /* 0x000fe400000100a8 */
.L_x_453:
[----:B------:R-:W-:Y:S05]  /*20a0*/  BSYNC B0 ;  /* 0x0000000000007941 */ /* 0x000fea0003800000 */
.L_x_451:
[----:B0-----:R-:W0:Y:S01]  /*20b0*/  S2R R197, SR_TID.X ;  /* 0x0000000000c57919 */ /* 0x001e220000002100 */
[----:B------:R-:W-:Y:S02]  /*20c0*/  LOP3.LUT P2, RZ, R214, 0xff, RZ, 0xc0, !PT ;  /* 0x000000ffd6ff7812 */ /* 0x000fe4000784c0ff */
[----:B0-----:R-:W-:Y:S02]  /*20d0*/  LOP3.LUT P0, RZ, R197, 0x1f, RZ, 0xc0, !PT ;  /* 0x0000001fc5ff7812 */ /* 0x001fe4000780c0ff */
[----:B------:R-:W-:-:S04]  /*20e0*/  SHF.R.U32.HI R197, RZ, 0x5, R197 ;  /* 0x00000005ffc57819 */ /* 0x000fc800000116c5 */
[----:B------:R-:W-:-:S05]  /*20f0*/  LOP3.LUT R196, R197, 0x7fffffc, RZ, 0xc0, !PT ;  /* 0x07fffffcc5c47812 */ /* 0x000fca00078ec0ff */
[----:B------:R-:W-:Y:S01]  /*2100*/  @!P2 IADD3 R196, R196, 0x4, RZ ;  /* 0x00000004c4c4a810 */ /* 0x000fe20007ffe0ff */
[----:B------:R-:W-:Y:S05]  /*2110*/  BRA.DIV ~URZ, `(.L_x_454) ;  /* 0x000037327f007947 */ /* 0x000fea000b800000 */
[----:B------:R0:W1:Y:S02]  /*2120*/  SHFL.DOWN PT, R171, R248, 0x10, 0x1f ;  /* 0x0a001f00f8ab7f89 */ /* 0x00006400000e0000 */
.L_x_559:
        /* <DEDUP_REMOVED lines=18> */
.L_x_560:
[----:B------:R-:W-:Y:S01]  /*2250*/  @!P0 LOP3.LUT R197, R197, 0x3, RZ, 0xc0, !PT ;  /* 0x00000003c5c58812 */ /* 0x000fe200078ec0ff */
[----:B--2---:R-:W-:Y:S01]  /*2260*/  FADD.FTZ R168, R171, R248 ;  /* 0x000000f8aba87221 */ /* 0x004fe20000010000 */
[----:B------:R-:W-:Y:S01]  /*2270*/  WARPSYNC 0xffffffff ;  /* 0xffffffff00007948 */ /* 0x000fe20003800000 */
[----:B-1----:R-:W-:Y:S01]  /*2280*/  FADD.FTZ R169, R169, R247 ;  /* 0x000000f7a9a97221 */ /* 0x002fe20000010000 */
[C---:B-----5:R-:W-:Y:S01]  /*2290*/  ISETP.GE.AND P2, PT, R227.reuse, 0x1, PT ;  /* 0x00000001e300780c */ /* 0x060fe20003f46270 */
[----:B------:R-:W-:Y:S01]  /*22a0*/  @!P0 IMAD.IADD R199, R196, 0x1, R197 ;  /* 0x00000001c4c78824 */ /* 0x000fe200078e02c5 */
[----:B------:R-:W1:Y:S04]  /*22b0*/  S2R R251, SR_TID.X ;  /* 0x0000000000fb7919 */ /* 0x000e680000002100 */
[----:B------:R-:W-:Y:S04]  /*22c0*/  @!P0 STS.64 [R199.X8+0x4000], R168 ;  /* 0x004000a8c7008388 */ /* 0x000fe80000008a00 */
[----:B------:R-:W-:Y:S03]  /*22d0*/  BAR.SYNC.DEFER_BLOCKING 0x0 ;  /* 0x0000000000007b1d */ /* 0x000fe60000010000 */
[----:B------:R-:W-:-:S05]  /*22e0*/  @P2 IADD3 R227, R227, -0x1, RZ ;  /* 0xffffffffe3e32810 */ /* 0x000fca0007ffe0ff */
[----:B------:R-:W-:Y:S01]  /*22f0*/  @P2 IMAD R227, R227, c[0x0][0x168], RZ ;  /* 0x00005a00e3e32a24 */ /* 0x000fe200078e02ff */
[----:B-1----:R-:W-:Y:S01]  /*2300*/  LOP3.LUT R251, R251, 0x7f, RZ, 0xc0, !PT ;  /* 0x0000007ffbfb7812 */ /* 0x002fe200078ec0ff */
[----:B------:R-:W1:Y:S02]  /*2310*/  LDS.128 R168, [R196.X8+0x4000] ;  /* 0x00400000c4a87984 */ /* 0x000e640000008c00 */
[----:B-1----:R-:W-:Y:S02]  /*2320*/  FADD.FTZ R197, RZ, R168 ;  /* 0x000000a8ffc57221 */ /* 0x002fe40000010000 */
[----:B------:R-:W-:Y:S02]  /*2330*/  FADD.FTZ R198, RZ, R169 ;  /* 0x000000a9ffc67221 */ /* 0x000fe40000010000 */
[----:B------:R-:W-:Y:S02]  /*2340*/  FADD.FTZ R197, R170, R197 ;  /* 0x000000c5aac57221 */ /* 0x000fe40000010000 */
[----:B------:R-:W-:-:S02]  /*2350*/  FADD.FTZ R198, R171, R198 ;  /* 0x000000c6abc67221 */ /* 0x000fc40000010000 */
[----:B------:R-:W1:Y:S02]  /*2360*/  LDS.128 R168, [R196.X8+0x4010] ;  /* 0x00401000c4a87984 */ /* 0x000e640000008c00 */
[----:B-1----:R-:W-:Y:S01]  /*2370*/  FADD.FTZ R197, R197, R168 ;  /* 0x000000a8c5c57221 */ /* 0x002fe20000010000 */
[----:B------:R-:W-:Y:S01]  /*2380*/  @P2 SHF.R.S32.HI R168, RZ, 0x1f, R227 ;  /* 0x0000001fffa82819 */ /* 0x000fe200000114e3 */
[----:B------:R-:W-:Y:S02]  /*2390*/  FADD.FTZ R198, R198, R169 ;  /* 0x000000a9c6c67221 */ /* 0x000fe40000010000 */
[----:B------:R-:W-:Y:S01]  /*23a0*/  FADD.FTZ R197, R170, R197 ;  /* 0x000000c5aac57221 */ /* 0x000fe20000010000 */
[----:B------:R-:W-:Y:S01]  /*23b0*/  @P2 LEA.HI R168, R168, R227, RZ, 0x3 ;  /* 0x000000e3a8a82211 */ /* 0x000fe200078f18ff */
[----:B------:R-:W-:Y:S01]  /*23c0*/  @P2 IMAD.MOV.U32 R169, RZ, RZ, 0x10 ;  /* 0x00000010ffa92424 */ /* 0x000fe200078e00ff */
[----:B------:R-:W-:Y:S01]  /*23d0*/  MOV R170, RZ ;  /* 0x000000ff00aa7202 */ /* 0x000fe20000000f00 */
[----:B------:R-:W-:Y:S01]  /*23e0*/  FADD.FTZ R196, R171, R198 ;  /* 0x000000c6abc47221 */ /* 0x000fe20000010000 */
[----:B------:R-:W-:-:S05]  /*23f0*/  @P2 LEA.HI.SX32 R170, R168, R251, 0x1d ;  /* 0x000000fba8aa2211 */ /* 0x000fca00078feaff */
[----:B------:R-:W-:-:S05]  /*2400*/  @P2 IMAD.WIDE.U32 R168, R170, R169, c[0x0][0x170] ;  /* 0x00005c00aaa82625 */ /* 0x000fca00078e00a9 */
[----:B------:R1:W5:Y:S01]  /*2410*/  @P2 LDG.E.128 R156, [R168.64] ;  /* 0x00000004a89c2981 */ /* 0x000362000c1e1d00 */
[----:B------:R-:W-:Y:S01]  /*2420*/  BSSY B0, `(.L_x_456) ;  /* 0x0000017000007945 */ /* 0x000fe20003800000 */
[----:B------:R-:W-:Y:S02]  /*2430*/  FMUL.FTZ R171, R197, c[0x0][0x1e0] ;  /* 0x00007800c5ab7a20 */ /* 0x000fe40000410000 */
[----:B------:R-:W-:Y:S01]  /*2440*/  FMUL.FTZ R196, R196, c[0x0][0x1e0] ;  /* 0x00007800c4c47a20 */ /* 0x000fe20000410000 */
[----:B------:R-:W-:Y:S05]  /*2450*/  @P1 BRA `(.L_x_457) ;  /* 0x0000008000001947 */ /* 0x000fea0003800000 */
[----:B------:R-:W-:Y:S01]  /*2460*/  ULDC.64 UR6, c[0x0][0x218] ;  /* 0x0000860000067ab9 */ /* 0x000fe20000000a00 */
[----:B-1----:R-:W-:Y:S01]  /*2470*/  HFMA2.MMA R169, -RZ, RZ, 0, 0 ;  /* 0x00000000ffa97435 */ /* 0x002fe200000001ff */
[----:B------:R-:W-:-:S04]  /*2480*/  UISETP.NE.U32.AND UP0, UPT, URZ, UR6, UPT ;  /* 0x000000063f00728c */ /* 0x000fc8000bf05070 */
[----:B------:R-:W-:-:S06]  /*2490*/  UISETP.NE.AND.EX UP0, UPT, URZ, UR7, UPT, UP0 ;  /* 0x000000073f00728c */ /* 0x000fcc000bf05300 */
[----:B------:R-:W-:-:S13]  /*24a0*/  PLOP3.LUT P3, PT, PT, PT, UP0, 0x80, 0x0 ;  /* 0x000000000000781c */ /* 0x000fda0003f6f008 */
[----:B------:R-:W-:Y:S05]  /*24b0*/  @!P3 BRA `(.L_x_458) ;  /* 0x000000d00000b947 */ /* 0x000fea0003800000 */
[----:B------:R-:W-:Y:S01]  /*24c0*/  PRMT R169, RZ, 0x5410, R140 ;  /* 0x00005410ffa97816 */ /* 0x000fe2000000008c */
[----:B------:R-:W-:Y:S05]  /*24d0*/  BRA `(.L_x_458) ;  /* 0x000000b000007947 */ /* 0x000fea0003800000 */
.L_x_457:
[----:B------:R-:W-:Y:S01]  /*24e0*/  ULDC.64 UR6, c[0x0][0x218] ;  /* 0x0000860000067ab9 */ /* 0x000fe20000000a00 */
[----:B------:R-:W-:Y:S01]  /*24f0*/  ISETP.NE.AND P0, PT, R215, RZ, PT ;  /* 0x000000ffd700720c */ /* 0x000fe20003f05270 */
[----:B------:R-:W-:-:S03]  /*2500*/  UISETP.NE.U32.AND UP0, UPT, URZ, UR6, UPT ;  /* 0x000000063f00728c */ /* 0x000fc6000bf05070 */
[----:B-1----:R-:W-:Y:S01]  /*2510*/  FSEL R169, R171, RZ, !P0 ;  /* 0x000000ffaba97208 */ /* 0x002fe20004000000 */
[----:B------:R-:W-:-:S04]  /*2520*/  UISETP.NE.AND.EX UP0, UPT, URZ, UR7, UPT, UP0 ;  /* 0x000000073f00728c */ /* 0x000fc8000bf05300 */
[----:B------:R-:W-:Y:S02]  /*2530*/  FFMA.FTZ R169, R2, R196, R169 ;  /* 0x000000c402a97223 */ /* 0x000fe400000100a9 */
[----:B------:R-:W-:Y:S02]  /*2540*/  PLOP3.LUT P3, PT, PT, PT, UP0, 0x80, 0x0 ;  /* 0x000000000000781c */ /* 0x000fe40003f6f008 */
[----:B------:R-:W-:-:S04]  /*2550*/  FADD.FTZ R169, R178, -R169 ;  /* 0x800000a9b2a97221 */ /* 0x000fc80000010000 */
[----:B------:R-:W-:-:S07]  /*2560*/  FMUL.FTZ R169, R216, R169 ;  /* 0x000000a9d8a97220 */ /* 0x000fce0000410000 */
[----:B------:R-:W-:-:S05]  /*2570*/  @P3 PRMT R168, RZ, 0x5410, R140 ;  /* 0x00005410ffa83816 */ /* 0x000fca000000008c */
[----:B------:R-:W-:Y:S02]  /*2580*/  @P3 FADD.FTZ R169, R169, R168 ;  /* 0x000000a8a9a93221 */ /* 0x000fe40000010000 */
.L_x_458:
[----:B------:R-:W-:Y:S05]  /*2590*/  BSYNC B0 ;  /* 0x0000000000007941 */ /* 0x000fea0003800000 */
.L_x_456:
[----:B------:R-:W-:Y:S01]  /*25a0*/  ISETP.NE.U32.AND P0, PT, RZ, c[0x0][0x258], PT ;  /* 0x00009600ff007a0c */ /* 0x000fe20003f05070 */
[----:B------:R-:W-:Y:S03]  /*25b0*/  BSSY B0, `(.L_x_459) ;  /* 0x0000017000007945 */ /* 0x000fe60003800000 */
[----:B------:R-:W-:-:S13]  /*25c0*/  ISETP.NE.AND.EX P0, PT, RZ, c[0x0][0x25c], PT, P0 ;  /* 0x00009700ff007a0c */ /* 0x000fda0003f05300 */
[----:B------:R-:W-:Y:S01]  /*25d0*/  @P0 F2FP.BF16.PACK_AB R168, RZ, R169 ;  /* 0x000000a9ffa8023e */ /* 0x000fe200000010ff */
[----:B------:R-:W-:-:S03]  /*25e0*/  @P2 FMUL.FTZ R169, R169, c[0x0][0x1ec] ;  /* 0x00007b00a9a92a20 */ /* 0x000fc60000410000 */
[----:B------:R-:W-:Y:S02]  /*25f0*/  @P0 PRMT R160, R168, 0x7610, R160 ;  /* 0x00007610a8a00816 */ /* 0x000fe400000000a0 */
[----:B-----5:R-:W-:-:S05]  /*2600*/  @P2 PRMT R168, RZ, 0x5410, R156 ;  /* 0x00005410ffa82816 */ /* 0x020fca000000009c */
[----:B------:R-:W-:Y:S01]  /*2610*/  @P2 FFMA.FTZ R76, R169, R168, R76 ;  /* 0x000000a8a94c2223 */ /* 0x000fe2000001004c */
[----:B------:R-:W-:-:S05]  /*2620*/  @P2 PRMT R168, RZ, 0x5410, R28 ;  /* 0x00005410ffa82816 */ /* 0x000fca000000001c */
        /* <DEDUP_REMOVED lines=8> */
.L_x_460:
[----:B------:R-:W-:-:S04]  /*26b0*/  ISETP.NE.AND P4, PT, R215, RZ, PT ;  /* 0x000000ffd700720c */ /* 0x000fc80003f85270 */
[----:B------:R-:W-:-:S05]  /*26c0*/  FSEL R168, R171, RZ, !P4 ;  /* 0x000000ffaba87208 */ /* 0x000fca0006000000 */
[----:B------:R-:W-:-:S04]  /*26d0*/  FFMA.FTZ R168, R3, R196, R168 ;  /* 0x000000c403a87223 */ /* 0x000fc800000100a8 */
[----:B------:R-:W-:Y:S01]  /*26e0*/  FADD.FTZ R169, R179, -R168 ;  /* 0x800000a8b3a97221 */ /* 0x000fe20000010000 */
[----:B------:R-:W-:-:S03]  /*26f0*/  @P3 PRMT R168, RZ, 0x7610, R140 ;  /* 0x00007610ffa83816 */ /* 0x000fc6000000008c */
[----:B------:R-:W-:-:S04]  /*2700*/  FMUL.FTZ R169, R216, R169 ;  /* 0x000000a9d8a97220 */ /* 0x000fc80000410000 */
[----:B------:R-:W-:Y:S02]  /*2710*/  @P3 FADD.FTZ R169, R169, R168 ;  /* 0x000000a8a9a93221 */ /* 0x000fe40000010000 */
.L_x_461:
[----:B------:R-:W-:Y:S05]  /*2720*/  BSYNC B0 ;  /* 0x0000000000007941 */ /* 0x000fea0003800000 */
.L_x_459:
[----:B------:R-:W-:Y:S01]  /*2730*/  @P0 F2FP.BF16.PACK_AB R168, RZ, R169 ;  /* 0x000000a9ffa8023e */ /* 0x000fe200000010ff */
[----:B------:R-:W-:Y:S03]  /*2740*/  BSSY B0, `(.L_x_462) ;  /* 0x0000015000007945 */ /* 0x000fe60003800000 */
[----:B------:R-:W-:Y:S01]  /*2750*/  @P0 PRMT R160, R160, 0x5410, R168 ;  /* 0x00005410a0a00816 */ /* 0x000fe200000000a8 */
[----:B------:R-:W-:Y:S01]  /*2760*/  @P2 FMUL.FTZ R168, R169, c[0x0][0x1ec] ;  /* 0x00007b00a9a82a20 */ /* 0x000fe20000410000 */
[----:B------:R-:W-:-:S05]  /*2770*/  @P2 PRMT R169, RZ, 0x7610, R156 ;  /* 0x00007610ffa92816 */ /* 0x000fca000000009c */
[----:B------:R-:W-:Y:S01]  /*2780*/  @P2 FFMA.FTZ R77, R168, R169, R77 ;  /* 0x000000a9a84d2223 */ /* 0x000fe2000001004d */
[----:B------:R-:W-:-:S05]  /*2790*/  @P2 PRMT R169, RZ, 0x7610, R28 ;  /* 0x00007610ffa92816 */ /* 0x000fca000000001c */
        /* <DEDUP_REMOVED lines=8> */
.L_x_463:
[----:B------:R-:W-:Y:S02]  /*2820*/  ISETP.NE.AND P4, PT, R215, RZ, PT ;  /* 0x000000ffd700720c */ /* 0x000fe40003f85270 */
[----:B------:R-:W-:Y:S02]  /*2830*/  @P3 PRMT R168, RZ, 0x5410, R141 ;  /* 0x00005410ffa83816 */ /* 0x000fe4000000008d */
[----:B------:R-:W-:-:S05]  /*2840*/  FSEL R169, R171, RZ, !P4 ;  /* 0x000000ffaba97208 */ /* 0x000fca0006000000 */
[----:B------:R-:W-:-:S04]  /*2850*/  FFMA.FTZ R169, R4, R196, R169 ;  /* 0x000000c404a97223 */ /* 0x000fc800000100a9 */
[----:B------:R-:W-:-:S04]  /*2860*/  FADD.FTZ R169, R180, -R169 ;  /* 0x800000a9b4a97221 */ /* 0x000fc80000010000 */
[----:B------:R-:W-:-:S04]  /*2870*/  FMUL.FTZ R169, R216, R169 ;  /* 0x000000a9d8a97220 */ /* 0x000fc80000410000 */
[----:B------:R-:W-:Y:S02]  /*2880*/  @P3 FADD.FTZ R169, R169, R168 ;  /* 0x000000a8a9a93221 */ /* 0x000fe40000010000 */
.L_x_464:
[----:B------:R-:W-:Y:S05]  /*2890*/  BSYNC B0 ;  /* 0x0000000000007941 */ /* 0x000fea0003800000 */
.L_x_462:
[----:B------:R-:W-:Y:S01]  /*28a0*/  @P0 F2FP.BF16.PACK_AB R168, RZ, R169 ;  /* 0x000000a9ffa8023e */ /* 0x000fe200000010ff */
[----:B------:R-:W-:Y:S01]  /*28b0*/  @P2 FMUL.FTZ R169, R169, c[0x0][0x1ec] ;  /* 0x00007b00a9a92a20 */ /* 0x000fe20000410000 */
[----:B------:R-:W-:Y:S02]  /*28c0*/  BSSY B0, `(.L_x_465) ;  /* 0x0000014000007945 */ /* 0x000fe40003800000 */
[----:B------:R-:W-:Y:S02]  /*28d0*/  @P0 PRMT R161, R168, 0x7610, R161 ;  /* 0x00007610a8a10816 */ /* 0x000fe400000000a1 */
[----:B------:R-:W-:-:S05]  /*28e0*/  @P2 PRMT R168, RZ, 0x5410, R157 ;  /* 0x00005410ffa82816 */ /* 0x000fca000000009d */
[----:B------:R-:W-:Y:S01]  /*28f0*/  @P2 FFMA.FTZ R78, R169, R168, R78 ;  /* 0x000000a8a94e2223 */ /* 0x000fe2000001004e */
[----:B------:R-:W-:-:S05]  /*2900*/  @P2 PRMT R168, RZ, 0x5410, R29 ;  /* 0x00005410ffa82816 */ /* 0x000fca000000001d */
        /* <DEDUP_REMOVED lines=8> */
.L_x_466:
[----:B------:R-:W-:-:S04]  /*2990*/  ISETP.NE.AND P4, PT, R215, RZ, PT ;  /* 0x000000ffd700720c */ /* 0x000fc80003f85270 */
[----:B------:R-:W-:-:S05]  /*29a0*/  FSEL R168, R171, RZ, !P4 ;  /* 0x000000ffaba87208 */ /* 0x000fca0006000000 */
[----:B------:R-:W-:-:S04]  /*29b0*/  FFMA.FTZ R168, R5, R196, R168 ;  /* 0x000000c405a87223 */ /* 0x000fc800000100a8 */
[----:B------:R-:W-:Y:S01]  /*29c0*/  FADD.FTZ R169, R181, -R168 ;  /* 0x800000a8b5a97221 */ /* 0x000fe20000010000 */
[----:B------:R-:W-:-:S03]  /*29d0*/  @P3 PRMT R168, RZ, 0x7610, R141 ;  /* 0x00007610ffa83816 */ /* 0x000fc6000000008d */
[----:B------:R-:W-:-:S04]  /*29e0*/  FMUL.FTZ R169, R216, R169 ;  /* 0x000000a9d8a97220 */ /* 0x000fc80000410000 */
[----:B------:R-:W-:Y:S02]  /*29f0*/  @P3 FADD.FTZ R169, R169, R168 ;  /* 0x000000a8a9a93221 */ /* 0x000fe40000010000 */
.L_x_467:
[----:B------:R-:W-:Y:S05]  /*2a00*/  BSYNC B0 ;  /* 0x0000000000007941 */ /* 0x000fea0003800000 */
.L_x_465:
        /* <DEDUP_REMOVED lines=15> */
.L_x_469:
[----:B------:R-:W-:Y:S02]  /*2b00*/  ISETP.NE.AND P4, PT, R215, RZ, PT ;  /* 0x000000ffd700720c */ /* 0x000fe40003f85270 */
[----:B------:R-:W-:Y:S02]  /*2b10*/  @P3 PRMT R168, RZ, 0x5410, R142 ;  /* 0x00005410ffa83816 */ /* 0x000fe4000000008e */
[----:B------:R-:W-:-:S05]  /*2b20*/  FSEL R169, R171, RZ, !P4 ;  /* 0x000000ffaba97208 */ /* 0x000fca0006000000 */
[----:B------:R-:W-:-:S04]  /*2b30*/  FFMA.FTZ R169, R6, R196, R169 ;  /* 0x000000c406a97223 */ /* 0x000fc800000100a9 */
[----:B------:R-:W-:-:S04]  /*2b40*/  FADD.FTZ R169, R182, -R169 ;  /* 0x800000a9b6a97221 */ /* 0x000fc80000010000 */
[----:B------:R-:W-:-:S04]  /*2b50*/  FMUL.FTZ R169, R216, R169 ;  /* 0x000000a9d8a97220 */ /* 0x000fc80000410000 */
[----:B------:R-:W-:Y:S02]  /*2b60*/  @P3 FADD.FTZ R169, R169, R168 ;  /* 0x000000a8a9a93221 */ /* 0x000fe40000010000 */
.L_x_470:
[----:B------:R-:W-:Y:S05]  /*2b70*/  BSYNC B0 ;  /* 0x0000000000007941 */ /* 0x000fea0003800000 */
.L_x_468:
        /* <DEDUP_REMOVED lines=15> */
.L_x_472:
[----:B------:R-:W-:-:S04]  /*2c70*/  ISETP.NE.AND P4, PT, R215, RZ, PT ;  /* 0x000000ffd700720c */ /* 0x000fc80003f85270 */
[----:B------:R-:W-:-:S05]  /*2c80*/  FSEL R168, R171, RZ, !P4 ;  /* 0x000000ffaba87208 */ /* 0x000fca0006000000 */
[----:B------:R-:W-:-:S04]  /*2c90*/  FFMA.FTZ R168, R7, R196, R168 ;  /* 0x000000c407a87223 */ /* 0x000fc800000100a8 */
[----:B------:R-:W-:Y:S01]  /*2ca0*/  FADD.FTZ R169, R183, -R168 ;  /* 0x800000a8b7a97221 */ /* 0x000fe20000010000 */
[----:B------:R-:W-:-:S03]  /*2cb0*/  @P3 PRMT R168, RZ, 0x7610, R142 ;  /* 0x00007610ffa83816 */ /* 0x000fc6000000008e */
[----:B------:R-:W-:-:S04]  /*2cc0*/  FMUL.FTZ R169, R216, R169 ;  /* 0x000000a9d8a97220 */ /* 0x000fc80000410000 */
[----:B------:R-:W-:Y:S02]  /*2cd0*/  @P3 FADD.FTZ R169, R169, R168 ;  /* 0x000000a8a9a93221 */ /* 0x000fe40000010000 */
.L_x_473:
[----:B------:R-:W-:Y:S05]  /*2ce0*/  BSYNC B0 ;  /* 0x0000000000007941 */ /* 0x000fea0003800000 */
.L_x_471:
        /* <DEDUP_REMOVED lines=15> */
.L_x_475:
[----:B------:R-:W-:Y:S02]  /*2de0*/  ISETP.NE.AND P4, PT, R215, RZ, PT ;  /* 0x000000ffd700720c */ /* 0x000fe40003f85270 */
[----:B------:R-:W-:Y:S02]  /*2df0*/  @P3 PRMT R168, RZ, 0x5410, R143 ;  /* 0x00005410ffa83816 */ /* 0x000fe4000000008f */
[----:B------:R-:W-:-:S05]  /*2e00*/  FSEL R169, R171, RZ, !P4 ;  /* 0x000000ffaba97208 */ /* 0x000fca0006000000 */
[----:B------:R-:W-:-:S04]  /*2e10*/  FFMA.FTZ R169, R8, R196, R169 ;  /* 0x000000c408a97223 */ /* 0x000fc800000100a9 */
[----:B------:R-:W-:-:S04]  /*2e20*/  FADD.FTZ R169, R184, -R169 ;  /* 0x800000a9b8a97221 */ /* 0x000fc80000010000 */
[----:B------:R-:W-:-:S04]  /*2e30*/  FMUL.FTZ R169, R216, R169 ;  /* 0x000000a9d8a97220 */ /* 0x000fc80000410000 */
[----:B------:R-:W-:Y:S02]  /*2e40*/  @P3 FADD.FTZ R169, R169, R168 ;  /* 0x000000a8a9a93221 */ /* 0x000fe40000010000 */
.L_x_476:
[----:B------:R-:W-:Y:S05]  /*2e50*/  BSYNC B0 ;  /* 0x0000000000007941 */ /* 0x000fea0003800000 */
.L_x_474:
        /* <DEDUP_REMOVED lines=15> */
.L_x_478:
[----:B------:R-:W-:-:S04]  /*2f50*/  ISETP.NE.AND P4, PT, R215, RZ, PT ;  /* 0x000000ffd700720c */ /* 0x000fc80003f85270 */
[----:B------:R-:W-:-:S05]  /*2f60*/  FSEL R168, R171, RZ, !P4 ;  /* 0x000000ffaba87208 */ /* 0x000fca0006000000 */
[----:B------:R-:W-:-:S04]  /*2f70*/  FFMA.FTZ R168, R9, R196, R168 ;  /* 0x000000c409a87223 */ /* 0x000fc800000100a8 */
[----:B------:R-:W-:Y:S01]  /*2f80*/  FADD.FTZ R169, R185, -R168 ;  /* 0x800000a8b9a97221 */ /* 0x000fe20000010000 */
[----:B------:R-:W-:-:S03]  /*2f90*/  @P3 PRMT R168, RZ, 0x7610, R143 ;  /* 0x00007610ffa83816 */ /* 0x000fc6000000008f */
[----:B------:R-:W-:-:S04]  /*2fa0*/  FMUL.FTZ R169, R216, R169 ;  /* 0x000000a9d8a97220 */ /* 0x000fc80000410000 */
[----:B------:R-:W-:Y:S02]  /*2fb0*/  @P3 FADD.FTZ R169, R169, R168 ;  /* 0x000000a8a9a93221 */ /* 0x000fe40000010000 */
.L_x_479:
[----:B------:R-:W-:Y:S05]  /*2fc0*/  BSYNC B0 ;  /* 0x0000000000007941 */ /* 0x000fea0003800000 */
.L_x_477:
[----:B------:R-:W-:Y:S01]  /*2fd0*/  @P0 F2FP.BF16.PACK_AB R168, RZ, R169 ;  /* 0x000000a9ffa8023e */ /* 0x000fe200000010ff */
[----:B------:R-:W-:Y:S01]  /*2fe0*/  BSSY B0, `(.L_x_480) ;  /* 0x0000014000007945 */ /* 0x000fe20003800000 */
[----:B------:R-:W-:Y:S02]  /*2ff0*/  @P2 MOV R197, 0x10 ;  /* 0x0000001000c52802 */ /* 0x000fe40000000f00 */
[----:B------:R-:W-:Y:S01]  /*3000*/  @P0 PRMT R163, R163, 0x5410, R168 ;  /* 0x00005410a3a30816 */ /* 0x000fe200000000a8 */
[----:B------:R-:W-:Y:S01]  /*3010*/  @P2 FMUL.FTZ R168, R169, c[0x0][0x1ec] ;  /* 0x00007b00a9a82a20 */ /* 0x000fe20000410000 */
[----:B------:R-:W-:-:S05]  /*3020*/  @P2 PRMT R169, RZ, 0x7610, R159 ;  /* 0x00007610ffa92816 */ /* 0x000fca000000009f */
[----:B------:R-:W-:Y:S01]  /*3030*/  @P2 FFMA.FTZ R83, R168, R169, R83 ;  /* 0x000000a9a8532223 */ /* 0x000fe20000010053 */
[----:B------:R-:W-:-:S05]  /*3040*/  @P2 PRMT R169, RZ, 0x7610, R31 ;  /* 0x00007610ffa92816 */ /* 0x000fca000000001f */
[----:B------:R-:W-:-:S05]  /*3050*/  @P2 FMUL.FTZ R169, R168, R169 ;  /* 0x000000a9a8a92220 */ /* 0x000fca0000410000 */
[----:B------:R-:W-:-:S04]  /*3060*/  @P2 F2FP.BF16.PACK_AB R169, RZ, R169 ;  /* 0x000000a9ffa9223e */ /* 0x000fc800000010ff */
[----:B------:R-:W-:Y:S02]  /*3070*/  @P2 PRMT R167, R167, 0x5410, R169 ;  /* 0x00005410a7a72816 */ /* 0x000fe400000000a9 */
[----:B------:R-:W-:-:S05]  /*3080*/  @P0 MOV R169, 0x10 ;  /* 0x0000001000a90802 */ /* 0x000fca0000000f00 */
[----:B------:R-:W-:-:S05]  /*3090*/  @P0 IMAD.WIDE.U32 R168, R226, R169, c[0x0][0x258] ;  /* 0x00009600e2a80625 */ /* 0x000fca00078e00a9 */
[----:B------:R1:W-:Y:S02]  /*30a0*/  @P0 STG.E.128 [R168.64], R160 ;  /* 0x000000a0a8000986 */ /* 0x0003e4000c101d04 */
[C---:B-1----:R-:W-:Y:S01]  /*30b0*/  @P2 IMAD.WIDE.U32 R168, R170.reuse, R197, c[0x0][0x248] ;  /* 0x00009200aaa82625 */ /* 0x042fe200078e00c5 */
[----:B------:R-:W-:-:S04]  /*30c0*/  IADD3 R197, R170, 0x80, RZ ;  /* 0x00000080aac57810 */ /* 0x000fc80007ffe0ff */
[----:B------:R1:W-:Y:S01]  /*30d0*/  @P2 STG.E.128 [R168.64], R164 ;  /* 0x000000a4a8002986 */ /* 0x0003e2000c101d04 */
[----:B------:R-:W-:Y:S05]  /*30e0*/  @!P2 BRA `(.L_x_481) ;  /* 0x000000300000a947 */ /* 0x000fea0003800000 */
[----:B------:R-:W-:-:S04]  /*30f0*/  IMAD.MOV.U32 R156, RZ, RZ, 0x10 ;  /* 0x00000010ff9c7424 */ /* 0x000fc800078e00ff */
[----:B------:R-:W-:-:S06]  /*3100*/  IMAD.WIDE.U32 R156, R197, R156, c[0x0][0x170] ;  /* 0x00005c00c59c7625 */ /* 0x000fcc00078e009c */
[----:B------:R-:W5:Y:S02]  /*3110*/  LDG.E.128 R156, [R156.64] ;  /* 0x000000049c9c7981 */ /* 0x000f64000c1e1d00 */
.L_x_481:
[----:B------:R-:W-:Y:S05]  /*3120*/  BSYNC B0 ;  /* 0x0000000000007941 */ /* 0x000fea0003800000 */
.L_x_480:
[----:B------:R-:W-:Y:S01]  /*3130*/  BSSY B0, `(.L_x_482) ;  /* 0x000000d000007945 */ /* 0x000fe20003800000 */
[----:B------:R-:W-:Y:S05]  /*3140*/  @P1 BRA `(.L_x_483) ;  /* 0x0000004000001947 */ /* 0x000fea0003800000 */
[----:B-1----:R-:W-:Y:S01]  /*3150*/  HFMA2.MMA R169, -RZ, RZ, 0, 0 ;  /* 0x00000000ffa97435 */ /* 0x002fe200000001ff */
[----:B------:R-:W-:Y:S05]  /*3160*/  @!P3 BRA `(.L_x_484) ;  /* 0x000000900000b947 */ /* 0x000fea0003800000 */
[----:B------:R-:W-:Y:S01]  /*3170*/  PRMT R169, RZ, 0x5410, R144 ;  /* 0x00005410ffa97816 */ /* 0x000fe20000000090 */
[----:B------:R-:W-:Y:S05]  /*3180*/  BRA `(.L_x_484) ;  /* 0x0000007000007947 */ /* 0x000fea0003800000 */
.L_x_483:
[----:B------:R-:W-:Y:S02]  /*3190*/  ISETP.NE.AND P4, PT, R215, RZ, PT ;  /* 0x000000ffd700720c */ /* 0x000fe40003f85270 */
[----:B-1----:R-:W-:Y:S02]  /*31a0*/  @P3 PRMT R168, RZ, 0x5410, R144 ;  /* 0x00005410ffa83816 */ /* 0x002fe40000000090 */
[----:B------:R-:W-:-:S05]  /*31b0*/  FSEL R169, R171, RZ, !P4 ;  /* 0x000000ffaba97208 */ /* 0x000fca0006000000 */
[----:B------:R-:W-:-:S04]  /*31c0*/  FFMA.FTZ R169, R10, R196, R169 ;  /* 0x000000c40aa97223 */ /* 0x000fc800000100a9 */
[----:B------:R-:W-:-:S04]  /*31d0*/  FADD.FTZ R169, R186, -R169 ;  /* 0x800000a9baa97221 */ /* 0x000fc80000010000 */
[----:B------:R-:W-:-:S04]  /*31e0*/  FMUL.FTZ R169, R216, R169 ;  /* 0x000000a9d8a97220 */ /* 0x000fc80000410000 */
[----:B------:R-:W-:Y:S02]  /*31f0*/  @P3 FADD.FTZ R169, R169, R168 ;  /* 0x000000a8a9a93221 */ /* 0x000fe40000010000 */
.L_x_484:
[----:B------:R-:W-:Y:S05]  /*3200*/  BSYNC B0 ;  /* 0x0000000000007941 */ /* 0x000fea0003800000 */
.L_x_482:
[----:B------:R-:W-:Y:S01]  /*3210*/  @P0 F2FP.BF16.PACK_AB R168, RZ, R169 ;  /* 0x000000a9ffa8023e */ /* 0x000fe200000010ff */
[----:B------:R-:W-:Y:S01]  /*3220*/  @P2 FMUL.FTZ R169, R169, c[0x0][0x1ec] ;  /* 0x00007b00a9a92a20 */ /* 0x000fe20000410000 */
[----:B------:R-:W-:Y:S02]  /*3230*/  BSSY B0, `(.L_x_485) ;  /* 0x0000014000007945 */ /* 0x000fe40003800000 */
        /* <DEDUP_REMOVED lines=12> */
.L_x_486:
[----:B------:R-:W-:-:S04]  /*3300*/  ISETP.NE.AND P4, PT, R215, RZ, PT ;  /* 0x000000ffd700720c */ /* 0x000fc80003f85270 */
[----:B------:R-:W-:-:S05]  /*3310*/  FSEL R168, R171, RZ, !P4 ;  /* 0x000000ffaba87208 */ /* 0x000fca0006000000 */
[----:B------:R-:W-:-:S04]  /*3320*/  FFMA.FTZ R168, R11, R196, R168 ;  /* 0x000000c40ba87223 */ /* 0x000fc800000100a8 */
[----:B------:R-:W-:Y:S01]  /*3330*/  FADD.FTZ R169, R187, -R168 ;  /* 0x800000a8bba97221 */ /* 0x000fe20000010000 */
[----:B------:R-:W-:-:S03]  /*3340*/  @P3 PRMT R168, RZ, 0x7610, R144 ;  /* 0x00007610ffa83816 */ /* 0x000fc60000000090 */
[----:B------:R-:W-:-:S04]  /*3350*/  FMUL.FTZ R169, R216, R169 ;  /* 0x000000a9d8a97220 */ /* 0x000fc80000410000 */
[----:B------:R-:W-:Y:S02]  /*3360*/  @P3 FADD.FTZ R169, R169, R168 ;  /* 0x000000a8a9a93221 */ /* 0x000fe40000010000 */
.L_x_487:
[----:B------:R-:W-:Y:S05]  /*3370*/  BSYNC B0 ;  /* 0x0000000000007941 */ /* 0x000fea0003800000 */
.L_x_485:
        /* <DEDUP_REMOVED lines=15> */
.L_x_489:
[----:B------:R-:W-:Y:S02]  /*3470*/  ISETP.NE.AND P4, PT, R215, RZ, PT ;  /* 0x000000ffd700720c */ /* 0x000fe40003f85270 */
[----:B------:R-:W-:Y:S02]  /*3480*/  @P3 PRMT R168, RZ, 0x5410, R145 ;  /* 0x00005410ffa83816 */ /* 0x000fe40000000091 */
[----:B------:R-:W-:-:S05]  /*3490*/  FSEL R169, R171, RZ, !P4 ;  /* 0x000000ffaba97208 */ /* 0x000fca0006000000 */
[----:B------:R-:W-:-:S04]  /*34a0*/  FFMA.FTZ R169, R12, R196, R169 ;  /* 0x000000c40ca97223 */ /* 0x000fc800000100a9 */
[----:B------:R-:W-:-:S04]  /*34b0*/  FADD.FTZ R169, R188, -R169 ;  /* 0x800000a9bca97221 */ /* 0x000fc80000010000 */
[----:B------:R-:W-:-:S04]  /*34c0*/  FMUL.FTZ R169, R216, R169 ;  /* 0x000000a9d8a97220 */ /* 0x000fc80000410000 */
[----:B------:R-:W-:Y:S02]  /*34d0*/  @P3 FADD.FTZ R169, R169, R168 ;  /* 0x000000a8a9a93221 */ /* 0x000fe40000010000 */
.L_x_490:
[----:B------:R-:W-:Y:S05]  /*34e0*/  BSYNC B0 ;  /* 0x0000000000007941 */ /* 0x000fea0003800000 */
.L_x_488:
        /* <DEDUP_REMOVED lines=15> */
.L_x_492:
[----:B------:R-:W-:-:S04]  /*35e0*/  ISETP.NE.AND P4, PT, R215, RZ, PT ;  /* 0x000000ffd700720c */ /* 0x000fc80003f85270 */
[----:B------:R-:W-:-:S05]  /*35f0*/  FSEL R168, R171, RZ, !P4 ;  /* 0x000000ffaba87208 */ /* 0x000fca0006000000 */
[----:B------:R-:W-:-:S04]  /*3600*/  FFMA.FTZ R168, R13, R196, R168 ;  /* 0x000000c40da87223 */ /* 0x000fc800000100a8 */
[----:B------:R-:W-:Y:S01]  /*3610*/  FADD.FTZ R169, R189, -R168 ;  /* 0x800000a8bda97221 */ /* 0x000fe20000010000 */
[----:B------:R-:W-:-:S03]  /*3620*/  @P3 PRMT R168, RZ, 0x7610, R145 ;  /* 0x00007610ffa83816 */ /* 0x000fc60000000091 */
[----:B------:R-:W-:-:S04]  /*3630*/  FMUL.FTZ R169, R216, R169 ;  /* 0x000000a9d8a97220 */ /* 0x000fc80000410000 */
[----:B------:R-:W-:Y:S02]  /*3640*/  @P3 FADD.FTZ R169, R169, R168 ;  /* 0x000000a8a9a93221 */ /* 0x000fe40000010000 */
.L_x_493:
[----:B------:R-:W-:Y:S05]  /*3650*/  BSYNC B0 ;  /* 0x0000000000007941 */ /* 0x000fea0003800000 */
.L_x_491:
        /* <DEDUP_REMOVED lines=15> */
.L_x_495:
[----:B------:R-:W-:Y:S02]  /*3750*/  ISETP.NE.AND P4, PT, R215, RZ, PT ;  /* 0x000000ffd700720c */ /* 0x000fe40003f85270 */
[----:B------:R-:W-:Y:S02]  /*3760*/  @P3 PRMT R168, RZ, 0x5410, R146 ;  /* 0x00005410ffa83816 */ /* 0x000fe40000000092 */
[----:B------:R-:W-:-:S05]  /*3770*/  FSEL R169, R171, RZ, !P4 ;  /* 0x000000ffaba97208 */ /* 0x000fca0006000000 */
[----:B------:R-:W-:-:S04]  /*3780*/  FFMA.FTZ R169, R14, R196, R169 ;  /* 0x000000c40ea97223 */ /* 0x000fc800000100a9 */
[----:B------:R-:W-:-:S04]  /*3790*/  FADD.FTZ R169, R190, -R169 ;  /* 0x800000a9bea97221 */ /* 0x000fc80000010000 */
[----:B------:R-:W-:-:S04]  /*37a0*/  FMUL.FTZ R169, R216, R169 ;  /* 0x000000a9d8a97220 */ /* 0x000fc80000410000 */
[----:B------:R-:W-:Y:S02]  /*37b0*/  @P3 FADD.FTZ R169, R169, R168 ;  /* 0x000000a8a9a93221 */ /* 0x000fe40000010000 */
.L_x_496:
[----:B------:R-:W-:Y:S05]  /*37c0*/  BSYNC B0 ;  /* 0x0000000000007941 */ /* 0x000fea0003800000 */
.L_x_494:
        /* <DEDUP_REMOVED lines=15> */
.L_x_498:
[----:B------:R-:W-:-:S04]  /*38c0*/  ISETP.NE.AND P4, PT, R215, RZ, PT ;  /* 0x000000ffd700720c */ /* 0x000fc80003f85270 */
[----:B------:R-:W-:-:S05]  /*38d0*/  FSEL R168, R171, RZ, !P4 ;  /* 0x000000ffaba87208 */ /* 0x000fca0006000000 */
[----:B------:R-:W-:-:S04]  /*38e0*/  FFMA.FTZ R168, R15, R196, R168 ;  /* 0x000000c40fa87223 */ /* 0x000fc800000100a8 */
[----:B------:R-:W-:Y:S01]  /*38f0*/  FADD.FTZ R169, R191, -R168 ;  /* 0x800000a8bfa97221 */ /* 0x000fe20000010000 */
[----:B------:R-:W-:-:S03]  /*3900*/  @P3 PRMT R168, RZ, 0x7610, R146 ;  /* 0x00007610ffa83816 */ /* 0x000fc60000000092 */
[----:B------:R-:W-:-:S04]  /*3910*/  FMUL.FTZ R169, R216, R169 ;  /* 0x000000a9d8a97220 */ /* 0x000fc80000410000 */
[----:B------:R-:W-:Y:S02]  /*3920*/  @P3 FADD.FTZ R169, R169, R168 ;  /* 0x000000a8a9a93221 */ /* 0x000fe40000010000 */
.L_x_499:
[----:B------:R-:W-:Y:S05]  /*3930*/  BSYNC B0 ;  /* 0x0000000000007941 */ /* 0x000fea0003800000 */
.L_x_497:
        /* <DEDUP_REMOVED lines=15> */
.L_x_501:
[----:B------:R-:W-:Y:S02]  /*3a30*/  ISETP.NE.AND P4, PT, R215, RZ, PT ;  /* 0x000000ffd700720c */ /* 0x000fe40003f85270 */
[----:B------:R-:W-:Y:S02]  /*3a40*/  @P3 PRMT R168, RZ, 0x5410, R147 ;  /* 0x00005410ffa83816 */ /* 0x000fe40000000093 */
[----:B------:R-:W-:-:S05]  /*3a50*/  FSEL R169, R171, RZ, !P4 ;  /* 0x000000ffaba97208 */ /* 0x000fca0006000000 */
[----:B------:R-:W-:-:S04]  /*3a60*/  FFMA.FTZ R169, R16, R196, R169 ;  /* 0x000000c410a97223 */ /* 0x000fc800000100a9 */
[----:B------:R-:W-:-:S04]  /*3a70*/  FADD.FTZ R169, R192, -R169 ;  /* 0x800000a9c0a97221 */ /* 0x000fc80000010000 */
[----:B------:R-:W-:-:S04]  /*3a80*/  FMUL.FTZ R169, R216, R169 ;  /* 0x000000a9d8a97220 */ /* 0x000fc80000410000 */
[----:B------:R-:W-:Y:S02]  /*3a90*/  @P3 FADD.FTZ R169, R169, R168 ;  /* 0x000000a8a9a93221 */ /* 0x000fe40000010000 */
.L_x_502:
[----:B------:R-:W-:Y:S05]  /*3aa0*/  BSYNC B0 ;  /* 0x0000000000007941 */ /* 0x000fea0003800000 */
.L_x_500:
        /* <DEDUP_REMOVED lines=15> */
.L_x_504:
[----:B------:R-:W-:-:S04]  /*3ba0*/  ISETP.NE.AND P4, PT, R215, RZ, PT ;  /* 0x000000ffd700720c */ /* 0x000fc80003f85270 */
[----:B------:R-:W-:-:S05]  /*3bb0*/  FSEL R168, R171, RZ, !P4 ;  /* 0x000000ffaba87208 */ /* 0x000fca0006000000 */
[----:B------:R-:W-:-:S04]  /*3bc0*/  FFMA.FTZ R168, R17, R196, R168 ;  /* 0x000000c411a87223 */ /* 0x000fc800000100a8 */
[----:B------:R-:W-:Y:S01]  /*3bd0*/  FADD.FTZ R169, R193, -R168 ;  /* 0x800000a8c1a97221 */ /* 0x000fe20000010000 */
[----:B------:R-:W-:-:S03]  /*3be0*/  @P3 PRMT R168, RZ, 0x7610, R147 ;  /* 0x00007610ffa83816 */ /* 0x000fc60000000093 */
[----:B------:R-:W-:-:S04]  /*3bf0*/  FMUL.FTZ R169, R216, R169 ;  /* 0x000000a9d8a97220 */ /* 0x000fc80000410000 */
[----:B------:R-:W-:Y:S02]  /*3c00*/  @P3 FADD.FTZ R169, R169, R168 ;  /* 0x000000a8a9a93221 */ /* 0x000fe40000010000 */
.L_x_505:
[----:B------:R-:W-:Y:S05]  /*3c10*/  BSYNC B0 ;  /* 0x0000000000007941 */ /* 0x000fea0003800000 */
.L_x_503:
        /* <DEDUP_REMOVED lines=8> */
[----:B------:R-:W-:Y:S02]  /*3ca0*/  @P2 FMUL.FTZ R169, R168, R169 ;  /* 0x000000a9a8a92220 */ /* 0x000fe40000410000 */
[----:B------:R-:W-:-:S03]  /*3cb0*/  @P0 IMAD.MOV.U32 R168, RZ, RZ, 0x10 ;  /* 0x00000010ffa80424 */ /* 0x000fc600078e00ff */
[----:B------:R-:W-:-:S04]  /*3cc0*/  @P2 F2FP.BF16.PACK_AB R169, RZ, R169 ;  /* 0x000000a9ffa9223e */ /* 0x000fc800000010ff */
[----:B------:R-:W-:Y:S01]  /*3cd0*/  @P2 PRMT R167, R167, 0x5410, R169 ;  /* 0x00005410a7a72816 */ /* 0x000fe200000000a9 */
[----:B------:R-:W-:-:S05]  /*3ce0*/  @P0 IMAD.WIDE.U32 R168, R225, R168, c[0x0][0x258] ;  /* 0x00009600e1a80625 */ /* 0x000fca00078e00a8 */
[----:B------:R1:W-:Y:S02]  /*3cf0*/  @P0 STG.E.128 [R168.64], R160 ;  /* 0x000000a0a8000986 */ /* 0x0003e4000c101d04 */
[----:B-1----:R-:W-:Y:S01]  /*3d00*/  @P2 IMAD.WIDE.U32 R168, R197, R198, c[0x0][0x248] ;  /* 0x00009200c5a82625 */ /* 0x002fe200078e00c6 */
[----:B------:R-:W-:-:S04]  /*3d10*/  IADD3 R197, R170, 0x100, RZ ;  /* 0x00000100aac57810 */ /* 0x000fc80007ffe0ff */
[----:B------:R1:W-:Y:S01]  /*3d20*/  @P2 STG.E.128 [R168.64], R164 ;  /* 0x000000a4a8002986 */ /* 0x0003e2000c101d04 */
[----:B------:R-:W-:Y:S05]  /*3d30*/  @!P2 BRA `(.L_x_507) ;  /* 0x000000300000a947 */ /* 0x000fea0003800000 */
[----:B------:R-:W-:-:S10]  /*3d40*/  HFMA2.MMA R156, -RZ, RZ, 0, 9.5367431640625e-07 ;  /* 0x00000010ff9c7435 */ /* 0x000fd400000001ff */
[----:B------:R-:W-:-:S06]  /*3d50*/  IMAD.WIDE.U32 R156, R197, R156, c[0x0][0x170] ;  /* 0x00005c00c59c7625 */ /* 0x000fcc00078e009c */
[----:B------:R-:W5:Y:S02]  /*3d60*/  LDG.E.128 R156, [R156.64] ;  /* 0x000000049c9c7981 */ /* 0x000f64000c1e1d00 */
.L_x_507:
[----:B------:R-:W-:Y:S05]  /*3d70*/  BSYNC B0 ;  /* 0x0000000000007941 */ /* 0x000fea0003800000 */
.L_x_506:
[----:B------:R-:W-:Y:S01]  /*3d80*/  BSSY B0, `(.L_x_508) ;  /* 0x000000d000007945 */ /* 0x000fe20003800000 */
[----:B------:R-:W-:Y:S05]  /*3d90*/  @P1 BRA `(.L_x_509) ;  /* 0x0000004000001947 */ /* 0x000fea0003800000 */
[----:B-1----:R-:W-:Y:S01]  /*3da0*/  IMAD.MOV.U32 R169, RZ, RZ, RZ ;  /* 0x000000ffffa97224 */ /* 0x002fe200078e00ff */
[----:B------:R-:W-:Y:S05]  /*3db0*/  @!P3 BRA `(.L_x_510) ;  /* 0x000000900000b947 */ /* 0x000fea0003800000 */
[----:B------:R-:W-:Y:S01]  /*3dc0*/  PRMT R169, RZ, 0x5410, R148 ;  /* 0x00005410ffa97816 */ /* 0x000fe20000000094 */
[----:B------:R-:W-:Y:S05]  /*3dd0*/  BRA `(.L_x_510) ;  /* 0x0000007000007947 */ /* 0x000fea0003800000 */
.L_x_509:
[----:B------:R-:W-:Y:S02]  /*3de0*/  ISETP.NE.AND P4, PT, R215, RZ, PT ;  /* 0x000000ffd700720c */ /* 0x000fe40003f85270 */
[----:B-1----:R-:W-:Y:S02]  /*3df0*/  @P3 PRMT R168, RZ, 0x5410, R148 ;  /* 0x00005410ffa83816 */ /* 0x002fe40000000094 */
[----:B------:R-:W-:-:S05]  /*3e00*/  FSEL R169, R171, RZ, !P4 ;  /* 0x000000ffaba97208 */ /* 0x000fca0006000000 */
[----:B------:R-:W-:-:S04]  /*3e10*/  FFMA.FTZ R169, R18, R196, R169 ;  /* 0x000000c412a97223 */ /* 0x000fc800000100a9 */
[----:B------:R-:W-:-:S04]  /*3e20*/  FADD.FTZ R169, R194, -R169 ;  /* 0x800000a9c2a97221 */ /* 0x000fc80000010000 */
[----:B------:R-:W-:-:S04]  /*3e30*/  FMUL.FTZ R169, R216, R169 ;  /* 0x000000a9d8a97220 */ /* 0x000fc80000410000 */
[----:B------:R-:W-:Y:S02]  /*3e40*/  @P3 FADD.FTZ R169, R169, R168 ;  /* 0x000000a8a9a93221 */ /* 0x000fe40000010000 */
.L_x_510:
[----:B------:R-:W-:Y:S05]  /*3e50*/  BSYNC B0 ;  /* 0x0000000000007941 */ /* 0x000fea0003800000 */
.L_x_508:
        /* <DEDUP_REMOVED lines=15> */
.L_x_512:
[----:B------:R-:W-:-:S04]  /*3f50*/  ISETP.NE.AND P4, PT, R215, RZ, PT ;  /* 0x000000ffd700720c */ /* 0x000fc80003f85270 */
[----:B------:R-:W-:-:S05]  /*3f60*/  FSEL R168, R171, RZ, !P4 ;  /* 0x000000ffaba87208 */ /* 0x000fca0006000000 */
[----:B------:R-:W-:-:S04]  /*3f70*/  FFMA.FTZ R168, R19, R196, R168 ;  /* 0x000000c413a87223 */ /* 0x000fc800000100a8 */
[----:B------:R-:W-:Y:S01]  /*3f80*/  FADD.FTZ R169, R195, -R168 ;  /* 0x800000a8c3a97221 */ /* 0x000fe20000010000 */
[----:B------:R-:W-:-:S03]  /*3f90*/  @P3 PRMT R168, RZ, 0x7610, R148 ;  /* 0x00007610ffa83816 */ /* 0x000fc60000000094 */
[----:B------:R-:W-:-:S04]  /*3fa0*/  FMUL.FTZ R169, R216, R169 ;  /* 0x000000a9d8a97220 */ /* 0x000fc80000410000 */
[----:B------:R-:W-:Y:S02]  /*3fb0*/  @P3 FADD.FTZ R169, R169, R168 ;  /* 0x000000a8a9a93221 */ /* 0x000fe40000010000 */
.L_x_513:
[----:B------:R-:W-:Y:S05]  /*3fc0*/  BSYNC B0 ;  /* 0x0000000000007941 */ /* 0x000fea0003800000 */
.L_x_511:
        /* <DEDUP_REMOVED lines=15> */
.L_x_515:
[----:B------:R-:W-:Y:S02]  /*40c0*/  ISETP.NE.AND P4, PT, R215, RZ, PT ;  /* 0x000000ffd700720c */ /* 0x000fe40003f85270 */
[----:B------:R-:W-:Y:S02]  /*40d0*/  @P3 PRMT R168, RZ, 0x5410, R149 ;  /* 0x00005410ffa83816 */ /* 0x000fe40000000095 */
[----:B------:R-:W-:-:S05]  /*40e0*/  FSEL R169, R171, RZ, !P4 ;  /* 0x000000ffaba97208 */ /* 0x000fca0006000000 */
[----:B------:R-:W-:-:S04]  /*40f0*/  FFMA.FTZ R169, R20, R196, R169 ;  /* 0x000000c414a97223 */ /* 0x000fc800000100a9 */
[----:B------:R-:W-:-:S04]  /*4100*/  FADD.FTZ R169, R200, -R169 ;  /* 0x800000a9c8a97221 */ /* 0x000fc80000010000 */
[----:B------:R-:W-:-:S04]  /*4110*/  FMUL.FTZ R169, R216, R169 ;  /* 0x000000a9d8a97220 */ /* 0x000fc80000410000 */
[----:B------:R-:W-:Y:S02]  /*4120*/  @P3 FADD.FTZ R169, R169, R168 ;  /* 0x000000a8a9a93221 */ /* 0x000fe40000010000 */
.L_x_516:
[----:B------:R-:W-:Y:S05]  /*4130*/  BSYNC B0 ;  /* 0x0000000000007941 */ /* 0x000fea0003800000 */
.L_x_514:
        /* <DEDUP_REMOVED lines=15> */
.L_x_518:
[----:B------:R-:W-:-:S04]  /*4230*/  ISETP.NE.AND P4, PT, R215, RZ, PT ;  /* 0x000000ffd700720c */ /* 0x000fc80003f85270 */
[----:B------:R-:W-:-:S05]  /*4240*/  FSEL R168, R171, RZ, !P4 ;  /* 0x000000ffaba87208 */ /* 0x000fca0006000000 */
[----:B------:R-:W-:-:S04]  /*4250*/  FFMA.FTZ R168, R21, R196, R168 ;  /* 0x000000c415a87223 */ /* 0x000fc800000100a8 */
[----:B------:R-:W-:Y:S01]  /*4260*/  FADD.FTZ R169, R201, -R168 ;  /* 0x800000a8c9a97221 */ /* 0x000fe20000010000 */
[----:B------:R-:W-:-:S03]  /*4270*/  @P3 PRMT R168, RZ, 0x7610, R149 ;  /* 0x00007610ffa83816 */ /* 0x000fc60000000095 */
[----:B------:R-:W-:-:S04]  /*4280*/  FMUL.FTZ R169, R216, R169 ;  /* 0x000000a9d8a97220 */ /* 0x000fc80000410000 */
[----:B------:R-:W-:Y:S02]  /*4290*/  @P3 FADD.FTZ R169, R169, R168 ;  /* 0x000000a8a9a93221 */ /* 0x000fe40000010000 */
.L_x_519:
[----:B------:R-:W-:Y:S05]  /*42a0*/  BSYNC B0 ;  /* 0x0000000000007941 */ /* 0x000fea0003800000 */
.L_x_517:
        /* <DEDUP_REMOVED lines=15> */
.L_x_521:
[----:B------:R-:W-:Y:S02]  /*43a0*/  ISETP.NE.AND P4, PT, R215, RZ, PT ;  /* 0x000000ffd700720c */ /* 0x000fe40003f85270 */
[----:B------:R-:W-:Y:S02]  /*43b0*/  @P3 PRMT R168, RZ, 0x5410, R150 ;  /* 0x00005410ffa83816 */ /* 0x000fe40000000096 */
[----:B------:R-:W-:-:S05]  /*43c0*/  FSEL R169, R171, RZ, !P4 ;  /* 0x000000ffaba97208 */ /* 0x000fca0006000000 */
[----:B------:R-:W-:-:S04]  /*43d0*/  FFMA.FTZ R169, R22, R196, R169 ;  /* 0x000000c416a97223 */ /* 0x000fc800000100a9 */
[----:B------:R-:W-:-:S04]  /*43e0*/  FADD.FTZ R169, R202, -R169 ;  /* 0x800000a9caa97221 */ /* 0x000fc80000010000 */
[----:B------:R-:W-:-:S04]  /*43f0*/  FMUL.FTZ R169, R216, R169 ;  /* 0x000000a9d8a97220 */ /* 0x000fc80000410000 */
[----:B------:R-:W-:Y:S02]  /*4400*/  @P3 FADD.FTZ R169, R169, R168 ;  /* 0x000000a8a9a93221 */ /* 0x000fe40000010000 */
.L_x_522:
[----:B------:R-:W-:Y:S05]  /*4410*/  BSYNC B0 ;  /* 0x0000000000007941 */ /* 0x000fea0003800000 */
.L_x_520:
        /* <DEDUP_REMOVED lines=15> */
.L_x_524:
[----:B------:R-:W-:-:S04]  /*4510*/  ISETP.NE.AND P4, PT, R215, RZ, PT ;  /* 0x000000ffd700720c */ /* 0x000fc80003f85270 */
[----:B------:R-:W-:-:S05]  /*4520*/  FSEL R168, R171, RZ, !P4 ;  /* 0x000000ffaba87208 */ /* 0x000fca0006000000 */
[----:B------:R-:W-:-:S04]  /*4530*/  FFMA.FTZ R168, R23, R196, R168 ;  /* 0x000000c417a87223 */ /* 0x000fc800000100a8 */
[----:B------:R-:W-:Y:S01]  /*4540*/  FADD.FTZ R169, R203, -R168 ;  /* 0x800000a8cba97221 */ /* 0x000fe20000010000 */
[----:B------:R-:W-:-:S03]  /*4550*/  @P3 PRMT R168, RZ, 0x7610, R150 ;  /* 0x00007610ffa83816 */ /* 0x000fc60000000096 */
[----:B------:R-:W-:-:S04]  /*4560*/  FMUL.FTZ R169, R216, R169 ;  /* 0x000000a9d8a97220 */ /* 0x000fc80000410000 */
[----:B------:R-:W-:Y:S02]  /*4570*/  @P3 FADD.FTZ R169, R169, R168 ;  /* 0x000000a8a9a93221 */ /* 0x000fe40000010000 */
.L_x_525:
[----:B------:R-:W-:Y:S05]  /*4580*/  BSYNC B0 ;  /* 0x0000000000007941 */ /* 0x000fea0003800000 */
.L_x_523:
        /* <DEDUP_REMOVED lines=15> */
.L_x_527:
[----:B------:R-:W-:Y:S02]  /*4680*/  ISETP.NE.AND P4, PT, R215, RZ, PT ;  /* 0x000000ffd700720c */ /* 0x000fe40003f85270 */
[----:B------:R-:W-:Y:S02]  /*4690*/  @P3 PRMT R168, RZ, 0x5410, R151 ;  /* 0x00005410ffa83816 */ /* 0x000fe40000000097 */
[----:B------:R-:W-:-:S05]  /*46a0*/  FSEL R169, R171, RZ, !P4 ;  /* 0x000000ffaba97208 */ /* 0x000fca0006000000 */
[----:B------:R-:W-:-:S04]  /*46b0*/  FFMA.FTZ R169, R24, R196, R169 ;  /* 0x000000c418a97223 */ /* 0x000fc800000100a9 */
[----:B------:R-:W-:-:S04]  /*46c0*/  FADD.FTZ R169, R204, -R169 ;  /* 0x800000a9cca97221 */ /* 0x000fc80000010000 */
[----:B------:R-:W-:-:S04]  /*46d0*/  FMUL.FTZ R169, R216, R169 ;  /* 0x000000a9d8a97220 */ /* 0x000fc80000410000 */
[----:B------:R-:W-:Y:S02]  /*46e0*/  @P3 FADD.FTZ R169, R169, R168 ;  /* 0x000000a8a9a93221 */ /* 0x000fe40000010000 */
.L_x_528:
[----:B------:R-:W-:Y:S05]  /*46f0*/  BSYNC B0 ;  /* 0x0000000000007941 */ /* 0x000fea0003800000 */
.L_x_526:
        /* <DEDUP_REMOVED lines=15> */
.L_x_530:
[----:B------:R-:W-:-:S04]  /*47f0*/  ISETP.NE.AND P4, PT, R215, RZ, PT ;  /* 0x000000ffd700720c */ /* 0x000fc80003f85270 */
[----:B------:R-:W-:-:S05]  /*4800*/  FSEL R168, R171, RZ, !P4 ;  /* 0x000000ffaba87208 */ /* 0x000fca0006000000 */
[----:B------:R-:W-:-:S04]  /*4810*/  FFMA.FTZ R168, R25, R196, R168 ;  /* 0x000000c419a87223 */ /* 0x000fc800000100a8 */
[----:B------:R-:W-:Y:S01]  /*4820*/  FADD.FTZ R169, R205, -R168 ;  /* 0x800000a8cda97221 */ /* 0x000fe20000010000 */
[----:B------:R-:W-:-:S03]  /*4830*/  @P3 PRMT R168, RZ, 0x7610, R151 ;  /* 0x00007610ffa83816 */ /* 0x000fc60000000097 */
[----:B------:R-:W-:-:S04]  /*4840*/  FMUL.FTZ R169, R216, R169 ;  /* 0x000000a9d8a97220 */ /* 0x000fc80000410000 */
[----:B------:R-:W-:Y:S02]  /*4850*/  @P3 FADD.FTZ R169, R169, R168 ;  /* 0x000000a8a9a93221 */ /* 0x000fe40000010000 */
.L_x_531:
[----:B------:R-:W-:Y:S05]  /*4860*/  BSYNC B0 ;  /* 0x0000000000007941 */ /* 0x000fea0003800000 */
.L_x_529:
[----:B------:R-:W-:Y:S01]  /*4870*/  @P0 F2FP.BF16.PACK_AB R168, RZ, R169 ;  /* 0x000000a9ffa8023e */ /* 0x000fe200000010ff */
[----:B------:R-:W-:Y:S01]  /*4880*/  BSSY B0, `(.L_x_532) ;  /* 0x0000014000007945 */ /* 0x000fe20003800000 */
[----:B------:R-:W-:Y:S02]  /*4890*/  IADD3 R170, R170, 0x180, RZ ;  /* 0x00000180aaaa7810 */ /* 0x000fe40007ffe0ff */
[----:B------:R-:W-:Y:S01]  /*48a0*/  @P0 PRMT R163, R163, 0x5410, R168 ;  /* 0x00005410a3a30816 */ /* 0x000fe200000000a8 */
[----:B------:R-:W-:Y:S01]  /*48b0*/  @P2 FMUL.FTZ R168, R169, c[0x0][0x1ec] ;  /* 0x00007b00a9a82a20 */ /* 0x000fe20000410000 */
[----:B------:R-:W-:-:S05]  /*48c0*/  @P2 PRMT R169, RZ, 0x7610, R159 ;  /* 0x00007610ffa92816 */ /* 0x000fca000000009f */
[----:B------:R-:W-:Y:S01]  /*48d0*/  @P2 FFMA.FTZ R99, R169, R168, R99 ;  /* 0x000000a8a9632223 */ /* 0x000fe20000010063 */
[----:B------:R-:W-:-:S05]  /*48e0*/  @P2 PRMT R169, RZ, 0x7610, R39 ;  /* 0x00007610ffa92816 */ /* 0x000fca0000000027 */
[----:B------:R-:W-:Y:S01]  /*48f0*/  @P2 FMUL.FTZ R198, R168, R169 ;  /* 0x000000a9a8c62220 */ /* 0x000fe20000410000 */
[----:B------:R-:W-:-:S04]  /*4900*/  @P0 MOV R169, 0x10 ;  /* 0x0000001000a90802 */ /* 0x000fc80000000f00 */
[----:B------:R-:W-:Y:S01]  /*4910*/  @P2 F2FP.BF16.PACK_AB R198, RZ, R198 ;  /* 0x000000c6ffc6223e */ /* 0x000fe200000010ff */
[----:B------:R-:W-:-:S03]  /*4920*/  @P0 IMAD.WIDE.U32 R168, R224, R169, c[0x0][0x258] ;  /* 0x00009600e0a80625 */ /* 0x000fc600078e00a9 */
[----:B------:R-:W-:Y:S01]  /*4930*/  @P2 PRMT R167, R167, 0x5410, R198 ;  /* 0x00005410a7a72816 */ /* 0x000fe200000000c6 */
[----:B------:R-:W-:Y:S01]  /*4940*/  @P2 IMAD.MOV.U32 R224, RZ, RZ, 0x10 ;  /* 0x00000010ffe02424 */ /* 0x000fe200078e00ff */
[----:B------:R1:W-:Y:S03]  /*4950*/  @P0 STG.E.128 [R168.64], R160 ;  /* 0x000000a0a8000986 */ /* 0x0003e6000c101d04 */
[----:B-1----:R-:W-:-:S05]  /*4960*/  @P2 IMAD.WIDE.U32 R168, R197, R224, c[0x0][0x248] ;  /* 0x00009200c5a82625 */ /* 0x002fca00078e00e0 */
[----:B------:R1:W-:Y:S01]  /*4970*/  @P2 STG.E.128 [R168.64], R164 ;  /* 0x000000a4a8002986 */ /* 0x0003e2000c101d04 */
[----:B------:R-:W-:Y:S05]  /*4980*/  @!P2 BRA `(.L_x_533) ;  /* 0x000000300000a947 */ /* 0x000fea0003800000 */
[----:B------:R-:W-:-:S10]  /*4990*/  HFMA2.MMA R157, -RZ, RZ, 0, 9.5367431640625e-07 ;  /* 0x00000010ff9d7435 */ /* 0x000fd400000001ff */
[----:B------:R-:W-:-:S06]  /*49a0*/  IMAD.WIDE.U32 R156, R170, R157, c[0x0][0x170] ;  /* 0x00005c00aa9c7625 */ /* 0x000fcc00078e009d */
[----:B------:R-:W5:Y:S02]  /*49b0*/  LDG.E.128 R156, [R156.64] ;  /* 0x000000049c9c7981 */ /* 0x000f64000c1e1d00 */
.L_x_533:
[----:B------:R-:W-:Y:S05]  /*49c0*/  BSYNC B0 ;  /* 0x0000000000007941 */ /* 0x000fea0003800000 */
.L_x_532:
[----:B------:R-:W-:Y:S01]  /*49d0*/  BSSY B0, `(.L_x_534) ;  /* 0x000000d000007945 */ /* 0x000fe20003800000 */
[----:B------:R-:W-:Y:S05]  /*49e0*/  @P1 BRA `(.L_x_535) ;  /* 0x0000004000001947 */ /* 0x000fea0003800000 */
[----:B-1----:R-:W-:Y:S01]  /*49f0*/  MOV R169, RZ ;  /* 0x000000ff00a97202 */ /* 0x002fe20000000f00 */
[----:B------:R-:W-:Y:S05]  /*4a00*/  @!P3 BRA `(.L_x_536) ;  /* 0x000000900000b947 */ /* 0x000fea0003800000 */
[----:B------:R-:W-:Y:S01]  /*4a10*/  PRMT R169, RZ, 0x5410, R152 ;  /* 0x00005410ffa97816 */ /* 0x000fe20000000098 */
[----:B------:R-:W-:Y:S05]  /*4a20*/  BRA `(.L_x_536) ;  /* 0x0000007000007947 */ /* 0x000fea0003800000 */
.L_x_535:
[----:B------:R-:W-:Y:S02]  /*4a30*/  ISETP.NE.AND P4, PT, R215, RZ, PT ;  /* 0x000000ffd700720c */ /* 0x000fe40003f85270 */
[----:B-1----:R-:W-:Y:S02]  /*4a40*/  @P3 PRMT R168, RZ, 0x5410, R152 ;  /* 0x00005410ffa83816 */ /* 0x002fe40000000098 */
[----:B------:R-:W-:-:S05]  /*4a50*/  FSEL R169, R171, RZ, !P4 ;  /* 0x000000ffaba97208 */ /* 0x000fca0006000000 */
[----:B------:R-:W-:-:S04]  /*4a60*/  FFMA.FTZ R169, R26, R196, R169 ;  /* 0x000000c41aa97223 */ /* 0x000fc800000100a9 */
[----:B------:R-:W-:-:S04]  /*4a70*/  FADD.FTZ R169, R206, -R169 ;  /* 0x800000a9cea97221 */ /* 0x000fc80000010000 */
[----:B------:R-:W-:-:S04]  /*4a80*/  FMUL.FTZ R169, R216, R169 ;  /* 0x000000a9d8a97220 */ /* 0x000fc80000410000 */
[----:B------:R-:W-:Y:S02]  /*4a90*/  @P3 FADD.FTZ R169, R169, R168 ;  /* 0x000000a8a9a93221 */ /* 0x000fe40000010000 */
.L_x_536:
[----:B------:R-:W-:Y:S05]  /*4aa0*/  BSYNC B0 ;  /* 0x0000000000007941 */ /* 0x000fea0003800000 */
.L_x_534:
[----:B------:R-:W-:Y:S01]  /*4ab0*/  @P2 PRMT R168, RZ, 0x5410, R40 ;  /* 0x00005410ffa82816 */ /* 0x000fe20000000028 */
[----:B------:R-:W-:Y:S01]  /*4ac0*/  @P2 FMUL.FTZ R197, R169, c[0x0][0x1ec] ;  /* 0x00007b00a9c52a20 */ /* 0x000fe20000410000 */
[----:B-----5:R-:W-:Y:S01]  /*4ad0*/  @P2 PRMT R198, RZ, 0x5410, R156 ;  /* 0x00005410ffc62816 */ /* 0x020fe2000000009c */
[----:B------:R-:W-:Y:S01]  /*4ae0*/  BSSY B0, `(.L_x_537) ;  /* 0x0000013000007945 */ /* 0x000fe20003800000 */
[----:B------:R-:W-:Y:S01]  /*4af0*/  @P0 F2FP.BF16.PACK_AB R169, RZ, R169 ;  /* 0x000000a9ffa9023e */ /* 0x000fe200000010ff */
[----:B------:R-:W-:Y:S02]  /*4b00*/  @P2 FMUL.FTZ R168, R197, R168 ;  /* 0x000000a8c5a82220 */ /* 0x000fe40000410000 */
[----:B------:R-:W-:Y:S01]  /*4b10*/  @P2 FFMA.FTZ R100, R198, R197, R100 ;  /* 0x000000c5c6642223 */ /* 0x000fe20000010064 */
[----:B------:R-:W-:Y:S02]  /*4b20*/  @P0 PRMT R160, R169, 0x7610, R160 ;  /* 0x00007610a9a00816 */ /* 0x000fe400000000a0 */
[----:B------:R-:W-:-:S04]  /*4b30*/  @P2 F2FP.BF16.PACK_AB R168, RZ, R168 ;  /* 0x000000a8ffa8223e */ /* 0x000fc800000010ff */
[----:B------:R-:W-:Y:S01]  /*4b40*/  @P2 PRMT R164, R168, 0x7610, R164 ;  /* 0x00007610a8a42816 */ /* 0x000fe200000000a4 */
[----:B------:R-:W-:Y:S05]  /*4b50*/  @P1 BRA `(.L_x_538) ;  /* 0x0000004000001947 */ /* 0x000fea0003800000 */
[----:B------:R-:W-:Y:S01]  /*4b60*/  IMAD.MOV.U32 R169, RZ, RZ, RZ ;  /* 0x000000ffffa97224 */ /* 0x000fe200078e00ff */
[----:B------:R-:W-:Y:S05]  /*4b70*/  @!P3 BRA `(.L_x_539) ;  /* 0x000000900000b947 */ /* 0x000fea0003800000 */
[----:B------:R-:W-:Y:S01]  /*4b80*/  PRMT R169, RZ, 0x7610, R152 ;  /* 0x00007610ffa97816 */ /* 0x000fe20000000098 */
[----:B------:R-:W-:Y:S05]  /*4b90*/  BRA `(.L_x_539) ;  /* 0x0000007000007947 */ /* 0x000fea0003800000 */
.L_x_538:
[----:B------:R-:W-:-:S04]  /*4ba0*/  ISETP.NE.AND P4, PT, R215, RZ, PT ;  /* 0x000000ffd700720c */ /* 0x000fc80003f85270 */
[----:B------:R-:W-:-:S05]  /*4bb0*/  FSEL R168, R171, RZ, !P4 ;  /* 0x000000ffaba87208 */ /* 0x000fca0006000000 */
[----:B------:R-:W-:-:S04]  /*4bc0*/  FFMA.FTZ R168, R27, R196, R168 ;  /* 0x000000c41ba87223 */ /* 0x000fc800000100a8 */
[----:B------:R-:W-:Y:S01]  /*4bd0*/  FADD.FTZ R169, R207, -R168 ;  /* 0x800000a8cfa97221 */ /* 0x000fe20000010000 */
[----:B------:R-:W-:-:S03]  /*4be0*/  @P3 PRMT R168, RZ, 0x7610, R152 ;  /* 0x00007610ffa83816 */ /* 0x000fc60000000098 */
[----:B------:R-:W-:-:S04]  /*4bf0*/  FMUL.FTZ R169, R216, R169 ;  /* 0x000000a9d8a97220 */ /* 0x000fc80000410000 */
[----:B------:R-:W-:Y:S02]  /*4c00*/  @P3 FADD.FTZ R169, R169, R168 ;  /* 0x000000a8a9a93221 */ /* 0x000fe40000010000 */
.L_x_539:
[----:B------:R-:W-:Y:S05]  /*4c10*/  BSYNC B0 ;  /* 0x0000000000007941 */ /* 0x000fea0003800000 */
.L_x_537:
[----:B------:R-:W-:Y:S01]  /*4c20*/  @P2 PRMT R197, RZ, 0x7610, R40 ;  /* 0x00007610ffc52816 */ /* 0x000fe20000000028 */
[----:B------:R-:W-:Y:S01]  /*4c30*/  @P2 FMUL.FTZ R168, R169, c[0x0][0x1ec] ;  /* 0x00007b00a9a82a20 */ /* 0x000fe20000410000 */
[----:B------:R-:W-:Y:S01]  /*4c40*/  @P2 PRMT R198, RZ, 0x7610, R156 ;  /* 0x00007610ffc62816 */ /* 0x000fe2000000009c */
        /* <DEDUP_REMOVED lines=8> */
[----:B------:R-:W-:Y:S01]  /*4cd0*/  HFMA2.MMA R169, -RZ, RZ, 0, 0 ;  /* 0x00000000ffa97435 */ /* 0x000fe200000001ff */
[----:B------:R-:W-:Y:S05]  /*4ce0*/  @!P3 BRA `(.L_x_542) ;  /* 0x000000900000b947 */ /* 0x000fea0003800000 */
[----:B------:R-:W-:Y:S01]  /*4cf0*/  PRMT R169, RZ, 0x5410, R153 ;  /* 0x00005410ffa97816 */ /* 0x000fe20000000099 */
[----:B------:R-:W-:Y:S05]  /*4d00*/  BRA `(.L_x_542) ;  /* 0x0000007000007947 */ /* 0x000fea0003800000 */
.L_x_541:
[----:B------:R-:W-:Y:S02]  /*4d10*/  ISETP.NE.AND P4, PT, R215, RZ, PT ;  /* 0x000000ffd700720c */ /* 0x000fe40003f85270 */
[----:B------:R-:W-:Y:S02]  /*4d20*/  @P3 PRMT R168, RZ, 0x5410, R153 ;  /* 0x00005410ffa83816 */ /* 0x000fe40000000099 */
[----:B------:R-:W-:-:S05]  /*4d30*/  FSEL R169, R171, RZ, !P4 ;  /* 0x000000ffaba97208 */ /* 0x000fca0006000000 */
[----:B------:R-:W-:-:S04]  /*4d40*/  FFMA.FTZ R169, R172, R196, R169 ;  /* 0x000000c4aca97223 */ /* 0x000fc800000100a9 */
[----:B------:R-:W-:-:S04]  /*4d50*/  FADD.FTZ R169, R208, -R169 ;  /* 0x800000a9d0a97221 */ /* 0x000fc80000010000 */
[----:B------:R-:W-:-:S04]  /*4d60*/  FMUL.FTZ R169, R216, R169 ;  /* 0x000000a9d8a97220 */ /* 0x000fc80000410000 */
[----:B------:R-:W-:Y:S02]  /*4d70*/  @P3 FADD.FTZ R169, R169, R168 ;  /* 0x000000a8a9a93221 */ /* 0x000fe40000010000 */
.L_x_542:
[----:B------:R-:W-:Y:S05]  /*4d80*/  BSYNC B0 ;  /* 0x0000000000007941 */ /* 0x000fea0003800000 */
.L_x_540:
        /* <DEDUP_REMOVED lines=11> */
[----:B------:R-:W-:Y:S01]  /*4e40*/  MOV R169, RZ ;  /* 0x000000ff00a97202 */ /* 0x000fe20000000f00 */
[----:B------:R-:W-:Y:S05]  /*4e50*/  @!P3 BRA `(.L_x_545) ;  /* 0x000000900000b947 */ /* 0x000fea0003800000 */
[----:B------:R-:W-:Y:S01]  /*4e60*/  PRMT R169, RZ, 0x7610, R153 ;  /* 0x00007610ffa97816 */ /* 0x000fe20000000099 */
[----:B------:R-:W-:Y:S05]  /*4e70*/  BRA `(.L_x_545) ;  /* 0x0000007000007947 */ /* 0x000fea0003800000 */
.L_x_544:
[----:B------:R-:W-:-:S04]  /*4e80*/  ISETP.NE.AND P4, PT, R215, RZ, PT ;  /* 0x000000ffd700720c */ /* 0x000fc80003f85270 */
[----:B------:R-:W-:-:S05]  /*4e90*/  FSEL R168, R171, RZ, !P4 ;  /* 0x000000ffaba87208 */ /* 0x000fca0006000000 */
[----:B------:R-:W-:-:S04]  /*4ea0*/  FFMA.FTZ R168, R173, R196, R168 ;  /* 0x000000c4ada87223 */ /* 0x000fc800000100a8 */
[----:B------:R-:W-:Y:S01]  /*4eb0*/  FADD.FTZ R169, R209, -R168 ;  /* 0x800000a8d1a97221 */ /* 0x000fe20000010000 */
[----:B------:R-:W-:-:S03]  /*4ec0*/  @P3 PRMT R168, RZ, 0x7610, R153 ;  /* 0x00007610ffa83816 */ /* 0x000fc60000000099 */
[----:B------:R-:W-:-:S04]  /*4ed0*/  FMUL.FTZ R169, R216, R169 ;  /* 0x000000a9d8a97220 */ /* 0x000fc80000410000 */
[----:B------:R-:W-:Y:S02]  /*4ee0*/  @P3 FADD.FTZ R169, R169, R168 ;  /* 0x000000a8a9a93221 */ /* 0x000fe40000010000 */
.L_x_545:
[----:B------:R-:W-:Y:S05]  /*4ef0*/  BSYNC B0 ;  /* 0x0000000000007941 */ /* 0x000fea0003800000 */
.L_x_543:
        /* <DEDUP_REMOVED lines=15> */
.L_x_547:
[----:B------:R-:W-:Y:S02]  /*4ff0*/  ISETP.NE.AND P4, PT, R215, RZ, PT ;  /* 0x000000ffd700720c */ /* 0x000fe40003f85270 */
[----:B------:R-:W-:Y:S02]  /*5000*/  @P3 PRMT R168, RZ, 0x5410, R154 ;  /* 0x00005410ffa83816 */ /* 0x000fe4000000009a */
[----:B------:R-:W-:-:S05]  /*5010*/  FSEL R169, R171, RZ, !P4 ;  /* 0x000000ffaba97208 */ /* 0x000fca0006000000 */
[----:B------:R-:W-:-:S04]  /*5020*/  FFMA.FTZ R169, R174, R196, R169 ;  /* 0x000000c4aea97223 */ /* 0x000fc800000100a9 */
[----:B------:R-:W-:-:S04]  /*5030*/  FADD.FTZ R169, R210, -R169 ;  /* 0x800000a9d2a97221 */ /* 0x000fc80000010000 */
[----:B------:R-:W-:-:S04]  /*5040*/  FMUL.FTZ R169, R216, R169 ;  /* 0x000000a9d8a97220 */ /* 0x000fc80000410000 */
[----:B------:R-:W-:Y:S02]  /*5050*/  @P3 FADD.FTZ R169, R169, R168 ;  /* 0x000000a8a9a93221 */ /* 0x000fe40000010000 */
.L_x_548:
[----:B------:R-:W-:Y:S05]  /*5060*/  BSYNC B0 ;  /* 0x0000000000007941 */ /* 0x000fea0003800000 */
.L_x_546:
        /* <DEDUP_REMOVED lines=15> */
.L_x_550:
[----:B------:R-:W-:-:S04]  /*5160*/  ISETP.NE.AND P4, PT, R215, RZ, PT ;  /* 0x000000ffd700720c */ /* 0x000fc80003f85270 */
[----:B------:R-:W-:-:S05]  /*5170*/  FSEL R168, R171, RZ, !P4 ;  /* 0x000000ffaba87208 */ /* 0x000fca0006000000 */
[----:B------:R-:W-:-:S04]  /*5180*/  FFMA.FTZ R168, R175, R196, R168 ;  /* 0x000000c4afa87223 */ /* 0x000fc800000100a8 */
[----:B------:R-:W-:Y:S01]  /*5190*/  FADD.FTZ R169, R211, -R168 ;  /* 0x800000a8d3a97221 */ /* 0x000fe20000010000 */
[----:B------:R-:W-:-:S03]  /*51a0*/  @P3 PRMT R168, RZ, 0x7610, R154 ;  /* 0x00007610ffa83816 */ /* 0x000fc6000000009a */
[----:B------:R-:W-:-:S04]  /*51b0*/  FMUL.FTZ R169, R216, R169 ;  /* 0x000000a9d8a97220 */ /* 0x000fc80000410000 */
[----:B------:R-:W-:Y:S02]  /*51c0*/  @P3 FADD.FTZ R169, R169, R168 ;  /* 0x000000a8a9a93221 */ /* 0x000fe40000010000 */
.L_x_551:
[----:B------:R-:W-:Y:S05]  /*51d0*/  BSYNC B0 ;  /* 0x0000000000007941 */ /* 0x000fea0003800000 */
.L_x_549:
        /* <DEDUP_REMOVED lines=15> */
.L_x_553:
[----:B------:R-:W-:Y:S02]  /*52d0*/  ISETP.NE.AND P4, PT, R215, RZ, PT ;  /* 0x000000ffd700720c */ /* 0x000fe40003f85270 */
[----:B------:R-:W-:Y:S02]  /*52e0*/  @P3 PRMT R168, RZ, 0x5410, R155 ;  /* 0x00005410ffa83816 */ /* 0x000fe4000000009b */
[----:B------:R-:W-:-:S05]  /*52f0*/  FSEL R169, R171, RZ, !P4 ;  /* 0x000000ffaba97208 */ /* 0x000fca0006000000 */
[----:B------:R-:W-:-:S04]  /*5300*/  FFMA.FTZ R169, R176, R196, R169 ;  /* 0x000000c4b0a97223 */ /* 0x000fc800000100a9 */
[----:B------:R-:W-:-:S04]  /*5310*/  FADD.FTZ R169, R212, -R169 ;  /* 0x800000a9d4a97221 */ /* 0x000fc80000010000 */
[----:B------:R-:W-:-:S04]  /*5320*/  FMUL.FTZ R169, R216, R169 ;  /* 0x000000a9d8a97220 */ /* 0x000fc80000410000 */
[----:B------:R-:W-:Y:S02]  /*5330*/  @P3 FADD.FTZ R169, R169, R168 ;  /* 0x000000a8a9a93221 */ /* 0x000fe40000010000 */
.L_x_554:
[----:B------:R-:W-:Y:S05]  /*5340*/  BSYNC B0 ;  /* 0x0000000000007941 */ /* 0x000fea0003800000 */
.L_x_552:
        /* <DEDUP_REMOVED lines=15> */
.L_x_556:
[----:B------:R-:W-:-:S04]  /*5440*/  ISETP.NE.AND P1, PT, R215, RZ, PT ;  /* 0x000000ffd700720c */ /* 0x000fc80003f25270 */
[----:B------:R-:W-:-:S05]  /*5450*/  FSEL R171, R171, RZ, !P1 ;  /* 0x000000ffabab7208 */ /* 0x000fca0004800000 */
[----:B------:R-:W-:-:S04]  /*5460*/  FFMA.FTZ R196, R177, R196, R171 ;  /* 0x000000c4b1c47223 */ /* 0x000fc800000100ab */
[----:B------:R-:W-:-:S04]  /*5470*/  FADD.FTZ R169, R213, -R196 ;  /* 0x800000c4d5a97221 */ /* 0x000fc80000010000 */
[----:B------:R-:W-:Y:S01]  /*5480*/  FMUL.FTZ R216, R216, R169 ;  /* 0x000000a9d8d87220 */ /* 0x000fe20000410000 */
[----:B------:R-:W-:-:S05]  /*5490*/  @P3 PRMT R169, RZ, 0x7610, R155 ;  /* 0x00007610ffa93816 */ /* 0x000fca000000009b */
[----:B------:R-:W-:Y:S02]  /*54a0*/  @P3 FADD.FTZ R216, R216, R169 ;  /* 0x000000a9d8d83221 */ /* 0x000fe40000010000 */
.L_x_557:
[----:B------:R-:W-:Y:S05]  /*54b0*/  BSYNC B0 ;  /* 0x0000000000007941 */ /* 0x000fea0003800000 */
.L_x_555:
[----:B------:R-:W-:Y:S02]  /*54c0*/  @P0 MOV R169, 0x10 ;  /* 0x0000001000a90802 */ /* 0x000fe40000000f00 */
[----:B------:R-:W-:Y:S01]  /*54d0*/  @P0 F2FP.BF16.PACK_AB R171, RZ, R216 ;  /* 0x000000d8ffab023e */ /* 0x000fe200000010ff */
[----:B------:R-:W-:Y:S01]  /*54e0*/  @P2 FMUL.FTZ R216, R216, c[0x0][0x1ec] ;  /* 0x00007b00d8d82a20 */ /* 0x000fe20000410000 */
[----:B------:R-:W-:Y:S01]  /*54f0*/  IADD3 R0, R0, c[0x0][0x160], RZ ;  /* 0x0000580000007a10 */ /* 0x000fe20007ffe0ff */
[----:B------:R-:W-:Y:S01]  /*5500*/  @P0 IMAD.WIDE.U32 R168, R218, R169, c[0x0][0x258] ;  /* 0x00009600daa80625 */ /* 0x000fe200078e00a9 */
[----:B------:R-:W-:Y:S02]  /*5510*/  @P0 PRMT R163, R163, 0x5410, R171 ;  /* 0x00005410a3a30816 */ /* 0x000fe400000000ab */
[----:B------:R-:W-:Y:S02]  /*5520*/  @P2 MOV R197, 0x10 ;  /* 0x0000001000c52802 */ /* 0x000fe40000000f00 */
[----:B------:R-:W-:Y:S01]  /*5530*/  LOP3.LUT P1, RZ, R214, 0xff, RZ, 0xc0, !PT ;  /* 0x000000ffd6ff7812 */ /* 0x000fe2000782c0ff */
[----:B------:R1:W-:Y:S01]  /*5540*/  @P0 STG.E.128 [R168.64], R160 ;  /* 0x000000a0a8000986 */ /* 0x0003e2000c101d04 */
[----:B------:R-:W-:-:S02]  /*5550*/  ISETP.GE.AND P0, PT, R0, c[0x0][0x164], PT ;  /* 0x0000590000007a0c */ /* 0x000fc40003f06270 */
[----:B------:R-:W-:Y:S02]  /*5560*/  SEL R214, RZ, 0x1, P1 ;  /* 0x00000001ffd67807 */ /* 0x000fe40000800000 */
[----:B-1----:R-:W-:-:S05]  /*5570*/  @P2 PRMT R169, RZ, 0x7610, R43 ;  /* 0x00007610ffa92816 */ /* 0x002fca000000002b */
[----:B------:R-:W-:Y:S02]  /*5580*/  @P2 FMUL.FTZ R171, R216, R169 ;  /* 0x000000a9d8ab2220 */ /* 0x000fe40000410000 */
[----:B------:R-:W-:-:S03]  /*5590*/  @P2 IMAD.WIDE.U32 R168, R170, R197, c[0x0][0x248] ;  /* 0x00009200aaa82625 */ /* 0x000fc600078e00c5 */
[----:B------:R-:W-:-:S04]  /*55a0*/  @P2 F2FP.BF16.PACK_AB R171, RZ, R171 ;  /* 0x000000abffab223e */ /* 0x000fc800000010ff */
[----:B------:R-:W-:-:S05]  /*55b0*/  @P2 PRMT R167, R167, 0x5410, R171 ;  /* 0x00005410a7a72816 */ /* 0x000fca00000000ab */
[----:B------:R1:W-:Y:S02]  /*55c0*/  @P2 STG.E.128 [R168.64], R164 ;  /* 0x000000a4a8002986 */ /* 0x0003e4000c101d04 */
[----:B-1----:R-:W-:-:S05]  /*55d0*/  @P2 PRMT R168, RZ, 0x7610, R159 ;  /* 0x00007610ffa82816 */ /* 0x002fca000000009f */
[----:B------:R-:W-:Y:S01]  /*55e0*/  @P2 FFMA.FTZ R107, R168, R216, R107 ;  /* 0x000000d8a86b2223 */ /* 0x000fe2000001006b */
[----:B0-----:R-:W-:Y:S01]  /*55f0*/  @P0 CALL.REL.NOINC `(.L_x_450) ;  /* 0x0000001000000944 */ /* 0x001fe20003c00000 */
[----:B------:R-:W-:Y:S05]  /*5600*/  BRA `(.L_x_558) ;  /* 0xffffb3e000007947 */ /* 0x000fea000383ffff */
.L_x_450:
[----:B------:R-:W0:Y:S01]  /*5610*/  S2UR UR6, SR_CTAID.X ;  /* 0x00000000000679c3 */ /* 0x000e220000002500 */
[----:B------:R-:W0:Y:S01]  /*5620*/  S2R R0, SR_TID.X ;  /* 0x0000000000007919 */ /* 0x000e220000002100 */
[----:B------:R-:W-:-:S03]  /*5630*/  IMAD.MOV.U32 R7, RZ, RZ, 0x20 ;  /* 0x00000020ff077424 */ /* 0x000fc600078e00ff */
[----:B------:R-:W1:Y:S01]  /*5640*/  S2R R168, SR_TID.X ;  /* 0x0000000000a87919 */ /* 0x000e620000002100 */
[----:B0-----:R-:W-:Y:S02]  /*5650*/  LEA.HI R0, R0, UR6, RZ, 0x19 ;  /* 0x0000000600007c11 */ /* 0x001fe4000f8fc8ff */
[----:B-1----:R-:W-:-:S03]  /*5660*/  LOP3.LUT R168, R168, 0x7f, RZ, 0xc0, !PT ;  /* 0x0000007fa8a87812 */ /* 0x002fc600078ec0ff */
        /* <DEDUP_REMOVED lines=30> */
.L_x_454:
[----:B------:R-:W-:Y:S01]  /*5850*/  HFMA2.MMA R170, -RZ, RZ, 0, 9.5367431640625e-07 ;  /* 0x00000010ffaa7435 */ /* 0x000fe200000001ff */
[----:B------:R-:W-:Y:S01]  /*5860*/  MOV R169, R248 ;  /* 0x000000f800a97202 */ /* 0x000fe20000000f00 */
[----:B------:R-:W-:Y:S01]  /*5870*/  IMAD.MOV.U32 R199, RZ, RZ, 0x1f ;  /* 0x0000001fffc77424 */ /* 0x000fe200078e00ff */
[----:B------:R-:W-:-:S02]  /*5880*/  MOV R198, 0xffffffff ;  /* 0xffffffff00c67802 */ /* 0x000fc40000000f00 */
[----:B------:R-:W-:Y:S02]  /*5890*/  MOV R168, 0x58b0 ;  /* 0x000058b000a87802 */ /* 0x000fe40000000f00 */
[----:B-----5:R-:W-:Y:S05]  /*58a0*/  CALL.REL.NOINC `($__internal_7_$__cuda_sm70_shflsync_down_p) ;  /* 0x0000046000007944 */ /* 0x020fea0003c00000 */
[----:B-1----:R-:W-:Y:S01]  /*58b0*/  MOV R171, R170 ;  /* 0x000000aa00ab7202 */ /* 0x002fe20000000f00 */
[----:B------:R-:W-:Y:S05]  /*58c0*/  BRA `(.L_x_559) ;  /* 0xffffc86000007947 */ /* 0x000fea000383ffff */
.L_x_455:
[----:B------:R-:W-:Y:S01]  /*58d0*/  HFMA2.MMA R170, -RZ, RZ, 0, 9.5367431640625e-07 ;  /* 0x00000010ffaa7435 */ /* 0x000fe200000001ff */
[----:B------:R-:W-:Y:S01]  /*58e0*/  IMAD.MOV.U32 R169, RZ, RZ, R247 ;  /* 0x000000ffffa97224 */ /* 0x000fe200078e00f7 */
[----:B------:R-:W-:Y:S01]  /*58f0*/  MOV R199, 0x1f ;  /* 0x0000001f00c77802 */ /* 0x000fe20000000f00 */
[----:B------:R-:W-:Y:S01]  /*5900*/  IMAD.MOV.U32 R198, RZ, RZ, -0x1 ;  /* 0xffffffffffc67424 */ /* 0x000fe200078e00ff */
[----:B------:R-:W-:Y:S02]  /*5910*/  MOV R168, 0x5930 ;  /* 0x0000593000a87802 */ /* 0x000fe40000000f00 */
[----:B01---5:R-:W-:Y:S05]  /*5920*/  CALL.REL.NOINC `($__internal_7_$__cuda_sm70_shflsync_down_p) ;  /* 0x000003e000007944 */ /* 0x023fea0003c00000 */
[----:B------:R-:W-:Y:S01]  /*5930*/  FADD.FTZ R248, R171, R248 ;  /* 0x000000f8abf87221 */ /* 0x000fe20000010000 */
[----:B------:R-:W-:Y:S01]  /*5940*/  MOV R199, 0x1f ;  /* 0x0000001f00c77802 */ /* 0x000fe20000000f00 */
[----:B-1----:R-:W-:Y:S01]  /*5950*/  FADD.FTZ R247, R247, R170 ;  /* 0x000000aaf7f77221 */ /* 0x002fe20000010000 */
[----:B------:R-:W-:Y:S01]  /*5960*/  HFMA2.MMA R170, -RZ, RZ, 0, 4.76837158203125e-07 ;  /* 0x00000008ffaa7435 */ /* 0x000fe200000001ff */
[----:B------:R-:W-:Y:S01]  /*5970*/  IMAD.MOV.U32 R198, RZ, RZ, -0x1 ;  /* 0xffffffffffc67424 */ /* 0x000fe200078e00ff */
[----:B------:R-:W-:-:S02]  /*5980*/  MOV R169, R248 ;  /* 0x000000f800a97202 */ /* 0x000fc40000000f00 */
[----:B------:R-:W-:Y:S02]  /*5990*/  MOV R168, 0x59b0 ;  /* 0x000059b000a87802 */ /* 0x000fe40000000f00 */
[----:B------:R-:W-:Y:S05]  /*59a0*/  CALL.REL.NOINC `($__internal_7_$__cuda_sm70_shflsync_down_p) ;  /* 0x0000036000007944 */ /* 0x000fea0003c00000 */
[----:B-1----:R-:W-:Y:S01]  /*59b0*/  MOV R171, R170 ;  /* 0x000000aa00ab7202 */ /* 0x002fe20000000f00 */
[----:B------:R-:W-:Y:S01]  /*59c0*/  HFMA2.MMA R170, -RZ, RZ, 0, 4.76837158203125e-07 ;  /* 0x00000008ffaa7435 */ /* 0x000fe200000001ff */
[----:B------:R-:W-:Y:S01]  /*59d0*/  IMAD.MOV.U32 R169, RZ, RZ, R247 ;  /* 0x000000ffffa97224 */ /* 0x000fe200078e00f7 */
[----:B------:R-:W-:Y:S01]  /*59e0*/  MOV R199, 0x1f ;  /* 0x0000001f00c77802 */ /* 0x000fe20000000f00 */
[----:B------:R-:W-:Y:S01]  /*59f0*/  IMAD.MOV.U32 R198, RZ, RZ, -0x1 ;  /* 0xffffffffffc67424 */ /* 0x000fe200078e00ff */
[----:B------:R-:W-:Y:S02]  /*5a00*/  MOV R168, 0x5a20 ;  /* 0x00005a2000a87802 */ /* 0x000fe40000000f00 */
[----:B------:R-:W-:Y:S05]  /*5a10*/  CALL.REL.NOINC `($__internal_7_$__cuda_sm70_shflsync_down_p) ;  /* 0x000002f000007944 */ /* 0x000fea0003c00000 */
[----:B------:R-:W-:Y:S01]  /*5a20*/  FADD.FTZ R248, R171, R248 ;  /* 0x000000f8abf87221 */ /* 0x000fe20000010000 */
[----:B------:R-:W-:Y:S01]  /*5a30*/  MOV R199, 0x1f ;  /* 0x0000001f00c77802 */ /* 0x000fe20000000f00 */
[----:B-1----:R-:W-:Y:S01]  /*5a40*/  FADD.FTZ R247, R247, R170 ;  /* 0x000000aaf7f77221 */ /* 0x002fe20000010000 */
[----:B------:R-:W-:Y:S01]  /*5a50*/  HFMA2.MMA R170, -RZ, RZ, 0, 2.384185791015625e-07 ;  /* 0x00000004ffaa7435 */ /* 0x000fe200000001ff */
[----:B------:R-:W-:Y:S01]  /*5a60*/  IMAD.MOV.U32 R198, RZ, RZ, -0x1 ;  /* 0xffffffffffc67424 */ /* 0x000fe200078e00ff */
[----:B------:R-:W-:-:S02]  /*5a70*/  MOV R169, R248 ;  /* 0x000000f800a97202 */ /* 0x000fc40000000f00 */
[----:B------:R-:W-:Y:S02]  /*5a80*/  MOV R168, 0x5aa0 ;  /* 0x00005aa000a87802 */ /* 0x000fe40000000f00 */
[----:B------:R-:W-:Y:S05]  /*5a90*/  CALL.REL.NOINC `($__internal_7_$__cuda_sm70_shflsync_down_p) ;  /* 0x0000027000007944 */ /* 0x000fea0003c00000 */
[----:B-1----:R-:W-:Y:S01]  /*5aa0*/  MOV R171, R170 ;  /* 0x000000aa00ab7202 */ /* 0x002fe20000000f00 */
[----:B------:R-:W-:Y:S01]  /*5ab0*/  HFMA2.MMA R170, -RZ, RZ, 0, 2.384185791015625e-07 ;  /* 0x00000004ffaa7435 */ /* 0x000fe200000001ff */
        /* <DEDUP_REMOVED lines=8> */
[----:B------:R-:W-:Y:S01]  /*5b40*/  HFMA2.MMA R170, -RZ, RZ, 0, 1.1920928955078125e-07 ;  /* 0x00000002ffaa7435 */ /* 0x000fe200000001ff */
[----:B------:R-:W-:Y:S01]  /*5b50*/  IMAD.MOV.U32 R198, RZ, RZ, -0x1 ;  /* 0xffffffffffc67424 */ /* 0x000fe200078e00ff */
[----:B------:R-:W-:-:S02]  /*5b60*/  MOV R169, R248 ;  /* 0x000000f800a97202 */ /* 0x000fc40000000f00 */
[----:B------:R-:W-:Y:S02]  /*5b70*/  MOV R168, 0x5b90 ;  /* 0x00005b9000a87802 */ /* 0x000fe40000000f00 */
[----:B------:R-:W-:Y:S05]  /*5b80*/  CALL.REL.NOINC `($__internal_7_$__cuda_sm70_shflsync_down_p) ;  /* 0x0000018000007944 */ /* 0x000fea0003c00000 */
[----:B-1----:R-:W-:Y:S01]  /*5b90*/  MOV R171, R170 ;  /* 0x000000aa00ab7202 */ /* 0x002fe20000000f00 */
[----:B------:R-:W-:Y:S01]  /*5ba0*/  HFMA2.MMA R170, -RZ, RZ, 0, 1.1920928955078125e-07 ;  /* 0x00000002ffaa7435 */ /* 0x000fe200000001ff */
        /* <DEDUP_REMOVED lines=8> */
[----:B------:R-:W-:Y:S01]  /*5c30*/  HFMA2.MMA R170, -RZ, RZ, 0, 5.9604644775390625e-08 ;  /* 0x00000001ffaa7435 */ /* 0x000fe200000001ff */
[----:B------:R-:W-:Y:S01]  /*5c40*/  IMAD.MOV.U32 R198, RZ, RZ, -0x1 ;  /* 0xffffffffffc67424 */ /* 0x000fe200078e00ff */
[----:B------:R-:W-:-:S02]  /*5c50*/  MOV R169, R248 ;  /* 0x000000f800a97202 */ /* 0x000fc40000000f00 */
[----:B------:R-:W-:Y:S02]  /*5c60*/  MOV R168, 0x5c80 ;  /* 0x00005c8000a87802 */ /* 0x000fe40000000f00 */
[----:B------:R-:W-:Y:S05]  /*5c70*/  CALL.REL.NOINC `($__internal_7_$__cuda_sm70_shflsync_down_p) ;  /* 0x0000009000007944 */ /* 0x000fea0003c00000 */
[----:B-1----:R-:W-:Y:S01]  /*5c80*/  MOV R171, R170 ;  /* 0x000000aa00ab7202 */ /* 0x002fe20000000f00 */
[----:B------:R-:W-:Y:S01]  /*5c90*/  HFMA2.MMA R170, -RZ, RZ, 0, 5.9604644775390625e-08 ;  /* 0x00000001ffaa7435 */ /* 0x000fe200000001ff */
[----:B------:R-:W-:Y:S01]  /*5ca0*/  IMAD.MOV.U32 R169, RZ, RZ, R247 ;  /* 0x000000ffffa97224 */ /* 0x000fe200078e00f7 */
[----:B------:R-:W-:Y:S01]  /*5cb0*/  MOV R199, 0x1f ;  /* 0x0000001f00c77802 */ /* 0x000fe20000000f00 */
[----:B------:R-:W-:Y:S01]  /*5cc0*/  IMAD.MOV.U32 R198, RZ, RZ, -0x1 ;  /* 0xffffffffffc67424 */ /* 0x000fe200078e00ff */
[----:B------:R-:W-:Y:S02]  /*5cd0*/  MOV R168, 0x5cf0 ;  /* 0x00005cf000a87802 */ /* 0x000fe40000000f00 */
[----:B------:R-:W-:Y:S05]  /*5ce0*/  CALL.REL.NOINC `($__internal_7_$__cuda_sm70_shflsync_down_p) ;  /* 0x0000002000007944 */ /* 0x000fea0003c00000 */
[----:B-1----:R-:W-:Y:S01]  /*5cf0*/  MOV R169, R170 ;  /* 0x000000aa00a97202 */ /* 0x002fe20000000f00 */
[----:B------:R-:W-:Y:S05]  /*5d00*/  BRA `(.L_x_560) ;  /* 0xffffc54000007947 */ /* 0x000fea000383ffff */
        .weak           $__internal_7_$__cuda_sm70_shflsync_down_p
        .type           $__internal_7_$__cuda_sm70_shflsync_down_p,@function
        .size           $__internal_7_$__cuda_sm70_shflsync_down_p,(.L_x_11741 - $__internal_7_$__cuda_sm70_shflsync_down_p)
$__internal_7_$__cuda_sm70_shflsync_down_p:
[----:B------:R-:W-:Y:S04]  /*5d10*/  WARPSYNC R198 ;  /* 0x000000c600007348 */ /* 0x000fe80003800000 */
[----:B------:R0:W1:Y:S02]  /*5d20*/  SHFL.DOWN PT, R170, R169, R170, R199 ;  /* 0x080000aaa9aa7389 */ /* 0x00006400000e00c7 */
[----:B0-----:R-:W-:-:S06]  /*5d30*/  HFMA2.MMA R169, -RZ, RZ, 0, 0 ;  /* 0x00000000ffa97435 */ /* 0x001fcc00000001ff */
[----:B------:R-:W-:Y:S05]  /*5d40*/  RET.REL.NODEC R168 `(_ZN10layer_norm13ln_bwd_kernelINS_13Kernel_traitsI13__nv_bfloat16S2_S2_S2_fjLj4096ELj1ELj1ELj4ELj16ENS_18Kernel_traits_baseILj4096ES2_S2_S2_S2_fjLj128EEEEELb0ELb1ELb1ELb1EEEvNS_9BwdParamsE) ;  /* 0xffffa2b0a8007950 */ /* 0x000fea0003c3ffff */
.L_x_561:
        /* <DEDUP_REMOVED lines=11> */
.L_x_11741:


//--------------------- .text._ZN10layer_norm13ln_bwd_kernelINS_13Kernel_traitsI13__nv_bfloat16S2_S2_S2_fjLj4096ELj1ELj1ELj4ELj16ENS_18Kernel_traits_baseILj4096ES2_S2_S2_S2_fjLj128EEEEELb1ELb0ELb0ELb0EEEvNS_9BwdParamsE --------------------------
	.section	.text._ZN10layer_norm13ln_bwd_kernelINS_13Kernel_traitsI13__nv_bfloat16S2_S2_S2_fjLj4096ELj1ELj1ELj4ELj16ENS_18Kernel_traits_baseILj4096ES2_S2_S2_S2_fjLj128EEEEELb1ELb0ELb0ELb0EEEvNS_9BwdParamsE,"ax",@progbits
	.sectioninfo	@"SHI_REGISTERS=217"
	.align	128
        .global         _ZN10layer_norm13ln_bwd_kernelINS_13Kernel_traitsI13__nv_bfloat16S2_S2_S2_fjLj4096ELj1ELj1ELj4ELj16ENS_18Kernel_traits_baseILj4096ES2_S2_S2_S2_fjLj128EEEEELb1ELb0ELb0ELb0EEEvNS_9BwdParamsE
        .type           _ZN10layer_norm13ln_bwd_kernelINS_13Kernel_traitsI13__nv_bfloat16S2_S2_S2_fjLj4096ELj1ELj1ELj4ELj16ENS_18Kernel_traits_baseILj4096ES2_S2_S2_S2_fjLj128EEEEELb1ELb0ELb0ELb0EEEvNS_9BwdParamsE,@function
        .size           _ZN10layer_norm13ln_bwd_kernelINS_13Kernel_traitsI13__nv_bfloat16S2_S2_S2_fjLj4096ELj1ELj1ELj4ELj16ENS_18Kernel_traits_baseILj4096ES2_S2_S2_S2_fjLj128EEEEELb1ELb0ELb0ELb0EEEvNS_9BwdParamsE,(.L_x_11742 - _ZN10layer_norm13ln_bwd_kernelINS_13Kernel_traitsI13__nv_bfloat16S2_S2_S2_fjLj4096ELj1ELj1ELj4ELj16ENS_18Kernel_traits_baseILj4096ES2_S2_S2_S2_fjLj128EEEEELb1ELb0ELb0ELb0EEEvNS_9BwdParamsE)
        .other          _ZN10layer_norm13ln_bwd_kernelINS_13Kernel_traitsI13__nv_bfloat16S2_S2_S2_fjLj4096ELj1ELj1ELj4ELj16ENS_18Kernel_traits_baseILj4096ES2_S2_S2_S2_fjLj128EEEEELb1ELb0ELb0ELb0EEEvNS_9BwdParamsE,@"STO_CUDA_ENTRY STV_DEFAULT"
_ZN10layer_norm13ln_bwd_kernelINS_13Kernel_traitsI13__nv_bfloat16S2_S2_S2_fjLj4096ELj1ELj1ELj4ELj16ENS_18Kernel_traits_baseILj4096ES2_S2_S2_S2_fjLj128EEEEELb1ELb0ELb0ELb0EEEvNS_9BwdParamsE:
.text._ZN10layer_norm13ln_bwd_kernelINS_13Kernel_traitsI13__nv_bfloat16S2_S2_S2_fjLj4096ELj1ELj1ELj4ELj16ENS_18Kernel_traits_baseILj4096ES2_S2_S2_S2_fjLj128EEEEELb1ELb0ELb0ELb0EEEvNS_9BwdParamsE:
        /* <DEDUP_REMOVED lines=64> */
[----:B0-----:R-:W-:Y:S01]  /*0400*/  HFMA2.MMA R9, -RZ, RZ, 0, 5.9604644775390625e-08 ;  /* 0x00000001ff097435 */ /* 0x001fe200000001ff */
[----:B-----5:R-:W-:-:S02]  /*0410*/  PRMT R35, RZ, 0x5410, R12 ;  /* 0x00005410ff237816 */ /* 0x020fc4000000000c */
[----:B------:R-:W-:Y:S02]  /*0420*/  PRMT R34, RZ, 0x7610, R12 ;  /* 0x00007610ff227816 */ /* 0x000fe4000000000c */
[--C-:B------:R-:W-:Y:S02]  /*0430*/  PRMT R33, RZ, 0x5410, R13.reuse ;  /* 0x00005410ff217816 */ /* 0x100fe4000000000d */
[----:B------:R-:W-:Y:S02]  /*0440*/  PRMT R32, RZ, 0x7610, R13 ;  /* 0x00007610ff207816 */ /* 0x000fe4000000000d */
        /* <DEDUP_REMOVED lines=21> */
[----:B------:R-:W-:Y:S02]  /*05a0*/  MOV R41, RZ ;  /* 0x000000ff00297202 */ /* 0x000fe40000000f00 */
[----:B------:R-:W-:Y:S02]  /*05b0*/  PRMT R8, RZ, 0x7610, R104 ;  /* 0x00007610ff087816 */ /* 0x000fe40000000068 */
[--C-:B------:R-:W-:Y:S02]  /*05c0*/  PRMT R7, RZ, 0x5410, R105.reuse ;  /* 0x00005410ff077816 */ /* 0x100fe40000000069 */
[----:B------:R-:W-:Y:S02]  /*05d0*/  PRMT R6, RZ, 0x7610, R105 ;  /* 0x00007610ff067816 */ /* 0x000fe40000000069 */
[--C-:B------:R-:W-:Y:S02]  /*05e0*/  PRMT R5, RZ, 0x5410, R106.reuse ;  /* 0x00005410ff057816 */ /* 0x100fe4000000006a */
[----:B------:R-:W-:-:S02]  /*05f0*/  PRMT R4, RZ, 0x7610, R106 ;  /* 0x00007610ff047816 */ /* 0x000fc4000000006a */
[--C-:B------:R-:W-:Y:S02]  /*0600*/  PRMT R3, RZ, 0x5410, R107.reuse ;  /* 0x00005410ff037816 */ /* 0x100fe4000000006b */
[----:B------:R-:W-:Y:S02]  /*0610*/  PRMT R2, RZ, 0x7610, R107 ;  /* 0x00007610ff027816 */ /* 0x000fe4000000006b */
.L_x_581:
[----:B------:R-:W-:Y:S02]  /*0620*/  ISETP.NE.U32.AND P0, PT, RZ, c[0x0][0x1c0], PT ;  /* 0x00007000ff007a0c */ /* 0x000fe40003f05070 */
[----:B------:R-:W-:Y:S02]  /*0630*/  MOV R128, 0x4 ;  /* 0x0000000400807802 */ /* 0x000fe40000000f00 */
[----:B------:R-:W-:Y:S02]  /*0640*/  ISETP.NE.AND.EX P0, PT, RZ, c[0x0][0x1c4], PT, P0 ;  /* 0x00007100ff007a0c */ /* 0x000fe40003f05300 */
[----:B------:R-:W-:Y:S01]  /*0650*/  SHF.R.S32.HI R0, RZ, 0x1f, R11 ;  /* 0x0000001fff007819 */ /* 0x000fe2000001140b */
[----:B------:R-:W-:-:S04]  /*0660*/  IMAD.WIDE R126, R11, R128, c[0x0][0x1a0] ;  /* 0x000068000b7e7625 */ /* 0x000fc800078e0280 */
[C---:B------:R-:W-:Y:S02]  /*0670*/  IMAD.WIDE R128, R11.reuse, R128, c[0x0][0x1a8] ;  /* 0x00006a000b807625 */ /* 0x040fe400078e0280 */
[----:B------:R-:W2:Y:S04]  /*0680*/  LDG.E R126, [R126.64] ;  /* 0x000000047e7e7981 */ /* 0x000ea8000c1e1900 */
[C---:B------:R-:W-:Y:S01]  /*0690*/  @P0 LEA R124, P5, R11.reuse, c[0x0][0x1c0], 0x1 ;  /* 0x000070000b7c0a11 */ /* 0x040fe200078a08ff */
[----:B------:R0:W5:Y:S03]  /*06a0*/  LDG.E R37, [R128.64] ;  /* 0x0000000480257981 */ /* 0x000166000c1e1900 */
[----:B------:R-:W-:-:S05]  /*06b0*/  @P0 LEA.HI.X R125, R11, c[0x0][0x1c4], R0, 0x1, P5 ;  /* 0x000071000b7d0a11 */ /* 0x000fca00028f0c00 */
        /* <DEDUP_REMOVED lines=22> */
[C---:B------:R-:W-:Y:S02]  /*0820*/  @P5 LEA.HI.X R137, R0.reuse, c[0x0][0x21c], RZ, 0x4, P6 ;  /* 0x0000870000895a11 */ /* 0x040fe400030f24ff */
[----:B------:R-:W-:-:S03]  /*0830*/  LEA R146, P6, R0, c[0x0][0x190], 0x3 ;  /* 0x0000640000927a11 */ /* 0x000fc600078c18ff */
[----:B------:R3:W5:Y:S01]  /*0840*/  @P5 LDG.E.128 R104, [R136.64] ;  /* 0x0000000488685981 */ /* 0x000762000c1e1d00 */
[----:B------:R-:W-:-:S06]  /*0850*/  LEA.HI.X R147, R0, c[0x0][0x194], RZ, 0x3, P6 ;  /* 0x0000650000937a11 */ /* 0x000fcc00030f1cff */
[----:B------:R-:W5:Y:S01]  /*0860*/  LDG.E.64 R146, [R146.64] ;  /* 0x0000000492927981 */ /* 0x000f62000c1e1b00 */
[----:B------:R-:W-:Y:S02]  /*0870*/  IADD3 R208, R0, 0x80, RZ ;  /* 0x0000008000d07810 */ /* 0x000fe40007ffe0ff */
[--C-:B--2---:R-:W-:Y:S02]  /*0880*/  PRMT R38, RZ, 0x5410, R128.reuse ;  /* 0x00005410ff267816 */ /* 0x104fe40000000080 */
[--C-:B------:R-:W-:Y:S02]  /*0890*/  PRMT R134, RZ, 0x5410, R129.reuse ;  /* 0x00005410ff867816 */ /* 0x100fe40000000081 */
[----:B------:R-:W-:Y:S01]  /*08a0*/  PRMT R128, RZ, 0x7610, R128 ;  /* 0x00007610ff807816 */ /* 0x000fe20000000080 */
[C---:B------:R-:W-:Y:S01]  /*08b0*/  FADD.FTZ R38, -R205.reuse, R38 ;  /* 0x00000026cd267221 */ /* 0x040fe20000010100 */
[----:B------:R-:W-:Y:S01]  /*08c0*/  PRMT R138, RZ, 0x7610, R129 ;  /* 0x00007610ff8a7816 */ /* 0x000fe20000000081 */
[C---:B------:R-:W-:Y:S01]  /*08d0*/  FADD.FTZ R134, -R205.reuse, R134 ;  /* 0x00000086cd867221 */ /* 0x040fe20000010100 */
[----:B---3--:R-:W-:Y:S01]  /*08e0*/  PRMT R137, RZ, 0x5410, R124 ;  /* 0x00005410ff897816 */ /* 0x008fe2000000007c */
[----:B------:R-:W-:-:S02]  /*08f0*/  FADD.FTZ R128, -R205, R128 ;  /* 0x00000080cd807221 */ /* 0x000fc40000010100 */
[----:B-----5:R-:W-:Y:S02]  /*0900*/  FMUL.FTZ R38, R37, R38 ;  /* 0x0000002625267220 */ /* 0x020fe40000410000 */
[----:B------:R-:W-:Y:S01]  /*0910*/  FADD.FTZ R138, -R205, R138 ;  /* 0x0000008acd8a7221 */ /* 0x000fe20000010100 */
[----:B------:R-:W-:Y:S01]  /*0920*/  PRMT R136, RZ, 0x5410, R125 ;  /* 0x00005410ff887816 */ /* 0x000fe2000000007d */
[C---:B------:R-:W-:Y:S01]  /*0930*/  FMUL.FTZ R141, R37.reuse, R134 ;  /* 0x00000086258d7220 */ /* 0x040fe20000410000 */
[----:B------:R-:W-:Y:S01]  /*0940*/  PRMT R124, RZ, 0x7610, R124 ;  /* 0x00007610ff7c7816 */ /* 0x000fe2000000007c */
[----:B------:R-:W-:Y:S01]  /*0950*/  FADD.FTZ R72, R72, R137 ;  /* 0x0000008948487221 */ /* 0x000fe20000010000 */
[----:B------:R-:W-:Y:S01]  /*0960*/  PRMT R125, RZ, 0x7610, R125 ;  /* 0x00007610ff7d7816 */ /* 0x000fe2000000007d */
[----:B------:R-:W-:Y:S02]  /*0970*/  FMUL.FTZ R132, R37, R128 ;  /* 0x0000008025847220 */ /* 0x000fe40000410000 */
[----:B------:R-:W-:-:S02]  /*0980*/  FFMA.FTZ R40, R38, R137, R40 ;  /* 0x0000008926287223 */ /* 0x000fc40000010028 */
[----:B------:R-:W-:Y:S02]  /*0990*/  FMUL.FTZ R134, R37, R138 ;  /* 0x0000008a25867220 */ /* 0x000fe40000410000 */
[----:B------:R-:W-:Y:S02]  /*09a0*/  FMUL.FTZ R137, R35, R137 ;  /* 0x0000008923897220 */ /* 0x000fe40000410000 */
[----:B------:R-:W-:Y:S02]  /*09b0*/  FADD.FTZ R73, R73, R124 ;  /* 0x0000007c49497221 */ /* 0x000fe40000010000 */
[-C--:B------:R-:W-:Y:S02]  /*09c0*/  FFMA.FTZ R41, R132, R124.reuse, R41 ;  /* 0x0000007c84297223 */ /* 0x080fe40000010029 */
[----:B------:R-:W-:Y:S02]  /*09d0*/  FMUL.FTZ R139, R34, R124 ;  /* 0x0000007c228b7220 */ /* 0x000fe40000410000 */
[----:B------:R-:W-:-:S02]  /*09e0*/  FADD.FTZ R75, R75, R125 ;  /* 0x0000007d4b4b7221 */ /* 0x000fc40000010000 */
[-C--:B------:R-:W-:Y:S02]  /*09f0*/  FFMA.FTZ R43, R134, R125.reuse, R43 ;  /* 0x0000007d862b7223 */ /* 0x080fe4000001002b */
[----:B------:R-:W-:Y:S02]  /*0a00*/  FMUL.FTZ R145, R32, R125 ;  /* 0x0000007d20917220 */ /* 0x000fe40000410000 */
[----:B------:R-:W-:Y:S02]  /*0a10*/  FADD.FTZ R124, RZ, R137 ;  /* 0x00000089ff7c7221 */ /* 0x000fe40000010000 */
[----:B------:R-:W-:Y:S01]  /*0a20*/  FFMA.FTZ R125, R38, R137, RZ ;  /* 0x00000089267d7223 */ /* 0x000fe200000100ff */
[--C-:B------:R-:W-:Y:S01]  /*0a30*/  PRMT R142, RZ, 0x5410, R131.reuse ;  /* 0x00005410ff8e7816 */ /* 0x100fe20000000083 */
[----:B------:R-:W-:Y:S01]  /*0a40*/  FADD.FTZ R74, R74, R136 ;  /* 0x000000884a4a7221 */ /* 0x000fe20000010000 */
[----:B------:R-:W-:Y:S01]  /*0a50*/  PRMT R144, RZ, 0x7610, R131 ;  /* 0x00007610ff907816 */ /* 0x000fe20000000083 */
[-C--:B------:R-:W-:Y:S01]  /*0a60*/  FFMA.FTZ R42, R141, R136.reuse, R42 ;  /* 0x000000888d2a7223 */ /* 0x080fe2000001002a */
[--C-:B------:R-:W-:Y:S01]  /*0a70*/  PRMT R140, RZ, 0x5410, R130.reuse ;  /* 0x00005410ff8c7816 */ /* 0x100fe20000000082 */
[----:B------:R-:W-:Y:S01]  /*0a80*/  FMUL.FTZ R136, R33, R136 ;  /* 0x0000008821887220 */ /* 0x000fe20000410000 */
[----:B------:R-:W-:Y:S01]  /*0a90*/  PRMT R131, RZ, 0x5410, R127 ;  /* 0x00005410ff837816 */ /* 0x000fe2000000007f */
[----:B------:R-:W-:Y:S01]  /*0aa0*/  FFMA.FTZ R125, R132, R139, R125 ;  /* 0x0000008b847d7223 */ /* 0x000fe2000001007d */
[----:B------:R-:W-:Y:S01]  /*0ab0*/  PRMT R180, RZ, 0x7610, R127 ;  /* 0x00007610ffb47816 */ /* 0x000fe2000000007f */
[----:B------:R-:W-:Y:S01]  /*0ac0*/  FADD.FTZ R127, R124, R139 ;  /* 0x0000008b7c7f7221 */ /* 0x000fe20000010000 */
[----:B------:R-:W-:Y:S01]  /*0ad0*/  PRMT R130, RZ, 0x7610, R130 ;  /* 0x00007610ff827816 */ /* 0x000fe20000000082 */
[----:B------:R-:W-:Y:S01]  /*0ae0*/  FADD.FTZ R140, -R205, R140 ;  /* 0x0000008ccd8c7221 */ /* 0x000fe20000010100 */
[----:B------:R-:W-:Y:S01]  /*0af0*/  PRMT R129, RZ, 0x5410, R126 ;  /* 0x00005410ff817816 */ /* 0x000fe2000000007e */
[----:B------:R-:W-:-:S02]  /*0b00*/  FADD.FTZ R124, R127, R136 ;  /* 0x000000887f7c7221 */ /* 0x000fc40000010000 */
[----:B------:R-:W-:Y:S01]  /*0b10*/  FFMA.FTZ R125, R141, R136, R125 ;  /* 0x000000888d7d7223 */ /* 0x000fe2000001007d */
[----:B------:R-:W-:Y:S01]  /*0b20*/  PRMT R126, RZ, 0x7610, R126 ;  /* 0x00007610ff7e7816 */ /* 0x000fe2000000007e */
[----:B------:R-:W-:Y:S02]  /*0b30*/  FMUL.FTZ R143, R37, R140 ;  /* 0x0000008c258f7220 */ /* 0x000fe40000410000 */
[----:B------:R-:W-:Y:S02]  /*0b40*/  FMUL.FTZ R138, R31, R129 ;  /* 0x000000811f8a7220 */ /* 0x000fe40000410000 */
[----:B------:R-:W-:Y:S02]  /*0b50*/  FADD.FTZ R130, -R205, R130 ;  /* 0x00000082cd827221 */ /* 0x000fe40000010100 */
[----:B------:R-:W-:Y:S02]  /*0b60*/  FADD.FTZ R127, R124, R145 ;  /* 0x000000917c7f7221 */ /* 0x000fe40000010000 */
[----:B------:R-:W-:-:S02]  /*0b70*/  FFMA.FTZ R125, R134, R145, R125 ;  /* 0x00000091867d7223 */ /* 0x000fc4000001007d */
[----:B------:R-:W-:Y:S02]  /*0b80*/  FADD.FTZ R142, -R205, R142 ;  /* 0x0000008ecd8e7221 */ /* 0x000fe40000010100 */
[----:B------:R-:W-:Y:S02]  /*0b90*/  FMUL.FTZ R140, R37, R130 ;  /* 0x00000082258c7220 */ /* 0x000fe40000410000 */
[----:B------:R-:W-:Y:S02]  /*0ba0*/  FMUL.FTZ R155, R30, R126 ;  /* 0x0000007e1e9b7220 */ /* 0x000fe40000410000 */
[----:B------:R-:W-:Y:S02]  /*0bb0*/  FADD.FTZ R124, R127, R138 ;  /* 0x0000008a7f7c7221 */ /* 0x000fe40000010000 */
[----:B------:R-:W-:Y:S02]  /*0bc0*/  FFMA.FTZ R125, R143, R138, R125 ;  /* 0x0000008a8f7d7223 */ /* 0x000fe4000001007d */
[----:B------:R-:W-:-:S02]  /*0bd0*/  FMUL.FTZ R157, R37, R142 ;  /* 0x0000008e259d7220 */ /* 0x000fc40000410000 */
[----:B------:R-:W-:Y:S02]  /*0be0*/  FMUL.FTZ R142, R29, R131 ;  /* 0x000000831d8e7220 */ /* 0x000fe40000410000 */
[----:B------:R-:W-:Y:S02]  /*0bf0*/  FADD.FTZ R154, -R205, R144 ;  /* 0x00000090cd9a7221 */ /* 0x000fe40000010100 */
        /* <DEDUP_REMOVED lines=16> */
.L_x_564:
[----:B0-----:R-:W-:Y:S05]  /*0d00*/  BSYNC B0 ;  /* 0x0000000000007941 */ /* 0x001fea0003800000 */
.L_x_563:
        /* <DEDUP_REMOVED lines=18> */
[----:B------:R-:W-:-:S03]  /*0e30*/  PRMT R128, RZ, 0x7610, R128 ;  /* 0x00007610ff807816 */ /* 0x000fc60000000080 */
[C---:B------:R-:W-:Y:S01]  /*0e40*/  FADD.FTZ R156, -R205.reuse, R156 ;  /* 0x0000009ccd9c7221 */ /* 0x040fe20000010100 */
[--C-:B------:R-:W-:Y:S01]  /*0e50*/  PRMT R160, RZ, 0x5410, R129.reuse ;  /* 0x00005410ffa07816 */ /* 0x100fe20000000081 */
[----:B------:R-:W-:Y:S01]  /*0e60*/  FADD.FTZ R128, -R205, R128 ;  /* 0x00000080cd807221 */ /* 0x000fe20000010100 */
[----:B------:R-:W-:Y:S01]  /*0e70*/  PRMT R164, RZ, 0x7610, R129 ;  /* 0x00007610ffa47816 */ /* 0x000fe20000000081 */
[----:B-----5:R-:W-:Y:S01]  /*0e80*/  FMUL.FTZ R39, R37, R156 ;  /* 0x0000009c25277220 */ /* 0x020fe20000410000 */
[----:B---3--:R-:W-:Y:S01]  /*0e90*/  PRMT R158, RZ, 0x5410, R124 ;  /* 0x00005410ff9e7816 */ /* 0x008fe2000000007c */
[----:B------:R-:W-:Y:S01]  /*0ea0*/  FADD.FTZ R160, -R205, R160 ;  /* 0x000000a0cda07221 */ /* 0x000fe20000010100 */
[----:B------:R-:W-:Y:S01]  /*0eb0*/  PRMT R124, RZ, 0x7610, R124 ;  /* 0x00007610ff7c7816 */ /* 0x000fe2000000007c */
[----:B------:R-:W-:Y:S02]  /*0ec0*/  FMUL.FTZ R156, R37, R128 ;  /* 0x00000080259c7220 */ /* 0x000fe40000410000 */
[----:B------:R-:W-:-:S02]  /*0ed0*/  FADD.FTZ R80, R80, R158 ;  /* 0x0000009e50507221 */ /* 0x000fc40000010000 */
[-C--:B------:R-:W-:Y:S02]  /*0ee0*/  FFMA.FTZ R48, R39, R158.reuse, R48 ;  /* 0x0000009e27307223 */ /* 0x080fe40000010030 */
[----:B------:R-:W-:Y:S01]  /*0ef0*/  FADD.FTZ R164, -R205, R164 ;  /* 0x000000a4cda47221 */ /* 0x000fe20000010100 */
[--C-:B------:R-:W-:Y:S01]  /*0f00*/  PRMT R162, RZ, 0x5410, R125.reuse ;  /* 0x00005410ffa27816 */ /* 0x100fe2000000007d */
[----:B------:R-:W-:Y:S01]  /*0f10*/  FMUL.FTZ R158, R27, R158 ;  /* 0x0000009e1b9e7220 */ /* 0x000fe20000410000 */
[----:B------:R-:W-:Y:S01]  /*0f20*/  PRMT R125, RZ, 0x7610, R125 ;  /* 0x00007610ff7d7816 */ /* 0x000fe2000000007d */
[----:B------:R-:W-:Y:S02]  /*0f30*/  FMUL.FTZ R161, R37, R160 ;  /* 0x000000a025a17220 */ /* 0x000fe40000410000 */
[----:B------:R-:W-:Y:S02]  /*0f40*/  FADD.FTZ R81, R81, R124 ;  /* 0x0000007c51517221 */ /* 0x000fe40000010000 */
[----:B------:R-:W-:-:S02]  /*0f50*/  FFMA.FTZ R49, R156, R124, R49 ;  /* 0x0000007c9c317223 */ /* 0x000fc40000010031 */
[----:B------:R-:W-:Y:S02]  /*0f60*/  FMUL.FTZ R159, R26, R124 ;  /* 0x0000007c1a9f7220 */ /* 0x000fe40000410000 */
[----:B------:R-:W-:Y:S02]  /*0f70*/  FMUL.FTZ R160, R37, R164 ;  /* 0x000000a425a07220 */ /* 0x000fe40000410000 */
[----:B------:R-:W-:Y:S02]  /*0f80*/  FADD.FTZ R124, R207, R158 ;  /* 0x0000009ecf7c7221 */ /* 0x000fe40000010000 */
[----:B------:R-:W-:Y:S01]  /*0f90*/  FFMA.FTZ R206, R39, R158, R206 ;  /* 0x0000009e27ce7223 */ /* 0x000fe200000100ce */
[----:B------:R-:W-:Y:S01]  /*0fa0*/  PRMT R166, RZ, 0x5410, R130 ;  /* 0x00005410ffa67816 */ /* 0x000fe20000000082 */
[----:B------:R-:W-:Y:S02]  /*0fb0*/  FADD.FTZ R82, R82, R162 ;  /* 0x000000a252527221 */ /* 0x000fe40000010000 */
[----:B------:R-:W-:-:S02]  /*0fc0*/  FFMA.FTZ R50, R161, R162, R50 ;  /* 0x000000a2a1327223 */ /* 0x000fc40000010032 */
[----:B------:R-:W-:Y:S02]  /*0fd0*/  FADD.FTZ R83, R83, R125 ;  /* 0x0000007d53537221 */ /* 0x000fe40000010000 */
[-C--:B------:R-:W-:Y:S02]  /*0fe0*/  FFMA.FTZ R51, R160, R125.reuse, R51 ;  /* 0x0000007da0337223 */ /* 0x080fe40000010033 */
[----:B------:R-:W-:Y:S02]  /*0ff0*/  FMUL.FTZ R165, R24, R125 ;  /* 0x0000007d18a57220 */ /* 0x000fe40000410000 */
[----:B------:R-:W-:Y:S02]  /*1000*/  FMUL.FTZ R162, R25, R162 ;  /* 0x000000a219a27220 */ /* 0x000fe40000410000 */
[----:B------:R-:W-:Y:S02]  /*1010*/  FADD.FTZ R125, R124, R159 ;  /* 0x0000009f7c7d7221 */ /* 0x000fe40000010000 */
[----:B------:R-:W-:Y:S01]  /*1020*/  FFMA.FTZ R206, R156, R159, R206 ;  /* 0x0000009f9cce7223 */ /* 0x000fe200000100ce */
[----:B------:R-:W-:Y:S01]  /*1030*/  PRMT R130, RZ, 0x7610, R130 ;  /* 0x00007610ff827816 */ /* 0x000fe20000000082 */
[----:B------:R-:W-:Y:S01]  /*1040*/  FADD.FTZ R166, -R205, R166 ;  /* 0x000000a6cda67221 */ /* 0x000fe20000010100 */
[----:B------:R-:W-:Y:S01]  /*1050*/  PRMT R129, RZ, 0x5410, R126 ;  /* 0x00005410ff817816 */ /* 0x000fe2000000007e */
[----:B------:R-:W-:-:S02]  /*1060*/  FADD.FTZ R124, R125, R162 ;  /* 0x000000a27d7c7221 */ /* 0x000fc40000010000 */
[----:B------:R-:W-:Y:S01]  /*1070*/  FFMA.FTZ R206, R161, R162, R206 ;  /* 0x000000a2a1ce7223 */ /* 0x000fe200000100ce */
[----:B------:R-:W-:Y:S01]  /*1080*/  PRMT R168, RZ, 0x5410, R131 ;  /* 0x00005410ffa87816 */ /* 0x000fe20000000083 */
[----:B------:R-:W-:Y:S01]  /*1090*/  FADD.FTZ R130, -R205, R130 ;  /* 0x00000082cd827221 */ /* 0x000fe20000010100 */
[----:B------:R-:W-:Y:S01]  /*10a0*/  PRMT R126, RZ, 0x7610, R126 ;  /* 0x00007610ff7e7816 */ /* 0x000fe2000000007e */
[----:B------:R-:W-:Y:S02]  /*10b0*/  FMUL.FTZ R163, R37, R166 ;  /* 0x000000a625a37220 */ /* 0x000fe40000410000 */
[----:B------:R-:W-:Y:S02]  /*10c0*/  FMUL.FTZ R164, R23, R129 ;  /* 0x0000008117a47220 */ /* 0x000fe40000410000 */
[----:B------:R-:W-:Y:S02]  /*10d0*/  FADD.FTZ R125, R124, R165 ;  /* 0x000000a57c7d7221 */ /* 0x000fe40000010000 */
[----:B------:R-:W-:Y:S01]  /*10e0*/  FFMA.FTZ R206, R160, R165, R206 ;  /* 0x000000a5a0ce7223 */ /* 0x000fe200000100ce */
[----:B------:R-:W-:Y:S01]  /*10f0*/  PRMT R170, RZ, 0x7610, R131 ;  /* 0x00007610ffaa7816 */ /* 0x000fe20000000083 */
[----:B------:R-:W-:Y:S01]  /*1100*/  FMUL.FTZ R166, R37, R130 ;  /* 0x0000008225a67220 */ /* 0x000fe20000410000 */
[----:B------:R-:W-:Y:S01]  /*1110*/  PRMT R131, RZ, 0x5410, R127 ;  /* 0x00005410ff837816 */ /* 0x000fe2000000007f */
[----:B------:R-:W-:-:S02]  /*1120*/  FADD.FTZ R168, -R205, R168 ;  /* 0x000000a8cda87221 */ /* 0x000fc40000010100 */
[----:B------:R-:W-:Y:S02]  /*1130*/  FMUL.FTZ R167, R22, R126 ;  /* 0x0000007e16a77220 */ /* 0x000fe40000410000 */
[----:B------:R-:W-:Y:S02]  /*1140*/  FADD.FTZ R124, R125, R164 ;  /* 0x000000a47d7c7221 */ /* 0x000fe40000010000 */
[----:B------:R-:W-:Y:S01]  /*1150*/  FFMA.FTZ R206, R163, R164, R206 ;  /* 0x000000a4a3ce7223 */ /* 0x000fe200000100ce */
[----:B------:R-:W-:Y:S01]  /*1160*/  PRMT R180, RZ, 0x7610, R127 ;  /* 0x00007610ffb47816 */ /* 0x000fe2000000007f */
        /* <DEDUP_REMOVED lines=19> */
.L_x_566:
[----:B------:R-:W-:Y:S05]  /*12a0*/  BSYNC B0 ;  /* 0x0000000000007941 */ /* 0x000fea0003800000 */
.L_x_565:
        /* <DEDUP_REMOVED lines=56> */
[----:B------:R-:W-:Y:S01]  /*1630*/  FMUL.FTZ R177, R37, R182 ;  /* 0x000000b625b17220 */ /* 0x000fe20000410000 */
[----:B------:R-:W-:Y:S01]  /*1640*/  PRMT R126, RZ, 0x7610, R126 ;  /* 0x00007610ff7e7816 */ /* 0x000fe2000000007e */
[----:B------:R-:W-:Y:S02]  /*1650*/  FMUL.FTZ R182, R15, R129 ;  /* 0x000000810fb67220 */ /* 0x000fe40000410000 */
[C---:B------:R-:W-:Y:S02]  /*1660*/  FADD.FTZ R130, -R205.reuse, R130 ;  /* 0x00000082cd827221 */ /* 0x040fe40000010100 */
[----:B------:R-:W-:Y:S02]  /*1670*/  FADD.FTZ R125, R124, R179 ;  /* 0x000000b37c7d7221 */ /* 0x000fe40000010000 */
[----:B------:R-:W-:Y:S01]  /*1680*/  FFMA.FTZ R206, R176, R179, R206 ;  /* 0x000000b3b0ce7223 */ /* 0x000fe200000100ce */
[----:B------:R-:W-:Y:S01]  /*1690*/  PRMT R188, RZ, 0x7610, R131 ;  /* 0x00007610ffbc7816 */ /* 0x000fe20000000083 */
[----:B------:R-:W-:Y:S01]  /*16a0*/  FADD.FTZ R186, -R205, R186 ;  /* 0x000000bacdba7221 */ /* 0x000fe20000010100 */
[----:B------:R-:W-:Y:S01]  /*16b0*/  PRMT R131, RZ, 0x5410, R127 ;  /* 0x00005410ff837816 */ /* 0x000fe2000000007f */
[----:B------:R-:W-:-:S02]  /*16c0*/  FMUL.FTZ R184, R37, R130 ;  /* 0x0000008225b87220 */ /* 0x000fc40000410000 */
[----:B------:R-:W-:Y:S02]  /*16d0*/  FMUL.FTZ R183, R14, R126 ;  /* 0x0000007e0eb77220 */ /* 0x000fe40000410000 */
[----:B------:R-:W-:Y:S02]  /*16e0*/  FADD.FTZ R124, R125, R182 ;  /* 0x000000b67d7c7221 */ /* 0x000fe40000010000 */
[----:B------:R-:W-:Y:S01]  /*16f0*/  FFMA.FTZ R206, R177, R182, R206 ;  /* 0x000000b6b1ce7223 */ /* 0x000fe200000100ce */
[----:B------:R-:W-:Y:S01]  /*1700*/  PRMT R127, RZ, 0x7610, R127 ;  /* 0x00007610ff7f7816 */ /* 0x000fe2000000007f */
        /* <DEDUP_REMOVED lines=19> */
.L_x_568:
[----:B------:R-:W-:Y:S05]  /*1840*/  BSYNC B0 ;  /* 0x0000000000007941 */ /* 0x000fea0003800000 */
.L_x_567:
[----:B------:R-:W-:Y:S01]  /*1850*/  BSSY B0, `(.L_x_569) ;  /* 0x0000058000007945 */ /* 0x000fe20003800000 */
[----:B------:R-:W-:Y:S05]  /*1860*/  @!P4 BRA `(.L_x_570) ;  /* 0x000005600000c947 */ /* 0x000fea0003800000 */
[C---:B------:R-:W-:Y:S02]  /*1870*/  LEA R124, P5, R208.reuse, c[0x0][0x188], 0x4 ;  /* 0x00006200d07c7a11 */ /* 0x040fe400078a20ff */
[----:B------:R-:W-:Y:S02]  /*1880*/  MOV R129, 0x10 ;  /* 0x0000001000817802 */ /* 0x000fe40000000f00 */
        /* <DEDUP_REMOVED lines=12> */
[--C-:B--2---:R-:W-:Y:S02]  /*1950*/  PRMT R180, RZ, 0x5410, R124.reuse ;  /* 0x00005410ffb47816 */ /* 0x104fe4000000007c */
[--C-:B------:R-:W-:Y:S02]  /*1960*/  PRMT R192, RZ, 0x5410, R125.reuse ;  /* 0x00005410ffc07816 */ /* 0x100fe4000000007d */
[----:B------:R-:W-:Y:S02]  /*1970*/  PRMT R194, RZ, 0x7610, R125 ;  /* 0x00007610ffc27816 */ /* 0x000fe4000000007d */
[----:B------:R-:W-:Y:S01]  /*1980*/  PRMT R190, RZ, 0x7610, R124 ;  /* 0x00007610ffbe7816 */ /* 0x000fe2000000007c */
[----:B------:R-:W-:Y:S01]  /*1990*/  FADD.FTZ R124, -R205, R180 ;  /* 0x000000b4cd7c7221 */ /* 0x000fe20000010100 */
[----:B---3--:R-:W-:Y:S02]  /*19a0*/  PRMT R125, RZ, 0x5410, R128 ;  /* 0x00005410ff7d7816 */ /* 0x008fe40000000080 */
[----:B------:R-:W-:-:S02]  /*19b0*/  PRMT R196, RZ, 0x5410, R126 ;  /* 0x00005410ffc47816 */ /* 0x000fc4000000007e */
[----:B------:R-:W-:Y:S01]  /*19c0*/  PRMT R198, RZ, 0x7610, R126 ;  /* 0x00007610ffc67816 */ /* 0x000fe2000000007e */
[C---:B------:R-:W-:Y:S01]  /*19d0*/  FADD.FTZ R126, -R205.reuse, R192 ;  /* 0x000000c0cd7e7221 */ /* 0x040fe20000010100 */
[----:B------:R-:W-:Y:S01]  /*19e0*/  PRMT R128, RZ, 0x7610, R128 ;  /* 0x00007610ff807816 */ /* 0x000fe20000000080 */
[----:B------:R-:W-:Y:S02]  /*19f0*/  FADD.FTZ R190, -R205, R190 ;  /* 0x000000becdbe7221 */ /* 0x000fe40000010100 */
[----:B-----5:R-:W-:Y:S02]  /*1a00*/  FMUL.FTZ R135, R37, R124 ;  /* 0x0000007c25877220 */ /* 0x020fe40000410000 */
[----:B------:R-:W-:Y:S02]  /*1a10*/  FMUL.FTZ R192, R10, R125 ;  /* 0x0000007d0ac07220 */ /* 0x000fe40000410000 */
[----:B------:R-:W-:Y:S01]  /*1a20*/  FADD.FTZ R180, -R205, R196 ;  /* 0x000000c4cdb47221 */ /* 0x000fe20000010100 */
[----:B------:R-:W-:Y:S01]  /*1a30*/  PRMT R196, RZ, 0x5410, R129 ;  /* 0x00005410ffc47816 */ /* 0x000fe20000000081 */
[----:B------:R-:W-:-:S02]  /*1a40*/  FMUL.FTZ R189, R37, R126 ;  /* 0x0000007e25bd7220 */ /* 0x000fc40000410000 */
[----:B------:R-:W-:Y:S02]  /*1a50*/  FMUL.FTZ R190, R37, R190 ;  /* 0x000000be25be7220 */ /* 0x000fe40000410000 */
[----:B------:R-:W-:Y:S02]  /*1a60*/  FMUL.FTZ R191, R8, R128 ;  /* 0x0000008008bf7220 */ /* 0x000fe40000410000 */
[----:B------:R-:W-:Y:S02]  /*1a70*/  FADD.FTZ R124, R207, R192 ;  /* 0x000000c0cf7c7221 */ /* 0x000fe40000010000 */
[C---:B------:R-:W-:Y:S01]  /*1a80*/  FFMA.FTZ R206, R135.reuse, R192, R206 ;  /* 0x000000c087ce7223 */ /* 0x040fe200000100ce */
[----:B------:R-:W-:Y:S01]  /*1a90*/  PRMT R129, RZ, 0x7610, R129 ;  /* 0x00007610ff817816 */ /* 0x000fe20000000081 */
        /* <DEDUP_REMOVED lines=8> */
[----:B------:R-:W-:Y:S01]  /*1b20*/  FADD.FTZ R200, -R205, R198 ;  /* 0x000000c6cdc87221 */ /* 0x000fe20000010100 */
[----:B------:R-:W-:Y:S01]  /*1b30*/  PRMT R198, RZ, 0x5410, R130 ;  /* 0x00005410ffc67816 */ /* 0x000fe20000000082 */
[C---:B------:R-:W-:Y:S02]  /*1b40*/  FMUL.FTZ R195, R37.reuse, R180 ;  /* 0x000000b425c37220 */ /* 0x040fe40000410000 */
        /* <DEDUP_REMOVED lines=10> */
[----:B------:R-:W-:Y:S01]  /*1bf0*/  FFMA.FTZ R206, R194, R193, R206 ;  /* 0x000000c1c2ce7223 */ /* 0x000fe200000100ce */
[----:B------:R-:W-:Y:S01]  /*1c00*/  PRMT R204, RZ, 0x7610, R127 ;  /* 0x00007610ffcc7816 */ /* 0x000fe2000000007f */
[----:B------:R-:W-:Y:S01]  /*1c10*/  FADD.FTZ R202, -R205, R202 ;  /* 0x000000cacdca7221 */ /* 0x000fe20000010100 */
[----:B------:R-:W-:Y:S01]  /*1c20*/  PRMT R127, RZ, 0x5410, R131 ;  /* 0x00005410ff7f7816 */ /* 0x000fe20000000083 */
[----:B------:R-:W-:Y:S02]  /*1c30*/  FMUL.FTZ R200, R37, R200 ;  /* 0x000000c825c87220 */ /* 0x000fe40000410000 */
[----:B------:R-:W-:-:S02]  /*1c40*/  FMUL.FTZ R197, R4, R130 ;  /* 0x0000008204c57220 */ /* 0x000fc40000410000 */
[----:B------:R-:W-:Y:S02]  /*1c50*/  FADD.FTZ R124, R125, R198 ;  /* 0x000000c67d7c7221 */ /* 0x000fe40000010000 */
[----:B------:R-:W-:Y:S01]  /*1c60*/  FFMA.FTZ R206, R195, R198, R206 ;  /* 0x000000c6c3ce7223 */ /* 0x000fe200000100ce */
[----:B------:R-:W-:Y:S01]  /*1c70*/  PRMT R131, RZ, 0x7610, R131 ;  /* 0x00007610ff837816 */ /* 0x000fe20000000083 */
        /* <DEDUP_REMOVED lines=21> */
.L_x_570:
[----:B------:R-:W-:Y:S05]  /*1dd0*/  BSYNC B0 ;  /* 0x0000000000007941 */ /* 0x000fea0003800000 */
.L_x_569:
[----:B------:R-:W-:Y:S01]  /*1de0*/  LOP3.LUT P6, RZ, R9, 0xff, RZ, 0xc0, !PT ;  /* 0x000000ff09ff7812 */ /* 0x000fe200078cc0ff */
[----:B------:R-:W-:Y:S01]  /*1df0*/  HFMA2.MMA R205, -RZ, RZ, 1.875, 0 ;  /* 0x3f800000ffcd7435 */ /* 0x000fe200000001ff */
[----:B------:R-:W-:-:S02]  /*1e00*/  SHF.R.U32.HI R126, RZ, 0x5, R36 ;  /* 0x00000005ff7e7819 */ /* 0x000fc40000011624 */
[----:B------:R-:W-:Y:S02]  /*1e10*/  LOP3.LUT P5, RZ, R36, 0x1f, RZ, 0xc0, !PT ;  /* 0x0000001f24ff7812 */ /* 0x000fe400078ac0ff */
[----:B------:R-:W-:Y:S02]  /*1e20*/  LOP3.LUT R208, R126, 0x7fffffc, RZ, 0xc0, !PT ;  /* 0x07fffffc7ed07812 */ /* 0x000fe400078ec0ff */
[----:B-----5:R-:W-:-:S05]  /*1e30*/  @P0 PRMT R205, RZ, 0x5410, R203 ;  /* 0x00005410ffcd0816 */ /* 0x020fca00000000cb */
[----:B------:R-:W-:Y:S01]  /*1e40*/  @!P6 IADD3 R208, R208, 0x4, RZ ;  /* 0x00000004d0d0e810 */ /* 0x000fe20007ffe0ff */
[----:B------:R-:W-:Y:S05]  /*1e50*/  BRA.DIV ~URZ, `(.L_x_571) ;  /* 0x000020527f007947 */ /* 0x000fea000b800000 */
[----:B------:R0:W1:Y:S02]  /*1e60*/  SHFL.DOWN PT, R128, R207, 0x10, 0x1f ;  /* 0x0a001f00cf807f89 */ /* 0x00006400000e0000 */
.L_x_582:
        /* <DEDUP_REMOVED lines=18> */
.L_x_583:
        /* <DEDUP_REMOVED lines=25> */
[--C-:B------:R-:W-:Y:S01]  /*2120*/  FFMA.FTZ R125, R143, R180, R181.reuse ;  /* 0x000000b48f7d7223 */ /* 0x100fe200000100b5 */
[----:B------:R-:W-:Y:S01]  /*2130*/  MOV R124, R146 ;  /* 0x00000092007c7202 */ /* 0x000fe20000000f00 */
[----:B------:R-:W-:Y:S01]  /*2140*/  FFMA.FTZ R128, R140, R180, R181 ;  /* 0x000000b48c807223 */ /* 0x000fe200000100b5 */
[----:B------:R-:W-:Y:S01]  /*2150*/  ISETP.NE.AND.EX P6, PT, RZ, c[0x0][0x21c], PT, P6 ;  /* 0x00008700ff007a0c */ /* 0x000fe20003fc5360 */
[----:B------:R-:W-:Y:S01]  /*2160*/  FADD.FTZ R126, R138, -R125 ;  /* 0x8000007d8a7e7221 */ /* 0x000fe20000010000 */
[----:B------:R-:W-:Y:S01]  /*2170*/  LOP3.LUT P5, RZ, R124, 0xff, RZ, 0xc0, !PT ;  /* 0x000000ff7cff7812 */ /* 0x000fe200078ac0ff */
[----:B------:R-:W-:Y:S01]  /*2180*/  FADD.FTZ R128, R155, -R128 ;  /* 0x800000809b807221 */ /* 0x000fe20000010000 */
[----:B------:R-:W-:Y:S01]  /*2190*/  LOP3.LUT P0, RZ, R147, 0xff, RZ, 0xc0, !PT ;  /* 0x000000ff93ff7812 */ /* 0x000fe2000780c0ff */
[----:B------:R-:W-:-:S02]  /*21a0*/  FMUL.FTZ R206, R37, R126 ;  /* 0x0000007e25ce7220 */ /* 0x000fc40000410000 */
[--C-:B------:R-:W-:Y:S02]  /*21b0*/  FFMA.FTZ R124, R38, R180, R181.reuse ;  /* 0x000000b4267c7223 */ /* 0x100fe400000100b5 */
[----:B------:R-:W-:Y:S02]  /*21c0*/  FMUL.FTZ R208, R37, R128 ;  /* 0x0000008025d07220 */ /* 0x000fe40000410000 */
[----:B------:R-:W-:Y:S02]  /*21d0*/  FADD.FTZ R124, R137, -R124 ;  /* 0x8000007c897c7221 */ /* 0x000fe40000010000 */
[--C-:B------:R-:W-:Y:S01]  /*21e0*/  @P6 PRMT R125, RZ, 0x5410, R106.reuse ;  /* 0x00005410ff7d6816 */ /* 0x100fe2000000006a */
[----:B------:R-:W-:Y:S02]  /*21f0*/  FFMA.FTZ R126, R132, R180, R181 ;  /* 0x000000b4847e7223 */ /* 0x000fe400000100b5 */
[----:B------:R-:W-:Y:S02]  /*2200*/  FMUL.FTZ R124, R37, R124 ;  /* 0x0000007c257c7220 */ /* 0x000fe40000410000 */
[----:B------:R-:W-:Y:S01]  /*2210*/  @P6 FADD.FTZ R206, R206, R125 ;  /* 0x0000007dcece6221 */ /* 0x000fe20000010000 */
[----:B------:R-:W-:Y:S01]  /*2220*/  @P6 PRMT R125, RZ, 0x7610, R106 ;  /* 0x00007610ff7d6816 */ /* 0x000fe2000000006a */
[----:B------:R-:W-:-:S02]  /*2230*/  FADD.FTZ R126, R139, -R126 ;  /* 0x8000007e8b7e7221 */ /* 0x000fc40000010000 */
[----:B------:R-:W-:Y:S02]  /*2240*/  FMUL.FTZ R127, R206, R205 ;  /* 0x000000cdce7f7220 */ /* 0x000fe40000410000 */
[----:B------:R-:W-:Y:S01]  /*2250*/  @P6 FADD.FTZ R208, R208, R125 ;  /* 0x0000007dd0d06221 */ /* 0x000fe20000010000 */
[--C-:B------:R-:W-:Y:S01]  /*2260*/  @P6 PRMT R125, RZ, 0x5410, R104.reuse ;  /* 0x00005410ff7d6816 */ /* 0x100fe20000000068 */
[----:B------:R-:W-:Y:S02]  /*2270*/  FMUL.FTZ R126, R37, R126 ;  /* 0x0000007e257e7220 */ /* 0x000fe40000410000 */
[----:B------:R-:W-:Y:S02]  /*2280*/  FMUL.FTZ R127, R127, c[0x0][0x1e8] ;  /* 0x00007a007f7f7a20 */ /* 0x000fe40000410000 */
[----:B------:R-:W-:Y:S01]  /*2290*/  @P6 FADD.FTZ R124, R124, R125 ;  /* 0x0000007d7c7c6221 */ /* 0x000fe20000010000 */
[----:B------:R-:W-:Y:S01]  /*22a0*/  @P6 PRMT R125, RZ, 0x7610, R104 ;  /* 0x00007610ff7d6816 */ /* 0x000fe20000000068 */
[-CC-:B------:R-:W-:Y:S01]  /*22b0*/  FFMA.FTZ R130, R134, R180.reuse, R181.reuse ;  /* 0x000000b486827223 */ /* 0x180fe200000100b5 */
[----:B------:R-:W-:Y:S01]  /*22c0*/  FSEL R211, R127, RZ, P0 ;  /* 0x000000ff7fd37208 */ /* 0x000fe20000000000 */
[----:B------:R-:W-:Y:S01]  /*22d0*/  FFMA.FTZ R127, R154, R180, R181 ;  /* 0x000000b49a7f7223 */ /* 0x000fe200000100b5 */
[----:B------:R-:W-:Y:S01]  /*22e0*/  ISETP.NE.U32.AND P0, PT, RZ, c[0x0][0x258], PT ;  /* 0x00009600ff007a0c */ /* 0x000fe20003f05070 */
[----:B------:R-:W-:-:S02]  /*22f0*/  @P6 FADD.FTZ R126, R126, R125 ;  /* 0x0000007d7e7e6221 */ /* 0x000fc40000010000 */
[-C--:B------:R-:W-:Y:S01]  /*2300*/  FFMA.FTZ R125, R141, R180.reuse, R181 ;  /* 0x000000b48d7d7223 */ /* 0x080fe200000100b5 */
[----:B------:R-:W-:Y:S01]  /*2310*/  ISETP.NE.AND.EX P0, PT, RZ, c[0x0][0x25c], PT, P0 ;  /* 0x00009700ff007a0c */ /* 0x000fe20003f05300 */
[----:B------:R-:W-:Y:S02]  /*2320*/  FADD.FTZ R130, R145, -R130 ;  /* 0x8000008291827221 */ /* 0x000fe40000010000 */
[----:B------:R-:W-:Y:S02]  /*2330*/  FADD.FTZ R128, R136, -R125 ;  /* 0x8000007d88807221 */ /* 0x000fe40000010000 */
[----:B------:R-:W-:Y:S02]  /*2340*/  FFMA.FTZ R125, R157, R180, R181 ;  /* 0x000000b49d7d7223 */ /* 0x000fe400000100b5 */
[C---:B------:R-:W-:Y:S02]  /*2350*/  FMUL.FTZ R128, R37.reuse, R128 ;  /* 0x0000008025807220 */ /* 0x040fe40000410000 */
[----:B------:R-:W-:Y:S01]  /*2360*/  FADD.FTZ R210, R142, -R125 ;  /* 0x8000007d8ed27221 */ /* 0x000fe20000010000 */
[----:B------:R-:W-:Y:S01]  /*2370*/  @P6 PRMT R125, RZ, 0x5410, R105 ;  /* 0x00005410ff7d6816 */ /* 0x000fe20000000069 */
[----:B------:R-:W-:-:S02]  /*2380*/  FMUL.FTZ R130, R37, R130 ;  /* 0x0000008225827220 */ /* 0x000fc40000410000 */
[C---:B------:R-:W-:Y:S01]  /*2390*/  FMUL.FTZ R210, R37.reuse, R210 ;  /* 0x000000d225d27220 */ /* 0x040fe20000410000 */
[----:B------:R-:W-:Y:S01]  /*23a0*/  @P0 F2FP.BF16.PACK_AB R131, RZ, R208 ;  /* 0x000000d0ff83023e */ /* 0x000fe200000010ff */
[----:B------:R-:W-:Y:S01]  /*23b0*/  @P6 FADD.FTZ R128, R128, R125 ;  /* 0x0000007d80806221 */ /* 0x000fe20000010000 */
[----:B------:R-:W-:Y:S01]  /*23c0*/  @P6 PRMT R125, RZ, 0x7610, R105 ;  /* 0x00007610ff7d6816 */ /* 0x000fe20000000069 */
[----:B------:R-:W-:Y:S01]  /*23d0*/  FADD.FTZ R212, R144, -R127 ;  /* 0x8000007f90d47221 */ /* 0x000fe20000010000 */
[----:B------:R-:W-:Y:S01]  /*23e0*/  @P0 F2FP.BF16.PACK_AB R129, RZ, R206 ;  /* 0x000000ceff81023e */ /* 0x000fe200000010ff */
[-C--:B------:R-:W-:Y:S01]  /*23f0*/  FMUL.FTZ R208, R208, R205.reuse ;  /* 0x000000cdd0d07220 */ /* 0x080fe20000410000 */
[----:B------:R-:W-:Y:S01]  /*2400*/  @P0 F2FP.BF16.PACK_AB R127, RZ, R128 ;  /* 0x00000080ff7f023e */ /* 0x000fe200000010ff */
[----:B------:R-:W-:Y:S01]  /*2410*/  @P6 FADD.FTZ R130, R130, R125 ;  /* 0x0000007d82826221 */ /* 0x000fe20000010000 */
[----:B------:R-:W-:Y:S01]  /*2420*/  @P6 PRMT R125, RZ, 0x5410, R107 ;  /* 0x00005410ff7d6816 */ /* 0x000fe2000000006b */
[----:B------:R-:W-:Y:S01]  /*2430*/  FMUL.FTZ R212, R37, R212 ;  /* 0x000000d425d47220 */ /* 0x000fe20000410000 */
[----:B------:R-:W-:Y:S01]  /*2440*/  @P0 F2FP.BF16.PACK_AB R203, RZ, R126 ;  /* 0x0000007effcb023e */ /* 0x000fe200000010ff */
[----:B------:R-:W-:Y:S01]  /*2450*/  FMUL.FTZ R208, R208, c[0x0][0x1e8] ;  /* 0x00007a00d0d07a20 */ /* 0x000fe20000410000 */
        /* <DEDUP_REMOVED lines=8> */
[----:B------:R-:W-:Y:S01]  /*24e0*/  LOP3.LUT P6, RZ, R147, 0xff00, RZ, 0xc0, !PT ;  /* 0x0000ff0093ff7812 */ /* 0x000fe200078cc0ff */
[----:B------:R-:W-:Y:S01]  /*24f0*/  FMUL.FTZ R128, R128, c[0x0][0x1e8] ;  /* 0x00007a0080807a20 */ /* 0x000fe20000410000 */
[----:B------:R-:W-:Y:S01]  /*2500*/  @P0 F2FP.BF16.PACK_AB R125, RZ, R124 ;  /* 0x0000007cff7d023e */ /* 0x000fe200000010ff */
[-C--:B------:R-:W-:Y:S01]  /*2510*/  FMUL.FTZ R124, R124, R205.reuse ;  /* 0x000000cd7c7c7220 */ /* 0x080fe20000410000 */
[----:B------:R-:W-:Y:S01]  /*2520*/  FSEL R208, R208, RZ, P6 ;  /* 0x000000ffd0d07208 */ /* 0x000fe20003000000 */
[----:B------:R-:W-:Y:S01]  /*2530*/  FMUL.FTZ R130, R130, c[0x0][0x1e8] ;  /* 0x00007a0082827a20 */ /* 0x000fe20000410000 */
[----:B------:R-:W-:Y:S01]  /*2540*/  LOP3.LUT P6, RZ, R146, 0xff0000, RZ, 0xc0, !PT ;  /* 0x00ff000092ff7812 */ /* 0x000fe200078cc0ff */
[-C--:B------:R-:W-:Y:S01]  /*2550*/  FMUL.FTZ R126, R126, R205.reuse ;  /* 0x000000cd7e7e7220 */ /* 0x080fe20000410000 */
[----:B------:R-:W-:Y:S01]  /*2560*/  @P0 PRMT R121, R127, 0x7610, R121 ;  /* 0x000076107f790816 */ /* 0x000fe20000000079 */
[----:B------:R-:W-:Y:S01]  /*2570*/  FMUL.FTZ R124, R124, c[0x0][0x1e8] ;  /* 0x00007a007c7c7a20 */ /* 0x000fe20000410000 */
[----:B------:R-:W-:Y:S01]  /*2580*/  FSEL R128, R128, RZ, P6 ;  /* 0x000000ff80807208 */ /* 0x000fe20003000000 */
[----:B------:R-:W-:Y:S01]  /*2590*/  FMUL.FTZ R126, R126, c[0x0][0x1e8] ;  /* 0x00007a007e7e7a20 */ /* 0x000fe20000410000 */
[----:B------:R-:W-:Y:S01]  /*25a0*/  LOP3.LUT P6, RZ, R146, 0xff000000, RZ, 0xc0, !PT ;  /* 0xff00000092ff7812 */ /* 0x000fe200078cc0ff */
[----:B------:R-:W-:Y:S01]  /*25b0*/  FMUL.FTZ R210, R210, R205 ;  /* 0x000000cdd2d27220 */ /* 0x000fe20000410000 */
[----:B------:R-:W-:-:S02]  /*25c0*/  FSEL R124, R124, RZ, P5 ;  /* 0x000000ff7c7c7208 */ /* 0x000fc40002800000 */
[----:B------:R-:W-:Y:S01]  /*25d0*/  FSEL R129, R130, RZ, P6 ;  /* 0x000000ff82817208 */ /* 0x000fe20003000000 */
[----:B------:R-:W-:Y:S01]  /*25e0*/  FMUL.FTZ R210, R210, c[0x0][0x1e8] ;  /* 0x00007a00d2d27a20 */ /* 0x000fe20000410000 */
[----:B------:R-:W-:Y:S02]  /*25f0*/  LOP3.LUT P6, RZ, R146, 0xff00, RZ, 0xc0, !PT ;  /* 0x0000ff0092ff7812 */ /* 0x000fe400078cc0ff */
[----:B------:R-:W-:Y:S02]  /*2600*/  ISETP.NE.U32.AND P5, PT, RZ, c[0x0][0x258], PT ;  /* 0x00009600ff007a0c */ /* 0x000fe40003fa5070 */
[----:B------:R-:W-:Y:S01]  /*2610*/  @P0 F2FP.BF16.PACK_AB R209, RZ, R212 ;  /* 0x000000d4ffd1023e */ /* 0x000fe200000010ff */
[----:B------:R-:W-:Y:S01]  /*2620*/  FMUL.FTZ R212, R212, R205 ;  /* 0x000000cdd4d47220 */ /* 0x000fe20000410000 */
[----:B------:R-:W-:Y:S02]  /*2630*/  FSEL R127, R126, RZ, P6 ;  /* 0x000000ff7e7f7208 */ /* 0x000fe40003000000 */
[----:B------:R-:W-:Y:S01]  /*2640*/  LOP3.LUT P6, RZ, R147, 0xff0000, RZ, 0xc0, !PT ;  /* 0x00ff000093ff7812 */ /* 0x000fe200078cc0ff */
[----:B------:R-:W-:Y:S01]  /*2650*/  FMUL.FTZ R212, R212, c[0x0][0x1e8] ;  /* 0x00007a00d4d47a20 */ /* 0x000fe20000410000 */
[----:B------:R-:W-:-:S02]  /*2660*/  ISETP.NE.AND.EX P5, PT, RZ, c[0x0][0x25c], PT, P5 ;  /* 0x00009700ff007a0c */ /* 0x000fc40003fa5350 */
[----:B------:R-:W-:Y:S01]  /*2670*/  @P0 PRMT R123, R207, 0x7610, R123 ;  /* 0x00007610cf7b0816 */ /* 0x000fe2000000007b */
[----:B------:R-:W-:Y:S01]  /*2680*/  HFMA2.MMA R207, -RZ, RZ, 0, 9.5367431640625e-07 ;  /* 0x00000010ffcf7435 */ /* 0x000fe200000001ff */
[----:B------:R-:W-:Y:S02]  /*2690*/  FSEL R210, R210, RZ, P6 ;  /* 0x000000ffd2d27208 */ /* 0x000fe40003000000 */
[----:B------:R-:W-:Y:S02]  /*26a0*/  LOP3.LUT P6, RZ, R147, 0xff000000, RZ, 0xc0, !PT ;  /* 0xff00000093ff7812 */ /* 0x000fe400078cc0ff */
[----:B------:R-:W-:Y:S02]  /*26b0*/  @P0 PRMT R122, R122, 0x5410, R131 ;  /* 0x000054107a7a0816 */ /* 0x000fe40000000083 */
[----:B------:R-:W-:Y:S02]  /*26c0*/  FSEL R131, R212, RZ, P6 ;  /* 0x000000ffd4837208 */ /* 0x000fe40003000000 */
[----:B------:R-:W-:-:S02]  /*26d0*/  @P0 PRMT R120, R125, 0x7610, R120 ;  /* 0x000076107d780816 */ /* 0x000fc40000000078 */
[----:B------:R-:W-:Y:S02]  /*26e0*/  F2FP.BF16.PACK_AB R124, R127, R124 ;  /* 0x0000007c7f7c723e */ /* 0x000fe400000010ff */
[----:B------:R-:W-:Y:S01]  /*26f0*/  F2FP.BF16.PACK_AB R127, R131, R210 ;  /* 0x000000d2837f723e */ /* 0x000fe200000010ff */
[CC--:B------:R-:W-:Y:S01]  /*2700*/  @P5 IMAD.WIDE.U32 R130, R0.reuse, R207.reuse, c[0x0][0x258] ;  /* 0x0000960000825625 */ /* 0x0c0fe200078e00cf */
[----:B------:R-:W-:Y:S02]  /*2710*/  F2FP.BF16.PACK_AB R125, R129, R128 ;  /* 0x00000080817d723e */ /* 0x000fe400000010ff */
[----:B------:R-:W-:Y:S01]  /*2720*/  @P0 PRMT R121, R121, 0x5410, R206 ;  /* 0x0000541079790816 */ /* 0x000fe200000000ce */
[----:B------:R-:W-:Y:S01]  /*2730*/  IMAD.WIDE.U32 R128, R0, R207, c[0x0][0x248] ;  /* 0x0000920000807625 */ /* 0x000fe200078e00cf */
[----:B------:R-:W-:Y:S02]  /*2740*/  @P0 PRMT R120, R120, 0x5410, R203 ;  /* 0x0000541078780816 */ /* 0x000fe400000000cb */
[----:B------:R-:W-:-:S02]  /*2750*/  @P0 PRMT R123, R123, 0x5410, R209 ;  /* 0x000054107b7b0816 */ /* 0x000fc400000000d1 */
[----:B------:R-:W-:Y:S02]  /*2760*/  F2FP.BF16.PACK_AB R126, R208, R211 ;  /* 0x000000d3d07e723e */ /* 0x000fe400000010ff */
[----:B------:R-:W-:Y:S01]  /*2770*/  IADD3 R0, R0, 0x80, RZ ;  /* 0x0000008000007810 */ /* 0x000fe20007ffe0ff */
[----:B------:R0:W-:Y:S04]  /*2780*/  @P5 STG.E.128 [R130.64], R120 ;  /* 0x0000007882005986 */ /* 0x0001e8000c101d04 */
[----:B------:R0:W-:Y:S02]  /*2790*/  STG.E.128 [R128.64], R124 ;  /* 0x0000007c80007986 */ /* 0x0001e4000c101d04 */
.L_x_574:
[----:B------:R-:W-:Y:S05]  /*27a0*/  BSYNC B0 ;  /* 0x0000000000007941 */ /* 0x000fea0003800000 */
.L_x_573:
[----:B------:R-:W-:Y:S01]  /*27b0*/  BSSY B0, `(.L_x_575) ;  /* 0x000006b000007945 */ /* 0x000fe20003800000 */
[----:B------:R-:W-:Y:S05]  /*27c0*/  @!P2 BRA `(.L_x_576) ;  /* 0x000006900000a947 */ /* 0x000fea0003800000 */
[----:B------:R-:W-:Y:S01]  /*27d0*/  ISETP.NE.U32.AND P6, PT, RZ, c[0x0][0x218], PT ;  /* 0x00008600ff007a0c */ /* 0x000fe20003fc5070 */
[--C-:B0-----:R-:W-:Y:S01]  /*27e0*/  FFMA.FTZ R125, R163, R180, R181.reuse ;  /* 0x000000b4a37d7223 */ /* 0x101fe200000100b5 */
[----:B------:R-:W-:Y:S01]  /*27f0*/  MOV R124, R148 ;  /* 0x00000094007c7202 */ /* 0x000fe20000000f00 */
[-C--:B------:R-:W-:Y:S01]  /*2800*/  FFMA.FTZ R128, R166, R180.reuse, R181 ;  /* 0x000000b4a6807223 */ /* 0x080fe200000100b5 */
[----:B------:R-:W-:Y:S01]  /*2810*/  ISETP.NE.AND.EX P6, PT, RZ, c[0x0][0x21c], PT, P6 ;  /* 0x00008700ff007a0c */ /* 0x000fe20003fc5360 */
[----:B------:R-:W-:Y:S01]  /*2820*/  FADD.FTZ R126, R164, -R125 ;  /* 0x8000007da47e7221 */ /* 0x000fe20000010000 */
[----:B------:R-:W-:Y:S01]  /*2830*/  LOP3.LUT P5, RZ, R124, 0xff, RZ, 0xc0, !PT ;  /* 0x000000ff7cff7812 */ /* 0x000fe200078ac0ff */
[----:B------:R-:W-:Y:S01]  /*2840*/  FFMA.FTZ R125, R39, R180, R181 ;  /* 0x000000b4277d7223 */ /* 0x000fe200000100b5 */
[----:B------:R-:W-:Y:S01]  /*2850*/  LOP3.LUT P0, RZ, R149, 0xff, RZ, 0xc0, !PT ;  /* 0x000000ff95ff7812 */ /* 0x000fe2000780c0ff */
[----:B------:R-:W-:-:S02]  /*2860*/  FADD.FTZ R128, R167, -R128 ;  /* 0x80000080a7807221 */ /* 0x000fc40000010000 */
[----:B------:R-:W-:Y:S02]  /*2870*/  FADD.FTZ R124, R158, -R125 ;  /* 0x8000007d9e7c7221 */ /* 0x000fe40000010000 */
[C---:B------:R-:W-:Y:S02]  /*2880*/  FMUL.FTZ R208, R37.reuse, R128 ;  /* 0x0000008025d07220 */ /* 0x040fe40000410000 */
[C---:B------:R-:W-:Y:S02]  /*2890*/  FMUL.FTZ R206, R37.reuse, R126 ;  /* 0x0000007e25ce7220 */ /* 0x040fe40000410000 */
[--C-:B------:R-:W-:Y:S01]  /*28a0*/  @P6 PRMT R125, RZ, 0x7610, R110.reuse ;  /* 0x00007610ff7d6816 */ /* 0x100fe2000000006e */
[----:B------:R-:W-:Y:S01]  /*28b0*/  FFMA.FTZ R126, R156, R180, R181 ;  /* 0x000000b49c7e7223 */ /* 0x000fe200000100b5 */
[----:B------:R-:W-:Y:S01]  /*28c0*/  @P6 PRMT R127, RZ, 0x5410, R110 ;  /* 0x00005410ff7f6816 */ /* 0x000fe2000000006e */
[----:B------:R-:W-:Y:S02]  /*28d0*/  FMUL.FTZ R124, R37, R124 ;  /* 0x0000007c257c7220 */ /* 0x000fe40000410000 */
[----:B------:R-:W-:Y:S01]  /*28e0*/  @P6 FADD.FTZ R208, R208, R125 ;  /* 0x0000007dd0d06221 */ /* 0x000fe20000010000 */
[----:B------:R-:W-:Y:S01]  /*28f0*/  @P6 PRMT R125, RZ, 0x5410, R108 ;  /* 0x00005410ff7d6816 */ /* 0x000fe2000000006c */
[----:B------:R-:W-:-:S02]  /*2900*/  FADD.FTZ R126, R159, -R126 ;  /* 0x8000007e9f7e7221 */ /* 0x000fc40000010000 */
[----:B------:R-:W-:Y:S02]  /*2910*/  @P6 FADD.FTZ R206, R206, R127 ;  /* 0x0000007fcece6221 */ /* 0x000fe40000010000 */
[----:B------:R-:W-:Y:S01]  /*2920*/  @P6 FADD.FTZ R124, R124, R125 ;  /* 0x0000007d7c7c6221 */ /* 0x000fe20000010000 */
[----:B------:R-:W-:Y:S01]  /*2930*/  @P6 PRMT R125, RZ, 0x7610, R108 ;  /* 0x00007610ff7d6816 */ /* 0x000fe2000000006c */
[----:B------:R-:W-:Y:S02]  /*2940*/  FMUL.FTZ R126, R37, R126 ;  /* 0x0000007e257e7220 */ /* 0x000fe40000410000 */
[----:B------:R-:W-:Y:S02]  /*2950*/  FMUL.FTZ R127, R206, R205 ;  /* 0x000000cdce7f7220 */ /* 0x000fe40000410000 */
[----:B------:R-:W-:Y:S02]  /*2960*/  @P6 FADD.FTZ R126, R126, R125 ;  /* 0x0000007d7e7e6221 */ /* 0x000fe40000010000 */
[----:B------:R-:W-:-:S02]  /*2970*/  FFMA.FTZ R125, R161, R180, R181 ;  /* 0x000000b4a17d7223 */ /* 0x000fc400000100b5 */
[----:B------:R-:W-:Y:S02]  /*2980*/  FMUL.FTZ R127, R127, c[0x0][0x1e8] ;  /* 0x00007a007f7f7a20 */ /* 0x000fe40000410000 */
[----:B------:R-:W-:Y:S02]  /*2990*/  FADD.FTZ R128, R162, -R125 ;  /* 0x8000007da2807221 */ /* 0x000fe40000010000 */
[-CC-:B------:R-:W-:Y:S01]  /*29a0*/  FFMA.FTZ R125, R169, R180.reuse, R181.reuse ;  /* 0x000000b4a97d7223 */ /* 0x180fe200000100b5 */
[----:B------:R-:W-:Y:S01]  /*29b0*/  FSEL R211, R127, RZ, P0 ;  /* 0x000000ff7fd37208 */ /* 0x000fe20000000000 */
[----:B------:R-:W-:Y:S01]  /*29c0*/  FFMA.FTZ R130, R160, R180, R181 ;  /* 0x000000b4a0827223 */ /* 0x000fe200000100b5 */
[----:B------:R-:W-:Y:S01]  /*29d0*/  ISETP.NE.U32.AND P0, PT, RZ, c[0x0][0x258], PT ;  /* 0x00009600ff007a0c */ /* 0x000fe20003f05070 */
[----:B------:R-:W-:Y:S01]  /*29e0*/  FADD.FTZ R210, R168, -R125 ;  /* 0x8000007da8d27221 */ /* 0x000fe20000010000 */
[----:B------:R-:W-:Y:S01]  /*29f0*/  @P6 PRMT R125, RZ, 0x5410, R109 ;  /* 0x00005410ff7d6816 */ /* 0x000fe2000000006d */
[----:B------:R-:W-:Y:S01]  /*2a00*/  FMUL.FTZ R128, R37, R128 ;  /* 0x0000008025807220 */ /* 0x000fe20000410000 */
[----:B------:R-:W-:Y:S01]  /*2a10*/  ISETP.NE.AND.EX P0, PT, RZ, c[0x0][0x25c], PT, P0 ;  /* 0x00009700ff007a0c */ /* 0x000fe20003f05300 */
[----:B------:R-:W-:-:S02]  /*2a20*/  FADD.FTZ R130, R165, -R130 ;  /* 0x80000082a5827221 */ /* 0x000fc40000010000 */
[----:B------:R-:W-:Y:S01]  /*2a30*/  @P6 FADD.FTZ R128, R128, R125 ;  /* 0x0000007d80806221 */ /* 0x000fe20000010000 */
[----:B------:R-:W-:Y:S01]  /*2a40*/  @P6 PRMT R125, RZ, 0x7610, R109 ;  /* 0x00007610ff7d6816 */ /* 0x000fe2000000006d */
[----:B------:R-:W-:Y:S02]  /*2a50*/  FMUL.FTZ R130, R37, R130 ;  /* 0x0000008225827220 */ /* 0x000fe40000410000 */
[----:B------:R-:W-:Y:S02]  /*2a60*/  FFMA.FTZ R127, R171, R180, R181 ;  /* 0x000000b4ab7f7223 */ /* 0x000fe400000100b5 */
        /* <DEDUP_REMOVED lines=8> */
[----:B------:R-:W-:Y:S01]  /*2af0*/  @P0 F2FP.BF16.PACK_AB R127, RZ, R128 ;  /* 0x00000080ff7f023e */ /* 0x000fe200000010ff */
[-C--:B------:R-:W-:Y:S01]  /*2b00*/  FMUL.FTZ R208, R208, R205.reuse ;  /* 0x000000cdd0d07220 */ /* 0x080fe20000410000 */
[----:B------:R-:W-:Y:S01]  /*2b10*/  @P0 F2FP.BF16.PACK_AB R129, RZ, R206 ;  /* 0x000000ceff81023e */ /* 0x000fe200000010ff */
[----:B------:R-:W-:Y:S01]  /*2b20*/  @P6 FADD.FTZ R212, R212, R125 ;  /* 0x0000007dd4d46221 */ /* 0x000fe20000010000 */
[----:B------:R-:W-:Y:S01]  /*2b30*/  LOP3.LUT P6, RZ, R149, 0xff00, RZ, 0xc0, !PT ;  /* 0x0000ff0095ff7812 */ /* 0x000fe200078cc0ff */
[----:B------:R-:W-:Y:S01]  /*2b40*/  FMUL.FTZ R208, R208, c[0x0][0x1e8] ;  /* 0x00007a00d0d07a20 */ /* 0x000fe20000410000 */
[----:B------:R-:W-:Y:S01]  /*2b50*/  @P0 F2FP.BF16.PACK_AB R206, RZ, R130 ;  /* 0x00000082ffce023e */ /* 0x000fe200000010ff */
[-C--:B------:R-:W-:Y:S01]  /*2b60*/  FMUL.FTZ R128, R128, R205.reuse ;  /* 0x000000cd80807220 */ /* 0x080fe20000410000 */
[----:B------:R-:W-:Y:S01]  /*2b70*/  @P0 F2FP.BF16.PACK_AB R125, RZ, R124 ;  /* 0x0000007cff7d023e */ /* 0x000fe200000010ff */
[-C--:B------:R-:W-:Y:S01]  /*2b80*/  FMUL.FTZ R130, R130, R205.reuse ;  /* 0x000000cd82827220 */ /* 0x080fe20000410000 */
[----:B------:R-:W-:Y:S01]  /*2b90*/  FSEL R208, R208, RZ, P6 ;  /* 0x000000ffd0d07208 */ /* 0x000fe20003000000 */
[----:B------:R-:W-:Y:S01]  /*2ba0*/  FMUL.FTZ R128, R128, c[0x0][0x1e8] ;  /* 0x00007a0080807a20 */ /* 0x000fe20000410000 */
[----:B------:R-:W-:Y:S01]  /*2bb0*/  LOP3.LUT P6, RZ, R148, 0xff0000, RZ, 0xc0, !PT ;  /* 0x00ff000094ff7812 */ /* 0x000fe200078cc0ff */
[-C--:B------:R-:W-:Y:S01]  /*2bc0*/  FMUL.FTZ R124, R124, R205.reuse ;  /* 0x000000cd7c7c7220 */ /* 0x080fe20000410000 */
[----:B------:R-:W-:Y:S01]  /*2bd0*/  @P0 F2FP.BF16.PACK_AB R203, RZ, R126 ;  /* 0x0000007effcb023e */ /* 0x000fe200000010ff */
[----:B------:R-:W-:Y:S01]  /*2be0*/  FMUL.FTZ R130, R130, c[0x0][0x1e8] ;  /* 0x00007a0082827a20 */ /* 0x000fe20000410000 */
[----:B------:R-:W-:Y:S01]  /*2bf0*/  FSEL R128, R128, RZ, P6 ;  /* 0x000000ff80807208 */ /* 0x000fe20003000000 */
[-C--:B------:R-:W-:Y:S01]  /*2c00*/  FMUL.FTZ R126, R126, R205.reuse ;  /* 0x000000cd7e7e7220 */ /* 0x080fe20000410000 */
[----:B------:R-:W-:Y:S01]  /*2c10*/  LOP3.LUT P6, RZ, R148, 0xff000000, RZ, 0xc0, !PT ;  /* 0xff00000094ff7812 */ /* 0x000fe200078cc0ff */
[----:B------:R-:W-:Y:S01]  /*2c20*/  FMUL.FTZ R124, R124, c[0x0][0x1e8] ;  /* 0x00007a007c7c7a20 */ /* 0x000fe20000410000 */
[----:B------:R-:W-:Y:S01]  /*2c30*/  @P0 PRMT R122, R129, 0x7610, R122 ;  /* 0x00007610817a0816 */ /* 0x000fe2000000007a */
[----:B------:R-:W-:Y:S01]  /*2c40*/  FMUL.FTZ R126, R126, c[0x0][0x1e8] ;  /* 0x00007a007e7e7a20 */ /* 0x000fe20000410000 */
[----:B------:R-:W-:Y:S01]  /*2c50*/  @P0 F2FP.BF16.PACK_AB R207, RZ, R210 ;  /* 0x000000d2ffcf023e */ /* 0x000fe200000010ff */
[----:B------:R-:W-:Y:S01]  /*2c60*/  FMUL.FTZ R210, R210, R205 ;  /* 0x000000cdd2d27220 */ /* 0x000fe20000410000 */
[----:B------:R-:W-:-:S02]  /*2c70*/  FSEL R129, R130, RZ, P6 ;  /* 0x000000ff82817208 */ /* 0x000fc40003000000 */
[----:B------:R-:W-:Y:S01]  /*2c80*/  LOP3.LUT P6, RZ, R148, 0xff00, RZ, 0xc0, !PT ;  /* 0x0000ff0094ff7812 */ /* 0x000fe200078cc0ff */
[----:B------:R-:W-:Y:S01]  /*2c90*/  FMUL.FTZ R210, R210, c[0x0][0x1e8] ;  /* 0x00007a00d2d27a20 */ /* 0x000fe20000410000 */
[----:B------:R-:W-:Y:S02]  /*2ca0*/  FSEL R124, R124, RZ, P5 ;  /* 0x000000ff7c7c7208 */ /* 0x000fe40002800000 */
[----:B------:R-:W-:Y:S02]  /*2cb0*/  ISETP.NE.U32.AND P5, PT, RZ, c[0x0][0x258], PT ;  /* 0x00009600ff007a0c */ /* 0x000fe40003fa5070 */
[----:B------:R-:W-:Y:S02]  /*2cc0*/  @P0 PRMT R121, R127, 0x7610, R121 ;  /* 0x000076107f790816 */ /* 0x000fe40000000079 */
[----:B------:R-:W-:Y:S01]  /*2cd0*/  @P0 F2FP.BF16.PACK_AB R209, RZ, R212 ;  /* 0x000000d4ffd1023e */ /* 0x000fe200000010ff */
[----:B------:R-:W-:Y:S01]  /*2ce0*/  FMUL.FTZ R212, R212, R205 ;  /* 0x000000cdd4d47220 */ /* 0x000fe20000410000 */
[----:B------:R-:W-:-:S02]  /*2cf0*/  FSEL R127, R126, RZ, P6 ;  /* 0x000000ff7e7f7208 */ /* 0x000fc40003000000 */
[----:B------:R-:W-:Y:S01]  /*2d00*/  LOP3.LUT P6, RZ, R149, 0xff0000, RZ, 0xc0, !PT ;  /* 0x00ff000095ff7812 */ /* 0x000fe200078cc0ff */
[----:B------:R-:W-:Y:S01]  /*2d10*/  FMUL.FTZ R212, R212, c[0x0][0x1e8] ;  /* 0x00007a00d4d47a20 */ /* 0x000fe20000410000 */
[----:B------:R-:W-:Y:S02]  /*2d20*/  ISETP.NE.AND.EX P5, PT, RZ, c[0x0][0x25c], PT, P5 ;  /* 0x00009700ff007a0c */ /* 0x000fe40003fa5350 */
[----:B------:R-:W-:Y:S01]  /*2d30*/  @P0 PRMT R123, R207, 0x7610, R123 ;  /* 0x00007610cf7b0816 */ /* 0x000fe2000000007b */
[----:B------:R-:W-:Y:S01]  /*2d40*/  HFMA2.MMA R207, -RZ, RZ, 0, 9.5367431640625e-07 ;  /* 0x00000010ffcf7435 */ /* 0x000fe200000001ff */
[----:B------:R-:W-:Y:S02]  /*2d50*/  FSEL R210, R210, RZ, P6 ;  /* 0x000000ffd2d27208 */ /* 0x000fe40003000000 */
[----:B------:R-:W-:Y:S02]  /*2d60*/  LOP3.LUT P6, RZ, R149, 0xff000000, RZ, 0xc0, !PT ;  /* 0xff00000095ff7812 */ /* 0x000fe400078cc0ff */
[----:B------:R-:W-:-:S02]  /*2d70*/  @P0 PRMT R122, R122, 0x5410, R131 ;  /* 0x000054107a7a0816 */ /* 0x000fc40000000083 */
[----:B------:R-:W-:Y:S02]  /*2d80*/  @P0 PRMT R120, R125, 0x7610, R120 ;  /* 0x000076107d780816 */ /* 0x000fe40000000078 */
[----:B------:R-:W-:Y:S02]  /*2d90*/  FSEL R131, R212, RZ, P6 ;  /* 0x000000ffd4837208 */ /* 0x000fe40003000000 */
[----:B------:R-:W-:Y:S01]  /*2da0*/  F2FP.BF16.PACK_AB R125, R129, R128 ;  /* 0x00000080817d723e */ /* 0x000fe200000010ff */
[CC--:B------:R-:W-:Y:S01]  /*2db0*/  @P5 IMAD.WIDE.U32 R128, R0.reuse, R207.reuse, c[0x0][0x258] ;  /* 0x0000960000805625 */ /* 0x0c0fe200078e00cf */
[----:B------:R-:W-:Y:S02]  /*2dc0*/  F2FP.BF16.PACK_AB R124, R127, R124 ;  /* 0x0000007c7f7c723e */ /* 0x000fe400000010ff */
[----:B------:R-:W-:Y:S01]  /*2dd0*/  F2FP.BF16.PACK_AB R127, R131, R210 ;  /* 0x000000d2837f723e */ /* 0x000fe200000010ff */
[----:B------:R-:W-:Y:S01]  /*2de0*/  IMAD.WIDE.U32 R130, R0, R207, c[0x0][0x248] ;  /* 0x0000920000827625 */ /* 0x000fe200078e00cf */
[----:B------:R-:W-:-:S02]  /*2df0*/  @P0 PRMT R121, R121, 0x5410, R206 ;  /* 0x0000541079790816 */ /* 0x000fc400000000ce */
[----:B------:R-:W-:Y:S02]  /*2e00*/  @P0 PRMT R120, R120, 0x5410, R203 ;  /* 0x0000541078780816 */ /* 0x000fe400000000cb */
[----:B------:R-:W-:Y:S02]  /*2e10*/  @P0 PRMT R123, R123, 0x5410, R209 ;  /* 0x000054107b7b0816 */ /* 0x000fe400000000d1 */
[----:B------:R-:W-:Y:S02]  /*2e20*/  F2FP.BF16.PACK_AB R126, R208, R211 ;  /* 0x000000d3d07e723e */ /* 0x000fe400000010ff */
[----:B------:R-:W-:Y:S01]  /*2e30*/  IADD3 R0, R0, 0x80, RZ ;  /* 0x0000008000007810 */ /* 0x000fe20007ffe0ff */
[----:B------:R0:W-:Y:S04]  /*2e40*/  @P5 STG.E.128 [R128.64], R120 ;  /* 0x0000007880005986 */ /* 0x0001e8000c101d04 */
[----:B------:R0:W-:Y:S02]  /*2e50*/  STG.E.128 [R130.64], R124 ;  /* 0x0000007c82007986 */ /* 0x0001e4000c101d04 */
.L_x_576:
[----:B------:R-:W-:Y:S05]  /*2e60*/  BSYNC B0 ;  /* 0x0000000000007941 */ /* 0x000fea0003800000 */
.L_x_575:
        /* <DEDUP_REMOVED lines=42> */
[C---:B------:R-:W-:Y:S02]  /*3110*/  FMUL.FTZ R130, R37.reuse, R130 ;  /* 0x0000008225827220 */ /* 0x040fe40000410000 */
[----:B------:R-:W-:Y:S02]  /*3120*/  FFMA.FTZ R212, R188, R180, R181 ;  /* 0x000000b4bcd47223 */ /* 0x000fe400000100b5 */
[----:B------:R-:W-:Y:S01]  /*3130*/  @P6 FADD.FTZ R130, R130, R125 ;  /* 0x0000007d82826221 */ /* 0x000fe20000010000 */
[----:B------:R-:W-:Y:S01]  /*3140*/  @P6 PRMT R125, RZ, 0x5410, R115 ;  /* 0x00005410ff7d6816 */ /* 0x000fe20000000073 */
[----:B------:R-:W-:Y:S02]  /*3150*/  FMUL.FTZ R210, R37, R210 ;  /* 0x000000d225d27220 */ /* 0x000fe40000410000 */
        /* <DEDUP_REMOVED lines=60> */
.L_x_578:
[----:B------:R-:W-:Y:S05]  /*3520*/  BSYNC B0 ;  /* 0x0000000000007941 */ /* 0x000fea0003800000 */
.L_x_577:
[----:B------:R-:W-:Y:S01]  /*3530*/  BSSY B0, `(.L_x_579) ;  /* 0x000006a000007945 */ /* 0x000fe20003800000 */
[----:B------:R-:W-:Y:S05]  /*3540*/  @!P4 BRA `(.L_x_580) ;  /* 0x000006800000c947 */ /* 0x000fea0003800000 */
[----:B------:R-:W-:Y:S01]  /*3550*/  ISETP.NE.U32.AND P6, PT, RZ, c[0x0][0x218], PT ;  /* 0x00008600ff007a0c */ /* 0x000fe20003fc5070 */
[-CC-:B0-----:R-:W-:Y:S01]  /*3560*/  FFMA.FTZ R125, R195, R180.reuse, R181.reuse ;  /* 0x000000b4c37d7223 */ /* 0x181fe200000100b5 */
[C---:B------:R-:W-:Y:S01]  /*3570*/  LOP3.LUT P5, RZ, R153.reuse, 0xff, RZ, 0xc0, !PT ;  /* 0x000000ff99ff7812 */ /* 0x040fe200078ac0ff */
[----:B------:R-:W-:Y:S01]  /*3580*/  FFMA.FTZ R126, R200, R180, R181 ;  /* 0x000000b4c87e7223 */ /* 0x000fe200000100b5 */
[----:B------:R-:W-:Y:S01]  /*3590*/  ISETP.NE.AND.EX P6, PT, RZ, c[0x0][0x21c], PT, P6 ;  /* 0x00008700ff007a0c */ /* 0x000fe20003fc5360 */
[----:B------:R-:W-:Y:S01]  /*35a0*/  FADD.FTZ R124, R198, -R125 ;  /* 0x8000007dc67c7221 */ /* 0x000fe20000010000 */
[----:B------:R-:W-:Y:S01]  /*35b0*/  LOP3.LUT P0, RZ, R153, 0xff00, RZ, 0xc0, !PT ;  /* 0x0000ff0099ff7812 */ /* 0x000fe2000780c0ff */
[----:B------:R-:W-:-:S02]  /*35c0*/  FADD.FTZ R126, R197, -R126 ;  /* 0x8000007ec57e7221 */ /* 0x000fc40000010000 */
[C---:B------:R-:W-:Y:S02]  /*35d0*/  FMUL.FTZ R206, R37.reuse, R124 ;  /* 0x0000007c25ce7220 */ /* 0x040fe40000410000 */
[----:B------:R-:W-:Y:S02]  /*35e0*/  FMUL.FTZ R208, R37, R126 ;  /* 0x0000007e25d07220 */ /* 0x000fe40000410000 */
[-CC-:B------:R-:W-:Y:S02]  /*35f0*/  FFMA.FTZ R126, R190, R180.reuse, R181.reuse ;  /* 0x000000b4be7e7223 */ /* 0x180fe400000100b5 */
[-CC-:B------:R-:W-:Y:S02]  /*3600*/  FFMA.FTZ R127, R189, R180.reuse, R181.reuse ;  /* 0x000000b4bd7f7223 */ /* 0x180fe400000100b5 */
[----:B------:R-:W-:Y:S01]  /*3610*/  @P6 PRMT R125, RZ, 0x5410, R118 ;  /* 0x00005410ff7d6816 */ /* 0x000fe20000000076 */
[-CC-:B------:R-:W-:Y:S02]  /*3620*/  FFMA.FTZ R130, R194, R180.reuse, R181.reuse ;  /* 0x000000b4c2827223 */ /* 0x180fe400000100b5 */
[----:B------:R-:W-:-:S02]  /*3630*/  FFMA.FTZ R131, R199, R180, R181 ;  /* 0x000000b4c7837223 */ /* 0x000fc400000100b5 */
[----:B------:R-:W-:Y:S01]  /*3640*/  @P6 FADD.FTZ R206, R206, R125 ;  /* 0x0000007dcece6221 */ /* 0x000fe20000010000 */
[----:B------:R-:W-:Y:S01]  /*3650*/  @P6 PRMT R125, RZ, 0x7610, R118 ;  /* 0x00007610ff7d6816 */ /* 0x000fe20000000076 */
[----:B------:R-:W-:Y:S02]  /*3660*/  FFMA.FTZ R210, R204, R180, R181 ;  /* 0x000000b4ccd27223 */ /* 0x000fe400000100b5 */
[----:B------:R-:W-:Y:S02]  /*3670*/  FMUL.FTZ R124, R206, R205 ;  /* 0x000000cdce7c7220 */ /* 0x000fe40000410000 */
[----:B------:R-:W-:Y:S02]  /*3680*/  @P6 FADD.FTZ R208, R208, R125 ;  /* 0x0000007dd0d06221 */ /* 0x000fe40000010000 */
[----:B------:R-:W-:Y:S01]  /*3690*/  FMUL.FTZ R128, R124, c[0x0][0x1e8] ;  /* 0x00007a007c807a20 */ /* 0x000fe20000410000 */
[----:B------:R-:W-:Y:S01]  /*36a0*/  MOV R124, R152 ;  /* 0x00000098007c7202 */ /* 0x000fe20000000f00 */
[----:B------:R-:W-:-:S02]  /*36b0*/  FFMA.FTZ R125, R135, R180, R181 ;  /* 0x000000b4877d7223 */ /* 0x000fc400000100b5 */
[----:B------:R-:W-:Y:S01]  /*36c0*/  FADD.FTZ R126, R191, -R126 ;  /* 0x8000007ebf7e7221 */ /* 0x000fe20000010000 */
[----:B------:R-:W-:Y:S01]  /*36d0*/  FSEL R203, R128, RZ, P5 ;  /* 0x000000ff80cb7208 */ /* 0x000fe20002800000 */
[----:B------:R-:W-:Y:S01]  /*36e0*/  FADD.FTZ R128, R196, -R127 ;  /* 0x8000007fc4807221 */ /* 0x000fe20000010000 */
[----:B------:R-:W-:Y:S01]  /*36f0*/  LOP3.LUT P5, RZ, R124, 0xff, RZ, 0xc0, !PT ;  /* 0x000000ff7cff7812 */ /* 0x000fe200078ac0ff */
[----:B------:R-:W-:Y:S02]  /*3700*/  FADD.FTZ R124, R192, -R125 ;  /* 0x8000007dc07c7221 */ /* 0x000fe40000010000 */
[----:B------:R-:W-:Y:S02]  /*3710*/  FADD.FTZ R130, R193, -R130 ;  /* 0x80000082c1827221 */ /* 0x000fe40000010000 */
[----:B------:R-:W-:Y:S01]  /*3720*/  FADD.FTZ R180, R202, -R131 ;  /* 0x80000083cab47221 */ /* 0x000fe20000010000 */
[----:B------:R-:W-:Y:S01]  /*3730*/  HFMA2.MMA R131, -RZ, RZ, 0, 9.5367431640625e-07 ;  /* 0x00000010ff837435 */ /* 0x000fe200000001ff */
[----:B------:R-:W-:-:S02]  /*3740*/  FADD.FTZ R212, R201, -R210 ;  /* 0x800000d2c9d47221 */ /* 0x000fc40000010000 */
[C---:B------:R-:W-:Y:S02]  /*3750*/  FMUL.FTZ R124, R37.reuse, R124 ;  /* 0x0000007c257c7220 */ /* 0x040fe40000410000 */
[C---:B------:R-:W-:Y:S02]  /*3760*/  FMUL.FTZ R126, R37.reuse, R126 ;  /* 0x0000007e257e7220 */ /* 0x040fe40000410000 */
[C---:B------:R-:W-:Y:S02]  /*3770*/  FMUL.FTZ R128, R37.reuse, R128 ;  /* 0x0000008025807220 */ /* 0x040fe40000410000 */
[C---:B------:R-:W-:Y:S02]  /*3780*/  FMUL.FTZ R130, R37.reuse, R130 ;  /* 0x0000008225827220 */ /* 0x040fe40000410000 */
[C---:B------:R-:W-:Y:S02]  /*3790*/  FMUL.FTZ R210, R37.reuse, R180 ;  /* 0x000000b425d27220 */ /* 0x040fe40000410000 */
[----:B------:R-:W-:Y:S01]  /*37a0*/  FMUL.FTZ R212, R37, R212 ;  /* 0x000000d425d47220 */ /* 0x000fe20000410000 */
[----:B------:R-:W-:Y:S01]  /*37b0*/  @P6 PRMT R37, RZ, 0x5410, R116 ;  /* 0x00005410ff256816 */ /* 0x000fe20000000074 */
[----:B------:R-:W-:-:S04]  /*37c0*/  FMUL.FTZ R129, R208, R205 ;  /* 0x000000cdd0817220 */ /* 0x000fc80000410000 */
[----:B------:R-:W-:Y:S01]  /*37d0*/  @P6 FADD.FTZ R124, R124, R37 ;  /* 0x000000257c7c6221 */ /* 0x000fe20000010000 */
[----:B------:R-:W-:Y:S01]  /*37e0*/  @P6 PRMT R37, RZ, 0x7610, R116 ;  /* 0x00007610ff256816 */ /* 0x000fe20000000074 */
[----:B------:R-:W-:-:S04]  /*37f0*/  FMUL.FTZ R129, R129, c[0x0][0x1e8] ;  /* 0x00007a0081817a20 */ /* 0x000fc80000410000 */
[----:B------:R-:W-:Y:S01]  /*3800*/  @P6 FADD.FTZ R126, R126, R37 ;  /* 0x000000257e7e6221 */ /* 0x000fe20000010000 */
[----:B------:R-:W-:Y:S02]  /*3810*/  @P6 PRMT R37, RZ, 0x5410, R117 ;  /* 0x00005410ff256816 */ /* 0x000fe40000000075 */
[----:B------:R-:W-:Y:S02]  /*3820*/  FSEL R214, R129, RZ, P0 ;  /* 0x000000ff81d67208 */ /* 0x000fe40000000000 */
[----:B------:R-:W-:Y:S01]  /*3830*/  ISETP.NE.U32.AND P0, PT, RZ, c[0x0][0x258], PT ;  /* 0x00009600ff007a0c */ /* 0x000fe20003f05070 */
[----:B------:R-:W-:Y:S01]  /*3840*/  @P6 FADD.FTZ R128, R128, R37 ;  /* 0x0000002580806221 */ /* 0x000fe20000010000 */
[----:B------:R-:W-:Y:S02]  /*3850*/  @P6 PRMT R37, RZ, 0x7610, R117 ;  /* 0x00007610ff256816 */ /* 0x000fe40000000075 */
[----:B------:R-:W-:-:S03]  /*3860*/  ISETP.NE.AND.EX P0, PT, RZ, c[0x0][0x25c], PT, P0 ;  /* 0x00009700ff007a0c */ /* 0x000fc60003f05300 */
[----:B------:R-:W-:Y:S01]  /*3870*/  @P6 FADD.FTZ R130, R130, R37 ;  /* 0x0000002582826221 */ /* 0x000fe20000010000 */
[----:B------:R-:W-:-:S05]  /*3880*/  @P6 PRMT R37, RZ, 0x5410, R119 ;  /* 0x00005410ff256816 */ /* 0x000fca0000000077 */
[----:B------:R-:W-:Y:S01]  /*3890*/  @P6 FADD.FTZ R210, R210, R37 ;  /* 0x00000025d2d26221 */ /* 0x000fe20000010000 */
[----:B------:R-:W-:-:S03]  /*38a0*/  @P6 PRMT R37, RZ, 0x7610, R119 ;  /* 0x00007610ff256816 */ /* 0x000fc60000000077 */
[----:B------:R-:W-:Y:S01]  /*38b0*/  @P0 F2FP.BF16.PACK_AB R125, RZ, R128 ;  /* 0x00000080ff7d023e */ /* 0x000fe200000010ff */
[-C--:B------:R-:W-:Y:S01]  /*38c0*/  FMUL.FTZ R128, R128, R205.reuse ;  /* 0x000000cd80807220 */ /* 0x080fe20000410000 */
[----:B------:R-:W-:Y:S01]  /*38d0*/  @P0 F2FP.BF16.PACK_AB R181, RZ, R130 ;  /* 0x00000082ffb5023e */ /* 0x000fe200000010ff */
[----:B------:R-:W-:Y:S01]  /*38e0*/  @P6 FADD.FTZ R212, R212, R37 ;  /* 0x00000025d4d46221 */ /* 0x000fe20000010000 */
[----:B------:R-:W-:Y:S01]  /*38f0*/  @P0 F2FP.BF16.PACK_AB R37, RZ, R124 ;  /* 0x0000007cff25023e */ /* 0x000fe200000010ff */
[----:B------:R-:W-:Y:S01]  /*3900*/  FMUL.FTZ R128, R128, c[0x0][0x1e8] ;  /* 0x00007a0080807a20 */ /* 0x000fe20000410000 */
[----:B------:R-:W-:Y:S01]  /*3910*/  LOP3.LUT P6, RZ, R152, 0xff0000, RZ, 0xc0, !PT ;  /* 0x00ff000098ff7812 */ /* 0x000fe200078cc0ff */
[-C--:B------:R-:W-:Y:S01]  /*3920*/  FMUL.FTZ R130, R130, R205.reuse ;  /* 0x000000cd82827220 */ /* 0x080fe20000410000 */
[----:B------:R-:W-:Y:S01]  /*3930*/  @P0 F2FP.BF16.PACK_AB R180, RZ, R126 ;  /* 0x0000007effb4023e */ /* 0x000fe200000010ff */
[-C--:B------:R-:W-:Y:S01]  /*3940*/  FMUL.FTZ R124, R124, R205.reuse ;  /* 0x000000cd7c7c7220 */ /* 0x080fe20000410000 */
[----:B------:R-:W-:Y:S01]  /*3950*/  FSEL R128, R128, RZ, P6 ;  /* 0x000000ff80807208 */ /* 0x000fe20003000000 */
[----:B------:R-:W-:Y:S01]  /*3960*/  FMUL.FTZ R130, R130, c[0x0][0x1e8] ;  /* 0x00007a0082827a20 */ /* 0x000fe20000410000 */
[----:B------:R-:W-:Y:S01]  /*3970*/  LOP3.LUT P6, RZ, R152, 0xff000000, RZ, 0xc0, !PT ;  /* 0xff00000098ff7812 */ /* 0x000fe200078cc0ff */
[----:B------:R-:W-:Y:S01]  /*3980*/  FMUL.FTZ R124, R124, c[0x0][0x1e8] ;  /* 0x00007a007c7c7a20 */ /* 0x000fe20000410000 */
[----:B------:R-:W-:Y:S01]  /*3990*/  @P0 PRMT R121, R125, 0x7610, R121 ;  /* 0x000076107d790816 */ /* 0x000fe20000000079 */
[-C--:B------:R-:W-:Y:S01]  /*39a0*/  FMUL.FTZ R126, R126, R205.reuse ;  /* 0x000000cd7e7e7220 */ /* 0x080fe20000410000 */
[----:B------:R-:W-:Y:S01]  /*39b0*/  @P0 F2FP.BF16.PACK_AB R127, RZ, R210 ;  /* 0x000000d2ff7f023e */ /* 0x000fe200000010ff */
[-C--:B------:R-:W-:Y:S01]  /*39c0*/  FMUL.FTZ R210, R210, R205.reuse ;  /* 0x000000cdd2d27220 */ /* 0x080fe20000410000 */
[----:B------:R-:W-:Y:S01]  /*39d0*/  FSEL R125, R130, RZ, P6 ;  /* 0x000000ff827d7208 */ /* 0x000fe20003000000 */
[----:B------:R-:W-:Y:S01]  /*39e0*/  FMUL.FTZ R126, R126, c[0x0][0x1e8] ;  /* 0x00007a007e7e7a20 */ /* 0x000fe20000410000 */
[----:B------:R-:W-:Y:S01]  /*39f0*/  FSEL R124, R124, RZ, P5 ;  /* 0x000000ff7c7c7208 */ /* 0x000fe20002800000 */
[----:B------:R-:W-:Y:S01]  /*3a00*/  FMUL.FTZ R210, R210, c[0x0][0x1e8] ;  /* 0x00007a00d2d27a20 */ /* 0x000fe20000410000 */
[----:B------:R-:W-:Y:S01]  /*3a10*/  LOP3.LUT P6, RZ, R152, 0xff00, RZ, 0xc0, !PT ;  /* 0x0000ff0098ff7812 */ /* 0x000fe200078cc0ff */
[----:B------:R-:W-:Y:S01]  /*3a20*/  FMUL.FTZ R205, R212, R205 ;  /* 0x000000cdd4cd7220 */ /* 0x000fe20000410000 */
[----:B------:R-:W-:-:S02]  /*3a30*/  ISETP.NE.U32.AND P5, PT, RZ, c[0x0][0x258], PT ;  /* 0x00009600ff007a0c */ /* 0x000fc40003fa5070 */
[----:B------:R-:W-:Y:S01]  /*3a40*/  FSEL R129, R126, RZ, P6 ;  /* 0x000000ff7e817208 */ /* 0x000fe20003000000 */
[----:B------:R-:W-:Y:S01]  /*3a50*/  FMUL.FTZ R205, R205, c[0x0][0x1e8] ;  /* 0x00007a00cdcd7a20 */ /* 0x000fe20000410000 */
[----:B------:R-:W-:Y:S02]  /*3a60*/  ISETP.NE.AND.EX P5, PT, RZ, c[0x0][0x25c], PT, P5 ;  /* 0x00009700ff007a0c */ /* 0x000fe40003fa5350 */
[C---:B------:R-:W-:Y:S02]  /*3a70*/  LOP3.LUT P6, RZ, R153.reuse, 0xff0000, RZ, 0xc0, !PT ;  /* 0x00ff000099ff7812 */ /* 0x040fe400078cc0ff */
[----:B------:R-:W-:Y:S02]  /*3a80*/  @P0 F2FP.BF16.PACK_AB R206, RZ, R206 ;  /* 0x000000ceffce023e */ /* 0x000fe400000010ff */
[----:B------:R-:W-:Y:S02]  /*3a90*/  FSEL R210, R210, RZ, P6 ;  /* 0x000000ffd2d27208 */ /* 0x000fe40003000000 */
[----:B------:R-:W-:-:S02]  /*3aa0*/  LOP3.LUT P6, RZ, R153, 0xff000000, RZ, 0xc0, !PT ;  /* 0xff00000099ff7812 */ /* 0x000fc400078cc0ff */
[----:B------:R-:W-:Y:S02]  /*3ab0*/  @P0 F2FP.BF16.PACK_AB R208, RZ, R208 ;  /* 0x000000d0ffd0023e */ /* 0x000fe400000010ff */
[----:B------:R-:W-:Y:S02]  /*3ac0*/  @P0 F2FP.BF16.PACK_AB R212, RZ, R212 ;  /* 0x000000d4ffd4023e */ /* 0x000fe400000010ff */
[----:B------:R-:W-:Y:S02]  /*3ad0*/  @P0 PRMT R122, R206, 0x7610, R122 ;  /* 0x00007610ce7a0816 */ /* 0x000fe4000000007a */
[----:B------:R-:W-:Y:S02]  /*3ae0*/  @P0 PRMT R120, R37, 0x7610, R120 ;  /* 0x0000761025780816 */ /* 0x000fe40000000078 */
[----:B------:R-:W-:Y:S02]  /*3af0*/  @P0 PRMT R123, R127, 0x7610, R123 ;  /* 0x000076107f7b0816 */ /* 0x000fe4000000007b */
[----:B------:R-:W-:-:S02]  /*3b00*/  FSEL R127, R205, RZ, P6 ;  /* 0x000000ffcd7f7208 */ /* 0x000fc40003000000 */
[----:B------:R-:W-:Y:S02]  /*3b10*/  F2FP.BF16.PACK_AB R125, R125, R128 ;  /* 0x000000807d7d723e */ /* 0x000fe400000010ff */
[----:B------:R-:W-:Y:S01]  /*3b20*/  F2FP.BF16.PACK_AB R124, R129, R124 ;  /* 0x0000007c817c723e */ /* 0x000fe200000010ff */
[-C--:B------:R-:W-:Y:S01]  /*3b30*/  @P5 IMAD.WIDE.U32 R128, R0, R131.reuse, c[0x0][0x258] ;  /* 0x0000960000805625 */ /* 0x080fe200078e0083 */
[----:B------:R-:W-:Y:S02]  /*3b40*/  @P0 PRMT R122, R122, 0x5410, R208 ;  /* 0x000054107a7a0816 */ /* 0x000fe400000000d0 */
[----:B------:R-:W-:Y:S01]  /*3b50*/  @P0 PRMT R121, R121, 0x5410, R181 ;  /* 0x0000541079790816 */ /* 0x000fe200000000b5 */
[----:B------:R-:W-:Y:S01]  /*3b60*/  IMAD.WIDE.U32 R130, R0, R131, c[0x0][0x248] ;  /* 0x0000920000827625 */ /* 0x000fe200078e0083 */
[----:B------:R-:W-:Y:S02]  /*3b70*/  @P0 PRMT R120, R120, 0x5410, R180 ;  /* 0x0000541078780816 */ /* 0x000fe400000000b4 */
[----:B------:R-:W-:-:S02]  /*3b80*/  @P0 PRMT R123, R123, 0x5410, R212 ;  /* 0x000054107b7b0816 */ /* 0x000fc400000000d4 */
[----:B------:R-:W-:Y:S02]  /*3b90*/  F2FP.BF16.PACK_AB R126, R214, R203 ;  /* 0x000000cbd67e723e */ /* 0x000fe400000010ff */
[----:B------:R-:W-:Y:S01]  /*3ba0*/  F2FP.BF16.PACK_AB R127, R127, R210 ;  /* 0x000000d27f7f723e */ /* 0x000fe200000010ff */
[----:B------:R0:W-:Y:S04]  /*3bb0*/  @P5 STG.E.128 [R128.64], R120 ;  /* 0x0000007880005986 */ /* 0x0001e8000c101d04 */
[----:B------:R0:W-:Y:S02]  /*3bc0*/  STG.E.128 [R130.64], R124 ;  /* 0x0000007c82007986 */ /* 0x0001e4000c101d04 */
.L_x_580:
[----:B------:R-:W-:Y:S05]  /*3bd0*/  BSYNC B0 ;  /* 0x0000000000007941 */ /* 0x000fea0003800000 */
.L_x_579:
[----:B------:R-:W-:Y:S02]  /*3be0*/  IADD3 R11, R11, c[0x0][0x160], RZ ;  /* 0x000058000b0b7a10 */ /* 0x000fe40007ffe0ff */
[----:B------:R-:W-:Y:S02]  /*3bf0*/  LOP3.LUT P5, RZ, R9, 0xff, RZ, 0xc0, !PT ;  /* 0x000000ff09ff7812 */ /* 0x000fe400078ac0ff */
[----:B------:R-:W-:-:S02]  /*3c00*/  ISETP.GE.AND P0, PT, R11, c[0x0][0x164], PT ;  /* 0x000059000b007a0c */ /* 0x000fc40003f06270 */
[----:B------:R-:W-:-:S11]  /*3c10*/  SEL R9, RZ, 0x1, P5 ;  /* 0x00000001ff097807 */ /* 0x000fd60002800000 */
[----:B0-----:R-:W-:Y:S01]  /*3c20*/  @P0 CALL.REL.NOINC `(.L_x_562) ;  /* 0x0000001000000944 */ /* 0x001fe20003c00000 */
[----:B------:R-:W-:Y:S05]  /*3c30*/  BRA `(.L_x_581) ;  /* 0xffffc9e000007947 */ /* 0x000fea000383ffff */
.L_x_562:
[----:B0-----:R-:W0:Y:S01]  /*3c40*/  S2UR UR6, SR_CTAID.X ;  /* 0x00000000000679c3 */ /* 0x001e220000002500 */
[----:B------:R-:W0:Y:S01]  /*3c50*/  S2R R2, SR_TID.X ;  /* 0x0000000000027919 */ /* 0x000e220000002100 */
[----:B------:R-:W-:Y:S02]  /*3c60*/  @P1 MOV R5, 0x20 ;  /* 0x0000002000051802 */ /* 0x000fe40000000f00 */
[----:B------:R-:W-:Y:S02]  /*3c70*/  @P2 MOV R9, 0x20 ;  /* 0x0000002000092802 */ /* 0x000fe40000000f00 */
[----:B-----5:R-:W-:Y:S02]  /*3c80*/  @P3 MOV R13, 0x20 ;  /* 0x00000020000d3802 */ /* 0x020fe40000000f00 */
        /* <DEDUP_REMOVED lines=34> */
.L_x_571:
[----:B------:R-:W-:Y:S02]  /*3eb0*/  MOV R129, R207 ;  /* 0x000000cf00817202 */ /* 0x000fe40000000f00 */
[----:B------:R-:W-:-:S02]  /*3ec0*/  MOV R180, 0x10 ;  /* 0x0000001000b47802 */ /* 0x000fc40000000f00 */
[----:B------:R-:W-:Y:S02]  /*3ed0*/  MOV R203, 0x1f ;  /* 0x0000001f00cb7802 */ /* 0x000fe40000000f00 */
[----:B------:R-:W-:Y:S02]  /*3ee0*/  MOV R210, 0xffffffff ;  /* 0xffffffff00d27802 */ /* 0x000fe40000000f00 */
[----:B------:R-:W-:Y:S02]  /*3ef0*/  MOV R124, 0x3f10 ;  /* 0x00003f10007c7802 */ /* 0x000fe40000000f00 */
[----:B------:R-:W-:Y:S05]  /*3f00*/  CALL.REL.NOINC `($__internal_8_$__cuda_sm70_shflsync_down_p) ;  /* 0x0000046000007944 */ /* 0x000fea0003c00000 */
[----:B-1----:R-:W-:Y:S01]  /*3f10*/  MOV R128, R129 ;  /* 0x0000008100807202 */ /* 0x002fe20000000f00 */
[----:B0-----:R-:W-:Y:S05]  /*3f20*/  BRA `(.L_x_582) ;  /* 0xffffdf4000007947 */ /* 0x001fea000383ffff */
.L_x_572:
[----:B------:R-:W-:Y:S01]  /*3f30*/  HFMA2.MMA R180, -RZ, RZ, 0, 9.5367431640625e-07 ;  /* 0x00000010ffb47435 */ /* 0x000fe200000001ff */
[----:B------:R-:W-:Y:S02]  /*3f40*/  MOV R129, R206 ;  /* 0x000000ce00817202 */ /* 0x000fe40000000f00 */
[----:B------:R-:W-:Y:S02]  /*3f50*/  MOV R203, 0x1f ;  /* 0x0000001f00cb7802 */ /* 0x000fe40000000f00 */
[----:B------:R-:W-:-:S02]  /*3f60*/  MOV R210, 0xffffffff ;  /* 0xffffffff00d27802 */ /* 0x000fc40000000f00 */
[----:B------:R-:W-:Y:S02]  /*3f70*/  MOV R124, 0x3f90 ;  /* 0x00003f90007c7802 */ /* 0x000fe40000000f00 */
[----:B01----:R-:W-:Y:S05]  /*3f80*/  CALL.REL.NOINC `($__internal_8_$__cuda_sm70_shflsync_down_p) ;  /* 0x000003e000007944 */ /* 0x003fea0003c00000 */
[----:B------:R-:W-:Y:S01]  /*3f90*/  FADD.FTZ R128, R128, R207 ;  /* 0x000000cf80807221 */ /* 0x000fe20000010000 */
[----:B0-----:R-:W-:Y:S01]  /*3fa0*/  HFMA2.MMA R180, -RZ, RZ, 0, 4.76837158203125e-07 ;  /* 0x00000008ffb47435 */ /* 0x001fe200000001ff */
[----:B-1----:R-:W-:Y:S01]  /*3fb0*/  FADD.FTZ R206, R206, R129 ;  /* 0x00000081cece7221 */ /* 0x002fe20000010000 */
[----:B------:R-:W-:Y:S02]  /*3fc0*/  MOV R203, 0x1f ;  /* 0x0000001f00cb7802 */ /* 0x000fe40000000f00 */
[----:B------:R-:W-:Y:S02]  /*3fd0*/  MOV R210, 0xffffffff ;  /* 0xffffffff00d27802 */ /* 0x000fe40000000f00 */
[----:B------:R-:W-:Y:S02]  /*3fe0*/  MOV R129, R128 ;  /* 0x0000008000817202 */ /* 0x000fe40000000f00 */
[----:B------:R-:W-:Y:S02]  /*3ff0*/  MOV R124, 0x4010 ;  /* 0x00004010007c7802 */ /* 0x000fe40000000f00 */
[----:B------:R-:W-:Y:S05]  /*4000*/  CALL.REL.NOINC `($__internal_8_$__cuda_sm70_shflsync_down_p) ;  /* 0x0000036000007944 */ /* 0x000fea0003c00000 */
[----:B0-----:R-:W-:Y:S01]  /*4010*/  HFMA2.MMA R180, -RZ, RZ, 0, 4.76837158203125e-07 ;  /* 0x00000008ffb47435 */ /* 0x001fe200000001ff */
[----:B-1----:R-:W-:-:S02]  /*4020*/  MOV R127, R129 ;  /* 0x00000081007f7202 */ /* 0x002fc40000000f00 */
[----:B------:R-:W-:Y:S02]  /*4030*/  MOV R129, R206 ;  /* 0x000000ce00817202 */ /* 0x000fe40000000f00 */
[----:B------:R-:W-:Y:S02]  /*4040*/  MOV R203, 0x1f ;  /* 0x0000001f00cb7802 */ /* 0x000fe40000000f00 */
[----:B------:R-:W-:Y:S02]  /*4050*/  MOV R210, 0xffffffff ;  /* 0xffffffff00d27802 */ /* 0x000fe40000000f00 */
[----:B------:R-:W-:Y:S02]  /*4060*/  MOV R124, 0x4080 ;  /* 0x00004080007c7802 */ /* 0x000fe40000000f00 */
[----:B------:R-:W-:Y:S05]  /*4070*/  CALL.REL.NOINC `($__internal_8_$__cuda_sm70_shflsync_down_p) ;  /* 0x000002f000007944 */ /* 0x000fea0003c00000 */
[----:B------:R-:W-:Y:S01]  /*4080*/  FADD.FTZ R128, R127, R128 ;  /* 0x000000807f807221 */ /* 0x000fe20000010000 */
[----:B0-----:R-:W-:Y:S01]  /*4090*/  HFMA2.MMA R180, -RZ, RZ, 0, 2.384185791015625e-07 ;  /* 0x00000004ffb47435 */ /* 0x001fe200000001ff */
[----:B-1----:R-:W-:Y:S01]  /*40a0*/  FADD.FTZ R206, R206, R129 ;  /* 0x00000081cece7221 */ /* 0x002fe20000010000 */
[----:B------:R-:W-:Y:S02]  /*40b0*/  MOV R203, 0x1f ;  /* 0x0000001f00cb7802 */ /* 0x000fe40000000f00 */
[----:B------:R-:W-:-:S02]  /*40c0*/  MOV R210, 0xffffffff ;  /* 0xffffffff00d27802 */ /* 0x000fc40000000f00 */
[----:B------:R-:W-:Y:S02]  /*40d0*/  MOV R129, R128 ;  /* 0x0000008000817202 */ /* 0x000fe40000000f00 */
[----:B------:R-:W-:Y:S02]  /*40e0*/  MOV R124, 0x4100 ;  /* 0x00004100007c7802 */ /* 0x000fe40000000f00 */
[----:B------:R-:W-:Y:S05]  /*40f0*/  CALL.REL.NOINC `($__internal_8_$__cuda_sm70_shflsync_down_p) ;  /* 0x0000027000007944 */ /* 0x000fea0003c00000 */
[----:B0-----:R-:W-:Y:S01]  /*4100*/  HFMA2.MMA R180, -RZ, RZ, 0, 2.384185791015625e-07 ;  /* 0x00000004ffb47435 */ /* 0x001fe200000001ff */
[----:B-1----:R-:W-:Y:S02]  /*4110*/  MOV R127, R129 ;  /* 0x00000081007f7202 */ /* 0x002fe40000000f00 */
[----:B------:R-:W-:Y:S02]  /*4120*/  MOV R129, R206 ;  /* 0x000000ce00817202 */ /* 0x000fe40000000f00 */
[----:B------:R-:W-:Y:S02]  /*4130*/  MOV R203, 0x1f ;  /* 0x0000001f00cb7802 */ /* 0x000fe40000000f00 */
[----:B------:R-:W-:Y:S02]  /*4140*/  MOV R210, 0xffffffff ;  /* 0xffffffff00d27802 */ /* 0x000fe40000000f00 */
[----:B------:R-:W-:-:S02]  /*4150*/  MOV R124, 0x4170 ;  /* 0x00004170007c7802 */ /* 0x000fc40000000f00 */
[----:B------:R-:W-:Y:S05]  /*4160*/  CALL.REL.NOINC `($__internal_8_$__cuda_sm70_shflsync_down_p) ;  /* 0x0000020000007944 */ /* 0x000fea0003c00000 */
[----:B------:R-:W-:Y:S01]  /*4170*/  FADD.FTZ R128, R127, R128 ;  /* 0x000000807f807221 */ /* 0x000fe20000010000 */
[----:B0-----:R-:W-:Y:S01]  /*4180*/  HFMA2.MMA R180, -RZ, RZ, 0, 1.1920928955078125e-07 ;  /* 0x00000002ffb47435 */ /* 0x001fe200000001ff */
[----:B-1----:R-:W-:Y:S01]  /*4190*/  FADD.FTZ R206, R206, R129 ;  /* 0x00000081cece7221 */ /* 0x002fe20000010000 */
[----:B------:R-:W-:-:S02]  /*41a0*/  MOV R203, 0x1f ;  /* 0x0000001f00cb7802 */ /* 0x000fc40000000f00 */
[----:B------:R-:W-:Y:S02]  /*41b0*/  MOV R210, 0xffffffff ;  /* 0xffffffff00d27802 */ /* 0x000fe40000000f00 */
[----:B------:R-:W-:Y:S02]  /*41c0*/  MOV R129, R128 ;  /* 0x0000008000817202 */ /* 0x000fe40000000f00 */
[----:B------:R-:W-:Y:S02]  /*41d0*/  MOV R124, 0x41f0 ;  /* 0x000041f0007c7802 */ /* 0x000fe40000000f00 */
[----:B------:R-:W-:Y:S05]  /*41e0*/  CALL.REL.NOINC `($__internal_8_$__cuda_sm70_shflsync_down_p) ;  /* 0x0000018000007944 */ /* 0x000fea0003c00000 */
[----:B0-----:R-:W-:Y:S01]  /*41f0*/  HFMA2.MMA R180, -RZ, RZ, 0, 1.1920928955078125e-07 ;  /* 0x00000002ffb47435 */ /* 0x001fe200000001ff */
[----:B-1----:R-:W-:Y:S02]  /*4200*/  MOV R127, R129 ;  /* 0x00000081007f7202 */ /* 0x002fe40000000f00 */
[----:B------:R-:W-:Y:S02]  /*4210*/  MOV R129, R206 ;  /* 0x000000ce00817202 */ /* 0x000fe40000000f00 */
[----:B------:R-:W-:Y:S02]  /*4220*/  MOV R203, 0x1f ;  /* 0x0000001f00cb7802 */ /* 0x000fe40000000f00 */
[----:B------:R-:W-:-:S02]  /*4230*/  MOV R210, 0xffffffff ;  /* 0xffffffff00d27802 */ /* 0x000fc40000000f00 */
[----:B------:R-:W-:Y:S02]  /*4240*/  MOV R124, 0x4260 ;  /* 0x00004260007c7802 */ /* 0x000fe40000000f00 */
[----:B------:R-:W-:Y:S05]  /*4250*/  CALL.REL.NOINC `($__internal_8_$__cuda_sm70_shflsync_down_p) ;  /* 0x0000011000007944 */ /* 0x000fea0003c00000 */
[----:B------:R-:W-:Y:S01]  /*4260*/  FADD.FTZ R130, R127, R128 ;  /* 0x000000807f827221 */ /* 0x000fe20000010000 */
[----:B0-----:R-:W-:Y:S01]  /*4270*/  HFMA2.MMA R180, -RZ, RZ, 0, 5.9604644775390625e-08 ;  /* 0x00000001ffb47435 */ /* 0x001fe200000001ff */
[----:B-1----:R-:W-:Y:S01]  /*4280*/  FADD.FTZ R181, R206, R129 ;  /* 0x00000081ceb57221 */ /* 0x002fe20000010000 */
[----:B------:R-:W-:Y:S02]  /*4290*/  MOV R203, 0x1f ;  /* 0x0000001f00cb7802 */ /* 0x000fe40000000f00 */
[----:B------:R-:W-:Y:S02]  /*42a0*/  MOV R210, 0xffffffff ;  /* 0xffffffff00d27802 */ /* 0x000fe40000000f00 */
[----:B------:R-:W-:Y:S02]  /*42b0*/  MOV R129, R130 ;  /* 0x0000008200817202 */ /* 0x000fe40000000f00 */
[----:B------:R-:W-:Y:S02]  /*42c0*/  MOV R124, 0x42e0 ;  /* 0x000042e0007c7802 */ /* 0x000fe40000000f00 */
[----:B------:R-:W-:Y:S05]  /*42d0*/  CALL.REL.NOINC `($__internal_8_$__cuda_sm70_shflsync_down_p) ;  /* 0x0000009000007944 */ /* 0x000fea0003c00000 */
[----:B0-----:R-:W-:Y:S01]  /*42e0*/  HFMA2.MMA R180, -RZ, RZ, 0, 5.9604644775390625e-08 ;  /* 0x00000001ffb47435 */ /* 0x001fe200000001ff */
[----:B-1----:R-:W-:-:S02]  /*42f0*/  MOV R131, R129 ;  /* 0x0000008100837202 */ /* 0x002fc40000000f00 */
[----:B------:R-:W-:Y:S02]  /*4300*/  MOV R129, R181 ;  /* 0x000000b500817202 */ /* 0x000fe40000000f00 */
[----:B------:R-:W-:Y:S02]  /*4310*/  MOV R203, 0x1f ;  /* 0x0000001f00cb7802 */ /* 0x000fe40000000f00 */
[----:B------:R-:W-:Y:S02]  /*4320*/  MOV R210, 0xffffffff ;  /* 0xffffffff00d27802 */ /* 0x000fe40000000f00 */
[----:B------:R-:W-:Y:S02]  /*4330*/  MOV R124, 0x4350 ;  /* 0x00004350007c7802 */ /* 0x000fe40000000f00 */
[----:B------:R-:W-:Y:S05]  /*4340*/  CALL.REL.NOINC `($__internal_8_$__cuda_sm70_shflsync_down_p) ;  /* 0x0000002000007944 */ /* 0x000fea0003c00000 */
[----:B-1----:R-:W-:Y:S01]  /*4350*/  MOV R206, R129 ;  /* 0x0000008100ce7202 */ /* 0x002fe20000000f00 */
[----:B0-----:R-:W-:Y:S05]  /*4360*/  BRA `(.L_x_583) ;  /* 0xffffdc2000007947 */ /* 0x001fea000383ffff */
        .weak           $__internal_8_$__cuda_sm70_shflsync_down_p
        .type           $__internal_8_$__cuda_sm70_shflsync_down_p,@function
        .size           $__internal_8_$__cuda_sm70_shflsync_down_p,(.L_x_11742 - $__internal_8_$__cuda_sm70_shflsync_down_p)
$__internal_8_$__cuda_sm70_shflsync_down_p:
[----:B------:R-:W-:Y:S01]  /*4370*/  HFMA2.MMA R125, -RZ, RZ, 0, 0 ;  /* 0x00000000ff7d7435 */ /* 0x000fe200000001ff */
[----:B------:R-:W-:Y:S04]  /*4380*/  WARPSYNC R210 ;  /* 0x000000d200007348 */ /* 0x000fe80003800000 */
[----:B------:R0:W1:Y:S01]  /*4390*/  SHFL.DOWN PT, R129, R129, R180, R203 ;  /* 0x080000b481817389 */ /* 0x00006200000e00cb */
[----:B------:R-:W-:Y:S05]  /*43a0*/  RET.REL.NODEC R124 `(_ZN10layer_norm13ln_bwd_kernelINS_13Kernel_traitsI13__nv_bfloat16S2_S2_S2_fjLj4096ELj1ELj1ELj4ELj16ENS_18Kernel_traits_baseILj4096ES2_S2_S2_S2_fjLj128EEEEELb1ELb0ELb0ELb0EEEvNS_9BwdParamsE) ;  /* 0xffffbc507c007950 */ /* 0x000fea0003c3ffff */
.L_x_584:
        /* <DEDUP_REMOVED lines=13> */
.L_x_11742:


//--------------------- .text._ZN10layer_norm13ln_bwd_kernelINS_13Kernel_traitsI13__nv_bfloat16S2_S2_S2_fjLj4096ELj1ELj1ELj4ELj16ENS_18Kernel_traits_baseILj4096ES2_S2_S2_S2_fjLj128EEEEELb1ELb0ELb0ELb1EEEvNS_9BwdParamsE --------------------------
	.section	.text._ZN10layer_norm13ln_bwd_kernelINS_13Kernel_traitsI13__nv_bfloat16S2_S2_S2_fjLj4096ELj1ELj1ELj4ELj16ENS_18Kernel_traits_baseILj4096ES2_S2_S2_S2_fjLj128EEEEELb1ELb0ELb0ELb1EEEvNS_9BwdParamsE,"ax",@progbits
	.sectioninfo	@"SHI_REGISTERS=234"
	.align	128
        .global         _ZN10layer_norm13ln_bwd_kernelINS_13Kernel_traitsI13__nv_bfloat16S2_S2_S2_fjLj4096ELj1ELj1ELj4ELj16ENS_18Kernel_traits_baseILj4096ES2_S2_S2_S2_fjLj128EEEEELb1ELb0ELb0ELb1EEEvNS_9BwdParamsE
        .type           _ZN10layer_norm13ln_bwd_kernelINS_13Kernel_traitsI13__nv_bfloat16S2_S2_S2_fjLj4096ELj1ELj1ELj4ELj16ENS_18Kernel_traits_baseILj4096ES2_S2_S2_S2_fjLj128EEEEELb1ELb0ELb0ELb1EEEvNS_9BwdParamsE,@function
        .size           _ZN10layer_norm13ln_bwd_kernelINS_13Kernel_traitsI13__nv_bfloat16S2_S2_S2_fjLj4096ELj1ELj1ELj4ELj16ENS_18Kernel_traits_baseILj4096ES2_S2_S2_S2_fjLj128EEEEELb1ELb0ELb0ELb1EEEvNS_9BwdParamsE,(.L_x_11743 - _ZN10layer_norm13ln_bwd_kernelINS_13Kernel_traitsI13__nv_bfloat16S2_S2_S2_fjLj4096ELj1ELj1ELj4ELj16ENS_18Kernel_traits_baseILj4096ES2_S2_S2_S2_fjLj128EEEEELb1ELb0ELb0ELb1EEEvNS_9BwdParamsE)
        .other          _ZN10layer_norm13ln_bwd_kernelINS_13Kernel_traitsI13__nv_bfloat16S2_S2_S2_fjLj4096ELj1ELj1ELj4ELj16ENS_18Kernel_traits_baseILj4096ES2_S2_S2_S2_fjLj128EEEEELb1ELb0ELb0ELb1EEEvNS_9BwdParamsE,@"STO_CUDA_ENTRY STV_DEFAULT"
_ZN10layer_norm13ln_bwd_kernelINS_13Kernel_traitsI13__nv_bfloat16S2_S2_S2_fjLj4096ELj1ELj1ELj4ELj16ENS_18Kernel_traits_baseILj4096ES2_S2_S2_S2_fjLj128EEEEELb1ELb0ELb0ELb1EEEvNS_9BwdParamsE:
.text._ZN10layer_norm13ln_bwd_kernelINS_13Kernel_traitsI13__nv_bfloat16S2_S2_S2_fjLj4096ELj1ELj1ELj4ELj16ENS_18Kernel_traits_baseILj4096ES2_S2_S2_S2_fjLj128EEEEELb1ELb0ELb0ELb1EEEvNS_9BwdParamsE:
        /* <DEDUP_REMOVED lines=40> */
.L_x_585:
        /* <DEDUP_REMOVED lines=75> */
.L_x_590:
        /* <DEDUP_REMOVED lines=8> */
[CC--:B------:R-:W-:Y:S01]  /*07b0*/  IMAD.WIDE.U32 R24, R169.reuse, R62.reuse, c[0x0][0x188] ;  /* 0x00006200a9187625 */ /* 0x0c0fe200078e003e */
[C---:B------:R-:W-:Y:S02]  /*07c0*/  IADD3 R171, R169.reuse, 0x100, RZ ;  /* 0x00000100a9ab7810 */ /* 0x040fe40007ffe0ff */
[C---:B------:R-:W-:Y:S01]  /*07d0*/  IADD3 R168, R169.reuse, 0x180, RZ ;  /* 0x00000180a9a87810 */ /* 0x040fe20007ffe0ff */
[-C--:B------:R-:W-:Y:S02]  /*07e0*/  IMAD.WIDE.U32 R28, R169, R62.reuse, c[0x0][0x208] ;  /* 0x00008200a91c7625 */ /* 0x080fe400078e003e */
[----:B------:R-:W2:Y:S02]  /*07f0*/  LDG.E.128 R24, [R24.64] ;  /* 0x0000000418187981 */ /* 0x000ea4000c1e1d00 */
[----:B------:R-:W-:-:S02]  /*0800*/  IMAD.WIDE.U32 R32, R172, R62, c[0x0][0x188] ;  /* 0x00006200ac207625 */ /* 0x000fc400078e003e */
[----:B------:R-:W3:Y:S02]  /*0810*/  LDG.E.128 R28, [R28.64] ;  /* 0x000000041c1c7981 */ /* 0x000ee4000c1e1d00 */
[----:B------:R-:W-:Y:S02]  /*0820*/  IMAD.WIDE R56, R161, R2, c[0x0][0x1a0] ;  /* 0x00006800a1387625 */ /* 0x000fe400078e0202 */
[----:B------:R-:W4:Y:S02]  /*0830*/  LDG.E.128 R32, [R32.64] ;  /* 0x0000000420207981 */ /* 0x000f24000c1e1d00 */
[-C--:B------:R-:W-:Y:S02]  /*0840*/  IMAD.WIDE.U32 R36, R172, R62.reuse, c[0x0][0x208] ;  /* 0x00008200ac247625 */ /* 0x080fe400078e003e */
[----:B------:R0:W4:Y:S02]  /*0850*/  LDG.E R194, [R56.64] ;  /* 0x0000000438c27981 */ /* 0x000124000c1e1900 */
[----:B------:R-:W-:-:S02]  /*0860*/  IMAD.WIDE.U32 R44, R171, R62, c[0x0][0x208] ;  /* 0x00008200ab2c7625 */ /* 0x000fc400078e003e */
[----:B------:R-:W4:Y:S02]  /*0870*/  LDG.E.128 R36, [R36.64] ;  /* 0x0000000424247981 */ /* 0x000f24000c1e1d00 */
[-C--:B------:R-:W-:Y:S02]  /*0880*/  IMAD.WIDE.U32 R40, R171, R62.reuse, c[0x0][0x188] ;  /* 0x00006200ab287625 */ /* 0x080fe400078e003e */
[----:B------:R-:W4:Y:S02]  /*0890*/  LDG.E.128 R44, [R44.64] ;  /* 0x000000042c2c7981 */ /* 0x000f24000c1e1d00 */
[CC--:B------:R-:W-:Y:S02]  /*08a0*/  IMAD.WIDE.U32 R48, R168.reuse, R62.reuse, c[0x0][0x188] ;  /* 0x00006200a8307625 */ /* 0x0c0fe400078e003e */
[----:B------:R-:W4:Y:S02]  /*08b0*/  LDG.E.128 R40, [R40.64] ;  /* 0x0000000428287981 */ /* 0x000f24000c1e1d00 */
[----:B------:R-:W-:-:S02]  /*08c0*/  IMAD.WIDE.U32 R52, R168, R62, c[0x0][0x208] ;  /* 0x00008200a8347625 */ /* 0x000fc400078e003e */
[----:B------:R-:W4:Y:S02]  /*08d0*/  LDG.E.128 R48, [R48.64] ;  /* 0x0000000430307981 */ /* 0x000f24000c1e1d00 */
[----:B------:R-:W-:Y:S02]  /*08e0*/  IMAD.WIDE R2, R161, R2, c[0x0][0x1a8] ;  /* 0x00006a00a1027625 */ /* 0x000fe400078e0202 */
[----:B------:R-:W4:Y:S04]  /*08f0*/  LDG.E.128 R52, [R52.64] ;  /* 0x0000000434347981 */ /* 0x000f28000c1e1d00 */
[----:B------:R1:W4:Y:S01]  /*0900*/  LDG.E R174, [R2.64] ;  /* 0x0000000402ae7981 */ /* 0x000322000c1e1900 */
[----:B------:R-:W-:-:S04]  /*0910*/  ISETP.NE.U32.AND P0, PT, RZ, c[0x0][0x1c0], PT ;  /* 0x00007000ff007a0c */ /* 0x000fc80003f05070 */
[----:B------:R-:W-:Y:S02]  /*0920*/  ISETP.NE.AND.EX P0, PT, RZ, c[0x0][0x1c4], PT, P0 ;  /* 0x00007100ff007a0c */ /* 0x000fe40003f05300 */
[----:B------:R-:W-:Y:S02]  /*0930*/  SHF.R.S32.HI R58, RZ, 0x1f, R161 ;  /* 0x0000001fff3a7819 */ /* 0x000fe400000114a1 */
[----:B------:R-:W-:-:S09]  /*0940*/  MOV R60, 0x8 ;  /* 0x00000008003c7802 */ /* 0x000fd20000000f00 */
[----:B------:R-:W-:Y:S01]  /*0950*/  @P0 LEA R64, P2, R161, c[0x0][0x1c0], 0x1 ;  /* 0x00007000a1400a11 */ /* 0x000fe200078408ff */
[----:B-1----:R-:W-:-:S03]  /*0960*/  IMAD.WIDE.U32 R2, R169, R60, c[0x0][0x190] ;  /* 0x00006400a9027625 */ /* 0x002fc600078e003c */
[----:B------:R-:W-:Y:S01]  /*0970*/  @P0 LEA.HI.X R65, R161, c[0x0][0x1c4], R58, 0x1, P2 ;  /* 0x00007100a1410a11 */ /* 0x000fe200010f0c3a */
[-C--:B0-----:R-:W-:Y:S02]  /*0980*/  IMAD.WIDE.U32 R56, R172, R60.reuse, c[0x0][0x190] ;  /* 0x00006400ac387625 */ /* 0x081fe400078e003c */
[----:B------:R-:W5:Y:S02]  /*0990*/  LDG.E.64 R2, [R2.64] ;  /* 0x0000000402027981 */ /* 0x000f64000c1e1b00 */
[-C--:B------:R-:W-:Y:S02]  /*09a0*/  IMAD.WIDE.U32 R58, R171, R60.reuse, c[0x0][0x190] ;  /* 0x00006400ab3a7625 */ /* 0x080fe400078e003c */
[----:B------:R0:W4:Y:S02]  /*09b0*/  @P0 LDG.E.U16 R64, [R64.64] ;  /* 0x0000000440400981 */ /* 0x000124000c1e1500 */
[----:B------:R-:W-:Y:S02]  /*09c0*/  IMAD.WIDE.U32 R60, R168, R60, c[0x0][0x190] ;  /* 0x00006400a83c7625 */ /* 0x000fe400078e003c */
[----:B------:R-:W5:Y:S04]  /*09d0*/  LDG.E.64 R56, [R56.64] ;  /* 0x0000000438387981 */ /* 0x000f68000c1e1b00 */
[----:B------:R-:W5:Y:S04]  /*09e0*/  LDG.E.64 R58, [R58.64] ;  /* 0x000000043a3a7981 */ /* 0x000f68000c1e1b00 */
[----:B------:R-:W5:Y:S01]  /*09f0*/  LDG.E.64 R60, [R60.64] ;  /* 0x000000043c3c7981 */ /* 0x000f62000c1e1b00 */
[----:B------:R-:W-:-:S04]  /*0a00*/  ISETP.NE.U32.AND P1, PT, RZ, c[0x0][0x218], PT ;  /* 0x00008600ff007a0c */ /* 0x000fc80003f25070 */
[----:B------:R-:W-:Y:S01]  /*0a10*/  ISETP.NE.AND.EX P1, PT, RZ, c[0x0][0x21c], PT, P1 ;  /* 0x00008700ff007a0c */ /* 0x000fe20003f25310 */
[----:B------:R-:W-:Y:S02]  /*0a20*/  ULDC.U8 UR6, c[0x0][0x1f0] ;  /* 0x00007c0000067ab9 */ /* 0x000fe40000000000 */
[----:B------:R-:W-:-:S10]  /*0a30*/  ISETP.NE.AND P2, PT, RZ, UR6, PT ;  /* 0x00000006ff007c0c */ /* 0x000fd4000bf45270 */
[----:B------:R-:W-:-:S04]  /*0a40*/  @P1 IMAD.WIDE.U32 R70, R171, R62, c[0x0][0x218] ;  /* 0x00008600ab461625 */ /* 0x000fc800078e003e */
[-C--:B------:R-:W-:Y:S01]  /*0a50*/  @P1 IMAD.WIDE.U32 R66, R169, R62.reuse, c[0x0][0x218] ;  /* 0x00008600a9421625 */ /* 0x080fe200078e003e */
[----:B------:R1:W5:Y:S03]  /*0a60*/  @P1 LDG.E.128 R12, [R70.64] ;  /* 0x00000004460c1981 */ /* 0x000366000c1e1d00 */
[-C--:B------:R-:W-:Y:S01]  /*0a70*/  @P1 IMAD.WIDE.U32 R68, R172, R62.reuse, c[0x0][0x218] ;  /* 0x00008600ac441625 */ /* 0x080fe200078e003e */
[----:B------:R0:W5:Y:S03]  /*0a80*/  @P1 LDG.E.128 R4, [R66.64] ;  /* 0x0000000442041981 */ /* 0x000166000c1e1d00 */
[----:B------:R-:W-:Y:S01]  /*0a90*/  @P1 IMAD.WIDE.U32 R62, R168, R62, c[0x0][0x218] ;  /* 0x00008600a83e1625 */ /* 0x000fe200078e003e */
[----:B------:R0:W5:Y:S04]  /*0aa0*/  @P1 LDG.E.128 R8, [R68.64] ;  /* 0x0000000444081981 */ /* 0x000168000c1e1d00 */
[----:B------:R0:W5:Y:S01]  /*0ab0*/  @P1 LDG.E.128 R16, [R62.64] ;  /* 0x000000043e101981 */ /* 0x000162000c1e1d00 */
[----:B------:R-:W-:-:S02]  /*0ac0*/  LOP3.LUT P3, RZ, R127, 0x1f, RZ, 0xc0, !PT ;  /* 0x0000001f7fff7812 */ /* 0x000fc4000786c0ff */
[----:B--2---:R-:W-:Y:S02]  /*0ad0*/  PRMT R189, RZ, 0x5410, R27 ;  /* 0x00005410ffbd7816 */ /* 0x004fe4000000001b */
[----:B------:R-:W-:Y:S02]  /*0ae0*/  PRMT R186, RZ, 0x5410, R25 ;  /* 0x00005410ffba7816 */ /* 0x000fe40000000019 */
[--C-:B---3--:R-:W-:Y:S02]  /*0af0*/  PRMT R175, RZ, 0x5410, R30.reuse ;  /* 0x00005410ffaf7816 */ /* 0x108fe4000000001e */
[----:B-1----:R-:W-:Y:S02]  /*0b00*/  PRMT R70, RZ, 0x7610, R30 ;  /* 0x00007610ff467816 */ /* 0x002fe4000000001e */
[----:B------:R-:W-:Y:S02]  /*0b10*/  PRMT R27, RZ, 0x7610, R27 ;  /* 0x00007610ff1b7816 */ /* 0x000fe4000000001b */
[----:B----4-:R-:W-:-:S02]  /*0b20*/  PRMT R30, RZ, 0x7610, R32 ;  /* 0x00007610ff1e7816 */ /* 0x010fc40000000020 */
[----:B------:R-:W-:Y:S02]  /*0b30*/  FSEL R194, R194, RZ, !P2 ;  /* 0x000000ffc2c27208 */ /* 0x000fe40005000000 */
[----:B------:R-:W-:Y:S02]  /*0b40*/  PRMT R25, RZ, 0x7610, R25 ;  /* 0x00007610ff197816 */ /* 0x000fe40000000019 */
[--C-:B------:R-:W-:Y:S02]  /*0b50*/  PRMT R187, RZ, 0x5410, R26.reuse ;  /* 0x00005410ffbb7816 */ /* 0x100fe4000000001a */
[----:B------:R-:W-:Y:S02]  /*0b60*/  PRMT R190, RZ, 0x5410, R33 ;  /* 0x00005410ffbe7816 */ /* 0x000fe40000000021 */
[----:B------:R-:W-:Y:S02]  /*0b70*/  PRMT R26, RZ, 0x7610, R26 ;  /* 0x00007610ff1a7816 */ /* 0x000fe4000000001a */
[----:B------:R-:W-:-:S02]  /*0b80*/  PRMT R179, RZ, 0x5410, R29 ;  /* 0x00005410ffb37816 */ /* 0x000fc4000000001d */
[----:B------:R-:W-:Y:S02]  /*0b90*/  PRMT R178, RZ, 0x7610, R29 ;  /* 0x00007610ffb27816 */ /* 0x000fe4000000001d */
[--C-:B0-----:R-:W-:Y:S02]  /*0ba0*/  PRMT R65, RZ, 0x5410, R36.reuse ;  /* 0x00005410ff417816 */ /* 0x101fe40000000024 */
[----:B------:R-:W-:Y:S02]  /*0bb0*/  PRMT R62, RZ, 0x7610, R36 ;  /* 0x00007610ff3e7816 */ /* 0x000fe40000000024 */
[--C-:B------:R-:W-:Y:S02]  /*0bc0*/  PRMT R67, RZ, 0x5410, R38.reuse ;  /* 0x00005410ff437816 */ /* 0x100fe40000000026 */
[----:B------:R-:W-:Y:S02]  /*0bd0*/  PRMT R176, RZ, 0x7610, R38 ;  /* 0x00007610ffb07816 */ /* 0x000fe40000000026 */
[----:B------:R-:W-:-:S02]  /*0be0*/  PRMT R177, RZ, 0x5410, R44 ;  /* 0x00005410ffb17816 */ /* 0x000fc4000000002c */
[----:B------:R-:W-:Y:S01]  /*0bf0*/  PRMT R184, RZ, 0x7610, R44 ;  /* 0x00007610ffb87816 */ /* 0x000fe2000000002c */
[----:B------:R-:W-:Y:S01]  /*0c00*/  FADD.FTZ R217, -R194, R30 ;  /* 0x0000001ec2d97221 */ /* 0x000fe20000010100 */
[----:B------:R-:W-:Y:S02]  /*0c10*/  PRMT R29, RZ, 0x5410, R32 ;  /* 0x00005410ff1d7816 */ /* 0x000fe40000000020 */
[--C-:B------:R-:W-:Y:S02]  /*0c20*/  PRMT R36, RZ, 0x5410, R40.reuse ;  /* 0x00005410ff247816 */ /* 0x100fe40000000028 */
[----:B------:R-:W-:Y:S02]  /*0c30*/  PRMT R213, RZ, 0x7610, R40 ;  /* 0x00007610ffd57816 */ /* 0x000fe40000000028 */
[----:B------:R-:W-:Y:S02]  /*0c40*/  PRMT R38, RZ, 0x5410, R43 ;  /* 0x00005410ff267816 */ /* 0x000fe4000000002b */
[----:B------:R-:W-:-:S02]  /*0c50*/  PRMT R203, RZ, 0x5410, R51 ;  /* 0x00005410ffcb7816 */ /* 0x000fc40000000033 */
[----:B------:R-:W-:Y:S01]  /*0c60*/  PRMT R44, RZ, 0x7610, R51 ;  /* 0x00007610ff2c7816 */ /* 0x000fe20000000033 */
[C---:B------:R-:W-:Y:S01]  /*0c70*/  FADD.FTZ R51, -R194.reuse, R27 ;  /* 0x0000001bc2337221 */ /* 0x040fe20000010100 */
[----:B------:R-:W-:Y:S01]  /*0c80*/  PRMT R183, RZ, 0x5410, R24 ;  /* 0x00005410ffb77816 */ /* 0x000fe20000000018 */
[----:B------:R-:W-:Y:S01]  /*0c90*/  FADD.FTZ R219, -R194, R190 ;  /* 0x000000bec2db7221 */ /* 0x000fe20000010100 */
[--C-:B------:R-:W-:Y:S02]  /*0ca0*/  PRMT R209, RZ, 0x5410, R28.reuse ;  /* 0x00005410ffd17816 */ /* 0x100fe4000000001c */
[----:B------:R-:W-:Y:S02]  /*0cb0*/  PRMT R182, RZ, 0x7610, R28 ;  /* 0x00007610ffb67816 */ /* 0x000fe4000000001c */
[--C-:B------:R-:W-:Y:S02]  /*0cc0*/  PRMT R69, RZ, 0x5410, R31.reuse ;  /* 0x00005410ff457816 */ /* 0x100fe4000000001f */
[----:B------:R-:W-:-:S02]  /*0cd0*/  PRMT R66, RZ, 0x7610, R31 ;  /* 0x00007610ff427816 */ /* 0x000fc4000000001f */
[----:B------:R-:W-:Y:S02]  /*0ce0*/  PRMT R33, RZ, 0x7610, R33 ;  /* 0x00007610ff217816 */ /* 0x000fe40000000021 */
[----:B------:R-:W-:Y:S01]  /*0cf0*/  PRMT R40, RZ, 0x7610, R43 ;  /* 0x00007610ff287816 */ /* 0x000fe2000000002b */
[C---:B------:R-:W-:Y:S01]  /*0d00*/  FADD.FTZ R43, -R194.reuse, R25 ;  /* 0x00000019c22b7221 */ /* 0x040fe20000010100 */
[----:B------:R-:W-:Y:S02]  /*0d10*/  PRMT R24, RZ, 0x7610, R24 ;  /* 0x00007610ff187816 */ /* 0x000fe40000000018 */
[----:B------:R-:W-:Y:S02]  /*0d20*/  PRMT R191, RZ, 0x5410, R34 ;  /* 0x00005410ffbf7816 */ /* 0x000fe40000000022 */
[--C-:B------:R-:W-:Y:S02]  /*0d30*/  PRMT R31, RZ, 0x5410, R47.reuse ;  /* 0x00005410ff1f7816 */ /* 0x100fe4000000002f */
[----:B------:R-:W-:Y:S01]  /*0d40*/  PRMT R28, RZ, 0x7610, R47 ;  /* 0x00007610ff1c7816 */ /* 0x000fe2000000002f */
[----:B------:R-:W-:Y:S01]  /*0d50*/  FADD.FTZ R47, -R194, R26 ;  /* 0x0000001ac22f7221 */ /* 0x000fe20000010100 */
[----:B------:R-:W-:-:S02]  /*0d60*/  PRMT R181, RZ, 0x5410, R45 ;  /* 0x00005410ffb57816 */ /* 0x000fc4000000002d */
[----:B------:R-:W-:Y:S01]  /*0d70*/  PRMT R188, RZ, 0x7610, R45 ;  /* 0x00007610ffbc7816 */ /* 0x000fe2000000002d */
[C---:B------:R-:W-:Y:S01]  /*0d80*/  FADD.FTZ R45, -R194.reuse, R187 ;  /* 0x000000bbc22d7221 */ /* 0x040fe20000010100 */
[--C-:B------:R-:W-:Y:S02]  /*0d90*/  PRMT R195, RZ, 0x5410, R49.reuse ;  /* 0x00005410ffc37816 */ /* 0x100fe40000000031 */
[----:B------:R-:W-:Y:S01]  /*0da0*/  PRMT R197, RZ, 0x7610, R49 ;  /* 0x00007610ffc57816 */ /* 0x000fe20000000031 */
[C---:B------:R-:W-:Y:S01]  /*0db0*/  FADD.FTZ R49, -R194.reuse, R189 ;  /* 0x000000bdc2317221 */ /* 0x040fe20000010100 */
[--C-:B------:R-:W-:Y:S01]  /*0dc0*/  PRMT R185, RZ, 0x5410, R46.reuse ;  /* 0x00005410ffb97816 */ /* 0x100fe2000000002e */
[C---:B------:R-:W-:Y:S01]  /*0dd0*/  FADD.FTZ R215, -R194.reuse, R29 ;  /* 0x0000001dc2d77221 */ /* 0x040fe20000010100 */
[----:B------:R-:W-:Y:S01]  /*0de0*/  PRMT R32, RZ, 0x7610, R46 ;  /* 0x00007610ff207816 */ /* 0x000fe2000000002e */
[----:B------:R-:W-:Y:S01]  /*0df0*/  FADD.FTZ R187, -R194, R38 ;  /* 0x00000026c2bb7221 */ /* 0x000fe20000010100 */
[--C-:B------:R-:W-:Y:S01]  /*0e00*/  PRMT R196, RZ, 0x5410, R52.reuse ;  /* 0x00005410ffc47816 */ /* 0x100fe20000000034 */
[C---:B------:R-:W-:Y:S01]  /*0e10*/  FMUL.FTZ R46, R174.reuse, R51 ;  /* 0x00000033ae2e7220 */ /* 0x040fe20000410000 */
[----:B------:R-:W-:Y:S01]  /*0e20*/  PRMT R200, RZ, 0x7610, R52 ;  /* 0x00007610ffc87816 */ /* 0x000fe20000000034 */
[----:B------:R-:W-:Y:S01]  /*0e30*/  FMUL.FTZ R52, R174, R217 ;  /* 0x000000d9ae347220 */ /* 0x000fe20000410000 */
[----:B------:R-:W-:Y:S01]  /*0e40*/  PRMT R63, RZ, 0x5410, R37 ;  /* 0x00005410ff3f7816 */ /* 0x000fe20000000025 */
[----:B------:R-:W-:Y:S01]  /*0e50*/  FADD.FTZ R221, -R194, R33 ;  /* 0x00000021c2dd7221 */ /* 0x000fe20000010100 */
[----:B------:R-:W-:Y:S01]  /*0e60*/  PRMT R68, RZ, 0x7610, R37 ;  /* 0x00007610ff447816 */ /* 0x000fe20000000025 */
[----:B------:R-:W-:Y:S01]  /*0e70*/  FMUL.FTZ R38, R174, R43 ;  /* 0x0000002bae267220 */ /* 0x000fe20000410000 */
[----:B------:R-:W-:-:S02]  /*0e80*/  PRMT R201, RZ, 0x5410, R53 ;  /* 0x00005410ffc97816 */ /* 0x000fc40000000035 */
[----:B------:R-:W-:Y:S01]  /*0e90*/  PRMT R30, RZ, 0x7610, R53 ;  /* 0x00007610ff1e7816 */ /* 0x000fe20000000035 */
[----:B------:R-:W-:Y:S01]  /*0ea0*/  FMUL.FTZ R53, R174, R219 ;  /* 0x000000dbae357220 */ /* 0x000fe20000410000 */
[----:B------:R-:W-:Y:S01]  /*0eb0*/  PRMT R34, RZ, 0x7610, R34 ;  /* 0x00007610ff227816 */ /* 0x000fe20000000022 */
[----:B------:R-:W-:Y:S01]  /*0ec0*/  FADD.FTZ R223, -R194, R191 ;  /* 0x000000bfc2df7221 */ /* 0x000fe20000010100 */
[--C-:B------:R-:W-:Y:S01]  /*0ed0*/  PRMT R192, RZ, 0x5410, R35.reuse ;  /* 0x00005410ffc07816 */ /* 0x100fe20000000023 */
[----:B------:R-:W-:Y:S01]  /*0ee0*/  FMUL.FTZ R43, R174, R47 ;  /* 0x0000002fae2b7220 */ /* 0x000fe20000410000 */
[----:B------:R-:W-:Y:S01]  /*0ef0*/  PRMT R193, RZ, 0x7610, R35 ;  /* 0x00007610ffc17816 */ /* 0x000fe20000000023 */
[----:B------:R-:W-:Y:S01]  /*0f00*/  FADD.FTZ R35, -R194, R24 ;  /* 0x00000018c2237221 */ /* 0x000fe20000010100 */
[--C-:B------:R-:W-:Y:S02]  /*0f10*/  PRMT R37, RZ, 0x5410, R42.reuse ;  /* 0x00005410ff257816 */ /* 0x100fe4000000002a */
[----:B------:R-:W-:Y:S01]  /*0f20*/  PRMT R205, RZ, 0x7610, R42 ;  /* 0x00007610ffcd7816 */ /* 0x000fe2000000002a */
[----:B------:R-:W-:Y:S01]  /*0f30*/  FMUL.FTZ R47, R174, R49 ;  /* 0x00000031ae2f7220 */ /* 0x000fe20000410000 */
[--C-:B------:R-:W-:Y:S01]  /*0f40*/  PRMT R42, RZ, 0x5410, R48.reuse ;  /* 0x00005410ff2a7816 */ /* 0x100fe20000000030 */
[----:B------:R-:W-:Y:S01]  /*0f50*/  FADD.FTZ R101, R66, R101 ;  /* 0x0000006542657221 */ /* 0x000fe20000010000 */
[----:B------:R-:W-:Y:S01]  /*0f60*/  PRMT R48, RZ, 0x7610, R48 ;  /* 0x00007610ff307816 */ /* 0x000fe20000000030 */
[-C--:B------:R-:W-:Y:S01]  /*0f70*/  FFMA.FTZ R73, R46, R66.reuse, R73 ;  /* 0x000000422e497223 */ /* 0x080fe20000010049 */
[--C-:B------:R-:W-:Y:S01]  /*0f80*/  PRMT R29, RZ, 0x5410, R55.reuse ;  /* 0x00005410ff1d7816 */ /* 0x100fe20000000037 */
[----:B------:R-:W-:Y:S01]  /*0f90*/  FMUL.FTZ R51, R153, R66 ;  /* 0x0000004299337220 */ /* 0x000fe20000410000 */
[----:B------:R-:W-:Y:S01]  /*0fa0*/  PRMT R24, RZ, 0x7610, R55 ;  /* 0x00007610ff187816 */ /* 0x000fe20000000037 */
[----:B------:R-:W-:-:S02]  /*0fb0*/  FMUL.FTZ R49, R174, R215 ;  /* 0x000000d7ae317220 */ /* 0x000fc40000410000 */
[----:B------:R-:W-:Y:S02]  /*0fc0*/  FADD.FTZ R103, R62, R103 ;  /* 0x000000673e677221 */ /* 0x000fe40000010000 */
[-C--:B------:R-:W-:Y:S02]  /*0fd0*/  FFMA.FTZ R75, R52, R62.reuse, R75 ;  /* 0x0000003e344b7223 */ /* 0x080fe4000001004b */
[----:B------:R-:W-:Y:S01]  /*0fe0*/  FMUL.FTZ R55, R151, R62 ;  /* 0x0000003e97377220 */ /* 0x000fe20000410000 */
[----:B------:R-:W-:Y:S01]  /*0ff0*/  PRMT R199, RZ, 0x5410, R50 ;  /* 0x00005410ffc77816 */ /* 0x000fe20000000032 */
[----:B------:R-:W-:Y:S02]  /*1000*/  FADD.FTZ R106, R63, R106 ;  /* 0x0000006a3f6a7221 */ /* 0x000fe40000010000 */
[----:B------:R-:W-:Y:S02]  /*1010*/  FMUL.FTZ R62, R174, R221 ;  /* 0x000000ddae3e7220 */ /* 0x000fe40000410000 */
[----:B------:R-:W-:-:S02]  /*1020*/  FFMA.FTZ R78, R53, R63, R78 ;  /* 0x0000003f354e7223 */ /* 0x000fc4000001004e */
[----:B------:R-:W-:Y:S01]  /*1030*/  FMUL.FTZ R66, R150, R63 ;  /* 0x0000003f96427220 */ /* 0x000fe20000410000 */
[----:B------:R-:W-:Y:S01]  /*1040*/  PRMT R50, RZ, 0x7610, R50 ;  /* 0x00007610ff327816 */ /* 0x000fe20000000032 */
[----:B------:R-:W-:Y:S01]  /*1050*/  FADD.FTZ R225, -R194, R34 ;  /* 0x00000022c2e17221 */ /* 0x000fe20000010100 */
[--C-:B------:R-:W-:Y:S01]  /*1060*/  PRMT R33, RZ, 0x5410, R54.reuse ;  /* 0x00005410ff217816 */ /* 0x100fe20000000036 */
[----:B------:R-:W-:Y:S01]  /*1070*/  FMUL.FTZ R63, R174, R223 ;  /* 0x000000dfae3f7220 */ /* 0x000fe20000410000 */
[----:B------:R-:W-:Y:S01]  /*1080*/  PRMT R26, RZ, 0x7610, R54 ;  /* 0x00007610ff1a7816 */ /* 0x000fe20000000036 */
[C---:B------:R-:W-:Y:S01]  /*1090*/  FADD.FTZ R227, -R194.reuse, R192 ;  /* 0x000000c0c2e37221 */ /* 0x040fe20000010100 */
[----:B------:R-:W-:Y:S01]  /*10a0*/  PRMT R71, RZ, 0x5410, R39 ;  /* 0x00005410ff477816 */ /* 0x000fe20000000027 */
[C---:B------:R-:W-:Y:S01]  /*10b0*/  FADD.FTZ R229, -R194.reuse, R193 ;  /* 0x000000c1c2e57221 */ /* 0x040fe20000010100 */
[----:B------:R-:W-:Y:S01]  /*10c0*/  PRMT R180, RZ, 0x7610, R39 ;  /* 0x00007610ffb47816 */ /* 0x000fe20000000027 */
[----:B------:R-:W-:Y:S01]  /*10d0*/  FADD.FTZ R193, -R194, R48 ;  /* 0x00000030c2c17221 */ /* 0x000fe20000010100 */
[--C-:B------:R-:W-:Y:S01]  /*10e0*/  PRMT R211, RZ, 0x5410, R41.reuse ;  /* 0x00005410ffd37816 */ /* 0x100fe20000000029 */
[----:B------:R-:W-:Y:S01]  /*10f0*/  FADD.FTZ R104, R65, R104 ;  /* 0x0000006841687221 */ /* 0x000fe20000010000 */
[----:B------:R-:W-:Y:S01]  /*1100*/  PRMT R207, RZ, 0x7610, R41 ;  /* 0x00007610ffcf7816 */ /* 0x000fe20000000029 */
[----:B------:R-:W-:-:S02]  /*1110*/  FFMA.FTZ R76, R49, R65, R76 ;  /* 0x00000041314c7223 */ /* 0x000fc4000001004c */
[----:B------:R-:W-:Y:S02]  /*1120*/  FMUL.FTZ R54, R152, R65 ;  /* 0x0000004198367220 */ /* 0x000fe40000410000 */
[----:B------:R-:W-:Y:S02]  /*1130*/  FADD.FTZ R39, -R194, R186 ;  /* 0x000000bac2277221 */ /* 0x000fe40000010100 */
[----:B------:R-:W-:Y:S02]  /*1140*/  FADD.FTZ R99, R70, R99 ;  /* 0x0000006346637221 */ /* 0x000fe40000010000 */
[-C--:B------:R-:W-:Y:S02]  /*1150*/  FFMA.FTZ R0, R43, R70.reuse, R0 ;  /* 0x000000462b007223 */ /* 0x080fe40000010000 */
[----:B------:R-:W-:Y:S02]  /*1160*/  FMUL.FTZ R48, R155, R70 ;  /* 0x000000469b307220 */ /* 0x000fe40000410000 */
[----:B------:R-:W-:-:S02]  /*1170*/  FADD.FTZ R105, R68, R105 ;  /* 0x0000006944697221 */ /* 0x000fc40000010000 */
[-C--:B------:R-:W-:Y:S02]  /*1180*/  FFMA.FTZ R77, R62, R68.reuse, R77 ;  /* 0x000000443e4d7223 */ /* 0x080fe4000001004d */
[----:B------:R-:W-:Y:S02]  /*1190*/  FMUL.FTZ R65, R149, R68 ;  /* 0x0000004495417220 */ /* 0x000fe40000410000 */
[----:B------:R-:W-:Y:S02]  /*11a0*/  FADD.FTZ R41, -R194, R183 ;  /* 0x000000b7c2297221 */ /* 0x000fe40000010100 */
[----:B------:R-:W-:Y:S02]  /*11b0*/  FADD.FTZ R108, R67, R108 ;  /* 0x0000006c436c7221 */ /* 0x000fe40000010000 */
[----:B------:R-:W-:Y:S02]  /*11c0*/  FMUL.FTZ R68, R174, R225 ;  /* 0x000000e1ae447220 */ /* 0x000fe40000410000 */
[----:B------:R-:W-:-:S02]  /*11d0*/  FFMA.FTZ R80, R63, R67, R80 ;  /* 0x000000433f507223 */ /* 0x000fc40000010050 */
[----:B------:R-:W-:Y:S02]  /*11e0*/  FMUL.FTZ R70, R148, R67 ;  /* 0x0000004394467220 */ /* 0x000fe40000410000 */
[----:B------:R-:W-:Y:S02]  /*11f0*/  FADD.FTZ R191, -R194, R42 ;  /* 0x0000002ac2bf7221 */ /* 0x000fe40000010100 */
[----:B------:R-:W-:Y:S02]  /*1200*/  FMUL.FTZ R67, R174, R227 ;  /* 0x000000e3ae437220 */ /* 0x000fe40000410000 */
[C---:B------:R-:W-:Y:S02]  /*1210*/  FADD.FTZ R231, -R194.reuse, R36 ;  /* 0x00000024c2e77221 */ /* 0x040fe40000010100 */
[C---:B------:R-:W-:Y:S02]  /*1220*/  FADD.FTZ R189, -R194.reuse, R40 ;  /* 0x00000028c2bd7221 */ /* 0x040fe40000010100 */
[----:B------:R-:W-:-:S02]  /*1230*/  FADD.FTZ R27, -R194, R50 ;  /* 0x00000032c21b7221 */ /* 0x000fc40000010100 */
[----:B------:R-:W-:Y:S02]  /*1240*/  FMUL.FTZ R42, R174, R35 ;  /* 0x00000023ae2a7220 */ /* 0x000fe40000410000 */
[----:B------:R-:W-:Y:S02]  /*1250*/  FMUL.FTZ R40, R160, R209 ;  /* 0x000000d1a0287220 */ /* 0x000fe40000410000 */
[C---:B------:R-:W-:Y:S02]  /*1260*/  FMUL.FTZ R39, R174.reuse, R39 ;  /* 0x00000027ae277220 */ /* 0x040fe40000410000 */
[----:B------:R-:W-:Y:S02]  /*1270*/  FMUL.FTZ R35, R174, R45 ;  /* 0x0000002dae237220 */ /* 0x000fe40000410000 */
[----:B------:R-:W-:Y:S02]  /*1280*/  FADD.FTZ R102, R69, R102 ;  /* 0x0000006645667221 */ /* 0x000fe40000010000 */
        /* <DEDUP_REMOVED lines=14> */
[----:B------:R-:W-:Y:S02]  /*1370*/  FADD.FTZ R132, R182, R132 ;  /* 0x00000084b6847221 */ /* 0x000fe40000010000 */
[-C--:B------:R-:W-:Y:S02]  /*1380*/  FFMA.FTZ R133, R42, R182.reuse, R133 ;  /* 0x000000b62a857223 */ /* 0x080fe40000010085 */
[----:B------:R-:W-:Y:S02]  /*1390*/  FMUL.FTZ R37, R159, R182 ;  /* 0x000000b69f257220 */ /* 0x000fe40000410000 */
[----:B------:R-:W-:Y:S02]  /*13a0*/  FMUL.FTZ R71, R174, R231 ;  /* 0x000000e7ae477220 */ /* 0x000fe40000410000 */
[----:B------:R-:W-:-:S02]  /*13b0*/  FADD.FTZ R25, -R194, R44 ;  /* 0x0000002cc2197221 */ /* 0x000fc40000010100 */
[----:B------:R-:W-:Y:S02]  /*13c0*/  FADD.FTZ R130, R179, R130 ;  /* 0x00000082b3827221 */ /* 0x000fe40000010000 */
[-C--:B------:R-:W-:Y:S02]  /*13d0*/  FFMA.FTZ R131, R39, R179.reuse, R131 ;  /* 0x000000b327837223 */ /* 0x080fe40000010083 */
[----:B------:R-:W-:Y:S02]  /*13e0*/  FMUL.FTZ R36, R158, R179 ;  /* 0x000000b39e247220 */ /* 0x000fe40000410000 */
[----:B------:R-:W-:Y:S02]  /*13f0*/  FADD.FTZ R182, RZ, R40 ;  /* 0x00000028ffb67221 */ /* 0x000fe40000010000 */
[----:B------:R-:W-:Y:S02]  /*1400*/  FADD.FTZ R100, R175, R100 ;  /* 0x00000064af647221 */ /* 0x000fe40000010000 */
[----:B------:R-:W-:-:S02]  /*1410*/  FFMA.FTZ R72, R35, R175, R72 ;  /* 0x000000af23487223 */ /* 0x000fc40000010048 */
[----:B------:R-:W-:Y:S02]  /*1420*/  FMUL.FTZ R44, R156, R175 ;  /* 0x000000af9c2c7220 */ /* 0x000fe40000410000 */
[----:B------:R-:W-:Y:S02]  /*1430*/  FFMA.FTZ R179, R41, R40, RZ ;  /* 0x0000002829b37223 */ /* 0x000fe400000100ff */
        /* <DEDUP_REMOVED lines=8> */
[----:B------:R-:W-:Y:S02]  /*14c0*/  FFMA.FTZ R179, R42, R37, R179 ;  /* 0x000000252ab37223 */ /* 0x000fe400000100b3 */
[----:B------:R-:W-:-:S02]  /*14d0*/  FMUL.FTZ R182, R174, R213 ;  /* 0x000000d5aeb67220 */ /* 0x000fc40000410000 */
[----:B------:R-:W-:Y:S02]  /*14e0*/  FADD.FTZ R186, R177, R36 ;  /* 0x00000024b1ba7221 */ /* 0x000fe40000010000 */
[----:B------:R-:W-:Y:S02]  /*14f0*/  FFMA.FTZ R179, R39, R36, R179 ;  /* 0x0000002427b37223 */ /* 0x000fe400000100b3 */
[----:B------:R-:W-:Y:S02]  /*1500*/  FADD.FTZ R134, R209, R134 ;  /* 0x00000086d1867221 */ /* 0x000fe40000010000 */
[----:B------:R-:W-:Y:S02]  /*1510*/  FFMA.FTZ R136, R41, R209, R136 ;  /* 0x000000d129887223 */ /* 0x000fe40000010088 */
[----:B------:R-:W-:Y:S02]  /*1520*/  FADD.FTZ R211, -R194, R211 ;  /* 0x000000d3c2d37221 */ /* 0x000fe40000010100 */
[----:B------:R-:W-:-:S02]  /*1530*/  FADD.FTZ R111, R184, R111 ;  /* 0x0000006fb86f7221 */ /* 0x000fc40000010000 */
[-C--:B------:R-:W-:Y:S02]  /*1540*/  FFMA.FTZ R83, R182, R184.reuse, R83 ;  /* 0x000000b8b6537223 */ /* 0x080fe40000010053 */
[----:B------:R-:W-:Y:S02]  /*1550*/  FMUL.FTZ R177, R143, R184 ;  /* 0x000000b88fb17220 */ /* 0x000fe40000410000 */
[----:B------:R-:W-:Y:S02]  /*1560*/  FADD.FTZ R209, R186, R45 ;  /* 0x0000002dbad17221 */ /* 0x000fe40000010000 */
[----:B------:R-:W-:Y:S02]  /*1570*/  FFMA.FTZ R184, R38, R45, R179 ;  /* 0x0000002d26b87223 */ /* 0x000fe400000100b3 */
[----:B------:R-:W-:Y:S02]  /*1580*/  FMUL.FTZ R179, R174, R211 ;  /* 0x000000d3aeb37220 */ /* 0x000fe40000410000 */
[----:B------:R-:W-:-:S02]  /*1590*/  FADD.FTZ R209, R209, R44 ;  /* 0x0000002cd1d17221 */ /* 0x000fc40000010000 */
[----:B------:R-:W-:Y:S02]  /*15a0*/  FFMA.FTZ R186, R35, R44, R184 ;  /* 0x0000002c23ba7223 */ /* 0x000fe400000100b8 */
[----:B------:R-:W-:Y:S02]  /*15b0*/  FADD.FTZ R114, R181, R114 ;  /* 0x00000072b5727221 */ /* 0x000fe40000010000 */
[-C--:B------:R-:W-:Y:S02]  /*15c0*/  FFMA.FTZ R86, R179, R181.reuse, R86 ;  /* 0x000000b5b3567223 */ /* 0x080fe40000010056 */
[----:B------:R-:W-:Y:S02]  /*15d0*/  FMUL.FTZ R184, R142, R181 ;  /* 0x000000b58eb87220 */ /* 0x000fe40000410000 */
[----:B------:R-:W-:Y:S02]  /*15e0*/  FADD.FTZ R209, R209, R48 ;  /* 0x00000030d1d17221 */ /* 0x000fe40000010000 */
[----:B------:R-:W-:-:S02]  /*15f0*/  FFMA.FTZ R181, R43, R48, R186 ;  /* 0x000000302bb57223 */ /* 0x000fc400000100ba */
[----:B------:R-:W-:Y:S02]  /*1600*/  FADD.FTZ R207, -R194, R207 ;  /* 0x000000cfc2cf7221 */ /* 0x000fe40000010100 */
[----:B------:R-:W-:Y:S02]  /*1610*/  FADD.FTZ R190, R209, R50 ;  /* 0x00000032d1be7221 */ /* 0x000fe40000010000 */
[----:B------:R-:W-:Y:S02]  /*1620*/  FFMA.FTZ R192, R47, R50, R181 ;  /* 0x000000322fc07223 */ /* 0x000fe400000100b5 */
        /* <DEDUP_REMOVED lines=12> */
[----:B------:R-:W-:Y:S02]  /*16f0*/  FADD.FTZ R185, R190, R55 ;  /* 0x00000037beb97221 */ /* 0x000fe40000010000 */
[----:B------:R-:W-:Y:S02]  /*1700*/  FFMA.FTZ R192, R52, R55, R192 ;  /* 0x0000003734c07223 */ /* 0x000fe400000100c0 */
[----:B------:R-:W-:-:S02]  /*1710*/  FADD.FTZ R205, -R194, R205 ;  /* 0x000000cdc2cd7221 */ /* 0x000fc40000010100 */
[C---:B------:R-:W-:Y:S02]  /*1720*/  FADD.FTZ R195, -R194.reuse, R195 ;  /* 0x000000c3c2c37221 */ /* 0x040fe40000010100 */
[C---:B------:R-:W-:Y:S02]  /*1730*/  FADD.FTZ R197, -R194.reuse, R197 ;  /* 0x000000c5c2c57221 */ /* 0x040fe40000010100 */
[C---:B------:R-:W-:Y:S02]  /*1740*/  FADD.FTZ R199, -R194.reuse, R199 ;  /* 0x000000c7c2c77221 */ /* 0x040fe40000010100 */
[----:B------:R-:W-:Y:S02]  /*1750*/  FADD.FTZ R203, -R194, R203 ;  /* 0x000000cbc2cb7221 */ /* 0x000fe40000010100 */
        /* <DEDUP_REMOVED lines=32> */
[C---:B------:R-:W-:Y:S02]  /*1960*/  FMUL.FTZ R198, R174.reuse, R193 ;  /* 0x000000c1aec67220 */ /* 0x040fe40000410000 */
[----:B------:R-:W-:Y:S02]  /*1970*/  FMUL.FTZ R195, R174, R195 ;  /* 0x000000c3aec37220 */ /* 0x000fe40000410000 */
[----:B------:R-:W-:Y:S02]  /*1980*/  FADD.FTZ R28, R205, R188 ;  /* 0x000000bccd1c7221 */ /* 0x000fe40000010000 */
[----:B------:R-:W-:Y:S02]  /*1990*/  FFMA.FTZ R31, R183, R188, R31 ;  /* 0x000000bcb71f7223 */ /* 0x000fe4000001001f */
[----:B------:R-:W-:Y:S02]  /*19a0*/  FADD.FTZ R119, R200, R119 ;  /* 0x00000077c8777221 */ /* 0x000fe40000010000 */
[----:B------:R-:W-:-:S02]  /*19b0*/  FFMA.FTZ R91, R198, R200, R91 ;  /* 0x000000c8c65b7223 */ /* 0x000fc4000001005b */
[----:B------:R-:W-:Y:S02]  /*19c0*/  FMUL.FTZ R193, R163, R200 ;  /* 0x000000c8a3c17220 */ /* 0x000fe40000410000 */
[----:B------:R-:W-:Y:S02]  /*19d0*/  FADD.FTZ R122, R201, R122 ;  /* 0x0000007ac97a7221 */ /* 0x000fe40000010000 */
[-C--:B------:R-:W-:Y:S02]  /*19e0*/  FFMA.FTZ R94, R195, R201.reuse, R94 ;  /* 0x000000c9c35e7223 */ /* 0x080fe4000001005e */
[----:B------:R-:W-:Y:S02]  /*19f0*/  FMUL.FTZ R200, R162, R201 ;  /* 0x000000c9a2c87220 */ /* 0x000fe40000410000 */
        /* <DEDUP_REMOVED lines=22> */
[----:B------:R-:W-:Y:S02]  /*1b60*/  FMUL.FTZ R204, R164, R33 ;  /* 0x00000021a4cc7220 */ /* 0x000fe40000410000 */
[----:B------:R-:W-:Y:S02]  /*1b70*/  FADD.FTZ R27, R28, R197 ;  /* 0x000000c51c1b7221 */ /* 0x000fe40000010000 */
[----:B------:R-:W-:Y:S02]  /*1b80*/  FFMA.FTZ R30, R202, R197, R30 ;  /* 0x000000c5ca1e7223 */ /* 0x000fe4000001001e */
[----:B------:R-:W-:-:S02]  /*1b90*/  FADD.FTZ R123, R26, R123 ;  /* 0x0000007b1a7b7221 */ /* 0x000fc40000010000 */
[-C--:B------:R-:W-:Y:S02]  /*1ba0*/  FFMA.FTZ R95, R206, R26.reuse, R95 ;  /* 0x0000001ace5f7223 */ /* 0x080fe4000001005f */
        /* <DEDUP_REMOVED lines=10> */
[----:B------:R-:W-:Y:S01]  /*1c50*/  FFMA.FTZ R30, R203, R208, R30 ;  /* 0x000000d0cb1e7223 */ /* 0x000fe2000001001e */
[----:B------:R-:W-:Y:S01]  /*1c60*/  MOV R34, 0x3f800000 ;  /* 0x3f80000000227802 */ /* 0x000fe20000000f00 */
[----:B------:R-:W-:Y:S01]  /*1c70*/  FADD.FTZ R126, R29, R126 ;  /* 0x0000007e1d7e7221 */ /* 0x000fe20000010000 */
[----:B------:R-:W-:Y:S01]  /*1c80*/  @P0 PRMT R34, RZ, 0x5410, R64 ;  /* 0x00005410ff220816 */ /* 0x000fe20000000040 */
[----:B------:R-:W-:-:S02]  /*1c90*/  FFMA.FTZ R98, R203, R29, R98 ;  /* 0x0000001dcb627223 */ /* 0x000fc40000010062 */
[----:B------:R-:W-:Y:S02]  /*1ca0*/  FADD.FTZ R124, R33, R124 ;  /* 0x0000007c217c7221 */ /* 0x000fe40000010000 */
[----:B------:R-:W-:Y:S02]  /*1cb0*/  FFMA.FTZ R96, R199, R33, R96 ;  /* 0x00000021c7607223 */ /* 0x000fe40000010060 */
[----:B------:R-:W-:Y:S02]  /*1cc0*/  FADD.FTZ R125, R24, R125 ;  /* 0x0000007d187d7221 */ /* 0x000fe40000010000 */
[----:B------:R-:W-:Y:S02]  /*1cd0*/  FFMA.FTZ R97, R210, R24, R97 ;  /* 0x00000018d2617223 */ /* 0x000fe40000010061 */
[----:B------:R-:W-:Y:S02]  /*1ce0*/  FADD.FTZ R29, R26, R205 ;  /* 0x000000cd1a1d7221 */ /* 0x000fe40000010000 */
[----:B------:R-:W-:Y:S01]  /*1cf0*/  FFMA.FTZ R31, R210, R205, R30 ;  /* 0x000000cdd21f7223 */ /* 0x000fe2000001001e */
[----:B------:R-:W-:Y:S05]  /*1d00*/  BRA.DIV ~URZ, `(.L_x_587) ;  /* 0x000021927f007947 */ /* 0x000fea000b800000 */
[----:B------:R0:W1:Y:S02]  /*1d10*/  SHFL.DOWN PT, R26, R29, 0x10, 0x1f ;  /* 0x0a001f001d1a7f89 */ /* 0x00006400000e0000 */
.L_x_591:
        /* <DEDUP_REMOVED lines=18> */
.L_x_592:
[----:B------:R-:W-:Y:S01]  /*1e40*/  LOP3.LUT P2, RZ, R173, 0xff, RZ, 0xc0, !PT ;  /* 0x000000ffadff7812 */ /* 0x000fe2000784c0ff */
[----:B-1----:R-:W-:Y:S01]  /*1e50*/  FADD.FTZ R33, R24, R31 ;  /* 0x0000001f18217221 */ /* 0x002fe20000010000 */
[----:B------:R-:W-:Y:S01]  /*1e60*/  PLOP3.LUT P0, PT, PT, PT, PT, 0x80, 0x0 ;  /* 0x000000000000781c */ /* 0x000fe20003f0f070 */
[----:B--2---:R-:W-:Y:S01]  /*1e70*/  FADD.FTZ R32, R32, R29 ;  /* 0x0000001d20207221 */ /* 0x004fe20000010000 */
[----:B------:R-:W-:Y:S01]  /*1e80*/  @!P3 PLOP3.LUT P0, PT, P2, PT, PT, 0x80, 0x0 ;  /* 0x000000000000b81c */ /* 0x000fe2000170f070 */
[----:B------:R-:W-:Y:S01]  /*1e90*/  ULDC.U8 UR6, c[0x0][0x1f0] ;  /* 0x00007c0000067ab9 */ /* 0x000fe20000000000 */
[----:B------:R-:W-:Y:S02]  /*1ea0*/  SHF.R.U32.HI R25, RZ, 0x5, R127 ;  /* 0x00000005ff197819 */ /* 0x000fe4000001167f */
[----:B-----5:R-:W-:Y:S02]  /*1eb0*/  LOP3.LUT P5, RZ, R2, 0xff00, RZ, 0xc0, !PT ;  /* 0x0000ff0002ff7812 */ /* 0x020fe400078ac0ff */
[----:B------:R-:W-:-:S02]  /*1ec0*/  @!P3 LOP3.LUT R26, R25, 0x7fffffc, RZ, 0xc0, !PT ;  /* 0x07fffffc191ab812 */ /* 0x000fc400078ec0ff */
[----:B------:R-:W-:Y:S02]  /*1ed0*/  LOP3.LUT R173, R25, 0x7fffffc, RZ, 0xc0, !PT ;  /* 0x07fffffc19ad7812 */ /* 0x000fe400078ec0ff */
[----:B------:R-:W-:Y:S02]  /*1ee0*/  LOP3.LUT P6, RZ, R2, 0xff0000, RZ, 0xc0, !PT ;  /* 0x00ff000002ff7812 */ /* 0x000fe400078cc0ff */
[----:B------:R-:W-:Y:S02]  /*1ef0*/  @!P2 IADD3 R173, R173, 0x4, RZ ;  /* 0x00000004adada810 */ /* 0x000fe40007ffe0ff */
[----:B------:R-:W-:Y:S02]  /*1f00*/  @!P0 IADD3 R26, R26, 0x4, RZ ;  /* 0x000000041a1a8810 */ /* 0x000fe40007ffe0ff */
[----:B------:R-:W-:Y:S01]  /*1f10*/  ISETP.NE.AND P0, PT, RZ, UR6, PT ;  /* 0x00000006ff007c0c */ /* 0x000fe2000bf05270 */
[----:B------:R-:W-:Y:S01]  /*1f20*/  WARPSYNC 0xffffffff ;  /* 0xffffffff00007948 */ /* 0x000fe20003800000 */
[----:B------:R-:W-:-:S02]  /*1f30*/  @!P3 LOP3.LUT R64, R26, 0x3, R25, 0xf8, !PT ;  /* 0x000000031a40b812 */ /* 0x000fc400078ef819 */
[----:B------:R-:W-:Y:S02]  /*1f40*/  SHF.L.U32 R173, R173, 0x3, RZ ;  /* 0x00000003adad7819 */ /* 0x000fe400000006ff */
[----:B------:R-:W-:Y:S01]  /*1f50*/  LOP3.LUT P4, RZ, R3, 0xff, RZ, 0xc0, !PT ;  /* 0x000000ff03ff7812 */ /* 0x000fe2000788c0ff */
[----:B------:R1:W-:Y:S04]  /*1f60*/  @!P3 STS.64 [R64.X8+0x4000], R32 ;  /* 0x004000204000b388 */ /* 0x0003e80000008a00 */
[----:B------:R-:W-:Y:S01]  /*1f70*/  BAR.SYNC.DEFER_BLOCKING 0x0 ;  /* 0x0000000000007b1d */ /* 0x000fe20000010000 */
[----:B------:R-:W-:Y:S02]  /*1f80*/  LOP3.LUT P3, RZ, R2, 0xff000000, RZ, 0xc0, !PT ;  /* 0xff00000002ff7812 */ /* 0x000fe4000786c0ff */
[----:B------:R-:W-:-:S02]  /*1f90*/  IADD3 R161, R161, c[0x0][0x160], RZ ;  /* 0x00005800a1a17a10 */ /* 0x000fc40007ffe0ff */
[----:B-1----:R-:W-:Y:S01]  /*1fa0*/  MOV R32, R56 ;  /* 0x0000003800207202 */ /* 0x002fe20000000f00 */
[----:B------:R-:W1:Y:S04]  /*1fb0*/  LDS.128 R24, [R173+0x4000] ;  /* 0x00400000ad187984 */ /* 0x000e680000000c00 */
[----:B0-----:R-:W0:Y:S01]  /*1fc0*/  LDS.128 R28, [R173+0x4010] ;  /* 0x00401000ad1c7984 */ /* 0x001e220000000c00 */
[----:B-1----:R-:W-:Y:S02]  /*1fd0*/  FADD.FTZ R207, RZ, R24 ;  /* 0x00000018ffcf7221 */ /* 0x002fe40000010000 */
[----:B------:R-:W-:Y:S01]  /*1fe0*/  FADD.FTZ R24, RZ, R25 ;  /* 0x00000019ff187221 */ /* 0x000fe20000010000 */
[----:B------:R-:W-:Y:S01]  /*1ff0*/  MOV R25, R2 ;  /* 0x0000000200197202 */ /* 0x000fe20000000f00 */
[----:B------:R-:W-:Y:S01]  /*2000*/  FADD.FTZ R207, R26, R207 ;  /* 0x000000cf1acf7221 */ /* 0x000fe20000010000 */
[----:B------:R-:W-:Y:S01]  /*2010*/  @P1 PRMT R26, RZ, 0x5410, R4 ;  /* 0x00005410ff1a1816 */ /* 0x000fe20000000004 */
[----:B------:R-:W-:-:S02]  /*2020*/  FADD.FTZ R24, R27, R24 ;  /* 0x000000181b187221 */ /* 0x000fc40000010000 */
[----:B0-----:R-:W-:Y:S02]  /*2030*/  FADD.FTZ R207, R207, R28 ;  /* 0x0000001ccfcf7221 */ /* 0x001fe40000010000 */
[----:B------:R-:W-:Y:S02]  /*2040*/  FADD.FTZ R24, R24, R29 ;  /* 0x0000001d18187221 */ /* 0x000fe40000010000 */
[----:B------:R-:W-:Y:S02]  /*2050*/  FADD.FTZ R30, R30, R207 ;  /* 0x000000cf1e1e7221 */ /* 0x000fe40000010000 */
[----:B------:R-:W-:Y:S02]  /*2060*/  FADD.FTZ R31, R31, R24 ;  /* 0x000000181f1f7221 */ /* 0x000fe40000010000 */
[----:B------:R-:W-:Y:S02]  /*2070*/  FMUL.FTZ R30, R30, c[0x0][0x1e0] ;  /* 0x000078001e1e7a20 */ /* 0x000fe40000410000 */
[----:B------:R-:W-:-:S03]  /*2080*/  FMUL.FTZ R33, R31, c[0x0][0x1e0] ;  /* 0x000078001f217a20 */ /* 0x000fc60000410000 */
[----:B------:R-:W-:Y:S02]  /*2090*/  FSEL R24, R30, RZ, !P0 ;  /* 0x000000ff1e187208 */ /* 0x000fe40004000000 */
[----:B------:R-:W-:-:S03]  /*20a0*/  LOP3.LUT P0, RZ, R25, 0xff, RZ, 0xc0, !PT ;  /* 0x000000ff19ff7812 */ /* 0x000fc6000780c0ff */
[-CC-:B------:R-:W-:Y:S02]  /*20b0*/  FFMA.FTZ R41, R41, R33.reuse, R24.reuse ;  /* 0x0000002129297223 */ /* 0x180fe40000010018 */
[----:B------:R-:W-:Y:S02]  /*20c0*/  FFMA.FTZ R42, R42, R33, R24 ;  /* 0x000000212a2a7223 */ /* 0x000fe40000010018 */
[----:B------:R-:W-:Y:S02]  /*20d0*/  FADD.FTZ R41, R40, -R41 ;  /* 0x8000002928297221 */ /* 0x000fe40000010000 */
[----:B------:R-:W-:Y:S01]  /*20e0*/  FADD.FTZ R27, R37, -R42 ;  /* 0x8000002a251b7221 */ /* 0x000fe20000010000 */
[----:B------:R-:W-:Y:S01]  /*20f0*/  @P1 PRMT R42, RZ, 0x7610, R13 ;  /* 0x00007610ff2a1816 */ /* 0x000fe2000000000d */
[----:B------:R-:W-:Y:S02]  /*2100*/  FMUL.FTZ R25, R174, R41 ;  /* 0x00000029ae197220 */ /* 0x000fe40000410000 */
[----:B------:R-:W-:-:S02]  /*2110*/  FFMA.FTZ R39, R39, R33, R24 ;  /* 0x0000002127277223 */ /* 0x000fc40000010018 */
[----:B------:R-:W-:Y:S01]  /*2120*/  @P1 FADD.FTZ R25, R25, R26 ;  /* 0x0000001a19191221 */ /* 0x000fe20000010000 */
[----:B------:R-:W-:Y:S01]  /*2130*/  @P1 PRMT R26, RZ, 0x7610, R4 ;  /* 0x00007610ff1a1816 */ /* 0x000fe20000000004 */
[----:B------:R-:W-:Y:S02]  /*2140*/  FMUL.FTZ R27, R174, R27 ;  /* 0x0000001bae1b7220 */ /* 0x000fe40000410000 */
[----:B------:R-:W-:Y:S02]  /*2150*/  FADD.FTZ R39, R36, -R39 ;  /* 0x8000002724277221 */ /* 0x000fe40000010000 */
[----:B------:R-:W-:Y:S02]  /*2160*/  FFMA.FTZ R38, R38, R33, R24 ;  /* 0x0000002126267223 */ /* 0x000fe40000010018 */
[----:B------:R-:W-:Y:S01]  /*2170*/  @P1 FADD.FTZ R27, R27, R26 ;  /* 0x0000001a1b1b1221 */ /* 0x000fe20000010000 */
[----:B------:R-:W-:Y:S01]  /*2180*/  @P1 PRMT R26, RZ, 0x5410, R5 ;  /* 0x00005410ff1a1816 */ /* 0x000fe20000000005 */
[----:B------:R-:W-:-:S02]  /*2190*/  FMUL.FTZ R29, R174, R39 ;  /* 0x00000027ae1d7220 */ /* 0x000fc40000410000 */
[----:B------:R-:W-:Y:S02]  /*21a0*/  FADD.FTZ R31, R45, -R38 ;  /* 0x800000262d1f7221 */ /* 0x000fe40000010000 */
[----:B------:R-:W-:Y:S01]  /*21b0*/  @P1 FADD.FTZ R29, R29, R26 ;  /* 0x0000001a1d1d1221 */ /* 0x000fe20000010000 */
[----:B------:R-:W-:Y:S01]  /*21c0*/  @P1 PRMT R26, RZ, 0x7610, R5 ;  /* 0x00007610ff1a1816 */ /* 0x000fe20000000005 */
[----:B------:R-:W-:Y:S02]  /*21d0*/  FMUL.FTZ R31, R174, R31 ;  /* 0x0000001fae1f7220 */ /* 0x000fe40000410000 */
[-C--:B------:R-:W-:Y:S02]  /*21e0*/  FMUL.FTZ R28, R27, R34.reuse ;  /* 0x000000221b1c7220 */ /* 0x080fe40000410000 */
[----:B------:R-:W-:Y:S02]  /*21f0*/  @P1 FADD.FTZ R31, R31, R26 ;  /* 0x0000001a1f1f1221 */ /* 0x000fe40000010000 */
[----:B------:R-:W-:-:S02]  /*2200*/  FMUL.FTZ R26, R25, R34 ;  /* 0x00000022191a7220 */ /* 0x000fc40000410000 */
[-C--:B------:R-:W-:Y:S02]  /*2210*/  FMUL.FTZ R30, R29, R34.reuse ;  /* 0x000000221d1e7220 */ /* 0x080fe40000410000 */
[----:B------:R-:W-:Y:S02]  /*2220*/  FMUL.FTZ R26, R26, c[0x0][0x1e8] ;  /* 0x00007a001a1a7a20 */ /* 0x000fe40000410000 */
[----:B------:R-:W-:Y:S02]  /*2230*/  FMUL.FTZ R28, R28, c[0x0][0x1e8] ;  /* 0x00007a001c1c7a20 */ /* 0x000fe40000410000 */
[----:B------:R-:W-:Y:S01]  /*2240*/  FMUL.FTZ R30, R30, c[0x0][0x1e8] ;  /* 0x00007a001e1e7a20 */ /* 0x000fe20000410000 */
[----:B------:R-:W-:Y:S01]  /*2250*/  FSEL R2, R26, RZ, P0 ;  /* 0x000000ff1a027208 */ /* 0x000fe20000000000 */
[----:B------:R-:W-:Y:S01]  /*2260*/  FMUL.FTZ R26, R31, R34 ;  /* 0x000000221f1a7220 */ /* 0x000fe20000410000 */
[----:B------:R-:W-:Y:S01]  /*2270*/  FSEL R37, R28, RZ, P5 ;  /* 0x000000ff1c257208 */ /* 0x000fe20002800000 */
[-CC-:B------:R-:W-:Y:S01]  /*2280*/  FFMA.FTZ R35, R35, R33.reuse, R24.reuse ;  /* 0x0000002123237223 */ /* 0x180fe20000010018 */
[----:B------:R-:W-:Y:S01]  /*2290*/  FSEL R28, R30, RZ, P6 ;  /* 0x000000ff1e1c7208 */ /* 0x000fe20003000000 */
[----:B------:R-:W-:Y:S01]  /*22a0*/  FMUL.FTZ R26, R26, c[0x0][0x1e8] ;  /* 0x00007a001a1a7a20 */ /* 0x000fe20000410000 */
[C---:B------:R-:W-:Y:S01]  /*22b0*/  LOP3.LUT P0, RZ, R3.reuse, 0xff00, RZ, 0xc0, !PT ;  /* 0x0000ff0003ff7812 */ /* 0x040fe2000780c0ff */
[----:B------:R-:W-:Y:S01]  /*22c0*/  FADD.FTZ R35, R44, -R35 ;  /* 0x800000232c237221 */ /* 0x000fe20000010000 */
[----:B------:R-:W-:Y:S01]  /*22d0*/  LOP3.LUT P5, RZ, R3, 0xff0000, RZ, 0xc0, !PT ;  /* 0x00ff000003ff7812 */ /* 0x000fe200078ac0ff */
[--C-:B------:R-:W-:Y:S01]  /*22e0*/  FFMA.FTZ R43, R43, R33, R24.reuse ;  /* 0x000000212b2b7223 */ /* 0x100fe20000010018 */
[----:B------:R-:W-:Y:S01]  /*22f0*/  LOP3.LUT P6, RZ, R3, 0xff000000, RZ, 0xc0, !PT ;  /* 0xff00000003ff7812 */ /* 0x000fe200078cc0ff */
[----:B------:R-:W-:Y:S01]  /*2300*/  FMUL.FTZ R45, R174, R35 ;  /* 0x00000023ae2d7220 */ /* 0x000fe20000410000 */
[----:B------:R-:W-:Y:S01]  /*2310*/  FSEL R3, R26, RZ, P3 ;  /* 0x000000ff1a037208 */ /* 0x000fe20001800000 */
[----:B------:R-:W-:Y:S01]  /*2320*/  FFMA.FTZ R47, R47, R33, R24 ;  /* 0x000000212f2f7223 */ /* 0x000fe20000010018 */
[----:B------:R-:W-:Y:S01]  /*2330*/  @P1 PRMT R26, RZ, 0x5410, R6 ;  /* 0x00005410ff1a1816 */ /* 0x000fe20000000006 */
[----:B------:R-:W-:Y:S01]  /*2340*/  FADD.FTZ R43, R48, -R43 ;  /* 0x8000002b302b7221 */ /* 0x000fe20000010000 */
[----:B------:R-:W-:Y:S01]  /*2350*/  LOP3.LUT P3, RZ, R32, 0xff, RZ, 0xc0, !PT ;  /* 0x000000ff20ff7812 */ /* 0x000fe2000786c0ff */
[----:B------:R-:W-:Y:S01]  /*2360*/  FADD.FTZ R39, R50, -R47 ;  /* 0x8000002f32277221 */ /* 0x000fe20000010000 */
[--C-:B------:R-:W-:Y:S01]  /*2370*/  @P1 PRMT R30, RZ, 0x5410, R9.reuse ;  /* 0x00005410ff1e1816 */ /* 0x100fe20000000009 */
[----:B------:R-:W-:Y:S01]  /*2380*/  @P1 FADD.FTZ R45, R45, R26 ;  /* 0x0000001a2d2d1221 */ /* 0x000fe20000010000 */
[----:B------:R-:W-:Y:S01]  /*2390*/  @P1 PRMT R26, RZ, 0x7610, R6 ;  /* 0x00007610ff1a1816 */ /* 0x000fe20000000006 */
[----:B------:R-:W-:Y:S01]  /*23a0*/  FMUL.FTZ R47, R174, R43 ;  /* 0x0000002bae2f7220 */ /* 0x000fe20000410000 */
[----:B------:R-:W-:Y:S01]  /*23b0*/  @P1 PRMT R32, RZ, 0x7610, R9 ;  /* 0x00007610ff201816 */ /* 0x000fe20000000009 */
[----:B------:R-:W-:-:S02]  /*23c0*/  FFMA.FTZ R49, R49, R33, R24 ;  /* 0x0000002131317223 */ /* 0x000fc40000010018 */
[-C--:B------:R-:W-:Y:S02]  /*23d0*/  FFMA.FTZ R46, R46, R33.reuse, R24 ;  /* 0x000000212e2e7223 */ /* 0x080fe40000010018 */
[----:B------:R-:W-:Y:S01]  /*23e0*/  @P1 FADD.FTZ R47, R47, R26 ;  /* 0x0000001a2f2f1221 */ /* 0x000fe20000010000 */
[----:B------:R-:W-:Y:S01]  /*23f0*/  @P1 PRMT R26, RZ, 0x5410, R7 ;  /* 0x00005410ff1a1816 */ /* 0x000fe20000000007 */
[----:B------:R-:W-:Y:S02]  /*2400*/  FADD.FTZ R41, R54, -R49 ;  /* 0x8000003136297221 */ /* 0x000fe40000010000 */
[--C-:B------:R-:W-:Y:S02]  /*2410*/  FFMA.FTZ R53, R53, R33, R24.reuse ;  /* 0x0000002135357223 */ /* 0x100fe40000010018 */
[----:B------:R-:W-:Y:S02]  /*2420*/  FMUL.FTZ R49, R174, R39 ;  /* 0x00000027ae317220 */ /* 0x000fe40000410000 */
[----:B------:R-:W-:-:S02]  /*2430*/  FFMA.FTZ R62, R62, R33, R24 ;  /* 0x000000213e3e7223 */ /* 0x000fc40000010018 */
[----:B------:R-:W-:Y:S02]  /*2440*/  FADD.FTZ R51, R51, -R46 ;  /* 0x8000002e33337221 */ /* 0x000fe40000010000 */
[----:B------:R-:W-:Y:S02]  /*2450*/  FADD.FTZ R53, R66, -R53 ;  /* 0x8000003542357221 */ /* 0x000fe40000010000 */
[----:B------:R-:W-:Y:S01]  /*2460*/  @P1 FADD.FTZ R49, R49, R26 ;  /* 0x0000001a31311221 */ /* 0x000fe20000010000 */
[----:B------:R-:W-:Y:S01]  /*2470*/  @P1 PRMT R26, RZ, 0x7610, R7 ;  /* 0x00007610ff1a1816 */ /* 0x000fe20000000007 */
[----:B------:R-:W-:Y:S02]  /*2480*/  FADD.FTZ R65, R65, -R62 ;  /* 0x8000003e41417221 */ /* 0x000fe40000010000 */
[C---:B------:R-:W-:Y:S02]  /*2490*/  FMUL.FTZ R51, R174.reuse, R51 ;  /* 0x00000033ae337220 */ /* 0x040fe40000410000 */
[----:B------:R-:W-:-:S02]  /*24a0*/  FMUL.FTZ R35, R174, R41 ;  /* 0x00000029ae237220 */ /* 0x000fc40000410000 */
[C---:B------:R-:W-:Y:S02]  /*24b0*/  FMUL.FTZ R41, R174.reuse, R53 ;  /* 0x00000035ae297220 */ /* 0x040fe40000410000 */
[----:B------:R-:W-:Y:S02]  /*24c0*/  FMUL.FTZ R43, R174, R65 ;  /* 0x00000041ae2b7220 */ /* 0x000fe40000410000 */
[----:B------:R-:W-:Y:S01]  /*24d0*/  @P1 FADD.FTZ R51, R51, R26 ;  /* 0x0000001a33331221 */ /* 0x000fe20000010000 */
[----:B------:R-:W-:Y:S01]  /*24e0*/  @P1 PRMT R26, RZ, 0x5410, R8 ;  /* 0x00005410ff1a1816 */ /* 0x000fe20000000008 */
[----:B------:R-:W-:Y:S02]  /*24f0*/  FFMA.FTZ R52, R52, R33, R24 ;  /* 0x0000002134347223 */ /* 0x000fe40000010018 */
[----:B------:R-:W-:Y:S02]  /*2500*/  @P1 FADD.FTZ R41, R41, R30 ;  /* 0x0000001e29291221 */ /* 0x000fe40000010000 */
[----:B------:R-:W-:-:S02]  /*2510*/  FMUL.FTZ R30, R47, R34 ;  /* 0x000000222f1e7220 */ /* 0x000fc40000410000 */
[----:B------:R-:W-:Y:S02]  /*2520*/  @P1 FADD.FTZ R43, R43, R32 ;  /* 0x000000202b2b1221 */ /* 0x000fe40000010000 */
[----:B------:R-:W-:Y:S02]  /*2530*/  FMUL.FTZ R32, R49, R34 ;  /* 0x0000002231207220 */ /* 0x000fe40000410000 */
[----:B------:R-:W-:Y:S02]  /*2540*/  FADD.FTZ R55, R55, -R52 ;  /* 0x8000003437377221 */ /* 0x000fe40000010000 */
[----:B------:R-:W-:Y:S01]  /*2550*/  @P1 FADD.FTZ R35, R35, R26 ;  /* 0x0000001a23231221 */ /* 0x000fe20000010000 */
[----:B------:R-:W-:Y:S01]  /*2560*/  @P1 PRMT R26, RZ, 0x7610, R8 ;  /* 0x00007610ff1a1816 */ /* 0x000fe20000000008 */
[----:B------:R-:W-:Y:S02]  /*2570*/  FFMA.FTZ R67, R67, R33, R24 ;  /* 0x0000002143437223 */ /* 0x000fe40000010018 */
[----:B------:R-:W-:-:S02]  /*2580*/  FMUL.FTZ R30, R30, c[0x0][0x1e8] ;  /* 0x00007a001e1e7a20 */ /* 0x000fc40000410000 */
[-CC-:B------:R-:W-:Y:S02]  /*2590*/  FFMA.FTZ R179, R179, R33.reuse, R24.reuse ;  /* 0x00000021b3b37223 */ /* 0x180fe40000010018 */
[----:B------:R-:W-:Y:S01]  /*25a0*/  FMUL.FTZ R32, R32, c[0x0][0x1e8] ;  /* 0x00007a0020207a20 */ /* 0x000fe20000410000 */
[----:B------:R-:W-:Y:S01]  /*25b0*/  FSEL R65, R30, RZ, P0 ;  /* 0x000000ff1e417208 */ /* 0x000fe20000000000 */
[-CC-:B------:R-:W-:Y:S01]  /*25c0*/  FFMA.FTZ R182, R182, R33.reuse, R24.reuse ;  /* 0x00000021b6b67223 */ /* 0x180fe20000010018 */
[----:B------:R-:W-:Y:S01]  /*25d0*/  LOP3.LUT P0, RZ, R56, 0xff0000, RZ, 0xc0, !PT ;  /* 0x00ff000038ff7812 */ /* 0x000fe2000780c0ff */
[----:B------:R-:W-:Y:S01]  /*25e0*/  FFMA.FTZ R183, R183, R33, R24 ;  /* 0x00000021b7b77223 */ /* 0x000fe20000010018 */
[----:B------:R-:W-:Y:S01]  /*25f0*/  FSEL R30, R32, RZ, P5 ;  /* 0x000000ff201e7208 */ /* 0x000fe20002800000 */
[----:B------:R-:W-:Y:S01]  /*2600*/  FMUL.FTZ R39, R174, R55 ;  /* 0x00000037ae277220 */ /* 0x000fe20000410000 */
[----:B------:R-:W-:Y:S01]  /*2610*/  LOP3.LUT P5, RZ, R56, 0xff000000, RZ, 0xc0, !PT ;  /* 0xff00000038ff7812 */ /* 0x000fe200078ac0ff */
[----:B------:R-:W-:-:S02]  /*2620*/  FMUL.FTZ R36, R51, R34 ;  /* 0x0000002233247220 */ /* 0x000fc40000410000 */
[----:B------:R-:W-:Y:S02]  /*2630*/  FMUL.FTZ R38, R35, R34 ;  /* 0x0000002223267220 */ /* 0x000fe40000410000 */
[-CC-:B------:R-:W-:Y:S02]  /*2640*/  FFMA.FTZ R63, R63, R33.reuse, R24.reuse ;  /* 0x000000213f3f7223 */ /* 0x180fe40000010018 */
[-CC-:B------:R-:W-:Y:S02]  /*2650*/  FFMA.FTZ R68, R68, R33.reuse, R24.reuse ;  /* 0x0000002144447223 */ /* 0x180fe40000010018 */
[-CC-:B------:R-:W-:Y:S02]  /*2660*/  FFMA.FTZ R176, R176, R33.reuse, R24.reuse ;  /* 0x00000021b0b07223 */ /* 0x180fe40000010018 */
[----:B------:R-:W-:Y:S02]  /*2670*/  FADD.FTZ R67, R178, -R67 ;  /* 0x80000043b2437221 */ /* 0x000fe40000010000 */
        /* <DEDUP_REMOVED lines=11> */
[----:B------:R-:W-:Y:S02]  /*2730*/  FFMA.FTZ R203, R203, R33, R24 ;  /* 0x00000021cbcb7223 */ /* 0x000fe40000010018 */
[----:B------:R-:W-:-:S02]  /*2740*/  FADD.FTZ R211, R184, -R179 ;  /* 0x800000b3b8d37221 */ /* 0x000fc40000010000 */
[----:B------:R-:W-:Y:S02]  /*2750*/  FFMA.FTZ R24, R210, R33, R24 ;  /* 0x00000021d2187223 */ /* 0x000fe40000010018 */
[----:B------:R-:W-:Y:S02]  /*2760*/  FADD.FTZ R209, R177, -R182 ;  /* 0x800000b6b1d17221 */ /* 0x000fe40000010000 */
[----:B------:R-:W-:Y:S02]  /*2770*/  FADD.FTZ R183, R188, -R183 ;  /* 0x800000b7bcb77221 */ /* 0x000fe40000010000 */
[----:B------:R-:W-:Y:S02]  /*2780*/  @P1 FADD.FTZ R39, R39, R26 ;  /* 0x0000001a27271221 */ /* 0x000fe40000010000 */
[----:B------:R-:W-:Y:S02]  /*2790*/  FMUL.FTZ R36, R36, c[0x0][0x1e8] ;  /* 0x00007a0024247a20 */ /* 0x000fe40000410000 */
[----:B------:R-:W-:-:S02]  /*27a0*/  FMUL.FTZ R32, R38, c[0x0][0x1e8] ;  /* 0x00007a0026207a20 */ /* 0x000fc40000410000 */
[----:B------:R-:W-:Y:S01]  /*27b0*/  FMUL.FTZ R177, R174, R67 ;  /* 0x00000043aeb17220 */ /* 0x000fe20000410000 */
[----:B------:R-:W-:Y:S01]  /*27c0*/  FSEL R173, R36, RZ, P6 ;  /* 0x000000ff24ad7208 */ /* 0x000fe20003000000 */
[-C--:B------:R-:W-:Y:S01]  /*27d0*/  FMUL.FTZ R26, R45, R34.reuse ;  /* 0x000000222d1a7220 */ /* 0x080fe20000410000 */
[----:B------:R-:W-:Y:S01]  /*27e0*/  FSEL R32, R32, RZ, P3 ;  /* 0x000000ff20207208 */ /* 0x000fe20001800000 */
[----:B------:R-:W-:Y:S01]  /*27f0*/  FMUL.FTZ R38, R43, R34 ;  /* 0x000000222b267220 */ /* 0x000fe20000410000 */
[C---:B------:R-:W-:Y:S01]  /*2800*/  LOP3.LUT P6, RZ, R57.reuse, 0xff, RZ, 0xc0, !PT ;  /* 0x000000ff39ff7812 */ /* 0x040fe200078cc0ff */
[----:B------:R-:W-:Y:S01]  /*2810*/  FMUL.FTZ R67, R174, R211 ;  /* 0x000000d3ae437220 */ /* 0x000fe20000410000 */
[----:B------:R-:W-:Y:S01]  /*2820*/  LOP3.LUT P3, RZ, R57, 0xff00, RZ, 0xc0, !PT ;  /* 0x0000ff0039ff7812 */ /* 0x000fe2000786c0ff */
[----:B------:R-:W-:Y:S01]  /*2830*/  FADD.FTZ R205, R205, -R24 ;  /* 0x80000018cdcd7221 */ /* 0x000fe20000010000 */
[----:B------:R-:W-:Y:S01]  /*2840*/  @P1 PRMT R24, RZ, 0x5410, R14 ;  /* 0x00005410ff181816 */ /* 0x000fe2000000000e */
[----:B------:R-:W-:-:S02]  /*2850*/  FADD.FTZ R211, R197, -R202 ;  /* 0x800000cac5d37221 */ /* 0x000fc40000010000 */
[----:B------:R-:W-:Y:S02]  /*2860*/  FMUL.FTZ R197, R174, R183 ;  /* 0x000000b7aec57220 */ /* 0x000fe40000410000 */
[----:B------:R-:W-:Y:S02]  /*2870*/  FMUL.FTZ R26, R26, c[0x0][0x1e8] ;  /* 0x00007a001a1a7a20 */ /* 0x000fe40000410000 */
[----:B------:R-:W-:Y:S02]  /*2880*/  FMUL.FTZ R38, R38, c[0x0][0x1e8] ;  /* 0x00007a0026267a20 */ /* 0x000fe40000410000 */
[----:B------:R-:W-:Y:S01]  /*2890*/  FADD.FTZ R185, R185, -R190 ;  /* 0x800000beb9b97221 */ /* 0x000fe20000010000 */
[----:B------:R-:W-:Y:S01]  /*28a0*/  FSEL R26, R26, RZ, P4 ;  /* 0x000000ff1a1a7208 */ /* 0x000fe20002000000 */
[-C--:B------:R-:W-:Y:S01]  /*28b0*/  FMUL.FTZ R40, R39, R34.reuse ;  /* 0x0000002227287220 */ /* 0x080fe20000410000 */
[----:B------:R-:W-:Y:S01]  /*28c0*/  FSEL R55, R38, RZ, P5 ;  /* 0x000000ff26377208 */ /* 0x000fe20002800000 */
[----:B------:R-:W-:Y:S01]  /*28d0*/  FMUL.FTZ R36, R41, R34 ;  /* 0x0000002229247220 */ /* 0x000fe20000410000 */
[----:B------:R-:W-:Y:S01]  /*28e0*/  LOP3.LUT P4, RZ, R56, 0xff00, RZ, 0xc0, !PT ;  /* 0x0000ff0038ff7812 */ /* 0x000fe2000788c0ff */
[----:B------:R-:W-:Y:S01]  /*28f0*/  @P1 FADD.FTZ R197, R197, R24 ;  /* 0x00000018c5c51221 */ /* 0x000fe20000010000 */
[----:B------:R-:W-:Y:S01]  /*2900*/  @P1 PRMT R24, RZ, 0x7610, R14 ;  /* 0x00007610ff181816 */ /* 0x000fe2000000000e */
[----:B------:R-:W-:Y:S01]  /*2910*/  FADD.FTZ R63, R70, -R63 ;  /* 0x8000003f463f7221 */ /* 0x000fe20000010000 */
[----:B------:R-:W-:Y:S01]  /*2920*/  @P1 PRMT R38, RZ, 0x5410, R10 ;  /* 0x00005410ff261816 */ /* 0x000fe2000000000a */
[----:B------:R-:W-:Y:S01]  /*2930*/  FADD.FTZ R213, R204, -R199 ;  /* 0x800000c7ccd57221 */ /* 0x000fe20000010000 */
[----:B------:R-:W-:Y:S01]  /*2940*/  HFMA2.MMA R56, -RZ, RZ, 0, 9.5367431640625e-07 ;  /* 0x00000010ff387435 */ /* 0x000fe200000001ff */
[----:B------:R-:W-:Y:S01]  /*2950*/  FMUL.FTZ R199, R174, R185 ;  /* 0x000000b9aec77220 */ /* 0x000fe20000410000 */
[----:B------:R-:W-:Y:S01]  /*2960*/  F2FP.BF16.PACK_AB R26, R65, R26 ;  /* 0x0000001a411a723e */ /* 0x000fe200000010ff */
[----:B------:R-:W-:-:S02]  /*2970*/  FMUL.FTZ R40, R40, c[0x0][0x1e8] ;  /* 0x00007a0028287a20 */ /* 0x000fc40000410000 */
[----:B------:R-:W-:Y:S02]  /*2980*/  FMUL.FTZ R36, R36, c[0x0][0x1e8] ;  /* 0x00007a0024247a20 */ /* 0x000fe40000410000 */
[----:B------:R-:W-:Y:S01]  /*2990*/  FADD.FTZ R207, R180, -R71 ;  /* 0x80000047b4cf7221 */ /* 0x000fe20000010000 */
[----:B------:R-:W-:Y:S01]  /*29a0*/  FSEL R53, R40, RZ, P4 ;  /* 0x000000ff28357208 */ /* 0x000fe20002000000 */
[----:B------:R-:W-:Y:S01]  /*29b0*/  FADD.FTZ R187, R192, -R187 ;  /* 0x800000bbc0bb7221 */ /* 0x000fe20000010000 */
[----:B------:R-:W-:Y:S01]  /*29c0*/  FSEL R36, R36, RZ, P0 ;  /* 0x000000ff24247208 */ /* 0x000fe20000000000 */
[C---:B------:R-:W-:Y:S01]  /*29d0*/  FMUL.FTZ R71, R174.reuse, R63 ;  /* 0x0000003fae477220 */ /* 0x040fe20000410000 */
[----:B------:R-:W-:Y:S01]  /*29e0*/  LOP3.LUT P4, RZ, R57, 0xff0000, RZ, 0xc0, !PT ;  /* 0x00ff000039ff7812 */ /* 0x000fe2000788c0ff */
[----:B------:R-:W-:Y:S01]  /*29f0*/  @P1 FADD.FTZ R199, R199, R24 ;  /* 0x00000018c7c71221 */ /* 0x000fe20000010000 */
[----:B------:R-:W-:Y:S01]  /*2a00*/  @P1 PRMT R24, RZ, 0x5410, R15 ;  /* 0x00005410ff181816 */ /* 0x000fe2000000000f */
[----:B------:R-:W-:Y:S01]  /*2a10*/  FADD.FTZ R69, R69, -R68 ;  /* 0x8000004445457221 */ /* 0x000fe20000010000 */
[----:B------:R-:W-:Y:S01]  /*2a20*/  LOP3.LUT P0, RZ, R57, 0xff000000, RZ, 0xc0, !PT ;  /* 0xff00000039ff7812 */ /* 0x000fe2000780c0ff */
[----:B------:R-:W-:Y:S01]  /*2a30*/  FADD.FTZ R215, R201, -R206 ;  /* 0x800000cec9d77221 */ /* 0x000fe20000010000 */
[----:B------:R-:W-:Y:S01]  /*2a40*/  MOV R40, R58 ;  /* 0x0000003a00287202 */ /* 0x000fe20000000f00 */
[----:B------:R-:W-:-:S02]  /*2a50*/  FMUL.FTZ R201, R174, R187 ;  /* 0x000000bbaec97220 */ /* 0x000fc40000410000 */
[----:B------:R-:W-:Y:S01]  /*2a60*/  @P1 FADD.FTZ R71, R71, R38 ;  /* 0x0000002647471221 */ /* 0x000fe20000010000 */
[----:B------:R-:W-:Y:S01]  /*2a70*/  @P1 PRMT R38, RZ, 0x7610, R10 ;  /* 0x00007610ff261816 */ /* 0x000fe2000000000a */
[----:B------:R-:W-:Y:S01]  /*2a80*/  FADD.FTZ R57, R175, -R176 ;  /* 0x800000b0af397221 */ /* 0x000fe20000010000 */
[----:B------:R-:W-:Y:S01]  /*2a90*/  LOP3.LUT P5, RZ, R40, 0xff, RZ, 0xc0, !PT ;  /* 0x000000ff28ff7812 */ /* 0x000fe200078ac0ff */
[----:B------:R-:W-:Y:S01]  /*2aa0*/  FADD.FTZ R189, R189, -R194 ;  /* 0x800000c2bdbd7221 */ /* 0x000fe20000010000 */
[----:B------:R-:W-:Y:S01]  /*2ab0*/  @P1 PRMT R40, RZ, 0x5410, R13 ;  /* 0x00005410ff281816 */ /* 0x000fe2000000000d */
[----:B------:R-:W-:Y:S02]  /*2ac0*/  FMUL.FTZ R175, R174, R69 ;  /* 0x00000045aeaf7220 */ /* 0x000fe40000410000 */
[----:B------:R-:W-:Y:S01]  /*2ad0*/  @P1 FADD.FTZ R201, R201, R24 ;  /* 0x00000018c9c91221 */ /* 0x000fe20000010000 */
[----:B------:R-:W-:Y:S01]  /*2ae0*/  @P1 PRMT R24, RZ, 0x7610, R15 ;  /* 0x00007610ff181816 */ /* 0x000fe2000000000f */
[----:B------:R-:W-:-:S02]  /*2af0*/  FADD.FTZ R217, R208, -R203 ;  /* 0x800000cbd0d97221 */ /* 0x000fc40000010000 */
[C---:B------:R-:W-:Y:S02]  /*2b00*/  FMUL.FTZ R203, R174.reuse, R189 ;  /* 0x000000bdaecb7220 */ /* 0x040fe40000410000 */
[----:B------:R-:W-:Y:S01]  /*2b10*/  @P1 FADD.FTZ R175, R175, R38 ;  /* 0x00000026afaf1221 */ /* 0x000fe20000010000 */
[----:B------:R-:W-:Y:S01]  /*2b20*/  @P1 PRMT R38, RZ, 0x5410, R11 ;  /* 0x00005410ff261816 */ /* 0x000fe2000000000b */
[----:B------:R-:W-:Y:S01]  /*2b30*/  @P1 FADD.FTZ R203, R203, R24 ;  /* 0x00000018cbcb1221 */ /* 0x000fe20000010000 */
        /* <DEDUP_REMOVED lines=8> */
[----:B------:R-:W-:Y:S02]  /*2bc0*/  FADD.FTZ R33, R193, -R198 ;  /* 0x800000c6c1217221 */ /* 0x000fe40000010000 */
[C---:B------:R-:W-:Y:S02]  /*2bd0*/  FMUL.FTZ R193, R174.reuse, R191 ;  /* 0x000000bfaec17220 */ /* 0x040fe40000410000 */
[----:B------:R-:W-:Y:S01]  /*2be0*/  @P1 FADD.FTZ R179, R179, R38 ;  /* 0x00000026b3b31221 */ /* 0x000fe20000010000 */
[----:B------:R-:W-:Y:S01]  /*2bf0*/  @P1 PRMT R38, RZ, 0x5410, R12 ;  /* 0x00005410ff261816 */ /* 0x000fe2000000000c */
[----:B------:R-:W-:-:S02]  /*2c00*/  FMUL.FTZ R63, R174, R207 ;  /* 0x000000cfae3f7220 */ /* 0x000fc40000410000 */
[----:B------:R-:W-:Y:S01]  /*2c10*/  @P1 FADD.FTZ R193, R193, R24 ;  /* 0x00000018c1c11221 */ /* 0x000fe20000010000 */
[----:B------:R-:W-:Y:S01]  /*2c20*/  @P1 PRMT R24, RZ, 0x7610, R16 ;  /* 0x00007610ff181816 */ /* 0x000fe20000000010 */
[----:B------:R-:W-:Y:S02]  /*2c30*/  FMUL.FTZ R33, R174, R33 ;  /* 0x00000021ae217220 */ /* 0x000fe40000410000 */
[----:B------:R-:W-:Y:S01]  /*2c40*/  @P1 FADD.FTZ R63, R63, R38 ;  /* 0x000000263f3f1221 */ /* 0x000fe20000010000 */
[----:B------:R-:W-:Y:S01]  /*2c50*/  @P1 PRMT R38, RZ, 0x7610, R12 ;  /* 0x00007610ff261816 */ /* 0x000fe2000000000c */
[----:B------:R-:W-:Y:S02]  /*2c60*/  FADD.FTZ R195, R200, -R195 ;  /* 0x800000c3c8c37221 */ /* 0x000fe40000010000 */
[C---:B------:R-:W-:Y:S02]  /*2c70*/  FMUL.FTZ R57, R174.reuse, R209 ;  /* 0x000000d1ae397220 */ /* 0x040fe40000410000 */
[----:B------:R-:W-:Y:S01]  /*2c80*/  @P1 FADD.FTZ R33, R33, R24 ;  /* 0x0000001821211221 */ /* 0x000fe20000010000 */
[----:B------:R-:W-:Y:S01]  /*2c90*/  @P1 PRMT R24, RZ, 0x5410, R17 ;  /* 0x00005410ff181816 */ /* 0x000fe20000000011 */
[----:B------:R-:W-:-:S02]  /*2ca0*/  FMUL.FTZ R195, R174, R195 ;  /* 0x000000c3aec37220 */ /* 0x000fc40000410000 */
[----:B------:R-:W-:Y:S02]  /*2cb0*/  @P1 FADD.FTZ R57, R57, R38 ;  /* 0x0000002639391221 */ /* 0x000fe40000010000 */
[----:B------:R-:W-:Y:S02]  /*2cc0*/  FADD.FTZ R181, R181, -R186 ;  /* 0x800000bab5b57221 */ /* 0x000fe40000010000 */
[----:B------:R-:W-:Y:S02]  /*2cd0*/  FMUL.FTZ R38, R71, R34 ;  /* 0x0000002247267220 */ /* 0x000fe40000410000 */
[----:B------:R-:W-:Y:S01]  /*2ce0*/  @P1 FADD.FTZ R195, R195, R24 ;  /* 0x00000018c3c31221 */ /* 0x000fe20000010000 */
[----:B------:R-:W-:Y:S01]  /*2cf0*/  @P1 PRMT R24, RZ, 0x7610, R17 ;  /* 0x00007610ff181816 */ /* 0x000fe20000000011 */
[----:B------:R-:W-:Y:S02]  /*2d00*/  FMUL.FTZ R69, R174, R181 ;  /* 0x000000b5ae457220 */ /* 0x000fe40000410000 */
[----:B------:R-:W-:-:S02]  /*2d10*/  FMUL.FTZ R38, R38, c[0x0][0x1e8] ;  /* 0x00007a0026267a20 */ /* 0x000fc40000410000 */
[----:B------:R-:W-:Y:S02]  /*2d20*/  FMUL.FTZ R187, R174, R211 ;  /* 0x000000d3aebb7220 */ /* 0x000fe40000410000 */
[----:B------:R-:W-:Y:S01]  /*2d30*/  @P1 FADD.FTZ R69, R69, R42 ;  /* 0x0000002a45451221 */ /* 0x000fe20000010000 */
[----:B------:R-:W-:Y:S01]  /*2d40*/  FSEL R42, R38, RZ, P6 ;  /* 0x000000ff262a7208 */ /* 0x000fe20003000000 */
[----:B------:R-:W-:Y:S01]  /*2d50*/  @P1 FADD.FTZ R187, R187, R24 ;  /* 0x00000018bbbb1221 */ /* 0x000fe20000010000 */
[----:B------:R-:W-:Y:S01]  /*2d60*/  @P1 PRMT R24, RZ, 0x5410, R18 ;  /* 0x00005410ff181816 */ /* 0x000fe20000000012 */
[----:B------:R-:W-:Y:S01]  /*2d70*/  FMUL.FTZ R38, R179, R34 ;  /* 0x00000022b3267220 */ /* 0x000fe20000410000 */
[----:B------:R-:W-:Y:S01]  /*2d80*/  LOP3.LUT P6, RZ, R58, 0xff00, RZ, 0xc0, !PT ;  /* 0x0000ff003aff7812 */ /* 0x000fe200078cc0ff */
[----:B------:R-:W-:Y:S02]  /*2d90*/  FMUL.FTZ R191, R174, R213 ;  /* 0x000000d5aebf7220 */ /* 0x000fe40000410000 */
[----:B------:R-:W-:-:S02]  /*2da0*/  FMUL.FTZ R38, R38, c[0x0][0x1e8] ;  /* 0x00007a0026267a20 */ /* 0x000fc40000410000 */
[----:B------:R-:W-:Y:S02]  /*2db0*/  @P1 FADD.FTZ R191, R191, R24 ;  /* 0x00000018bfbf1221 */ /* 0x000fe40000010000 */
[-C--:B------:R-:W-:Y:S01]  /*2dc0*/  FMUL.FTZ R24, R197, R34.reuse ;  /* 0x00000022c5187220 */ /* 0x080fe20000410000 */
[----:B------:R-:W-:Y:S01]  /*2dd0*/  FSEL R209, R38, RZ, P0 ;  /* 0x000000ff26d17208 */ /* 0x000fe20000000000 */
[----:B------:R-:W-:Y:S01]  /*2de0*/  @P1 FADD.FTZ R67, R67, R40 ;  /* 0x0000002843431221 */ /* 0x000fe20000010000 */
[----:B------:R-:W-:Y:S01]  /*2df0*/  LOP3.LUT P0, RZ, R59, 0xff, RZ, 0xc0, !PT ;  /* 0x000000ff3bff7812 */ /* 0x000fe2000780c0ff */
[----:B------:R-:W-:Y:S02]  /*2e00*/  FMUL.FTZ R40, R175, R34 ;  /* 0x00000022af287220 */ /* 0x000fe40000410000 */
[----:B------:R-:W-:Y:S02]  /*2e10*/  FMUL.FTZ R24, R24, c[0x0][0x1e8] ;  /* 0x00007a0018187a20 */ /* 0x000fe40000410000 */
[----:B------:R-:W-:-:S02]  /*2e20*/  FMUL.FTZ R40, R40, c[0x0][0x1e8] ;  /* 0x00007a0028287a20 */ /* 0x000fc40000410000 */
[-C--:B------:R-:W-:Y:S01]  /*2e30*/  FMUL.FTZ R48, R67, R34.reuse ;  /* 0x0000002243307220 */ /* 0x080fe20000410000 */
[----:B------:R-:W-:Y:S01]  /*2e40*/  FSEL R52, R24, RZ, P0 ;  /* 0x000000ff18347208 */ /* 0x000fe20000000000 */
[-C--:B------:R-:W-:Y:S01]  /*2e50*/  FMUL.FTZ R44, R177, R34.reuse ;  /* 0x00000022b12c7220 */ /* 0x080fe20000410000 */
[----:B------:R-:W-:Y:S01]  /*2e60*/  ISETP.NE.U32.AND P0, PT, RZ, c[0x0][0x258], PT ;  /* 0x00009600ff007a0c */ /* 0x000fe20003f05070 */
[-C--:B------:R-:W-:Y:S01]  /*2e70*/  FMUL.FTZ R46, R57, R34.reuse ;  /* 0x00000022392e7220 */ /* 0x080fe20000410000 */
[----:B------:R-:W-:Y:S01]  /*2e80*/  FSEL R207, R40, RZ, P3 ;  /* 0x000000ff28cf7208 */ /* 0x000fe20001800000 */
[-C--:B------:R-:W-:Y:S01]  /*2e90*/  FMUL.FTZ R40, R63, R34.reuse ;  /* 0x000000223f287220 */ /* 0x080fe20000410000 */
[----:B------:R-:W-:Y:S01]  /*2ea0*/  ISETP.NE.AND.EX P0, PT, RZ, c[0x0][0x25c], PT, P0 ;  /* 0x00009700ff007a0c */ /* 0x000fe20003f05300 */
[----:B------:R-:W-:Y:S01]  /*2eb0*/  FMUL.FTZ R24, R203, R34 ;  /* 0x00000022cb187220 */ /* 0x000fe20000410000 */
[----:B------:R-:W-:Y:S01]  /*2ec0*/  LOP3.LUT P3, RZ, R58, 0xff0000, RZ, 0xc0, !PT ;  /* 0x00ff00003aff7812 */ /* 0x000fe2000786c0ff */
[----:B------:R-:W-:-:S02]  /*2ed0*/  FMUL.FTZ R40, R40, c[0x0][0x1e8] ;  /* 0x00007a0028287a20 */ /* 0x000fc40000410000 */
[----:B------:R-:W-:Y:S02]  /*2ee0*/  FMUL.FTZ R44, R44, c[0x0][0x1e8] ;  /* 0x00007a002c2c7a20 */ /* 0x000fe40000410000 */
[-C--:B------:R-:W-:Y:S01]  /*2ef0*/  FMUL.FTZ R50, R69, R34.reuse ;  /* 0x0000002245327220 */ /* 0x080fe20000410000 */
[----:B------:R-:W-:Y:S01]  /*2f00*/  FSEL R38, R40, RZ, P5 ;  /* 0x000000ff28267208 */ /* 0x000fe20002800000 */
[----:B------:R-:W-:Y:S01]  /*2f10*/  FMUL.FTZ R40, R48, c[0x0][0x1e8] ;  /* 0x00007a0030287a20 */ /* 0x000fe20000410000 */
[----:B------:R-:W-:Y:S01]  /*2f20*/  FSEL R44, R44, RZ, P4 ;  /* 0x000000ff2c2c7208 */ /* 0x000fe20002000000 */
[----:B------:R-:W-:Y:S01]  /*2f30*/  FMUL.FTZ R46, R46, c[0x0][0x1e8] ;  /* 0x00007a002e2e7a20 */ /* 0x000fe20000410000 */
[----:B------:R-:W-:Y:S01]  /*2f40*/  LOP3.LUT P4, RZ, R58, 0xff000000, RZ, 0xc0, !PT ;  /* 0xff0000003aff7812 */ /* 0x000fe2000788c0ff */
[----:B------:R-:W-:Y:S01]  /*2f50*/  FMUL.FTZ R24, R24, c[0x0][0x1e8] ;  /* 0x00007a0018187a20 */ /* 0x000fe20000410000 */
[----:B------:R-:W-:Y:S01]  /*2f60*/  @P0 F2FP.BF16.PACK_AB R25, RZ, R25 ;  /* 0x00000019ff19023e */ /* 0x000fe200000010ff */
[----:B------:R-:W-:Y:S01]  /*2f70*/  FMUL.FTZ R50, R50, c[0x0][0x1e8] ;  /* 0x00007a0032327a20 */ /* 0x000fe20000410000 */
[----:B------:R-:W-:Y:S01]  /*2f80*/  @P0 F2FP.BF16.PACK_AB R29, RZ, R29 ;  /* 0x0000001dff1d023e */ /* 0x000fe200000010ff */
[C---:B------:R-:W-:Y:S01]  /*2f90*/  FMUL.FTZ R183, R174.reuse, R215 ;  /* 0x000000d7aeb77220 */ /* 0x040fe20000410000 */
[----:B------:R-:W-:Y:S01]  /*2fa0*/  @P0 F2FP.BF16.PACK_AB R45, RZ, R45 ;  /* 0x0000002dff2d023e */ /* 0x000fe200000010ff */
[----:B------:R-:W-:Y:S01]  /*2fb0*/  FMUL.FTZ R48, R201, R34 ;  /* 0x00000022c9307220 */ /* 0x000fe20000410000 */
[----:B------:R-:W-:Y:S01]  /*2fc0*/  @P0 F2FP.BF16.PACK_AB R49, RZ, R49 ;  /* 0x00000031ff31023e */ /* 0x000fe200000010ff */
[----:B------:R-:W-:Y:S01]  /*2fd0*/  FMUL.FTZ R185, R174, R217 ;  /* 0x000000d9aeb97220 */ /* 0x000fe20000410000 */
[----:B------:R-:W-:Y:S01]  /*2fe0*/  FSEL R40, R40, RZ, P3 ;  /* 0x000000ff28287208 */ /* 0x000fe20001800000 */
[----:B------:R-:W-:Y:S01]  /*2ff0*/  FMUL.FTZ R48, R48, c[0x0][0x1e8] ;  /* 0x00007a0030307a20 */ /* 0x000fe20000410000 */
[----:B------:R-:W-:-:S02]  /*3000*/  LOP3.LUT P3, RZ, R59, 0xff000000, RZ, 0xc0, !PT ;  /* 0xff0000003bff7812 */ /* 0x000fc4000786c0ff */
[----:B------:R-:W-:Y:S02]  /*3010*/  @P0 F2FP.BF16.PACK_AB R27, RZ, R27 ;  /* 0x0000001bff1b023e */ /* 0x000fe400000010ff */
[----:B------:R-:W-:Y:S02]  /*3020*/  @P0 F2FP.BF16.PACK_AB R31, RZ, R31 ;  /* 0x0000001fff1f023e */ /* 0x000fe400000010ff */
[----:B------:R-:W-:Y:S02]  /*3030*/  @P0 F2FP.BF16.PACK_AB R47, RZ, R47 ;  /* 0x0000002fff2f023e */ /* 0x000fe400000010ff */
[----:B------:R-:W-:Y:S02]  /*3040*/  @P0 F2FP.BF16.PACK_AB R51, RZ, R51 ;  /* 0x00000033ff33023e */ /* 0x000fe400000010ff */
[----:B------:R-:W-:Y:S02]  /*3050*/  @P0 PRMT R20, R25, 0x7610, R20 ;  /* 0x0000761019140816 */ /* 0x000fe40000000014 */
[----:B------:R-:W-:-:S02]  /*3060*/  @P0 PRMT R21, R29, 0x7610, R21 ;  /* 0x000076101d150816 */ /* 0x000fc40000000015 */
[----:B------:R-:W-:Y:S02]  /*3070*/  @P0 PRMT R22, R45, 0x7610, R22 ;  /* 0x000076102d160816 */ /* 0x000fe40000000016 */
[----:B------:R-:W-:Y:S02]  /*3080*/  @P0 PRMT R23, R49, 0x7610, R23 ;  /* 0x0000761031170816 */ /* 0x000fe40000000017 */
[----:B------:R-:W-:Y:S02]  /*3090*/  FSEL R181, R46, RZ, P6 ;  /* 0x000000ff2eb57208 */ /* 0x000fe40003000000 */
[----:B------:R-:W-:Y:S02]  /*30a0*/  MOV R46, R60 ;  /* 0x0000003c002e7202 */ /* 0x000fe40000000f00 */
[----:B------:R-:W-:Y:S02]  /*30b0*/  FSEL R211, R24, RZ, P3 ;  /* 0x000000ff18d37208 */ /* 0x000fe40001800000 */
[----:B------:R-:W-:Y:S01]  /*30c0*/  F2FP.BF16.PACK_AB R25, R3, R28 ;  /* 0x0000001c0319723e */ /* 0x000fe200000010ff */
[----:B------:R-:W-:Y:S01]  /*30d0*/  IMAD.WIDE.U32 R28, R169, R56, c[0x0][0x248] ;  /* 0x00009200a91c7625 */ /* 0x000fe200078e0038 */
[----:B------:R-:W-:-:S02]  /*30e0*/  F2FP.BF16.PACK_AB R24, R37, R2 ;  /* 0x000000022518723e */ /* 0x000fc400000010ff */
[----:B------:R-:W-:Y:S01]  /*30f0*/  LOP3.LUT P5, RZ, R59, 0xff00, RZ, 0xc0, !PT ;  /* 0x0000ff003bff7812 */ /* 0x000fe200078ac0ff */
[----:B------:R-:W-:Y:S01]  /*3100*/  @P0 IMAD.WIDE.U32 R2, R169, R56, c[0x0][0x258] ;  /* 0x00009600a9020625 */ /* 0x000fe200078e0038 */
[----:B------:R-:W-:Y:S02]  /*3110*/  LOP3.LUT P6, RZ, R59, 0xff0000, RZ, 0xc0, !PT ;  /* 0x00ff00003bff7812 */ /* 0x000fe400078cc0ff */
[----:B------:R-:W-:Y:S02]  /*3120*/  @P0 PRMT R20, R20, 0x5410, R27 ;  /* 0x0000541014140816 */ /* 0x000fe4000000001b */
[----:B------:R-:W-:Y:S02]  /*3130*/  @P0 PRMT R21, R21, 0x5410, R31 ;  /* 0x0000541015150816 */ /* 0x000fe4000000001f */
[----:B------:R-:W-:Y:S02]  /*3140*/  @P0 PRMT R22, R22, 0x5410, R47 ;  /* 0x0000541016160816 */ /* 0x000fe4000000002f */
[----:B------:R-:W-:-:S02]  /*3150*/  @P0 PRMT R23, R23, 0x5410, R51 ;  /* 0x0000541017170816 */ /* 0x000fc40000000033 */
[----:B------:R-:W-:Y:S02]  /*3160*/  FSEL R59, R50, RZ, P4 ;  /* 0x000000ff323b7208 */ /* 0x000fe40002000000 */
[----:B------:R-:W-:Y:S01]  /*3170*/  LOP3.LUT P4, RZ, R46, 0xff, RZ, 0xc0, !PT ;  /* 0x000000ff2eff7812 */ /* 0x000fe2000788c0ff */
[----:B------:R0:W-:Y:S01]  /*3180*/  @P0 STG.E.128 [R2.64], R20 ;  /* 0x0000001402000986 */ /* 0x0001e2000c101d04 */
[----:B------:R-:W-:Y:S02]  /*3190*/  @P0 F2FP.BF16.PACK_AB R35, RZ, R35 ;  /* 0x00000023ff23023e */ /* 0x000fe400000010ff */
[----:B------:R-:W-:Y:S02]  /*31a0*/  @P0 F2FP.BF16.PACK_AB R41, RZ, R41 ;  /* 0x00000029ff29023e */ /* 0x000fe400000010ff */
[----:B------:R-:W-:Y:S02]  /*31b0*/  @P0 F2FP.BF16.PACK_AB R71, RZ, R71 ;  /* 0x00000047ff47023e */ /* 0x000fe400000010ff */
[----:B------:R-:W-:-:S02]  /*31c0*/  @P0 F2FP.BF16.PACK_AB R177, RZ, R177 ;  /* 0x000000b1ffb1023e */ /* 0x000fc400000010ff */
[----:B------:R-:W-:Y:S02]  /*31d0*/  @P1 PRMT R46, RZ, 0x7610, R18 ;  /* 0x00007610ff2e1816 */ /* 0x000fe40000000012 */
[----:B------:R-:W-:Y:S01]  /*31e0*/  F2FP.BF16.PACK_AB R27, R173, R30 ;  /* 0x0000001ead1b723e */ /* 0x000fe200000010ff */
[----:B------:R-:W-:Y:S01]  /*31f0*/  @P0 IMAD.WIDE.U32 R172, R172, R56, c[0x0][0x258] ;  /* 0x00009600acac0625 */ /* 0x000fe200078e0038 */
[----:B------:R-:W-:Y:S02]  /*3200*/  @P0 F2FP.BF16.PACK_AB R39, RZ, R39 ;  /* 0x00000027ff27023e */ /* 0x000fe400000010ff */
[----:B------:R-:W-:Y:S01]  /*3210*/  @P0 F2FP.BF16.PACK_AB R43, RZ, R43 ;  /* 0x0000002bff2b023e */ /* 0x000fe200000010ff */
[----:B------:R-:W-:Y:S01]  /*3220*/  @P1 FADD.FTZ R183, R183, R46 ;  /* 0x0000002eb7b71221 */ /* 0x000fe20000010000 */
[----:B------:R-:W-:Y:S01]  /*3230*/  @P0 F2FP.BF16.PACK_AB R175, RZ, R175 ;  /* 0x000000afffaf023e */ /* 0x000fe200000010ff */
[----:B------:R-:W-:Y:S01]  /*3240*/  FMUL.FTZ R46, R199, R34 ;  /* 0x00000022c72e7220 */ /* 0x000fe20000410000 */
[----:B------:R-:W-:Y:S01]  /*3250*/  @P0 F2FP.BF16.PACK_AB R179, RZ, R179 ;  /* 0x000000b3ffb3023e */ /* 0x000fe200000010ff */
[----:B------:R1:W-:Y:S01]  /*3260*/  STG.E.128 [R28.64], R24 ;  /* 0x000000181c007986 */ /* 0x0003e2000c101d04 */
[----:B0-----:R-:W-:Y:S01]  /*3270*/  @P0 PRMT R20, R35, 0x7610, R20 ;  /* 0x0000761023140816 */ /* 0x001fe20000000014 */
[----:B------:R-:W-:Y:S01]  /*3280*/  FMUL.FTZ R46, R46, c[0x0][0x1e8] ;  /* 0x00007a002e2e7a20 */ /* 0x000fe20000410000 */
[----:B------:R-:W-:-:S02]  /*3290*/  @P0 PRMT R21, R41, 0x7610, R21 ;  /* 0x0000761029150816 */ /* 0x000fc40000000015 */
[----:B------:R-:W-:Y:S02]  /*32a0*/  IADD3 R3, R169, 0x80, RZ ;  /* 0x00000080a9037810 */ /* 0x000fe40007ffe0ff */
[----:B------:R-:W-:Y:S02]  /*32b0*/  @P0 PRMT R22, R71, 0x7610, R22 ;  /* 0x0000761047160816 */ /* 0x000fe40000000016 */
[----:B------:R-:W-:Y:S01]  /*32c0*/  @P0 PRMT R23, R177, 0x7610, R23 ;  /* 0x00007610b1170816 */ /* 0x000fe20000000017 */
[----:B------:R-:W-:Y:S01]  /*32d0*/  IMAD.WIDE.U32 R2, R56, R3, c[0x0][0x248] ;  /* 0x0000920038027625 */ /* 0x000fe200078e0003 */
[----:B------:R-:W-:Y:S02]  /*32e0*/  @P0 PRMT R20, R20, 0x5410, R39 ;  /* 0x0000541014140816 */ /* 0x000fe40000000027 */
[----:B------:R-:W-:Y:S02]  /*32f0*/  @P0 PRMT R21, R21, 0x5410, R43 ;  /* 0x0000541015150816 */ /* 0x000fe4000000002b */
[----:B------:R-:W-:-:S02]  /*3300*/  @P0 PRMT R22, R22, 0x5410, R175 ;  /* 0x0000541016160816 */ /* 0x000fc400000000af */
[----:B------:R-:W-:Y:S02]  /*3310*/  @P0 PRMT R23, R23, 0x5410, R179 ;  /* 0x0000541017170816 */ /* 0x000fe400000000b3 */
[----:B------:R-:W-:Y:S02]  /*3320*/  F2FP.BF16.PACK_AB R31, R209, R44 ;  /* 0x0000002cd11f723e */ /* 0x000fe400000010ff */
[----:B------:R-:W-:Y:S01]  /*3330*/  F2FP.BF16.PACK_AB R30, R207, R42 ;  /* 0x0000002acf1e723e */ /* 0x000fe200000010ff */
[----:B------:R0:W-:Y:S01]  /*3340*/  @P0 STG.E.128 [R172.64], R20 ;  /* 0x00000014ac000986 */ /* 0x0001e2000c101d04 */
[----:B-1----:R-:W-:Y:S02]  /*3350*/  F2FP.BF16.PACK_AB R29, R55, R36 ;  /* 0x00000024371d723e */ /* 0x002fe400000010ff */
[----:B------:R-:W-:Y:S02]  /*3360*/  F2FP.BF16.PACK_AB R28, R53, R32 ;  /* 0x00000020351c723e */ /* 0x000fe400000010ff */
[----:B------:R-:W-:-:S02]  /*3370*/  @P0 F2FP.BF16.PACK_AB R63, RZ, R63 ;  /* 0x0000003fff3f023e */ /* 0x000fc400000010ff */
[----:B------:R-:W-:Y:S01]  /*3380*/  @P0 F2FP.BF16.PACK_AB R67, RZ, R67 ;  /* 0x00000043ff43023e */ /* 0x000fe200000010ff */
[----:B------:R1:W-:Y:S01]  /*3390*/  STG.E.128 [R2.64], R28 ;  /* 0x0000001c02007986 */ /* 0x0003e2000c101d04 */
[----:B------:R-:W-:Y:S02]  /*33a0*/  @P0 F2FP.BF16.PACK_AB R197, RZ, R197 ;  /* 0x000000c5ffc5023e */ /* 0x000fe400000010ff */
[----:B------:R-:W-:Y:S02]  /*33b0*/  @P0 F2FP.BF16.PACK_AB R201, RZ, R201 ;  /* 0x000000c9ffc9023e */ /* 0x000fe400000010ff */
[----:B------:R-:W-:Y:S02]  /*33c0*/  @P0 F2FP.BF16.PACK_AB R57, RZ, R57 ;  /* 0x00000039ff39023e */ /* 0x000fe400000010ff */
[----:B------:R-:W-:Y:S02]  /*33d0*/  @P0 F2FP.BF16.PACK_AB R69, RZ, R69 ;  /* 0x00000045ff45023e */ /* 0x000fe400000010ff */
[----:B------:R-:W-:-:S02]  /*33e0*/  @P0 F2FP.BF16.PACK_AB R199, RZ, R199 ;  /* 0x000000c7ffc7023e */ /* 0x000fc400000010ff */
[----:B------:R-:W-:Y:S02]  /*33f0*/  @P0 F2FP.BF16.PACK_AB R203, RZ, R203 ;  /* 0x000000cbffcb023e */ /* 0x000fe400000010ff */
[----:B0-----:R-:W-:Y:S02]  /*3400*/  @P0 PRMT R20, R63, 0x7610, R20 ;  /* 0x000076103f140816 */ /* 0x001fe40000000014 */
[----:B------:R-:W-:Y:S02]  /*3410*/  @P0 PRMT R21, R67, 0x7610, R21 ;  /* 0x0000761043150816 */ /* 0x000fe40000000015 */
[----:B------:R-:W-:Y:S01]  /*3420*/  @P0 PRMT R22, R197, 0x7610, R22 ;  /* 0x00007610c5160816 */ /* 0x000fe20000000016 */
[----:B-1----:R-:W-:Y:S01]  /*3430*/  @P0 IMAD.WIDE.U32 R2, R171, R56, c[0x0][0x258] ;  /* 0x00009600ab020625 */ /* 0x002fe200078e0038 */
[----:B------:R-:W-:Y:S02]  /*3440*/  IADD3 R29, R169, 0x100, RZ ;  /* 0x00000100a91d7810 */ /* 0x000fe40007ffe0ff */
[----:B------:R-:W-:-:S02]  /*3450*/  @P0 PRMT R23, R201, 0x7610, R23 ;  /* 0x00007610c9170816 */ /* 0x000fc40000000017 */
[----:B------:R-:W-:Y:S01]  /*3460*/  FSEL R205, R46, RZ, P5 ;  /* 0x000000ff2ecd7208 */ /* 0x000fe20002800000 */
[----:B------:R-:W-:Y:S01]  /*3470*/  IMAD.WIDE.U32 R28, R56, R29, c[0x0][0x248] ;  /* 0x00009200381c7625 */ /* 0x000fe200078e001d */
[----:B------:R-:W-:Y:S02]  /*3480*/  FSEL R54, R48, RZ, P6 ;  /* 0x000000ff30367208 */ /* 0x000fe40003000000 */
[----:B------:R-:W-:Y:S01]  /*3490*/  @P1 PRMT R50, RZ, 0x5410, R19 ;  /* 0x00005410ff321816 */ /* 0x000fe20000000013 */
[-C--:B------:R-:W-:Y:S01]  /*34a0*/  FMUL.FTZ R48, R195, R34.reuse ;  /* 0x00000022c3307220 */ /* 0x080fe20000410000 */
[----:B------:R-:W-:Y:S01]  /*34b0*/  @P0 PRMT R20, R20, 0x5410, R57 ;  /* 0x0000541014140816 */ /* 0x000fe20000000039 */
[-C--:B------:R-:W-:Y:S01]  /*34c0*/  FMUL.FTZ R46, R193, R34.reuse ;  /* 0x00000022c12e7220 */ /* 0x080fe20000410000 */
[----:B------:R-:W-:Y:S01]  /*34d0*/  @P0 PRMT R21, R21, 0x5410, R69 ;  /* 0x0000541015150816 */ /* 0x000fe20000000045 */
[----:B------:R-:W-:Y:S01]  /*34e0*/  @P1 FADD.FTZ R185, R185, R50 ;  /* 0x00000032b9b91221 */ /* 0x000fe20000010000 */
[----:B------:R-:W-:Y:S01]  /*34f0*/  @P0 PRMT R22, R22, 0x5410, R199 ;  /* 0x0000541016160816 */ /* 0x000fe200000000c7 */
[----:B------:R-:W-:Y:S01]  /*3500*/  FMUL.FTZ R50, R191, R34 ;  /* 0x00000022bf327220 */ /* 0x000fe20000410000 */
[----:B------:R-:W-:Y:S01]  /*3510*/  @P0 PRMT R23, R23, 0x5410, R203 ;  /* 0x0000541017170816 */ /* 0x000fe200000000cb */
[----:B------:R-:W-:Y:S01]  /*3520*/  FMUL.FTZ R48, R48, c[0x0][0x1e8] ;  /* 0x00007a0030307a20 */ /* 0x000fe20000410000 */
[----:B------:R-:W-:Y:S01]  /*3530*/  F2FP.BF16.PACK_AB R27, R211, R54 ;  /* 0x00000036d31b723e */ /* 0x000fe200000010ff */
[----:B------:R-:W-:Y:S01]  /*3540*/  FMUL.FTZ R50, R50, c[0x0][0x1e8] ;  /* 0x00007a0032327a20 */ /* 0x000fe20000410000 */
[----:B------:R-:W-:Y:S01]  /*3550*/  F2FP.BF16.PACK_AB R26, R205, R52 ;  /* 0x00000034cd1a723e */ /* 0x000fe200000010ff */
[----:B------:R0:W-:Y:S01]  /*3560*/  @P0 STG.E.128 [R2.64], R20 ;  /* 0x0000001402000986 */ /* 0x0001e2000c101d04 */
[----:B------:R-:W-:Y:S01]  /*3570*/  F2FP.BF16.PACK_AB R25, R59, R40 ;  /* 0x000000283b19723e */ /* 0x000fe200000010ff */
[----:B------:R-:W-:Y:S01]  /*3580*/  FMUL.FTZ R46, R46, c[0x0][0x1e8] ;  /* 0x00007a002e2e7a20 */ /* 0x000fe20000410000 */
[----:B------:R-:W-:-:S02]  /*3590*/  F2FP.BF16.PACK_AB R24, R181, R38 ;  /* 0x00000026b518723e */ /* 0x000fc400000010ff */
[----:B------:R-:W-:Y:S01]  /*35a0*/  @P0 F2FP.BF16.PACK_AB R30, RZ, R183 ;  /* 0x000000b7ff1e023e */ /* 0x000fe200000010ff */
[----:B------:R-:W-:Y:S01]  /*35b0*/  FMUL.FTZ R183, R183, R34 ;  /* 0x00000022b7b77220 */ /* 0x000fe20000410000 */
[----:B------:R-:W-:Y:S01]  /*35c0*/  LOP3.LUT P5, RZ, R60, 0xff0000, RZ, 0xc0, !PT ;  /* 0x00ff00003cff7812 */ /* 0x000fe200078ac0ff */
[----:B------:R1:W-:Y:S01]  /*35d0*/  STG.E.128 [R28.64], R24 ;  /* 0x000000181c007986 */ /* 0x0003e2000c101d04 */
[----:B------:R-:W-:Y:S01]  /*35e0*/  LOP3.LUT P6, RZ, R61, 0xff, RZ, 0xc0, !PT ;  /* 0x000000ff3dff7812 */ /* 0x000fe200078cc0ff */
[----:B------:R-:W-:Y:S01]  /*35f0*/  FMUL.FTZ R183, R183, c[0x0][0x1e8] ;  /* 0x00007a00b7b77a20 */ /* 0x000fe20000410000 */
[----:B------:R-:W-:Y:S02]  /*3600*/  FSEL R48, R48, RZ, P5 ;  /* 0x000000ff30307208 */ /* 0x000fe40002800000 */
[----:B------:R-:W-:Y:S02]  /*3610*/  FSEL R50, R50, RZ, P6 ;  /* 0x000000ff32327208 */ /* 0x000fe40003000000 */
[----:B------:R-:W-:-:S02]  /*3620*/  FSEL R46, R46, RZ, P4 ;  /* 0x000000ff2e2e7208 */ /* 0x000fc40002000000 */
[----:B------:R-:W-:Y:S01]  /*3630*/  LOP3.LUT P5, RZ, R61, 0xff0000, RZ, 0xc0, !PT ;  /* 0x00ff00003dff7812 */ /* 0x000fe200078ac0ff */
[-C--:B0-----:R-:W-:Y:S01]  /*3640*/  FMUL.FTZ R2, R185, R34.reuse ;  /* 0x00000022b9027220 */ /* 0x081fe20000410000 */
[----:B------:R-:W-:Y:S01]  /*3650*/  @P0 F2FP.BF16.PACK_AB R3, RZ, R33 ;  /* 0x00000021ff03023e */ /* 0x000fe200000010ff */
[-C--:B------:R-:W-:Y:S01]  /*3660*/  FMUL.FTZ R33, R33, R34.reuse ;  /* 0x0000002221217220 */ /* 0x080fe20000410000 */
[----:B------:R-:W-:Y:S01]  /*3670*/  LOP3.LUT P6, RZ, R61, 0xff000000, RZ, 0xc0, !PT ;  /* 0xff0000003dff7812 */ /* 0x000fe200078cc0ff */
[----:B------:R-:W-:Y:S01]  /*3680*/  FMUL.FTZ R2, R2, c[0x0][0x1e8] ;  /* 0x00007a0002027a20 */ /* 0x000fe20000410000 */
[----:B------:R-:W-:Y:S01]  /*3690*/  @P0 F2FP.BF16.PACK_AB R193, RZ, R193 ;  /* 0x000000c1ffc1023e */ /* 0x000fe200000010ff */
[----:B------:R-:W-:Y:S01]  /*36a0*/  FMUL.FTZ R33, R33, c[0x0][0x1e8] ;  /* 0x00007a0021217a20 */ /* 0x000fe20000410000 */
[----:B------:R-:W-:Y:S02]  /*36b0*/  @P0 F2FP.BF16.PACK_AB R195, RZ, R195 ;  /* 0x000000c3ffc3023e */ /* 0x000fe400000010ff */
[----:B-1----:R-:W-:Y:S01]  /*36c0*/  @P0 F2FP.BF16.PACK_AB R29, RZ, R187 ;  /* 0x000000bbff1d023e */ /* 0x002fe200000010ff */
[-C--:B------:R-:W-:Y:S01]  /*36d0*/  FMUL.FTZ R187, R187, R34.reuse ;  /* 0x00000022bbbb7220 */ /* 0x080fe20000410000 */
[----:B------:R-:W-:Y:S01]  /*36e0*/  @P0 F2FP.BF16.PACK_AB R191, RZ, R191 ;  /* 0x000000bfffbf023e */ /* 0x000fe200000010ff */
[----:B------:R-:W-:Y:S01]  /*36f0*/  FMUL.FTZ R34, R189, R34 ;  /* 0x00000022bd227220 */ /* 0x000fe20000410000 */
[----:B------:R-:W-:Y:S01]  /*3700*/  @P0 F2FP.BF16.PACK_AB R185, RZ, R185 ;  /* 0x000000b9ffb9023e */ /* 0x000fe200000010ff */
[----:B------:R-:W-:Y:S01]  /*3710*/  FMUL.FTZ R187, R187, c[0x0][0x1e8] ;  /* 0x00007a00bbbb7a20 */ /* 0x000fe20000410000 */
[----:B------:R-:W-:Y:S01]  /*3720*/  LOP3.LUT P1, RZ, R60, 0xff00, RZ, 0xc0, !PT ;  /* 0x0000ff003cff7812 */ /* 0x000fe2000782c0ff */
[----:B------:R-:W-:Y:S01]  /*3730*/  FMUL.FTZ R34, R34, c[0x0][0x1e8] ;  /* 0x00007a0022227a20 */ /* 0x000fe20000410000 */
[----:B------:R-:W-:-:S02]  /*3740*/  LOP3.LUT P3, RZ, R60, 0xff000000, RZ, 0xc0, !PT ;  /* 0xff0000003cff7812 */ /* 0x000fc4000786c0ff */
[----:B------:R-:W-:Y:S02]  /*3750*/  LOP3.LUT P4, RZ, R61, 0xff00, RZ, 0xc0, !PT ;  /* 0x0000ff003dff7812 */ /* 0x000fe4000788c0ff */
[----:B------:R-:W-:Y:S02]  /*3760*/  @P0 F2FP.BF16.PACK_AB R189, RZ, R189 ;  /* 0x000000bdffbd023e */ /* 0x000fe400000010ff */
[----:B------:R-:W-:Y:S02]  /*3770*/  FSEL R2, R2, RZ, P5 ;  /* 0x000000ff02027208 */ /* 0x000fe40002800000 */
[----:B------:R-:W-:Y:S02]  /*3780*/  FSEL R27, R34, RZ, P6 ;  /* 0x000000ff221b7208 */ /* 0x000fe40003000000 */
[----:B------:R-:W-:Y:S02]  /*3790*/  @P0 PRMT R20, R193, 0x7610, R20 ;  /* 0x00007610c1140816 */ /* 0x000fe40000000014 */
[----:B------:R-:W-:-:S02]  /*37a0*/  @P0 PRMT R21, R195, 0x7610, R21 ;  /* 0x00007610c3150816 */ /* 0x000fc40000000015 */
[----:B------:R-:W-:Y:S01]  /*37b0*/  IADD3 R31, R169, 0x180, RZ ;  /* 0x00000180a91f7810 */ /* 0x000fe20007ffe0ff */
[----:B------:R-:W-:Y:S01]  /*37c0*/  @P0 IMAD.WIDE.U32 R168, R168, R56, c[0x0][0x258] ;  /* 0x00009600a8a80625 */ /* 0x000fe200078e0038 */
[----:B------:R-:W-:Y:S02]  /*37d0*/  @P0 PRMT R22, R191, 0x7610, R22 ;  /* 0x00007610bf160816 */ /* 0x000fe40000000016 */
[----:B------:R-:W-:Y:S02]  /*37e0*/  @P0 PRMT R23, R185, 0x7610, R23 ;  /* 0x00007610b9170816 */ /* 0x000fe40000000017 */
[----:B------:R-:W-:Y:S02]  /*37f0*/  FSEL R183, R183, RZ, P4 ;  /* 0x000000ffb7b77208 */ /* 0x000fe40002000000 */
[----:B------:R-:W-:Y:S02]  /*3800*/  FSEL R25, R187, RZ, P3 ;  /* 0x000000ffbb197208 */ /* 0x000fe40001800000 */
[----:B------:R-:W-:-:S02]  /*3810*/  FSEL R33, R33, RZ, P1 ;  /* 0x000000ff21217208 */ /* 0x000fc40000800000 */
[----:B------:R-:W-:Y:S02]  /*3820*/  F2FP.BF16.PACK_AB R27, R27, R2 ;  /* 0x000000021b1b723e */ /* 0x000fe400000010ff */
[----:B------:R-:W-:Y:S01]  /*3830*/  @P0 PRMT R20, R20, 0x5410, R3 ;  /* 0x0000541014140816 */ /* 0x000fe20000000003 */
[----:B------:R-:W-:Y:S01]  /*3840*/  IMAD.WIDE.U32 R2, R56, R31, c[0x0][0x248] ;  /* 0x0000920038027625 */ /* 0x000fe200078e001f */
[----:B------:R-:W-:Y:S02]  /*3850*/  @P0 PRMT R21, R21, 0x5410, R29 ;  /* 0x0000541015150816 */ /* 0x000fe4000000001d */
[----:B------:R-:W-:Y:S02]  /*3860*/  @P0 PRMT R22, R22, 0x5410, R30 ;  /* 0x0000541016160816 */ /* 0x000fe4000000001e */
[----:B------:R-:W-:Y:S02]  /*3870*/  @P0 PRMT R23, R23, 0x5410, R189 ;  /* 0x0000541017170816 */ /* 0x000fe400000000bd */
[----:B------:R-:W-:-:S02]  /*3880*/  F2FP.BF16.PACK_AB R26, R183, R50 ;  /* 0x00000032b71a723e */ /* 0x000fc400000010ff */
[----:B------:R-:W-:Y:S01]  /*3890*/  F2FP.BF16.PACK_AB R25, R25, R48 ;  /* 0x000000301919723e */ /* 0x000fe200000010ff */
[----:B------:R0:W-:Y:S01]  /*38a0*/  @P0 STG.E.128 [R168.64], R20 ;  /* 0x00000014a8000986 */ /* 0x0001e2000c101d04 */
[----:B------:R-:W-:Y:S02]  /*38b0*/  F2FP.BF16.PACK_AB R24, R33, R46 ;  /* 0x0000002e2118723e */ /* 0x000fe400000010ff */
[----:B------:R-:W-:Y:S02]  /*38c0*/  ISETP.GE.AND P0, PT, R161, c[0x0][0x164], PT ;  /* 0x00005900a1007a0c */ /* 0x000fe40003f06270 */
[----:B------:R-:W-:Y:S01]  /*38d0*/  SEL R173, RZ, 0x1, P2 ;  /* 0x00000001ffad7807 */ /* 0x000fe20001000000 */
[----:B------:R0:W-:Y:S10]  /*38e0*/  STG.E.128 [R2.64], R24 ;  /* 0x0000001802007986 */ /* 0x0001f4000c101d04 */
[----:B0-----:R-:W-:Y:S01]  /*38f0*/  @P0 CALL.REL.NOINC `(.L_x_589) ;  /* 0x0000001000000944 */ /* 0x001fe20003c00000 */
[----:B------:R-:W-:Y:S05]  /*3900*/  BRA `(.L_x_590) ;  /* 0xffffce2000007947 */ /* 0x000fea000383ffff */
.L_x_589:
        /* <DEDUP_REMOVED lines=64> */
.L_x_586:
        /* <DEDUP_REMOVED lines=25> */
.L_x_587:
[----:B------:R-:W-:Y:S01]  /*3ea0*/  HFMA2.MMA R28, -RZ, RZ, 0, 9.5367431640625e-07 ;  /* 0x00000010ff1c7435 */ /* 0x000fe200000001ff */
[----:B------:R-:W-:-:S02]  /*3eb0*/  MOV R27, R29 ;  /* 0x0000001d001b7202 */ /* 0x000fc40000000f00 */
[----:B------:R-:W-:Y:S02]  /*3ec0*/  MOV R30, 0x1f ;  /* 0x0000001f001e7802 */ /* 0x000fe40000000f00 */
[----:B------:R-:W-:Y:S02]  /*3ed0*/  MOV R33, 0xffffffff ;  /* 0xffffffff00217802 */ /* 0x000fe40000000f00 */
[----:B------:R-:W-:Y:S02]  /*3ee0*/  MOV R24, 0x3f00 ;  /* 0x00003f0000187802 */ /* 0x000fe40000000f00 */
[----:B-----5:R-:W-:Y:S05]  /*3ef0*/  CALL.REL.NOINC `($__internal_9_$__cuda_sm70_shflsync_down_p) ;  /* 0x0000046000007944 */ /* 0x020fea0003c00000 */
[----:B-1----:R-:W-:Y:S01]  /*3f00*/  MOV R26, R27 ;  /* 0x0000001b001a7202 */ /* 0x002fe20000000f00 */
[----:B0-----:R-:W-:Y:S05]  /*3f10*/  BRA `(.L_x_591) ;  /* 0xffffde0000007947 */ /* 0x001fea000383ffff */
.L_x_588:
[----:B------:R-:W-:Y:S01]  /*3f20*/  HFMA2.MMA R28, -RZ, RZ, 0, 9.5367431640625e-07 ;  /* 0x00000010ff1c7435 */ /* 0x000fe200000001ff */
[----:B------:R-:W-:Y:S02]  /*3f30*/  MOV R27, R31 ;  /* 0x0000001f001b7202 */ /* 0x000fe40000000f00 */
[----:B------:R-:W-:Y:S02]  /*3f40*/  MOV R30, 0x1f ;  /* 0x0000001f001e7802 */ /* 0x000fe40000000f00 */
[----:B------:R-:W-:-:S02]  /*3f50*/  MOV R33, 0xffffffff ;  /* 0xffffffff00217802 */ /* 0x000fc40000000f00 */
[----:B------:R-:W-:Y:S02]  /*3f60*/  MOV R24, 0x3f80 ;  /* 0x00003f8000187802 */ /* 0x000fe40000000f00 */
[----:B01---5:R-:W-:Y:S05]  /*3f70*/  CALL.REL.NOINC `($__internal_9_$__cuda_sm70_shflsync_down_p) ;  /* 0x000003e000007944 */ /* 0x023fea0003c00000 */
[----:B------:R-:W-:Y:S01]  /*3f80*/  FADD.FTZ R29, R29, R26 ;  /* 0x0000001a1d1d7221 */ /* 0x000fe20000010000 */
[----:B0-----:R-:W-:Y:S01]  /*3f90*/  HFMA2.MMA R28, -RZ, RZ, 0, 4.76837158203125e-07 ;  /* 0x00000008ff1c7435 */ /* 0x001fe200000001ff */
[----:B-1----:R-:W-:Y:S01]  /*3fa0*/  FADD.FTZ R32, R31, R27 ;  /* 0x0000001b1f207221 */ /* 0x002fe20000010000 */
[----:B------:R-:W-:Y:S02]  /*3fb0*/  MOV R30, 0x1f ;  /* 0x0000001f001e7802 */ /* 0x000fe40000000f00 */
[----:B------:R-:W-:Y:S02]  /*3fc0*/  MOV R33, 0xffffffff ;  /* 0xffffffff00217802 */ /* 0x000fe40000000f00 */
[----:B------:R-:W-:Y:S02]  /*3fd0*/  MOV R27, R29 ;  /* 0x0000001d001b7202 */ /* 0x000fe40000000f00 */
[----:B------:R-:W-:Y:S02]  /*3fe0*/  MOV R24, 0x4000 ;  /* 0x0000400000187802 */ /* 0x000fe40000000f00 */
[----:B------:R-:W-:Y:S05]  /*3ff0*/  CALL.REL.NOINC `($__internal_9_$__cuda_sm70_shflsync_down_p) ;  /* 0x0000036000007944 */ /* 0x000fea0003c00000 */
[----:B0-----:R-:W-:Y:S01]  /*4000*/  HFMA2.MMA R28, -RZ, RZ, 0, 4.76837158203125e-07 ;  /* 0x00000008ff1c7435 */ /* 0x001fe200000001ff */
[----:B-1----:R-:W-:-:S02]  /*4010*/  MOV R26, R27 ;  /* 0x0000001b001a7202 */ /* 0x002fc40000000f00 */
[----:B------:R-:W-:Y:S02]  /*4020*/  MOV R27, R32 ;  /* 0x00000020001b7202 */ /* 0x000fe40000000f00 */
[----:B------:R-:W-:Y:S02]  /*4030*/  MOV R30, 0x1f ;  /* 0x0000001f001e7802 */ /* 0x000fe40000000f00 */
[----:B------:R-:W-:Y:S02]  /*4040*/  MOV R33, 0xffffffff ;  /* 0xffffffff00217802 */ /* 0x000fe40000000f00 */
[----:B------:R-:W-:Y:S02]  /*4050*/  MOV R24, 0x4070 ;  /* 0x0000407000187802 */ /* 0x000fe40000000f00 */
[----:B------:R-:W-:Y:S05]  /*4060*/  CALL.REL.NOINC `($__internal_9_$__cuda_sm70_shflsync_down_p) ;  /* 0x000002f000007944 */ /* 0x000fea0003c00000 */
[----:B------:R-:W-:Y:S01]  /*4070*/  FADD.FTZ R29, R26, R29 ;  /* 0x0000001d1a1d7221 */ /* 0x000fe20000010000 */
[----:B0-----:R-:W-:Y:S01]  /*4080*/  HFMA2.MMA R28, -RZ, RZ, 0, 2.384185791015625e-07 ;  /* 0x00000004ff1c7435 */ /* 0x001fe200000001ff */
[----:B-1----:R-:W-:Y:S01]  /*4090*/  FADD.FTZ R32, R32, R27 ;  /* 0x0000001b20207221 */ /* 0x002fe20000010000 */
[----:B------:R-:W-:Y:S02]  /*40a0*/  MOV R30, 0x1f ;  /* 0x0000001f001e7802 */ /* 0x000fe40000000f00 */
[----:B------:R-:W-:-:S02]  /*40b0*/  MOV R33, 0xffffffff ;  /* 0xffffffff00217802 */ /* 0x000fc40000000f00 */
[----:B------:R-:W-:Y:S02]  /*40c0*/  MOV R27, R29 ;  /* 0x0000001d001b7202 */ /* 0x000fe40000000f00 */
[----:B------:R-:W-:Y:S02]  /*40d0*/  MOV R24, 0x40f0 ;  /* 0x000040f000187802 */ /* 0x000fe40000000f00 */
[----:B------:R-:W-:Y:S05]  /*40e0*/  CALL.REL.NOINC `($__internal_9_$__cuda_sm70_shflsync_down_p) ;  /* 0x0000027000007944 */ /* 0x000fea0003c00000 */
[----:B0-----:R-:W-:Y:S01]  /*40f0*/  HFMA2.MMA R28, -RZ, RZ, 0, 2.384185791015625e-07 ;  /* 0x00000004ff1c7435 */ /* 0x001fe200000001ff */
[----:B-1----:R-:W-:Y:S02]  /*4100*/  MOV R26, R27 ;  /* 0x0000001b001a7202 */ /* 0x002fe40000000f00 */
[----:B------:R-:W-:Y:S02]  /*4110*/  MOV R27, R32 ;  /* 0x00000020001b7202 */ /* 0x000fe40000000f00 */
[----:B------:R-:W-:Y:S02]  /*4120*/  MOV R30, 0x1f ;  /* 0x0000001f001e7802 */ /* 0x000fe40000000f00 */
[----:B------:R-:W-:Y:S02]  /*4130*/  MOV R33, 0xffffffff ;  /* 0xffffffff00217802 */ /* 0x000fe40000000f00 */
[----:B------:R-:W-:-:S02]  /*4140*/  MOV R24, 0x4160 ;  /* 0x0000416000187802 */ /* 0x000fc40000000f00 */
[----:B------:R-:W-:Y:S05]  /*4150*/  CALL.REL.NOINC `($__internal_9_$__cuda_sm70_shflsync_down_p) ;  /* 0x0000020000007944 */ /* 0x000fea0003c00000 */
[----:B------:R-:W-:Y:S01]  /*4160*/  FADD.FTZ R29, R26, R29 ;  /* 0x0000001d1a1d7221 */ /* 0x000fe20000010000 */
[----:B0-----:R-:W-:Y:S01]  /*4170*/  HFMA2.MMA R28, -RZ, RZ, 0, 1.1920928955078125e-07 ;  /* 0x00000002ff1c7435 */ /* 0x001fe200000001ff */
[----:B-1----:R-:W-:Y:S01]  /*4180*/  FADD.FTZ R32, R32, R27 ;  /* 0x0000001b20207221 */ /* 0x002fe20000010000 */
[----:B------:R-:W-:-:S02]  /*4190*/  MOV R30, 0x1f ;  /* 0x0000001f001e7802 */ /* 0x000fc40000000f00 */
[----:B------:R-:W-:Y:S02]  /*41a0*/  MOV R33, 0xffffffff ;  /* 0xffffffff00217802 */ /* 0x000fe40000000f00 */
[----:B------:R-:W-:Y:S02]  /*41b0*/  MOV R27, R29 ;  /* 0x0000001d001b7202 */ /* 0x000fe40000000f00 */
[----:B------:R-:W-:Y:S02]  /*41c0*/  MOV R24, 0x41e0 ;  /* 0x000041e000187802 */ /* 0x000fe40000000f00 */
[----:B------:R-:W-:Y:S05]  /*41d0*/  CALL.REL.NOINC `($__internal_9_$__cuda_sm70_shflsync_down_p) ;  /* 0x0000018000007944 */ /* 0x000fea0003c00000 */
[----:B0-----:R-:W-:Y:S01]  /*41e0*/  HFMA2.MMA R28, -RZ, RZ, 0, 1.1920928955078125e-07 ;  /* 0x00000002ff1c7435 */ /* 0x001fe200000001ff */
[----:B-1----:R-:W-:Y:S02]  /*41f0*/  MOV R26, R27 ;  /* 0x0000001b001a7202 */ /* 0x002fe40000000f00 */
[----:B------:R-:W-:Y:S02]  /*4200*/  MOV R27, R32 ;  /* 0x00000020001b7202 */ /* 0x000fe40000000f00 */
[----:B------:R-:W-:Y:S02]  /*4210*/  MOV R30, 0x1f ;  /* 0x0000001f001e7802 */ /* 0x000fe40000000f00 */
[----:B------:R-:W-:-:S02]  /*4220*/  MOV R33, 0xffffffff ;  /* 0xffffffff00217802 */ /* 0x000fc40000000f00 */
[----:B------:R-:W-:Y:S02]  /*4230*/  MOV R24, 0x4250 ;  /* 0x0000425000187802 */ /* 0x000fe40000000f00 */
[----:B------:R-:W-:Y:S05]  /*4240*/  CALL.REL.NOINC `($__internal_9_$__cuda_sm70_shflsync_down_p) ;  /* 0x0000011000007944 */ /* 0x000fea0003c00000 */
[----:B------:R-:W-:Y:S01]  /*4250*/  FADD.FTZ R29, R26, R29 ;  /* 0x0000001d1a1d7221 */ /* 0x000fe20000010000 */
[----:B0-----:R-:W-:Y:S01]  /*4260*/  HFMA2.MMA R28, -RZ, RZ, 0, 5.9604644775390625e-08 ;  /* 0x00000001ff1c7435 */ /* 0x001fe200000001ff */
[----:B-1----:R-:W-:Y:S01]  /*4270*/  FADD.FTZ R31, R32, R27 ;  /* 0x0000001b201f7221 */ /* 0x002fe20000010000 */
[----:B------:R-:W-:Y:S02]  /*4280*/  MOV R30, 0x1f ;  /* 0x0000001f001e7802 */ /* 0x000fe40000000f00 */
[----:B------:R-:W-:Y:S02]  /*4290*/  MOV R33, 0xffffffff ;  /* 0xffffffff00217802 */ /* 0x000fe40000000f00 */
[----:B------:R-:W-:Y:S02]  /*42a0*/  MOV R27, R29 ;  /* 0x0000001d001b7202 */ /* 0x000fe40000000f00 */
[----:B------:R-:W-:Y:S02]  /*42b0*/  MOV R24, 0x42d0 ;  /* 0x000042d000187802 */ /* 0x000fe40000000f00 */
[----:B------:R-:W-:Y:S05]  /*42c0*/  CALL.REL.NOINC `($__internal_9_$__cuda_sm70_shflsync_down_p) ;  /* 0x0000009000007944 */ /* 0x000fea0003c00000 */
[----:B0-----:R-:W-:Y:S01]  /*42d0*/  HFMA2.MMA R28, -RZ, RZ, 0, 5.9604644775390625e-08 ;  /* 0x00000001ff1c7435 */ /* 0x001fe200000001ff */
[----:B-1----:R-:W-:-:S02]  /*42e0*/  MOV R32, R27 ;  /* 0x0000001b00207202 */ /* 0x002fc40000000f00 */
[----:B------:R-:W-:Y:S02]  /*42f0*/  MOV R27, R31 ;  /* 0x0000001f001b7202 */ /* 0x000fe40000000f00 */
[----:B------:R-:W-:Y:S02]  /*4300*/  MOV R30, 0x1f ;  /* 0x0000001f001e7802 */ /* 0x000fe40000000f00 */
[----:B------:R-:W-:Y:S02]  /*4310*/  MOV R33, 0xffffffff ;  /* 0xffffffff00217802 */ /* 0x000fe40000000f00 */
[----:B------:R-:W-:Y:S02]  /*4320*/  MOV R24, 0x4340 ;  /* 0x0000434000187802 */ /* 0x000fe40000000f00 */
[----:B------:R-:W-:Y:S05]  /*4330*/  CALL.REL.NOINC `($__internal_9_$__cuda_sm70_shflsync_down_p) ;  /* 0x0000002000007944 */ /* 0x000fea0003c00000 */
[----:B-1----:R-:W-:Y:S01]  /*4340*/  MOV R24, R27 ;  /* 0x0000001b00187202 */ /* 0x002fe20000000f00 */
[----:B0-----:R-:W-:Y:S05]  /*4350*/  BRA `(.L_x_592) ;  /* 0xffffdae000007947 */ /* 0x001fea000383ffff */
        .weak           $__internal_9_$__cuda_sm70_shflsync_down_p
        .type           $__internal_9_$__cuda_sm70_shflsync_down_p,@function
        .size           $__internal_9_$__cuda_sm70_shflsync_down_p,(.L_x_11743 - $__internal_9_$__cuda_sm70_shflsync_down_p)
$__internal_9_$__cuda_sm70_shflsync_down_p:
[----:B------:R-:W-:Y:S01]  /*4360*/  HFMA2.MMA R25, -RZ, RZ, 0, 0 ;  /* 0x00000000ff197435 */ /* 0x000fe200000001ff */
[----:B------:R-:W-:Y:S04]  /*4370*/  WARPSYNC R33 ;  /* 0x0000002100007348 */ /* 0x000fe80003800000 */
[----:B------:R0:W1:Y:S01]  /*4380*/  SHFL.DOWN PT, R27, R27, R28, R30 ;  /* 0x0800001c1b1b7389 */ /* 0x00006200000e001e */
[----:B------:R-:W-:Y:S05]  /*4390*/  RET.REL.NODEC R24 `(_ZN10layer_norm13ln_bwd_kernelINS_13Kernel_traitsI13__nv_bfloat16S2_S2_S2_fjLj4096ELj1ELj1ELj4ELj16ENS_18Kernel_traits_baseILj4096ES2_S2_S2_S2_fjLj128EEEEELb1ELb0ELb0ELb1EEEvNS_9BwdParamsE) ;  /* 0xffffbc6018007950 */ /* 0x000fea0003c3ffff */
.L_x_593:
        /* <DEDUP_REMOVED lines=14> */
.L_x_11743:


//--------------------- .text._ZN10layer_norm22ln_bwd_finalize_kernelINS_22Kernel_traits_finalizeILj4096E13__nv_bfloat16S2_S2_S2_fjLb0ELj1024ELj4ENS_18Kernel_traits_baseILj4096ES2_S2_S2_S2_fjLj1024EEEEELb0ELb0EEEvNS_9BwdParamsE --------------------------
	.section	.text._ZN10layer_norm22ln_bwd_finalize_kernelINS_22Kernel_traits_finalizeILj4096E13__nv_bfloat16S2_S2_S2_fjLb0ELj1024ELj4ENS_18Kernel_traits_baseILj4096ES2_S2_S2_S2_fjLj1024EEEEELb0ELb0EEEvNS_9BwdParamsE,"ax",@progbits
	.sectioninfo	@"SHI_REGISTERS=30"
	.align	128
        .global         _ZN10layer_norm22ln_bwd_finalize_kernelINS_22Kernel_traits_finalizeILj4096E13__nv_bfloat16S2_S2_S2_fjLb0ELj1024ELj4ENS_18Kernel_traits_baseILj4096ES2_S2_S2_S2_fjLj1024EEEEELb0ELb0EEEvNS_9BwdParamsE
        .type           _ZN10layer_norm22ln_bwd_finalize_kernelINS_22Kernel_traits_finalizeILj4096E13__nv_bfloat16S2_S2_S2_fjLb0ELj1024ELj4ENS_18Kernel_traits_baseILj4096ES2_S2_S2_S2_fjLj1024EEEEELb0ELb0EEEvNS_9BwdParamsE,@function
        .size           _ZN10layer_norm22ln_bwd_finalize_kernelINS_22Kernel_traits_finalizeILj4096E13__nv_bfloat16S2_S2_S2_fjLb0ELj1024ELj4ENS_18Kernel_traits_baseILj4096ES2_S2_S2_S2_fjLj1024EEEEELb0ELb0EEEvNS_9BwdParamsE,(.L_x_11744 - _ZN10layer_norm22ln_bwd_finalize_kernelINS_22Kernel_traits_finalizeILj4096E13__nv_bfloat16S2_S2_S2_fjLb0ELj1024ELj4ENS_18Kernel_traits_baseILj4096ES2_S2_S2_S2_fjLj1024EEEEELb0ELb0EEEvNS_9BwdParamsE)
        .other          _ZN10layer_norm22ln_bwd_finalize_kernelINS_22Kernel_traits_finalizeILj4096E13__nv_bfloat16S2_S2_S2_fjLb0ELj1024ELj4ENS_18Kernel_traits_baseILj4096ES2_S2_S2_S2_fjLj1024EEEEELb0ELb0EEEvNS_9BwdParamsE,@"STO_CUDA_ENTRY STV_DEFAULT"
_ZN10layer_norm22ln_bwd_finalize_kernelINS_22Kernel_traits_finalizeILj4096E13__nv_bfloat16S2_S2_S2_fjLb0ELj1024ELj4ENS_18Kernel_traits_baseILj4096ES2_S2_S2_S2_fjLj1024EEEEELb0ELb0EEEvNS_9BwdParamsE:
.text._ZN10layer_norm22ln_bwd_finalize_kernelINS_22Kernel_traits_finalizeILj4096E13__nv_bfloat16S2_S2_S2_fjLb0ELj1024ELj4ENS_18Kernel_traits_baseILj4096ES2_S2_S2_S2_fjLj1024EEEEELb0ELb0EEEvNS_9BwdParamsE:
[----:B------:R-:W-:Y:S02]  /*0000*/  MOV R1, c[0x0][0x28] ;  /* 0x00000a0000017a02 */ /* 0x000fe40000000f00 */
[----:B------:R-:W0:Y:S04]  /*0010*/  S2R R2, SR_CTAID.X ;  /* 0x0000000000027919 */ /* 0x000e280000002500 */
[----:B------:R-:W1:Y:S01]  /*0020*/  S2R R0, SR_TID.X ;  /* 0x0000000000007919 */ /* 0x000e620000002100 */
[----:B0-----:R-:W-:Y:S01]  /*0030*/  IMAD.SHL.U32 R3, R2, 0x20, RZ ;  /* 0x0000002002037824 */ /* 0x001fe200078e00ff */
[----:B-1----:R-:W-:-:S04]  /*0040*/  LOP3.LUT R16, R0, 0x1f, RZ, 0xc0, !PT ;  /* 0x0000001f00107812 */ /* 0x002fc800078ec0ff */
[----:B------:R-:W-:-:S04]  /*0050*/  LOP3.LUT R18, R3, 0xffffffe0, R16, 0xe2, !PT ;  /* 0xffffffe003127812 */ /* 0x000fc800078ee210 */
[----:B------:R-:W-:-:S13]  /*0060*/  ISETP.GT.U32.AND P0, PT, R18, 0xfff, PT ;  /* 0x00000fff1200780c */ /* 0x000fda0003f04070 */
[----:B------:R-:W-:Y:S05]  /*0070*/  @P0 EXIT ;  /* 0x000000000000094d */ /* 0x000fea0003800000 */
[--C-:B------:R-:W-:Y:S01]  /*0080*/  SHF.R.U32.HI R17, RZ, 0x5, R0.reuse ;  /* 0x00000005ff117819 */ /* 0x100fe20000011600 */
[----:B------:R-:W-:Y:S01]  /*0090*/  ULDC.64 UR4, c[0x0][0x118] ;  /* 0x0000460000047ab9 */ /* 0x000fe20000000a00 */
[----:B------:R-:W-:Y:S02]  /*00a0*/  SHF.L.U32 R2, R2, 0x4, RZ ;  /* 0x0000000402027819 */ /* 0x000fe400000006ff */
[----:B------:R-:W-:Y:S02]  /*00b0*/  LOP3.LUT R20, R0, 0x3fffffe0, RZ, 0xc0, !PT ;  /* 0x3fffffe000147812 */ /* 0x000fe400078ec0ff */
[----:B------:R-:W-:Y:S02]  /*00c0*/  LOP3.LUT R19, R2, 0x7ffffff0, RZ, 0xc0, !PT ;  /* 0x7ffffff002137812 */ /* 0x000fe400078ec0ff */
[C---:B------:R-:W-:Y:S02]  /*00d0*/  LOP3.LUT R21, R17.reuse, 0x1f, R0, 0x78, !PT ;  /* 0x0000001f11157812 */ /* 0x040fe400078e7800 */
[----:B------:R-:W-:Y:S01]  /*00e0*/  ISETP.NE.AND P0, PT, R17, 0x1f, PT ;  /* 0x0000001f1100780c */ /* 0x000fe20003f05270 */
[----:B------:R-:W-:Y:S01]  /*00f0*/  IMAD.IADD R19, R16, 0x1, R19 ;  /* 0x0000000110137824 */ /* 0x000fe200078e0213 */
[----:B------:R-:W-:Y:S01]  /*0100*/  IADD3 R20, R20, R21, RZ ;  /* 0x0000001514147210 */ /* 0x000fe20007ffe0ff */
[C---:B------:R-:W-:Y:S01]  /*0110*/  IMAD R21, R16.reuse, 0x20, R21 ;  /* 0x0000002010157824 */ /* 0x040fe200078e0215 */
[----:B------:R-:W-:-:S02]  /*0120*/  ISETP.GT.U32.OR P0, PT, R16, 0xf, P0 ;  /* 0x0000000f1000780c */ /* 0x000fc40000704470 */
.L_x_607:
[----:B------:R-:W-:Y:S01]  /*0130*/  ISETP.GE.U32.AND P1, PT, R17, c[0x0][0x160], PT ;  /* 0x0000580011007a0c */ /* 0x000fe20003f26070 */
[----:B------:R-:W-:Y:S01]  /*0140*/  BSSY B0, `(.L_x_594) ;  /* 0x0000063000007945 */ /* 0x000fe20003800000 */
[----:B------:R-:W-:Y:S01]  /*0150*/  HFMA2.MMA R24, -RZ, RZ, 0, 0 ;  /* 0x00000000ff187435 */ /* 0x000fe200000001ff */
[----:B------:R-:W-:Y:S01]  /*0160*/  IMAD.MOV.U32 R23, RZ, RZ, RZ ;  /* 0x000000ffff177224 */ /* 0x000fe200078e00ff */
[----:B------:R-:W-:-:S13]  /*0170*/  ISETP.GE.U32.OR P1, PT, R18, c[0x0][0x168], P1 ;  /* 0x00005a0012007a0c */ /* 0x000fda0000f26470 */
[----:B------:R-:W-:Y:S05]  /*0180*/  @P1 BRA `(.L_x_595) ;  /* 0x000005e000001947 */ /* 0x000fea0003800000 */
[----:B------:R-:W-:Y:S02]  /*0190*/  ISETP.GE.U32.AND P2, PT, R17, c[0x0][0x160], PT ;  /* 0x0000580011007a0c */ /* 0x000fe40003f46070 */
[----:B------:R-:W-:-:S11]  /*01a0*/  MOV R25, R17 ;  /* 0x0000001100197202 */ /* 0x000fd60000000f00 */
[----:B------:R-:W-:Y:S02]  /*01b0*/  @P2 IMAD.MOV.U32 R3, RZ, RZ, 0x4 ;  /* 0x00000004ff032424 */ /* 0x000fe400078e00ff */
[----:B------:R-:W-:-:S04]  /*01c0*/  @P2 IMAD R2, R25, c[0x0][0x168], R18 ;  /* 0x00005a0019022a24 */ /* 0x000fc800078e0212 */
[----:B------:R-:W-:-:S04]  /*01d0*/  @P2 IMAD.WIDE.U32 R4, R2, R3, c[0x0][0x228] ;  /* 0x00008a0002042625 */ /* 0x000fc800078e0003 */
[----:B------:R-:W-:Y:S02]  /*01e0*/  @P2 IMAD.WIDE.U32 R2, R2, R3, c[0x0][0x220] ;  /* 0x0000880002022625 */ /* 0x000fe400078e0003 */
[----:B------:R-:W2:Y:S04]  /*01f0*/  @P2 LDG.E R5, [R4.64] ;  /* 0x0000000404052981 */ /* 0x000ea8000c1e1900 */
[----:B------:R-:W3:Y:S01]  /*0200*/  @P2 LDG.E R2, [R2.64] ;  /* 0x0000000402022981 */ /* 0x000ee2000c1e1900 */
[----:B------:R-:W-:Y:S01]  /*0210*/  @P2 IADD3 R25, R25, 0x20, RZ ;  /* 0x0000002019192810 */ /* 0x000fe20007ffe0ff */
[----:B------:R-:W-:Y:S01]  /*0220*/  IMAD.MOV.U32 R23, RZ, RZ, RZ ;  /* 0x000000ffff177224 */ /* 0x000fe200078e00ff */
[----:B------:R-:W-:Y:S01]  /*0230*/  MOV R24, RZ ;  /* 0x000000ff00187202 */ /* 0x000fe20000000f00 */
[----:B------:R-:W-:Y:S01]  /*0240*/  BSSY B1, `(.L_x_596) ;  /* 0x000002e000017945 */ /* 0x000fe20003800000 */
[----:B------:R-:W-:-:S02]  /*0250*/  ISETP.GE.U32.AND P1, PT, R25, c[0x0][0x160], PT ;  /* 0x0000580019007a0c */ /* 0x000fc40003f26070 */
[----:B------:R-:W-:-:S04]  /*0260*/  IADD3 R6, -R25, c[0x0][0x160], RZ ;  /* 0x0000580019067a10 */ /* 0x000fc80007ffe1ff */
[----:B------:R-:W-:Y:S01]  /*0270*/  ISETP.LE.U32.OR P1, PT, R6, 0x60, P1 ;  /* 0x000000600600780c */ /* 0x000fe20000f23470 */
[----:B--2---:R-:W-:Y:S02]  /*0280*/  @P2 FADD.FTZ R24, R24, R5 ;  /* 0x0000000518182221 */ /* 0x004fe40000010000 */
[----:B---3--:R-:W-:Y:S01]  /*0290*/  @P2 FADD.FTZ R23, R23, R2 ;  /* 0x0000000217172221 */ /* 0x008fe20000010000 */
[----:B------:R-:W-:-:S09]  /*02a0*/  PLOP3.LUT P2, PT, P2, PT, PT, 0x8, 0x0 ;  /* 0x000000000000781c */ /* 0x000fd2000174e170 */
[----:B------:R-:W-:Y:S05]  /*02b0*/  @P1 BRA `(.L_x_597) ;  /* 0x0000026000001947 */ /* 0x000fea0003800000 */
[----:B------:R-:W-:Y:S02]  /*02c0*/  MOV R22, c[0x0][0x160] ;  /* 0x0000580000167a02 */ /* 0x000fe40000000f00 */
[----:B------:R-:W-:Y:S02]  /*02d0*/  PLOP3.LUT P2, PT, PT, PT, PT, 0x8, 0x0 ;  /* 0x000000000000781c */ /* 0x000fe40003f4e170 */
[----:B------:R-:W-:Y:S02]  /*02e0*/  IADD3 R22, R22, -0x60, RZ ;  /* 0xffffffa016167810 */ /* 0x000fe40007ffe0ff */
.L_x_598:
[----:B------:R-:W-:Y:S01]  /*02f0*/  IMAD.MOV.U32 R14, RZ, RZ, 0x4 ;  /* 0x00000004ff0e7424 */ /* 0x000fe200078e00ff */
[C---:B------:R-:W-:Y:S01]  /*0300*/  IADD3 R3, R25.reuse, 0x20, RZ ;  /* 0x0000002019037810 */ /* 0x040fe20007ffe0ff */
[C---:B------:R-:W-:Y:S01]  /*0310*/  IMAD R13, R25.reuse, c[0x0][0x168], R18 ;  /* 0x00005a00190d7a24 */ /* 0x040fe200078e0212 */
[----:B------:R-:W-:-:S03]  /*0320*/  IADD3 R5, R25, 0x40, RZ ;  /* 0x0000004019057810 */ /* 0x000fc60007ffe0ff */
[----:B------:R-:W-:Y:S01]  /*0330*/  IMAD.WIDE.U32 R26, R13, R14, c[0x0][0x220] ;  /* 0x000088000d1a7625 */ /* 0x000fe200078e000e */
[----:B------:R-:W-:-:S03]  /*0340*/  IADD3 R15, R25, 0x60, RZ ;  /* 0x00000060190f7810 */ /* 0x000fc60007ffe0ff */
[--C-:B------:R-:W-:Y:S02]  /*0350*/  IMAD R3, R3, c[0x0][0x168], R18.reuse ;  /* 0x00005a0003037a24 */ /* 0x100fe400078e0212 */
[-C--:B------:R-:W-:Y:S01]  /*0360*/  IMAD.WIDE.U32 R12, R13, R14.reuse, c[0x0][0x228] ;  /* 0x00008a000d0c7625 */ /* 0x080fe200078e000e */
[----:B------:R-:W2:Y:S03]  /*0370*/  LDG.E R26, [R26.64] ;  /* 0x000000041a1a7981 */ /* 0x000ea6000c1e1900 */
[----:B------:R-:W-:Y:S02]  /*0380*/  IMAD R11, R5, c[0x0][0x168], R18 ;  /* 0x00005a00050b7a24 */ /* 0x000fe400078e0212 */
[CC--:B------:R-:W-:Y:S01]  /*0390*/  IMAD.WIDE.U32 R4, R3.reuse, R14.reuse, c[0x0][0x220] ;  /* 0x0000880003047625 */ /* 0x0c0fe200078e000e */
[----:B------:R-:W3:Y:S03]  /*03a0*/  LDG.E R13, [R12.64] ;  /* 0x000000040c0d7981 */ /* 0x000ee6000c1e1900 */
[----:B------:R-:W-:-:S02]  /*03b0*/  IMAD.WIDE.U32 R6, R3, R14, c[0x0][0x228] ;  /* 0x00008a0003067625 */ /* 0x000fc400078e000e */
[----:B------:R-:W4:Y:S02]  /*03c0*/  LDG.E R4, [R4.64] ;  /* 0x0000000404047981 */ /* 0x000f24000c1e1900 */
[----:B------:R-:W-:Y:S02]  /*03d0*/  IMAD R15, R15, c[0x0][0x168], R18 ;  /* 0x00005a000f0f7a24 */ /* 0x000fe400078e0212 */
[CC--:B------:R-:W-:Y:S01]  /*03e0*/  IMAD.WIDE.U32 R8, R11.reuse, R14.reuse, c[0x0][0x220] ;  /* 0x000088000b087625 */ /* 0x0c0fe200078e000e */
[----:B------:R-:W5:Y:S03]  /*03f0*/  LDG.E R6, [R6.64] ;  /* 0x0000000406067981 */ /* 0x000f66000c1e1900 */
[-C--:B------:R-:W-:Y:S02]  /*0400*/  IMAD.WIDE.U32 R2, R11, R14.reuse, c[0x0][0x228] ;  /* 0x00008a000b027625 */ /* 0x080fe400078e000e */
[----:B------:R-:W5:Y:S02]  /*0410*/  LDG.E R8, [R8.64] ;  /* 0x0000000408087981 */ /* 0x000f64000c1e1900 */
[----:B------:R-:W-:-:S02]  /*0420*/  IMAD.WIDE.U32 R10, R15, R14, c[0x0][0x220] ;  /* 0x000088000f0a7625 */ /* 0x000fc400078e000e */
[----:B------:R-:W5:Y:S02]  /*0430*/  LDG.E R3, [R2.64] ;  /* 0x0000000402037981 */ /* 0x000f64000c1e1900 */
[----:B------:R-:W-:Y:S02]  /*0440*/  IMAD.WIDE.U32 R14, R15, R14, c[0x0][0x228] ;  /* 0x00008a000f0e7625 */ /* 0x000fe400078e000e */
[----:B------:R-:W5:Y:S04]  /*0450*/  LDG.E R10, [R10.64] ;  /* 0x000000040a0a7981 */ /* 0x000f68000c1e1900 */
[----:B------:R-:W5:Y:S01]  /*0460*/  LDG.E R15, [R14.64] ;  /* 0x000000040e0f7981 */ /* 0x000f62000c1e1900 */
[----:B------:R-:W-:-:S04]  /*0470*/  IADD3 R25, R25, 0x80, RZ ;  /* 0x0000008019197810 */ /* 0x000fc80007ffe0ff */
[----:B------:R-:W-:Y:S01]  /*0480*/  ISETP.GE.U32.AND P1, PT, R25, R22, PT ;  /* 0x000000161900720c */ /* 0x000fe20003f26070 */
[----:B--2---:R-:W-:Y:S02]  /*0490*/  FADD.FTZ R23, R26, R23 ;  /* 0x000000171a177221 */ /* 0x004fe40000010000 */
[----:B---3--:R-:W-:Y:S02]  /*04a0*/  FADD.FTZ R13, R13, R24 ;  /* 0x000000180d0d7221 */ /* 0x008fe40000010000 */
[----:B----4-:R-:W-:Y:S02]  /*04b0*/  FADD.FTZ R23, R23, R4 ;  /* 0x0000000417177221 */ /* 0x010fe40000010000 */
[----:B-----5:R-:W-:Y:S02]  /*04c0*/  FADD.FTZ R6, R13, R6 ;  /* 0x000000060d067221 */ /* 0x020fe40000010000 */
[----:B------:R-:W-:Y:S02]  /*04d0*/  FADD.FTZ R23, R23, R8 ;  /* 0x0000000817177221 */ /* 0x000fe40000010000 */
[----:B------:R-:W-:-:S02]  /*04e0*/  FADD.FTZ R6, R6, R3 ;  /* 0x0000000306067221 */ /* 0x000fc40000010000 */
[----:B------:R-:W-:Y:S02]  /*04f0*/  FADD.FTZ R23, R23, R10 ;  /* 0x0000000a17177221 */ /* 0x000fe40000010000 */
[----:B------:R-:W-:Y:S01]  /*0500*/  FADD.FTZ R24, R6, R15 ;  /* 0x0000000f06187221 */ /* 0x000fe20000010000 */
[----:B------:R-:W-:Y:S05]  /*0510*/  @!P1 BRA `(.L_x_598) ;  /* 0xfffffdd000009947 */ /* 0x000fea000383ffff */
.L_x_597:
[----:B------:R-:W-:Y:S05]  /*0520*/  BSYNC B1 ;  /* 0x0000000000017941 */ /* 0x000fea0003800000 */
.L_x_596:
[C---:B------:R-:W-:Y:S01]  /*0530*/  ISETP.GE.U32.AND P1, PT, R25.reuse, c[0x0][0x160], PT ;  /* 0x0000580019007a0c */ /* 0x040fe20003f26070 */
[----:B------:R-:W-:Y:S01]  /*0540*/  BSSY B1, `(.L_x_599) ;  /* 0x0000016000017945 */ /* 0x000fe20003800000 */
[----:B------:R-:W-:-:S04]  /*0550*/  IADD3 R2, -R25, c[0x0][0x160], RZ ;  /* 0x0000580019027a10 */ /* 0x000fc80007ffe1ff */
[----:B------:R-:W-:-:S13]  /*0560*/  ISETP.LE.U32.OR P1, PT, R2, 0x20, P1 ;  /* 0x000000200200780c */ /* 0x000fda0000f23470 */
[----:B------:R-:W-:Y:S05]  /*0570*/  @P1 BRA `(.L_x_600) ;  /* 0x0000012000001947 */ /* 0x000fea0003800000 */
[----:B------:R-:W-:Y:S01]  /*0580*/  HFMA2.MMA R7, -RZ, RZ, 0, 2.384185791015625e-07 ;  /* 0x00000004ff077435 */ /* 0x000fe200000001ff */
[C---:B------:R-:W-:Y:S01]  /*0590*/  IADD3 R3, R25.reuse, 0x20, RZ ;  /* 0x0000002019037810 */ /* 0x040fe20007ffe0ff */
[----:B------:R-:W-:-:S04]  /*05a0*/  IMAD R2, R25, c[0x0][0x168], R18 ;  /* 0x00005a0019027a24 */ /* 0x000fc800078e0212 */
[----:B------:R-:W-:-:S04]  /*05b0*/  IMAD R6, R3, c[0x0][0x168], R18 ;  /* 0x00005a0003067a24 */ /* 0x000fc800078e0212 */
[----:B------:R-:W-:-:S04]  /*05c0*/  IMAD.WIDE.U32 R8, R2, R7, c[0x0][0x220] ;  /* 0x0000880002087625 */ /* 0x000fc800078e0007 */
[-C--:B------:R-:W-:Y:S02]  /*05d0*/  IMAD.WIDE.U32 R2, R2, R7.reuse, c[0x0][0x228] ;  /* 0x00008a0002027625 */ /* 0x080fe400078e0007 */
[----:B------:R-:W2:Y:S02]  /*05e0*/  LDG.E R8, [R8.64] ;  /* 0x0000000408087981 */ /* 0x000ea4000c1e1900 */
[CC--:B------:R-:W-:Y:S02]  /*05f0*/  IMAD.WIDE.U32 R4, R6.reuse, R7.reuse, c[0x0][0x220] ;  /* 0x0000880006047625 */ /* 0x0c0fe400078e0007 */
[----:B------:R-:W3:Y:S02]  /*0600*/  LDG.E R3, [R2.64] ;  /* 0x0000000402037981 */ /* 0x000ee4000c1e1900 */
[----:B------:R-:W-:Y:S02]  /*0610*/  IMAD.WIDE.U32 R6, R6, R7, c[0x0][0x228] ;  /* 0x00008a0006067625 */ /* 0x000fe400078e0007 */
[----:B------:R-:W4:Y:S04]  /*0620*/  LDG.E R4, [R4.64] ;  /* 0x0000000404047981 */ /* 0x000f28000c1e1900 */
[----:B------:R-:W5:Y:S01]  /*0630*/  LDG.E R7, [R6.64] ;  /* 0x0000000406077981 */ /* 0x000f62000c1e1900 */
[----:B------:R-:W-:-:S02]  /*0640*/  PLOP3.LUT P2, PT, PT, PT, PT, 0x8, 0x0 ;  /* 0x000000000000781c */ /* 0x000fc40003f4e170 */
[----:B------:R-:W-:Y:S01]  /*0650*/  IADD3 R25, R25, 0x40, RZ ;  /* 0x0000004019197810 */ /* 0x000fe20007ffe0ff */
[----:B--2---:R-:W-:Y:S02]  /*0660*/  FADD.FTZ R23, R23, R8 ;  /* 0x0000000817177221 */ /* 0x004fe40000010000 */
[----:B---3--:R-:W-:Y:S02]  /*0670*/  FADD.FTZ R24, R24, R3 ;  /* 0x0000000318187221 */ /* 0x008fe40000010000 */
[----:B----4-:R-:W-:Y:S02]  /*0680*/  FADD.FTZ R23, R23, R4 ;  /* 0x0000000417177221 */ /* 0x010fe40000010000 */
[----:B-----5:R-:W-:Y:S02]  /*0690*/  FADD.FTZ R24, R24, R7 ;  /* 0x0000000718187221 */ /* 0x020fe40000010000 */
.L_x_600:
[----:B------:R-:W-:Y:S05]  /*06a0*/  BSYNC B1 ;  /* 0x0000000000017941 */ /* 0x000fea0003800000 */
.L_x_599:
[----:B------:R-:W-:Y:S01]  /*06b0*/  ISETP.LT.U32.OR P2, PT, R25, c[0x0][0x160], P2 ;  /* 0x0000580019007a0c */ /* 0x000fe20001741470 */
[----:B------:R-:W-:-:S12]  /*06c0*/  BSSY B1, `(.L_x_595) ;  /* 0x000000a000017945 */ /* 0x000fd80003800000 */
[----:B------:R-:W-:Y:S05]  /*06d0*/  @!P2 BRA `(.L_x_601) ;  /* 0x000000800000a947 */ /* 0x000fea0003800000 */
[----:B------:R-:W-:Y:S02]  /*06e0*/  IMAD.MOV.U32 R3, RZ, RZ, 0x4 ;  /* 0x00000004ff037424 */ /* 0x000fe400078e00ff */
[----:B------:R-:W-:-:S04]  /*06f0*/  IMAD R2, R25, c[0x0][0x168], R18 ;  /* 0x00005a0019027a24 */ /* 0x000fc800078e0212 */
[----:B------:R-:W-:-:S04]  /*0700*/  IMAD.WIDE.U32 R4, R2, R3, c[0x0][0x228] ;  /* 0x00008a0002047625 */ /* 0x000fc800078e0003 */
[----:B------:R-:W-:Y:S02]  /*0710*/  IMAD.WIDE.U32 R2, R2, R3, c[0x0][0x220] ;  /* 0x0000880002027625 */ /* 0x000fe400078e0003 */
[----:B------:R-:W2:Y:S04]  /*0720*/  LDG.E R5, [R4.64] ;  /* 0x0000000404057981 */ /* 0x000ea8000c1e1900 */
[----:B------:R-:W3:Y:S01]  /*0730*/  LDG.E R2, [R2.64] ;  /* 0x0000000402027981 */ /* 0x000ee2000c1e1900 */
[----:B--2---:R-:W-:Y:S02]  /*0740*/  FADD.FTZ R24, R24, R5 ;  /* 0x0000000518187221 */ /* 0x004fe40000010000 */
[----:B---3--:R-:W-:Y:S02]  /*0750*/  FADD.FTZ R23, R23, R2 ;  /* 0x0000000217177221 */ /* 0x008fe40000010000 */
.L_x_601:
[----:B------:R-:W-:Y:S05]  /*0760*/  BSYNC B1 ;  /* 0x0000000000017941 */ /* 0x000fea0003800000 */
.L_x_595:
[----:B------:R-:W-:Y:S05]  /*0770*/  BSYNC B0 ;  /* 0x0000000000007941 */ /* 0x000fea0003800000 */
.L_x_594:
[----:B------:R-:W-:Y:S01]  /*0780*/  ISETP.GT.U32.AND P1, PT, R0, 0x3ff, PT ;  /* 0x000003ff0000780c */ /* 0x000fe20003f24070 */
[----:B------:R0:W-:Y:S01]  /*0790*/  STS [R20.X4], R24 ;  /* 0x0000001814007388 */ /* 0x0001e20000004800 */
[----:B------:R-:W-:Y:S03]  /*07a0*/  WARPSYNC 0xffffffff ;  /* 0xffffffff00007948 */ /* 0x000fe60003800000 */
[----:B------:R0:W-:Y:S04]  /*07b0*/  STS [R20.X4+0x1000], R23 ;  /* 0x0010001714007388 */ /* 0x0001e80000004800 */
[----:B------:R-:W-:Y:S06]  /*07c0*/  BAR.SYNC.DEFER_BLOCKING 0x0 ;  /* 0x0000000000007b1d */ /* 0x000fec0000010000 */
[----:B------:R-:W-:Y:S05]  /*07d0*/  @P1 BRA `(.L_x_602) ;  /* 0x000001b000001947 */ /* 0x000fea0003800000 */
[----:B0-----:R0:W1:Y:S01]  /*07e0*/  LDS R4, [R21.X4] ;  /* 0x0000000015047984 */ /* 0x0010620000004800 */
[----:B------:R-:W-:-:S03]  /*07f0*/  ISETP.NE.AND P1, PT, R16, RZ, PT ;  /* 0x000000ff1000720c */ /* 0x000fc60003f25270 */
[----:B------:R0:W2:Y:S01]  /*0800*/  LDS R5, [R21.X4+0x1000] ;  /* 0x0010000015057984 */ /* 0x0000a20000004800 */
[----:B------:R-:W-:Y:S07]  /*0810*/  BRA.DIV ~URZ, `(.L_x_603) ;  /* 0x000002e27f007947 */ /* 0x000fee000b800000 */
[----:B--2---:R2:W3:Y:S02]  /*0820*/  SHFL.BFLY PT, R2, R5, 0x1, 0x1f ;  /* 0x0c201f0005027f89 */ /* 0x0044e400000e0000 */
.L_x_608:
[----:B---3--:R-:W-:Y:S01]  /*0830*/  FADD.FTZ R9, R5, R2 ;  /* 0x0000000205097221 */ /* 0x008fe20000010000 */
[----:B------:R-:W-:Y:S05]  /*0840*/  BRA.DIV ~URZ, `(.L_x_604) ;  /* 0x000003327f007947 */ /* 0x000fea000b800000 */
[----:B-1----:R-:W1:Y:S04]  /*0850*/  SHFL.BFLY PT, R3, R4, 0x1, 0x1f ;  /* 0x0c201f0004037f89 */ /* 0x002e6800000e0000 */
[----:B------:R-:W3:Y:S01]  /*0860*/  SHFL.BFLY PT, R2, R9, 0x2, 0x1f ;  /* 0x0c401f0009027f89 */ /* 0x000ee200000e0000 */
[----:B-12---:R-:W-:Y:S02]  /*0870*/  FADD.FTZ R5, R4, R3 ;  /* 0x0000000304057221 */ /* 0x006fe40000010000 */
[----:B---3--:R-:W-:-:S03]  /*0880*/  FADD.FTZ R2, R9, R2 ;  /* 0x0000000209027221 */ /* 0x008fc60000010000 */
[----:B------:R-:W1:Y:S04]  /*0890*/  SHFL.BFLY PT, R6, R5, 0x2, 0x1f ;  /* 0x0c401f0005067f89 */ /* 0x000e6800000e0000 */
[----:B------:R-:W2:Y:S01]  /*08a0*/  SHFL.BFLY PT, R3, R2, 0x4, 0x1f ;  /* 0x0c801f0002037f89 */ /* 0x000ea200000e0000 */
[----:B-1----:R-:W-:Y:S02]  /*08b0*/  FADD.FTZ R7, R5, R6 ;  /* 0x0000000605077221 */ /* 0x002fe40000010000 */
[----:B--2---:R-:W-:-:S03]  /*08c0*/  FADD.FTZ R3, R2, R3 ;  /* 0x0000000302037221 */ /* 0x004fc60000010000 */
[----:B------:R-:W1:Y:S02]  /*08d0*/  SHFL.BFLY PT, R6, R7, 0x4, 0x1f ;  /* 0x0c801f0007067f89 */ /* 0x000e6400000e0000 */
[----:B-1----:R-:W-:Y:S02]  /*08e0*/  FADD.FTZ R8, R7, R6 ;  /* 0x0000000607087221 */ /* 0x002fe40000010000 */
[----:B------:R-:W1:Y:S04]  /*08f0*/  SHFL.BFLY PT, R6, R3, 0x8, 0x1f ;  /* 0x0d001f0003067f89 */ /* 0x000e6800000e0000 */
[----:B------:R-:W2:Y:S01]  /*0900*/  SHFL.BFLY PT, R9, R8, 0x8, 0x1f ;  /* 0x0d001f0008097f89 */ /* 0x000ea200000e0000 */
[----:B-1----:R-:W-:Y:S02]  /*0910*/  FADD.FTZ R6, R3, R6 ;  /* 0x0000000603067221 */ /* 0x002fe40000010000 */
[----:B--2---:R-:W-:-:S03]  /*0920*/  FADD.FTZ R9, R8, R9 ;  /* 0x0000000908097221 */ /* 0x004fc60000010000 */
[----:B------:R1:W2:Y:S04]  /*0930*/  SHFL.BFLY PT, R5, R6, 0x10, 0x1f ;  /* 0x0e001f0006057f89 */ /* 0x0002a800000e0000 */
[----:B------:R1:W3:Y:S02]  /*0940*/  SHFL.BFLY PT, R4, R9, 0x10, 0x1f ;  /* 0x0e001f0009047f89 */ /* 0x0002e400000e0000 */
.L_x_609:
[----:B---3--:R-:W-:Y:S02]  /*0950*/  FADD.FTZ R4, R4, R9 ;  /* 0x0000000904047221 */ /* 0x008fe40000010000 */
[----:B-12---:R-:W-:-:S03]  /*0960*/  FADD.FTZ R6, R5, R6 ;  /* 0x0000000605067221 */ /* 0x006fc60000010000 */
[----:B------:R1:W-:Y:S04]  /*0970*/  @!P1 STS [R17.X4+0x2000], R4 ;  /* 0x0020000411009388 */ /* 0x0003e80000004800 */
[----:B------:R1:W-:Y:S02]  /*0980*/  @!P1 STS [R17.X4+0x2080], R6 ;  /* 0x0020800611009388 */ /* 0x0003e40000004800 */
.L_x_602:
[----:B0-----:R-:W-:Y:S01]  /*0990*/  SHF.L.U32 R2, R19, 0x1, RZ ;  /* 0x0000000113027819 */ /* 0x001fe200000006ff */
[----:B------:R-:W-:Y:S01]  /*09a0*/  WARPSYNC 0xffffffff ;  /* 0xffffffff00007948 */ /* 0x000fe20003800000 */
[----:B------:R-:W-:Y:S02]  /*09b0*/  BAR.SYNC.DEFER_BLOCKING 0x0 ;  /* 0x0000000000007b1d */ /* 0x000fe40000010000 */
[----:B------:R-:W-:-:S04]  /*09c0*/  ISETP.GE.U32.OR P1, PT, R2, c[0x0][0x168], P0 ;  /* 0x00005a0002007a0c */ /* 0x000fc80000726470 */
[----:B------:R-:W-:Y:S09]  /*09d0*/  BSSY B0, `(.L_x_605) ;  /* 0x000000d000007945 */ /* 0x000ff20003800000 */
[----:B------:R-:W-:Y:S05]  /*09e0*/  @P1 BRA `(.L_x_606) ;  /* 0x000000b000001947 */ /* 0x000fea0003800000 */
[----:B------:R-:W-:Y:S01]  /*09f0*/  IMAD.SHL.U32 R2, R0, 0x8, RZ ;  /* 0x0000000800027824 */ /* 0x000fe200078e00ff */
[----:B------:R-:W-:-:S04]  /*0a00*/  HFMA2.MMA R10, -RZ, RZ, 0, 2.384185791015625e-07 ;  /* 0x00000004ff0a7435 */ /* 0x000fc800000001ff */
[----:B-1----:R-:W-:-:S05]  /*0a10*/  LOP3.LUT R6, R2, 0xf8, RZ, 0xc0, !PT ;  /* 0x000000f802067812 */ /* 0x002fca00078ec0ff */
[----:B------:R-:W0:Y:S01]  /*0a20*/  LDS.64 R4, [R6+0x2000] ;  /* 0x0020000006047984 */ /* 0x000e220000000a00 */
[----:B------:R-:W-:-:S03]  /*0a30*/  IMAD.WIDE.U32 R2, R19, R10, c[0x0][0x268] ;  /* 0x00009a0013027625 */ /* 0x000fc600078e000a */
[----:B------:R-:W1:Y:S01]  /*0a40*/  LDS.64 R8, [R6+0x2080] ;  /* 0x0020800006087984 */ /* 0x000e620000000a00 */
[----:B0-----:R-:W-:Y:S01]  /*0a50*/  F2FP.BF16.PACK_AB R7, R5, R4 ;  /* 0x000000040507723e */ /* 0x001fe200000010ff */
[----:B------:R-:W-:Y:S01]  /*0a60*/  IMAD.WIDE.U32 R4, R19, R10, c[0x0][0x260] ;  /* 0x0000980013047625 */ /* 0x000fe200078e000a */
[----:B-1----:R-:W-:-:S03]  /*0a70*/  F2FP.BF16.PACK_AB R9, R9, R8 ;  /* 0x000000080909723e */ /* 0x002fc600000010ff */
[----:B------:R0:W-:Y:S04]  /*0a80*/  STG.E [R2.64], R7 ;  /* 0x0000000702007986 */ /* 0x0001e8000c101904 */
[----:B------:R0:W-:Y:S02]  /*0a90*/  STG.E [R4.64], R9 ;  /* 0x0000000904007986 */ /* 0x0001e4000c101904 */
.L_x_606:
[----:B------:R-:W-:Y:S05]  /*0aa0*/  BSYNC B0 ;  /* 0x0000000000007941 */ /* 0x000fea0003800000 */
.L_x_605:
[C---:B------:R-:W-:Y:S02]  /*0ab0*/  ISETP.GT.U32.AND P1, PT, R18.reuse, -0x1001, PT ;  /* 0xffffefff1200780c */ /* 0x040fe40003f24070 */
[----:B------:R-:W-:Y:S02]  /*0ac0*/  IADD3 R18, R18, 0x1000, RZ ;  /* 0x0000100012127810 */ /* 0x000fe40007ffe0ff */
[----:B------:R-:W-:-:S09]  /*0ad0*/  IADD3 R19, R19, 0x800, RZ ;  /* 0x0000080013137810 */ /* 0x000fd20007ffe0ff */
[----:B01----:R-:W-:Y:S05]  /*0ae0*/  @P1 BRA `(.L_x_607) ;  /* 0xfffff64000001947 */ /* 0x003fea000383ffff */
[----:B------:R-:W-:Y:S05]  /*0af0*/  EXIT ;  /* 0x000000000000794d */ /* 0x000fea0003800000 */
.L_x_603:
[----:B--2---:R-:W-:Y:S01]  /*0b00*/  IMAD.MOV.U32 R9, RZ, RZ, R5 ;  /* 0x000000ffff097224 */ /* 0x004fe200078e0005 */
[----:B------:R-:W-:Y:S01]  /*0b10*/  MOV R8, 0x1 ;  /* 0x0000000100087802 */ /* 0x000fe20000000f00 */
[----:B------:R-:W-:Y:S01]  /*0b20*/  IMAD.MOV.U32 R7, RZ, RZ, 0x1f ;  /* 0x0000001fff077424 */ /* 0x000fe200078e00ff */
[----:B------:R-:W-:Y:S02]  /*0b30*/  MOV R10, 0xffffffff ;  /* 0xffffffff000a7802 */ /* 0x000fe40000000f00 */
[----:B------:R-:W-:Y:S02]  /*0b40*/  MOV R2, 0xb60 ;  /* 0x00000b6000027802 */ /* 0x000fe40000000f00 */
[----:B01----:R-:W-:Y:S05]  /*0b50*/  CALL.REL.NOINC `($__internal_10_$__cuda_sm70_shflsync_bfly_p) ;  /* 0x000003b000007944 */ /* 0x003fea0003c00000 */
[----:B-1----:R-:W-:Y:S01]  /*0b60*/  IMAD.MOV.U32 R2, RZ, RZ, R7 ;  /* 0x000000ffff027224 */ /* 0x002fe200078e0007 */
[----:B0-----:R-:W-:Y:S05]  /*0b70*/  BRA `(.L_x_608) ;  /* 0xfffffcb000007947 */ /* 0x001fea000383ffff */
.L_x_604:
[----:B------:R-:W-:Y:S01]  /*0b80*/  HFMA2.MMA R8, -RZ, RZ, 0, 1.1920928955078125e-07 ;  /* 0x00000002ff087435 */ /* 0x000fe200000001ff */
[----:B------:R-:W-:Y:S01]  /*0b90*/  IMAD.MOV.U32 R7, RZ, RZ, 0x1f ;  /* 0x0000001fff077424 */ /* 0x000fe200078e00ff */
[----:B------:R-:W-:Y:S02]  /*0ba0*/  MOV R10, 0xffffffff ;  /* 0xffffffff000a7802 */ /* 0x000fe40000000f00 */
[----:B------:R-:W-:-:S02]  /*0bb0*/  MOV R2, 0xbd0 ;  /* 0x00000bd000027802 */ /* 0x000fc40000000f00 */
[----:B012---:R-:W-:Y:S05]  /*0bc0*/  CALL.REL.NOINC `($__internal_10_$__cuda_sm70_shflsync_bfly_p) ;  /* 0x0000034000007944 */ /* 0x007fea0003c00000 */
[----:B01----:R-:W-:Y:S01]  /*0bd0*/  FADD.FTZ R9, R9, R7 ;  /* 0x0000000709097221 */ /* 0x003fe20000010000 */
[----:B------:R-:W-:Y:S01]  /*0be0*/  HFMA2.MMA R7, -RZ, RZ, 0, 1.847743988037109375e-06 ;  /* 0x0000001fff077435 */ /* 0x000fe200000001ff */
[----:B------:R-:W-:Y:S01]  /*0bf0*/  IMAD.MOV.U32 R8, RZ, RZ, 0x4 ;  /* 0x00000004ff087424 */ /* 0x000fe200078e00ff */
[----:B------:R-:W-:Y:S01]  /*0c00*/  MOV R2, 0xc30 ;  /* 0x00000c3000027802 */ /* 0x000fe20000000f00 */
[----:B------:R-:W-:-:S03]  /*0c10*/  IMAD.MOV.U32 R10, RZ, RZ, -0x1 ;  /* 0xffffffffff0a7424 */ /* 0x000fc600078e00ff */
[----:B------:R-:W-:Y:S05]  /*0c20*/  CALL.REL.NOINC `($__internal_10_$__cuda_sm70_shflsync_bfly_p) ;  /* 0x000002e000007944 */ /* 0x000fea0003c00000 */
[----:B01----:R-:W-:Y:S01]  /*0c30*/  FADD.FTZ R9, R9, R7 ;  /* 0x0000000709097221 */ /* 0x003fe20000010000 */
[----:B------:R-:W-:Y:S01]  /*0c40*/  HFMA2.MMA R7, -RZ, RZ, 0, 1.847743988037109375e-06 ;  /* 0x0000001fff077435 */ /* 0x000fe200000001ff */
[----:B------:R-:W-:Y:S01]  /*0c50*/  MOV R8, 0x8 ;  /* 0x0000000800087802 */ /* 0x000fe20000000f00 */
[----:B------:R-:W-:Y:S01]  /*0c60*/  IMAD.MOV.U32 R10, RZ, RZ, -0x1 ;  /* 0xffffffffff0a7424 */ /* 0x000fe200078e00ff */
[----:B------:R-:W-:-:S03]  /*0c70*/  MOV R2, 0xc90 ;  /* 0x00000c9000027802 */ /* 0x000fc60000000f00 */
[----:B------:R-:W-:Y:S05]  /*0c80*/  CALL.REL.NOINC `($__internal_10_$__cuda_sm70_shflsync_bfly_p) ;  /* 0x0000028000007944 */ /* 0x000fea0003c00000 */
[----:B-1----:R-:W-:Y:S01]  /*0c90*/  FADD.FTZ R6, R9, R7 ;  /* 0x0000000709067221 */ /* 0x002fe20000010000 */
[----:B------:R-:W-:Y:S01]  /*0ca0*/  HFMA2.MMA R7, -RZ, RZ, 0, 1.847743988037109375e-06 ;  /* 0x0000001fff077435 */ /* 0x000fe200000001ff */
[----:B0-----:R-:W-:Y:S01]  /*0cb0*/  MOV R8, 0x10 ;  /* 0x0000001000087802 */ /* 0x001fe20000000f00 */
[----:B------:R-:W-:Y:S01]  /*0cc0*/  IMAD.MOV.U32 R10, RZ, RZ, -0x1 ;  /* 0xffffffffff0a7424 */ /* 0x000fe200078e00ff */
[----:B------:R-:W-:-:S02]  /*0cd0*/  MOV R2, 0xd00 ;  /* 0x00000d0000027802 */ /* 0x000fc40000000f00 */
[----:B------:R-:W-:Y:S02]  /*0ce0*/  MOV R9, R6 ;  /* 0x0000000600097202 */ /* 0x000fe40000000f00 */
[----:B------:R-:W-:Y:S05]  /*0cf0*/  CALL.REL.NOINC `($__internal_10_$__cuda_sm70_shflsync_bfly_p) ;  /* 0x0000021000007944 */ /* 0x000fea0003c00000 */
[----:B0-----:R-:W-:Y:S01]  /*0d00*/  HFMA2.MMA R8, -RZ, RZ, 0, 5.9604644775390625e-08 ;  /* 0x00000001ff087435 */ /* 0x001fe200000001ff */
[----:B-1----:R-:W-:Y:S01]  /*0d10*/  MOV R5, R7 ;  /* 0x0000000700057202 */ /* 0x002fe20000000f00 */
[----:B------:R-:W-:Y:S01]  /*0d20*/  IMAD.MOV.U32 R9, RZ, RZ, R4 ;  /* 0x000000ffff097224 */ /* 0x000fe200078e0004 */
[----:B------:R-:W-:Y:S01]  /*0d30*/  MOV R7, 0x1f ;  /* 0x0000001f00077802 */ /* 0x000fe20000000f00 */
[----:B------:R-:W-:Y:S01]  /*0d40*/  IMAD.MOV.U32 R10, RZ, RZ, -0x1 ;  /* 0xffffffffff0a7424 */ /* 0x000fe200078e00ff */
[----:B------:R-:W-:Y:S02]  /*0d50*/  MOV R2, 0xd70 ;  /* 0x00000d7000027802 */ /* 0x000fe40000000f00 */
[----:B------:R-:W-:Y:S05]  /*0d60*/  CALL.REL.NOINC `($__internal_10_$__cuda_sm70_shflsync_bfly_p) ;  /* 0x000001a000007944 */ /* 0x000fea0003c00000 */
[----:B0-----:R-:W-:Y:S01]  /*0d70*/  HFMA2.MMA R8, -RZ, RZ, 0, 1.1920928955078125e-07 ;  /* 0x00000002ff087435 */ /* 0x001fe200000001ff */
[----:B-1----:R-:W-:Y:S01]  /*0d80*/  FADD.FTZ R9, R4, R7 ;  /* 0x0000000704097221 */ /* 0x002fe20000010000 */
[----:B------:R-:W-:Y:S01]  /*0d90*/  MOV R7, 0x1f ;  /* 0x0000001f00077802 */ /* 0x000fe20000000f00 */
[----:B------:R-:W-:Y:S01]  /*0da0*/  IMAD.MOV.U32 R10, RZ, RZ, -0x1 ;  /* 0xffffffffff0a7424 */ /* 0x000fe200078e00ff */
[----:B------:R-:W-:Y:S02]  /*0db0*/  MOV R2, 0xdd0 ;  /* 0x00000dd000027802 */ /* 0x000fe40000000f00 */
[----:B------:R-:W-:Y:S05]  /*0dc0*/  CALL.REL.NOINC `($__internal_10_$__cuda_sm70_shflsync_bfly_p) ;  /* 0x0000014000007944 */ /* 0x000fea0003c00000 */
[----:B0-----:R-:W-:Y:S01]  /*0dd0*/  HFMA2.MMA R8, -RZ, RZ, 0, 2.384185791015625e-07 ;  /* 0x00000004ff087435 */ /* 0x001fe200000001ff */
[----:B-1----:R-:W-:Y:S01]  /*0de0*/  FADD.FTZ R9, R9, R7 ;  /* 0x0000000709097221 */ /* 0x002fe20000010000 */
[----:B------:R-:W-:Y:S01]  /*0df0*/  MOV R7, 0x1f ;  /* 0x0000001f00077802 */ /* 0x000fe20000000f00 */
[----:B------:R-:W-:Y:S01]  /*0e00*/  IMAD.MOV.U32 R10, RZ, RZ, -0x1 ;  /* 0xffffffffff0a7424 */ /* 0x000fe200078e00ff */
[----:B------:R-:W-:-:S02]  /*0e10*/  MOV R2, 0xe30 ;  /* 0x00000e3000027802 */ /* 0x000fc40000000f00 */
[----:B------:R-:W-:Y:S05]  /*0e20*/  CALL.REL.NOINC `($__internal_10_$__cuda_sm70_shflsync_bfly_p) ;  /* 0x000000e000007944 */ /* 0x000fea0003c00000 */
[----:B0-----:R-:W-:Y:S01]  /*0e30*/  HFMA2.MMA R8, -RZ, RZ, 0, 4.76837158203125e-07 ;  /* 0x00000008ff087435 */ /* 0x001fe200000001ff */
[----:B-1----:R-:W-:Y:S01]  /*0e40*/  FADD.FTZ R9, R9, R7 ;  /* 0x0000000709097221 */ /* 0x002fe20000010000 */
[----:B------:R-:W-:Y:S01]  /*0e50*/  MOV R7, 0x1f ;  /* 0x0000001f00077802 */ /* 0x000fe20000000f00 */
[----:B------:R-:W-:Y:S01]  /*0e60*/  IMAD.MOV.U32 R10, RZ, RZ, -0x1 ;  /* 0xffffffffff0a7424 */ /* 0x000fe200078e00ff */
[----:B------:R-:W-:-:S02]  /*0e70*/  MOV R2, 0xe90 ;  /* 0x00000e9000027802 */ /* 0x000fc40000000f00 */
[----:B------:R-:W-:Y:S05]  /*0e80*/  CALL.REL.NOINC `($__internal_10_$__cuda_sm70_shflsync_bfly_p) ;  /* 0x0000008000007944 */ /* 0x000fea0003c00000 */
[----:B0-----:R-:W-:Y:S01]  /*0e90*/  HFMA2.MMA R8, -RZ, RZ, 0, 9.5367431640625e-07 ;  /* 0x00000010ff087435 */ /* 0x001fe200000001ff */
[----:B-1----:R-:W-:Y:S01]  /*0ea0*/  FADD.FTZ R9, R9, R7 ;  /* 0x0000000709097221 */ /* 0x002fe20000010000 */
[----:B------:R-:W-:Y:S01]  /*0eb0*/  MOV R7, 0x1f ;  /* 0x0000001f00077802 */ /* 0x000fe20000000f00 */
[----:B------:R-:W-:Y:S01]  /*0ec0*/  IMAD.MOV.U32 R10, RZ, RZ, -0x1 ;  /* 0xffffffffff0a7424 */ /* 0x000fe200078e00ff */
[----:B------:R-:W-:-:S02]  /*0ed0*/  MOV R2, 0xef0 ;  /* 0x00000ef000027802 */ /* 0x000fc40000000f00 */
[----:B------:R-:W-:Y:S05]  /*0ee0*/  CALL.REL.NOINC `($__internal_10_$__cuda_sm70_shflsync_bfly_p) ;  /* 0x0000002000007944 */ /* 0x000fea0003c00000 */
[----:B-1----:R-:W-:Y:S01]  /*0ef0*/  MOV R4, R7 ;  /* 0x0000000700047202 */ /* 0x002fe20000000f00 */
[----:B0-----:R-:W-:Y:S05]  /*0f00*/  BRA `(.L_x_609) ;  /* 0xfffffa4000007947 */ /* 0x001fea000383ffff */
        .weak           $__internal_10_$__cuda_sm70_shflsync_bfly_p
        .type           $__internal_10_$__cuda_sm70_shflsync_bfly_p,@function
        .size           $__internal_10_$__cuda_sm70_shflsync_bfly_p,(.L_x_11744 - $__internal_10_$__cuda_sm70_shflsync_bfly_p)
$__internal_10_$__cuda_sm70_shflsync_bfly_p:
[----:B------:R-:W-:Y:S01]  /*0f10*/  HFMA2.MMA R3, -RZ, RZ, 0, 0 ;  /* 0x00000000ff037435 */ /* 0x000fe200000001ff */
[----:B------:R-:W-:Y:S04]  /*0f20*/  WARPSYNC R10 ;  /* 0x0000000a00007348 */ /* 0x000fe80003800000 */
[----:B------:R0:W1:Y:S01]  /*0f30*/  SHFL.BFLY PT, R7, R9, R8, R7 ;  /* 0x0c00000809077389 */ /* 0x00006200000e0007 */
[----:B------:R-:W-:Y:S05]  /*0f40*/  RET.REL.NODEC R2 `(_ZN10layer_norm22ln_bwd_finalize_kernelINS_22Kernel_traits_finalizeILj4096E13__nv_bfloat16S2_S2_S2_fjLb0ELj1024ELj4ENS_18Kernel_traits_baseILj4096ES2_S2_S2_S2_fjLj1024EEEEELb0ELb0EEEvNS_9BwdParamsE) ;  /* 0xfffff0b002007950 */ /* 0x000fea0003c3ffff */
.L_x_610:
        /* <DEDUP_REMOVED lines=11> */
.L_x_11744:


//--------------------- .text._ZN10layer_norm13ln_bwd_kernelINS_13Kernel_traitsI13__nv_bfloat16S2_S2_S2_fjLj4096ELj1ELj1ELj4ELj16ENS_18Kernel_traits_baseILj4096ES2_S2_S2_S2_fjLj128EEEEELb1ELb0ELb1ELb0EEEvNS_9BwdParamsE --------------------------
	.section	.text._ZN10layer_norm13ln_bwd_kernelINS_13Kernel_traitsI13__nv_bfloat16S2_S2_S2_fjLj4096ELj1ELj1ELj4ELj16ENS_18Kernel_traits_baseILj4096ES2_S2_S2_S2_fjLj128EEEEELb1ELb0ELb1ELb0EEEvNS_9BwdParamsE,"ax",@progbits
	.sectioninfo	@"SHI_REGISTERS=223"
	.align	128
        .global         _ZN10layer_norm13ln_bwd_kernelINS_13Kernel_traitsI13__nv_bfloat16S2_S2_S2_fjLj4096ELj1ELj1ELj4ELj16ENS_18Kernel_traits_baseILj4096ES2_S2_S2_S2_fjLj128EEEEELb1ELb0ELb1ELb0EEEvNS_9BwdParamsE
        .type           _ZN10layer_norm13ln_bwd_kernelINS_13Kernel_traitsI13__nv_bfloat16S2_S2_S2_fjLj4096ELj1ELj1ELj4ELj16ENS_18Kernel_traits_baseILj4096ES2_S2_S2_S2_fjLj128EEEEELb1ELb0ELb1ELb0EEEvNS_9BwdParamsE,@function
        .size           _ZN10layer_norm13ln_bwd_kernelINS_13Kernel_traitsI13__nv_bfloat16S2_S2_S2_fjLj4096ELj1ELj1ELj4ELj16ENS_18Kernel_traits_baseILj4096ES2_S2_S2_S2_fjLj128EEEEELb1ELb0ELb1ELb0EEEvNS_9BwdParamsE,(.L_x_11745 - _ZN10layer_norm13ln_bwd_kernelINS_13Kernel_traitsI13__nv_bfloat16S2_S2_S2_fjLj4096ELj1ELj1ELj4ELj16ENS_18Kernel_traits_baseILj4096ES2_S2_S2_S2_fjLj128EEEEELb1ELb0ELb1ELb0EEEvNS_9BwdParamsE)
        .other          _ZN10layer_norm13ln_bwd_kernelINS_13Kernel_traitsI13__nv_bfloat16S2_S2_S2_fjLj4096ELj1ELj1ELj4ELj16ENS_18Kernel_traits_baseILj4096ES2_S2_S2_S2_fjLj128EEEEELb1ELb0ELb1ELb0EEEvNS_9BwdParamsE,@"STO_CUDA_ENTRY STV_DEFAULT"
_ZN10layer_norm13ln_bwd_kernelINS_13Kernel_traitsI13__nv_bfloat16S2_S2_S2_fjLj4096ELj1ELj1ELj4ELj16ENS_18Kernel_traits_baseILj4096ES2_S2_S2_S2_fjLj128EEEEELb1ELb0ELb1ELb0EEEvNS_9BwdParamsE:
.text._ZN10layer_norm13ln_bwd_kernelINS_13Kernel_traitsI13__nv_bfloat16S2_S2_S2_fjLj4096ELj1ELj1ELj4ELj16ENS_18Kernel_traits_baseILj4096ES2_S2_S2_S2_fjLj128EEEEELb1ELb0ELb1ELb0EEEvNS_9BwdParamsE:
[----:B------:R-:W-:Y:S02]  /*0000*/  IMAD.MOV.U32 R1, RZ, RZ, c[0x0][0x28] ;  /* 0x00000a00ff017624 */ /* 0x000fe400078e00ff */
[----:B------:R-:W0:Y:S01]  /*0010*/  S2R R39, SR_TID.X ;  /* 0x0000000000277919 */ /* 0x000e220000002100 */
[----:B------:R-:W-:Y:S01]  /*0020*/  IMAD.MOV.U32 R0, RZ, RZ, c[0x0][0x168] ;  /* 0x00005a00ff007624 */ /* 0x000fe200078e00ff */
[----:B------:R-:W-:-:S04]  /*0030*/  ULDC.64 UR4, c[0x0][0x118] ;  /* 0x0000460000047ab9 */ /* 0x000fc80000000a00 */
        /* <DEDUP_REMOVED lines=8> */
[----:B------:R-:W-:Y:S01]  /*00c0*/  P2R R2, PR, RZ, 0x8 ;  /* 0x00000008ff027803 */ /* 0x000fe20000000000 */
[----:B------:R-:W0:Y:S01]  /*00d0*/  S2UR UR6, SR_CTAID.X ;  /* 0x00000000000679c3 */ /* 0x000e220000002500 */
[----:B------:R-:W-:-:S04]  /*00e0*/  ISETP.GE.U32.AND P2, PT, R0, 0x200, PT ;  /* 0x000002000000780c */ /* 0x000fc80003f46070 */
[----:B------:R-:W-:Y:S01]  /*00f0*/  P2R R5, PR, RZ, 0x4 ;  /* 0x00000004ff057803 */ /* 0x000fe20000000000 */
[----:B------:R-:W-:Y:S02]  /*0100*/  @P3 IMAD.MOV.U32 R3, RZ, RZ, 0x10 ;  /* 0x00000010ff033424 */ /* 0x000fe400078e00ff */
[----:B------:R-:W-:Y:S02]  /*0110*/  @P0 MOV R7, 0x10 ;  /* 0x0000001000070802 */ /* 0x000fe40000000f00 */
[C---:B------:R-:W-:Y:S01]  /*0120*/  @P3 IMAD.WIDE.U32 R2, R4.reuse, R3, c[0x0][0x1b0] ;  /* 0x00006c0004023625 */ /* 0x040fe200078e0003 */
[----:B------:R-:W-:-:S03]  /*0130*/  @P3 LOP3.LUT R4, R4, 0x80, RZ, 0xfc, !PT ;  /* 0x0000008004043812 */ /* 0x000fc600078efcff */
[----:B------:R-:W-:Y:S01]  /*0140*/  @P1 IMAD.MOV.U32 R9, RZ, RZ, 0x10 ;  /* 0x00000010ff091424 */ /* 0x000fe200078e00ff */
[----:B------:R0:W5:Y:S01]  /*0150*/  @P3 LDG.E.128 R28, [R2.64] ;  /* 0x00000004021c3981 */ /* 0x000162000c1e1d00 */
[C---:B------:R-:W-:Y:S01]  /*0160*/  @P0 IMAD.WIDE.U32 R6, R4.reuse, R7, c[0x0][0x1b0] ;  /* 0x00006c0004060625 */ /* 0x040fe200078e0007 */
[----:B------:R-:W-:-:S03]  /*0170*/  @P0 IADD3 R4, R4, 0x80, RZ ;  /* 0x0000008004040810 */ /* 0x000fc60007ffe0ff */
[----:B------:R-:W-:Y:S01]  /*0180*/  @P2 IMAD.MOV.U32 R5, RZ, RZ, 0x10 ;  /* 0x00000010ff052424 */ /* 0x000fe200078e00ff */
        /* <DEDUP_REMOVED lines=42> */
[--C-:B-----5:R-:W-:Y:S01]  /*0430*/  PRMT R38, RZ, 0x5410, R28.reuse ;  /* 0x00005410ff267816 */ /* 0x120fe2000000001c */
[----:B------:R-:W-:Y:S01]  /*0440*/  IMAD.MOV.U32 R11, RZ, RZ, 0x1 ;  /* 0x00000001ff0b7424 */ /* 0x000fe200078e00ff */
[----:B------:R-:W-:Y:S01]  /*0450*/  PRMT R37, RZ, 0x7610, R28 ;  /* 0x00007610ff257816 */ /* 0x000fe2000000001c */
[----:B------:R-:W-:Y:S01]  /*0460*/  IMAD.MOV.U32 R45, RZ, RZ, RZ ;  /* 0x000000ffff2d7224 */ /* 0x000fe200078e00ff */
        /* <DEDUP_REMOVED lines=22> */
[----:B------:R-:W-:Y:S02]  /*05d0*/  MOV R13, R2 ;  /* 0x00000002000d7202 */ /* 0x000fe40000000f00 */
        /* <DEDUP_REMOVED lines=8> */
.L_x_733:
[----:B------:R-:W-:-:S04]  /*0660*/  IMAD.MOV.U32 R212, RZ, RZ, 0x4 ;  /* 0x00000004ffd47424 */ /* 0x000fc800078e00ff */
        /* <DEDUP_REMOVED lines=16> */
[----:B0----5:R-:W-:Y:S01]  /*0770*/  ISETP.GE.AND P3, PT, R2, 0x1, PT ;  /* 0x000000010200780c */ /* 0x021fe20003f66270 */
[----:B------:R-:W-:Y:S01]  /*0780*/  HFMA2.MMA R130, -RZ, RZ, 0, 0 ;  /* 0x00000000ff827435 */ /* 0x000fe200000001ff */
[----:B------:R-:W-:Y:S01]  /*0790*/  LOP3.LUT P4, RZ, R0, 0xffffff80, RZ, 0xc0, !PT ;  /* 0xffffff8000ff7812 */ /* 0x000fe2000788c0ff */
[----:B------:R-:W-:Y:S01]  /*07a0*/  BSSY B1, `(.L_x_614) ;  /* 0x0000010000017945 */ /* 0x000fe20003800000 */
[----:B------:R-:W-:-:S09]  /*07b0*/  IMAD.MOV.U32 R132, RZ, RZ, R136 ;  /* 0x000000ffff847224 */ /* 0x000fd200078e0088 */
[----:B------:R-:W-:-:S05]  /*07c0*/  @P3 IADD3 R128, R2, -0x1, RZ ;  /* 0xffffffff02803810 */ /* 0x000fca0007ffe0ff */
[----:B------:R-:W-:-:S05]  /*07d0*/  @P3 IMAD R128, R128, c[0x0][0x168], RZ ;  /* 0x00005a0080803a24 */ /* 0x000fca00078e02ff */
[----:B------:R-:W-:-:S04]  /*07e0*/  @P3 SHF.R.S32.HI R129, RZ, 0x1f, R128 ;  /* 0x0000001fff813819 */ /* 0x000fc80000011480 */
[----:B------:R-:W-:-:S04]  /*07f0*/  @P3 LEA.HI R129, R129, R128, RZ, 0x3 ;  /* 0x0000008081813211 */ /* 0x000fc800078f18ff */
[----:B------:R-:W-:Y:S01]  /*0800*/  @P3 LEA.HI.SX32 R130, R129, R134, 0x1d ;  /* 0x0000008681823211 */ /* 0x000fe200078feaff */
[----:B------:R-:W-:Y:S05]  /*0810*/  @!P4 BRA `(.L_x_615) ;  /* 0x000000800000c947 */ /* 0x000fea0003800000 */
[----:B------:R-:W-:Y:S01]  /*0820*/  ISETP.NE.U32.AND P3, PT, RZ, c[0x0][0x218], PT ;  /* 0x00008600ff007a0c */ /* 0x000fe20003f65070 */
[----:B------:R-:W-:-:S03]  /*0830*/  IMAD.MOV.U32 R161, RZ, RZ, 0x8 ;  /* 0x00000008ffa17424 */ /* 0x000fc600078e00ff */
[----:B------:R-:W-:Y:S01]  /*0840*/  ISETP.NE.AND.EX P3, PT, RZ, c[0x0][0x21c], PT, P3 ;  /* 0x00008700ff007a0c */ /* 0x000fe20003f65330 */
[----:B------:R-:W-:-:S06]  /*0850*/  IMAD.WIDE.U32 R160, R130, R161, c[0x0][0x190] ;  /* 0x0000640082a07625 */ /* 0x000fcc00078e00a1 */
[----:B------:R-:W5:Y:S06]  /*0860*/  LDG.E.64 R160, [R160.64] ;  /* 0x00000004a0a07981 */ /* 0x000f6c000c1e1b00 */
[----:B------:R0:W5:Y:S01]  /*0870*/  @P3 LDG.E.128 R100, [R176.64] ;  /* 0x00000004b0643981 */ /* 0x000162000c1e1d00 */
[----:B------:R-:W-:Y:S02]  /*0880*/  IADD3 R132, R136, 0x80, RZ ;  /* 0x0000008088847810 */ /* 0x000fe40007ffe0ff */
[----:B------:R-:W-:Y:S02]  /*0890*/  IADD3 R130, R130, 0x80, RZ ;  /* 0x0000008082827810 */ /* 0x000fe40007ffe0ff */
.L_x_615:
[----:B------:R-:W-:Y:S05]  /*08a0*/  BSYNC B1 ;  /* 0x0000000000017941 */ /* 0x000fea0003800000 */
.L_x_614:
[----:B------:R-:W-:Y:S01]  /*08b0*/  BSSY B1, `(.L_x_616) ;  /* 0x000000b000017945 */ /* 0x000fe20003800000 */
[----:B------:R-:W-:Y:S05]  /*08c0*/  @!P0 BRA `(.L_x_617) ;  /* 0x0000009000008947 */ /* 0x000fea0003800000 */
[----:B------:R-:W-:Y:S01]  /*08d0*/  ISETP.NE.U32.AND P3, PT, RZ, c[0x0][0x218], PT ;  /* 0x00008600ff007a0c */ /* 0x000fe20003f65070 */
[----:B------:R-:W-:-:S03]  /*08e0*/  IMAD.MOV.U32 R159, RZ, RZ, 0x8 ;  /* 0x00000008ff9f7424 */ /* 0x000fc600078e00ff */
[----:B------:R-:W-:Y:S01]  /*08f0*/  ISETP.NE.AND.EX P3, PT, RZ, c[0x0][0x21c], PT, P3 ;  /* 0x00008700ff007a0c */ /* 0x000fe20003f65330 */
[----:B------:R-:W-:-:S06]  /*0900*/  IMAD.WIDE.U32 R158, R130, R159, c[0x0][0x190] ;  /* 0x00006400829e7625 */ /* 0x000fcc00078e009f */
[----:B------:R-:W5:Y:S06]  /*0910*/  LDG.E.64 R158, [R158.64] ;  /* 0x000000049e9e7981 */ /* 0x000f6c000c1e1b00 */
[----:B------:R-:W-:-:S05]  /*0920*/  @P3 IMAD.WIDE.U32 R128, R132, R211, c[0x0][0x218] ;  /* 0x0000860084803625 */ /* 0x000fca00078e00d3 */
[----:B------:R1:W5:Y:S01]  /*0930*/  @P3 LDG.E.128 R40, [R128.64] ;  /* 0x0000000480283981 */ /* 0x000362000c1e1d00 */
[----:B------:R-:W-:Y:S02]  /*0940*/  IADD3 R130, R130, 0x80, RZ ;  /* 0x0000008082827810 */ /* 0x000fe40007ffe0ff */
[----:B------:R-:W-:Y:S02]  /*0950*/  IADD3 R132, R132, 0x80, RZ ;  /* 0x0000008084847810 */ /* 0x000fe40007ffe0ff */
.L_x_617:
[----:B------:R-:W-:Y:S05]  /*0960*/  BSYNC B1 ;  /* 0x0000000000017941 */ /* 0x000fea0003800000 */
.L_x_616:
[----:B------:R-:W-:Y:S01]  /*0970*/  BSSY B1, `(.L_x_618) ;  /* 0x000000b000017945 */ /* 0x000fe20003800000 */
[----:B------:R-:W-:Y:S05]  /*0980*/  @!P1 BRA `(.L_x_619) ;  /* 0x0000009000009947 */ /* 0x000fea0003800000 */
[----:B------:R-:W-:Y:S02]  /*0990*/  ISETP.NE.U32.AND P3, PT, RZ, c[0x0][0x218], PT ;  /* 0x00008600ff007a0c */ /* 0x000fe40003f65070 */
[----:B------:R-:W-:Y:S02]  /*09a0*/  MOV R157, 0x8 ;  /* 0x00000008009d7802 */ /* 0x000fe40000000f00 */
[----:B------:R-:W-:-:S03]  /*09b0*/  ISETP.NE.AND.EX P3, PT, RZ, c[0x0][0x21c], PT, P3 ;  /* 0x00008700ff007a0c */ /* 0x000fc60003f65330 */
[----:B------:R-:W-:-:S06]  /*09c0*/  IMAD.WIDE.U32 R156, R130, R157, c[0x0][0x190] ;  /* 0x00006400829c7625 */ /* 0x000fcc00078e009d */
[----:B------:R-:W5:Y:S04]  /*09d0*/  LDG.E.64 R156, [R156.64] ;  /* 0x000000049c9c7981 */ /* 0x000f68000c1e1b00 */
[----:B-1----:R-:W-:-:S05]  /*09e0*/  @P3 IMAD.WIDE.U32 R128, R132, R211, c[0x0][0x218] ;  /* 0x0000860084803625 */ /* 0x002fca00078e00d3 */
[----:B------:R1:W5:Y:S01]  /*09f0*/  @P3 LDG.E.128 R104, [R128.64] ;  /* 0x0000000480683981 */ /* 0x000362000c1e1d00 */
[----:B------:R-:W-:Y:S02]  /*0a00*/  IADD3 R130, R130, 0x80, RZ ;  /* 0x0000008082827810 */ /* 0x000fe40007ffe0ff */
[----:B------:R-:W-:Y:S02]  /*0a10*/  IADD3 R132, R132, 0x80, RZ ;  /* 0x0000008084847810 */ /* 0x000fe40007ffe0ff */
.L_x_619:
[----:B------:R-:W-:Y:S05]  /*0a20*/  BSYNC B1 ;  /* 0x0000000000017941 */ /* 0x000fea0003800000 */
.L_x_618:
[----:B------:R-:W-:Y:S01]  /*0a30*/  ISETP.GE.U32.AND P3, PT, R0, 0x200, PT ;  /* 0x000002000000780c */ /* 0x000fe20003f66070 */
[----:B------:R-:W-:-:S12]  /*0a40*/  CS2R R214, SRZ ;  /* 0x0000000000d67805 */ /* 0x000fd8000001ff00 */
[----:B------:R-:W-:Y:S05]  /*0a50*/  @!P3 BRA `(.L_x_620) ;  /* 0x000017b00000b947 */ /* 0x000fea0003800000 */
[----:B------:R-:W-:Y:S01]  /*0a60*/  ISETP.NE.U32.AND P3, PT, RZ, c[0x0][0x218], PT ;  /* 0x00008600ff007a0c */ /* 0x000fe20003f65070 */
[----:B------:R-:W-:-:S03]  /*0a70*/  IMAD.MOV.U32 R155, RZ, RZ, 0x8 ;  /* 0x00000008ff9b7424 */ /* 0x000fc600078e00ff */
[----:B------:R-:W-:Y:S01]  /*0a80*/  ISETP.NE.AND.EX P3, PT, RZ, c[0x0][0x21c], PT, P3 ;  /* 0x00008700ff007a0c */ /* 0x000fe20003f65330 */
[----:B------:R-:W-:-:S06]  /*0a90*/  IMAD.WIDE.U32 R154, R130, R155, c[0x0][0x190] ;  /* 0x00006400829a7625 */ /* 0x000fcc00078e009b */
[----:B------:R-:W5:Y:S06]  /*0aa0*/  LDG.E.64 R154, [R154.64] ;  /* 0x000000049a9a7981 */ /* 0x000f6c000c1e1b00 */
[----:B-1----:R-:W-:-:S05]  /*0ab0*/  @P3 IMAD.WIDE.U32 R128, R132, R211, c[0x0][0x218] ;  /* 0x0000860084803625 */ /* 0x002fca00078e00d3 */
[----:B------:R1:W5:Y:S01]  /*0ac0*/  @P3 LDG.E.128 R108, [R128.64] ;  /* 0x00000004806c3981 */ /* 0x000362000c1e1d00 */
[----:B------:R-:W-:Y:S01]  /*0ad0*/  IMAD.MOV.U32 R214, RZ, RZ, RZ ;  /* 0x000000ffffd67224 */ /* 0x000fe200078e00ff */
[----:B------:R-:W-:Y:S05]  /*0ae0*/  BRA `(.L_x_620) ;  /* 0x0000172000007947 */ /* 0x000fea0003800000 */
.L_x_613:
[----:B0-----:R-:W-:-:S06]  /*0af0*/  IMAD.WIDE R128, R13, R212, c[0x0][0x1a0] ;  /* 0x000068000d807625 */ /* 0x001fcc00078e02d4 */
[----:B------:R-:W2:Y:S01]  /*0b00*/  LDG.E R128, [R128.64] ;  /* 0x0000000480807981 */ /* 0x000ea2000c1e1900 */
[----:B-----5:R-:W-:Y:S01]  /*0b10*/  ISETP.GE.AND P3, PT, R2, 0x1, PT ;  /* 0x000000010200780c */ /* 0x020fe20003f66270 */
[----:B------:R-:W-:Y:S01]  /*0b20*/  IMAD.MOV.U32 R213, RZ, RZ, RZ ;  /* 0x000000ffffd57224 */ /* 0x000fe200078e00ff */
[----:B------:R-:W-:Y:S01]  /*0b30*/  IADD3 R130, R132, -0x1, RZ ;  /* 0xffffffff84827810 */ /* 0x000fe20007ffe0ff */
[----:B------:R-:W-:Y:S01]  /*0b40*/  BSSY B1, `(.L_x_621) ;  /* 0x0000065000017945 */ /* 0x000fe20003800000 */
[----:B------:R-:W-:Y:S01]  /*0b50*/  LOP3.LUT P4, RZ, R0, 0xffffff80, RZ, 0xc0, !PT ;  /* 0xffffff8000ff7812 */ /* 0x000fe2000788c0ff */
[----:B------:R-:W-:Y:S01]  /*0b60*/  CS2R R214, SRZ ;  /* 0x0000000000d67805 */ /* 0x000fe2000001ff00 */
[----:B------:R-:W-:Y:S01]  /*0b70*/  MOV R218, R136 ;  /* 0x0000008800da7202 */ /* 0x000fe20000000f00 */
[----:B------:R-:W-:-:S06]  /*0b80*/  IMAD R130, R130, c[0x0][0x168], RZ ;  /* 0x00005a0082827a24 */ /* 0x000fcc00078e02ff */
[----:B------:R-:W-:-:S05]  /*0b90*/  @P3 IADD3 R131, R2, -0x1, RZ ;  /* 0xffffffff02833810 */ /* 0x000fca0007ffe0ff */
[----:B------:R-:W-:Y:S01]  /*0ba0*/  @P3 IMAD R132, R131, c[0x0][0x168], RZ ;  /* 0x00005a0083843a24 */ /* 0x000fe200078e02ff */
[----:B------:R-:W-:-:S04]  /*0bb0*/  SHF.R.S32.HI R131, RZ, 0x1f, R130 ;  /* 0x0000001fff837819 */ /* 0x000fc80000011482 */
[----:B------:R-:W-:Y:S02]  /*0bc0*/  @P3 SHF.R.S32.HI R133, RZ, 0x1f, R132 ;  /* 0x0000001fff853819 */ /* 0x000fe40000011484 */
[----:B------:R-:W-:Y:S02]  /*0bd0*/  LEA.HI R131, R131, R130, RZ, 0x3 ;  /* 0x0000008283837211 */ /* 0x000fe400078f18ff */
[----:B------:R-:W-:Y:S02]  /*0be0*/  @P3 LEA.HI R133, R133, R132, RZ, 0x3 ;  /* 0x0000008485853211 */ /* 0x000fe400078f18ff */
[-C--:B------:R-:W-:Y:S02]  /*0bf0*/  LEA.HI.SX32 R216, R131, R134.reuse, 0x1d ;  /* 0x0000008683d87211 */ /* 0x080fe400078feaff */
[----:B------:R-:W-:Y:S02]  /*0c00*/  @P3 LEA.HI.SX32 R213, R133, R134, 0x1d ;  /* 0x0000008685d53211 */ /* 0x000fe400078feaff */
[----:B------:R-:W-:-:S04]  /*0c10*/  ISETP.NE.AND P3, PT, R26, RZ, PT ;  /* 0x000000ff1a00720c */ /* 0x000fc80003f65270 */
[----:B--2---:R-:W-:Y:S01]  /*0c20*/  FSEL R212, R128, RZ, !P3 ;  /* 0x000000ff80d47208 */ /* 0x004fe20005800000 */
[----:B------:R-:W-:Y:S05]  /*0c30*/  @!P4 BRA `(.L_x_622) ;  /* 0x000005500000c947 */ /* 0x000fea0003800000 */
[----:B------:R-:W-:-:S04]  /*0c40*/  IMAD.WIDE.U32 R128, R136, R211, c[0x0][0x188] ;  /* 0x0000620088807625 */ /* 0x000fc800078e00d3 */
[----:B------:R-:W-:Y:S02]  /*0c50*/  IMAD.WIDE.U32 R132, R216, R211, c[0x0][0x208] ;  /* 0x00008200d8847625 */ /* 0x000fe400078e00d3 */
[----:B------:R-:W2:Y:S04]  /*0c60*/  LDG.E.128 R128, [R128.64] ;  /* 0x0000000480807981 */ /* 0x000ea8000c1e1d00 */
[----:B------:R-:W3:Y:S01]  /*0c70*/  LDG.E.128 R132, [R132.64] ;  /* 0x0000000484847981 */ /* 0x000ee2000c1e1d00 */
[----:B------:R-:W-:Y:S01]  /*0c80*/  IMAD.MOV.U32 R160, RZ, RZ, 0x8 ;  /* 0x00000008ffa07424 */ /* 0x000fe200078e00ff */
[----:B------:R-:W-:-:S03]  /*0c90*/  ISETP.NE.U32.AND P3, PT, RZ, c[0x0][0x218], PT ;  /* 0x00008600ff007a0c */ /* 0x000fc60003f65070 */
[----:B------:R-:W-:Y:S01]  /*0ca0*/  IMAD.WIDE.U32 R160, R213, R160, c[0x0][0x190] ;  /* 0x00006400d5a07625 */ /* 0x000fe200078e00a0 */
[----:B------:R-:W-:-:S05]  /*0cb0*/  ISETP.NE.AND.EX P3, PT, RZ, c[0x0][0x21c], PT, P3 ;  /* 0x00008700ff007a0c */ /* 0x000fca0003f65330 */
[----:B------:R-:W5:Y:S08]  /*0cc0*/  LDG.E.64 R160, [R160.64] ;  /* 0x00000004a0a07981 */ /* 0x000f70000c1e1b00 */
[----:B------:R0:W5:Y:S01]  /*0cd0*/  @P3 LDG.E.128 R100, [R176.64] ;  /* 0x00000004b0643981 */ /* 0x000162000c1e1d00 */
[----:B------:R-:W-:Y:S02]  /*0ce0*/  IADD3 R218, R136, 0x80, RZ ;  /* 0x0000008088da7810 */ /* 0x000fe40007ffe0ff */
[----:B------:R-:W-:-:S02]  /*0cf0*/  IADD3 R216, R216, 0x80, RZ ;  /* 0x00000080d8d87810 */ /* 0x000fc40007ffe0ff */
[----:B------:R-:W-:Y:S02]  /*0d00*/  IADD3 R213, R213, 0x80, RZ ;  /* 0x00000080d5d57810 */ /* 0x000fe40007ffe0ff */
[--C-:B--2---:R-:W-:Y:S02]  /*0d10*/  PRMT R139, RZ, 0x5410, R128.reuse ;  /* 0x00005410ff8b7816 */ /* 0x104fe40000000080 */
[----:B------:R-:W-:Y:S02]  /*0d20*/  PRMT R141, RZ, 0x7610, R128 ;  /* 0x00007610ff8d7816 */ /* 0x000fe40000000080 */
[----:B------:R-:W-:Y:S01]  /*0d30*/  PRMT R143, RZ, 0x5410, R129 ;  /* 0x00005410ff8f7816 */ /* 0x000fe20000000081 */
[----:B------:R-:W-:Y:S01]  /*0d40*/  FADD.FTZ R128, -R212, R139 ;  /* 0x0000008bd4807221 */ /* 0x000fe20000010100 */
[----:B------:R-:W-:Y:S02]  /*0d50*/  PRMT R145, RZ, 0x7610, R129 ;  /* 0x00007610ff917816 */ /* 0x000fe40000000081 */
[----:B---3--:R-:W-:Y:S01]  /*0d60*/  PRMT R129, RZ, 0x5410, R132 ;  /* 0x00005410ff817816 */ /* 0x008fe20000000084 */
[----:B------:R-:W-:Y:S01]  /*0d70*/  FMUL.FTZ R139, R3, R128 ;  /* 0x00000080038b7220 */ /* 0x000fe20000410000 */
[----:B------:R-:W-:-:S02]  /*0d80*/  PRMT R147, RZ, 0x5410, R130 ;  /* 0x00005410ff937816 */ /* 0x000fc40000000082 */
[----:B------:R-:W-:Y:S01]  /*0d90*/  PRMT R149, RZ, 0x7610, R130 ;  /* 0x00007610ff957816 */ /* 0x000fe20000000082 */
[C---:B------:R-:W-:Y:S01]  /*0da0*/  FADD.FTZ R130, -R212.reuse, R143 ;  /* 0x0000008fd4827221 */ /* 0x040fe20000010100 */
[----:B------:R-:W-:Y:S01]  /*0db0*/  PRMT R132, RZ, 0x7610, R132 ;  /* 0x00007610ff847816 */ /* 0x000fe20000000084 */
[----:B------:R-:W-:Y:S01]  /*0dc0*/  FADD.FTZ R138, -R212, R141 ;  /* 0x0000008dd48a7221 */ /* 0x000fe20000010100 */
[--C-:B------:R-:W-:Y:S01]  /*0dd0*/  PRMT R151, RZ, 0x5410, R131.reuse ;  /* 0x00005410ff977816 */ /* 0x100fe20000000083 */
[-C--:B------:R-:W-:Y:S01]  /*0de0*/  FMUL.FTZ R140, R38, R129.reuse ;  /* 0x00000081268c7220 */ /* 0x080fe20000410000 */
[----:B0-----:R-:W-:Y:S01]  /*0df0*/  PRMT R177, RZ, 0x7610, R131 ;  /* 0x00007610ffb17816 */ /* 0x001fe20000000083 */
[----:B------:R-:W-:Y:S01]  /*0e00*/  FADD.FTZ R68, R68, R129 ;  /* 0x0000008144447221 */ /* 0x000fe20000010000 */
[----:B------:R-:W-:Y:S01]  /*0e10*/  PRMT R131, RZ, 0x5410, R133 ;  /* 0x00005410ff837816 */ /* 0x000fe20000000085 */
[----:B------:R-:W-:Y:S02]  /*0e20*/  FFMA.FTZ R44, R139, R129, R44 ;  /* 0x000000818b2c7223 */ /* 0x000fe4000001002c */
[----:B------:R-:W-:-:S02]  /*0e30*/  FMUL.FTZ R141, R3, R130 ;  /* 0x00000082038d7220 */ /* 0x000fc40000410000 */
[----:B------:R-:W-:Y:S02]  /*0e40*/  FMUL.FTZ R138, R3, R138 ;  /* 0x0000008a038a7220 */ /* 0x000fe40000410000 */
[----:B------:R-:W-:Y:S02]  /*0e50*/  FMUL.FTZ R143, R37, R132 ;  /* 0x00000084258f7220 */ /* 0x000fe40000410000 */
[----:B------:R-:W-:Y:S02]  /*0e60*/  FADD.FTZ R128, RZ, R140 ;  /* 0x0000008cff807221 */ /* 0x000fe40000010000 */
[----:B------:R-:W-:Y:S01]  /*0e70*/  FFMA.FTZ R129, R139, R140, RZ ;  /* 0x0000008c8b817223 */ /* 0x000fe200000100ff */
[----:B------:R-:W-:Y:S01]  /*0e80*/  PRMT R146, RZ, 0x7610, R133 ;  /* 0x00007610ff927816 */ /* 0x000fe20000000085 */
[----:B------:R-:W-:Y:S02]  /*0e90*/  FADD.FTZ R142, -R212, R145 ;  /* 0x00000091d48e7221 */ /* 0x000fe40000010100 */
[----:B------:R-:W-:-:S02]  /*0ea0*/  FADD.FTZ R70, R70, R131 ;  /* 0x0000008346467221 */ /* 0x000fc40000010000 */
[-C--:B------:R-:W-:Y:S02]  /*0eb0*/  FFMA.FTZ R46, R141, R131.reuse, R46 ;  /* 0x000000838d2e7223 */ /* 0x080fe4000001002e */
[----:B------:R-:W-:Y:S02]  /*0ec0*/  FMUL.FTZ R144, R36, R131 ;  /* 0x0000008324907220 */ /* 0x000fe40000410000 */
[----:B------:R-:W-:Y:S02]  /*0ed0*/  FADD.FTZ R131, R128, R143 ;  /* 0x0000008f80837221 */ /* 0x000fe40000010000 */
[----:B------:R-:W-:Y:S01]  /*0ee0*/  FFMA.FTZ R129, R138, R143, R129 ;  /* 0x0000008f8a817223 */ /* 0x000fe20000010081 */
[--C-:B------:R-:W-:Y:S01]  /*0ef0*/  PRMT R133, RZ, 0x5410, R134.reuse ;  /* 0x00005410ff857816 */ /* 0x100fe20000000086 */
[----:B------:R-:W-:Y:S01]  /*0f00*/  FMUL.FTZ R142, R3, R142 ;  /* 0x0000008e038e7220 */ /* 0x000fe20000410000 */
[----:B------:R-:W-:Y:S01]  /*0f10*/  PRMT R150, RZ, 0x7610, R134 ;  /* 0x00007610ff967816 */ /* 0x000fe20000000086 */
[----:B------:R-:W-:-:S02]  /*0f20*/  FADD.FTZ R134, -R212, R147 ;  /* 0x00000093d4867221 */ /* 0x000fc40000010100 */
[----:B------:R-:W-:Y:S02]  /*0f30*/  FMUL.FTZ R147, R35, R146 ;  /* 0x0000009223937220 */ /* 0x000fe40000410000 */
[----:B------:R-:W-:Y:S02]  /*0f40*/  FADD.FTZ R128, R131, R144 ;  /* 0x0000009083807221 */ /* 0x000fe40000010000 */
[----:B------:R-:W-:Y:S02]  /*0f50*/  FFMA.FTZ R129, R141, R144, R129 ;  /* 0x000000908d817223 */ /* 0x000fe40000010081 */
[----:B------:R-:W-:Y:S02]  /*0f60*/  FADD.FTZ R148, -R212, R149 ;  /* 0x00000095d4947221 */ /* 0x000fe40000010100 */
[----:B------:R-:W-:Y:S02]  /*0f70*/  FADD.FTZ R71, R71, R146 ;  /* 0x0000009247477221 */ /* 0x000fe40000010000 */
[----:B------:R-:W-:-:S02]  /*0f80*/  FFMA.FTZ R47, R142, R146, R47 ;  /* 0x000000928e2f7223 */ /* 0x000fc4000001002f */
[C---:B------:R-:W-:Y:S02]  /*0f90*/  FMUL.FTZ R145, R3.reuse, R134 ;  /* 0x0000008603917220 */ /* 0x040fe40000410000 */
[----:B------:R-:W-:Y:S02]  /*0fa0*/  FMUL.FTZ R146, R34, R133 ;  /* 0x0000008522927220 */ /* 0x000fe40000410000 */
[----:B------:R-:W-:Y:S02]  /*0fb0*/  FADD.FTZ R131, R128, R147 ;  /* 0x0000009380837221 */ /* 0x000fe40000010000 */
[----:B------:R-:W-:Y:S01]  /*0fc0*/  FFMA.FTZ R129, R142, R147, R129 ;  /* 0x000000938e817223 */ /* 0x000fe20000010081 */
[----:B------:R-:W-:Y:S01]  /*0fd0*/  PRMT R153, RZ, 0x5410, R135 ;  /* 0x00005410ff997816 */ /* 0x000fe20000000087 */
[----:B------:R-:W-:Y:S02]  /*0fe0*/  FADD.FTZ R152, -R212, R151 ;  /* 0x00000097d4987221 */ /* 0x000fe40000010100 */
[----:B------:R-:W-:-:S02]  /*0ff0*/  FMUL.FTZ R148, R3, R148 ;  /* 0x0000009403947220 */ /* 0x000fc40000410000 */
[----:B------:R-:W-:Y:S02]  /*1000*/  FMUL.FTZ R149, R33, R150 ;  /* 0x0000009621957220 */ /* 0x000fe40000410000 */
[----:B------:R-:W-:Y:S02]  /*1010*/  FADD.FTZ R128, R131, R146 ;  /* 0x0000009283807221 */ /* 0x000fe40000010000 */
[----:B------:R-:W-:Y:S01]  /*1020*/  FFMA.FTZ R129, R145, R146, R129 ;  /* 0x0000009291817223 */ /* 0x000fe20000010081 */
[----:B------:R-:W-:Y:S01]  /*1030*/  PRMT R214, RZ, 0x7610, R135 ;  /* 0x00007610ffd67816 */ /* 0x000fe20000000087 */
[----:B------:R-:W-:Y:S02]  /*1040*/  FADD.FTZ R176, -R212, R177 ;  /* 0x000000b1d4b07221 */ /* 0x000fe40000010100 */
        /* <DEDUP_REMOVED lines=20> */
.L_x_622:
[----:B------:R-:W-:Y:S05]  /*1190*/  BSYNC B1 ;  /* 0x0000000000017941 */ /* 0x000fea0003800000 */
.L_x_621:
[----:B------:R-:W-:Y:S01]  /*11a0*/  BSSY B1, `(.L_x_623) ;  /* 0x0000058000017945 */ /* 0x000fe20003800000 */
        /* <DEDUP_REMOVED lines=10> */
[----:B------:R-:W-:-:S05]  /*1250*/  @P3 IMAD.WIDE.U32 R162, R218, R211, c[0x0][0x218] ;  /* 0x00008600daa23625 */ /* 0x000fca00078e00d3 */
[----:B------:R2:W5:Y:S01]  /*1260*/  @P3 LDG.E.128 R40, [R162.64] ;  /* 0x00000004a2283981 */ /* 0x000562000c1e1d00 */
[----:B------:R-:W-:Y:S02]  /*1270*/  IADD3 R216, R216, 0x80, RZ ;  /* 0x00000080d8d87810 */ /* 0x000fe40007ffe0ff */
[----:B------:R-:W-:Y:S02]  /*1280*/  IADD3 R213, R213, 0x80, RZ ;  /* 0x00000080d5d57810 */ /* 0x000fe40007ffe0ff */
[----:B------:R-:W-:Y:S02]  /*1290*/  IADD3 R218, R218, 0x80, RZ ;  /* 0x00000080dada7810 */ /* 0x000fe40007ffe0ff */
[----:B--2---:R-:W-:Y:S02]  /*12a0*/  PRMT R163, RZ, 0x5410, R128 ;  /* 0x00005410ffa37816 */ /* 0x004fe40000000080 */
[--C-:B------:R-:W-:Y:S02]  /*12b0*/  PRMT R167, RZ, 0x5410, R129.reuse ;  /* 0x00005410ffa77816 */ /* 0x100fe40000000081 */
[----:B------:R-:W-:-:S02]  /*12c0*/  PRMT R169, RZ, 0x7610, R129 ;  /* 0x00007610ffa97816 */ /* 0x000fc40000000081 */
[----:B------:R-:W-:Y:S01]  /*12d0*/  PRMT R165, RZ, 0x7610, R128 ;  /* 0x00007610ffa57816 */ /* 0x000fe20000000080 */
[C---:B------:R-:W-:Y:S01]  /*12e0*/  FADD.FTZ R128, -R212.reuse, R163 ;  /* 0x000000a3d4807221 */ /* 0x040fe20000010100 */
[--C-:B---3--:R-:W-:Y:S02]  /*12f0*/  PRMT R129, RZ, 0x5410, R132.reuse ;  /* 0x00005410ff817816 */ /* 0x108fe40000000084 */
[----:B------:R-:W-:Y:S01]  /*1300*/  PRMT R132, RZ, 0x7610, R132 ;  /* 0x00007610ff847816 */ /* 0x000fe20000000084 */
[----:B------:R-:W-:Y:S02]  /*1310*/  FADD.FTZ R162, -R212, R165 ;  /* 0x000000a5d4a27221 */ /* 0x000fe40000010100 */
[----:B------:R-:W-:Y:S02]  /*1320*/  FMUL.FTZ R163, R3, R128 ;  /* 0x0000008003a37220 */ /* 0x000fe40000410000 */
[----:B------:R-:W-:Y:S01]  /*1330*/  FMUL.FTZ R164, R30, R129 ;  /* 0x000000811ea47220 */ /* 0x000fe20000410000 */
[----:B------:R-:W-:-:S02]  /*1340*/  PRMT R171, RZ, 0x5410, R130 ;  /* 0x00005410ffab7816 */ /* 0x000fc40000000082 */
[----:B------:R-:W-:Y:S01]  /*1350*/  PRMT R173, RZ, 0x7610, R130 ;  /* 0x00007610ffad7816 */ /* 0x000fe20000000082 */
[C---:B------:R-:W-:Y:S01]  /*1360*/  FADD.FTZ R130, -R212.reuse, R167 ;  /* 0x000000a7d4827221 */ /* 0x040fe20000010100 */
[--C-:B------:R-:W-:Y:S02]  /*1370*/  PRMT R175, RZ, 0x5410, R131.reuse ;  /* 0x00005410ffaf7816 */ /* 0x100fe40000000083 */
[----:B------:R-:W-:Y:S01]  /*1380*/  PRMT R179, RZ, 0x7610, R131 ;  /* 0x00007610ffb37816 */ /* 0x000fe20000000083 */
[----:B------:R-:W-:Y:S01]  /*1390*/  FMUL.FTZ R162, R3, R162 ;  /* 0x000000a203a27220 */ /* 0x000fe20000410000 */
[--C-:B------:R-:W-:Y:S01]  /*13a0*/  PRMT R131, RZ, 0x5410, R133.reuse ;  /* 0x00005410ff837816 */ /* 0x100fe20000000085 */
[----:B------:R-:W-:Y:S02]  /*13b0*/  FMUL.FTZ R167, R29, R132 ;  /* 0x000000841da77220 */ /* 0x000fe40000410000 */
[----:B------:R-:W-:Y:S02]  /*13c0*/  FADD.FTZ R128, R215, R164 ;  /* 0x000000a4d7807221 */ /* 0x000fe40000010000 */
[----:B------:R-:W-:Y:S01]  /*13d0*/  FFMA.FTZ R214, R163, R164, R214 ;  /* 0x000000a4a3d67223 */ /* 0x000fe200000100d6 */
[----:B------:R-:W-:Y:S01]  /*13e0*/  PRMT R170, RZ, 0x7610, R133 ;  /* 0x00007610ffaa7816 */ /* 0x000fe20000000085 */
[----:B------:R-:W-:-:S02]  /*13f0*/  FADD.FTZ R166, -R212, R169 ;  /* 0x000000a9d4a67221 */ /* 0x000fc40000010100 */
[----:B------:R-:W-:Y:S02]  /*1400*/  FADD.FTZ R124, R124, R129 ;  /* 0x000000817c7c7221 */ /* 0x000fe40000010000 */
[----:B------:R-:W-:Y:S02]  /*1410*/  FFMA.FTZ R112, R163, R129, R112 ;  /* 0x00000081a3707223 */ /* 0x000fe40000010070 */
[C---:B------:R-:W-:Y:S02]  /*1420*/  FMUL.FTZ R165, R3.reuse, R130 ;  /* 0x0000008203a57220 */ /* 0x040fe40000410000 */
        /* <DEDUP_REMOVED lines=13> */
[----:B------:R-:W-:Y:S02]  /*1500*/  FMUL.FTZ R169, R3, R134 ;  /* 0x0000008603a97220 */ /* 0x000fe40000410000 */
[----:B------:R-:W-:Y:S02]  /*1510*/  FMUL.FTZ R170, R25, R133 ;  /* 0x0000008519aa7220 */ /* 0x000fe40000410000 */
[----:B------:R-:W-:Y:S02]  /*1520*/  FADD.FTZ R129, R128, R171 ;  /* 0x000000ab80817221 */ /* 0x000fe40000010000 */
[----:B------:R-:W-:Y:S01]  /*1530*/  FFMA.FTZ R214, R166, R171, R214 ;  /* 0x000000aba6d67223 */ /* 0x000fe200000100d6 */
[----:B------:R-:W-:Y:S01]  /*1540*/  PRMT R177, RZ, 0x5410, R135 ;  /* 0x00005410ffb17816 */ /* 0x000fe20000000087 */
[----:B------:R-:W-:Y:S02]  /*1550*/  FMUL.FTZ R172, R3, R172 ;  /* 0x000000ac03ac7220 */ /* 0x000fe40000410000 */
[----:B------:R-:W-:-:S02]  /*1560*/  FADD.FTZ R176, -R212, R175 ;  /* 0x000000afd4b07221 */ /* 0x000fc40000010100 */
[----:B------:R-:W-:Y:S02]  /*1570*/  FMUL.FTZ R173, R24, R174 ;  /* 0x000000ae18ad7220 */ /* 0x000fe40000410000 */
[----:B------:R-:W-:Y:S02]  /*1580*/  FADD.FTZ R128, R129, R170 ;  /* 0x000000aa81807221 */ /* 0x000fe40000010000 */
[----:B------:R-:W-:Y:S01]  /*1590*/  FFMA.FTZ R214, R169, R170, R214 ;  /* 0x000000aaa9d67223 */ /* 0x000fe200000100d6 */
[----:B------:R-:W-:Y:S01]  /*15a0*/  PRMT R135, RZ, 0x7610, R135 ;  /* 0x00007610ff877816 */ /* 0x000fe20000000087 */
[----:B------:R-:W-:Y:S02]  /*15b0*/  FADD.FTZ R117, R117, R174 ;  /* 0x000000ae75757221 */ /* 0x000fe40000010000 */
[----:B------:R-:W-:Y:S02]  /*15c0*/  FFMA.FTZ R81, R172, R174, R81 ;  /* 0x000000aeac517223 */ /* 0x000fe40000010051 */
        /* <DEDUP_REMOVED lines=21> */
.L_x_624:
[----:B------:R-:W-:Y:S05]  /*1720*/  BSYNC B1 ;  /* 0x0000000000017941 */ /* 0x000fea0003800000 */
.L_x_623:
        /* <DEDUP_REMOVED lines=16> */
[--C-:B--2---:R-:W-:Y:S02]  /*1830*/  PRMT R177, RZ, 0x5410, R128.reuse ;  /* 0x00005410ffb17816 */ /* 0x104fe40000000080 */
[----:B------:R-:W-:-:S03]  /*1840*/  PRMT R181, RZ, 0x7610, R128 ;  /* 0x00007610ffb57816 */ /* 0x000fc60000000080 */
[C---:B------:R-:W-:Y:S01]  /*1850*/  FADD.FTZ R128, -R212.reuse, R177 ;  /* 0x000000b1d4807221 */ /* 0x040fe20000010100 */
[----:B------:R-:W-:Y:S01]  /*1860*/  PRMT R183, RZ, 0x5410, R129 ;  /* 0x00005410ffb77816 */ /* 0x000fe20000000081 */
[C---:B------:R-:W-:Y:S01]  /*1870*/  FADD.FTZ R180, -R212.reuse, R181 ;  /* 0x000000b5d4b47221 */ /* 0x040fe20000010100 */
[----:B---3--:R-:W-:Y:S01]  /*1880*/  PRMT R182, RZ, 0x5410, R132 ;  /* 0x00005410ffb67816 */ /* 0x008fe20000000084 */
[----:B------:R-:W-:Y:S01]  /*1890*/  FMUL.FTZ R181, R3, R128 ;  /* 0x0000008003b57220 */ /* 0x000fe20000410000 */
[--C-:B------:R-:W-:Y:S02]  /*18a0*/  PRMT R185, RZ, 0x5410, R130.reuse ;  /* 0x00005410ffb97816 */ /* 0x100fe40000000082 */
[----:B------:R-:W-:Y:S01]  /*18b0*/  PRMT R187, RZ, 0x7610, R130 ;  /* 0x00007610ffbb7816 */ /* 0x000fe20000000082 */
[----:B------:R-:W-:Y:S01]  /*18c0*/  FADD.FTZ R130, -R212, R183 ;  /* 0x000000b7d4827221 */ /* 0x000fe20000010100 */
[----:B------:R-:W-:Y:S01]  /*18d0*/  PRMT R132, RZ, 0x7610, R132 ;  /* 0x00007610ff847816 */ /* 0x000fe20000000084 */
[----:B------:R-:W-:-:S02]  /*18e0*/  FADD.FTZ R84, R84, R182 ;  /* 0x000000b654547221 */ /* 0x000fc40000010000 */
[-C--:B------:R-:W-:Y:S02]  /*18f0*/  FFMA.FTZ R52, R181, R182.reuse, R52 ;  /* 0x000000b6b5347223 */ /* 0x080fe40000010034 */
[----:B------:R-:W-:Y:S01]  /*1900*/  FMUL.FTZ R182, R21, R182 ;  /* 0x000000b615b67220 */ /* 0x000fe20000410000 */
[----:B------:R-:W-:Y:S01]  /*1910*/  PRMT R129, RZ, 0x7610, R129 ;  /* 0x00007610ff817816 */ /* 0x000fe20000000081 */
[----:B------:R-:W-:Y:S01]  /*1920*/  FADD.FTZ R176, -R212, R185 ;  /* 0x000000b9d4b07221 */ /* 0x000fe20000010100 */
[----:B------:R-:W-:Y:S01]  /*1930*/  PRMT R186, RZ, 0x5410, R133 ;  /* 0x00005410ffba7816 */ /* 0x000fe20000000085 */
[C---:B------:R-:W-:Y:S02]  /*1940*/  FMUL.FTZ R183, R3.reuse, R130 ;  /* 0x0000008203b77220 */ /* 0x040fe40000410000 */
[----:B------:R-:W-:Y:S02]  /*1950*/  FMUL.FTZ R180, R3, R180 ;  /* 0x000000b403b47220 */ /* 0x000fe40000410000 */
[----:B------:R-:W-:-:S02]  /*1960*/  FMUL.FTZ R185, R20, R132 ;  /* 0x0000008414b97220 */ /* 0x000fc40000410000 */
[----:B------:R-:W-:Y:S02]  /*1970*/  FADD.FTZ R128, R215, R182 ;  /* 0x000000b6d7807221 */ /* 0x000fe40000010000 */
[----:B------:R-:W-:Y:S01]  /*1980*/  FFMA.FTZ R214, R181, R182, R214 ;  /* 0x000000b6b5d67223 */ /* 0x000fe200000100d6 */
[----:B------:R-:W-:Y:S01]  /*1990*/  PRMT R189, RZ, 0x5410, R131 ;  /* 0x00005410ffbd7816 */ /* 0x000fe20000000083 */
[----:B------:R-:W-:Y:S01]  /*19a0*/  FADD.FTZ R184, -R212, R129 ;  /* 0x00000081d4b87221 */ /* 0x000fe20000010100 */
[----:B------:R-:W-:Y:S01]  /*19b0*/  PRMT R133, RZ, 0x7610, R133 ;  /* 0x00007610ff857816 */ /* 0x000fe20000000085 */
[----:B------:R-:W-:Y:S02]  /*19c0*/  FADD.FTZ R86, R86, R186 ;  /* 0x000000ba56567221 */ /* 0x000fe40000010000 */
[-C--:B------:R-:W-:Y:S02]  /*19d0*/  FFMA.FTZ R54, R183, R186.reuse, R54 ;  /* 0x000000bab7367223 */ /* 0x080fe40000010036 */
[----:B------:R-:W-:-:S02]  /*19e0*/  FMUL.FTZ R186, R19, R186 ;  /* 0x000000ba13ba7220 */ /* 0x000fc40000410000 */
[----:B------:R-:W-:Y:S02]  /*19f0*/  FADD.FTZ R129, R128, R185 ;  /* 0x000000b980817221 */ /* 0x000fe40000010000 */
[----:B------:R-:W-:Y:S01]  /*1a00*/  FFMA.FTZ R214, R180, R185, R214 ;  /* 0x000000b9b4d67223 */ /* 0x000fe200000100d6 */
[----:B------:R-:W-:Y:S01]  /*1a10*/  PRMT R188, RZ, 0x5410, R134 ;  /* 0x00005410ffbc7816 */ /* 0x000fe20000000086 */
[C---:B------:R-:W-:Y:S02]  /*1a20*/  FADD.FTZ R190, -R212.reuse, R187 ;  /* 0x000000bbd4be7221 */ /* 0x040fe40000010100 */
[----:B------:R-:W-:Y:S02]  /*1a30*/  FADD.FTZ R194, -R212, R189 ;  /* 0x000000bdd4c27221 */ /* 0x000fe40000010100 */
[C---:B------:R-:W-:Y:S02]  /*1a40*/  FMUL.FTZ R187, R3.reuse, R176 ;  /* 0x000000b003bb7220 */ /* 0x040fe40000410000 */
[----:B------:R-:W-:-:S02]  /*1a50*/  FMUL.FTZ R184, R3, R184 ;  /* 0x000000b803b87220 */ /* 0x000fc40000410000 */
        /* <DEDUP_REMOVED lines=37> */
.L_x_626:
[----:B------:R-:W-:Y:S05]  /*1cb0*/  BSYNC B1 ;  /* 0x0000000000017941 */ /* 0x000fea0003800000 */
.L_x_625:
[----:B------:R-:W-:-:S13]  /*1cc0*/  ISETP.GE.U32.AND P3, PT, R0, 0x200, PT ;  /* 0x000002000000780c */ /* 0x000fda0003f66070 */
[----:B------:R-:W-:Y:S05]  /*1cd0*/  @!P3 BRA `(.L_x_620) ;  /* 0x000005300000b947 */ /* 0x000fea0003800000 */
[----:B------:R-:W-:-:S04]  /*1ce0*/  IMAD.WIDE.U32 R128, R218, R211, c[0x0][0x188] ;  /* 0x00006200da807625 */ /* 0x000fc800078e00d3 */
[----:B------:R-:W-:Y:S02]  /*1cf0*/  IMAD.WIDE.U32 R132, R216, R211, c[0x0][0x208] ;  /* 0x00008200d8847625 */ /* 0x000fe400078e00d3 */
[----:B------:R-:W2:Y:S04]  /*1d00*/  LDG.E.128 R128, [R128.64] ;  /* 0x0000000480807981 */ /* 0x000ea8000c1e1d00 */
[----:B------:R-:W3:Y:S01]  /*1d10*/  LDG.E.128 R132, [R132.64] ;  /* 0x0000000484847981 */ /* 0x000ee2000c1e1d00 */
[----:B------:R-:W-:Y:S01]  /*1d20*/  HFMA2.MMA R154, -RZ, RZ, 0, 4.76837158203125e-07 ;  /* 0x00000008ff9a7435 */ /* 0x000fe200000001ff */
[----:B------:R-:W-:-:S04]  /*1d30*/  ISETP.NE.U32.AND P3, PT, RZ, c[0x0][0x218], PT ;  /* 0x00008600ff007a0c */ /* 0x000fc80003f65070 */
[----:B------:R-:W-:-:S05]  /*1d40*/  ISETP.NE.AND.EX P3, PT, RZ, c[0x0][0x21c], PT, P3 ;  /* 0x00008700ff007a0c */ /* 0x000fca0003f65330 */
[----:B------:R-:W-:-:S06]  /*1d50*/  IMAD.WIDE.U32 R154, R213, R154, c[0x0][0x190] ;  /* 0x00006400d59a7625 */ /* 0x000fcc00078e009a */
[----:B------:R-:W5:Y:S02]  /*1d60*/  LDG.E.64 R154, [R154.64] ;  /* 0x000000049a9a7981 */ /* 0x000f64000c1e1b00 */
[----:B------:R-:W-:-:S05]  /*1d70*/  @P3 IMAD.WIDE.U32 R176, R218, R211, c[0x0][0x218] ;  /* 0x00008600dab03625 */ /* 0x000fca00078e00d3 */
[----:B------:R0:W5:Y:S01]  /*1d80*/  @P3 LDG.E.128 R108, [R176.64] ;  /* 0x00000004b06c3981 */ /* 0x000162000c1e1d00 */
[--C-:B--2---:R-:W-:Y:S02]  /*1d90*/  PRMT R197, RZ, 0x5410, R129.reuse ;  /* 0x00005410ffc57816 */ /* 0x104fe40000000081 */
[----:B------:R-:W-:Y:S02]  /*1da0*/  PRMT R129, RZ, 0x7610, R129 ;  /* 0x00007610ff817816 */ /* 0x000fe40000000081 */
[--C-:B------:R-:W-:Y:S02]  /*1db0*/  PRMT R137, RZ, 0x5410, R128.reuse ;  /* 0x00005410ff897816 */ /* 0x100fe40000000080 */
[----:B0-----:R-:W-:Y:S01]  /*1dc0*/  PRMT R177, RZ, 0x7610, R128 ;  /* 0x00007610ffb17816 */ /* 0x001fe20000000080 */
[C---:B------:R-:W-:Y:S01]  /*1dd0*/  FADD.FTZ R200, -R212.reuse, R129 ;  /* 0x00000081d4c87221 */ /* 0x040fe20000010100 */
[----:B---3--:R-:W-:Y:S01]  /*1de0*/  PRMT R129, RZ, 0x5410, R132 ;  /* 0x00005410ff817816 */ /* 0x008fe20000000084 */
[----:B------:R-:W-:Y:S01]  /*1df0*/  FADD.FTZ R128, -R212, R137 ;  /* 0x00000089d4807221 */ /* 0x000fe20000010100 */
[----:B------:R-:W-:-:S02]  /*1e00*/  PRMT R199, RZ, 0x5410, R130 ;  /* 0x00005410ffc77816 */ /* 0x000fc40000000082 */
[----:B------:R-:W-:Y:S01]  /*1e10*/  PRMT R201, RZ, 0x7610, R130 ;  /* 0x00007610ffc97816 */ /* 0x000fe20000000082 */
[C---:B------:R-:W-:Y:S01]  /*1e20*/  FADD.FTZ R130, -R212.reuse, R197 ;  /* 0x000000c5d4827221 */ /* 0x040fe20000010100 */
[----:B------:R-:W-:Y:S01]  /*1e30*/  PRMT R132, RZ, 0x7610, R132 ;  /* 0x00007610ff847816 */ /* 0x000fe20000000084 */
[----:B------:R-:W-:Y:S02]  /*1e40*/  FADD.FTZ R196, -R212, R177 ;  /* 0x000000b1d4c47221 */ /* 0x000fe40000010100 */
[C---:B------:R-:W-:Y:S02]  /*1e50*/  FMUL.FTZ R137, R3.reuse, R128 ;  /* 0x0000008003897220 */ /* 0x040fe40000410000 */
[----:B------:R-:W-:Y:S01]  /*1e60*/  FMUL.FTZ R198, R12, R129 ;  /* 0x000000810cc67220 */ /* 0x000fe20000410000 */
[----:B------:R-:W-:Y:S01]  /*1e70*/  PRMT R202, RZ, 0x5410, R133 ;  /* 0x00005410ffca7816 */ /* 0x000fe20000000085 */
[----:B------:R-:W-:Y:S02]  /*1e80*/  FADD.FTZ R176, -R212, R199 ;  /* 0x000000c7d4b07221 */ /* 0x000fe40000010100 */
[C---:B------:R-:W-:Y:S01]  /*1e90*/  FMUL.FTZ R197, R3.reuse, R130 ;  /* 0x0000008203c57220 */ /* 0x040fe20000410000 */
[----:B------:R-:W-:Y:S01]  /*1ea0*/  PRMT R203, RZ, 0x5410, R131 ;  /* 0x00005410ffcb7816 */ /* 0x000fe20000000083 */
[----:B------:R-:W-:-:S02]  /*1eb0*/  FMUL.FTZ R196, R3, R196 ;  /* 0x000000c403c47220 */ /* 0x000fc40000410000 */
[----:B------:R-:W-:Y:S02]  /*1ec0*/  FMUL.FTZ R199, R10, R132 ;  /* 0x000000840ac77220 */ /* 0x000fe40000410000 */
[----:B------:R-:W-:Y:S02]  /*1ed0*/  FADD.FTZ R128, R215, R198 ;  /* 0x000000c6d7807221 */ /* 0x000fe40000010000 */
[C---:B------:R-:W-:Y:S01]  /*1ee0*/  FFMA.FTZ R214, R137.reuse, R198, R214 ;  /* 0x000000c689d67223 */ /* 0x040fe200000100d6 */
[----:B------:R-:W-:Y:S01]  /*1ef0*/  PRMT R133, RZ, 0x7610, R133 ;  /* 0x00007610ff857816 */ /* 0x000fe20000000085 */
[----:B------:R-:W-:Y:S02]  /*1f00*/  FADD.FTZ R92, R92, R129 ;  /* 0x000000815c5c7221 */ /* 0x000fe40000010000 */
[----:B------:R-:W-:Y:S02]  /*1f10*/  FFMA.FTZ R60, R137, R129, R60 ;  /* 0x00000081893c7223 */ /* 0x000fe4000001003c */
[----:B------:R-:W-:-:S02]  /*1f20*/  FADD.FTZ R94, R94, R202 ;  /* 0x000000ca5e5e7221 */ /* 0x000fc40000010000 */
[-C--:B------:R-:W-:Y:S02]  /*1f30*/  FFMA.FTZ R62, R197, R202.reuse, R62 ;  /* 0x000000cac53e7223 */ /* 0x080fe4000001003e */
[----:B------:R-:W-:Y:S02]  /*1f40*/  FMUL.FTZ R202, R9, R202 ;  /* 0x000000ca09ca7220 */ /* 0x000fe40000410000 */
[----:B------:R-:W-:Y:S02]  /*1f50*/  FADD.FTZ R129, R128, R199 ;  /* 0x000000c780817221 */ /* 0x000fe40000010000 */
[----:B------:R-:W-:Y:S01]  /*1f60*/  FFMA.FTZ R214, R196, R199, R214 ;  /* 0x000000c7c4d67223 */ /* 0x000fe200000100d6 */
[----:B------:R-:W-:Y:S01]  /*1f70*/  PRMT R204, RZ, 0x5410, R134 ;  /* 0x00005410ffcc7816 */ /* 0x000fe20000000086 */
[C---:B------:R-:W-:Y:S02]  /*1f80*/  FADD.FTZ R208, -R212.reuse, R203 ;  /* 0x000000cbd4d07221 */ /* 0x040fe40000010100 */
[----:B------:R-:W-:-:S02]  /*1f90*/  FADD.FTZ R206, -R212, R201 ;  /* 0x000000c9d4ce7221 */ /* 0x000fc40000010100 */
[C---:B------:R-:W-:Y:S01]  /*1fa0*/  FMUL.FTZ R203, R3.reuse, R176 ;  /* 0x000000b003cb7220 */ /* 0x040fe20000410000 */
[----:B------:R-:W-:Y:S01]  /*1fb0*/  PRMT R131, RZ, 0x7610, R131 ;  /* 0x00007610ff837816 */ /* 0x000fe20000000083 */
[----:B------:R-:W-:Y:S02]  /*1fc0*/  FMUL.FTZ R200, R3, R200 ;  /* 0x000000c803c87220 */ /* 0x000fe40000410000 */
        /* <DEDUP_REMOVED lines=8> */
[----:B------:R-:W-:Y:S02]  /*2050*/  FFMA.FTZ R214, R200, R201, R214 ;  /* 0x000000c9c8d67223 */ /* 0x000fe400000100d6 */
        /* <DEDUP_REMOVED lines=27> */
.L_x_620:
[----:B------:R-:W-:Y:S05]  /*2210*/  BSYNC B0 ;  /* 0x0000000000007941 */ /* 0x000fea0003800000 */
.L_x_612:
[----:B------:R-:W-:Y:S02]  /*2220*/  LOP3.LUT P4, RZ, R11, 0xff, RZ, 0xc0, !PT ;  /* 0x000000ff0bff7812 */ /* 0x000fe4000788c0ff */
[----:B------:R-:W-:-:S02]  /*2230*/  SHF.R.U32.HI R130, RZ, 0x5, R39 ;  /* 0x00000005ff827819 */ /* 0x000fc40000011627 */
[----:B------:R-:W-:Y:S02]  /*2240*/  LOP3.LUT P3, RZ, R39, 0x1f, RZ, 0xc0, !PT ;  /* 0x0000001f27ff7812 */ /* 0x000fe4000786c0ff */
[----:B------:R-:W-:-:S07]  /*2250*/  LOP3.LUT R211, R130, 0x7fffffc, RZ, 0xc0, !PT ;  /* 0x07fffffc82d37812 */ /* 0x000fce00078ec0ff */
[----:B------:R-:W-:Y:S01]  /*2260*/  @!P4 IADD3 R211, R211, 0x4, RZ ;  /* 0x00000004d3d3c810 */ /* 0x000fe20007ffe0ff */
[----:B------:R-:W-:Y:S05]  /*2270*/  BRA.DIV ~URZ, `(.L_x_627) ;  /* 0x000037127f007947 */ /* 0x000fea000b800000 */
[----:B------:R2:W3:Y:S02]  /*2280*/  SHFL.DOWN PT, R132, R215, 0x10, 0x1f ;  /* 0x0a001f00d7847f89 */ /* 0x0004e400000e0000 */
.L_x_734:
[----:B------:R-:W-:Y:S05]  /*2290*/  BRA.DIV ~URZ, `(.L_x_628) ;  /* 0x000037727f007947 */ /* 0x000fea000b800000 */
[----:B-1----:R-:W1:Y:S01]  /*22a0*/  SHFL.DOWN PT, R129, R214, 0x10, 0x1f ;  /* 0x0a001f00d6817f89 */ /* 0x002e6200000e0000 */
[----:B--23--:R-:W-:-:S05]  /*22b0*/  FADD.FTZ R215, R132, R215 ;  /* 0x000000d784d77221 */ /* 0x00cfca0000010000 */
        /* <DEDUP_REMOVED lines=12> */
[----:B------:R1:W2:Y:S01]  /*2380*/  SHFL.DOWN PT, R135, R134, 0x1, 0x1f ;  /* 0x08201f0086877f89 */ /* 0x0002a200000e0000 */
[----:B0-----:R-:W-:-:S05]  /*2390*/  FADD.FTZ R177, R133, R176 ;  /* 0x000000b085b17221 */ /* 0x001fca0000010000 */
[----:B------:R1:W0:Y:S02]  /*23a0*/  SHFL.DOWN PT, R212, R177, 0x1, 0x1f ;  /* 0x08201f00b1d47f89 */ /* 0x00022400000e0000 */
.L_x_735:
[----:B------:R-:W-:Y:S01]  /*23b0*/  @!P3 LOP3.LUT R130, R130, 0x3, RZ, 0xc0, !PT ;  /* 0x000000038282b812 */ /* 0x000fe200078ec0ff */
[----:B01----:R-:W-:Y:S01]  /*23c0*/  FADD.FTZ R177, R212, R177 ;  /* 0x000000b1d4b17221 */ /* 0x003fe20000010000 */
[----:B------:R-:W-:Y:S01]  /*23d0*/  WARPSYNC 0xffffffff ;  /* 0xffffffff00007948 */ /* 0x000fe20003800000 */
[----:B--2---:R-:W-:Y:S01]  /*23e0*/  FADD.FTZ R176, R135, R134 ;  /* 0x0000008687b07221 */ /* 0x004fe20000010000 */
[----:B------:R-:W-:Y:S01]  /*23f0*/  LOP3.LUT P4, RZ, R0, 0xffffff80, RZ, 0xc0, !PT ;  /* 0xffffff8000ff7812 */ /* 0x000fe2000788c0ff */
[----:B------:R-:W-:Y:S01]  /*2400*/  @!P3 IMAD.IADD R212, R211, 0x1, R130 ;  /* 0x00000001d3d4b824 */ /* 0x000fe200078e0282 */
[----:B------:R-:W-:Y:S04]  /*2410*/  BSSY B0, `(.L_x_629) ;  /* 0x00000da000007945 */ /* 0x000fe80003800000 */
[----:B------:R-:W-:Y:S04]  /*2420*/  @!P3 STS.64 [R212.X8+0x4000], R176 ;  /* 0x004000b0d400b388 */ /* 0x000fe80000008a00 */
[----:B------:R-:W-:Y:S01]  /*2430*/  BAR.SYNC.DEFER_BLOCKING 0x0 ;  /* 0x0000000000007b1d */ /* 0x000fe20000010000 */
[----:B------:R-:W-:-:S13]  /*2440*/  ISETP.GE.AND P3, PT, R2, 0x1, PT ;  /* 0x000000010200780c */ /* 0x000fda0003f66270 */
[----:B------:R-:W-:-:S05]  /*2450*/  @P3 IADD3 R2, R2, -0x1, RZ ;  /* 0xffffffff02023810 */ /* 0x000fca0007ffe0ff */
[----:B------:R-:W-:Y:S01]  /*2460*/  @P3 IMAD R214, R2, c[0x0][0x168], RZ ;  /* 0x00005a0002d63a24 */ /* 0x000fe200078e02ff */
[----:B------:R-:W0:Y:S04]  /*2470*/  LDS.128 R128, [R211.X8+0x4000] ;  /* 0x00400000d3807984 */ /* 0x000e280000008c00 */
[----:B------:R-:W1:Y:S01]  /*2480*/  LDS.128 R132, [R211.X8+0x4010] ;  /* 0x00401000d3847984 */ /* 0x000e620000008c00 */
[----:B0-----:R-:W-:Y:S02]  /*2490*/  FADD.FTZ R213, RZ, R128 ;  /* 0x00000080ffd57221 */ /* 0x001fe40000010000 */
[----:B------:R-:W-:Y:S01]  /*24a0*/  FADD.FTZ R2, RZ, R129 ;  /* 0x00000081ff027221 */ /* 0x000fe20000010000 */
[----:B------:R-:W-:Y:S01]  /*24b0*/  @P3 SHF.R.S32.HI R129, RZ, 0x1f, R214 ;  /* 0x0000001fff813819 */ /* 0x000fe200000114d6 */
[----:B------:R-:W-:-:S02]  /*24c0*/  FADD.FTZ R213, R130, R213 ;  /* 0x000000d582d57221 */ /* 0x000fc40000010000 */
[----:B------:R-:W-:Y:S01]  /*24d0*/  FADD.FTZ R2, R131, R2 ;  /* 0x0000000283027221 */ /* 0x000fe20000010000 */
[----:B------:R-:W-:Y:S01]  /*24e0*/  @P3 LEA.HI R214, R129, R214, RZ, 0x3 ;  /* 0x000000d681d63211 */ /* 0x000fe200078f18ff */
[----:B-1----:R-:W-:Y:S01]  /*24f0*/  FADD.FTZ R213, R213, R132 ;  /* 0x00000084d5d57221 */ /* 0x002fe20000010000 */
[----:B------:R-:W-:Y:S01]  /*2500*/  @P3 LOP3.LUT R129, R39, 0x7f, RZ, 0xc0, !PT ;  /* 0x0000007f27813812 */ /* 0x000fe200078ec0ff */
[----:B------:R-:W-:Y:S02]  /*2510*/  FADD.FTZ R128, R2, R133 ;  /* 0x0000008502807221 */ /* 0x000fe40000010000 */
[----:B------:R-:W-:Y:S02]  /*2520*/  FADD.FTZ R132, R134, R213 ;  /* 0x000000d586847221 */ /* 0x000fe40000010000 */
[----:B------:R-:W-:Y:S02]  /*2530*/  FADD.FTZ R128, R135, R128 ;  /* 0x0000008087807221 */ /* 0x000fe40000010000 */
[----:B------:R-:W-:Y:S01]  /*2540*/  IMAD.MOV.U32 R2, RZ, RZ, RZ ;  /* 0x000000ffff027224 */ /* 0x000fe200078e00ff */
[----:B------:R-:W-:Y:S01]  /*2550*/  @P3 LEA.HI.SX32 R2, R214, R129, 0x1d ;  /* 0x00000081d6023211 */ /* 0x000fe200078feaff */
[----:B------:R-:W-:-:S02]  /*2560*/  FMUL.FTZ R132, R132, c[0x0][0x1e0] ;  /* 0x0000780084847a20 */ /* 0x000fc40000410000 */
[----:B------:R-:W-:Y:S01]  /*2570*/  FMUL.FTZ R133, R128, c[0x0][0x1e0] ;  /* 0x0000780080857a20 */ /* 0x000fe20000410000 */
[----:B------:R-:W-:Y:S05]  /*2580*/  @!P4 BRA `(.L_x_630) ;  /* 0x00000c200000c947 */ /* 0x000fea0003800000 */
        /* <DEDUP_REMOVED lines=8> */
[----:B-----5:R-:W-:Y:S01]  /*2610*/  PRMT R128, RZ, 0x5410, R100 ;  /* 0x00005410ff807816 */ /* 0x020fe20000000064 */
[----:B------:R-:W-:Y:S05]  /*2620*/  BRA `(.L_x_633) ;  /* 0x000000b000007947 */ /* 0x000fea0003800000 */
.L_x_632:
        /* <DEDUP_REMOVED lines=9> */
[----:B-----5:R-:W-:-:S05]  /*26c0*/  @P4 PRMT R129, RZ, 0x5410, R100 ;  /* 0x00005410ff814816 */ /* 0x020fca0000000064 */
[----:B------:R-:W-:Y:S02]  /*26d0*/  @P4 FADD.FTZ R128, R128, R129 ;  /* 0x0000008180804221 */ /* 0x000fe40000010000 */
.L_x_633:
[----:B------:R-:W-:Y:S05]  /*26e0*/  BSYNC B1 ;  /* 0x0000000000017941 */ /* 0x000fea0003800000 */
.L_x_631:
[----:B------:R-:W-:Y:S01]  /*26f0*/  @P3 FMUL.FTZ R129, R128, c[0x0][0x1ec] ;  /* 0x00007b0080813a20 */ /* 0x000fe20000410000 */
[----:B-----5:R-:W-:Y:S01]  /*2700*/  @P3 LOP3.LUT P5, RZ, R160, 0xff, RZ, 0xc0, !PT ;  /* 0x000000ffa0ff3812 */ /* 0x020fe200078ac0ff */
[----:B------:R-:W-:Y:S02]  /*2710*/  BSSY B1, `(.L_x_634) ;  /* 0x0000015000017945 */ /* 0x000fe40003800000 */
[----:B------:R-:W-:-:S05]  /*2720*/  @P3 FMUL.FTZ R129, R129, c[0x0][0x1e8] ;  /* 0x00007a0081813a20 */ /* 0x000fca0000410000 */
[----:B------:R-:W-:Y:S02]  /*2730*/  @P3 FSEL R129, R129, RZ, P5 ;  /* 0x000000ff81813208 */ /* 0x000fe40002800000 */
[----:B------:R-:W-:Y:S02]  /*2740*/  ISETP.NE.U32.AND P5, PT, RZ, c[0x0][0x258], PT ;  /* 0x00009600ff007a0c */ /* 0x000fe40003fa5070 */
[----:B------:R-:W-:Y:S02]  /*2750*/  @P3 F2FP.BF16.PACK_AB R129, RZ, R129 ;  /* 0x00000081ff81323e */ /* 0x000fe400000010ff */
[----:B------:R-:W-:Y:S02]  /*2760*/  ISETP.NE.AND.EX P5, PT, RZ, c[0x0][0x25c], PT, P5 ;  /* 0x00009700ff007a0c */ /* 0x000fe40003fa5350 */
[----:B------:R-:W-:-:S11]  /*2770*/  @P3 PRMT R76, R129, 0x7610, R76 ;  /* 0x00007610814c3816 */ /* 0x000fd6000000004c */
[----:B------:R-:W-:-:S04]  /*2780*/  @P5 F2FP.BF16.PACK_AB R128, RZ, R128 ;  /* 0x00000080ff80523e */ /* 0x000fc800000010ff */
[----:B------:R-:W-:Y:S01]  /*2790*/  @P5 PRMT R120, R128, 0x7610, R120 ;  /* 0x0000761080785816 */ /* 0x000fe20000000078 */
[----:B------:R-:W-:Y:S05]  /*27a0*/  @P2 BRA `(.L_x_635) ;  /* 0x0000004000002947 */ /* 0x000fea0003800000 */
[----:B------:R-:W-:Y:S01]  /*27b0*/  MOV R128, RZ ;  /* 0x000000ff00807202 */ /* 0x000fe20000000f00 */
[----:B------:R-:W-:Y:S05]  /*27c0*/  @!P4 BRA `(.L_x_636) ;  /* 0x000000900000c947 */ /* 0x000fea0003800000 */
[----:B------:R-:W-:Y:S01]  /*27d0*/  PRMT R128, RZ, 0x7610, R100 ;  /* 0x00007610ff807816 */ /* 0x000fe20000000064 */
[----:B------:R-:W-:Y:S05]  /*27e0*/  BRA `(.L_x_636) ;  /* 0x0000007000007947 */ /* 0x000fea0003800000 */
.L_x_635:
[----:B------:R-:W-:Y:S02]  /*27f0*/  ISETP.NE.AND P6, PT, R26, RZ, PT ;  /* 0x000000ff1a00720c */ /* 0x000fe40003fc5270 */
[----:B------:R-:W-:Y:S02]  /*2800*/  @P4 PRMT R129, RZ, 0x7610, R100 ;  /* 0x00007610ff814816 */ /* 0x000fe40000000064 */
[----:B------:R-:W-:-:S05]  /*2810*/  FSEL R128, R132, RZ, !P6 ;  /* 0x000000ff84807208 */ /* 0x000fca0007000000 */
[----:B------:R-:W-:-:S04]  /*2820*/  FFMA.FTZ R128, R138, R133, R128 ;  /* 0x000000858a807223 */ /* 0x000fc80000010080 */
[----:B------:R-:W-:-:S04]  /*2830*/  FADD.FTZ R128, R143, -R128 ;  /* 0x800000808f807221 */ /* 0x000fc80000010000 */
[----:B------:R-:W-:-:S04]  /*2840*/  FMUL.FTZ R128, R3, R128 ;  /* 0x0000008003807220 */ /* 0x000fc80000410000 */
[----:B------:R-:W-:Y:S02]  /*2850*/  @P4 FADD.FTZ R128, R128, R129 ;  /* 0x0000008180804221 */ /* 0x000fe40000010000 */
.L_x_636:
[----:B------:R-:W-:Y:S05]  /*2860*/  BSYNC B1 ;  /* 0x0000000000017941 */ /* 0x000fea0003800000 */
.L_x_634:
[----:B------:R-:W-:Y:S01]  /*2870*/  @P3 FMUL.FTZ R129, R128, c[0x0][0x1ec] ;  /* 0x00007b0080813a20 */ /* 0x000fe20000410000 */
[----:B------:R-:W-:Y:S01]  /*2880*/  @P3 LOP3.LUT P6, RZ, R160, 0xff00, RZ, 0xc0, !PT ;  /* 0x0000ff00a0ff3812 */ /* 0x000fe200078cc0ff */
[----:B------:R-:W-:Y:S01]  /*2890*/  BSSY B1, `(.L_x_637) ;  /* 0x0000013000017945 */ /* 0x000fe20003800000 */
[----:B------:R-:W-:Y:S01]  /*28a0*/  @P5 F2FP.BF16.PACK_AB R128, RZ, R128 ;  /* 0x00000080ff80523e */ /* 0x000fe200000010ff */
[----:B------:R-:W-:-:S03]  /*28b0*/  @P3 FMUL.FTZ R129, R129, c[0x0][0x1e8] ;  /* 0x00007a0081813a20 */ /* 0x000fc60000410000 */
[----:B------:R-:W-:Y:S02]  /*28c0*/  @P5 PRMT R120, R120, 0x5410, R128 ;  /* 0x0000541078785816 */ /* 0x000fe40000000080 */
[----:B------:R-:W-:-:S04]  /*28d0*/  @P3 FSEL R129, R129, RZ, P6 ;  /* 0x000000ff81813208 */ /* 0x000fc80003000000 */
[----:B------:R-:W-:-:S04]  /*28e0*/  @P3 F2FP.BF16.PACK_AB R129, RZ, R129 ;  /* 0x00000081ff81323e */ /* 0x000fc800000010ff */
[----:B------:R-:W-:Y:S01]  /*28f0*/  @P3 PRMT R76, R76, 0x5410, R129 ;  /* 0x000054104c4c3816 */ /* 0x000fe20000000081 */
[----:B------:R-:W-:Y:S05]  /*2900*/  @P2 BRA `(.L_x_638) ;  /* 0x0000004000002947 */ /* 0x000fea0003800000 */
[----:B------:R-:W-:Y:S01]  /*2910*/  IMAD.MOV.U32 R128, RZ, RZ, RZ ;  /* 0x000000ffff807224 */ /* 0x000fe200078e00ff */
[----:B------:R-:W-:Y:S05]  /*2920*/  @!P4 BRA `(.L_x_639) ;  /* 0x000000900000c947 */ /* 0x000fea0003800000 */
[----:B------:R-:W-:Y:S01]  /*2930*/  PRMT R128, RZ, 0x5410, R101 ;  /* 0x00005410ff807816 */ /* 0x000fe20000000065 */
[----:B------:R-:W-:Y:S05]  /*2940*/  BRA `(.L_x_639) ;  /* 0x0000007000007947 */ /* 0x000fea0003800000 */
.L_x_638:
[----:B------:R-:W-:-:S04]  /*2950*/  ISETP.NE.AND P6, PT, R26, RZ, PT ;  /* 0x000000ff1a00720c */ /* 0x000fc80003fc5270 */
[----:B------:R-:W-:-:S05]  /*2960*/  FSEL R128, R132, RZ, !P6 ;  /* 0x000000ff84807208 */ /* 0x000fca0007000000 */
[----:B------:R-:W-:-:S04]  /*2970*/  FFMA.FTZ R129, R141, R133, R128 ;  /* 0x000000858d817223 */ /* 0x000fc80000010080 */
[----:B------:R-:W-:Y:S01]  /*2980*/  FADD.FTZ R128, R144, -R129 ;  /* 0x8000008190807221 */ /* 0x000fe20000010000 */
[----:B------:R-:W-:-:S03]  /*2990*/  @P4 PRMT R129, RZ, 0x5410, R101 ;  /* 0x00005410ff814816 */ /* 0x000fc60000000065 */
[----:B------:R-:W-:-:S04]  /*29a0*/  FMUL.FTZ R128, R3, R128 ;  /* 0x0000008003807220 */ /* 0x000fc80000410000 */
[----:B------:R-:W-:Y:S02]  /*29b0*/  @P4 FADD.FTZ R128, R128, R129 ;  /* 0x0000008180804221 */ /* 0x000fe40000010000 */
.L_x_639:
[----:B------:R-:W-:Y:S05]  /*29c0*/  BSYNC B1 ;  /* 0x0000000000017941 */ /* 0x000fea0003800000 */
.L_x_637:
        /* <DEDUP_REMOVED lines=14> */
.L_x_641:
[----:B------:R-:W-:Y:S02]  /*2ab0*/  ISETP.NE.AND P6, PT, R26, RZ, PT ;  /* 0x000000ff1a00720c */ /* 0x000fe40003fc5270 */
[----:B------:R-:W-:Y:S02]  /*2ac0*/  @P4 PRMT R129, RZ, 0x7610, R101 ;  /* 0x00007610ff814816 */ /* 0x000fe40000000065 */
[----:B------:R-:W-:-:S05]  /*2ad0*/  FSEL R128, R132, RZ, !P6 ;  /* 0x000000ff84807208 */ /* 0x000fca0007000000 */
[----:B------:R-:W-:-:S04]  /*2ae0*/  FFMA.FTZ R128, R142, R133, R128 ;  /* 0x000000858e807223 */ /* 0x000fc80000010080 */
[----:B------:R-:W-:-:S04]  /*2af0*/  FADD.FTZ R128, R147, -R128 ;  /* 0x8000008093807221 */ /* 0x000fc80000010000 */
[----:B------:R-:W-:-:S04]  /*2b00*/  FMUL.FTZ R128, R3, R128 ;  /* 0x0000008003807220 */ /* 0x000fc80000410000 */
[----:B------:R-:W-:Y:S02]  /*2b10*/  @P4 FADD.FTZ R128, R128, R129 ;  /* 0x0000008180804221 */ /* 0x000fe40000010000 */
.L_x_642:
[----:B------:R-:W-:Y:S05]  /*2b20*/  BSYNC B1 ;  /* 0x0000000000017941 */ /* 0x000fea0003800000 */
.L_x_640:
        /* <DEDUP_REMOVED lines=14> */
.L_x_644:
[----:B------:R-:W-:-:S04]  /*2c10*/  ISETP.NE.AND P6, PT, R26, RZ, PT ;  /* 0x000000ff1a00720c */ /* 0x000fc80003fc5270 */
[----:B------:R-:W-:-:S05]  /*2c20*/  FSEL R128, R132, RZ, !P6 ;  /* 0x000000ff84807208 */ /* 0x000fca0007000000 */
[----:B------:R-:W-:-:S04]  /*2c30*/  FFMA.FTZ R129, R145, R133, R128 ;  /* 0x0000008591817223 */ /* 0x000fc80000010080 */
[----:B------:R-:W-:Y:S01]  /*2c40*/  FADD.FTZ R128, R146, -R129 ;  /* 0x8000008192807221 */ /* 0x000fe20000010000 */
[----:B------:R-:W-:-:S03]  /*2c50*/  @P4 PRMT R129, RZ, 0x5410, R102 ;  /* 0x00005410ff814816 */ /* 0x000fc60000000066 */
[----:B------:R-:W-:-:S04]  /*2c60*/  FMUL.FTZ R128, R3, R128 ;  /* 0x0000008003807220 */ /* 0x000fc80000410000 */
[----:B------:R-:W-:Y:S02]  /*2c70*/  @P4 FADD.FTZ R128, R128, R129 ;  /* 0x0000008180804221 */ /* 0x000fe40000010000 */
.L_x_645:
[----:B------:R-:W-:Y:S05]  /*2c80*/  BSYNC B1 ;  /* 0x0000000000017941 */ /* 0x000fea0003800000 */
.L_x_643:
        /* <DEDUP_REMOVED lines=10> */
[----:B------:R-:W-:Y:S01]  /*2d30*/  HFMA2.MMA R128, -RZ, RZ, 0, 0 ;  /* 0x00000000ff807435 */ /* 0x000fe200000001ff */
[----:B------:R-:W-:Y:S05]  /*2d40*/  @!P4 BRA `(.L_x_648) ;  /* 0x000000900000c947 */ /* 0x000fea0003800000 */
[----:B------:R-:W-:Y:S01]  /*2d50*/  PRMT R128, RZ, 0x7610, R102 ;  /* 0x00007610ff807816 */ /* 0x000fe20000000066 */
[----:B------:R-:W-:Y:S05]  /*2d60*/  BRA `(.L_x_648) ;  /* 0x0000007000007947 */ /* 0x000fea0003800000 */
.L_x_647:
[----:B------:R-:W-:Y:S02]  /*2d70*/  ISETP.NE.AND P6, PT, R26, RZ, PT ;  /* 0x000000ff1a00720c */ /* 0x000fe40003fc5270 */
[----:B------:R-:W-:Y:S02]  /*2d80*/  @P4 PRMT R129, RZ, 0x7610, R102 ;  /* 0x00007610ff814816 */ /* 0x000fe40000000066 */
[----:B------:R-:W-:-:S05]  /*2d90*/  FSEL R128, R132, RZ, !P6 ;  /* 0x000000ff84807208 */ /* 0x000fca0007000000 */
[----:B------:R-:W-:-:S04]  /*2da0*/  FFMA.FTZ R128, R148, R133, R128 ;  /* 0x0000008594807223 */ /* 0x000fc80000010080 */
[----:B------:R-:W-:-:S04]  /*2db0*/  FADD.FTZ R128, R149, -R128 ;  /* 0x8000008095807221 */ /* 0x000fc80000010000 */
[----:B------:R-:W-:-:S04]  /*2dc0*/  FMUL.FTZ R128, R3, R128 ;  /* 0x0000008003807220 */ /* 0x000fc80000410000 */
[----:B------:R-:W-:Y:S02]  /*2dd0*/  @P4 FADD.FTZ R128, R128, R129 ;  /* 0x0000008180804221 */ /* 0x000fe40000010000 */
.L_x_648:
[----:B------:R-:W-:Y:S05]  /*2de0*/  BSYNC B1 ;  /* 0x0000000000017941 */ /* 0x000fea0003800000 */
.L_x_646:
        /* <DEDUP_REMOVED lines=14> */
.L_x_650:
[----:B------:R-:W-:-:S04]  /*2ed0*/  ISETP.NE.AND P6, PT, R26, RZ, PT ;  /* 0x000000ff1a00720c */ /* 0x000fc80003fc5270 */
[----:B------:R-:W-:-:S05]  /*2ee0*/  FSEL R128, R132, RZ, !P6 ;  /* 0x000000ff84807208 */ /* 0x000fca0007000000 */
[----:B------:R-:W-:-:S04]  /*2ef0*/  FFMA.FTZ R129, R151, R133, R128 ;  /* 0x0000008597817223 */ /* 0x000fc80000010080 */
[----:B------:R-:W-:Y:S01]  /*2f00*/  FADD.FTZ R128, R150, -R129 ;  /* 0x8000008196807221 */ /* 0x000fe20000010000 */
[----:B------:R-:W-:-:S03]  /*2f10*/  @P4 PRMT R129, RZ, 0x5410, R103 ;  /* 0x00005410ff814816 */ /* 0x000fc60000000067 */
[----:B------:R-:W-:-:S04]  /*2f20*/  FMUL.FTZ R128, R3, R128 ;  /* 0x0000008003807220 */ /* 0x000fc80000410000 */
[----:B------:R-:W-:Y:S02]  /*2f30*/  @P4 FADD.FTZ R128, R128, R129 ;  /* 0x0000008180804221 */ /* 0x000fe40000010000 */
.L_x_651:
[----:B------:R-:W-:Y:S05]  /*2f40*/  BSYNC B1 ;  /* 0x0000000000017941 */ /* 0x000fea0003800000 */
.L_x_649:
        /* <DEDUP_REMOVED lines=14> */
.L_x_653:
[----:B------:R-:W-:Y:S02]  /*3030*/  ISETP.NE.AND P6, PT, R26, RZ, PT ;  /* 0x000000ff1a00720c */ /* 0x000fe40003fc5270 */
[----:B------:R-:W-:Y:S02]  /*3040*/  @P4 PRMT R129, RZ, 0x7610, R103 ;  /* 0x00007610ff814816 */ /* 0x000fe40000000067 */
[----:B------:R-:W-:-:S05]  /*3050*/  FSEL R128, R132, RZ, !P6 ;  /* 0x000000ff84807208 */ /* 0x000fca0007000000 */
[----:B------:R-:W-:-:S04]  /*3060*/  FFMA.FTZ R128, R152, R133, R128 ;  /* 0x0000008598807223 */ /* 0x000fc80000010080 */
[----:B------:R-:W-:-:S04]  /*3070*/  FADD.FTZ R128, R153, -R128 ;  /* 0x8000008099807221 */ /* 0x000fc80000010000 */
[----:B------:R-:W-:-:S04]  /*3080*/  FMUL.FTZ R128, R3, R128 ;  /* 0x0000008003807220 */ /* 0x000fc80000410000 */
[----:B------:R-:W-:Y:S02]  /*3090*/  @P4 FADD.FTZ R128, R128, R129 ;  /* 0x0000008180804221 */ /* 0x000fe40000010000 */
.L_x_654:
[----:B------:R-:W-:Y:S05]  /*30a0*/  BSYNC B1 ;  /* 0x0000000000017941 */ /* 0x000fea0003800000 */
.L_x_652:
[----:B------:R-:W-:Y:S01]  /*30b0*/  @P3 FMUL.FTZ R129, R128, c[0x0][0x1ec] ;  /* 0x00007b0080813a20 */ /* 0x000fe20000410000 */
[----:B------:R-:W-:Y:S01]  /*30c0*/  @P3 LOP3.LUT P4, RZ, R161, 0xff000000, RZ, 0xc0, !PT ;  /* 0xff000000a1ff3812 */ /* 0x000fe2000788c0ff */
[----:B------:R-:W-:Y:S01]  /*30d0*/  @P5 IMAD.MOV.U32 R131, RZ, RZ, 0x10 ;  /* 0x00000010ff835424 */ /* 0x000fe200078e00ff */
[----:B------:R-:W-:Y:S01]  /*30e0*/  @P3 MOV R177, 0x10 ;  /* 0x0000001000b13802 */ /* 0x000fe20000000f00 */
[----:B------:R-:W-:Y:S01]  /*30f0*/  @P3 FMUL.FTZ R129, R129, c[0x0][0x1e8] ;  /* 0x00007a0081813a20 */ /* 0x000fe20000410000 */
[----:B------:R-:W-:Y:S01]  /*3100*/  @P5 F2FP.BF16.PACK_AB R134, RZ, R128 ;  /* 0x00000080ff86523e */ /* 0x000fe200000010ff */
[C---:B------:R-:W-:Y:S01]  /*3110*/  @P5 IMAD.WIDE.U32 R130, R136.reuse, R131, c[0x0][0x258] ;  /* 0x0000960088825625 */ /* 0x040fe200078e0083 */
[----:B------:R-:W-:Y:S02]  /*3120*/  IADD3 R136, R136, 0x80, RZ ;  /* 0x0000008088887810 */ /* 0x000fe40007ffe0ff */
[----:B------:R-:W-:Y:S02]  /*3130*/  @P3 FSEL R129, R129, RZ, P4 ;  /* 0x000000ff81813208 */ /* 0x000fe40002000000 */
[----:B------:R-:W-:-:S02]  /*3140*/  @P5 PRMT R123, R123, 0x5410, R134 ;  /* 0x000054107b7b5816 */ /* 0x000fc40000000086 */
[----:B------:R-:W-:Y:S01]  /*3150*/  @P3 F2FP.BF16.PACK_AB R135, RZ, R129 ;  /* 0x00000081ff87323e */ /* 0x000fe200000010ff */
[C---:B------:R-:W-:Y:S01]  /*3160*/  @P3 IMAD.WIDE.U32 R128, R2.reuse, R177, c[0x0][0x248] ;  /* 0x0000920002803625 */ /* 0x040fe200078e00b1 */
[----:B------:R-:W-:Y:S01]  /*3170*/  IADD3 R2, R2, 0x80, RZ ;  /* 0x0000008002027810 */ /* 0x000fe20007ffe0ff */
[----:B------:R0:W-:Y:S01]  /*3180*/  @P5 STG.E.128 [R130.64], R120 ;  /* 0x0000007882005986 */ /* 0x0001e2000c101d04 */
[----:B------:R-:W-:-:S05]  /*3190*/  @P3 PRMT R79, R79, 0x5410, R135 ;  /* 0x000054104f4f3816 */ /* 0x000fca0000000087 */
[----:B------:R0:W-:Y:S02]  /*31a0*/  @P3 STG.E.128 [R128.64], R76 ;  /* 0x0000004c80003986 */ /* 0x0001e4000c101d04 */
.L_x_630:
[----:B------:R-:W-:Y:S05]  /*31b0*/  BSYNC B0 ;  /* 0x0000000000007941 */ /* 0x000fea0003800000 */
.L_x_629:
        /* <DEDUP_REMOVED lines=10> */
[----:B-----5:R-:W-:Y:S01]  /*3260*/  PRMT R128, RZ, 0x5410, R40 ;  /* 0x00005410ff807816 */ /* 0x020fe20000000028 */
[----:B------:R-:W-:Y:S05]  /*3270*/  BRA `(.L_x_659) ;  /* 0x000000b000007947 */ /* 0x000fea0003800000 */
.L_x_658:
        /* <DEDUP_REMOVED lines=9> */
[----:B-----5:R-:W-:-:S05]  /*3310*/  @P4 PRMT R129, RZ, 0x5410, R40 ;  /* 0x00005410ff814816 */ /* 0x020fca0000000028 */
[----:B------:R-:W-:Y:S02]  /*3320*/  @P4 FADD.FTZ R128, R128, R129 ;  /* 0x0000008180804221 */ /* 0x000fe40000010000 */
.L_x_659:
[----:B------:R-:W-:Y:S05]  /*3330*/  BSYNC B1 ;  /* 0x0000000000017941 */ /* 0x000fea0003800000 */
.L_x_657:
        /* <DEDUP_REMOVED lines=12> */
[----:B------:R-:W-:Y:S01]  /*3400*/  IMAD.MOV.U32 R128, RZ, RZ, RZ ;  /* 0x000000ffff807224 */ /* 0x000fe200078e00ff */
[----:B------:R-:W-:Y:S05]  /*3410*/  @!P4 BRA `(.L_x_662) ;  /* 0x000000900000c947 */ /* 0x000fea0003800000 */
[----:B------:R-:W-:Y:S01]  /*3420*/  PRMT R128, RZ, 0x7610, R40 ;  /* 0x00007610ff807816 */ /* 0x000fe20000000028 */
[----:B------:R-:W-:Y:S05]  /*3430*/  BRA `(.L_x_662) ;  /* 0x0000007000007947 */ /* 0x000fea0003800000 */
.L_x_661:
[----:B------:R-:W-:Y:S02]  /*3440*/  ISETP.NE.AND P6, PT, R26, RZ, PT ;  /* 0x000000ff1a00720c */ /* 0x000fe40003fc5270 */
[----:B------:R-:W-:Y:S02]  /*3450*/  @P4 PRMT R129, RZ, 0x7610, R40 ;  /* 0x00007610ff814816 */ /* 0x000fe40000000028 */
[----:B------:R-:W-:-:S05]  /*3460*/  FSEL R128, R132, RZ, !P6 ;  /* 0x000000ff84807208 */ /* 0x000fca0007000000 */
[----:B------:R-:W-:-:S04]  /*3470*/  FFMA.FTZ R128, R162, R133, R128 ;  /* 0x00000085a2807223 */ /* 0x000fc80000010080 */
[----:B------:R-:W-:-:S04]  /*3480*/  FADD.FTZ R128, R167, -R128 ;  /* 0x80000080a7807221 */ /* 0x000fc80000010000 */
[----:B------:R-:W-:-:S04]  /*3490*/  FMUL.FTZ R128, R3, R128 ;  /* 0x0000008003807220 */ /* 0x000fc80000410000 */
[----:B------:R-:W-:Y:S02]  /*34a0*/  @P4 FADD.FTZ R128, R128, R129 ;  /* 0x0000008180804221 */ /* 0x000fe40000010000 */
.L_x_662:
[----:B------:R-:W-:Y:S05]  /*34b0*/  BSYNC B1 ;  /* 0x0000000000017941 */ /* 0x000fea0003800000 */
.L_x_660:
        /* <DEDUP_REMOVED lines=14> */
.L_x_664:
[----:B------:R-:W-:-:S04]  /*35a0*/  ISETP.NE.AND P6, PT, R26, RZ, PT ;  /* 0x000000ff1a00720c */ /* 0x000fc80003fc5270 */
[----:B------:R-:W-:-:S05]  /*35b0*/  FSEL R128, R132, RZ, !P6 ;  /* 0x000000ff84807208 */ /* 0x000fca0007000000 */
[----:B------:R-:W-:-:S04]  /*35c0*/  FFMA.FTZ R129, R165, R133, R128 ;  /* 0x00000085a5817223 */ /* 0x000fc80000010080 */
[----:B------:R-:W-:Y:S01]  /*35d0*/  FADD.FTZ R128, R168, -R129 ;  /* 0x80000081a8807221 */ /* 0x000fe20000010000 */
[----:B------:R-:W-:-:S03]  /*35e0*/  @P4 PRMT R129, RZ, 0x5410, R41 ;  /* 0x00005410ff814816 */ /* 0x000fc60000000029 */
[----:B------:R-:W-:-:S04]  /*35f0*/  FMUL.FTZ R128, R3, R128 ;  /* 0x0000008003807220 */ /* 0x000fc80000410000 */
[----:B------:R-:W-:Y:S02]  /*3600*/  @P4 FADD.FTZ R128, R128, R129 ;  /* 0x0000008180804221 */ /* 0x000fe40000010000 */
.L_x_665:
[----:B------:R-:W-:Y:S05]  /*3610*/  BSYNC B1 ;  /* 0x0000000000017941 */ /* 0x000fea0003800000 */
.L_x_663:
        /* <DEDUP_REMOVED lines=14> */
.L_x_667:
[----:B------:R-:W-:Y:S02]  /*3700*/  ISETP.NE.AND P6, PT, R26, RZ, PT ;  /* 0x000000ff1a00720c */ /* 0x000fe40003fc5270 */
[----:B------:R-:W-:Y:S02]  /*3710*/  @P4 PRMT R129, RZ, 0x7610, R41 ;  /* 0x00007610ff814816 */ /* 0x000fe40000000029 */
[----:B------:R-:W-:-:S05]  /*3720*/  FSEL R128, R132, RZ, !P6 ;  /* 0x000000ff84807208 */ /* 0x000fca0007000000 */
[----:B------:R-:W-:-:S04]  /*3730*/  FFMA.FTZ R128, R166, R133, R128 ;  /* 0x00000085a6807223 */ /* 0x000fc80000010080 */
[----:B------:R-:W-:-:S04]  /*3740*/  FADD.FTZ R128, R171, -R128 ;  /* 0x80000080ab807221 */ /* 0x000fc80000010000 */
[----:B------:R-:W-:-:S04]  /*3750*/  FMUL.FTZ R128, R3, R128 ;  /* 0x0000008003807220 */ /* 0x000fc80000410000 */
[----:B------:R-:W-:Y:S02]  /*3760*/  @P4 FADD.FTZ R128, R128, R129 ;  /* 0x0000008180804221 */ /* 0x000fe40000010000 */
.L_x_668:
[----:B------:R-:W-:Y:S05]  /*3770*/  BSYNC B1 ;  /* 0x0000000000017941 */ /* 0x000fea0003800000 */
.L_x_666:
        /* <DEDUP_REMOVED lines=14> */
.L_x_670:
[----:B------:R-:W-:-:S04]  /*3860*/  ISETP.NE.AND P6, PT, R26, RZ, PT ;  /* 0x000000ff1a00720c */ /* 0x000fc80003fc5270 */
[----:B------:R-:W-:-:S05]  /*3870*/  FSEL R128, R132, RZ, !P6 ;  /* 0x000000ff84807208 */ /* 0x000fca0007000000 */
[----:B------:R-:W-:-:S04]  /*3880*/  FFMA.FTZ R129, R169, R133, R128 ;  /* 0x00000085a9817223 */ /* 0x000fc80000010080 */
[----:B------:R-:W-:Y:S01]  /*3890*/  FADD.FTZ R128, R170, -R129 ;  /* 0x80000081aa807221 */ /* 0x000fe20000010000 */
[----:B------:R-:W-:-:S03]  /*38a0*/  @P4 PRMT R129, RZ, 0x5410, R42 ;  /* 0x00005410ff814816 */ /* 0x000fc6000000002a */
[----:B------:R-:W-:-:S04]  /*38b0*/  FMUL.FTZ R128, R3, R128 ;  /* 0x0000008003807220 */ /* 0x000fc80000410000 */
[----:B------:R-:W-:Y:S02]  /*38c0*/  @P4 FADD.FTZ R128, R128, R129 ;  /* 0x0000008180804221 */ /* 0x000fe40000010000 */
.L_x_671:
[----:B------:R-:W-:Y:S05]  /*38d0*/  BSYNC B1 ;  /* 0x0000000000017941 */ /* 0x000fea0003800000 */
.L_x_669:
        /* <DEDUP_REMOVED lines=14> */
.L_x_673:
[----:B------:R-:W-:Y:S02]  /*39c0*/  ISETP.NE.AND P6, PT, R26, RZ, PT ;  /* 0x000000ff1a00720c */ /* 0x000fe40003fc5270 */
[----:B------:R-:W-:Y:S02]  /*39d0*/  @P4 PRMT R129, RZ, 0x7610, R42 ;  /* 0x00007610ff814816 */ /* 0x000fe4000000002a */
[----:B------:R-:W-:-:S05]  /*39e0*/  FSEL R128, R132, RZ, !P6 ;  /* 0x000000ff84807208 */ /* 0x000fca0007000000 */
[----:B------:R-:W-:-:S04]  /*39f0*/  FFMA.FTZ R128, R172, R133, R128 ;  /* 0x00000085ac807223 */ /* 0x000fc80000010080 */
[----:B------:R-:W-:-:S04]  /*3a00*/  FADD.FTZ R128, R173, -R128 ;  /* 0x80000080ad807221 */ /* 0x000fc80000010000 */
[----:B------:R-:W-:-:S04]  /*3a10*/  FMUL.FTZ R128, R3, R128 ;  /* 0x0000008003807220 */ /* 0x000fc80000410000 */
[----:B------:R-:W-:Y:S02]  /*3a20*/  @P4 FADD.FTZ R128, R128, R129 ;  /* 0x0000008180804221 */ /* 0x000fe40000010000 */
.L_x_674:
[----:B------:R-:W-:Y:S05]  /*3a30*/  BSYNC B1 ;  /* 0x0000000000017941 */ /* 0x000fea0003800000 */
.L_x_672:
        /* <DEDUP_REMOVED lines=10> */
[----:B------:R-:W-:Y:S01]  /*3ae0*/  MOV R128, RZ ;  /* 0x000000ff00807202 */ /* 0x000fe20000000f00 */
[----:B------:R-:W-:Y:S05]  /*3af0*/  @!P4 BRA `(.L_x_677) ;  /* 0x000000900000c947 */ /* 0x000fea0003800000 */
[----:B------:R-:W-:Y:S01]  /*3b00*/  PRMT R128, RZ, 0x5410, R43 ;  /* 0x00005410ff807816 */ /* 0x000fe2000000002b */
[----:B------:R-:W-:Y:S05]  /*3b10*/  BRA `(.L_x_677) ;  /* 0x0000007000007947 */ /* 0x000fea0003800000 */
.L_x_676:
[----:B------:R-:W-:-:S04]  /*3b20*/  ISETP.NE.AND P6, PT, R26, RZ, PT ;  /* 0x000000ff1a00720c */ /* 0x000fc80003fc5270 */
[----:B------:R-:W-:-:S05]  /*3b30*/  FSEL R128, R132, RZ, !P6 ;  /* 0x000000ff84807208 */ /* 0x000fca0007000000 */
[----:B------:R-:W-:-:S04]  /*3b40*/  FFMA.FTZ R129, R175, R133, R128 ;  /* 0x00000085af817223 */ /* 0x000fc80000010080 */
[----:B------:R-:W-:Y:S01]  /*3b50*/  FADD.FTZ R128, R174, -R129 ;  /* 0x80000081ae807221 */ /* 0x000fe20000010000 */
[----:B------:R-:W-:-:S03]  /*3b60*/  @P4 PRMT R129, RZ, 0x5410, R43 ;  /* 0x00005410ff814816 */ /* 0x000fc6000000002b */
[----:B------:R-:W-:-:S04]  /*3b70*/  FMUL.FTZ R128, R3, R128 ;  /* 0x0000008003807220 */ /* 0x000fc80000410000 */
[----:B------:R-:W-:Y:S02]  /*3b80*/  @P4 FADD.FTZ R128, R128, R129 ;  /* 0x0000008180804221 */ /* 0x000fe40000010000 */
.L_x_677:
[----:B------:R-:W-:Y:S05]  /*3b90*/  BSYNC B1 ;  /* 0x0000000000017941 */ /* 0x000fea0003800000 */
.L_x_675:
        /* <DEDUP_REMOVED lines=14> */
.L_x_679:
[----:B------:R-:W-:Y:S02]  /*3c80*/  ISETP.NE.AND P6, PT, R26, RZ, PT ;  /* 0x000000ff1a00720c */ /* 0x000fe40003fc5270 */
[----:B------:R-:W-:Y:S02]  /*3c90*/  @P4 PRMT R129, RZ, 0x7610, R43 ;  /* 0x00007610ff814816 */ /* 0x000fe4000000002b */
[----:B------:R-:W-:-:S05]  /*3ca0*/  FSEL R128, R132, RZ, !P6 ;  /* 0x000000ff84807208 */ /* 0x000fca0007000000 */
[----:B------:R-:W-:-:S04]  /*3cb0*/  FFMA.FTZ R128, R178, R133, R128 ;  /* 0x00000085b2807223 */ /* 0x000fc80000010080 */
[----:B------:R-:W-:-:S04]  /*3cc0*/  FADD.FTZ R128, R179, -R128 ;  /* 0x80000080b3807221 */ /* 0x000fc80000010000 */
[----:B------:R-:W-:-:S04]  /*3cd0*/  FMUL.FTZ R128, R3, R128 ;  /* 0x0000008003807220 */ /* 0x000fc80000410000 */
[----:B------:R-:W-:Y:S02]  /*3ce0*/  @P4 FADD.FTZ R128, R128, R129 ;  /* 0x0000008180804221 */ /* 0x000fe40000010000 */
.L_x_680:
[----:B------:R-:W-:Y:S05]  /*3cf0*/  BSYNC B1 ;  /* 0x0000000000017941 */ /* 0x000fea0003800000 */
.L_x_678:
        /* <DEDUP_REMOVED lines=16> */
.L_x_656:
[----:B------:R-:W-:Y:S05]  /*3e00*/  BSYNC B0 ;  /* 0x0000000000007941 */ /* 0x000fea0003800000 */
.L_x_655:
        /* <DEDUP_REMOVED lines=12> */
.L_x_684:
        /* <DEDUP_REMOVED lines=11> */
.L_x_685:
[----:B------:R-:W-:Y:S05]  /*3f80*/  BSYNC B1 ;  /* 0x0000000000017941 */ /* 0x000fea0003800000 */
.L_x_683:
        /* <DEDUP_REMOVED lines=16> */
.L_x_687:
[----:B------:R-:W-:Y:S02]  /*4090*/  ISETP.NE.AND P6, PT, R26, RZ, PT ;  /* 0x000000ff1a00720c */ /* 0x000fe40003fc5270 */
[----:B------:R-:W-:Y:S02]  /*40a0*/  @P4 PRMT R129, RZ, 0x7610, R104 ;  /* 0x00007610ff814816 */ /* 0x000fe40000000068 */
[----:B------:R-:W-:-:S05]  /*40b0*/  FSEL R128, R132, RZ, !P6 ;  /* 0x000000ff84807208 */ /* 0x000fca0007000000 */
[----:B------:R-:W-:-:S04]  /*40c0*/  FFMA.FTZ R128, R180, R133, R128 ;  /* 0x00000085b4807223 */ /* 0x000fc80000010080 */
[----:B------:R-:W-:-:S04]  /*40d0*/  FADD.FTZ R128, R185, -R128 ;  /* 0x80000080b9807221 */ /* 0x000fc80000010000 */
[----:B------:R-:W-:-:S04]  /*40e0*/  FMUL.FTZ R128, R3, R128 ;  /* 0x0000008003807220 */ /* 0x000fc80000410000 */
[----:B------:R-:W-:Y:S02]  /*40f0*/  @P4 FADD.FTZ R128, R128, R129 ;  /* 0x0000008180804221 */ /* 0x000fe40000010000 */
.L_x_688:
[----:B------:R-:W-:Y:S05]  /*4100*/  BSYNC B1 ;  /* 0x0000000000017941 */ /* 0x000fea0003800000 */
.L_x_686:
        /* <DEDUP_REMOVED lines=14> */
.L_x_690:
[----:B------:R-:W-:-:S04]  /*41f0*/  ISETP.NE.AND P6, PT, R26, RZ, PT ;  /* 0x000000ff1a00720c */ /* 0x000fc80003fc5270 */
[----:B------:R-:W-:-:S05]  /*4200*/  FSEL R128, R132, RZ, !P6 ;  /* 0x000000ff84807208 */ /* 0x000fca0007000000 */
[----:B------:R-:W-:-:S04]  /*4210*/  FFMA.FTZ R129, R183, R133, R128 ;  /* 0x00000085b7817223 */ /* 0x000fc80000010080 */
[----:B------:R-:W-:Y:S01]  /*4220*/  FADD.FTZ R128, R186, -R129 ;  /* 0x80000081ba807221 */ /* 0x000fe20000010000 */
[----:B------:R-:W-:-:S03]  /*4230*/  @P4 PRMT R129, RZ, 0x5410, R105 ;  /* 0x00005410ff814816 */ /* 0x000fc60000000069 */
[----:B------:R-:W-:-:S04]  /*4240*/  FMUL.FTZ R128, R3, R128 ;  /* 0x0000008003807220 */ /* 0x000fc80000410000 */
[----:B------:R-:W-:Y:S02]  /*4250*/  @P4 FADD.FTZ R128, R128, R129 ;  /* 0x0000008180804221 */ /* 0x000fe40000010000 */
.L_x_691:
[----:B------:R-:W-:Y:S05]  /*4260*/  BSYNC B1 ;  /* 0x0000000000017941 */ /* 0x000fea0003800000 */
.L_x_689:
        /* <DEDUP_REMOVED lines=14> */
.L_x_693:
[----:B------:R-:W-:Y:S02]  /*4350*/  ISETP.NE.AND P6, PT, R26, RZ, PT ;  /* 0x000000ff1a00720c */ /* 0x000fe40003fc5270 */
[----:B------:R-:W-:Y:S02]  /*4360*/  @P4 PRMT R129, RZ, 0x7610, R105 ;  /* 0x00007610ff814816 */ /* 0x000fe40000000069 */
[----:B------:R-:W-:-:S05]  /*4370*/  FSEL R128, R132, RZ, !P6 ;  /* 0x000000ff84807208 */ /* 0x000fca0007000000 */
[----:B------:R-:W-:-:S04]  /*4380*/  FFMA.FTZ R128, R184, R133, R128 ;  /* 0x00000085b8807223 */ /* 0x000fc80000010080 */
[----:B------:R-:W-:-:S04]  /*4390*/  FADD.FTZ R128, R189, -R128 ;  /* 0x80000080bd807221 */ /* 0x000fc80000010000 */
[----:B------:R-:W-:-:S04]  /*43a0*/  FMUL.FTZ R128, R3, R128 ;  /* 0x0000008003807220 */ /* 0x000fc80000410000 */
[----:B------:R-:W-:Y:S02]  /*43b0*/  @P4 FADD.FTZ R128, R128, R129 ;  /* 0x0000008180804221 */ /* 0x000fe40000010000 */
.L_x_694:
[----:B------:R-:W-:Y:S05]  /*43c0*/  BSYNC B1 ;  /* 0x0000000000017941 */ /* 0x000fea0003800000 */
.L_x_692:
        /* <DEDUP_REMOVED lines=14> */
.L_x_696:
[----:B------:R-:W-:-:S04]  /*44b0*/  ISETP.NE.AND P6, PT, R26, RZ, PT ;  /* 0x000000ff1a00720c */ /* 0x000fc80003fc5270 */
[----:B------:R-:W-:-:S05]  /*44c0*/  FSEL R128, R132, RZ, !P6 ;  /* 0x000000ff84807208 */ /* 0x000fca0007000000 */
[----:B------:R-:W-:-:S04]  /*44d0*/  FFMA.FTZ R129, R187, R133, R128 ;  /* 0x00000085bb817223 */ /* 0x000fc80000010080 */
[----:B------:R-:W-:Y:S01]  /*44e0*/  FADD.FTZ R128, R188, -R129 ;  /* 0x80000081bc807221 */ /* 0x000fe20000010000 */
[----:B------:R-:W-:-:S03]  /*44f0*/  @P4 PRMT R129, RZ, 0x5410, R106 ;  /* 0x00005410ff814816 */ /* 0x000fc6000000006a */
[----:B------:R-:W-:-:S04]  /*4500*/  FMUL.FTZ R128, R3, R128 ;  /* 0x0000008003807220 */ /* 0x000fc80000410000 */
[----:B------:R-:W-:Y:S02]  /*4510*/  @P4 FADD.FTZ R128, R128, R129 ;  /* 0x0000008180804221 */ /* 0x000fe40000010000 */
.L_x_697:
[----:B------:R-:W-:Y:S05]  /*4520*/  BSYNC B1 ;  /* 0x0000000000017941 */ /* 0x000fea0003800000 */
.L_x_695:
        /* <DEDUP_REMOVED lines=14> */
.L_x_699:
[----:B------:R-:W-:Y:S02]  /*4610*/  ISETP.NE.AND P6, PT, R26, RZ, PT ;  /* 0x000000ff1a00720c */ /* 0x000fe40003fc5270 */
[----:B------:R-:W-:Y:S02]  /*4620*/  @P4 PRMT R129, RZ, 0x7610, R106 ;  /* 0x00007610ff814816 */ /* 0x000fe4000000006a */
[----:B------:R-:W-:-:S05]  /*4630*/  FSEL R128, R132, RZ, !P6 ;  /* 0x000000ff84807208 */ /* 0x000fca0007000000 */
[----:B------:R-:W-:-:S04]  /*4640*/  FFMA.FTZ R128, R190, R133, R128 ;  /* 0x00000085be807223 */ /* 0x000fc80000010080 */
[----:B------:R-:W-:-:S04]  /*4650*/  FADD.FTZ R128, R191, -R128 ;  /* 0x80000080bf807221 */ /* 0x000fc80000010000 */
[----:B------:R-:W-:-:S04]  /*4660*/  FMUL.FTZ R128, R3, R128 ;  /* 0x0000008003807220 */ /* 0x000fc80000410000 */
[----:B------:R-:W-:Y:S02]  /*4670*/  @P4 FADD.FTZ R128, R128, R129 ;  /* 0x0000008180804221 */ /* 0x000fe40000010000 */
.L_x_700:
[----:B------:R-:W-:Y:S05]  /*4680*/  BSYNC B1 ;  /* 0x0000000000017941 */ /* 0x000fea0003800000 */
.L_x_698:
        /* <DEDUP_REMOVED lines=14> */
.L_x_702:
[----:B------:R-:W-:-:S04]  /*4770*/  ISETP.NE.AND P6, PT, R26, RZ, PT ;  /* 0x000000ff1a00720c */ /* 0x000fc80003fc5270 */
[----:B------:R-:W-:-:S05]  /*4780*/  FSEL R128, R132, RZ, !P6 ;  /* 0x000000ff84807208 */ /* 0x000fca0007000000 */
[----:B------:R-:W-:-:S04]  /*4790*/  FFMA.FTZ R129, R193, R133, R128 ;  /* 0x00000085c1817223 */ /* 0x000fc80000010080 */
[----:B------:R-:W-:Y:S01]  /*47a0*/  FADD.FTZ R128, R192, -R129 ;  /* 0x80000081c0807221 */ /* 0x000fe20000010000 */
[----:B------:R-:W-:-:S03]  /*47b0*/  @P4 PRMT R129, RZ, 0x5410, R107 ;  /* 0x00005410ff814816 */ /* 0x000fc6000000006b */
[----:B------:R-:W-:-:S04]  /*47c0*/  FMUL.FTZ R128, R3, R128 ;  /* 0x0000008003807220 */ /* 0x000fc80000410000 */
[----:B------:R-:W-:Y:S02]  /*47d0*/  @P4 FADD.FTZ R128, R128, R129 ;  /* 0x0000008180804221 */ /* 0x000fe40000010000 */
.L_x_703:
[----:B------:R-:W-:Y:S05]  /*47e0*/  BSYNC B1 ;  /* 0x0000000000017941 */ /* 0x000fea0003800000 */
.L_x_701:
        /* <DEDUP_REMOVED lines=14> */
.L_x_705:
[----:B------:R-:W-:Y:S02]  /*48d0*/  ISETP.NE.AND P6, PT, R26, RZ, PT ;  /* 0x000000ff1a00720c */ /* 0x000fe40003fc5270 */
[----:B------:R-:W-:Y:S02]  /*48e0*/  @P4 PRMT R129, RZ, 0x7610, R107 ;  /* 0x00007610ff814816 */ /* 0x000fe4000000006b */
[----:B------:R-:W-:-:S05]  /*48f0*/  FSEL R128, R132, RZ, !P6 ;  /* 0x000000ff84807208 */ /* 0x000fca0007000000 */
[----:B------:R-:W-:-:S04]  /*4900*/  FFMA.FTZ R128, R194, R133, R128 ;  /* 0x00000085c2807223 */ /* 0x000fc80000010080 */
[----:B------:R-:W-:-:S04]  /*4910*/  FADD.FTZ R128, R195, -R128 ;  /* 0x80000080c3807221 */ /* 0x000fc80000010000 */
[----:B------:R-:W-:-:S04]  /*4920*/  FMUL.FTZ R128, R3, R128 ;  /* 0x0000008003807220 */ /* 0x000fc80000410000 */
[----:B------:R-:W-:Y:S02]  /*4930*/  @P4 FADD.FTZ R128, R128, R129 ;  /* 0x0000008180804221 */ /* 0x000fe40000010000 */
.L_x_706:
[----:B------:R-:W-:Y:S05]  /*4940*/  BSYNC B1 ;  /* 0x0000000000017941 */ /* 0x000fea0003800000 */
.L_x_704:
[----:B------:R-:W-:Y:S01]  /*4950*/  @P3 FMUL.FTZ R129, R128, c[0x0][0x1ec] ;  /* 0x00007b0080813a20 */ /* 0x000fe20000410000 */
[----:B------:R-:W-:Y:S01]  /*4960*/  @P3 LOP3.LUT P4, RZ, R157, 0xff000000, RZ, 0xc0, !PT ;  /* 0xff0000009dff3812 */ /* 0x000fe2000788c0ff */
[----:B------:R-:W-:Y:S01]  /*4970*/  @P3 IMAD.MOV.U32 R177, RZ, RZ, 0x10 ;  /* 0x00000010ffb13424 */ /* 0x000fe200078e00ff */
[----:B------:R-:W-:Y:S01]  /*4980*/  @P5 MOV R131, 0x10 ;  /* 0x0000001000835802 */ /* 0x000fe20000000f00 */
[----:B------:R-:W-:Y:S01]  /*4990*/  @P3 FMUL.FTZ R129, R129, c[0x0][0x1e8] ;  /* 0x00007a0081813a20 */ /* 0x000fe20000410000 */
[----:B------:R-:W-:-:S03]  /*49a0*/  @P5 F2FP.BF16.PACK_AB R134, RZ, R128 ;  /* 0x00000080ff86523e */ /* 0x000fc600000010ff */
[----:B------:R-:W-:Y:S01]  /*49b0*/  @P5 IMAD.WIDE.U32 R130, R136, R131, c[0x0][0x258] ;  /* 0x0000960088825625 */ /* 0x000fe200078e0083 */
[----:B------:R-:W-:Y:S02]  /*49c0*/  @P3 FSEL R129, R129, RZ, P4 ;  /* 0x000000ff81813208 */ /* 0x000fe40002000000 */
[----:B------:R-:W-:Y:S02]  /*49d0*/  @P5 PRMT R123, R123, 0x5410, R134 ;  /* 0x000054107b7b5816 */ /* 0x000fe40000000086 */
[----:B------:R-:W-:Y:S01]  /*49e0*/  @P3 F2FP.BF16.PACK_AB R135, RZ, R129 ;  /* 0x00000081ff87323e */ /* 0x000fe200000010ff */
[----:B------:R-:W-:Y:S01]  /*49f0*/  @P3 IMAD.WIDE.U32 R128, R2, R177, c[0x0][0x248] ;  /* 0x0000920002803625 */ /* 0x000fe200078e00b1 */
[----:B------:R-:W-:Y:S01]  /*4a00*/  IADD3 R136, R136, 0x80, RZ ;  /* 0x0000008088887810 */ /* 0x000fe20007ffe0ff */
[----:B------:R0:W-:Y:S01]  /*4a10*/  @P5 STG.E.128 [R130.64], R120 ;  /* 0x0000007882005986 */ /* 0x0001e2000c101d04 */
[----:B------:R-:W-:Y:S02]  /*4a20*/  @P3 PRMT R79, R79, 0x5410, R135 ;  /* 0x000054104f4f3816 */ /* 0x000fe40000000087 */
[----:B------:R-:W-:-:S03]  /*4a30*/  IADD3 R2, R2, 0x80, RZ ;  /* 0x0000008002027810 */ /* 0x000fc60007ffe0ff */
[----:B------:R0:W-:Y:S04]  /*4a40*/  @P3 STG.E.128 [R128.64], R76 ;  /* 0x0000004c80003986 */ /* 0x0001e8000c101d04 */
.L_x_682:
[----:B------:R-:W-:Y:S05]  /*4a50*/  BSYNC B0 ;  /* 0x0000000000007941 */ /* 0x000fea0003800000 */
.L_x_681:
        /* <DEDUP_REMOVED lines=13> */
.L_x_710:
        /* <DEDUP_REMOVED lines=11> */
.L_x_711:
[----:B------:R-:W-:Y:S05]  /*4be0*/  BSYNC B1 ;  /* 0x0000000000017941 */ /* 0x000fea0003800000 */
.L_x_709:
        /* <DEDUP_REMOVED lines=12> */
[----:B------:R-:W-:Y:S01]  /*4cb0*/  HFMA2.MMA R128, -RZ, RZ, 0, 0 ;  /* 0x00000000ff807435 */ /* 0x000fe200000001ff */
[----:B------:R-:W-:Y:S05]  /*4cc0*/  @!P4 BRA `(.L_x_714) ;  /* 0x000000900000c947 */ /* 0x000fea0003800000 */
[----:B------:R-:W-:Y:S01]  /*4cd0*/  PRMT R128, RZ, 0x7610, R108 ;  /* 0x00007610ff807816 */ /* 0x000fe2000000006c */
[----:B------:R-:W-:Y:S05]  /*4ce0*/  BRA `(.L_x_714) ;  /* 0x0000007000007947 */ /* 0x000fea0003800000 */
.L_x_713:
[----:B------:R-:W-:Y:S02]  /*4cf0*/  ISETP.NE.AND P6, PT, R26, RZ, PT ;  /* 0x000000ff1a00720c */ /* 0x000fe40003fc5270 */
[----:B------:R-:W-:Y:S02]  /*4d00*/  @P4 PRMT R129, RZ, 0x7610, R108 ;  /* 0x00007610ff814816 */ /* 0x000fe4000000006c */
[----:B------:R-:W-:-:S05]  /*4d10*/  FSEL R128, R132, RZ, !P6 ;  /* 0x000000ff84807208 */ /* 0x000fca0007000000 */
[----:B------:R-:W-:-:S04]  /*4d20*/  FFMA.FTZ R128, R196, R133, R128 ;  /* 0x00000085c4807223 */ /* 0x000fc80000010080 */
[----:B------:R-:W-:-:S04]  /*4d30*/  FADD.FTZ R128, R199, -R128 ;  /* 0x80000080c7807221 */ /* 0x000fc80000010000 */
[----:B------:R-:W-:-:S04]  /*4d40*/  FMUL.FTZ R128, R3, R128 ;  /* 0x0000008003807220 */ /* 0x000fc80000410000 */
[----:B------:R-:W-:Y:S02]  /*4d50*/  @P4 FADD.FTZ R128, R128, R129 ;  /* 0x0000008180804221 */ /* 0x000fe40000010000 */
.L_x_714:
[----:B------:R-:W-:Y:S05]  /*4d60*/  BSYNC B1 ;  /* 0x0000000000017941 */ /* 0x000fea0003800000 */
.L_x_712:
        /* <DEDUP_REMOVED lines=14> */
.L_x_716:
[----:B------:R-:W-:-:S04]  /*4e50*/  ISETP.NE.AND P6, PT, R26, RZ, PT ;  /* 0x000000ff1a00720c */ /* 0x000fc80003fc5270 */
[----:B------:R-:W-:-:S05]  /*4e60*/  FSEL R128, R132, RZ, !P6 ;  /* 0x000000ff84807208 */ /* 0x000fca0007000000 */
[----:B------:R-:W-:-:S04]  /*4e70*/  FFMA.FTZ R129, R197, R133, R128 ;  /* 0x00000085c5817223 */ /* 0x000fc80000010080 */
[----:B------:R-:W-:Y:S01]  /*4e80*/  FADD.FTZ R128, R202, -R129 ;  /* 0x80000081ca807221 */ /* 0x000fe20000010000 */
[----:B------:R-:W-:-:S03]  /*4e90*/  @P4 PRMT R129, RZ, 0x5410, R109 ;  /* 0x00005410ff814816 */ /* 0x000fc6000000006d */
[----:B------:R-:W-:-:S04]  /*4ea0*/  FMUL.FTZ R128, R3, R128 ;  /* 0x0000008003807220 */ /* 0x000fc80000410000 */
[----:B------:R-:W-:Y:S02]  /*4eb0*/  @P4 FADD.FTZ R128, R128, R129 ;  /* 0x0000008180804221 */ /* 0x000fe40000010000 */
.L_x_717:
[----:B------:R-:W-:Y:S05]  /*4ec0*/  BSYNC B1 ;  /* 0x0000000000017941 */ /* 0x000fea0003800000 */
.L_x_715:
        /* <DEDUP_REMOVED lines=14> */
.L_x_719:
[----:B------:R-:W-:Y:S02]  /*4fb0*/  ISETP.NE.AND P6, PT, R26, RZ, PT ;  /* 0x000000ff1a00720c */ /* 0x000fe40003fc5270 */
[----:B------:R-:W-:Y:S02]  /*4fc0*/  @P4 PRMT R129, RZ, 0x7610, R109 ;  /* 0x00007610ff814816 */ /* 0x000fe4000000006d */
[----:B------:R-:W-:-:S05]  /*4fd0*/  FSEL R128, R132, RZ, !P6 ;  /* 0x000000ff84807208 */ /* 0x000fca0007000000 */
[----:B------:R-:W-:-:S04]  /*4fe0*/  FFMA.FTZ R128, R200, R133, R128 ;  /* 0x00000085c8807223 */ /* 0x000fc80000010080 */
[----:B------:R-:W-:-:S04]  /*4ff0*/  FADD.FTZ R128, R201, -R128 ;  /* 0x80000080c9807221 */ /* 0x000fc80000010000 */
[----:B------:R-:W-:-:S04]  /*5000*/  FMUL.FTZ R128, R3, R128 ;  /* 0x0000008003807220 */ /* 0x000fc80000410000 */
[----:B------:R-:W-:Y:S02]  /*5010*/  @P4 FADD.FTZ R128, R128, R129 ;  /* 0x0000008180804221 */ /* 0x000fe40000010000 */
.L_x_720:
[----:B------:R-:W-:Y:S05]  /*5020*/  BSYNC B1 ;  /* 0x0000000000017941 */ /* 0x000fea0003800000 */
.L_x_718:
        /* <DEDUP_REMOVED lines=14> */
.L_x_722:
[----:B------:R-:W-:-:S04]  /*5110*/  ISETP.NE.AND P6, PT, R26, RZ, PT ;  /* 0x000000ff1a00720c */ /* 0x000fc80003fc5270 */
[----:B------:R-:W-:-:S05]  /*5120*/  FSEL R128, R132, RZ, !P6 ;  /* 0x000000ff84807208 */ /* 0x000fca0007000000 */
[----:B------:R-:W-:-:S04]  /*5130*/  FFMA.FTZ R129, R203, R133, R128 ;  /* 0x00000085cb817223 */ /* 0x000fc80000010080 */
[----:B------:R-:W-:Y:S01]  /*5140*/  FADD.FTZ R128, R204, -R129 ;  /* 0x80000081cc807221 */ /* 0x000fe20000010000 */
[----:B------:R-:W-:-:S03]  /*5150*/  @P4 PRMT R129, RZ, 0x5410, R110 ;  /* 0x00005410ff814816 */ /* 0x000fc6000000006e */
[----:B------:R-:W-:-:S04]  /*5160*/  FMUL.FTZ R128, R3, R128 ;  /* 0x0000008003807220 */ /* 0x000fc80000410000 */
[----:B------:R-:W-:Y:S02]  /*5170*/  @P4 FADD.FTZ R128, R128, R129 ;  /* 0x0000008180804221 */ /* 0x000fe40000010000 */
.L_x_723:
[----:B------:R-:W-:Y:S05]  /*5180*/  BSYNC B1 ;  /* 0x0000000000017941 */ /* 0x000fea0003800000 */
.L_x_721:
        /* <DEDUP_REMOVED lines=14> */
.L_x_725:
[----:B------:R-:W-:Y:S02]  /*5270*/  ISETP.NE.AND P6, PT, R26, RZ, PT ;  /* 0x000000ff1a00720c */ /* 0x000fe40003fc5270 */
[----:B------:R-:W-:Y:S02]  /*5280*/  @P4 PRMT R129, RZ, 0x7610, R110 ;  /* 0x00007610ff814816 */ /* 0x000fe4000000006e */
[----:B------:R-:W-:-:S05]  /*5290*/  FSEL R128, R132, RZ, !P6 ;  /* 0x000000ff84807208 */ /* 0x000fca0007000000 */
[----:B------:R-:W-:-:S04]  /*52a0*/  FFMA.FTZ R128, R206, R133, R128 ;  /* 0x00000085ce807223 */ /* 0x000fc80000010080 */
[----:B------:R-:W-:-:S04]  /*52b0*/  FADD.FTZ R128, R205, -R128 ;  /* 0x80000080cd807221 */ /* 0x000fc80000010000 */
[----:B------:R-:W-:-:S04]  /*52c0*/  FMUL.FTZ R128, R3, R128 ;  /* 0x0000008003807220 */ /* 0x000fc80000410000 */
[----:B------:R-:W-:Y:S02]  /*52d0*/  @P4 FADD.FTZ R128, R128, R129 ;  /* 0x0000008180804221 */ /* 0x000fe40000010000 */
.L_x_726:
[----:B------:R-:W-:Y:S05]  /*52e0*/  BSYNC B1 ;  /* 0x0000000000017941 */ /* 0x000fea0003800000 */
.L_x_724:
        /* <DEDUP_REMOVED lines=14> */
.L_x_728:
[----:B------:R-:W-:-:S04]  /*53d0*/  ISETP.NE.AND P6, PT, R26, RZ, PT ;  /* 0x000000ff1a00720c */ /* 0x000fc80003fc5270 */
[----:B------:R-:W-:-:S05]  /*53e0*/  FSEL R128, R132, RZ, !P6 ;  /* 0x000000ff84807208 */ /* 0x000fca0007000000 */
[----:B------:R-:W-:-:S04]  /*53f0*/  FFMA.FTZ R129, R207, R133, R128 ;  /* 0x00000085cf817223 */ /* 0x000fc80000010080 */
[----:B------:R-:W-:Y:S01]  /*5400*/  FADD.FTZ R128, R208, -R129 ;  /* 0x80000081d0807221 */ /* 0x000fe20000010000 */
[----:B------:R-:W-:-:S03]  /*5410*/  @P4 PRMT R129, RZ, 0x5410, R111 ;  /* 0x00005410ff814816 */ /* 0x000fc6000000006f */
[----:B------:R-:W-:-:S04]  /*5420*/  FMUL.FTZ R128, R3, R128 ;  /* 0x0000008003807220 */ /* 0x000fc80000410000 */
[----:B------:R-:W-:Y:S02]  /*5430*/  @P4 FADD.FTZ R128, R128, R129 ;  /* 0x0000008180804221 */ /* 0x000fe40000010000 */
.L_x_729:
[----:B------:R-:W-:Y:S05]  /*5440*/  BSYNC B1 ;  /* 0x0000000000017941 */ /* 0x000fea0003800000 */
.L_x_727:
        /* <DEDUP_REMOVED lines=14> */
.L_x_731:
[----:B------:R-:W-:-:S04]  /*5530*/  ISETP.NE.AND P2, PT, R26, RZ, PT ;  /* 0x000000ff1a00720c */ /* 0x000fc80003f45270 */
[----:B------:R-:W-:-:S05]  /*5540*/  FSEL R128, R132, RZ, !P2 ;  /* 0x000000ff84807208 */ /* 0x000fca0005000000 */
[----:B------:R-:W-:-:S04]  /*5550*/  FFMA.FTZ R128, R210, R133, R128 ;  /* 0x00000085d2807223 */ /* 0x000fc80000010080 */
[----:B------:R-:W-:-:S04]  /*5560*/  FADD.FTZ R128, R209, -R128 ;  /* 0x80000080d1807221 */ /* 0x000fc80000010000 */
[----:B------:R-:W-:Y:S01]  /*5570*/  FMUL.FTZ R3, R3, R128 ;  /* 0x0000008003037220 */ /* 0x000fe20000410000 */
[----:B------:R-:W-:-:S05]  /*5580*/  @P4 PRMT R128, RZ, 0x7610, R111 ;  /* 0x00007610ff804816 */ /* 0x000fca000000006f */
[----:B------:R-:W-:Y:S02]  /*5590*/  @P4 FADD.FTZ R3, R3, R128 ;  /* 0x0000008003034221 */ /* 0x000fe40000010000 */
.L_x_732:
[----:B------:R-:W-:Y:S05]  /*55a0*/  BSYNC B1 ;  /* 0x0000000000017941 */ /* 0x000fea0003800000 */
.L_x_730:
[----:B------:R-:W-:Y:S01]  /*55b0*/  @P3 FMUL.FTZ R128, R3, c[0x0][0x1ec] ;  /* 0x00007b0003803a20 */ /* 0x000fe20000410000 */
[----:B------:R-:W-:Y:S01]  /*55c0*/  @P3 LOP3.LUT P2, RZ, R155, 0xff000000, RZ, 0xc0, !PT ;  /* 0xff0000009bff3812 */ /* 0x000fe2000784c0ff */
[----:B------:R-:W-:Y:S01]  /*55d0*/  @P5 IMAD.MOV.U32 R129, RZ, RZ, 0x10 ;  /* 0x00000010ff815424 */ /* 0x000fe200078e00ff */
[----:B------:R-:W-:Y:S01]  /*55e0*/  @P5 F2FP.BF16.PACK_AB R130, RZ, R3 ;  /* 0x00000003ff82523e */ /* 0x000fe200000010ff */
[----:B------:R-:W-:Y:S02]  /*55f0*/  @P3 FMUL.FTZ R128, R128, c[0x0][0x1e8] ;  /* 0x00007a0080803a20 */ /* 0x000fe40000410000 */
[----:B------:R-:W-:Y:S01]  /*5600*/  @P3 IMAD.MOV.U32 R133, RZ, RZ, 0x10 ;  /* 0x00000010ff853424 */ /* 0x000fe200078e00ff */
[----:B------:R-:W-:Y:S02]  /*5610*/  @P5 PRMT R123, R123, 0x5410, R130 ;  /* 0x000054107b7b5816 */ /* 0x000fe40000000082 */
[----:B------:R-:W-:Y:S01]  /*5620*/  @P3 FSEL R131, R128, RZ, P2 ;  /* 0x000000ff80833208 */ /* 0x000fe20001000000 */
[----:B------:R-:W-:-:S03]  /*5630*/  @P5 IMAD.WIDE.U32 R128, R136, R129, c[0x0][0x258] ;  /* 0x0000960088805625 */ /* 0x000fc600078e0081 */
[----:B------:R-:W-:Y:S01]  /*5640*/  @P3 F2FP.BF16.PACK_AB R131, RZ, R131 ;  /* 0x00000083ff83323e */ /* 0x000fe200000010ff */
[----:B------:R-:W-:Y:S01]  /*5650*/  @P3 IMAD.WIDE.U32 R2, R2, R133, c[0x0][0x248] ;  /* 0x0000920002023625 */ /* 0x000fe200078e0085 */
[----:B------:R0:W-:Y:S02]  /*5660*/  @P5 STG.E.128 [R128.64], R120 ;  /* 0x0000007880005986 */ /* 0x0001e4000c101d04 */
[----:B------:R-:W-:-:S05]  /*5670*/  @P3 PRMT R79, R79, 0x5410, R131 ;  /* 0x000054104f4f3816 */ /* 0x000fca0000000083 */
[----:B------:R0:W-:Y:S02]  /*5680*/  @P3 STG.E.128 [R2.64], R76 ;  /* 0x0000004c02003986 */ /* 0x0001e4000c101d04 */
.L_x_708:
[----:B------:R-:W-:Y:S05]  /*5690*/  BSYNC B0 ;  /* 0x0000000000007941 */ /* 0x000fea0003800000 */
.L_x_707:
[----:B------:R-:W-:Y:S02]  /*56a0*/  IADD3 R13, R13, c[0x0][0x160], RZ ;  /* 0x000058000d0d7a10 */ /* 0x000fe40007ffe0ff */
[----:B------:R-:W-:Y:S02]  /*56b0*/  LOP3.LUT P3, RZ, R11, 0xff, RZ, 0xc0, !PT ;  /* 0x000000ff0bff7812 */ /* 0x000fe4000786c0ff */
[----:B------:R-:W-:Y:S02]  /*56c0*/  ISETP.GE.AND P2, PT, R13, c[0x0][0x164], PT ;  /* 0x000059000d007a0c */ /* 0x000fe40003f46270 */
[----:B------:R-:W-:-:S11]  /*56d0*/  SEL R11, RZ, 0x1, P3 ;  /* 0x00000001ff0b7807 */ /* 0x000fd60001800000 */
[----:B0----5:R-:W-:Y:S01]  /*56e0*/  @P2 CALL.REL.NOINC `(.L_x_611) ;  /* 0x0000001000002944 */ /* 0x021fe20003c00000 */
[----:B------:R-:W-:Y:S05]  /*56f0*/  BRA `(.L_x_733) ;  /* 0xffffaf6000007947 */ /* 0x000fea000383ffff */
.L_x_611:
[----:B-1----:R-:W0:Y:S01]  /*5700*/  S2UR UR6, SR_CTAID.X ;  /* 0x00000000000679c3 */ /* 0x002e220000002500 */
[----:B------:R-:W0:Y:S01]  /*5710*/  S2R R3, SR_TID.X ;  /* 0x0000000000037919 */ /* 0x000e220000002100 */
[----:B------:R-:W-:Y:S01]  /*5720*/  LOP3.LUT P2, RZ, R0, 0xffffff80, RZ, 0xc0, !PT ;  /* 0xffffff8000ff7812 */ /* 0x000fe2000784c0ff */
[----:B------:R-:W-:Y:S02]  /*5730*/  @P0 IMAD.MOV.U32 R9, RZ, RZ, 0x20 ;  /* 0x00000020ff090424 */ /* 0x000fe400078e00ff */
[----:B-----5:R-:W-:-:S10]  /*5740*/  @P1 IMAD.MOV.U32 R13, RZ, RZ, 0x20 ;  /* 0x00000020ff0d1424 */ /* 0x020fd400078e00ff */
        /* <DEDUP_REMOVED lines=36> */
.L_x_627:
[----:B------:R-:W-:Y:S01]  /*5990*/  IMAD.MOV.U32 R133, RZ, RZ, R215 ;  /* 0x000000ffff857224 */ /* 0x000fe200078e00d7 */
[----:B0-----:R-:W-:Y:S01]  /*59a0*/  MOV R176, 0x1f ;  /* 0x0000001f00b07802 */ /* 0x001fe20000000f00 */
[----:B------:R-:W-:Y:S01]  /*59b0*/  IMAD.MOV.U32 R212, RZ, RZ, 0x10 ;  /* 0x00000010ffd47424 */ /* 0x000fe200078e00ff */
[----:B-1----:R-:W-:Y:S01]  /*59c0*/  MOV R128, 0x59f0 ;  /* 0x000059f000807802 */ /* 0x002fe20000000f00 */
[----:B------:R-:W-:-:S02]  /*59d0*/  IMAD.MOV.U32 R213, RZ, RZ, -0x1 ;  /* 0xffffffffffd57424 */ /* 0x000fc400078e00ff */
[----:B-----5:R-:W-:Y:S05]  /*59e0*/  CALL.REL.NOINC `($__internal_11_$__cuda_sm70_shflsync_down_p) ;  /* 0x0000045000007944 */ /* 0x020fea0003c00000 */
[----:B-1----:R-:W-:Y:S01]  /*59f0*/  IMAD.MOV.U32 R132, RZ, RZ, R212 ;  /* 0x000000ffff847224 */ /* 0x002fe200078e00d4 */
[----:B0-----:R-:W-:Y:S05]  /*5a00*/  BRA `(.L_x_734) ;  /* 0xffffc88000007947 */ /* 0x001fea000383ffff */
.L_x_628:
[----:B------:R-:W-:Y:S01]  /*5a10*/  MOV R133, R214 ;  /* 0x000000d600857202 */ /* 0x000fe20000000f00 */
[----:B------:R-:W-:Y:S01]  /*5a20*/  IMAD.MOV.U32 R212, RZ, RZ, 0x10 ;  /* 0x00000010ffd47424 */ /* 0x000fe200078e00ff */
[----:B------:R-:W-:Y:S01]  /*5a30*/  MOV R213, 0xffffffff ;  /* 0xffffffff00d57802 */ /* 0x000fe20000000f00 */
[----:B0-----:R-:W-:Y:S01]  /*5a40*/  IMAD.MOV.U32 R176, RZ, RZ, 0x1f ;  /* 0x0000001fffb07424 */ /* 0x001fe200078e00ff */
[----:B-1----:R-:W-:-:S02]  /*5a50*/  MOV R128, 0x5a70 ;  /* 0x00005a7000807802 */ /* 0x002fc40000000f00 */
[----:B--23-5:R-:W-:Y:S05]  /*5a60*/  CALL.REL.NOINC `($__internal_11_$__cuda_sm70_shflsync_down_p) ;  /* 0x000003d000007944 */ /* 0x02cfea0003c00000 */
[----:B------:R-:W-:Y:S01]  /*5a70*/  FADD.FTZ R132, R132, R215 ;  /* 0x000000d784847221 */ /* 0x000fe20000010000 */
[----:B0-----:R-:W-:Y:S01]  /*5a80*/  MOV R213, 0xffffffff ;  /* 0xffffffff00d57802 */ /* 0x001fe20000000f00 */
[----:B-1----:R-:W-:Y:S01]  /*5a90*/  FADD.FTZ R135, R214, R212 ;  /* 0x000000d4d6877221 */ /* 0x002fe20000010000 */
[----:B------:R-:W-:Y:S01]  /*5aa0*/  MOV R128, 0x5af0 ;  /* 0x00005af000807802 */ /* 0x000fe20000000f00 */
[----:B------:R-:W-:-:S02]  /*5ab0*/  IMAD.MOV.U32 R212, RZ, RZ, 0x8 ;  /* 0x00000008ffd47424 */ /* 0x000fc400078e00ff */
[----:B------:R-:W-:Y:S02]  /*5ac0*/  IMAD.MOV.U32 R176, RZ, RZ, 0x1f ;  /* 0x0000001fffb07424 */ /* 0x000fe400078e00ff */
[----:B------:R-:W-:Y:S02]  /*5ad0*/  IMAD.MOV.U32 R133, RZ, RZ, R132 ;  /* 0x000000ffff857224 */ /* 0x000fe400078e0084 */
[----:B------:R-:W-:Y:S05]  /*5ae0*/  CALL.REL.NOINC `($__internal_11_$__cuda_sm70_shflsync_down_p) ;  /* 0x0000035000007944 */ /* 0x000fea0003c00000 */
[----:B-1----:R-:W-:Y:S01]  /*5af0*/  IMAD.MOV.U32 R131, RZ, RZ, R212 ;  /* 0x000000ffff837224 */ /* 0x002fe200078e00d4 */
[----:B0-----:R-:W-:Y:S01]  /*5b00*/  MOV R133, R135 ;  /* 0x0000008700857202 */ /* 0x001fe20000000f00 */
[----:B------:R-:W-:Y:S01]  /*5b10*/  IMAD.MOV.U32 R212, RZ, RZ, 0x8 ;  /* 0x00000008ffd47424 */ /* 0x000fe200078e00ff */
[----:B------:R-:W-:Y:S01]  /*5b20*/  MOV R213, 0xffffffff ;  /* 0xffffffff00d57802 */ /* 0x000fe20000000f00 */
[----:B------:R-:W-:Y:S01]  /*5b30*/  IMAD.MOV.U32 R176, RZ, RZ, 0x1f ;  /* 0x0000001fffb07424 */ /* 0x000fe200078e00ff */
[----:B------:R-:W-:Y:S02]  /*5b40*/  MOV R128, 0x5b60 ;  /* 0x00005b6000807802 */ /* 0x000fe40000000f00 */
[----:B------:R-:W-:Y:S05]  /*5b50*/  CALL.REL.NOINC `($__internal_11_$__cuda_sm70_shflsync_down_p) ;  /* 0x000002e000007944 */ /* 0x000fea0003c00000 */
        /* <DEDUP_REMOVED lines=45> */
[----:B01----:R-:W-:Y:S05]  /*5e30*/  BRA `(.L_x_735) ;  /* 0xffffc57000007947 */ /* 0x003fea000383ffff */
        .weak           $__internal_11_$__cuda_sm70_shflsync_down_p
        .type           $__internal_11_$__cuda_sm70_shflsync_down_p,@function
        .size           $__internal_11_$__cuda_sm70_shflsync_down_p,(.L_x_11745 - $__internal_11_$__cuda_sm70_shflsync_down_p)
$__internal_11_$__cuda_sm70_shflsync_down_p:
[----:B------:R-:W-:Y:S01]  /*5e40*/  IMAD.MOV.U32 R129, RZ, RZ, 0x0 ;  /* 0x00000000ff817424 */ /* 0x000fe200078e00ff */
[----:B------:R-:W-:Y:S04]  /*5e50*/  WARPSYNC R213 ;  /* 0x000000d500007348 */ /* 0x000fe80003800000 */
[----:B------:R0:W1:Y:S01]  /*5e60*/  SHFL.DOWN PT, R212, R133, R212, R176 ;  /* 0x080000d485d47389 */ /* 0x00006200000e00b0 */
[----:B------:R-:W-:Y:S05]  /*5e70*/  RET.REL.NODEC R128 `(_ZN10layer_norm13ln_bwd_kernelINS_13Kernel_traitsI13__nv_bfloat16S2_S2_S2_fjLj4096ELj1ELj1ELj4ELj16ENS_18Kernel_traits_baseILj4096ES2_S2_S2_S2_fjLj128EEEEELb1ELb0ELb1ELb0EEEvNS_9BwdParamsE) ;  /* 0xffffa18080007950 */ /* 0x000fea0003c3ffff */
.L_x_736:
        /* <DEDUP_REMOVED lines=16> */
.L_x_11745:


//--------------------- .text._ZN10layer_norm22ln_bwd_finalize_kernelINS_22Kernel_traits_finalizeILj4096E13__nv_bfloat16S2_S2_S2_fjLb0ELj1024ELj4ENS_18Kernel_traits_baseILj4096ES2_S2_S2_S2_fjLj1024EEEEELb0ELb1EEEvNS_9BwdParamsE --------------------------
	.section	.text._ZN10layer_norm22ln_bwd_finalize_kernelINS_22Kernel_traits_finalizeILj4096E13__nv_bfloat16S2_S2_S2_fjLb0ELj1024ELj4ENS_18Kernel_traits_baseILj4096ES2_S2_S2_S2_fjLj1024EEEEELb0ELb1EEEvNS_9BwdParamsE,"ax",@progbits
	.sectioninfo	@"SHI_REGISTERS=32"
	.align	128
        .global         _ZN10layer_norm22ln_bwd_finalize_kernelINS_22Kernel_traits_finalizeILj4096E13__nv_bfloat16S2_S2_S2_fjLb0ELj1024ELj4ENS_18Kernel_traits_baseILj4096ES2_S2_S2_S2_fjLj1024EEEEELb0ELb1EEEvNS_9BwdParamsE
        .type           _ZN10layer_norm22ln_bwd_finalize_kernelINS_22Kernel_traits_finalizeILj4096E13__nv_bfloat16S2_S2_S2_fjLb0ELj1024ELj4ENS_18Kernel_traits_baseILj4096ES2_S2_S2_S2_fjLj1024EEEEELb0ELb1EEEvNS_9BwdParamsE,@function
        .size           _ZN10layer_norm22ln_bwd_finalize_kernelINS_22Kernel_traits_finalizeILj4096E13__nv_bfloat16S2_S2_S2_fjLb0ELj1024ELj4ENS_18Kernel_traits_baseILj4096ES2_S2_S2_S2_fjLj1024EEEEELb0ELb1EEEvNS_9BwdParamsE,(.L_x_11746 - _ZN10layer_norm22ln_bwd_finalize_kernelINS_22Kernel_traits_finalizeILj4096E13__nv_bfloat16S2_S2_S2_fjLb0ELj1024ELj4ENS_18Kernel_traits_baseILj4096ES2_S2_S2_S2_fjLj1024EEEEELb0ELb1EEEvNS_9BwdParamsE)
        .other          _ZN10layer_norm22ln_bwd_finalize_kernelINS_22Kernel_traits_finalizeILj4096E13__nv_bfloat16S2_S2_S2_fjLb0ELj1024ELj4ENS_18Kernel_traits_baseILj4096ES2_S2_S2_S2_fjLj1024EEEEELb0ELb1EEEvNS_9BwdParamsE,@"STO_CUDA_ENTRY STV_DEFAULT"
_ZN10layer_norm22ln_bwd_finalize_kernelINS_22Kernel_traits_finalizeILj4096E13__nv_bfloat16S2_S2_S2_fjLb0ELj1024ELj4ENS_18Kernel_traits_baseILj4096ES2_S2_S2_S2_fjLj1024EEEEELb0ELb1EEEvNS_9BwdParamsE:
.text._ZN10layer_norm22ln_bwd_finalize_kernelINS_22Kernel_traits_finalizeILj4096E13__nv_bfloat16S2_S2_S2_fjLb0ELj1024ELj4ENS_18Kernel_traits_baseILj4096ES2_S2_S2_S2_fjLj1024EEEEELb0ELb1EEEvNS_9BwdParamsE:
        /* <DEDUP_REMOVED lines=8> */
[----:B------:R-:W-:Y:S01]  /*0080*/  SHF.L.U32 R2, R2, 0x4, RZ ;  /* 0x0000000402027819 */ /* 0x000fe200000006ff */
[----:B------:R-:W-:Y:S01]  /*0090*/  ULDC.64 UR4, c[0x0][0x118] ;  /* 0x0000460000047ab9 */ /* 0x000fe20000000a00 */
[--C-:B------:R-:W-:Y:S02]  /*00a0*/  SHF.R.U32.HI R17, RZ, 0x5, R0.reuse ;  /* 0x00000005ff117819 */ /* 0x100fe40000011600 */
[----:B------:R-:W-:Y:S02]  /*00b0*/  LOP3.LUT R20, R0, 0x3fffffe0, RZ, 0xc0, !PT ;  /* 0x3fffffe000147812 */ /* 0x000fe400078ec0ff */
[----:B------:R-:W-:Y:S02]  /*00c0*/  LOP3.LUT R19, R2, 0x7ffffff0, RZ, 0xc0, !PT ;  /* 0x7ffffff002137812 */ /* 0x000fe400078ec0ff */
[C---:B------:R-:W-:Y:S02]  /*00d0*/  LOP3.LUT R21, R17.reuse, 0x1f, R0, 0x78, !PT ;  /* 0x0000001f11157812 */ /* 0x040fe400078e7800 */
[C---:B------:R-:W-:Y:S01]  /*00e0*/  ISETP.GE.U32.AND P0, PT, R16.reuse, 0x10, PT ;  /* 0x000000101000780c */ /* 0x040fe20003f06070 */
[----:B------:R-:W-:Y:S01]  /*00f0*/  IMAD.IADD R19, R16, 0x1, R19 ;  /* 0x0000000110137824 */ /* 0x000fe200078e0213 */
[----:B------:R-:W-:Y:S01]  /*0100*/  IADD3 R20, R20, R21, RZ ;  /* 0x0000001514147210 */ /* 0x000fe20007ffe0ff */
[----:B------:R-:W-:Y:S01]  /*0110*/  IMAD R21, R16, 0x20, R21 ;  /* 0x0000002010157824 */ /* 0x000fe200078e0215 */
[----:B------:R-:W-:-:S02]  /*0120*/  ISETP.EQ.AND P0, PT, R17, 0x1f, !P0 ;  /* 0x0000001f1100780c */ /* 0x000fc40004702270 */
.L_x_749:
[----:B------:R-:W-:Y:S01]  /*0130*/  ISETP.GE.U32.AND P1, PT, R17, c[0x0][0x160], PT ;  /* 0x0000580011007a0c */ /* 0x000fe20003f26070 */
[----:B------:R-:W-:Y:S01]  /*0140*/  BSSY B0, `(.L_x_737) ;  /* 0x0000060000007945 */ /* 0x000fe20003800000 */
[----:B------:R-:W-:Y:S01]  /*0150*/  HFMA2.MMA R27, -RZ, RZ, 0, 0 ;  /* 0x00000000ff1b7435 */ /* 0x000fe200000001ff */
[----:B------:R-:W-:-:S10]  /*0160*/  IMAD.MOV.U32 R23, RZ, RZ, RZ ;  /* 0x000000ffff177224 */ /* 0x000fd400078e00ff */
        /* <DEDUP_REMOVED lines=23> */
.L_x_741:
[----:B------:R-:W-:Y:S01]  /*02e0*/  IMAD.MOV.U32 R14, RZ, RZ, 0x4 ;  /* 0x00000004ff0e7424 */ /* 0x000fe200078e00ff */
[C---:B------:R-:W-:Y:S01]  /*02f0*/  IADD3 R3, R25.reuse, 0x20, RZ ;  /* 0x0000002019037810 */ /* 0x040fe20007ffe0ff */
[C---:B------:R-:W-:Y:S01]  /*0300*/  IMAD R13, R25.reuse, c[0x0][0x168], R18 ;  /* 0x00005a00190d7a24 */ /* 0x040fe200078e0212 */
[----:B------:R-:W-:-:S03]  /*0310*/  IADD3 R5, R25, 0x40, RZ ;  /* 0x0000004019057810 */ /* 0x000fc60007ffe0ff */
[----:B------:R-:W-:Y:S01]  /*0320*/  IMAD.WIDE.U32 R10, R13, R14, c[0x0][0x220] ;  /* 0x000088000d0a7625 */ /* 0x000fe200078e000e */
[----:B------:R-:W-:-:S03]  /*0330*/  IADD3 R29, R25, 0x60, RZ ;  /* 0x00000060191d7810 */ /* 0x000fc60007ffe0ff */
[----:B------:R-:W-:Y:S01]  /*0340*/  IMAD R3, R3, c[0x0][0x168], R18 ;  /* 0x00005a0003037a24 */ /* 0x000fe200078e0212 */
[----:B------:R0:W2:Y:S01]  /*0350*/  LDG.E R24, [R10.64] ;  /* 0x000000040a187981 */ /* 0x0000a2000c1e1900 */
[----:B------:R-:W-:-:S04]  /*0360*/  IMAD.WIDE.U32 R12, R13, R14, c[0x0][0x228] ;  /* 0x00008a000d0c7625 */ /* 0x000fc800078e000e */
[--C-:B------:R-:W-:Y:S02]  /*0370*/  IMAD R15, R5, c[0x0][0x168], R18.reuse ;  /* 0x00005a00050f7a24 */ /* 0x100fe400078e0212 */
[CC--:B------:R-:W-:Y:S01]  /*0380*/  IMAD.WIDE.U32 R4, R3.reuse, R14.reuse, c[0x0][0x220] ;  /* 0x0000880003047625 */ /* 0x0c0fe200078e000e */
[----:B------:R-:W3:Y:S03]  /*0390*/  LDG.E R12, [R12.64] ;  /* 0x000000040c0c7981 */ /* 0x000ee6000c1e1900 */
[----:B------:R-:W-:Y:S02]  /*03a0*/  IMAD.WIDE.U32 R6, R3, R14, c[0x0][0x228] ;  /* 0x00008a0003067625 */ /* 0x000fe400078e000e */
[----:B------:R-:W4:Y:S02]  /*03b0*/  LDG.E R4, [R4.64] ;  /* 0x0000000404047981 */ /* 0x000f24000c1e1900 */
[----:B------:R-:W-:-:S02]  /*03c0*/  IMAD R29, R29, c[0x0][0x168], R18 ;  /* 0x00005a001d1d7a24 */ /* 0x000fc400078e0212 */
[CC--:B------:R-:W-:Y:S01]  /*03d0*/  IMAD.WIDE.U32 R8, R15.reuse, R14.reuse, c[0x0][0x220] ;  /* 0x000088000f087625 */ /* 0x0c0fe200078e000e */
[----:B------:R-:W5:Y:S03]  /*03e0*/  LDG.E R6, [R6.64] ;  /* 0x0000000406067981 */ /* 0x000f66000c1e1900 */
[-C--:B------:R-:W-:Y:S02]  /*03f0*/  IMAD.WIDE.U32 R2, R15, R14.reuse, c[0x0][0x228] ;  /* 0x00008a000f027625 */ /* 0x080fe400078e000e */
[----:B------:R-:W5:Y:S02]  /*0400*/  LDG.E R8, [R8.64] ;  /* 0x0000000408087981 */ /* 0x000f64000c1e1900 */
[CC--:B0-----:R-:W-:Y:S02]  /*0410*/  IMAD.WIDE.U32 R10, R29.reuse, R14.reuse, c[0x0][0x220] ;  /* 0x000088001d0a7625 */ /* 0x0c1fe400078e000e */
[----:B------:R-:W5:Y:S02]  /*0420*/  LDG.E R3, [R2.64] ;  /* 0x0000000402037981 */ /* 0x000f64000c1e1900 */
[----:B------:R-:W-:-:S02]  /*0430*/  IMAD.WIDE.U32 R14, R29, R14, c[0x0][0x228] ;  /* 0x00008a001d0e7625 */ /* 0x000fc400078e000e */
        /* <DEDUP_REMOVED lines=13> */
.L_x_740:
[----:B------:R-:W-:Y:S05]  /*0510*/  BSYNC B1 ;  /* 0x0000000000017941 */ /* 0x000fea0003800000 */
.L_x_739:
        /* <DEDUP_REMOVED lines=23> */
.L_x_743:
[----:B------:R-:W-:Y:S05]  /*0690*/  BSYNC B1 ;  /* 0x0000000000017941 */ /* 0x000fea0003800000 */
.L_x_742:
[----:B------:R-:W-:-:S13]  /*06a0*/  ISETP.LT.U32.OR P2, PT, R25, c[0x0][0x160], P2 ;  /* 0x0000580019007a0c */ /* 0x000fda0001741470 */
        /* <DEDUP_REMOVED lines=9> */
.L_x_738:
[----:B------:R-:W-:Y:S05]  /*0740*/  BSYNC B0 ;  /* 0x0000000000007941 */ /* 0x000fea0003800000 */
.L_x_737:
        /* <DEDUP_REMOVED lines=11> */
.L_x_750:
[----:B---3--:R-:W-:Y:S01]  /*0800*/  FADD.FTZ R13, R4, R3 ;  /* 0x00000003040d7221 */ /* 0x008fe20000010000 */
[----:B------:R-:W-:Y:S05]  /*0810*/  BRA.DIV ~URZ, `(.L_x_746) ;  /* 0x000003127f007947 */ /* 0x000fea000b800000 */
[----:B-1----:R-:W1:Y:S02]  /*0820*/  SHFL.BFLY PT, R2, R5, 0x1, 0x1f ;  /* 0x0c201f0005027f89 */ /* 0x002e6400000e0000 */
[----:B-1----:R-:W-:Y:S02]  /*0830*/  FADD.FTZ R6, R5, R2 ;  /* 0x0000000205067221 */ /* 0x002fe40000010000 */
[----:B------:R-:W1:Y:S04]  /*0840*/  SHFL.BFLY PT, R2, R13, 0x2, 0x1f ;  /* 0x0c401f000d027f89 */ /* 0x000e6800000e0000 */
[----:B------:R-:W3:Y:S01]  /*0850*/  SHFL.BFLY PT, R3, R6, 0x2, 0x1f ;  /* 0x0c401f0006037f89 */ /* 0x000ee200000e0000 */
[----:B-1----:R-:W-:-:S02]  /*0860*/  FADD.FTZ R2, R13, R2 ;  /* 0x000000020d027221 */ /* 0x002fc40000010000 */
[----:B---3--:R-:W-:-:S03]  /*0870*/  FADD.FTZ R8, R6, R3 ;  /* 0x0000000306087221 */ /* 0x008fc60000010000 */
[----:B------:R-:W1:Y:S04]  /*0880*/  SHFL.BFLY PT, R3, R2, 0x4, 0x1f ;  /* 0x0c801f0002037f89 */ /* 0x000e6800000e0000 */
[----:B------:R-:W3:Y:S01]  /*0890*/  SHFL.BFLY PT, R7, R8, 0x4, 0x1f ;  /* 0x0c801f0008077f89 */ /* 0x000ee200000e0000 */
[----:B-1----:R-:W-:Y:S02]  /*08a0*/  FADD.FTZ R3, R2, R3 ;  /* 0x0000000302037221 */ /* 0x002fe40000010000 */
[----:B---3--:R-:W-:-:S03]  /*08b0*/  FADD.FTZ R9, R8, R7 ;  /* 0x0000000708097221 */ /* 0x008fc60000010000 */
[----:B--2---:R-:W1:Y:S04]  /*08c0*/  SHFL.BFLY PT, R4, R3, 0x8, 0x1f ;  /* 0x0d001f0003047f89 */ /* 0x004e6800000e0000 */
[----:B------:R-:W2:Y:S01]  /*08d0*/  SHFL.BFLY PT, R10, R9, 0x8, 0x1f ;  /* 0x0d001f00090a7f89 */ /* 0x000ea200000e0000 */
[----:B-1----:R-:W-:Y:S02]  /*08e0*/  FADD.FTZ R4, R3, R4 ;  /* 0x0000000403047221 */ /* 0x002fe40000010000 */
[----:B--2---:R-:W-:-:S03]  /*08f0*/  FADD.FTZ R10, R9, R10 ;  /* 0x0000000a090a7221 */ /* 0x004fc60000010000 */
[----:B------:R1:W2:Y:S04]  /*0900*/  SHFL.BFLY PT, R7, R4, 0x10, 0x1f ;  /* 0x0e001f0004077f89 */ /* 0x0002a800000e0000 */
[----:B------:R1:W3:Y:S02]  /*0910*/  SHFL.BFLY PT, R5, R10, 0x10, 0x1f ;  /* 0x0e001f000a057f89 */ /* 0x0002e400000e0000 */
.L_x_751:
[----:B------:R-:W-:Y:S01]  /*0920*/  @!P1 SHF.R.U32.HI R2, RZ, 0x3, R0 ;  /* 0x00000003ff029819 */ /* 0x000fe20000011600 */
[----:B---3--:R-:W-:Y:S02]  /*0930*/  FADD.FTZ R5, R5, R10 ;  /* 0x0000000a05057221 */ /* 0x008fe40000010000 */
[----:B--2---:R-:W-:Y:S01]  /*0940*/  FADD.FTZ R7, R7, R4 ;  /* 0x0000000407077221 */ /* 0x004fe20000010000 */
[----:B------:R-:W-:-:S05]  /*0950*/  @!P1 LOP3.LUT R2, R2, 0x1ffffffc, RZ, 0xc0, !PT ;  /* 0x1ffffffc02029812 */ /* 0x000fca00078ec0ff */
[----:B------:R2:W-:Y:S04]  /*0960*/  @!P1 STS [R2+0x2000], R5 ;  /* 0x0020000502009388 */ /* 0x0005e80000000800 */
[----:B------:R2:W-:Y:S02]  /*0970*/  @!P1 STS [R2+0x2080], R7 ;  /* 0x0020800702009388 */ /* 0x0005e40000000800 */
.L_x_744:
[----:B0-----:R-:W-:Y:S01]  /*0980*/  WARPSYNC 0xffffffff ;  /* 0xffffffff00007948 */ /* 0x001fe20003800000 */
[----:B------:R-:W-:Y:S06]  /*0990*/  BAR.SYNC.DEFER_BLOCKING 0x0 ;  /* 0x0000000000007b1d */ /* 0x000fec0000010000 */
[----:B------:R-:W-:Y:S01]  /*09a0*/  BSSY B0, `(.L_x_747) ;  /* 0x000000b000007945 */ /* 0x000fe20003800000 */
[----:B------:R-:W-:Y:S05]  /*09b0*/  @!P0 BRA `(.L_x_748) ;  /* 0x0000009000008947 */ /* 0x000fea0003800000 */
[----:B--2---:R-:W0:Y:S01]  /*09c0*/  LDS.64 R2, [R16.X8+0x2000] ;  /* 0x0020000010027984 */ /* 0x004e220000008a00 */
[----:B------:R-:W-:-:S03]  /*09d0*/  HFMA2.MMA R6, -RZ, RZ, 0, 2.384185791015625e-07 ;  /* 0x00000004ff067435 */ /* 0x000fc600000001ff */
[----:B-1----:R-:W1:Y:S01]  /*09e0*/  LDS.64 R4, [R16.X8+0x2080] ;  /* 0x0020800010047984 */ /* 0x002e620000008a00 */
[----:B0-----:R-:W-:-:S06]  /*09f0*/  F2FP.BF16.PACK_AB R7, R3, R2 ;  /* 0x000000020307723e */ /* 0x001fcc00000010ff */
[----:B------:R-:W-:Y:S01]  /*0a00*/  IMAD.WIDE.U32 R2, R19, R6, c[0x0][0x268] ;  /* 0x00009a0013027625 */ /* 0x000fe200078e0006 */
[----:B-1----:R-:W-:-:S03]  /*0a10*/  F2FP.BF16.PACK_AB R9, R5, R4 ;  /* 0x000000040509723e */ /* 0x002fc600000010ff */
[----:B------:R-:W-:Y:S01]  /*0a20*/  IMAD.WIDE.U32 R4, R19, R6, c[0x0][0x260] ;  /* 0x0000980013047625 */ /* 0x000fe200078e0006 */
[----:B------:R0:W-:Y:S04]  /*0a30*/  STG.E [R2.64], R7 ;  /* 0x0000000702007986 */ /* 0x0001e8000c101904 */
[----:B------:R0:W-:Y:S02]  /*0a40*/  STG.E [R4.64], R9 ;  /* 0x0000000904007986 */ /* 0x0001e4000c101904 */
.L_x_748:
[----:B------:R-:W-:Y:S05]  /*0a50*/  BSYNC B0 ;  /* 0x0000000000007941 */ /* 0x000fea0003800000 */
.L_x_747:
[C---:B------:R-:W-:Y:S02]  /*0a60*/  ISETP.GT.U32.AND P1, PT, R18.reuse, -0x1001, PT ;  /* 0xffffefff1200780c */ /* 0x040fe40003f24070 */
[----:B------:R-:W-:Y:S02]  /*0a70*/  IADD3 R18, R18, 0x1000, RZ ;  /* 0x0000100012127810 */ /* 0x000fe40007ffe0ff */
[----:B------:R-:W-:-:S09]  /*0a80*/  IADD3 R19, R19, 0x800, RZ ;  /* 0x0000080013137810 */ /* 0x000fd20007ffe0ff */
[----:B012---:R-:W-:Y:S05]  /*0a90*/  @P1 BRA `(.L_x_749) ;  /* 0xfffff69000001947 */ /* 0x007fea000383ffff */
[----:B------:R-:W-:Y:S05]  /*0aa0*/  EXIT ;  /* 0x000000000000794d */ /* 0x000fea0003800000 */
.L_x_745:
[----:B--2---:R-:W-:Y:S01]  /*0ab0*/  IMAD.MOV.U32 R10, RZ, RZ, R4 ;  /* 0x000000ffff0a7224 */ /* 0x004fe200078e0004 */
[----:B------:R-:W-:Y:S01]  /*0ac0*/  MOV R9, 0x1 ;  /* 0x0000000100097802 */ /* 0x000fe20000000f00 */
[----:B------:R-:W-:Y:S01]  /*0ad0*/  IMAD.MOV.U32 R6, RZ, RZ, 0x1f ;  /* 0x0000001fff067424 */ /* 0x000fe200078e00ff */
[----:B------:R-:W-:Y:S02]  /*0ae0*/  MOV R11, 0xffffffff ;  /* 0xffffffff000b7802 */ /* 0x000fe40000000f00 */
[----:B------:R-:W-:Y:S02]  /*0af0*/  MOV R2, 0xb10 ;  /* 0x00000b1000027802 */ /* 0x000fe40000000f00 */
[----:B01----:R-:W-:Y:S05]  /*0b00*/  CALL.REL.NOINC `($__internal_12_$__cuda_sm70_shflsync_bfly_p) ;  /* 0x000003c000007944 */ /* 0x003fea0003c00000 */
[----:B-1----:R-:W-:Y:S01]  /*0b10*/  IMAD.MOV.U32 R3, RZ, RZ, R6 ;  /* 0x000000ffff037224 */ /* 0x002fe200078e0006 */
[----:B0-----:R-:W-:Y:S05]  /*0b20*/  BRA `(.L_x_750) ;  /* 0xfffffcd000007947 */ /* 0x001fea000383ffff */
.L_x_746:
[----:B------:R-:W-:Y:S01]  /*0b30*/  HFMA2.MMA R6, -RZ, RZ, 0, 1.847743988037109375e-06 ;  /* 0x0000001fff067435 */ /* 0x000fe200000001ff */
[----:B------:R-:W-:Y:S01]  /*0b40*/  MOV R10, R13 ;  /* 0x0000000d000a7202 */ /* 0x000fe20000000f00 */
[----:B------:R-:W-:Y:S01]  /*0b50*/  IMAD.MOV.U32 R9, RZ, RZ, 0x2 ;  /* 0x00000002ff097424 */ /* 0x000fe200078e00ff */
[----:B------:R-:W-:Y:S01]  /*0b60*/  MOV R2, 0xb90 ;  /* 0x00000b9000027802 */ /* 0x000fe20000000f00 */
[----:B------:R-:W-:-:S02]  /*0b70*/  IMAD.MOV.U32 R11, RZ, RZ, -0x1 ;  /* 0xffffffffff0b7424 */ /* 0x000fc400078e00ff */
[----:B012---:R-:W-:Y:S05]  /*0b80*/  CALL.REL.NOINC `($__internal_12_$__cuda_sm70_shflsync_bfly_p) ;  /* 0x0000034000007944 */ /* 0x007fea0003c00000 */
[----:B01----:R-:W-:Y:S01]  /*0b90*/  FADD.FTZ R10, R13, R6 ;  /* 0x000000060d0a7221 */ /* 0x003fe20000010000 */
[----:B------:R-:W-:Y:S01]  /*0ba0*/  HFMA2.MMA R6, -RZ, RZ, 0, 1.847743988037109375e-06 ;  /* 0x0000001fff067435 */ /* 0x000fe200000001ff */
[----:B------:R-:W-:Y:S01]  /*0bb0*/  MOV R9, 0x4 ;  /* 0x0000000400097802 */ /* 0x000fe20000000f00 */
[----:B------:R-:W-:Y:S01]  /*0bc0*/  IMAD.MOV.U32 R11, RZ, RZ, -0x1 ;  /* 0xffffffffff0b7424 */ /* 0x000fe200078e00ff */
[----:B------:R-:W-:-:S03]  /*0bd0*/  MOV R2, 0xbf0 ;  /* 0x00000bf000027802 */ /* 0x000fc60000000f00 */
[----:B------:R-:W-:Y:S05]  /*0be0*/  CALL.REL.NOINC `($__internal_12_$__cuda_sm70_shflsync_bfly_p) ;  /* 0x000002e000007944 */ /* 0x000fea0003c00000 */
[----:B01----:R-:W-:Y:S01]  /*0bf0*/  FADD.FTZ R10, R10, R6 ;  /* 0x000000060a0a7221 */ /* 0x003fe20000010000 */
[----:B------:R-:W-:Y:S01]  /*0c00*/  HFMA2.MMA R6, -RZ, RZ, 0, 1.847743988037109375e-06 ;  /* 0x0000001fff067435 */ /* 0x000fe200000001ff */
[----:B------:R-:W-:Y:S01]  /*0c10*/  MOV R9, 0x8 ;  /* 0x0000000800097802 */ /* 0x000fe20000000f00 */
[----:B------:R-:W-:Y:S01]  /*0c20*/  IMAD.MOV.U32 R11, RZ, RZ, -0x1 ;  /* 0xffffffffff0b7424 */ /* 0x000fe200078e00ff */
[----:B------:R-:W-:-:S03]  /*0c30*/  MOV R2, 0xc50 ;  /* 0x00000c5000027802 */ /* 0x000fc60000000f00 */
[----:B------:R-:W-:Y:S05]  /*0c40*/  CALL.REL.NOINC `($__internal_12_$__cuda_sm70_shflsync_bfly_p) ;  /* 0x0000028000007944 */ /* 0x000fea0003c00000 */
[----:B-1----:R-:W-:Y:S01]  /*0c50*/  FADD.FTZ R4, R10, R6 ;  /* 0x000000060a047221 */ /* 0x002fe20000010000 */
[----:B------:R-:W-:Y:S01]  /*0c60*/  HFMA2.MMA R6, -RZ, RZ, 0, 1.847743988037109375e-06 ;  /* 0x0000001fff067435 */ /* 0x000fe200000001ff */
[----:B0-----:R-:W-:Y:S01]  /*0c70*/  MOV R9, 0x10 ;  /* 0x0000001000097802 */ /* 0x001fe20000000f00 */
[----:B------:R-:W-:Y:S01]  /*0c80*/  IMAD.MOV.U32 R11, RZ, RZ, -0x1 ;  /* 0xffffffffff0b7424 */ /* 0x000fe200078e00ff */
[----:B------:R-:W-:-:S02]  /*0c90*/  MOV R2, 0xcc0 ;  /* 0x00000cc000027802 */ /* 0x000fc40000000f00 */
[----:B------:R-:W-:Y:S02]  /*0ca0*/  MOV R10, R4 ;  /* 0x00000004000a7202 */ /* 0x000fe40000000f00 */
[----:B------:R-:W-:Y:S05]  /*0cb0*/  CALL.REL.NOINC `($__internal_12_$__cuda_sm70_shflsync_bfly_p) ;  /* 0x0000021000007944 */ /* 0x000fea0003c00000 */
[----:B0-----:R-:W-:Y:S01]  /*0cc0*/  HFMA2.MMA R9, -RZ, RZ, 0, 5.9604644775390625e-08 ;  /* 0x00000001ff097435 */ /* 0x001fe200000001ff */
[----:B-1----:R-:W-:Y:S01]  /*0cd0*/  MOV R7, R6 ;  /* 0x0000000600077202 */ /* 0x002fe20000000f00 */
[----:B------:R-:W-:Y:S01]  /*0ce0*/  IMAD.MOV.U32 R10, RZ, RZ, R5 ;  /* 0x000000ffff0a7224 */ /* 0x000fe200078e0005 */
[----:B------:R-:W-:Y:S01]  /*0cf0*/  MOV R6, 0x1f ;  /* 0x0000001f00067802 */ /* 0x000fe20000000f00 */
[----:B------:R-:W-:Y:S01]  /*0d00*/  IMAD.MOV.U32 R11, RZ, RZ, -0x1 ;  /* 0xffffffffff0b7424 */ /* 0x000fe200078e00ff */
[----:B------:R-:W-:Y:S02]  /*0d10*/  MOV R2, 0xd30 ;  /* 0x00000d3000027802 */ /* 0x000fe40000000f00 */
[----:B------:R-:W-:Y:S05]  /*0d20*/  CALL.REL.NOINC `($__internal_12_$__cuda_sm70_shflsync_bfly_p) ;  /* 0x000001a000007944 */ /* 0x000fea0003c00000 */
[----:B0-----:R-:W-:Y:S01]  /*0d30*/  HFMA2.MMA R9, -RZ, RZ, 0, 1.1920928955078125e-07 ;  /* 0x00000002ff097435 */ /* 0x001fe200000001ff */
[----:B-1----:R-:W-:Y:S01]  /*0d40*/  FADD.FTZ R10, R5, R6 ;  /* 0x00000006050a7221 */ /* 0x002fe20000010000 */
[----:B------:R-:W-:Y:S01]  /*0d50*/  MOV R6, 0x1f ;  /* 0x0000001f00067802 */ /* 0x000fe20000000f00 */
[----:B------:R-:W-:Y:S01]  /*0d60*/  IMAD.MOV.U32 R11, RZ, RZ, -0x1 ;  /* 0xffffffffff0b7424 */ /* 0x000fe200078e00ff */
[----:B------:R-:W-:Y:S02]  /*0d70*/  MOV R2, 0xd90 ;  /* 0x00000d9000027802 */ /* 0x000fe40000000f00 */
[----:B------:R-:W-:Y:S05]  /*0d80*/  CALL.REL.NOINC `($__internal_12_$__cuda_sm70_shflsync_bfly_p) ;  /* 0x0000014000007944 */ /* 0x000fea0003c00000 */
[----:B0-----:R-:W-:Y:S01]  /*0d90*/  HFMA2.MMA R9, -RZ, RZ, 0, 2.384185791015625e-07 ;  /* 0x00000004ff097435 */ /* 0x001fe200000001ff */
[----:B-1----:R-:W-:Y:S01]  /*0da0*/  FADD.FTZ R10, R10, R6 ;  /* 0x000000060a0a7221 */ /* 0x002fe20000010000 */
[----:B------:R-:W-:Y:S01]  /*0db0*/  MOV R6, 0x1f ;  /* 0x0000001f00067802 */ /* 0x000fe20000000f00 */
[----:B------:R-:W-:Y:S01]  /*0dc0*/  IMAD.MOV.U32 R11, RZ, RZ, -0x1 ;  /* 0xffffffffff0b7424 */ /* 0x000fe200078e00ff */
[----:B------:R-:W-:-:S02]  /*0dd0*/  MOV R2, 0xdf0 ;  /* 0x00000df000027802 */ /* 0x000fc40000000f00 */
[----:B------:R-:W-:Y:S05]  /*0de0*/  CALL.REL.NOINC `($__internal_12_$__cuda_sm70_shflsync_bfly_p) ;  /* 0x000000e000007944 */ /* 0x000fea0003c00000 */
[----:B0-----:R-:W-:Y:S01]  /*0df0*/  HFMA2.MMA R9, -RZ, RZ, 0, 4.76837158203125e-07 ;  /* 0x00000008ff097435 */ /* 0x001fe200000001ff */
[----:B-1----:R-:W-:Y:S01]  /*0e00*/  FADD.FTZ R10, R10, R6 ;  /* 0x000000060a0a7221 */ /* 0x002fe20000010000 */
[----:B------:R-:W-:Y:S01]  /*0e10*/  MOV R6, 0x1f ;  /* 0x0000001f00067802 */ /* 0x000fe20000000f00 */
[----:B------:R-:W-:Y:S01]  /*0e20*/  IMAD.MOV.U32 R11, RZ, RZ, -0x1 ;  /* 0xffffffffff0b7424 */ /* 0x000fe200078e00ff */
[----:B------:R-:W-:-:S02]  /*0e30*/  MOV R2, 0xe50 ;  /* 0x00000e5000027802 */ /* 0x000fc40000000f00 */
[----:B------:R-:W-:Y:S05]  /*0e40*/  CALL.REL.NOINC `($__internal_12_$__cuda_sm70_shflsync_bfly_p) ;  /* 0x0000008000007944 */ /* 0x000fea0003c00000 */
[----:B0-----:R-:W-:Y:S01]  /*0e50*/  HFMA2.MMA R9, -RZ, RZ, 0, 9.5367431640625e-07 ;  /* 0x00000010ff097435 */ /* 0x001fe200000001ff */
[----:B-1----:R-:W-:Y:S01]  /*0e60*/  FADD.FTZ R10, R10, R6 ;  /* 0x000000060a0a7221 */ /* 0x002fe20000010000 */
[----:B------:R-:W-:Y:S01]  /*0e70*/  MOV R6, 0x1f ;  /* 0x0000001f00067802 */ /* 0x000fe20000000f00 */
[----:B------:R-:W-:Y:S01]  /*0e80*/  IMAD.MOV.U32 R11, RZ, RZ, -0x1 ;  /* 0xffffffffff0b7424 */ /* 0x000fe200078e00ff */
[----:B------:R-:W-:-:S02]  /*0e90*/  MOV R2, 0xeb0 ;  /* 0x00000eb000027802 */ /* 0x000fc40000000f00 */
[----:B------:R-:W-:Y:S05]  /*0ea0*/  CALL.REL.NOINC `($__internal_12_$__cuda_sm70_shflsync_bfly_p) ;  /* 0x0000002000007944 */ /* 0x000fea0003c00000 */
[----:B-1----:R-:W-:Y:S01]  /*0eb0*/  MOV R5, R6 ;  /* 0x0000000600057202 */ /* 0x002fe20000000f00 */
[----:B0-----:R-:W-:Y:S05]  /*0ec0*/  BRA `(.L_x_751) ;  /* 0xfffffa5000007947 */ /* 0x001fea000383ffff */
        .weak           $__internal_12_$__cuda_sm70_shflsync_bfly_p
        .type           $__internal_12_$__cuda_sm70_shflsync_bfly_p,@function
        .size           $__internal_12_$__cuda_sm70_shflsync_bfly_p,(.L_x_11746 - $__internal_12_$__cuda_sm70_shflsync_bfly_p)
$__internal_12_$__cuda_sm70_shflsync_bfly_p:
[----:B------:R-:W-:Y:S01]  /*0ed0*/  HFMA2.MMA R3, -RZ, RZ, 0, 0 ;  /* 0x00000000ff037435 */ /* 0x000fe200000001ff */
[----:B------:R-:W-:Y:S04]  /*0ee0*/  WARPSYNC R11 ;  /* 0x0000000b00007348 */ /* 0x000fe80003800000 */
[----:B------:R0:W1:Y:S01]  /*0ef0*/  SHFL.BFLY PT, R6, R10, R9, R6 ;  /* 0x0c0000090a067389 */ /* 0x00006200000e0006 */
[----:B------:R-:W-:Y:S05]  /*0f00*/  RET.REL.NODEC R2 `(_ZN10layer_norm22ln_bwd_finalize_kernelINS_22Kernel_traits_finalizeILj4096E13__nv_bfloat16S2_S2_S2_fjLb0ELj1024ELj4ENS_18Kernel_traits_baseILj4096ES2_S2_S2_S2_fjLj1024EEEEELb0ELb1EEEvNS_9BwdParamsE) ;  /* 0xfffff0f002007950 */ /* 0x000fea0003c3ffff */
.L_x_752:
        /* <DEDUP_REMOVED lines=15> */
.L_x_11746:


//--------------------- .text._ZN10layer_norm13ln_bwd_kernelINS_13Kernel_traitsI13__nv_bfloat16S2_S2_S2_fjLj4096ELj1ELj1ELj4ELj16ENS_18Kernel_traits_baseILj4096ES2_S2_S2_S2_fjLj128EEEEELb1ELb0ELb1ELb1EEEvNS_9BwdParamsE --------------------------
	.section	.text._ZN10layer_norm13ln_bwd_kernelINS_13Kernel_traitsI13__nv_bfloat16S2_S2_S2_fjLj4096ELj1ELj1ELj4ELj16ENS_18Kernel_traits_baseILj4096ES2_S2_S2_S2_fjLj128EEEEELb1ELb0ELb1ELb1EEEvNS_9BwdParamsE,"ax",@progbits
	.sectioninfo	@"SHI_REGISTERS=245"
	.align	128
        .global         _ZN10layer_norm13ln_bwd_kernelINS_13Kernel_traitsI13__nv_bfloat16S2_S2_S2_fjLj4096ELj1ELj1ELj4ELj16ENS_18Kernel_traits_baseILj4096ES2_S2_S2_S2_fjLj128EEEEELb1ELb0ELb1ELb1EEEvNS_9BwdParamsE
        .type           _ZN10layer_norm13ln_bwd_kernelINS_13Kernel_traitsI13__nv_bfloat16S2_S2_S2_fjLj4096ELj1ELj1ELj4ELj16ENS_18Kernel_traits_baseILj4096ES2_S2_S2_S2_fjLj128EEEEELb1ELb0ELb1ELb1EEEvNS_9BwdParamsE,@function
        .size           _ZN10layer_norm13ln_bwd_kernelINS_13Kernel_traitsI13__nv_bfloat16S2_S2_S2_fjLj4096ELj1ELj1ELj4ELj16ENS_18Kernel_traits_baseILj4096ES2_S2_S2_S2_fjLj128EEEEELb1ELb0ELb1ELb1EEEvNS_9BwdParamsE,(.L_x_11747 - _ZN10layer_norm13ln_bwd_kernelINS_13Kernel_traitsI13__nv_bfloat16S2_S2_S2_fjLj4096ELj1ELj1ELj4ELj16ENS_18Kernel_traits_baseILj4096ES2_S2_S2_S2_fjLj128EEEEELb1ELb0ELb1ELb1EEEvNS_9BwdParamsE)
        .other          _ZN10layer_norm13ln_bwd_kernelINS_13Kernel_traitsI13__nv_bfloat16S2_S2_S2_fjLj4096ELj1ELj1ELj4ELj16ENS_18Kernel_traits_baseILj4096ES2_S2_S2_S2_fjLj128EEEEELb1ELb0ELb1ELb1EEEvNS_9BwdParamsE,@"STO_CUDA_ENTRY STV_DEFAULT"
_ZN10layer_norm13ln_bwd_kernelINS_13Kernel_traitsI13__nv_bfloat16S2_S2_S2_fjLj4096ELj1ELj1ELj4ELj16ENS_18Kernel_traits_baseILj4096ES2_S2_S2_S2_fjLj128EEEEELb1ELb0ELb1ELb1EEEvNS_9BwdParamsE:
.text._ZN10layer_norm13ln_bwd_kernelINS_13Kernel_traitsI13__nv_bfloat16S2_S2_S2_fjLj4096ELj1ELj1ELj4ELj16ENS_18Kernel_traits_baseILj4096ES2_S2_S2_S2_fjLj128EEEEELb1ELb0ELb1ELb1EEEvNS_9BwdParamsE:
[----:B------:R-:W-:Y:S02]  /*0000*/  IMAD.MOV.U32 R1, RZ, RZ, c[0x0][0x28] ;  /* 0x00000a00ff017624 */ /* 0x000fe400078e00ff */
        /* <DEDUP_REMOVED lines=39> */
.L_x_753:
[----:B------:R-:W-:-:S05]  /*0280*/  IMAD.SHL.U32 R3, R0, 0x10, RZ ;  /* 0x0000001000037824 */ /* 0x000fca00078e00ff */
[----:B------:R-:W-:-:S04]  /*0290*/  LOP3.LUT R3, R3, 0x7f0, RZ, 0xc0, !PT ;  /* 0x000007f003037812 */ /* 0x000fc800078ec0ff */
[----:B------:R-:W-:-:S04]  /*02a0*/  IADD3 R4, P0, R3, c[0x0][0x1b0], RZ ;  /* 0x00006c0003047a10 */ /* 0x000fc80007f1e0ff */
[----:B------:R-:W-:-:S05]  /*02b0*/  IADD3.X R5, RZ, c[0x0][0x1b4], RZ, P0, !PT ;  /* 0x00006d00ff057a10 */ /* 0x000fca00007fe4ff */
[----:B------:R-:W2:Y:S04]  /*02c0*/  LDG.E.128 R8, [R4.64] ;  /* 0x0000000404087981 */ /* 0x000ea8000c1e1d00 */
[----:B------:R0:W3:Y:S04]  /*02d0*/  LDG.E.128 R16, [R4.64+0x800] ;  /* 0x0008000404107981 */ /* 0x0000e8000c1e1d00 */
[----:B------:R0:W4:Y:S04]  /*02e0*/  LDG.E.128 R24, [R4.64+0x1000] ;  /* 0x0010000404187981 */ /* 0x000128000c1e1d00 */
[----:B------:R0:W5:Y:S01]  /*02f0*/  LDG.E.128 R100, [R4.64+0x1800] ;  /* 0x0018000404647981 */ /* 0x000162000c1e1d00 */
[----:B------:R-:W-:Y:S01]  /*0300*/  IMAD.MOV.U32 R28, RZ, RZ, 0x1 ;  /* 0x00000001ff1c7424 */ /* 0x000fe200078e00ff */
        /* <DEDUP_REMOVED lines=33> */
[----:B0-----:R-:W-:Y:S02]  /*0520*/  PRMT R4, RZ, 0x7610, R8 ;  /* 0x00007610ff047816 */ /* 0x001fe40000000008 */
[--C-:B------:R-:W-:Y:S02]  /*0530*/  PRMT R5, RZ, 0x5410, R9.reuse ;  /* 0x00005410ff057816 */ /* 0x100fe40000000009 */
[----:B------:R-:W-:Y:S02]  /*0540*/  PRMT R6, RZ, 0x7610, R9 ;  /* 0x00007610ff067816 */ /* 0x000fe40000000009 */
[--C-:B------:R-:W-:Y:S02]  /*0550*/  PRMT R7, RZ, 0x5410, R10.reuse ;  /* 0x00005410ff077816 */ /* 0x100fe4000000000a */
[----:B------:R-:W-:Y:S02]  /*0560*/  PRMT R8, RZ, 0x7610, R10 ;  /* 0x00007610ff087816 */ /* 0x000fe4000000000a */
[----:B------:R-:W-:-:S02]  /*0570*/  PRMT R9, RZ, 0x5410, R11 ;  /* 0x00005410ff097816 */ /* 0x000fc4000000000b */
[----:B------:R-:W-:Y:S02]  /*0580*/  PRMT R10, RZ, 0x7610, R11 ;  /* 0x00007610ff0a7816 */ /* 0x000fe4000000000b */
[--C-:B---3--:R-:W-:Y:S02]  /*0590*/  PRMT R11, RZ, 0x5410, R16.reuse ;  /* 0x00005410ff0b7816 */ /* 0x108fe40000000010 */
[----:B------:R-:W-:Y:S02]  /*05a0*/  PRMT R12, RZ, 0x7610, R16 ;  /* 0x00007610ff0c7816 */ /* 0x000fe40000000010 */
[--C-:B------:R-:W-:Y:S02]  /*05b0*/  PRMT R13, RZ, 0x5410, R17.reuse ;  /* 0x00005410ff0d7816 */ /* 0x100fe40000000011 */
[----:B------:R-:W-:Y:S02]  /*05c0*/  PRMT R14, RZ, 0x7610, R17 ;  /* 0x00007610ff0e7816 */ /* 0x000fe40000000011 */
[----:B------:R-:W-:-:S02]  /*05d0*/  PRMT R15, RZ, 0x5410, R18 ;  /* 0x00005410ff0f7816 */ /* 0x000fc40000000012 */
[----:B------:R-:W-:Y:S02]  /*05e0*/  PRMT R16, RZ, 0x7610, R18 ;  /* 0x00007610ff107816 */ /* 0x000fe40000000012 */
[--C-:B------:R-:W-:Y:S02]  /*05f0*/  PRMT R17, RZ, 0x5410, R19.reuse ;  /* 0x00005410ff117816 */ /* 0x100fe40000000013 */
[----:B------:R-:W-:Y:S02]  /*0600*/  PRMT R18, RZ, 0x7610, R19 ;  /* 0x00007610ff127816 */ /* 0x000fe40000000013 */
[--C-:B----4-:R-:W-:Y:S02]  /*0610*/  PRMT R19, RZ, 0x5410, R24.reuse ;  /* 0x00005410ff137816 */ /* 0x110fe40000000018 */
[----:B------:R-:W-:Y:S02]  /*0620*/  PRMT R20, RZ, 0x7610, R24 ;  /* 0x00007610ff147816 */ /* 0x000fe40000000018 */
[----:B------:R-:W-:-:S02]  /*0630*/  PRMT R21, RZ, 0x5410, R25 ;  /* 0x00005410ff157816 */ /* 0x000fc40000000019 */
[----:B------:R-:W-:Y:S02]  /*0640*/  PRMT R22, RZ, 0x7610, R25 ;  /* 0x00007610ff167816 */ /* 0x000fe40000000019 */
[--C-:B------:R-:W-:Y:S02]  /*0650*/  PRMT R23, RZ, 0x5410, R26.reuse ;  /* 0x00005410ff177816 */ /* 0x100fe4000000001a */
[----:B------:R-:W-:Y:S02]  /*0660*/  PRMT R24, RZ, 0x7610, R26 ;  /* 0x00007610ff187816 */ /* 0x000fe4000000001a */
[--C-:B------:R-:W-:Y:S02]  /*0670*/  PRMT R25, RZ, 0x5410, R27.reuse ;  /* 0x00005410ff197816 */ /* 0x100fe4000000001b */
[----:B------:R-:W-:Y:S02]  /*0680*/  PRMT R26, RZ, 0x7610, R27 ;  /* 0x00007610ff1a7816 */ /* 0x000fe4000000001b */
[----:B------:R-:W0:Y:S01]  /*0690*/  LDC.U8 R27, c[0x0][0x1f0] ;  /* 0x00007c00ff1b7b82 */ /* 0x000e220000000000 */
        /* <DEDUP_REMOVED lines=8> */
.L_x_856:
[----:B------:R-:W-:-:S04]  /*0720*/  IMAD.MOV.U32 R169, RZ, RZ, 0x4 ;  /* 0x00000004ffa97424 */ /* 0x000fc800078e00ff */
[----:B------:R-:W-:-:S06]  /*0730*/  IMAD.WIDE R128, R2, R169, c[0x0][0x1d8] ;  /* 0x0000760002807625 */ /* 0x000fcc00078e02a9 */
[----:B------:R-:W2:Y:S01]  /*0740*/  LDG.E R128, [R128.64] ;  /* 0x0000000480807981 */ /* 0x000ea2000c1e1900 */
[----:B------:R-:W-:-:S04]  /*0750*/  IMAD.WIDE R126, R2, R169, c[0x0][0x1a8] ;  /* 0x00006a00027e7625 */ /* 0x000fc800078e02a9 */
[CC--:B------:R-:W-:Y:S01]  /*0760*/  IMAD.WIDE R124, R2.reuse, R169.reuse, c[0x0][0x1d0] ;  /* 0x00007400027c7625 */ /* 0x0c0fe200078e02a9 */
[----:B------:R1:W5:Y:S04]  /*0770*/  LDG.E R157, [R126.64] ;  /* 0x000000047e9d7981 */ /* 0x000368000c1e1900 */
[----:B------:R1:W5:Y:S01]  /*0780*/  LDG.E R162, [R124.64] ;  /* 0x000000047ca27981 */ /* 0x000362000c1e1900 */
[----:B------:R-:W-:Y:S01]  /*0790*/  IMAD R130, R2, c[0x0][0x168], RZ ;  /* 0x00005a0002827a24 */ /* 0x000fe200078e02ff */
[----:B------:R-:W-:Y:S01]  /*07a0*/  LOP3.LUT R170, R0, 0x7f, RZ, 0xc0, !PT ;  /* 0x0000007f00aa7812 */ /* 0x000fe200078ec0ff */
[----:B------:R-:W-:Y:S01]  /*07b0*/  HFMA2.MMA R171, -RZ, RZ, 0, 9.5367431640625e-07 ;  /* 0x00000010ffab7435 */ /* 0x000fe200000001ff */
[C---:B------:R-:W-:Y:S01]  /*07c0*/  IMAD.WIDE R168, R2.reuse, R169, c[0x0][0x1a0] ;  /* 0x0000680002a87625 */ /* 0x040fe200078e02a9 */
[----:B------:R-:W-:Y:S01]  /*07d0*/  IADD3 R2, R2, c[0x0][0x160], RZ ;  /* 0x0000580002027a10 */ /* 0x000fe20007ffe0ff */
[----:B------:R-:W-:Y:S01]  /*07e0*/  BSSY B0, `(.L_x_755) ;  /* 0x000017d000007945 */ /* 0x000fe20003800000 */
[----:B------:R-:W-:-:S02]  /*07f0*/  SHF.R.S32.HI R131, RZ, 0x1f, R130 ;  /* 0x0000001fff837819 */ /* 0x000fc40000011482 */
[----:B------:R-:W-:Y:S02]  /*0800*/  ISETP.GE.AND P1, PT, R2, c[0x0][0x164], PT ;  /* 0x0000590002007a0c */ /* 0x000fe40003f26270 */
[----:B------:R-:W-:-:S04]  /*0810*/  LEA.HI R131, R131, R130, RZ, 0x3 ;  /* 0x0000008283837211 */ /* 0x000fc800078f18ff */
[----:B------:R-:W-:-:S04]  /*0820*/  LEA.HI.SX32 R161, R131, R170, 0x1d ;  /* 0x000000aa83a17211 */ /* 0x000fc800078feaff */
[C---:B------:R-:W-:Y:S01]  /*0830*/  IADD3 R160, R161.reuse, 0x80, RZ ;  /* 0x00000080a1a07810 */ /* 0x040fe20007ffe0ff */
[CC--:B------:R-:W-:Y:S01]  /*0840*/  IMAD.WIDE.U32 R166, R161.reuse, R171.reuse, c[0x0][0x218] ;  /* 0x00008600a1a67625 */ /* 0x0c0fe200078e00ab */
[C---:B------:R-:W-:Y:S02]  /*0850*/  IADD3 R159, R161.reuse, 0x100, RZ ;  /* 0x00000100a19f7810 */ /* 0x040fe40007ffe0ff */
[----:B------:R-:W-:Y:S01]  /*0860*/  IADD3 R158, R161, 0x180, RZ ;  /* 0x00000180a19e7810 */ /* 0x000fe20007ffe0ff */
[----:B------:R-:W-:-:S04]  /*0870*/  IMAD.WIDE.U32 R164, R160, R171, c[0x0][0x218] ;  /* 0x00008600a0a47625 */ /* 0x000fc800078e00ab */
[----:B------:R-:W-:-:S04]  /*0880*/  IMAD.WIDE.U32 R174, R159, R171, c[0x0][0x218] ;  /* 0x000086009fae7625 */ /* 0x000fc800078e00ab */
[----:B------:R-:W-:Y:S01]  /*0890*/  IMAD.WIDE.U32 R172, R158, R171, c[0x0][0x218] ;  /* 0x000086009eac7625 */ /* 0x000fe200078e00ab */
[----:B--2---:R-:W-:-:S13]  /*08a0*/  ISETP.GT.AND P2, PT, R128, RZ, PT ;  /* 0x000000ff8000720c */ /* 0x004fda0003f44270 */
[----:B------:R-:W-:Y:S05]  /*08b0*/  @P2 BRA `(.L_x_756) ;  /* 0x000001b000002947 */ /* 0x000fea0003800000 */
[----:B-1---5:R-:W-:Y:S01]  /*08c0*/  ISETP.GE.AND P3, PT, R162, 0x1, PT ;  /* 0x00000001a200780c */ /* 0x022fe20003f66270 */
[----:B------:R-:W-:Y:S01]  /*08d0*/  IMAD.MOV.U32 R171, RZ, RZ, RZ ;  /* 0x000000ffffab7224 */ /* 0x000fe200078e00ff */
[----:B------:R-:W-:-:S04]  /*08e0*/  ISETP.NE.U32.AND P0, PT, RZ, c[0x0][0x218], PT ;  /* 0x00008600ff007a0c */ /* 0x000fc80003f05070 */
[----:B------:R-:W-:-:S07]  /*08f0*/  ISETP.NE.AND.EX P0, PT, RZ, c[0x0][0x21c], PT, P0 ;  /* 0x00008700ff007a0c */ /* 0x000fce0003f05300 */
[----:B------:R-:W-:-:S05]  /*0900*/  @P3 IADD3 R124, R162, -0x1, RZ ;  /* 0xffffffffa27c3810 */ /* 0x000fca0007ffe0ff */
[----:B------:R-:W-:Y:S01]  /*0910*/  @P3 IMAD R124, R124, c[0x0][0x168], RZ ;  /* 0x00005a007c7c3a24 */ /* 0x000fe200078e02ff */
[----:B------:R1:W5:Y:S04]  /*0920*/  @P0 LDG.E.128 R100, [R166.64] ;  /* 0x00000004a6640981 */ /* 0x000368000c1e1d00 */
[----:B------:R-:W-:Y:S01]  /*0930*/  @P3 SHF.R.S32.HI R125, RZ, 0x1f, R124 ;  /* 0x0000001fff7d3819 */ /* 0x000fe2000001147c */
[----:B------:R2:W5:Y:S03]  /*0940*/  @P0 LDG.E.128 R104, [R164.64] ;  /* 0x00000004a4680981 */ /* 0x000566000c1e1d00 */
[----:B------:R-:W-:Y:S01]  /*0950*/  @P3 LEA.HI R125, R125, R124, RZ, 0x3 ;  /* 0x0000007c7d7d3211 */ /* 0x000fe200078f18ff */
[----:B------:R3:W5:Y:S03]  /*0960*/  @P0 LDG.E.128 R108, [R174.64] ;  /* 0x00000004ae6c0981 */ /* 0x000766000c1e1d00 */
[----:B------:R-:W-:Y:S01]  /*0970*/  @P3 LEA.HI.SX32 R171, R125, R170, 0x1d ;  /* 0x000000aa7dab3211 */ /* 0x000fe200078feaff */
[----:B------:R-:W-:Y:S01]  /*0980*/  IMAD.MOV.U32 R125, RZ, RZ, 0x8 ;  /* 0x00000008ff7d7424 */ /* 0x000fe200078e00ff */
[----:B------:R3:W5:Y:S02]  /*0990*/  @P0 LDG.E.128 R112, [R172.64] ;  /* 0x00000004ac700981 */ /* 0x000764000c1e1d00 */
[----:B------:R-:W-:-:S02]  /*09a0*/  IADD3 R168, R171, 0x80, RZ ;  /* 0x00000080aba87810 */ /* 0x000fc40007ffe0ff */
[C---:B------:R-:W-:Y:S02]  /*09b0*/  IADD3 R126, R171.reuse, 0x100, RZ ;  /* 0x00000100ab7e7810 */ /* 0x040fe40007ffe0ff */
[C---:B------:R-:W-:Y:S01]  /*09c0*/  IADD3 R124, R171.reuse, 0x180, RZ ;  /* 0x00000180ab7c7810 */ /* 0x040fe20007ffe0ff */
[----:B------:R-:W-:-:S04]  /*09d0*/  IMAD.WIDE.U32 R170, R171, R125, c[0x0][0x190] ;  /* 0x00006400abaa7625 */ /* 0x000fc800078e007d */
[-C--:B------:R-:W-:Y:S02]  /*09e0*/  IMAD.WIDE.U32 R168, R168, R125.reuse, c[0x0][0x190] ;  /* 0x00006400a8a87625 */ /* 0x080fe400078e007d */
[----:B------:R-:W5:Y:S02]  /*09f0*/  LDG.E.64 R170, [R170.64] ;  /* 0x00000004aaaa7981 */ /* 0x000f64000c1e1b00 */
[-C--:B------:R-:W-:Y:S02]  /*0a00*/  IMAD.WIDE.U32 R126, R126, R125.reuse, c[0x0][0x190] ;  /* 0x000064007e7e7625 */ /* 0x080fe400078e007d */
[----:B------:R-:W5:Y:S02]  /*0a10*/  LDG.E.64 R168, [R168.64] ;  /* 0x00000004a8a87981 */ /* 0x000f64000c1e1b00 */
[----:B------:R-:W-:Y:S02]  /*0a20*/  IMAD.WIDE.U32 R124, R124, R125, c[0x0][0x190] ;  /* 0x000064007c7c7625 */ /* 0x000fe400078e007d */
[----:B-1----:R3:W5:Y:S04]  /*0a30*/  LDG.E.64 R166, [R126.64] ;  /* 0x000000047ea67981 */ /* 0x002768000c1e1b00 */
[----:B--2---:R3:W5:Y:S01]  /*0a40*/  LDG.E.64 R164, [R124.64] ;  /* 0x000000047ca47981 */ /* 0x004762000c1e1b00 */
[----:B------:R-:W-:Y:S01]  /*0a50*/  CS2R R128, SRZ ;  /* 0x0000000000807805 */ /* 0x000fe2000001ff00 */
[----:B------:R-:W-:Y:S05]  /*0a60*/  BRA `(.L_x_757) ;  /* 0x0000154000007947 */ /* 0x000fea0003800000 */
.L_x_756:
[----:B-1----:R-:W-:Y:S01]  /*0a70*/  IADD3 R124, R128, -0x1, RZ ;  /* 0xffffffff807c7810 */ /* 0x002fe20007ffe0ff */
[----:B------:R-:W-:Y:S01]  /*0a80*/  IMAD.WIDE.U32 R140, R159, R171, c[0x0][0x188] ;  /* 0x000062009f8c7625 */ /* 0x000fe200078e00ab */
[----:B------:R1:W2:Y:S03]  /*0a90*/  LDG.E R182, [R168.64] ;  /* 0x00000004a8b67981 */ /* 0x0002a6000c1e1900 */
[----:B------:R-:W-:-:S02]  /*0aa0*/  IMAD R124, R124, c[0x0][0x168], RZ ;  /* 0x00005a007c7c7a24 */ /* 0x000fc400078e02ff */
[----:B------:R-:W3:Y:S03]  /*0ab0*/  LDG.E.128 R140, [R140.64] ;  /* 0x000000048c8c7981 */ /* 0x000ee6000c1e1d00 */
[----:B------:R-:W-:-:S04]  /*0ac0*/  SHF.R.S32.HI R125, RZ, 0x1f, R124 ;  /* 0x0000001fff7d7819 */ /* 0x000fc8000001147c */
[----:B------:R-:W-:Y:S01]  /*0ad0*/  LEA.HI R127, R125, R124, RZ, 0x3 ;  /* 0x0000007c7d7f7211 */ /* 0x000fe200078f18ff */
[----:B------:R-:W-:-:S03]  /*0ae0*/  IMAD.WIDE.U32 R124, R161, R171, c[0x0][0x188] ;  /* 0x00006200a17c7625 */ /* 0x000fc600078e00ab */
[----:B------:R-:W-:-:S03]  /*0af0*/  LEA.HI.SX32 R152, R127, R170, 0x1d ;  /* 0x000000aa7f987211 */ /* 0x000fc600078feaff */
[----:B------:R-:W4:Y:S01]  /*0b00*/  LDG.E.128 R124, [R124.64] ;  /* 0x000000047c7c7981 */ /* 0x000f22000c1e1d00 */
[C---:B------:R-:W-:Y:S01]  /*0b10*/  IADD3 R136, R152.reuse, 0x80, RZ ;  /* 0x0000008098887810 */ /* 0x040fe20007ffe0ff */
[----:B------:R-:W-:-:S04]  /*0b20*/  IMAD.WIDE.U32 R128, R152, R171, c[0x0][0x208] ;  /* 0x0000820098807625 */ /* 0x000fc800078e00ab */
[-C--:B------:R-:W-:Y:S02]  /*0b30*/  IMAD.WIDE.U32 R136, R136, R171.reuse, c[0x0][0x208] ;  /* 0x0000820088887625 */ /* 0x080fe400078e00ab */
[----:B------:R-:W4:Y:S02]  /*0b40*/  LDG.E.128 R128, [R128.64] ;  /* 0x0000000480807981 */ /* 0x000f24000c1e1d00 */
[-C--:B------:R-:W-:Y:S02]  /*0b50*/  IMAD.WIDE.U32 R132, R160, R171.reuse, c[0x0][0x188] ;  /* 0x00006200a0847625 */ /* 0x080fe400078e00ab */
[----:B------:R-:W4:Y:S04]  /*0b60*/  LDG.E.128 R136, [R136.64] ;  /* 0x0000000488887981 */ /* 0x000f28000c1e1d00 */
[----:B------:R-:W4:Y:S01]  /*0b70*/  LDG.E.128 R132, [R132.64] ;  /* 0x0000000484847981 */ /* 0x000f22000c1e1d00 */
[----:B------:R-:W-:Y:S01]  /*0b80*/  IMAD.WIDE.U32 R148, R158, R171, c[0x0][0x188] ;  /* 0x000062009e947625 */ /* 0x000fe200078e00ab */
[----:B------:R-:W-:-:S05]  /*0b90*/  IADD3 R144, R152, 0x100, RZ ;  /* 0x0000010098907810 */ /* 0x000fca0007ffe0ff */
[----:B------:R-:W-:Y:S01]  /*0ba0*/  IMAD.WIDE.U32 R144, R144, R171, c[0x0][0x208] ;  /* 0x0000820090907625 */ /* 0x000fe200078e00ab */
[----:B------:R-:W4:Y:S05]  /*0bb0*/  LDG.E.128 R148, [R148.64] ;  /* 0x0000000494947981 */ /* 0x000f2a000c1e1d00 */
[----:B------:R-:W4:Y:S01]  /*0bc0*/  LDG.E.128 R144, [R144.64] ;  /* 0x0000000490907981 */ /* 0x000f22000c1e1d00 */
[----:B------:R-:W-:-:S05]  /*0bd0*/  IADD3 R152, R152, 0x180, RZ ;  /* 0x0000018098987810 */ /* 0x000fca0007ffe0ff */
[----:B------:R-:W-:-:S06]  /*0be0*/  IMAD.WIDE.U32 R152, R152, R171, c[0x0][0x208] ;  /* 0x0000820098987625 */ /* 0x000fcc00078e00ab */
[----:B------:R-:W4:Y:S01]  /*0bf0*/  LDG.E.128 R152, [R152.64] ;  /* 0x0000000498987981 */ /* 0x000f22000c1e1d00 */
[----:B-----5:R-:W-:-:S13]  /*0c00*/  ISETP.GE.AND P3, PT, R162, 0x1, PT ;  /* 0x00000001a200780c */ /* 0x020fda0003f66270 */
[----:B------:R-:W-:-:S05]  /*0c10*/  @P3 IADD3 R163, R162, -0x1, RZ ;  /* 0xffffffffa2a33810 */ /* 0x000fca0007ffe0ff */
[----:B------:R-:W-:-:S05]  /*0c20*/  @P3 IMAD R163, R163, c[0x0][0x168], RZ ;  /* 0x00005a00a3a33a24 */ /* 0x000fca00078e02ff */
[----:B------:R-:W-:-:S04]  /*0c30*/  @P3 SHF.R.S32.HI R176, RZ, 0x1f, R163 ;  /* 0x0000001fffb03819 */ /* 0x000fc800000114a3 */
[----:B------:R-:W-:Y:S02]  /*0c40*/  @P3 LEA.HI R163, R176, R163, RZ, 0x3 ;  /* 0x000000a3b0a33211 */ /* 0x000fe400078f18ff */
[----:B------:R-:W-:Y:S02]  /*0c50*/  MOV R171, RZ ;  /* 0x000000ff00ab7202 */ /* 0x000fe40000000f00 */
[----:B------:R-:W-:Y:S01]  /*0c60*/  @P3 LEA.HI.SX32 R171, R163, R170, 0x1d ;  /* 0x000000aaa3ab3211 */ /* 0x000fe200078feaff */
[----:B------:R-:W-:-:S03]  /*0c70*/  IMAD.MOV.U32 R179, RZ, RZ, 0x8 ;  /* 0x00000008ffb37424 */ /* 0x000fc600078e00ff */
[C---:B-1----:R-:W-:Y:S02]  /*0c80*/  IADD3 R168, R171.reuse, 0x80, RZ ;  /* 0x00000080aba87810 */ /* 0x042fe40007ffe0ff */
[C---:B------:R-:W-:Y:S02]  /*0c90*/  IADD3 R176, R171.reuse, 0x100, RZ ;  /* 0x00000100abb07810 */ /* 0x040fe40007ffe0ff */
[C---:B------:R-:W-:Y:S01]  /*0ca0*/  IADD3 R178, R171.reuse, 0x180, RZ ;  /* 0x00000180abb27810 */ /* 0x040fe20007ffe0ff */
[----:B------:R-:W-:-:S04]  /*0cb0*/  IMAD.WIDE.U32 R170, R171, R179, c[0x0][0x190] ;  /* 0x00006400abaa7625 */ /* 0x000fc800078e00b3 */
[----:B------:R-:W-:Y:S02]  /*0cc0*/  IMAD.WIDE.U32 R168, R168, R179, c[0x0][0x190] ;  /* 0x00006400a8a87625 */ /* 0x000fe400078e00b3 */
[----:B------:R-:W5:Y:S04]  /*0cd0*/  LDG.E.64 R170, [R170.64] ;  /* 0x00000004aaaa7981 */ /* 0x000f68000c1e1b00 */
[----:B------:R-:W5:Y:S01]  /*0ce0*/  LDG.E.64 R168, [R168.64] ;  /* 0x00000004a8a87981 */ /* 0x000f62000c1e1b00 */
[----:B------:R-:W-:-:S04]  /*0cf0*/  ISETP.NE.U32.AND P0, PT, RZ, c[0x0][0x218], PT ;  /* 0x00008600ff007a0c */ /* 0x000fc80003f05070 */
[----:B------:R-:W-:Y:S01]  /*0d00*/  ISETP.NE.AND.EX P0, PT, RZ, c[0x0][0x21c], PT, P0 ;  /* 0x00008700ff007a0c */ /* 0x000fe20003f05300 */
[----:B------:R-:W-:-:S12]  /*0d10*/  IMAD.WIDE.U32 R176, R176, R179, c[0x0][0x190] ;  /* 0x00006400b0b07625 */ /* 0x000fd800078e00b3 */
[----:B------:R1:W5:Y:S04]  /*0d20*/  @P0 LDG.E.128 R100, [R166.64] ;  /* 0x00000004a6640981 */ /* 0x000368000c1e1d00 */
[----:B------:R0:W5:Y:S04]  /*0d30*/  @P0 LDG.E.128 R104, [R164.64] ;  /* 0x00000004a4680981 */ /* 0x000168000c1e1d00 */
[----:B------:R0:W5:Y:S04]  /*0d40*/  @P0 LDG.E.128 R108, [R174.64] ;  /* 0x00000004ae6c0981 */ /* 0x000168000c1e1d00 */
[----:B------:R2:W5:Y:S01]  /*0d50*/  @P0 LDG.E.128 R112, [R172.64] ;  /* 0x00000004ac700981 */ /* 0x000562000c1e1d00 */
[----:B0-----:R-:W-:Y:S01]  /*0d60*/  ISETP.NE.AND P0, PT, R27, RZ, PT ;  /* 0x000000ff1b00720c */ /* 0x001fe20003f05270 */
[----:B------:R-:W-:-:S02]  /*0d70*/  IMAD.WIDE.U32 R178, R178, R179, c[0x0][0x190] ;  /* 0x00006400b2b27625 */ /* 0x000fc400078e00b3 */
[----:B-1----:R0:W5:Y:S04]  /*0d80*/  LDG.E.64 R166, [R176.64] ;  /* 0x00000004b0a67981 */ /* 0x002168000c1e1b00 */
[----:B------:R1:W5:Y:S01]  /*0d90*/  LDG.E.64 R164, [R178.64] ;  /* 0x00000004b2a47981 */ /* 0x000362000c1e1b00 */
[----:B--2---:R-:W-:Y:S02]  /*0da0*/  FSEL R212, R182, RZ, !P0 ;  /* 0x000000ffb6d47208 */ /* 0x004fe40004000000 */
[----:B---3--:R-:W-:Y:S02]  /*0db0*/  PRMT R185, RZ, 0x7610, R142 ;  /* 0x00007610ffb97816 */ /* 0x008fe4000000008e */
[----:B----4-:R-:W-:Y:S02]  /*0dc0*/  PRMT R163, RZ, 0x5410, R124 ;  /* 0x00005410ffa37816 */ /* 0x010fe4000000007c */
        /* <DEDUP_REMOVED lines=10> */
[--C-:B------:R-:W-:Y:S01]  /*0e70*/  PRMT R200, RZ, 0x5410, R139.reuse ;  /* 0x00005410ffc87816 */ /* 0x100fe2000000008b */
[----:B------:R-:W-:Y:S01]  /*0e80*/  FMUL.FTZ R137, R157, R126 ;  /* 0x0000007e9d897220 */ /* 0x000fe20000410000 */
[----:B------:R-:W-:Y:S02]  /*0e90*/  PRMT R199, RZ, 0x7610, R139 ;  /* 0x00007610ffc77816 */ /* 0x000fe4000000008b */
[----:B------:R-:W-:Y:S01]  /*0ea0*/  PRMT R139, RZ, 0x7610, R140 ;  /* 0x00007610ff8b7816 */ /* 0x000fe2000000008c */
[----:B------:R-:W-:Y:S01]  /*0eb0*/  FADD.FTZ R172, -R212, R172 ;  /* 0x000000acd4ac7221 */ /* 0x000fe20000010100 */
[----:B------:R-:W-:Y:S01]  /*0ec0*/  PRMT R125, RZ, 0x7610, R125 ;  /* 0x00007610ff7d7816 */ /* 0x000fe2000000007d */
[-C--:B------:R-:W-:Y:S01]  /*0ed0*/  FFMA.FTZ R36, R137, R186.reuse, R36 ;  /* 0x000000ba89247223 */ /* 0x080fe20000010024 */
[----:B------:R-:W-:Y:S01]  /*0ee0*/  PRMT R128, RZ, 0x7610, R128 ;  /* 0x00007610ff807816 */ /* 0x000fe20000000080 */
[----:B------:R-:W-:Y:S01]  /*0ef0*/  FADD.FTZ R80, R80, R186 ;  /* 0x000000ba50507221 */ /* 0x000fe20000010000 */
[--C-:B-1----:R-:W-:Y:S01]  /*0f00*/  PRMT R178, RZ, 0x5410, R134.reuse ;  /* 0x00005410ffb27816 */ /* 0x102fe20000000086 */
[----:B------:R-:W-:Y:S01]  /*0f10*/  FMUL.FTZ R186, R3, R186 ;  /* 0x000000ba03ba7220 */ /* 0x000fe20000410000 */
[----:B------:R-:W-:Y:S01]  /*0f20*/  PRMT R179, RZ, 0x7610, R134 ;  /* 0x00007610ffb37816 */ /* 0x000fe20000000086 */
[C---:B------:R-:W-:Y:S01]  /*0f30*/  FADD.FTZ R134, -R212.reuse, R124 ;  /* 0x0000007cd4867221 */ /* 0x040fe20000010100 */
[----:B------:R-:W-:Y:S01]  /*0f40*/  PRMT R175, RZ, 0x5410, R127 ;  /* 0x00005410ffaf7816 */ /* 0x000fe2000000007f */
[C---:B------:R-:W-:Y:S01]  /*0f50*/  FADD.FTZ R216, -R212.reuse, R139 ;  /* 0x0000008bd4d87221 */ /* 0x040fe20000010100 */
[----:B------:R-:W-:Y:S01]  /*0f60*/  PRMT R127, RZ, 0x7610, R127 ;  /* 0x00007610ff7f7816 */ /* 0x000fe2000000007f */
[----:B------:R-:W-:Y:S01]  /*0f70*/  FADD.FTZ R224, -R212, R185 ;  /* 0x000000b9d4e07221 */ /* 0x000fe20000010100 */
[----:B------:R-:W-:Y:S01]  /*0f80*/  PRMT R188, RZ, 0x5410, R129 ;  /* 0x00005410ffbc7816 */ /* 0x000fe20000000081 */
[----:B------:R-:W-:Y:S01]  /*0f90*/  FMUL.FTZ R139, R157, R172 ;  /* 0x000000ac9d8b7220 */ /* 0x000fe20000410000 */
[----:B------:R-:W-:-:S02]  /*0fa0*/  PRMT R194, RZ, 0x5410, R136 ;  /* 0x00005410ffc27816 */ /* 0x000fc40000000088 */
[----:B------:R-:W-:Y:S01]  /*0fb0*/  PRMT R193, RZ, 0x7610, R136 ;  /* 0x00007610ffc17816 */ /* 0x000fe20000000088 */
[----:B------:R-:W-:Y:S01]  /*0fc0*/  FADD.FTZ R136, -R212, R125 ;  /* 0x0000007dd4887221 */ /* 0x000fe20000010100 */
[--C-:B------:R-:W-:Y:S01]  /*0fd0*/  PRMT R181, RZ, 0x5410, R141.reuse ;  /* 0x00005410ffb57816 */ /* 0x100fe2000000008d */
[----:B------:R-:W-:Y:S01]  /*0fe0*/  FMUL.FTZ R134, R157, R134 ;  /* 0x000000869d867220 */ /* 0x000fe20000410000 */
[----:B------:R-:W-:Y:S01]  /*0ff0*/  PRMT R141, RZ, 0x7610, R141 ;  /* 0x00007610ff8d7816 */ /* 0x000fe2000000008d */
[----:B------:R-:W-:Y:S02]  /*1000*/  FMUL.FTZ R185, R4, R128 ;  /* 0x0000008004b97220 */ /* 0x000fe40000410000 */
[----:B------:R-:W-:Y:S02]  /*1010*/  FADD.FTZ R126, RZ, R186 ;  /* 0x000000baff7e7221 */ /* 0x000fe40000010000 */
[----:B------:R-:W-:Y:S01]  /*1020*/  FFMA.FTZ R125, R137, R186, RZ ;  /* 0x000000ba897d7223 */ /* 0x000fe200000100ff */
[----:B------:R-:W-:Y:S01]  /*1030*/  PRMT R198, RZ, 0x5410, R138 ;  /* 0x00005410ffc67816 */ /* 0x000fe2000000008a */
[-C--:B------:R-:W-:Y:S01]  /*1040*/  FFMA.FTZ R38, R139, R188.reuse, R38 ;  /* 0x000000bc8b267223 */ /* 0x080fe20000010026 */
[----:B------:R-:W-:Y:S01]  /*1050*/  PRMT R197, RZ, 0x7610, R138 ;  /* 0x00007610ffc57816 */ /* 0x000fe2000000008a */
[C---:B------:R-:W-:Y:S01]  /*1060*/  FADD.FTZ R138, -R212.reuse, R173 ;  /* 0x000000add48a7221 */ /* 0x040fe20000010100 */
[----:B------:R-:W-:Y:S01]  /*1070*/  PRMT R183, RZ, 0x5410, R142 ;  /* 0x00005410ffb77816 */ /* 0x000fe2000000008e */
[----:B------:R-:W-:Y:S01]  /*1080*/  FADD.FTZ R142, -R212, R127 ;  /* 0x0000007fd48e7221 */ /* 0x000fe20000010100 */
[----:B------:R-:W-:Y:S01]  /*1090*/  PRMT R187, RZ, 0x5410, R143 ;  /* 0x00005410ffbb7816 */ /* 0x000fe2000000008f */
[----:B------:R-:W-:Y:S01]  /*10a0*/  FADD.FTZ R82, R82, R188 ;  /* 0x000000bc52527221 */ /* 0x000fe20000010000 */
[----:B------:R-:W-:Y:S01]  /*10b0*/  PRMT R129, RZ, 0x7610, R129 ;  /* 0x00007610ff817816 */ /* 0x000fe20000000081 */
[----:B------:R-:W-:-:S02]  /*10c0*/  FMUL.FTZ R188, R5, R188 ;  /* 0x000000bc05bc7220 */ /* 0x000fc40000410000 */
[----:B------:R-:W-:Y:S02]  /*10d0*/  FADD.FTZ R127, R126, R185 ;  /* 0x000000b97e7f7221 */ /* 0x000fe40000010000 */
[----:B------:R-:W-:Y:S01]  /*10e0*/  FFMA.FTZ R125, R134, R185, R125 ;  /* 0x000000b9867d7223 */ /* 0x000fe2000001007d */
[----:B------:R-:W-:Y:S01]  /*10f0*/  PRMT R190, RZ, 0x5410, R130 ;  /* 0x00005410ffbe7816 */ /* 0x000fe20000000082 */
[C---:B------:R-:W-:Y:S02]  /*1100*/  FADD.FTZ R220, -R212.reuse, R141 ;  /* 0x0000008dd4dc7221 */ /* 0x040fe40000010100 */
[----:B------:R-:W-:Y:S02]  /*1110*/  FADD.FTZ R226, -R212, R187 ;  /* 0x000000bbd4e27221 */ /* 0x000fe40000010100 */
[C---:B------:R-:W-:Y:S01]  /*1120*/  FMUL.FTZ R141, R157.reuse, R138 ;  /* 0x0000008a9d8d7220 */ /* 0x040fe20000410000 */
[----:B------:R-:W-:Y:S01]  /*1130*/  PRMT R143, RZ, 0x7610, R143 ;  /* 0x00007610ff8f7816 */ /* 0x000fe2000000008f */
[----:B------:R-:W-:-:S02]  /*1140*/  FMUL.FTZ R136, R157, R136 ;  /* 0x000000889d887220 */ /* 0x000fc40000410000 */
[----:B------:R-:W-:Y:S02]  /*1150*/  FMUL.FTZ R187, R6, R129 ;  /* 0x0000008106bb7220 */ /* 0x000fe40000410000 */
[----:B------:R-:W-:Y:S02]  /*1160*/  FADD.FTZ R126, R127, R188 ;  /* 0x000000bc7f7e7221 */ /* 0x000fe40000010000 */
[----:B------:R-:W-:Y:S01]  /*1170*/  FFMA.FTZ R125, R139, R188, R125 ;  /* 0x000000bc8b7d7223 */ /* 0x000fe2000001007d */
[----:B------:R-:W-:Y:S01]  /*1180*/  PRMT R189, RZ, 0x5410, R149 ;  /* 0x00005410ffbd7816 */ /* 0x000fe20000000095 */
[----:B------:R-:W-:Y:S01]  /*1190*/  FADD.FTZ R140, -R212, R175 ;  /* 0x000000afd48c7221 */ /* 0x000fe20000010100 */
[----:B------:R-:W-:Y:S01]  /*11a0*/  PRMT R130, RZ, 0x7610, R130 ;  /* 0x00007610ff827816 */ /* 0x000fe20000000082 */
[----:B------:R-:W-:Y:S02]  /*11b0*/  FFMA.FTZ R40, R141, R190, R40 ;  /* 0x000000be8d287223 */ /* 0x000fe40000010028 */
[----:B------:R-:W-:-:S02]  /*11c0*/  FADD.FTZ R76, R76, R190 ;  /* 0x000000be4c4c7221 */ /* 0x000fc40000010000 */
[----:B------:R-:W-:Y:S02]  /*11d0*/  FADD.FTZ R174, -R212, R174 ;  /* 0x000000aed4ae7221 */ /* 0x000fe40000010100 */
[----:B------:R-:W-:Y:S02]  /*11e0*/  FMUL.FTZ R190, R7, R190 ;  /* 0x000000be07be7220 */ /* 0x000fe40000410000 */
[----:B------:R-:W-:Y:S02]  /*11f0*/  FADD.FTZ R127, R126, R187 ;  /* 0x000000bb7e7f7221 */ /* 0x000fe40000010000 */
[----:B------:R-:W-:Y:S01]  /*1200*/  FFMA.FTZ R125, R136, R187, R125 ;  /* 0x000000bb887d7223 */ /* 0x000fe2000001007d */
[----:B------:R-:W-:Y:S01]  /*1210*/  PRMT R192, RZ, 0x5410, R131 ;  /* 0x00005410ffc07816 */ /* 0x000fe20000000083 */
[C---:B------:R-:W-:Y:S01]  /*1220*/  FADD.FTZ R228, -R212.reuse, R143 ;  /* 0x0000008fd4e47221 */ /* 0x040fe20000010100 */
[----:B0-----:R-:W-:Y:S01]  /*1230*/  PRMT R176, RZ, 0x5410, R132 ;  /* 0x00005410ffb07816 */ /* 0x001fe20000000084 */
[----:B------:R-:W-:Y:S01]  /*1240*/  FADD.FTZ R234, -R212, R189 ;  /* 0x000000bdd4ea7221 */ /* 0x000fe20000010100 */
[--C-:B------:R-:W-:Y:S01]  /*1250*/  PRMT R204, RZ, 0x5410, R145.reuse ;  /* 0x00005410ffcc7816 */ /* 0x100fe20000000091 */
[C---:B------:R-:W-:Y:S01]  /*1260*/  FMUL.FTZ R143, R157.reuse, R140 ;  /* 0x0000008c9d8f7220 */ /* 0x040fe20000410000 */
[----:B------:R-:W-:Y:S01]  /*1270*/  PRMT R203, RZ, 0x7610, R145 ;  /* 0x00007610ffcb7816 */ /* 0x000fe20000000091 */
[----:B------:R-:W-:Y:S01]  /*1280*/  FMUL.FTZ R138, R157, R174 ;  /* 0x000000ae9d8a7220 */ /* 0x000fe20000410000 */
[----:B------:R-:W-:Y:S01]  /*1290*/  PRMT R145, RZ, 0x5410, R148 ;  /* 0x00005410ff917816 */ /* 0x000fe20000000094 */
[----:B------:R-:W-:-:S02]  /*12a0*/  FMUL.FTZ R189, R8, R130 ;  /* 0x0000008208bd7220 */ /* 0x000fc40000410000 */
[----:B------:R-:W-:Y:S02]  /*12b0*/  FADD.FTZ R126, R127, R190 ;  /* 0x000000be7f7e7221 */ /* 0x000fe40000010000 */
[----:B------:R-:W-:Y:S01]  /*12c0*/  FFMA.FTZ R125, R141, R190, R125 ;  /* 0x000000be8d7d7223 */ /* 0x000fe2000001007d */
[----:B------:R-:W-:Y:S01]  /*12d0*/  PRMT R132, RZ, 0x7610, R132 ;  /* 0x00007610ff847816 */ /* 0x000fe20000000084 */
[----:B------:R-:W-:Y:S01]  /*12e0*/  FADD.FTZ R176, -R212, R176 ;  /* 0x000000b0d4b07221 */ /* 0x000fe20000010100 */
[----:B------:R-:W-:Y:S01]  /*12f0*/  PRMT R191, RZ, 0x5410, R150 ;  /* 0x00005410ffbf7816 */ /* 0x000fe20000000096 */
[-C--:B------:R-:W-:Y:S01]  /*1300*/  FFMA.FTZ R42, R143, R192.reuse, R42 ;  /* 0x000000c08f2a7223 */ /* 0x080fe2000001002a */
[----:B------:R-:W-:Y:S01]  /*1310*/  PRMT R131, RZ, 0x7610, R131 ;  /* 0x00007610ff837816 */ /* 0x000fe20000000083 */
[----:B------:R-:W-:Y:S02]  /*1320*/  FADD.FTZ R78, R78, R192 ;  /* 0x000000c04e4e7221 */ /* 0x000fe40000010000 */
[----:B------:R-:W-:-:S02]  /*1330*/  FMUL.FTZ R192, R9, R192 ;  /* 0x000000c009c07220 */ /* 0x000fc40000410000 */
[----:B------:R-:W-:Y:S02]  /*1340*/  FADD.FTZ R127, R126, R189 ;  /* 0x000000bd7e7f7221 */ /* 0x000fe40000010000 */
[----:B------:R-:W-:Y:S01]  /*1350*/  FFMA.FTZ R125, R138, R189, R125 ;  /* 0x000000bd8a7d7223 */ /* 0x000fe2000001007d */
        /* <DEDUP_REMOVED lines=15> */
[----:B------:R-:W-:Y:S01]  /*1450*/  FMUL.FTZ R142, R157, R144 ;  /* 0x000000909d8e7220 */ /* 0x000fe20000410000 */
[----:B------:R-:W-:Y:S01]  /*1460*/  PRMT R206, RZ, 0x5410, R146 ;  /* 0x00005410ffce7816 */ /* 0x000fe20000000092 */
[----:B------:R-:W-:Y:S01]  /*1470*/  FFMA.FTZ R44, R145, R194, R44 ;  /* 0x000000c2912c7223 */ /* 0x000fe2000001002c */
[----:B------:R-:W-:Y:S01]  /*1480*/  PRMT R205, RZ, 0x7610, R146 ;  /* 0x00007610ffcd7816 */ /* 0x000fe20000000092 */
[----:B------:R-:W-:Y:S02]  /*1490*/  FADD.FTZ R146, -R212, R177 ;  /* 0x000000b1d4927221 */ /* 0x000fe40000010100 */
[----:B------:R-:W-:-:S02]  /*14a0*/  FADD.FTZ R72, R72, R194 ;  /* 0x000000c248487221 */ /* 0x000fc40000010000 */
[----:B------:R-:W-:Y:S02]  /*14b0*/  FMUL.FTZ R194, R11, R194 ;  /* 0x000000c20bc27220 */ /* 0x000fe40000410000 */
[----:B------:R-:W-:Y:S02]  /*14c0*/  FADD.FTZ R127, R126, R191 ;  /* 0x000000bf7e7f7221 */ /* 0x000fe40000010000 */
[----:B------:R-:W-:Y:S02]  /*14d0*/  FFMA.FTZ R125, R140, R191, R125 ;  /* 0x000000bf8c7d7223 */ /* 0x000fe4000001007d */
[C---:B------:R-:W-:Y:S02]  /*14e0*/  FADD.FTZ R232, -R212.reuse, R147 ;  /* 0x00000093d4e87221 */ /* 0x040fe40000010100 */
[----:B------:R-:W-:Y:S02]  /*14f0*/  FADD.FTZ R148, -R212, R133 ;  /* 0x00000085d4947221 */ /* 0x000fe40000010100 */
        /* <DEDUP_REMOVED lines=8> */
[----:B------:R-:W-:Y:S02]  /*1580*/  FMUL.FTZ R144, R157, R148 ;  /* 0x000000949d907220 */ /* 0x000fe40000410000 */
[-C--:B------:R-:W-:Y:S02]  /*1590*/  FFMA.FTZ R46, R147, R196.reuse, R46 ;  /* 0x000000c4932e7223 */ /* 0x080fe4000001002e */
[----:B------:R-:W-:Y:S02]  /*15a0*/  FADD.FTZ R74, R74, R196 ;  /* 0x000000c44a4a7221 */ /* 0x000fe40000010000 */
[----:B------:R-:W-:Y:S02]  /*15b0*/  FMUL.FTZ R196, R13, R196 ;  /* 0x000000c40dc47220 */ /* 0x000fe40000410000 */
[----:B------:R-:W-:Y:S02]  /*15c0*/  FADD.FTZ R127, R126, R193 ;  /* 0x000000c17e7f7221 */ /* 0x000fe40000010000 */
[----:B------:R-:W-:Y:S01]  /*15d0*/  FFMA.FTZ R125, R142, R193, R125 ;  /* 0x000000c18e7d7223 */ /* 0x000fe2000001007d */
[----:B------:R-:W-:Y:S01]  /*15e0*/  PRMT R180, RZ, 0x5410, R135 ;  /* 0x00005410ffb47816 */ /* 0x000fe20000000087 */
[C---:B------:R-:W-:Y:S01]  /*15f0*/  FADD.FTZ R236, -R212.reuse, R149 ;  /* 0x00000095d4ec7221 */ /* 0x040fe20000010100 */
[----:B------:R-:W-:Y:S01]  /*1600*/  PRMT R209, RZ, 0x7610, R150 ;  /* 0x00007610ffd17816 */ /* 0x000fe20000000096 */
        /* <DEDUP_REMOVED lines=8> */
[----:B------:R-:W-:Y:S01]  /*1690*/  FFMA.FTZ R125, R147, R196, R125 ;  /* 0x000000c4937d7223 */ /* 0x000fe2000001007d */
[----:B------:R-:W-:Y:S01]  /*16a0*/  PRMT R135, RZ, 0x7610, R135 ;  /* 0x00007610ff877816 */ /* 0x000fe20000000087 */
[----:B------:R-:W-:-:S02]  /*16b0*/  FADD.FTZ R180, -R212, R180 ;  /* 0x000000b4d4b47221 */ /* 0x000fc40000010100 */
[----:B------:R-:W-:Y:S02]  /*16c0*/  FMUL.FTZ R146, R157, R150 ;  /* 0x000000969d927220 */ /* 0x000fe40000410000 */
[-C--:B------:R-:W-:Y:S02]  /*16d0*/  FFMA.FTZ R48, R149, R198.reuse, R48 ;  /* 0x000000c695307223 */ /* 0x080fe40000010030 */
[----:B------:R-:W-:Y:S02]  /*16e0*/  FADD.FTZ R68, R68, R198 ;  /* 0x000000c644447221 */ /* 0x000fe40000010000 */
[----:B------:R-:W-:Y:S02]  /*16f0*/  FMUL.FTZ R198, R15, R198 ;  /* 0x000000c60fc67220 */ /* 0x000fe40000410000 */
[----:B------:R-:W-:Y:S02]  /*1700*/  FADD.FTZ R127, R126, R195 ;  /* 0x000000c37e7f7221 */ /* 0x000fe40000010000 */
[----:B------:R-:W-:-:S02]  /*1710*/  FFMA.FTZ R125, R144, R195, R125 ;  /* 0x000000c3907d7223 */ /* 0x000fc4000001007d */
[C---:B------:R-:W-:Y:S02]  /*1720*/  FADD.FTZ R132, -R212.reuse, R151 ;  /* 0x00000097d4847221 */ /* 0x040fe40000010100 */
        /* <DEDUP_REMOVED lines=12> */
[----:B------:R-:W-:Y:S01]  /*17f0*/  FFMA.FTZ R125, R146, R197, R125 ;  /* 0x000000c5927d7223 */ /* 0x000fe2000001007d */
[----:B------:R-:W-:Y:S01]  /*1800*/  PRMT R211, RZ, 0x7610, R153 ;  /* 0x00007610ffd37816 */ /* 0x000fe20000000099 */
[C---:B------:R-:W-:Y:S02]  /*1810*/  FADD.FTZ R218, -R212.reuse, R181 ;  /* 0x000000b5d4da7221 */ /* 0x040fe40000010100 */
[C---:B------:R-:W-:Y:S02]  /*1820*/  FADD.FTZ R222, -R212.reuse, R183 ;  /* 0x000000b7d4de7221 */ /* 0x040fe40000010100 */
[C---:B------:R-:W-:Y:S02]  /*1830*/  FADD.FTZ R240, -R212.reuse, R209 ;  /* 0x000000d1d4f07221 */ /* 0x040fe40000010100 */
[----:B------:R-:W-:Y:S01]  /*1840*/  FADD.FTZ R242, -R212, R210 ;  /* 0x000000d2d4f27221 */ /* 0x000fe20000010100 */
[----:B------:R-:W-:Y:S01]  /*1850*/  PRMT R212, RZ, 0x5410, R153 ;  /* 0x00005410ffd47816 */ /* 0x000fe20000000099 */
        /* <DEDUP_REMOVED lines=11> */
[----:B------:R-:W-:Y:S01]  /*1910*/  FFMA.FTZ R125, R148, R199, R125 ;  /* 0x000000c7947d7223 */ /* 0x000fe2000001007d */
[----:B------:R-:W-:Y:S01]  /*1920*/  PRMT R133, RZ, 0x5410, R155 ;  /* 0x00005410ff857816 */ /* 0x000fe2000000009b */
[----:B------:R-:W-:Y:S01]  /*1930*/  FFMA.FTZ R97, R150, R201, R97 ;  /* 0x000000c996617223 */ /* 0x000fe20000010061 */
[----:B------:R-:W-:Y:S01]  /*1940*/  PRMT R124, RZ, 0x7610, R155 ;  /* 0x00007610ff7c7816 */ /* 0x000fe2000000009b */
[----:B------:R-:W-:-:S02]  /*1950*/  FMUL.FTZ R155, R157, R218 ;  /* 0x000000da9d9b7220 */ /* 0x000fc40000410000 */
        /* <DEDUP_REMOVED lines=101> */
.L_x_757:
[----:B------:R-:W-:Y:S05]  /*1fb0*/  BSYNC B0 ;  /* 0x0000000000007941 */ /* 0x000fea0003800000 */
.L_x_755:
[----:B------:R-:W-:Y:S01]  /*1fc0*/  LOP3.LUT P3, RZ, R28, 0xff, RZ, 0xc0, !PT ;  /* 0x000000ff1cff7812 */ /* 0x000fe2000786c0ff */
[----:B---3-5:R-:W-:Y:S01]  /*1fd0*/  IMAD.MOV.U32 R124, RZ, RZ, R170 ;  /* 0x000000ffff7c7224 */ /* 0x028fe200078e00aa */
[----:B------:R-:W-:Y:S01]  /*1fe0*/  SHF.R.U32.HI R126, RZ, 0x5, R0 ;  /* 0x00000005ff7e7819 */ /* 0x000fe20000011600 */
[----:B------:R-:W-:Y:S01]  /*1ff0*/  IMAD.MOV.U32 R127, RZ, RZ, R166 ;  /* 0x000000ffff7f7224 */ /* 0x000fe200078e00a6 */
[----:B------:R-:W-:Y:S01]  /*2000*/  MOV R125, R168 ;  /* 0x000000a8007d7202 */ /* 0x000fe20000000f00 */
[----:B------:R-:W-:Y:S01]  /*2010*/  IMAD.MOV.U32 R130, RZ, RZ, R164 ;  /* 0x000000ffff827224 */ /* 0x000fe200078e00a4 */
[----:B------:R-:W-:Y:S02]  /*2020*/  LOP3.LUT R174, R126, 0x7fffffc, RZ, 0xc0, !PT ;  /* 0x07fffffc7eae7812 */ /* 0x000fe400078ec0ff */
[----:B------:R-:W-:Y:S02]  /*2030*/  LOP3.LUT P0, RZ, R0, 0x1f, RZ, 0xc0, !PT ;  /* 0x0000001f00ff7812 */ /* 0x000fe4000780c0ff */
[----:B------:R-:W-:-:S02]  /*2040*/  PRMT R218, R124, 0x7610, R218 ;  /* 0x000076107cda7816 */ /* 0x000fc400000000da */
[----:B------:R-:W-:Y:S02]  /*2050*/  PRMT R217, R125, 0x7610, R217 ;  /* 0x000076107dd97816 */ /* 0x000fe400000000d9 */
[----:B------:R-:W-:Y:S02]  /*2060*/  PRMT R215, R127, 0x7610, R215 ;  /* 0x000076107fd77816 */ /* 0x000fe400000000d7 */
[----:B------:R-:W-:Y:S02]  /*2070*/  PRMT R175, R130, 0x7610, R175 ;  /* 0x0000761082af7816 */ /* 0x000fe400000000af */
[----:B------:R-:W-:Y:S01]  /*2080*/  @!P3 IADD3 R174, R174, 0x4, RZ ;  /* 0x00000004aeaeb810 */ /* 0x000fe20007ffe0ff */
[----:B------:R-:W-:Y:S05]  /*2090*/  BRA.DIV ~URZ, `(.L_x_758) ;  /* 0x000033027f007947 */ /* 0x000fea000b800000 */
[----:B------:R1:W2:Y:S02]  /*20a0*/  SHFL.DOWN PT, R127, R128, 0x10, 0x1f ;  /* 0x0a001f00807f7f89 */ /* 0x0002a400000e0000 */
.L_x_857:
[----:B------:R-:W-:Y:S05]  /*20b0*/  BRA.DIV ~URZ, `(.L_x_759) ;  /* 0x000033627f007947 */ /* 0x000fea000b800000 */
[----:B------:R-:W3:Y:S01]  /*20c0*/  SHFL.DOWN PT, R124, R129, 0x10, 0x1f ;  /* 0x0a001f00817c7f89 */ /* 0x000ee200000e0000 */
[----:B--2---:R-:W-:-:S05]  /*20d0*/  FADD.FTZ R172, R127, R128 ;  /* 0x000000807fac7221 */ /* 0x004fca0000010000 */
[----:B------:R-:W2:Y:S01]  /*20e0*/  SHFL.DOWN PT, R125, R172, 0x8, 0x1f ;  /* 0x09001f00ac7d7f89 */ /* 0x000ea200000e0000 */
[----:B---3--:R-:W-:-:S05]  /*20f0*/  FADD.FTZ R124, R124, R129 ;  /* 0x000000817c7c7221 */ /* 0x008fca0000010000 */
[----:B------:R-:W3:Y:S01]  /*2100*/  SHFL.DOWN PT, R127, R124, 0x8, 0x1f ;  /* 0x09001f007c7f7f89 */ /* 0x000ee200000e0000 */
[----:B--2---:R-:W-:-:S05]  /*2110*/  FADD.FTZ R125, R125, R172 ;  /* 0x000000ac7d7d7221 */ /* 0x004fca0000010000 */
[----:B-1----:R-:W1:Y:S01]  /*2120*/  SHFL.DOWN PT, R128, R125, 0x4, 0x1f ;  /* 0x08801f007d807f89 */ /* 0x002e6200000e0000 */
[----:B---3--:R-:W-:-:S05]  /*2130*/  FADD.FTZ R127, R124, R127 ;  /* 0x0000007f7c7f7221 */ /* 0x008fca0000010000 */
[----:B------:R-:W2:Y:S01]  /*2140*/  SHFL.DOWN PT, R130, R127, 0x4, 0x1f ;  /* 0x08801f007f827f89 */ /* 0x000ea200000e0000 */
[----:B-1----:R-:W-:-:S05]  /*2150*/  FADD.FTZ R128, R125, R128 ;  /* 0x000000807d807221 */ /* 0x002fca0000010000 */
[----:B------:R-:W1:Y:S01]  /*2160*/  SHFL.DOWN PT, R129, R128, 0x2, 0x1f ;  /* 0x08401f0080817f89 */ /* 0x000e6200000e0000 */
[----:B--2---:R-:W-:-:S05]  /*2170*/  FADD.FTZ R130, R127, R130 ;  /* 0x000000827f827221 */ /* 0x004fca0000010000 */
[----:B------:R-:W2:Y:S01]  /*2180*/  SHFL.DOWN PT, R131, R130, 0x2, 0x1f ;  /* 0x08401f0082837f89 */ /* 0x000ea200000e0000 */
[----:B-1----:R-:W-:-:S05]  /*2190*/  FADD.FTZ R129, R128, R129 ;  /* 0x0000008180817221 */ /* 0x002fca0000010000 */
[----:B------:R1:W3:Y:S01]  /*21a0*/  SHFL.DOWN PT, R172, R129, 0x1, 0x1f ;  /* 0x08201f0081ac7f89 */ /* 0x0002e200000e0000 */
[----:B--2---:R-:W-:-:S05]  /*21b0*/  FADD.FTZ R131, R130, R131 ;  /* 0x0000008382837221 */ /* 0x004fca0000010000 */
[----:B------:R1:W2:Y:S02]  /*21c0*/  SHFL.DOWN PT, R124, R131, 0x1, 0x1f ;  /* 0x08201f00837c7f89 */ /* 0x0002a400000e0000 */
.L_x_858:
[----:B------:R-:W-:Y:S01]  /*21d0*/  @!P0 LOP3.LUT R125, R126, 0x3, RZ, 0xc0, !PT ;  /* 0x000000037e7d8812 */ /* 0x000fe200078ec0ff */
[----:B---3--:R-:W-:Y:S01]  /*21e0*/  FADD.FTZ R172, R172, R129 ;  /* 0x00000081acac7221 */ /* 0x008fe20000010000 */
[----:B------:R-:W-:Y:S01]  /*21f0*/  WARPSYNC 0xffffffff ;  /* 0xffffffff00007948 */ /* 0x000fe20003800000 */
[----:B--2---:R-:W-:Y:S01]  /*2200*/  FADD.FTZ R173, R124, R131 ;  /* 0x000000837cad7221 */ /* 0x004fe20000010000 */
[----:B------:R-:W-:Y:S01]  /*2210*/  @!P0 IADD3 R216, R174, R125, RZ ;  /* 0x0000007daed88210 */ /* 0x000fe20007ffe0ff */
[----:B------:R-:W-:Y:S01]  /*2220*/  BSSY B0, `(.L_x_760) ;  /* 0x000002b000007945 */ /* 0x000fe20003800000 */
[----:B------:R-:W-:-:S03]  /*2230*/  ISETP.GE.AND P3, PT, R162, 0x1, PT ;  /* 0x00000001a200780c */ /* 0x000fc60003f66270 */
[----:B------:R-:W-:Y:S04]  /*2240*/  @!P0 STS.64 [R216.X8+0x4000], R172 ;  /* 0x004000acd8008388 */ /* 0x000fe80000008a00 */
[----:B------:R-:W-:Y:S06]  /*2250*/  BAR.SYNC.DEFER_BLOCKING 0x0 ;  /* 0x0000000000007b1d */ /* 0x000fec0000010000 */
[----:B------:R-:W-:-:S05]  /*2260*/  @P3 IADD3 R162, R162, -0x1, RZ ;  /* 0xffffffffa2a23810 */ /* 0x000fca0007ffe0ff */
[----:B------:R-:W-:Y:S01]  /*2270*/  @P3 IMAD R162, R162, c[0x0][0x168], RZ ;  /* 0x00005a00a2a23a24 */ /* 0x000fe200078e02ff */
[----:B------:R-:W2:Y:S04]  /*2280*/  LDS.128 R124, [R174.X8+0x4000] ;  /* 0x00400000ae7c7984 */ /* 0x000ea80000008c00 */
[----:B-1----:R-:W1:Y:S01]  /*2290*/  LDS.128 R128, [R174.X8+0x4010] ;  /* 0x00401000ae807984 */ /* 0x002e620000008c00 */
[----:B--2---:R-:W-:Y:S02]  /*22a0*/  FADD.FTZ R219, RZ, R124 ;  /* 0x0000007cffdb7221 */ /* 0x004fe40000010000 */
        /* <DEDUP_REMOVED lines=23> */
.L_x_761:
[----:B------:R-:W-:Y:S01]  /*2420*/  ULDC.64 UR6, c[0x0][0x218] ;  /* 0x0000860000067ab9 */ /* 0x000fe20000000a00 */
[----:B0-----:R-:W-:Y:S01]  /*2430*/  ISETP.NE.AND P0, PT, R27, RZ, PT ;  /* 0x000000ff1b00720c */ /* 0x001fe20003f05270 */
        /* <DEDUP_REMOVED lines=9> */
.L_x_762:
[----:B------:R-:W-:Y:S05]  /*24d0*/  BSYNC B0 ;  /* 0x0000000000007941 */ /* 0x000fea0003800000 */
.L_x_760:
[----:B------:R-:W-:Y:S01]  /*24e0*/  ISETP.NE.U32.AND P0, PT, RZ, c[0x0][0x258], PT ;  /* 0x00009600ff007a0c */ /* 0x000fe20003f05070 */
[----:B------:R-:W-:Y:S01]  /*24f0*/  @P3 FMUL.FTZ R125, R124, c[0x0][0x1ec] ;  /* 0x00007b007c7d3a20 */ /* 0x000fe20000410000 */
[----:B------:R-:W-:Y:S01]  /*2500*/  @P3 LOP3.LUT P5, RZ, R218, 0xff, RZ, 0xc0, !PT ;  /* 0x000000ffdaff3812 */ /* 0x000fe200078ac0ff */
[----:B------:R-:W-:Y:S01]  /*2510*/  BSSY B0, `(.L_x_763) ;  /* 0x0000014000007945 */ /* 0x000fe20003800000 */
[----:B------:R-:W-:Y:S01]  /*2520*/  ISETP.NE.AND.EX P0, PT, RZ, c[0x0][0x25c], PT, P0 ;  /* 0x00009700ff007a0c */ /* 0x000fe20003f05300 */
[----:B------:R-:W-:-:S05]  /*2530*/  @P3 FMUL.FTZ R125, R125, c[0x0][0x1e8] ;  /* 0x00007a007d7d3a20 */ /* 0x000fca0000410000 */
[----:B------:R-:W-:-:S04]  /*2540*/  @P3 FSEL R125, R125, RZ, P5 ;  /* 0x000000ff7d7d3208 */ /* 0x000fc80002800000 */
[----:B------:R-:W-:-:S03]  /*2550*/  @P3 F2FP.BF16.PACK_AB R125, RZ, R125 ;  /* 0x0000007dff7d323e */ /* 0x000fc600000010ff */
        /* <DEDUP_REMOVED lines=8> */
.L_x_764:
[----:B0-----:R-:W-:Y:S02]  /*25e0*/  ISETP.NE.AND P5, PT, R27, RZ, PT ;  /* 0x000000ff1b00720c */ /* 0x001fe40003fa5270 */
[----:B------:R-:W-:Y:S02]  /*25f0*/  @P4 PRMT R125, RZ, 0x7610, R100 ;  /* 0x00007610ff7d4816 */ /* 0x000fe40000000064 */
[----:B------:R-:W-:-:S05]  /*2600*/  FSEL R124, R129, RZ, !P5 ;  /* 0x000000ff817c7208 */ /* 0x000fca0006800000 */
[----:B------:R-:W-:-:S04]  /*2610*/  FFMA.FTZ R124, R134, R131, R124 ;  /* 0x00000083867c7223 */ /* 0x000fc8000001007c */
[----:B------:R-:W-:-:S04]  /*2620*/  FADD.FTZ R124, R185, -R124 ;  /* 0x8000007cb97c7221 */ /* 0x000fc80000010000 */
[----:B------:R-:W-:-:S04]  /*2630*/  FMUL.FTZ R124, R157, R124 ;  /* 0x0000007c9d7c7220 */ /* 0x000fc80000410000 */
[----:B------:R-:W-:Y:S02]  /*2640*/  @P4 FADD.FTZ R124, R124, R125 ;  /* 0x0000007d7c7c4221 */ /* 0x000fe40000010000 */
.L_x_765:
[----:B------:R-:W-:Y:S05]  /*2650*/  BSYNC B0 ;  /* 0x0000000000007941 */ /* 0x000fea0003800000 */
.L_x_763:
        /* <DEDUP_REMOVED lines=14> */
.L_x_767:
[----:B0-----:R-:W-:-:S04]  /*2740*/  ISETP.NE.AND P5, PT, R27, RZ, PT ;  /* 0x000000ff1b00720c */ /* 0x001fc80003fa5270 */
[----:B------:R-:W-:-:S05]  /*2750*/  FSEL R124, R129, RZ, !P5 ;  /* 0x000000ff817c7208 */ /* 0x000fca0006800000 */
[----:B------:R-:W-:-:S04]  /*2760*/  FFMA.FTZ R125, R139, R131, R124 ;  /* 0x000000838b7d7223 */ /* 0x000fc8000001007c */
[----:B------:R-:W-:Y:S01]  /*2770*/  FADD.FTZ R124, R188, -R125 ;  /* 0x8000007dbc7c7221 */ /* 0x000fe20000010000 */
[----:B------:R-:W-:-:S03]  /*2780*/  @P4 PRMT R125, RZ, 0x5410, R101 ;  /* 0x00005410ff7d4816 */ /* 0x000fc60000000065 */
[----:B------:R-:W-:-:S04]  /*2790*/  FMUL.FTZ R124, R157, R124 ;  /* 0x0000007c9d7c7220 */ /* 0x000fc80000410000 */
[----:B------:R-:W-:Y:S02]  /*27a0*/  @P4 FADD.FTZ R124, R124, R125 ;  /* 0x0000007d7c7c4221 */ /* 0x000fe40000010000 */
.L_x_768:
[----:B------:R-:W-:Y:S05]  /*27b0*/  BSYNC B0 ;  /* 0x0000000000007941 */ /* 0x000fea0003800000 */
.L_x_766:
        /* <DEDUP_REMOVED lines=14> */
.L_x_770:
[----:B0-----:R-:W-:Y:S02]  /*28a0*/  ISETP.NE.AND P5, PT, R27, RZ, PT ;  /* 0x000000ff1b00720c */ /* 0x001fe40003fa5270 */
[----:B------:R-:W-:Y:S02]  /*28b0*/  @P4 PRMT R125, RZ, 0x7610, R101 ;  /* 0x00007610ff7d4816 */ /* 0x000fe40000000065 */
[----:B------:R-:W-:-:S05]  /*28c0*/  FSEL R124, R129, RZ, !P5 ;  /* 0x000000ff817c7208 */ /* 0x000fca0006800000 */
[----:B------:R-:W-:-:S04]  /*28d0*/  FFMA.FTZ R124, R136, R131, R124 ;  /* 0x00000083887c7223 */ /* 0x000fc8000001007c */
[----:B------:R-:W-:-:S04]  /*28e0*/  FADD.FTZ R124, R187, -R124 ;  /* 0x8000007cbb7c7221 */ /* 0x000fc80000010000 */
[----:B------:R-:W-:-:S04]  /*28f0*/  FMUL.FTZ R124, R157, R124 ;  /* 0x0000007c9d7c7220 */ /* 0x000fc80000410000 */
[----:B------:R-:W-:Y:S02]  /*2900*/  @P4 FADD.FTZ R124, R124, R125 ;  /* 0x0000007d7c7c4221 */ /* 0x000fe40000010000 */
.L_x_771:
[----:B------:R-:W-:Y:S05]  /*2910*/  BSYNC B0 ;  /* 0x0000000000007941 */ /* 0x000fea0003800000 */
.L_x_769:
        /* <DEDUP_REMOVED lines=14> */
.L_x_773:
[----:B0-----:R-:W-:-:S04]  /*2a00*/  ISETP.NE.AND P5, PT, R27, RZ, PT ;  /* 0x000000ff1b00720c */ /* 0x001fc80003fa5270 */
[----:B------:R-:W-:-:S05]  /*2a10*/  FSEL R124, R129, RZ, !P5 ;  /* 0x000000ff817c7208 */ /* 0x000fca0006800000 */
[----:B------:R-:W-:-:S04]  /*2a20*/  FFMA.FTZ R125, R141, R131, R124 ;  /* 0x000000838d7d7223 */ /* 0x000fc8000001007c */
[----:B------:R-:W-:Y:S01]  /*2a30*/  FADD.FTZ R124, R190, -R125 ;  /* 0x8000007dbe7c7221 */ /* 0x000fe20000010000 */
[----:B------:R-:W-:-:S03]  /*2a40*/  @P4 PRMT R125, RZ, 0x5410, R102 ;  /* 0x00005410ff7d4816 */ /* 0x000fc60000000066 */
[----:B------:R-:W-:-:S04]  /*2a50*/  FMUL.FTZ R124, R157, R124 ;  /* 0x0000007c9d7c7220 */ /* 0x000fc80000410000 */
[----:B------:R-:W-:Y:S02]  /*2a60*/  @P4 FADD.FTZ R124, R124, R125 ;  /* 0x0000007d7c7c4221 */ /* 0x000fe40000010000 */
.L_x_774:
[----:B------:R-:W-:Y:S05]  /*2a70*/  BSYNC B0 ;  /* 0x0000000000007941 */ /* 0x000fea0003800000 */
.L_x_772:
        /* <DEDUP_REMOVED lines=14> */
.L_x_776:
[----:B0-----:R-:W-:Y:S02]  /*2b60*/  ISETP.NE.AND P5, PT, R27, RZ, PT ;  /* 0x000000ff1b00720c */ /* 0x001fe40003fa5270 */
[----:B------:R-:W-:Y:S02]  /*2b70*/  @P4 PRMT R125, RZ, 0x7610, R102 ;  /* 0x00007610ff7d4816 */ /* 0x000fe40000000066 */
[----:B------:R-:W-:-:S05]  /*2b80*/  FSEL R124, R129, RZ, !P5 ;  /* 0x000000ff817c7208 */ /* 0x000fca0006800000 */
[----:B------:R-:W-:-:S04]  /*2b90*/  FFMA.FTZ R124, R138, R131, R124 ;  /* 0x000000838a7c7223 */ /* 0x000fc8000001007c */
[----:B------:R-:W-:-:S04]  /*2ba0*/  FADD.FTZ R124, R189, -R124 ;  /* 0x8000007cbd7c7221 */ /* 0x000fc80000010000 */
[----:B------:R-:W-:-:S04]  /*2bb0*/  FMUL.FTZ R124, R157, R124 ;  /* 0x0000007c9d7c7220 */ /* 0x000fc80000410000 */
[----:B------:R-:W-:Y:S02]  /*2bc0*/  @P4 FADD.FTZ R124, R124, R125 ;  /* 0x0000007d7c7c4221 */ /* 0x000fe40000010000 */
.L_x_777:
[----:B------:R-:W-:Y:S05]  /*2bd0*/  BSYNC B0 ;  /* 0x0000000000007941 */ /* 0x000fea0003800000 */
.L_x_775:
        /* <DEDUP_REMOVED lines=14> */
.L_x_779:
[----:B0-----:R-:W-:-:S04]  /*2cc0*/  ISETP.NE.AND P5, PT, R27, RZ, PT ;  /* 0x000000ff1b00720c */ /* 0x001fc80003fa5270 */
[----:B------:R-:W-:-:S05]  /*2cd0*/  FSEL R124, R129, RZ, !P5 ;  /* 0x000000ff817c7208 */ /* 0x000fca0006800000 */
[----:B------:R-:W-:-:S04]  /*2ce0*/  FFMA.FTZ R125, R143, R131, R124 ;  /* 0x000000838f7d7223 */ /* 0x000fc8000001007c */
[----:B------:R-:W-:Y:S01]  /*2cf0*/  FADD.FTZ R124, R192, -R125 ;  /* 0x8000007dc07c7221 */ /* 0x000fe20000010000 */
[----:B------:R-:W-:-:S03]  /*2d00*/  @P4 PRMT R125, RZ, 0x5410, R103 ;  /* 0x00005410ff7d4816 */ /* 0x000fc60000000067 */
[----:B------:R-:W-:-:S04]  /*2d10*/  FMUL.FTZ R124, R157, R124 ;  /* 0x0000007c9d7c7220 */ /* 0x000fc80000410000 */
[----:B------:R-:W-:Y:S02]  /*2d20*/  @P4 FADD.FTZ R124, R124, R125 ;  /* 0x0000007d7c7c4221 */ /* 0x000fe40000010000 */
.L_x_780:
[----:B------:R-:W-:Y:S05]  /*2d30*/  BSYNC B0 ;  /* 0x0000000000007941 */ /* 0x000fea0003800000 */
.L_x_778:
        /* <DEDUP_REMOVED lines=14> */
.L_x_782:
[----:B0-----:R-:W-:Y:S02]  /*2e20*/  ISETP.NE.AND P5, PT, R27, RZ, PT ;  /* 0x000000ff1b00720c */ /* 0x001fe40003fa5270 */
[----:B------:R-:W-:Y:S02]  /*2e30*/  @P4 PRMT R125, RZ, 0x7610, R103 ;  /* 0x00007610ff7d4816 */ /* 0x000fe40000000067 */
[----:B------:R-:W-:-:S05]  /*2e40*/  FSEL R124, R129, RZ, !P5 ;  /* 0x000000ff817c7208 */ /* 0x000fca0006800000 */
[----:B------:R-:W-:-:S04]  /*2e50*/  FFMA.FTZ R124, R140, R131, R124 ;  /* 0x000000838c7c7223 */ /* 0x000fc8000001007c */
[----:B------:R-:W-:-:S04]  /*2e60*/  FADD.FTZ R124, R191, -R124 ;  /* 0x8000007cbf7c7221 */ /* 0x000fc80000010000 */
[----:B------:R-:W-:-:S04]  /*2e70*/  FMUL.FTZ R124, R157, R124 ;  /* 0x0000007c9d7c7220 */ /* 0x000fc80000410000 */
[----:B------:R-:W-:Y:S02]  /*2e80*/  @P4 FADD.FTZ R124, R124, R125 ;  /* 0x0000007d7c7c4221 */ /* 0x000fe40000010000 */
.L_x_783:
[----:B------:R-:W-:Y:S05]  /*2e90*/  BSYNC B0 ;  /* 0x0000000000007941 */ /* 0x000fea0003800000 */
.L_x_781:
[----:B------:R-:W-:Y:S01]  /*2ea0*/  @P3 FMUL.FTZ R125, R124, c[0x0][0x1ec] ;  /* 0x00007b007c7d3a20 */ /* 0x000fe20000410000 */
[----:B------:R-:W-:Y:S01]  /*2eb0*/  @P3 LOP3.LUT P5, RZ, R171, 0xff000000, RZ, 0xc0, !PT ;  /* 0xff000000abff3812 */ /* 0x000fe200078ac0ff */
[----:B------:R-:W-:Y:S01]  /*2ec0*/  @P0 IMAD.MOV.U32 R162, RZ, RZ, 0x10 ;  /* 0x00000010ffa20424 */ /* 0x000fe200078e00ff */
[----:B------:R-:W-:Y:S01]  /*2ed0*/  @P0 F2FP.BF16.PACK_AB R130, RZ, R124 ;  /* 0x0000007cff82023e */ /* 0x000fe200000010ff */
[----:B------:R-:W-:Y:S01]  /*2ee0*/  @P3 FMUL.FTZ R125, R125, c[0x0][0x1e8] ;  /* 0x00007a007d7d3a20 */ /* 0x000fe20000410000 */
[----:B------:R-:W-:Y:S01]  /*2ef0*/  BSSY B0, `(.L_x_784) ;  /* 0x0000016000007945 */ /* 0x000fe20003800000 */
        /* <DEDUP_REMOVED lines=8> */
[----:B------:R1:W-:Y:S01]  /*2f80*/  @P3 STG.E.128 [R126.64], R120 ;  /* 0x000000787e003986 */ /* 0x0003e2000c101d04 */
[----:B------:R-:W-:Y:S05]  /*2f90*/  @P2 BRA `(.L_x_785) ;  /* 0x0000004000002947 */ /* 0x000fea0003800000 */
[----:B-1----:R-:W-:Y:S01]  /*2fa0*/  MOV R124, RZ ;  /* 0x000000ff007c7202 */ /* 0x002fe20000000f00 */
[----:B------:R-:W-:Y:S05]  /*2fb0*/  @!P4 BRA `(.L_x_786) ;  /* 0x000000900000c947 */ /* 0x000fea0003800000 */
[----:B------:R-:W-:Y:S01]  /*2fc0*/  PRMT R124, RZ, 0x5410, R104 ;  /* 0x00005410ff7c7816 */ /* 0x000fe20000000068 */
[----:B------:R-:W-:Y:S05]  /*2fd0*/  BRA `(.L_x_786) ;  /* 0x0000007000007947 */ /* 0x000fea0003800000 */
.L_x_785:
[----:B0-----:R-:W-:-:S04]  /*2fe0*/  ISETP.NE.AND P5, PT, R27, RZ, PT ;  /* 0x000000ff1b00720c */ /* 0x001fc80003fa5270 */
[----:B-1----:R-:W-:-:S05]  /*2ff0*/  FSEL R124, R129, RZ, !P5 ;  /* 0x000000ff817c7208 */ /* 0x002fca0006800000 */
[----:B------:R-:W-:-:S04]  /*3000*/  FFMA.FTZ R125, R145, R131, R124 ;  /* 0x00000083917d7223 */ /* 0x000fc8000001007c */
[----:B------:R-:W-:Y:S01]  /*3010*/  FADD.FTZ R124, R194, -R125 ;  /* 0x8000007dc27c7221 */ /* 0x000fe20000010000 */
[----:B------:R-:W-:-:S03]  /*3020*/  @P4 PRMT R125, RZ, 0x5410, R104 ;  /* 0x00005410ff7d4816 */ /* 0x000fc60000000068 */
[----:B------:R-:W-:-:S04]  /*3030*/  FMUL.FTZ R124, R157, R124 ;  /* 0x0000007c9d7c7220 */ /* 0x000fc80000410000 */
[----:B------:R-:W-:Y:S02]  /*3040*/  @P4 FADD.FTZ R124, R124, R125 ;  /* 0x0000007d7c7c4221 */ /* 0x000fe40000010000 */
.L_x_786:
[----:B------:R-:W-:Y:S05]  /*3050*/  BSYNC B0 ;  /* 0x0000000000007941 */ /* 0x000fea0003800000 */
.L_x_784:
        /* <DEDUP_REMOVED lines=14> */
.L_x_788:
[----:B0-----:R-:W-:Y:S02]  /*3140*/  ISETP.NE.AND P5, PT, R27, RZ, PT ;  /* 0x000000ff1b00720c */ /* 0x001fe40003fa5270 */
[----:B------:R-:W-:Y:S02]  /*3150*/  @P4 PRMT R125, RZ, 0x7610, R104 ;  /* 0x00007610ff7d4816 */ /* 0x000fe40000000068 */
[----:B------:R-:W-:-:S05]  /*3160*/  FSEL R124, R129, RZ, !P5 ;  /* 0x000000ff817c7208 */ /* 0x000fca0006800000 */
[----:B------:R-:W-:-:S04]  /*3170*/  FFMA.FTZ R124, R142, R131, R124 ;  /* 0x000000838e7c7223 */ /* 0x000fc8000001007c */
[----:B------:R-:W-:-:S04]  /*3180*/  FADD.FTZ R124, R193, -R124 ;  /* 0x8000007cc17c7221 */ /* 0x000fc80000010000 */
[----:B------:R-:W-:-:S04]  /*3190*/  FMUL.FTZ R124, R157, R124 ;  /* 0x0000007c9d7c7220 */ /* 0x000fc80000410000 */
[----:B------:R-:W-:Y:S02]  /*31a0*/  @P4 FADD.FTZ R124, R124, R125 ;  /* 0x0000007d7c7c4221 */ /* 0x000fe40000010000 */
.L_x_789:
[----:B------:R-:W-:Y:S05]  /*31b0*/  BSYNC B0 ;  /* 0x0000000000007941 */ /* 0x000fea0003800000 */
.L_x_787:
        /* <DEDUP_REMOVED lines=14> */
.L_x_791:
[----:B0-----:R-:W-:-:S04]  /*32a0*/  ISETP.NE.AND P5, PT, R27, RZ, PT ;  /* 0x000000ff1b00720c */ /* 0x001fc80003fa5270 */
[----:B------:R-:W-:-:S05]  /*32b0*/  FSEL R124, R129, RZ, !P5 ;  /* 0x000000ff817c7208 */ /* 0x000fca0006800000 */
[----:B------:R-:W-:-:S04]  /*32c0*/  FFMA.FTZ R125, R147, R131, R124 ;  /* 0x00000083937d7223 */ /* 0x000fc8000001007c */
[----:B------:R-:W-:Y:S01]  /*32d0*/  FADD.FTZ R124, R196, -R125 ;  /* 0x8000007dc47c7221 */ /* 0x000fe20000010000 */
[----:B------:R-:W-:-:S03]  /*32e0*/  @P4 PRMT R125, RZ, 0x5410, R105 ;  /* 0x00005410ff7d4816 */ /* 0x000fc60000000069 */
[----:B------:R-:W-:-:S04]  /*32f0*/  FMUL.FTZ R124, R157, R124 ;  /* 0x0000007c9d7c7220 */ /* 0x000fc80000410000 */
[----:B------:R-:W-:Y:S02]  /*3300*/  @P4 FADD.FTZ R124, R124, R125 ;  /* 0x0000007d7c7c4221 */ /* 0x000fe40000010000 */
.L_x_792:
[----:B------:R-:W-:Y:S05]  /*3310*/  BSYNC B0 ;  /* 0x0000000000007941 */ /* 0x000fea0003800000 */
.L_x_790:
        /* <DEDUP_REMOVED lines=14> */
.L_x_794:
[----:B0-----:R-:W-:Y:S02]  /*3400*/  ISETP.NE.AND P5, PT, R27, RZ, PT ;  /* 0x000000ff1b00720c */ /* 0x001fe40003fa5270 */
[----:B------:R-:W-:Y:S02]  /*3410*/  @P4 PRMT R125, RZ, 0x7610, R105 ;  /* 0x00007610ff7d4816 */ /* 0x000fe40000000069 */
[----:B------:R-:W-:-:S05]  /*3420*/  FSEL R124, R129, RZ, !P5 ;  /* 0x000000ff817c7208 */ /* 0x000fca0006800000 */
[----:B------:R-:W-:-:S04]  /*3430*/  FFMA.FTZ R124, R144, R131, R124 ;  /* 0x00000083907c7223 */ /* 0x000fc8000001007c */
[----:B------:R-:W-:-:S04]  /*3440*/  FADD.FTZ R124, R195, -R124 ;  /* 0x8000007cc37c7221 */ /* 0x000fc80000010000 */
[----:B------:R-:W-:-:S04]  /*3450*/  FMUL.FTZ R124, R157, R124 ;  /* 0x0000007c9d7c7220 */ /* 0x000fc80000410000 */
[----:B------:R-:W-:Y:S02]  /*3460*/  @P4 FADD.FTZ R124, R124, R125 ;  /* 0x0000007d7c7c4221 */ /* 0x000fe40000010000 */
.L_x_795:
[----:B------:R-:W-:Y:S05]  /*3470*/  BSYNC B0 ;  /* 0x0000000000007941 */ /* 0x000fea0003800000 */
.L_x_793:
        /* <DEDUP_REMOVED lines=14> */
.L_x_797:
[----:B0-----:R-:W-:-:S04]  /*3560*/  ISETP.NE.AND P5, PT, R27, RZ, PT ;  /* 0x000000ff1b00720c */ /* 0x001fc80003fa5270 */
[----:B------:R-:W-:-:S05]  /*3570*/  FSEL R124, R129, RZ, !P5 ;  /* 0x000000ff817c7208 */ /* 0x000fca0006800000 */
[----:B------:R-:W-:-:S04]  /*3580*/  FFMA.FTZ R125, R149, R131, R124 ;  /* 0x00000083957d7223 */ /* 0x000fc8000001007c */
[----:B------:R-:W-:Y:S01]  /*3590*/  FADD.FTZ R124, R198, -R125 ;  /* 0x8000007dc67c7221 */ /* 0x000fe20000010000 */
[----:B------:R-:W-:-:S03]  /*35a0*/  @P4 PRMT R125, RZ, 0x5410, R106 ;  /* 0x00005410ff7d4816 */ /* 0x000fc6000000006a */
[----:B------:R-:W-:-:S04]  /*35b0*/  FMUL.FTZ R124, R157, R124 ;  /* 0x0000007c9d7c7220 */ /* 0x000fc80000410000 */
[----:B------:R-:W-:Y:S02]  /*35c0*/  @P4 FADD.FTZ R124, R124, R125 ;  /* 0x0000007d7c7c4221 */ /* 0x000fe40000010000 */
.L_x_798:
[----:B------:R-:W-:Y:S05]  /*35d0*/  BSYNC B0 ;  /* 0x0000000000007941 */ /* 0x000fea0003800000 */
.L_x_796:
        /* <DEDUP_REMOVED lines=14> */
.L_x_800:
[----:B0-----:R-:W-:Y:S02]  /*36c0*/  ISETP.NE.AND P5, PT, R27, RZ, PT ;  /* 0x000000ff1b00720c */ /* 0x001fe40003fa5270 */
[----:B------:R-:W-:Y:S02]  /*36d0*/  @P4 PRMT R125, RZ, 0x7610, R106 ;  /* 0x00007610ff7d4816 */ /* 0x000fe4000000006a */
[----:B------:R-:W-:-:S05]  /*36e0*/  FSEL R124, R129, RZ, !P5 ;  /* 0x000000ff817c7208 */ /* 0x000fca0006800000 */
[----:B------:R-:W-:-:S04]  /*36f0*/  FFMA.FTZ R124, R146, R131, R124 ;  /* 0x00000083927c7223 */ /* 0x000fc8000001007c */
[----:B------:R-:W-:-:S04]  /*3700*/  FADD.FTZ R124, R197, -R124 ;  /* 0x8000007cc57c7221 */ /* 0x000fc80000010000 */
[----:B------:R-:W-:-:S04]  /*3710*/  FMUL.FTZ R124, R157, R124 ;  /* 0x0000007c9d7c7220 */ /* 0x000fc80000410000 */
[----:B------:R-:W-:Y:S02]  /*3720*/  @P4 FADD.FTZ R124, R124, R125 ;  /* 0x0000007d7c7c4221 */ /* 0x000fe40000010000 */
.L_x_801:
[----:B------:R-:W-:Y:S05]  /*3730*/  BSYNC B0 ;  /* 0x0000000000007941 */ /* 0x000fea0003800000 */
.L_x_799:
        /* <DEDUP_REMOVED lines=14> */
.L_x_803:
[----:B0-----:R-:W-:-:S04]  /*3820*/  ISETP.NE.AND P5, PT, R27, RZ, PT ;  /* 0x000000ff1b00720c */ /* 0x001fc80003fa5270 */
[----:B------:R-:W-:-:S05]  /*3830*/  FSEL R124, R129, RZ, !P5 ;  /* 0x000000ff817c7208 */ /* 0x000fca0006800000 */
[----:B------:R-:W-:-:S04]  /*3840*/  FFMA.FTZ R125, R151, R131, R124 ;  /* 0x00000083977d7223 */ /* 0x000fc8000001007c */
[----:B------:R-:W-:Y:S01]  /*3850*/  FADD.FTZ R124, R200, -R125 ;  /* 0x8000007dc87c7221 */ /* 0x000fe20000010000 */
[----:B------:R-:W-:-:S03]  /*3860*/  @P4 PRMT R125, RZ, 0x5410, R107 ;  /* 0x00005410ff7d4816 */ /* 0x000fc6000000006b */
[----:B------:R-:W-:-:S04]  /*3870*/  FMUL.FTZ R124, R157, R124 ;  /* 0x0000007c9d7c7220 */ /* 0x000fc80000410000 */
[----:B------:R-:W-:Y:S02]  /*3880*/  @P4 FADD.FTZ R124, R124, R125 ;  /* 0x0000007d7c7c4221 */ /* 0x000fe40000010000 */
.L_x_804:
[----:B------:R-:W-:Y:S05]  /*3890*/  BSYNC B0 ;  /* 0x0000000000007941 */ /* 0x000fea0003800000 */
.L_x_802:
        /* <DEDUP_REMOVED lines=14> */
.L_x_806:
[----:B0-----:R-:W-:Y:S02]  /*3980*/  ISETP.NE.AND P5, PT, R27, RZ, PT ;  /* 0x000000ff1b00720c */ /* 0x001fe40003fa5270 */
[----:B------:R-:W-:Y:S02]  /*3990*/  @P4 PRMT R125, RZ, 0x7610, R107 ;  /* 0x00007610ff7d4816 */ /* 0x000fe4000000006b */
[----:B------:R-:W-:-:S05]  /*39a0*/  FSEL R124, R129, RZ, !P5 ;  /* 0x000000ff817c7208 */ /* 0x000fca0006800000 */
[----:B------:R-:W-:-:S04]  /*39b0*/  FFMA.FTZ R124, R148, R131, R124 ;  /* 0x00000083947c7223 */ /* 0x000fc8000001007c */
[----:B------:R-:W-:-:S04]  /*39c0*/  FADD.FTZ R124, R199, -R124 ;  /* 0x8000007cc77c7221 */ /* 0x000fc80000010000 */
[----:B------:R-:W-:-:S04]  /*39d0*/  FMUL.FTZ R124, R157, R124 ;  /* 0x0000007c9d7c7220 */ /* 0x000fc80000410000 */
[----:B------:R-:W-:Y:S02]  /*39e0*/  @P4 FADD.FTZ R124, R124, R125 ;  /* 0x0000007d7c7c4221 */ /* 0x000fe40000010000 */
.L_x_807:
[----:B------:R-:W-:Y:S05]  /*39f0*/  BSYNC B0 ;  /* 0x0000000000007941 */ /* 0x000fea0003800000 */
.L_x_805:
[----:B------:R-:W-:Y:S01]  /*3a00*/  @P3 FMUL.FTZ R125, R124, c[0x0][0x1ec] ;  /* 0x00007b007c7d3a20 */ /* 0x000fe20000410000 */
[----:B------:R-:W-:Y:S01]  /*3a10*/  @P3 LOP3.LUT P5, RZ, R169, 0xff000000, RZ, 0xc0, !PT ;  /* 0xff000000a9ff3812 */ /* 0x000fe200078ac0ff */
[----:B------:R-:W-:Y:S01]  /*3a20*/  @P0 IMAD.MOV.U32 R161, RZ, RZ, 0x10 ;  /* 0x00000010ffa10424 */ /* 0x000fe200078e00ff */
[----:B------:R-:W-:Y:S01]  /*3a30*/  @P3 IADD3 R130, R128, 0x80, RZ ;  /* 0x0000008080823810 */ /* 0x000fe20007ffe0ff */
[----:B------:R-:W-:Y:S01]  /*3a40*/  @P3 FMUL.FTZ R125, R125, c[0x0][0x1e8] ;  /* 0x00007a007d7d3a20 */ /* 0x000fe20000410000 */
[----:B------:R-:W-:Y:S01]  /*3a50*/  @P3 MOV R169, 0x10 ;  /* 0x0000001000a93802 */ /* 0x000fe20000000f00 */
[----:B------:R-:W-:Y:S01]  /*3a60*/  @P0 IMAD.WIDE.U32 R160, R160, R161, c[0x0][0x258] ;  /* 0x00009600a0a00625 */ /* 0x000fe200078e00a1 */
[----:B------:R-:W-:Y:S01]  /*3a70*/  @P0 F2FP.BF16.PACK_AB R126, RZ, R124 ;  /* 0x0000007cff7e023e */ /* 0x000fe200000010ff */
[----:B------:R-:W-:Y:S01]  /*3a80*/  BSSY B0, `(.L_x_808) ;  /* 0x0000014000007945 */ /* 0x000fe20003800000 */
[----:B------:R-:W-:Y:S02]  /*3a90*/  @P3 FSEL R125, R125, RZ, P5 ;  /* 0x000000ff7d7d3208 */ /* 0x000fe40002800000 */
[----:B------:R-:W-:-:S02]  /*3aa0*/  @P0 PRMT R119, R119, 0x5410, R126 ;  /* 0x0000541077770816 */ /* 0x000fc4000000007e */
[----:B------:R-:W-:Y:S01]  /*3ab0*/  @P3 F2FP.BF16.PACK_AB R127, RZ, R125 ;  /* 0x0000007dff7f323e */ /* 0x000fe200000010ff */
[----:B------:R-:W-:Y:S02]  /*3ac0*/  @P3 IMAD.WIDE.U32 R124, R130, R169, c[0x0][0x248] ;  /* 0x00009200827c3625 */ /* 0x000fe400078e00a9 */
[----:B------:R1:W-:Y:S01]  /*3ad0*/  @P0 STG.E.128 [R160.64], R116 ;  /* 0x00000074a0000986 */ /* 0x0003e2000c101d04 */
[----:B------:R-:W-:-:S05]  /*3ae0*/  @P3 PRMT R123, R123, 0x5410, R127 ;  /* 0x000054107b7b3816 */ /* 0x000fca000000007f */
[----:B------:R1:W-:Y:S01]  /*3af0*/  @P3 STG.E.128 [R124.64], R120 ;  /* 0x000000787c003986 */ /* 0x0003e2000c101d04 */
[----:B------:R-:W-:Y:S05]  /*3b00*/  @P2 BRA `(.L_x_809) ;  /* 0x0000004000002947 */ /* 0x000fea0003800000 */
[----:B-1----:R-:W-:Y:S01]  /*3b10*/  IMAD.MOV.U32 R124, RZ, RZ, RZ ;  /* 0x000000ffff7c7224 */ /* 0x002fe200078e00ff */
[----:B------:R-:W-:Y:S05]  /*3b20*/  @!P4 BRA `(.L_x_810) ;  /* 0x000000900000c947 */ /* 0x000fea0003800000 */
[----:B------:R-:W-:Y:S01]  /*3b30*/  PRMT R124, RZ, 0x5410, R108 ;  /* 0x00005410ff7c7816 */ /* 0x000fe2000000006c */
[----:B------:R-:W-:Y:S05]  /*3b40*/  BRA `(.L_x_810) ;  /* 0x0000007000007947 */ /* 0x000fea0003800000 */
.L_x_809:
[----:B0-----:R-:W-:-:S04]  /*3b50*/  ISETP.NE.AND P5, PT, R27, RZ, PT ;  /* 0x000000ff1b00720c */ /* 0x001fc80003fa5270 */
[----:B-1----:R-:W-:-:S05]  /*3b60*/  FSEL R124, R129, RZ, !P5 ;  /* 0x000000ff817c7208 */ /* 0x002fca0006800000 */
[----:B------:R-:W-:-:S04]  /*3b70*/  FFMA.FTZ R125, R153, R131, R124 ;  /* 0x00000083997d7223 */ /* 0x000fc8000001007c */
[----:B------:R-:W-:Y:S01]  /*3b80*/  FADD.FTZ R124, R202, -R125 ;  /* 0x8000007dca7c7221 */ /* 0x000fe20000010000 */
[----:B------:R-:W-:-:S03]  /*3b90*/  @P4 PRMT R125, RZ, 0x5410, R108 ;  /* 0x00005410ff7d4816 */ /* 0x000fc6000000006c */
[----:B------:R-:W-:-:S04]  /*3ba0*/  FMUL.FTZ R124, R157, R124 ;  /* 0x0000007c9d7c7220 */ /* 0x000fc80000410000 */
[----:B------:R-:W-:Y:S02]  /*3bb0*/  @P4 FADD.FTZ R124, R124, R125 ;  /* 0x0000007d7c7c4221 */ /* 0x000fe40000010000 */
.L_x_810:
[----:B------:R-:W-:Y:S05]  /*3bc0*/  BSYNC B0 ;  /* 0x0000000000007941 */ /* 0x000fea0003800000 */
.L_x_808:
        /* <DEDUP_REMOVED lines=14> */
.L_x_812:
[----:B0-----:R-:W-:Y:S02]  /*3cb0*/  ISETP.NE.AND P5, PT, R27, RZ, PT ;  /* 0x000000ff1b00720c */ /* 0x001fe40003fa5270 */
[----:B------:R-:W-:Y:S02]  /*3cc0*/  @P4 PRMT R125, RZ, 0x7610, R108 ;  /* 0x00007610ff7d4816 */ /* 0x000fe4000000006c */
[----:B------:R-:W-:-:S05]  /*3cd0*/  FSEL R124, R129, RZ, !P5 ;  /* 0x000000ff817c7208 */ /* 0x000fca0006800000 */
[----:B------:R-:W-:-:S04]  /*3ce0*/  FFMA.FTZ R124, R150, R131, R124 ;  /* 0x00000083967c7223 */ /* 0x000fc8000001007c */
[----:B------:R-:W-:-:S04]  /*3cf0*/  FADD.FTZ R124, R201, -R124 ;  /* 0x8000007cc97c7221 */ /* 0x000fc80000010000 */
[----:B------:R-:W-:-:S04]  /*3d00*/  FMUL.FTZ R124, R157, R124 ;  /* 0x0000007c9d7c7220 */ /* 0x000fc80000410000 */
[----:B------:R-:W-:Y:S02]  /*3d10*/  @P4 FADD.FTZ R124, R124, R125 ;  /* 0x0000007d7c7c4221 */ /* 0x000fe40000010000 */
.L_x_813:
[----:B------:R-:W-:Y:S05]  /*3d20*/  BSYNC B0 ;  /* 0x0000000000007941 */ /* 0x000fea0003800000 */
.L_x_811:
        /* <DEDUP_REMOVED lines=14> */
.L_x_815:
[----:B0-----:R-:W-:-:S04]  /*3e10*/  ISETP.NE.AND P5, PT, R27, RZ, PT ;  /* 0x000000ff1b00720c */ /* 0x001fc80003fa5270 */
[----:B------:R-:W-:-:S05]  /*3e20*/  FSEL R124, R129, RZ, !P5 ;  /* 0x000000ff817c7208 */ /* 0x000fca0006800000 */
[----:B------:R-:W-:-:S04]  /*3e30*/  FFMA.FTZ R125, R155, R131, R124 ;  /* 0x000000839b7d7223 */ /* 0x000fc8000001007c */
[----:B------:R-:W-:Y:S01]  /*3e40*/  FADD.FTZ R124, R204, -R125 ;  /* 0x8000007dcc7c7221 */ /* 0x000fe20000010000 */
[----:B------:R-:W-:-:S03]  /*3e50*/  @P4 PRMT R125, RZ, 0x5410, R109 ;  /* 0x00005410ff7d4816 */ /* 0x000fc6000000006d */
[----:B------:R-:W-:-:S04]  /*3e60*/  FMUL.FTZ R124, R157, R124 ;  /* 0x0000007c9d7c7220 */ /* 0x000fc80000410000 */
[----:B------:R-:W-:Y:S02]  /*3e70*/  @P4 FADD.FTZ R124, R124, R125 ;  /* 0x0000007d7c7c4221 */ /* 0x000fe40000010000 */
.L_x_816:
[----:B------:R-:W-:Y:S05]  /*3e80*/  BSYNC B0 ;  /* 0x0000000000007941 */ /* 0x000fea0003800000 */
.L_x_814:
        /* <DEDUP_REMOVED lines=14> */
.L_x_818:
[----:B0-----:R-:W-:Y:S02]  /*3f70*/  ISETP.NE.AND P5, PT, R27, RZ, PT ;  /* 0x000000ff1b00720c */ /* 0x001fe40003fa5270 */
[----:B------:R-:W-:Y:S02]  /*3f80*/  @P4 PRMT R125, RZ, 0x7610, R109 ;  /* 0x00007610ff7d4816 */ /* 0x000fe4000000006d */
[----:B------:R-:W-:-:S05]  /*3f90*/  FSEL R124, R129, RZ, !P5 ;  /* 0x000000ff817c7208 */ /* 0x000fca0006800000 */
[----:B------:R-:W-:-:S04]  /*3fa0*/  FFMA.FTZ R124, R152, R131, R124 ;  /* 0x00000083987c7223 */ /* 0x000fc8000001007c */
[----:B------:R-:W-:-:S04]  /*3fb0*/  FADD.FTZ R124, R203, -R124 ;  /* 0x8000007ccb7c7221 */ /* 0x000fc80000010000 */
[----:B------:R-:W-:-:S04]  /*3fc0*/  FMUL.FTZ R124, R157, R124 ;  /* 0x0000007c9d7c7220 */ /* 0x000fc80000410000 */
[----:B------:R-:W-:Y:S02]  /*3fd0*/  @P4 FADD.FTZ R124, R124, R125 ;  /* 0x0000007d7c7c4221 */ /* 0x000fe40000010000 */
.L_x_819:
[----:B------:R-:W-:Y:S05]  /*3fe0*/  BSYNC B0 ;  /* 0x0000000000007941 */ /* 0x000fea0003800000 */
.L_x_817:
        /* <DEDUP_REMOVED lines=14> */
.L_x_821:
[----:B0-----:R-:W-:-:S04]  /*40d0*/  ISETP.NE.AND P5, PT, R27, RZ, PT ;  /* 0x000000ff1b00720c */ /* 0x001fc80003fa5270 */
[----:B------:R-:W-:-:S05]  /*40e0*/  FSEL R124, R129, RZ, !P5 ;  /* 0x000000ff817c7208 */ /* 0x000fca0006800000 */
[----:B------:R-:W-:-:S04]  /*40f0*/  FFMA.FTZ R125, R163, R131, R124 ;  /* 0x00000083a37d7223 */ /* 0x000fc8000001007c */
[----:B------:R-:W-:Y:S01]  /*4100*/  FADD.FTZ R124, R206, -R125 ;  /* 0x8000007dce7c7221 */ /* 0x000fe20000010000 */
[----:B------:R-:W-:-:S03]  /*4110*/  @P4 PRMT R125, RZ, 0x5410, R110 ;  /* 0x00005410ff7d4816 */ /* 0x000fc6000000006e */
[----:B------:R-:W-:-:S04]  /*4120*/  FMUL.FTZ R124, R157, R124 ;  /* 0x0000007c9d7c7220 */ /* 0x000fc80000410000 */
[----:B------:R-:W-:Y:S02]  /*4130*/  @P4 FADD.FTZ R124, R124, R125 ;  /* 0x0000007d7c7c4221 */ /* 0x000fe40000010000 */
.L_x_822:
[----:B------:R-:W-:Y:S05]  /*4140*/  BSYNC B0 ;  /* 0x0000000000007941 */ /* 0x000fea0003800000 */
.L_x_820:
        /* <DEDUP_REMOVED lines=14> */
.L_x_824:
[----:B0-----:R-:W-:Y:S02]  /*4230*/  ISETP.NE.AND P5, PT, R27, RZ, PT ;  /* 0x000000ff1b00720c */ /* 0x001fe40003fa5270 */
[----:B------:R-:W-:Y:S02]  /*4240*/  @P4 PRMT R125, RZ, 0x7610, R110 ;  /* 0x00007610ff7d4816 */ /* 0x000fe4000000006e */
[----:B------:R-:W-:-:S05]  /*4250*/  FSEL R124, R129, RZ, !P5 ;  /* 0x000000ff817c7208 */ /* 0x000fca0006800000 */
[----:B------:R-:W-:-:S04]  /*4260*/  FFMA.FTZ R124, R154, R131, R124 ;  /* 0x000000839a7c7223 */ /* 0x000fc8000001007c */
[----:B------:R-:W-:-:S04]  /*4270*/  FADD.FTZ R124, R205, -R124 ;  /* 0x8000007ccd7c7221 */ /* 0x000fc80000010000 */
[----:B------:R-:W-:-:S04]  /*4280*/  FMUL.FTZ R124, R157, R124 ;  /* 0x0000007c9d7c7220 */ /* 0x000fc80000410000 */
[----:B------:R-:W-:Y:S02]  /*4290*/  @P4 FADD.FTZ R124, R124, R125 ;  /* 0x0000007d7c7c4221 */ /* 0x000fe40000010000 */
.L_x_825:
[----:B------:R-:W-:Y:S05]  /*42a0*/  BSYNC B0 ;  /* 0x0000000000007941 */ /* 0x000fea0003800000 */
.L_x_823:
        /* <DEDUP_REMOVED lines=14> */
.L_x_827:
[----:B0-----:R-:W-:-:S04]  /*4390*/  ISETP.NE.AND P5, PT, R27, RZ, PT ;  /* 0x000000ff1b00720c */ /* 0x001fc80003fa5270 */
[----:B------:R-:W-:-:S05]  /*43a0*/  FSEL R124, R129, RZ, !P5 ;  /* 0x000000ff817c7208 */ /* 0x000fca0006800000 */
[----:B------:R-:W-:-:S04]  /*43b0*/  FFMA.FTZ R125, R177, R131, R124 ;  /* 0x00000083b17d7223 */ /* 0x000fc8000001007c */
[----:B------:R-:W-:Y:S01]  /*43c0*/  FADD.FTZ R124, R208, -R125 ;  /* 0x8000007dd07c7221 */ /* 0x000fe20000010000 */
[----:B------:R-:W-:-:S03]  /*43d0*/  @P4 PRMT R125, RZ, 0x5410, R111 ;  /* 0x00005410ff7d4816 */ /* 0x000fc6000000006f */
[----:B------:R-:W-:-:S04]  /*43e0*/  FMUL.FTZ R124, R157, R124 ;  /* 0x0000007c9d7c7220 */ /* 0x000fc80000410000 */
[----:B------:R-:W-:Y:S02]  /*43f0*/  @P4 FADD.FTZ R124, R124, R125 ;  /* 0x0000007d7c7c4221 */ /* 0x000fe40000010000 */
.L_x_828:
[----:B------:R-:W-:Y:S05]  /*4400*/  BSYNC B0 ;  /* 0x0000000000007941 */ /* 0x000fea0003800000 */
.L_x_826:
        /* <DEDUP_REMOVED lines=14> */
.L_x_830:
[----:B0-----:R-:W-:Y:S02]  /*44f0*/  ISETP.NE.AND P5, PT, R27, RZ, PT ;  /* 0x000000ff1b00720c */ /* 0x001fe40003fa5270 */
[----:B------:R-:W-:Y:S02]  /*4500*/  @P4 PRMT R125, RZ, 0x7610, R111 ;  /* 0x00007610ff7d4816 */ /* 0x000fe4000000006f */
[----:B------:R-:W-:-:S05]  /*4510*/  FSEL R124, R129, RZ, !P5 ;  /* 0x000000ff817c7208 */ /* 0x000fca0006800000 */
[----:B------:R-:W-:-:S04]  /*4520*/  FFMA.FTZ R124, R176, R131, R124 ;  /* 0x00000083b07c7223 */ /* 0x000fc8000001007c */
[----:B------:R-:W-:-:S04]  /*4530*/  FADD.FTZ R124, R207, -R124 ;  /* 0x8000007ccf7c7221 */ /* 0x000fc80000010000 */
[----:B------:R-:W-:-:S04]  /*4540*/  FMUL.FTZ R124, R157, R124 ;  /* 0x0000007c9d7c7220 */ /* 0x000fc80000410000 */
[----:B------:R-:W-:Y:S02]  /*4550*/  @P4 FADD.FTZ R124, R124, R125 ;  /* 0x0000007d7c7c4221 */ /* 0x000fe40000010000 */
.L_x_831:
[----:B------:R-:W-:Y:S05]  /*4560*/  BSYNC B0 ;  /* 0x0000000000007941 */ /* 0x000fea0003800000 */
.L_x_829:
[----:B------:R-:W-:Y:S01]  /*4570*/  @P3 FMUL.FTZ R125, R124, c[0x0][0x1ec] ;  /* 0x00007b007c7d3a20 */ /* 0x000fe20000410000 */
[----:B------:R-:W-:Y:S01]  /*4580*/  @P3 LOP3.LUT P5, RZ, R167, 0xff000000, RZ, 0xc0, !PT ;  /* 0xff000000a7ff3812 */ /* 0x000fe200078ac0ff */
[----:B------:R-:W-:Y:S01]  /*4590*/  @P0 IMAD.MOV.U32 R160, RZ, RZ, 0x10 ;  /* 0x00000010ffa00424 */ /* 0x000fe200078e00ff */
[----:B------:R-:W-:Y:S01]  /*45a0*/  @P0 F2FP.BF16.PACK_AB R130, RZ, R124 ;  /* 0x0000007cff82023e */ /* 0x000fe200000010ff */
[----:B------:R-:W-:Y:S01]  /*45b0*/  @P3 FMUL.FTZ R125, R125, c[0x0][0x1e8] ;  /* 0x00007a007d7d3a20 */ /* 0x000fe20000410000 */
[----:B------:R-:W-:Y:S01]  /*45c0*/  @P3 IADD3 R127, R128, 0x100, RZ ;  /* 0x00000100807f3810 */ /* 0x000fe20007ffe0ff */
[----:B------:R-:W-:Y:S01]  /*45d0*/  BSSY B0, `(.L_x_832) ;  /* 0x0000016000007945 */ /* 0x000fe20003800000 */
[----:B------:R-:W-:Y:S02]  /*45e0*/  @P3 MOV R162, 0x10 ;  /* 0x0000001000a23802 */ /* 0x000fe40000000f00 */
[----:B------:R-:W-:Y:S01]  /*45f0*/  @P3 FSEL R126, R125, RZ, P5 ;  /* 0x000000ff7d7e3208 */ /* 0x000fe20002800000 */
[----:B------:R-:W-:Y:S01]  /*4600*/  @P0 IMAD.WIDE.U32 R124, R159, R160, c[0x0][0x258] ;  /* 0x000096009f7c0625 */ /* 0x000fe200078e00a0 */
        /* <DEDUP_REMOVED lines=11> */
.L_x_833:
[----:B0-----:R-:W-:-:S04]  /*46c0*/  ISETP.NE.AND P5, PT, R27, RZ, PT ;  /* 0x000000ff1b00720c */ /* 0x001fc80003fa5270 */
[----:B-1----:R-:W-:-:S05]  /*46d0*/  FSEL R124, R129, RZ, !P5 ;  /* 0x000000ff817c7208 */ /* 0x002fca0006800000 */
[----:B------:R-:W-:-:S04]  /*46e0*/  FFMA.FTZ R125, R179, R131, R124 ;  /* 0x00000083b37d7223 */ /* 0x000fc8000001007c */
[----:B------:R-:W-:Y:S01]  /*46f0*/  FADD.FTZ R124, R210, -R125 ;  /* 0x8000007dd27c7221 */ /* 0x000fe20000010000 */
[----:B------:R-:W-:-:S03]  /*4700*/  @P4 PRMT R125, RZ, 0x5410, R112 ;  /* 0x00005410ff7d4816 */ /* 0x000fc60000000070 */
[----:B------:R-:W-:-:S04]  /*4710*/  FMUL.FTZ R124, R157, R124 ;  /* 0x0000007c9d7c7220 */ /* 0x000fc80000410000 */
[----:B------:R-:W-:Y:S02]  /*4720*/  @P4 FADD.FTZ R124, R124, R125 ;  /* 0x0000007d7c7c4221 */ /* 0x000fe40000010000 */
.L_x_834:
[----:B------:R-:W-:Y:S05]  /*4730*/  BSYNC B0 ;  /* 0x0000000000007941 */ /* 0x000fea0003800000 */
.L_x_832:
        /* <DEDUP_REMOVED lines=14> */
.L_x_836:
[----:B0-----:R-:W-:Y:S02]  /*4820*/  ISETP.NE.AND P5, PT, R27, RZ, PT ;  /* 0x000000ff1b00720c */ /* 0x001fe40003fa5270 */
[----:B------:R-:W-:Y:S02]  /*4830*/  @P4 PRMT R125, RZ, 0x7610, R112 ;  /* 0x00007610ff7d4816 */ /* 0x000fe40000000070 */
[----:B------:R-:W-:-:S05]  /*4840*/  FSEL R124, R129, RZ, !P5 ;  /* 0x000000ff817c7208 */ /* 0x000fca0006800000 */
[----:B------:R-:W-:-:S04]  /*4850*/  FFMA.FTZ R124, R178, R131, R124 ;  /* 0x00000083b27c7223 */ /* 0x000fc8000001007c */
[----:B------:R-:W-:-:S04]  /*4860*/  FADD.FTZ R124, R209, -R124 ;  /* 0x8000007cd17c7221 */ /* 0x000fc80000010000 */
[----:B------:R-:W-:-:S04]  /*4870*/  FMUL.FTZ R124, R157, R124 ;  /* 0x0000007c9d7c7220 */ /* 0x000fc80000410000 */
[----:B------:R-:W-:Y:S02]  /*4880*/  @P4 FADD.FTZ R124, R124, R125 ;  /* 0x0000007d7c7c4221 */ /* 0x000fe40000010000 */
.L_x_837:
[----:B------:R-:W-:Y:S05]  /*4890*/  BSYNC B0 ;  /* 0x0000000000007941 */ /* 0x000fea0003800000 */
.L_x_835:
        /* <DEDUP_REMOVED lines=14> */
.L_x_839:
[----:B0-----:R-:W-:-:S04]  /*4980*/  ISETP.NE.AND P5, PT, R27, RZ, PT ;  /* 0x000000ff1b00720c */ /* 0x001fc80003fa5270 */
[----:B------:R-:W-:-:S05]  /*4990*/  FSEL R124, R129, RZ, !P5 ;  /* 0x000000ff817c7208 */ /* 0x000fca0006800000 */
[----:B------:R-:W-:-:S04]  /*49a0*/  FFMA.FTZ R125, R181, R131, R124 ;  /* 0x00000083b57d7223 */ /* 0x000fc8000001007c */
[----:B------:R-:W-:Y:S01]  /*49b0*/  FADD.FTZ R124, R212, -R125 ;  /* 0x8000007dd47c7221 */ /* 0x000fe20000010000 */
[----:B------:R-:W-:-:S03]  /*49c0*/  @P4 PRMT R125, RZ, 0x5410, R113 ;  /* 0x00005410ff7d4816 */ /* 0x000fc60000000071 */
[----:B------:R-:W-:-:S04]  /*49d0*/  FMUL.FTZ R124, R157, R124 ;  /* 0x0000007c9d7c7220 */ /* 0x000fc80000410000 */
[----:B------:R-:W-:Y:S02]  /*49e0*/  @P4 FADD.FTZ R124, R124, R125 ;  /* 0x0000007d7c7c4221 */ /* 0x000fe40000010000 */
.L_x_840:
[----:B------:R-:W-:Y:S05]  /*49f0*/  BSYNC B0 ;  /* 0x0000000000007941 */ /* 0x000fea0003800000 */
.L_x_838:
        /* <DEDUP_REMOVED lines=14> */
.L_x_842:
[----:B0-----:R-:W-:Y:S02]  /*4ae0*/  ISETP.NE.AND P5, PT, R27, RZ, PT ;  /* 0x000000ff1b00720c */ /* 0x001fe40003fa5270 */
[----:B------:R-:W-:Y:S02]  /*4af0*/  @P4 PRMT R125, RZ, 0x7610, R113 ;  /* 0x00007610ff7d4816 */ /* 0x000fe40000000071 */
[----:B------:R-:W-:-:S05]  /*4b00*/  FSEL R124, R129, RZ, !P5 ;  /* 0x000000ff817c7208 */ /* 0x000fca0006800000 */
[----:B------:R-:W-:-:S04]  /*4b10*/  FFMA.FTZ R124, R180, R131, R124 ;  /* 0x00000083b47c7223 */ /* 0x000fc8000001007c */
[----:B------:R-:W-:-:S04]  /*4b20*/  FADD.FTZ R124, R211, -R124 ;  /* 0x8000007cd37c7221 */ /* 0x000fc80000010000 */
[----:B------:R-:W-:-:S04]  /*4b30*/  FMUL.FTZ R124, R157, R124 ;  /* 0x0000007c9d7c7220 */ /* 0x000fc80000410000 */
[----:B------:R-:W-:Y:S02]  /*4b40*/  @P4 FADD.FTZ R124, R124, R125 ;  /* 0x0000007d7c7c4221 */ /* 0x000fe40000010000 */
.L_x_843:
[----:B------:R-:W-:Y:S05]  /*4b50*/  BSYNC B0 ;  /* 0x0000000000007941 */ /* 0x000fea0003800000 */
.L_x_841:
        /* <DEDUP_REMOVED lines=14> */
.L_x_845:
[----:B0-----:R-:W-:-:S04]  /*4c40*/  ISETP.NE.AND P5, PT, R27, RZ, PT ;  /* 0x000000ff1b00720c */ /* 0x001fc80003fa5270 */
[----:B------:R-:W-:-:S05]  /*4c50*/  FSEL R124, R129, RZ, !P5 ;  /* 0x000000ff817c7208 */ /* 0x000fca0006800000 */
[----:B------:R-:W-:-:S04]  /*4c60*/  FFMA.FTZ R125, R183, R131, R124 ;  /* 0x00000083b77d7223 */ /* 0x000fc8000001007c */
[----:B------:R-:W-:Y:S01]  /*4c70*/  FADD.FTZ R124, R214, -R125 ;  /* 0x8000007dd67c7221 */ /* 0x000fe20000010000 */
[----:B------:R-:W-:-:S03]  /*4c80*/  @P4 PRMT R125, RZ, 0x5410, R114 ;  /* 0x00005410ff7d4816 */ /* 0x000fc60000000072 */
[----:B------:R-:W-:-:S04]  /*4c90*/  FMUL.FTZ R124, R157, R124 ;  /* 0x0000007c9d7c7220 */ /* 0x000fc80000410000 */
[----:B------:R-:W-:Y:S02]  /*4ca0*/  @P4 FADD.FTZ R124, R124, R125 ;  /* 0x0000007d7c7c4221 */ /* 0x000fe40000010000 */
.L_x_846:
[----:B------:R-:W-:Y:S05]  /*4cb0*/  BSYNC B0 ;  /* 0x0000000000007941 */ /* 0x000fea0003800000 */
.L_x_844:
        /* <DEDUP_REMOVED lines=14> */
.L_x_848:
[----:B0-----:R-:W-:Y:S02]  /*4da0*/  ISETP.NE.AND P5, PT, R27, RZ, PT ;  /* 0x000000ff1b00720c */ /* 0x001fe40003fa5270 */
[----:B------:R-:W-:Y:S02]  /*4db0*/  @P4 PRMT R125, RZ, 0x7610, R114 ;  /* 0x00007610ff7d4816 */ /* 0x000fe40000000072 */
[----:B------:R-:W-:-:S05]  /*4dc0*/  FSEL R124, R129, RZ, !P5 ;  /* 0x000000ff817c7208 */ /* 0x000fca0006800000 */
[----:B------:R-:W-:-:S04]  /*4dd0*/  FFMA.FTZ R124, R182, R131, R124 ;  /* 0x00000083b67c7223 */ /* 0x000fc8000001007c */
[----:B------:R-:W-:-:S04]  /*4de0*/  FADD.FTZ R124, R213, -R124 ;  /* 0x8000007cd57c7221 */ /* 0x000fc80000010000 */
[----:B------:R-:W-:-:S04]  /*4df0*/  FMUL.FTZ R124, R157, R124 ;  /* 0x0000007c9d7c7220 */ /* 0x000fc80000410000 */
[----:B------:R-:W-:Y:S02]  /*4e00*/  @P4 FADD.FTZ R124, R124, R125 ;  /* 0x0000007d7c7c4221 */ /* 0x000fe40000010000 */
.L_x_849:
[----:B------:R-:W-:Y:S05]  /*4e10*/  BSYNC B0 ;  /* 0x0000000000007941 */ /* 0x000fea0003800000 */
.L_x_847:
        /* <DEDUP_REMOVED lines=14> */
.L_x_851:
[----:B0-----:R-:W-:Y:S02]  /*4f00*/  ISETP.NE.AND P5, PT, R27, RZ, PT ;  /* 0x000000ff1b00720c */ /* 0x001fe40003fa5270 */
[----:B------:R-:W-:Y:S02]  /*4f10*/  @P4 PRMT R125, RZ, 0x5410, R115 ;  /* 0x00005410ff7d4816 */ /* 0x000fe40000000073 */
[----:B------:R-:W-:-:S05]  /*4f20*/  FSEL R124, R129, RZ, !P5 ;  /* 0x000000ff817c7208 */ /* 0x000fca0006800000 */
[----:B------:R-:W-:-:S04]  /*4f30*/  FFMA.FTZ R124, R184, R131, R124 ;  /* 0x00000083b87c7223 */ /* 0x000fc8000001007c */
[----:B------:R-:W-:-:S04]  /*4f40*/  FADD.FTZ R124, R133, -R124 ;  /* 0x8000007c857c7221 */ /* 0x000fc80000010000 */
[----:B------:R-:W-:-:S04]  /*4f50*/  FMUL.FTZ R124, R157, R124 ;  /* 0x0000007c9d7c7220 */ /* 0x000fc80000410000 */
[----:B------:R-:W-:Y:S02]  /*4f60*/  @P4 FADD.FTZ R124, R124, R125 ;  /* 0x0000007d7c7c4221 */ /* 0x000fe40000010000 */
.L_x_852:
[----:B------:R-:W-:Y:S05]  /*4f70*/  BSYNC B0 ;  /* 0x0000000000007941 */ /* 0x000fea0003800000 */
.L_x_850:
        /* <DEDUP_REMOVED lines=14> */
.L_x_854:
[----:B0-----:R-:W-:Y:S02]  /*5060*/  ISETP.NE.AND P2, PT, R27, RZ, PT ;  /* 0x000000ff1b00720c */ /* 0x001fe40003f45270 */
[----:B------:R-:W-:Y:S02]  /*5070*/  @P4 PRMT R125, RZ, 0x7610, R115 ;  /* 0x00007610ff7d4816 */ /* 0x000fe40000000073 */
[----:B------:R-:W-:-:S05]  /*5080*/  FSEL R124, R129, RZ, !P2 ;  /* 0x000000ff817c7208 */ /* 0x000fca0005000000 */
[----:B------:R-:W-:-:S04]  /*5090*/  FFMA.FTZ R124, R132, R131, R124 ;  /* 0x00000083847c7223 */ /* 0x000fc8000001007c */
[----:B------:R-:W-:-:S04]  /*50a0*/  FADD.FTZ R124, R135, -R124 ;  /* 0x8000007c877c7221 */ /* 0x000fc80000010000 */
[----:B------:R-:W-:-:S04]  /*50b0*/  FMUL.FTZ R124, R157, R124 ;  /* 0x0000007c9d7c7220 */ /* 0x000fc80000410000 */
[----:B------:R-:W-:Y:S02]  /*50c0*/  @P4 FADD.FTZ R124, R124, R125 ;  /* 0x0000007d7c7c4221 */ /* 0x000fe40000010000 */
.L_x_855:
[----:B------:R-:W-:Y:S05]  /*50d0*/  BSYNC B0 ;  /* 0x0000000000007941 */ /* 0x000fea0003800000 */
.L_x_853:
[----:B------:R-:W-:Y:S01]  /*50e0*/  @P3 FMUL.FTZ R125, R124, c[0x0][0x1ec] ;  /* 0x00007b007c7d3a20 */ /* 0x000fe20000410000 */
[----:B------:R-:W-:Y:S01]  /*50f0*/  @P3 LOP3.LUT P2, RZ, R165, 0xff000000, RZ, 0xc0, !PT ;  /* 0xff000000a5ff3812 */ /* 0x000fe2000784c0ff */
[----:B------:R-:W-:Y:S01]  /*5100*/  @P0 IMAD.MOV.U32 R159, RZ, RZ, 0x10 ;  /* 0x00000010ff9f0424 */ /* 0x000fe200078e00ff */
[----:B------:R-:W-:Y:S01]  /*5110*/  @P3 IADD3 R128, R128, 0x180, RZ ;  /* 0x0000018080803810 */ /* 0x000fe20007ffe0ff */
[----:B------:R-:W-:Y:S01]  /*5120*/  @P3 FMUL.FTZ R125, R125, c[0x0][0x1e8] ;  /* 0x00007a007d7d3a20 */ /* 0x000fe20000410000 */
[----:B------:R-:W-:Y:S01]  /*5130*/  @P3 MOV R129, 0x10 ;  /* 0x0000001000813802 */ /* 0x000fe20000000f00 */
[----:B------:R-:W-:Y:S01]  /*5140*/  @P0 IMAD.WIDE.U32 R158, R158, R159, c[0x0][0x258] ;  /* 0x000096009e9e0625 */ /* 0x000fe200078e009f */
[----:B------:R-:W-:Y:S02]  /*5150*/  @P0 F2FP.BF16.PACK_AB R126, RZ, R124 ;  /* 0x0000007cff7e023e */ /* 0x000fe400000010ff */
[----:B------:R-:W-:Y:S02]  /*5160*/  @P3 FSEL R125, R125, RZ, P2 ;  /* 0x000000ff7d7d3208 */ /* 0x000fe40001000000 */
[----:B------:R-:W-:-:S02]  /*5170*/  @P0 PRMT R119, R119, 0x5410, R126 ;  /* 0x0000541077770816 */ /* 0x000fc4000000007e */
[----:B------:R-:W-:Y:S01]  /*5180*/  @P3 F2FP.BF16.PACK_AB R127, RZ, R125 ;  /* 0x0000007dff7f323e */ /* 0x000fe200000010ff */
[----:B------:R-:W-:Y:S02]  /*5190*/  @P3 IMAD.WIDE.U32 R124, R128, R129, c[0x0][0x248] ;  /* 0x00009200807c3625 */ /* 0x000fe400078e0081 */
[----:B------:R1:W-:Y:S01]  /*51a0*/  @P0 STG.E.128 [R158.64], R116 ;  /* 0x000000749e000986 */ /* 0x0003e2000c101d04 */
[----:B------:R-:W-:Y:S02]  /*51b0*/  @P3 PRMT R123, R123, 0x5410, R127 ;  /* 0x000054107b7b3816 */ /* 0x000fe4000000007f */
[----:B------:R-:W-:-:S03]  /*51c0*/  LOP3.LUT P0, RZ, R28, 0xff, RZ, 0xc0, !PT ;  /* 0x000000ff1cff7812 */ /* 0x000fc6000780c0ff */
[----:B------:R1:W-:Y:S01]  /*51d0*/  @P3 STG.E.128 [R124.64], R120 ;  /* 0x000000787c003986 */ /* 0x0003e2000c101d04 */
[----:B------:R-:W-:Y:S01]  /*51e0*/  SEL R28, RZ, 0x1, P0 ;  /* 0x00000001ff1c7807 */ /* 0x000fe20000000000 */
[----:B01----:R-:W-:Y:S01]  /*51f0*/  @P1 CALL.REL.NOINC `(.L_x_754) ;  /* 0x0000001000001944 */ /* 0x003fe20003c00000 */
[----:B------:R-:W-:Y:S05]  /*5200*/  BRA `(.L_x_856) ;  /* 0xffffb51000007947 */ /* 0x000fea000383ffff */
.L_x_754:
[----:B------:R-:W0:Y:S01]  /*5210*/  S2UR UR6, SR_CTAID.X ;  /* 0x00000000000679c3 */ /* 0x000e220000002500 */
[C---:B------:R-:W-:Y:S01]  /*5220*/  LOP3.LUT R3, R0.reuse, 0x7f, RZ, 0xc0, !PT ;  /* 0x0000007f00037812 */ /* 0x040fe200078ec0ff */
[----:B------:R-:W-:Y:S01]  /*5230*/  IMAD.MOV.U32 R5, RZ, RZ, 0x20 ;  /* 0x00000020ff057424 */ /* 0x000fe200078e00ff */
[----:B0-----:R-:W-:-:S05]  /*5240*/  LEA.HI R2, R0, UR6, RZ, 0x19 ;  /* 0x0000000600027c11 */ /* 0x001fca000f8fc8ff */
        /* <DEDUP_REMOVED lines=21> */
.L_x_758:
[----:B------:R-:W-:Y:S01]  /*53a0*/  HFMA2.MMA R216, -RZ, RZ, 0, 1.847743988037109375e-06 ;  /* 0x0000001fffd87435 */ /* 0x000fe200000001ff */
[----:B------:R-:W-:Y:S01]  /*53b0*/  MOV R130, R128 ;  /* 0x0000008000827202 */ /* 0x000fe20000000f00 */
[----:B------:R-:W-:Y:S01]  /*53c0*/  IMAD.MOV.U32 R173, RZ, RZ, 0x10 ;  /* 0x00000010ffad7424 */ /* 0x000fe200078e00ff */
[----:B------:R-:W-:Y:S01]  /*53d0*/  MOV R124, 0x5400 ;  /* 0x00005400007c7802 */ /* 0x000fe20000000f00 */
[----:B------:R-:W-:-:S02]  /*53e0*/  IMAD.MOV.U32 R219, RZ, RZ, -0x1 ;  /* 0xffffffffffdb7424 */ /* 0x000fc400078e00ff */
[----:B0-----:R-:W-:Y:S05]  /*53f0*/  CALL.REL.NOINC `($__internal_13_$__cuda_sm70_shflsync_down_p) ;  /* 0x0000046000007944 */ /* 0x001fea0003c00000 */
[----:B-1----:R-:W-:Y:S01]  /*5400*/  MOV R127, R130 ;  /* 0x00000082007f7202 */ /* 0x002fe20000000f00 */
[----:B0-----:R-:W-:Y:S05]  /*5410*/  BRA `(.L_x_857) ;  /* 0xffffcc9000007947 */ /* 0x001fea000383ffff */
.L_x_759:
[----:B------:R-:W-:Y:S01]  /*5420*/  HFMA2.MMA R173, -RZ, RZ, 0, 9.5367431640625e-07 ;  /* 0x00000010ffad7435 */ /* 0x000fe200000001ff */
[----:B------:R-:W-:Y:S01]  /*5430*/  IMAD.MOV.U32 R130, RZ, RZ, R129 ;  /* 0x000000ffff827224 */ /* 0x000fe200078e0081 */
[----:B------:R-:W-:Y:S01]  /*5440*/  MOV R219, 0xffffffff ;  /* 0xffffffff00db7802 */ /* 0x000fe20000000f00 */
[----:B------:R-:W-:Y:S01]  /*5450*/  IMAD.MOV.U32 R216, RZ, RZ, 0x1f ;  /* 0x0000001fffd87424 */ /* 0x000fe200078e00ff */
[----:B------:R-:W-:-:S02]  /*5460*/  MOV R124, 0x5480 ;  /* 0x00005480007c7802 */ /* 0x000fc40000000f00 */
[----:B012---:R-:W-:Y:S05]  /*5470*/  CALL.REL.NOINC `($__internal_13_$__cuda_sm70_shflsync_down_p) ;  /* 0x000003e000007944 */ /* 0x007fea0003c00000 */
[----:B------:R-:W-:Y:S01]  /*5480*/  FADD.FTZ R128, R127, R128 ;  /* 0x000000807f807221 */ /* 0x000fe20000010000 */
[----:B0-----:R-:W-:Y:S01]  /*5490*/  HFMA2.MMA R216, -RZ, RZ, 0, 1.847743988037109375e-06 ;  /* 0x0000001fffd87435 */ /* 0x001fe200000001ff */
[----:B-1----:R-:W-:Y:S01]  /*54a0*/  FADD.FTZ R129, R129, R130 ;  /* 0x0000008281817221 */ /* 0x002fe20000010000 */
[----:B------:R-:W-:Y:S01]  /*54b0*/  MOV R124, 0x5500 ;  /* 0x00005500007c7802 */ /* 0x000fe20000000f00 */
[----:B------:R-:W-:Y:S01]  /*54c0*/  IMAD.MOV.U32 R173, RZ, RZ, 0x8 ;  /* 0x00000008ffad7424 */ /* 0x000fe200078e00ff */
[----:B------:R-:W-:Y:S01]  /*54d0*/  MOV R130, R128 ;  /* 0x0000008000827202 */ /* 0x000fe20000000f00 */
[----:B------:R-:W-:-:S02]  /*54e0*/  IMAD.MOV.U32 R219, RZ, RZ, -0x1 ;  /* 0xffffffffffdb7424 */ /* 0x000fc400078e00ff */
[----:B------:R-:W-:Y:S05]  /*54f0*/  CALL.REL.NOINC `($__internal_13_$__cuda_sm70_shflsync_down_p) ;  /* 0x0000036000007944 */ /* 0x000fea0003c00000 */
[----:B0-----:R-:W-:Y:S01]  /*5500*/  HFMA2.MMA R216, -RZ, RZ, 0, 1.847743988037109375e-06 ;  /* 0x0000001fffd87435 */ /* 0x001fe200000001ff */
[----:B-1----:R-:W-:Y:S01]  /*5510*/  IMAD.MOV.U32 R127, RZ, RZ, R130 ;  /* 0x000000ffff7f7224 */ /* 0x002fe200078e0082 */
[----:B------:R-:W-:Y:S01]  /*5520*/  MOV R130, R129 ;  /* 0x0000008100827202 */ /* 0x000fe20000000f00 */
[----:B------:R-:W-:Y:S01]  /*5530*/  IMAD.MOV.U32 R173, RZ, RZ, 0x8 ;  /* 0x00000008ffad7424 */ /* 0x000fe200078e00ff */
[----:B------:R-:W-:Y:S01]  /*5540*/  MOV R124, 0x5570 ;  /* 0x00005570007c7802 */ /* 0x000fe20000000f00 */
[----:B------:R-:W-:-:S02]  /*5550*/  IMAD.MOV.U32 R219, RZ, RZ, -0x1 ;  /* 0xffffffffffdb7424 */ /* 0x000fc400078e00ff */
[----:B------:R-:W-:Y:S05]  /*5560*/  CALL.REL.NOINC `($__internal_13_$__cuda_sm70_shflsync_down_p) ;  /* 0x000002f000007944 */ /* 0x000fea0003c00000 */
[----:B------:R-:W-:Y:S01]  /*5570*/  FADD.FTZ R128, R127, R128 ;  /* 0x000000807f807221 */ /* 0x000fe20000010000 */
[----:B0-----:R-:W-:Y:S01]  /*5580*/  MOV R173, 0x4 ;  /* 0x0000000400ad7802 */ /* 0x001fe20000000f00 */
[----:B-1----:R-:W-:Y:S01]  /*5590*/  FADD.FTZ R129, R129, R130 ;  /* 0x0000008281817221 */ /* 0x002fe20000010000 */
[----:B------:R-:W-:Y:S01]  /*55a0*/  MOV R219, 0xffffffff ;  /* 0xffffffff00db7802 */ /* 0x000fe20000000f00 */
[----:B------:R-:W-:Y:S01]  /*55b0*/  IMAD.MOV.U32 R216, RZ, RZ, 0x1f ;  /* 0x0000001fffd87424 */ /* 0x000fe200078e00ff */
[----:B------:R-:W-:Y:S01]  /*55c0*/  MOV R124, 0x55f0 ;  /* 0x000055f0007c7802 */ /* 0x000fe20000000f00 */
[----:B------:R-:W-:-:S02]  /*55d0*/  IMAD.MOV.U32 R130, RZ, RZ, R128 ;  /* 0x000000ffff827224 */ /* 0x000fc400078e0080 */
[----:B------:R-:W-:Y:S05]  /*55e0*/  CALL.REL.NOINC `($__internal_13_$__cuda_sm70_shflsync_down_p) ;  /* 0x0000027000007944 */ /* 0x000fea0003c00000 */
[----:B0-----:R-:W-:Y:S01]  /*55f0*/  HFMA2.MMA R173, -RZ, RZ, 0, 2.384185791015625e-07 ;  /* 0x00000004ffad7435 */ /* 0x001fe200000001ff */
[----:B-1----:R-:W-:Y:S01]  /*5600*/  MOV R127, R130 ;  /* 0x00000082007f7202 */ /* 0x002fe20000000f00 */
[----:B------:R-:W-:Y:S01]  /*5610*/  IMAD.MOV.U32 R130, RZ, RZ, R129 ;  /* 0x000000ffff827224 */ /* 0x000fe200078e0081 */
[----:B------:R-:W-:Y:S01]  /*5620*/  MOV R219, 0xffffffff ;  /* 0xffffffff00db7802 */ /* 0x000fe20000000f00 */
[----:B------:R-:W-:Y:S01]  /*5630*/  IMAD.MOV.U32 R216, RZ, RZ, 0x1f ;  /* 0x0000001fffd87424 */ /* 0x000fe200078e00ff */
[----:B------:R-:W-:-:S02]  /*5640*/  MOV R124, 0x5660 ;  /* 0x00005660007c7802 */ /* 0x000fc40000000f00 */
[----:B------:R-:W-:Y:S05]  /*5650*/  CALL.REL.NOINC `($__internal_13_$__cuda_sm70_shflsync_down_p) ;  /* 0x0000020000007944 */ /* 0x000fea0003c00000 */
        /* <DEDUP_REMOVED lines=23> */
[----:B0-----:R-:W-:Y:S01]  /*57d0*/  HFMA2.MMA R173, -RZ, RZ, 0, 5.9604644775390625e-08 ;  /* 0x00000001ffad7435 */ /* 0x001fe200000001ff */
[----:B-1----:R-:W-:Y:S01]  /*57e0*/  MOV R172, R130 ;  /* 0x0000008200ac7202 */ /* 0x002fe20000000f00 */
[----:B------:R-:W-:Y:S01]  /*57f0*/  IMAD.MOV.U32 R130, RZ, RZ, R131 ;  /* 0x000000ffff827224 */ /* 0x000fe200078e0083 */
[----:B------:R-:W-:Y:S01]  /*5800*/  MOV R219, 0xffffffff ;  /* 0xffffffff00db7802 */ /* 0x000fe20000000f00 */
[----:B------:R-:W-:Y:S01]  /*5810*/  IMAD.MOV.U32 R216, RZ, RZ, 0x1f ;  /* 0x0000001fffd87424 */ /* 0x000fe200078e00ff */
[----:B------:R-:W-:-:S02]  /*5820*/  MOV R124, 0x5840 ;  /* 0x00005840007c7802 */ /* 0x000fc40000000f00 */
[----:B------:R-:W-:Y:S05]  /*5830*/  CALL.REL.NOINC `($__internal_13_$__cuda_sm70_shflsync_down_p) ;  /* 0x0000002000007944 */ /* 0x000fea0003c00000 */
[----:B-1----:R-:W-:Y:S01]  /*5840*/  IMAD.MOV.U32 R124, RZ, RZ, R130 ;  /* 0x000000ffff7c7224 */ /* 0x002fe200078e0082 */
[----:B0-----:R-:W-:Y:S05]  /*5850*/  BRA `(.L_x_858) ;  /* 0xffffc97000007947 */ /* 0x001fea000383ffff */
        .weak           $__internal_13_$__cuda_sm70_shflsync_down_p
        .type           $__internal_13_$__cuda_sm70_shflsync_down_p,@function
        .size           $__internal_13_$__cuda_sm70_shflsync_down_p,(.L_x_11747 - $__internal_13_$__cuda_sm70_shflsync_down_p)
$__internal_13_$__cuda_sm70_shflsync_down_p:
[----:B------:R-:W-:Y:S01]  /*5860*/  HFMA2.MMA R125, -RZ, RZ, 0, 0 ;  /* 0x00000000ff7d7435 */ /* 0x000fe200000001ff */
[----:B------:R-:W-:Y:S04]  /*5870*/  WARPSYNC R219 ;  /* 0x000000db00007348 */ /* 0x000fe80003800000 */
[----:B------:R0:W1:Y:S01]  /*5880*/  SHFL.DOWN PT, R130, R130, R173, R216 ;  /* 0x080000ad82827389 */ /* 0x00006200000e00d8 */
[----:B------:R-:W-:Y:S05]  /*5890*/  RET.REL.NODEC R124 `(_ZN10layer_norm13ln_bwd_kernelINS_13Kernel_traitsI13__nv_bfloat16S2_S2_S2_fjLj4096ELj1ELj1ELj4ELj16ENS_18Kernel_traits_baseILj4096ES2_S2_S2_S2_fjLj128EEEEELb1ELb0ELb1ELb1EEEvNS_9BwdParamsE) ;  /* 0xffffa7607c007950 */ /* 0x000fea0003c3ffff */
.L_x_859:
        /* <DEDUP_REMOVED lines=14> */
.L_x_11747:


//--------------------- .text._ZN10layer_norm13ln_bwd_kernelINS_13Kernel_traitsI13__nv_bfloat16S2_S2_S2_fjLj4096ELj1ELj1ELj4ELj16ENS_18Kernel_traits_baseILj4096ES2_S2_S2_S2_fjLj128EEEEELb1ELb1ELb0ELb0EEEvNS_9BwdParamsE --------------------------
	.section	.text._ZN10layer_norm13ln_bwd_kernelINS_13Kernel_traitsI13__nv_bfloat16S2_S2_S2_fjLj4096ELj1ELj1ELj4ELj16ENS_18Kernel_traits_baseILj4096ES2_S2_S2_S2_fjLj128EEEEELb1ELb1ELb0ELb0EEEvNS_9BwdParamsE,"ax",@progbits
	.sectioninfo	@"SHI_REGISTERS=255"
	.align	128
        .global         _ZN10layer_norm13ln_bwd_kernelINS_13Kernel_traitsI13__nv_bfloat16S2_S2_S2_fjLj4096ELj1ELj1ELj4ELj16ENS_18Kernel_traits_baseILj4096ES2_S2_S2_S2_fjLj128EEEEELb1ELb1ELb0ELb0EEEvNS_9BwdParamsE
        .type           _ZN10layer_norm13ln_bwd_kernelINS_13Kernel_traitsI13__nv_bfloat16S2_S2_S2_fjLj4096ELj1ELj1ELj4ELj16ENS_18Kernel_traits_baseILj4096ES2_S2_S2_S2_fjLj128EEEEELb1ELb1ELb0ELb0EEEvNS_9BwdParamsE,@function
        .size           _ZN10layer_norm13ln_bwd_kernelINS_13Kernel_traitsI13__nv_bfloat16S2_S2_S2_fjLj4096ELj1ELj1ELj4ELj16ENS_18Kernel_traits_baseILj4096ES2_S2_S2_S2_fjLj128EEEEELb1ELb1ELb0ELb0EEEvNS_9BwdParamsE,(.L_x_11748 - _ZN10layer_norm13ln_bwd_kernelINS_13Kernel_traitsI13__nv_bfloat16S2_S2_S2_fjLj4096ELj1ELj1ELj4ELj16ENS_18Kernel_traits_baseILj4096ES2_S2_S2_S2_fjLj128EEEEELb1ELb1ELb0ELb0EEEvNS_9BwdParamsE)
        .other          _ZN10layer_norm13ln_bwd_kernelINS_13Kernel_traitsI13__nv_bfloat16S2_S2_S2_fjLj4096ELj1ELj1ELj4ELj16ENS_18Kernel_traits_baseILj4096ES2_S2_S2_S2_fjLj128EEEEELb1ELb1ELb0ELb0EEEvNS_9BwdParamsE,@"STO_CUDA_ENTRY STV_DEFAULT"
_ZN10layer_norm13ln_bwd_kernelINS_13Kernel_traitsI13__nv_bfloat16S2_S2_S2_fjLj4096ELj1ELj1ELj4ELj16ENS_18Kernel_traits_baseILj4096ES2_S2_S2_S2_fjLj128EEEEELb1ELb1ELb0ELb0EEEvNS_9BwdParamsE:
.text._ZN10layer_norm13ln_bwd_kernelINS_13Kernel_traitsI13__nv_bfloat16S2_S2_S2_fjLj4096ELj1ELj1ELj4ELj16ENS_18Kernel_traits_baseILj4096ES2_S2_S2_S2_fjLj128EEEEELb1ELb1ELb0ELb0EEEvNS_9BwdParamsE:
        /* <DEDUP_REMOVED lines=21> */
[----:B------:R-:W0:Y:S01]  /*0150*/  S2UR UR6, SR_CTAID.X ;  /* 0x00000000000679c3 */ /* 0x000e220000002500 */
[----:B------:R0:W5:Y:S03]  /*0160*/  @P0 LDG.E.128 R140, [R2.64] ;  /* 0x00000004028c0981 */ /* 0x000166000c1e1d00 */
[CC--:B------:R-:W-:Y:S01]  /*0170*/  @P1 IMAD.WIDE.U32 R38, R36.reuse, R41.reuse, c[0x0][0x1b0] ;  /* 0x00006c0024261625 */ /* 0x0c0fe200078e0029 */
[----:B------:R1:W5:Y:S03]  /*0180*/  @P0 LDG.E.128 R16, [R32.64] ;  /* 0x0000000420100981 */ /* 0x000366000c1e1d00 */
[C---:B------:R-:W-:Y:S01]  /*0190*/  @P1 IMAD.WIDE.U32 R40, R36.reuse, R41, c[0x0][0x1c8] ;  /* 0x0000720024281625 */ /* 0x040fe200078e0029 */
[----:B------:R-:W-:Y:S01]  /*01a0*/  @P1 IADD3 R36, R36, 0x80, RZ ;  /* 0x0000008024241810 */ /* 0x000fe20007ffe0ff */
[----:B------:R1:W5:Y:S04]  /*01b0*/  @P1 LDG.E.128 R28, [R38.64] ;  /* 0x00000004261c1981 */ /* 0x000368000c1e1d00 */
[CC--:B------:R-:W-:Y:S01]  /*01c0*/  @P2 IMAD.WIDE.U32 R42, R36.reuse, R45.reuse, c[0x0][0x1b0] ;  /* 0x00006c00242a2625 */ /* 0x0c0fe200078e002d */
[----:B------:R1:W5:Y:S03]  /*01d0*/  @P1 LDG.E.128 R12, [R40.64] ;  /* 0x00000004280c1981 */ /* 0x000366000c1e1d00 */
[C---:B------:R-:W-:Y:S01]  /*01e0*/  @P2 IMAD.WIDE.U32 R44, R36.reuse, R45, c[0x0][0x1c8] ;  /* 0x00007200242c2625 */ /* 0x040fe200078e002d */
[----:B------:R-:W-:Y:S01]  /*01f0*/  @P2 IADD3 R36, R36, 0x80, RZ ;  /* 0x0000008024242810 */ /* 0x000fe20007ffe0ff */
[----:B------:R1:W5:Y:S04]  /*0200*/  @P2 LDG.E.128 R24, [R42.64] ;  /* 0x000000042a182981 */ /* 0x000368000c1e1d00 */
[-C--:B------:R-:W-:Y:S01]  /*0210*/  @P3 IMAD.WIDE.U32 R34, R36, R37.reuse, c[0x0][0x1b0] ;  /* 0x00006c0024223625 */ /* 0x080fe200078e0025 */
[----:B0-----:R-:W-:Y:S01]  /*0220*/  LEA.HI R2, R46, UR6, RZ, 0x19 ;  /* 0x000000062e027c11 */ /* 0x001fe2000f8fc8ff */
[----:B------:R0:W5:Y:S02]  /*0230*/  @P2 LDG.E.128 R8, [R44.64] ;  /* 0x000000042c082981 */ /* 0x000164000c1e1d00 */
[----:B------:R-:W-:-:S02]  /*0240*/  @P3 IMAD.WIDE.U32 R36, R36, R37, c[0x0][0x1c8] ;  /* 0x0000720024243625 */ /* 0x000fc400078e0025 */
[----:B------:R1:W5:Y:S04]  /*0250*/  @P3 LDG.E.128 R20, [R34.64] ;  /* 0x0000000422143981 */ /* 0x000368000c1e1d00 */
        /* <DEDUP_REMOVED lines=48> */
[----:B0-----:R-:W-:Y:S01]  /*0560*/  CS2R R44, SRZ ;  /* 0x00000000002c7805 */ /* 0x001fe2000001ff00 */
[----:B------:R-:W-:Y:S01]  /*0570*/  CS2R R46, SRZ ;  /* 0x00000000002e7805 */ /* 0x000fe2000001ff00 */
[----:B------:R-:W-:Y:S05]  /*0580*/  @P4 BRA `(.L_x_860) ;  /* 0x000047a000004947 */ /* 0x000fea0003800000 */
[--C-:B-1---5:R-:W-:Y:S01]  /*0590*/  PRMT R32, RZ, 0x5410, R140.reuse ;  /* 0x00005410ff207816 */ /* 0x122fe2000000008c */
        /* <DEDUP_REMOVED lines=25> */
[----:B------:R-:W-:Y:S01]  /*0730*/  STL [R1+0x2c], R32 ;  /* 0x00002c2001007387 */ /* 0x000fe20000100800 */
[----:B------:R-:W-:-:S02]  /*0740*/  PRMT R236, RZ, 0x7610, R22 ;  /* 0x00007610ffec7816 */ /* 0x000fc40000000016 */
[--C-:B--2---:R-:W-:Y:S01]  /*0750*/  PRMT R0, RZ, 0x5410, R28.reuse ;  /* 0x00005410ff007816 */ /* 0x104fe2000000001c */
[----:B------:R0:W-:Y:S01]  /*0760*/  STL [R1+0x28], R3 ;  /* 0x0000280301007387 */ /* 0x0001e20000100800 */
[----:B------:R-:W-:Y:S02]  /*0770*/  PRMT R28, RZ, 0x7610, R28 ;  /* 0x00007610ff1c7816 */ /* 0x000fe4000000001c */
[--C-:B------:R-:W-:Y:S01]  /*0780*/  PRMT R235, RZ, 0x5410, R23.reuse ;  /* 0x00005410ffeb7816 */ /* 0x100fe20000000017 */
[----:B------:R1:W-:Y:S01]  /*0790*/  STL [R1+0x24], R0 ;  /* 0x0000240001007387 */ /* 0x0003e20000100800 */
[----:B------:R-:W-:Y:S02]  /*07a0*/  PRMT R234, RZ, 0x7610, R23 ;  /* 0x00007610ffea7816 */ /* 0x000fe40000000017 */
[--C-:B------:R-:W-:Y:S01]  /*07b0*/  PRMT R233, RZ, 0x5410, R16.reuse ;  /* 0x00005410ffe97816 */ /* 0x100fe20000000010 */
        /* <DEDUP_REMOVED lines=10> */
[----:B------:R-:W-:Y:S01]  /*0860*/  PRMT R228, RZ, 0x7610, R18 ;  /* 0x00007610ffe47816 */ /* 0x000fe20000000012 */
[----:B------:R2:W-:Y:S01]  /*0870*/  STL [R1+0x14], R28 ;  /* 0x0000141c01007387 */ /* 0x0005e20000100800 */
[--C-:B------:R-:W-:Y:S02]  /*0880*/  PRMT R227, RZ, 0x5410, R19.reuse ;  /* 0x00005410ffe37816 */ /* 0x100fe40000000013 */
[----:B0-----:R-:W-:Y:S02]  /*0890*/  PRMT R3, RZ, 0x7610, R30 ;  /* 0x00007610ff037816 */ /* 0x001fe4000000001e */
[----:B------:R-:W-:Y:S02]  /*08a0*/  PRMT R226, RZ, 0x7610, R19 ;  /* 0x00007610ffe27816 */ /* 0x000fe40000000013 */
[----:B-1----:R-:W-:Y:S01]  /*08b0*/  PRMT R0, RZ, 0x5410, R31 ;  /* 0x00005410ff007816 */ /* 0x002fe2000000001f */
[----:B------:R0:W-:Y:S01]  /*08c0*/  STL [R1+0x10], R3 ;  /* 0x0000100301007387 */ /* 0x0001e20000100800 */
[----:B------:R-:W-:-:S02]  /*08d0*/  PRMT R225, RZ, 0x5410, R12 ;  /* 0x00005410ffe17816 */ /* 0x000fc4000000000c */
[----:B--2---:R-:W-:Y:S01]  /*08e0*/  PRMT R28, RZ, 0x7610, R31 ;  /* 0x00007610ff1c7816 */ /* 0x004fe2000000001f */
[----:B------:R1:W-:Y:S01]  /*08f0*/  STL [R1+0xc], R0 ;  /* 0x00000c0001007387 */ /* 0x0003e20000100800 */
[----:B------:R-:W-:Y:S02]  /*0900*/  PRMT R224, RZ, 0x7610, R12 ;  /* 0x00007610ffe07816 */ /* 0x000fe4000000000c */
[--C-:B------:R-:W-:Y:S01]  /*0910*/  PRMT R223, RZ, 0x5410, R13.reuse ;  /* 0x00005410ffdf7816 */ /* 0x100fe2000000000d */
[----:B------:R2:W-:Y:S01]  /*0920*/  STL [R1+0x8], R28 ;  /* 0x0000081c01007387 */ /* 0x0005e20000100800 */
[----:B------:R-:W-:Y:S02]  /*0930*/  PRMT R222, RZ, 0x7610, R13 ;  /* 0x00007610ffde7816 */ /* 0x000fe4000000000d */
[----:B0-----:R-:W-:Y:S02]  /*0940*/  PRMT R3, RZ, 0x5410, R24 ;  /* 0x00005410ff037816 */ /* 0x001fe40000000018 */
[----:B------:R-:W-:-:S02]  /*0950*/  PRMT R221, RZ, 0x5410, R14 ;  /* 0x00005410ffdd7816 */ /* 0x000fc4000000000e */
[----:B-1----:R-:W-:Y:S01]  /*0960*/  PRMT R0, RZ, 0x7610, R24 ;  /* 0x00007610ff007816 */ /* 0x002fe20000000018 */
[----:B------:R2:W-:Y:S01]  /*0970*/  STL [R1+0x4], R3 ;  /* 0x0000040301007387 */ /* 0x0005e20000100800 */
[----:B------:R-:W-:Y:S02]  /*0980*/  PRMT R220, RZ, 0x7610, R14 ;  /* 0x00007610ffdc7816 */ /* 0x000fe4000000000e */
[--C-:B------:R-:W-:Y:S01]  /*0990*/  PRMT R219, RZ, 0x5410, R15.reuse ;  /* 0x00005410ffdb7816 */ /* 0x100fe2000000000f */
[----:B------:R2:W-:Y:S01]  /*09a0*/  STL [R1], R0 ;  /* 0x0000000001007387 */ /* 0x0005e20000100800 */
        /* <DEDUP_REMOVED lines=17> */
[----:B--2---:R-:W-:Y:S02]  /*0ac0*/  PRMT R200, RZ, 0x7610, R7 ;  /* 0x00007610ffc87816 */ /* 0x004fe40000000007 */
.L_x_879:
        /* <DEDUP_REMOVED lines=10> */
[----:B------:R-:W4:Y:S01]  /*0b70*/  LDC.U8 R150, c[0x0][0x1f0] ;  /* 0x00007c00ff967b82 */ /* 0x000f220000000000 */
[----:B------:R-:W-:Y:S01]  /*0b80*/  MOV R4, 0x3f800000 ;  /* 0x3f80000000047802 */ /* 0x000fe20000000f00 */
[----:B0-----:R-:W-:-:S05]  /*0b90*/  IMAD.WIDE R148, R2, R3, c[0x0][0x1a8] ;  /* 0x00006a0002947625 */ /* 0x001fca00078e0203 */
[----:B------:R0:W5:Y:S01]  /*0ba0*/  LDG.E R3, [R148.64] ;  /* 0x0000000494037981 */ /* 0x000162000c1e1900 */
[----:B------:R-:W-:Y:S01]  /*0bb0*/  BSSY B0, `(.L_x_861) ;  /* 0x000006c000007945 */ /* 0x000fe20003800000 */
[----:B------:R-:W-:Y:S02]  /*0bc0*/  MOV R191, RZ ;  /* 0x000000ff00bf7202 */ /* 0x000fe40000000f00 */
[----:B------:R-:W-:Y:S02]  /*0bd0*/  MOV R207, RZ ;  /* 0x000000ff00cf7202 */ /* 0x000fe40000000f00 */
[----:B----4-:R-:W-:Y:S02]  /*0be0*/  ISETP.NE.AND P6, PT, R150, RZ, PT ;  /* 0x000000ff9600720c */ /* 0x010fe40003fc5270 */
[----:B--2---:R-:W-:Y:S01]  /*0bf0*/  @P4 PRMT R4, RZ, 0x5410, R0 ;  /* 0x00005410ff044816 */ /* 0x004fe20000000000 */
[----:B------:R-:W-:-:S05]  /*0c00*/  IMAD R0, R2, c[0x0][0x168], RZ ;  /* 0x00005a0002007a24 */ /* 0x000fca00078e02ff */
[----:B0-----:R-:W-:-:S04]  /*0c10*/  SHF.R.S32.HI R148, RZ, 0x1f, R0 ;  /* 0x0000001fff947819 */ /* 0x001fc80000011400 */
[----:B------:R-:W-:Y:S02]  /*0c20*/  LEA.HI R0, R148, R0, RZ, 0x3 ;  /* 0x0000000094007211 */ /* 0x000fe400078f18ff */
[----:B-1----:R-:W-:Y:S02]  /*0c30*/  LOP3.LUT R148, R248, 0x7f, RZ, 0xc0, !PT ;  /* 0x0000007ff8947812 */ /* 0x002fe400078ec0ff */
[----:B---3--:R-:W-:Y:S02]  /*0c40*/  FSEL R190, R190, RZ, !P6 ;  /* 0x000000ffbebe7208 */ /* 0x008fe40007000000 */
[----:B------:R-:W-:-:S04]  /*0c50*/  LEA.HI.SX32 R0, R0, R148, 0x1d ;  /* 0x0000009400007211 */ /* 0x000fc800078feaff */
[----:B------:R-:W-:Y:S01]  /*0c60*/  MOV R208, R0 ;  /* 0x0000000000d07202 */ /* 0x000fe20000000f00 */
[----:B------:R-:W-:Y:S05]  /*0c70*/  @!P0 BRA `(.L_x_862) ;  /* 0x000005f000008947 */ /* 0x000fea0003800000 */
[C---:B------:R-:W-:Y:S01]  /*0c80*/  LEA R8, P4, R0.reuse, c[0x0][0x188], 0x4 ;  /* 0x0000620000087a11 */ /* 0x040fe200078820ff */
[----:B------:R-:W2:Y:S03]  /*0c90*/  LDL R196, [R1+0x44] ;  /* 0x0000440001c47983 */ /* 0x000ea60000100800 */
[----:B------:R-:W-:Y:S01]  /*0ca0*/  LEA.HI.X R9, R0, c[0x0][0x18c], RZ, 0x4, P4 ;  /* 0x0000630000097a11 */ /* 0x000fe200020f24ff */
[----:B------:R-:W3:Y:S04]  /*0cb0*/  LDL R194, [R1+0x40] ;  /* 0x0000400001c27983 */ /* 0x000ee80000100800 */
[----:B------:R-:W4:Y:S04]  /*0cc0*/  LDL R251, [R1+0x38] ;  /* 0x0000380001fb7983 */ /* 0x000f280000100800 */
[----:B------:R-:W2:Y:S01]  /*0cd0*/  LDG.E.128 R8, [R8.64] ;  /* 0x0000000408087981 */ /* 0x000ea2000c1e1d00 */
[----:B------:R-:W-:Y:S01]  /*0ce0*/  HFMA2.MMA R149, -RZ, RZ, 0, 9.5367431640625e-07 ;  /* 0x00000010ff957435 */ /* 0x000fe200000001ff */
[----:B------:R-:W-:-:S02]  /*0cf0*/  ISETP.NE.U32.AND P4, PT, RZ, c[0x0][0x218], PT ;  /* 0x00008600ff007a0c */ /* 0x000fc40003f85070 */
[----:B------:R-:W3:Y:S04]  /*0d00*/  LDL R252, [R1+0x3c] ;  /* 0x00003c0001fc7983 */ /* 0x000ee80000100800 */
[----:B------:R-:W3:Y:S03]  /*0d10*/  LDL R250, [R1+0x34] ;  /* 0x0000340001fa7983 */ /* 0x000ee60000100800 */
[C---:B------:R-:W-:Y:S01]  /*0d20*/  IMAD.WIDE.U32 R148, R0.reuse, R149, c[0x0][0x208] ;  /* 0x0000820000947625 */ /* 0x040fe200078e0095 */
[----:B------:R-:W-:Y:S01]  /*0d30*/  ISETP.NE.AND.EX P4, PT, RZ, c[0x0][0x21c], PT, P4 ;  /* 0x00008700ff007a0c */ /* 0x000fe20003f85340 */
[----:B------:R-:W3:Y:S04]  /*0d40*/  LDL R249, [R1+0x30] ;  /* 0x0000300001f97983 */ /* 0x000ee80000100800 */
[----:B------:R-:W3:Y:S08]  /*0d50*/  LDG.E.128 R148, [R148.64] ;  /* 0x0000000494947981 */ /* 0x000ef0000c1e1d00 */
[----:B------:R-:W-:-:S04]  /*0d60*/  @P4 LEA R12, P5, R0, c[0x0][0x218], 0x4 ;  /* 0x00008600000c4a11 */ /* 0x000fc800078a20ff */
[----:B------:R-:W-:-:S05]  /*0d70*/  @P4 LEA.HI.X R13, R0, c[0x0][0x21c], RZ, 0x4, P5 ;  /* 0x00008700000d4a11 */ /* 0x000fca00028f24ff */
[----:B------:R0:W5:Y:S01]  /*0d80*/  @P4 LDG.E.128 R40, [R12.64] ;  /* 0x000000040c284981 */ /* 0x000162000c1e1d00 */
[----:B------:R-:W-:-:S04]  /*0d90*/  LEA R160, P4, R0, c[0x0][0x190], 0x3 ;  /* 0x0000640000a07a11 */ /* 0x000fc800078818ff */
[----:B------:R-:W-:-:S06]  /*0da0*/  LEA.HI.X R161, R0, c[0x0][0x194], RZ, 0x3, P4 ;  /* 0x0000650000a17a11 */ /* 0x000fcc00020f1cff */
[----:B------:R-:W5:Y:S01]  /*0db0*/  LDG.E.64 R160, [R160.64] ;  /* 0x00000004a0a07981 */ /* 0x000f62000c1e1b00 */
[--C-:B--2---:R-:W-:Y:S02]  /*0dc0*/  PRMT R192, RZ, 0x5410, R8.reuse ;  /* 0x00005410ffc07816 */ /* 0x104fe40000000008 */
[----:B------:R-:W-:Y:S02]  /*0dd0*/  PRMT R7, RZ, 0x7610, R8 ;  /* 0x00007610ff077816 */ /* 0x000fe40000000008 */
[----:B------:R-:W-:Y:S01]  /*0de0*/  PRMT R8, RZ, 0x5410, R9 ;  /* 0x00005410ff087816 */ /* 0x000fe20000000009 */
[C---:B------:R-:W-:Y:S01]  /*0df0*/  FADD.FTZ R192, -R190.reuse, R192 ;  /* 0x000000c0bec07221 */ /* 0x040fe20000010100 */
[--C-:B0-----:R-:W-:Y:S02]  /*0e00*/  PRMT R12, RZ, 0x5410, R10.reuse ;  /* 0x00005410ff0c7816 */ /* 0x101fe4000000000a */
[----:B------:R-:W-:Y:S01]  /*0e10*/  PRMT R13, RZ, 0x7610, R10 ;  /* 0x00007610ff0d7816 */ /* 0x000fe2000000000a */
[----:B------:R-:W-:Y:S01]  /*0e20*/  FADD.FTZ R10, -R190, R7 ;  /* 0x00000007be0a7221 */ /* 0x000fe20000010100 */
[----:B------:R-:W-:-:S02]  /*0e30*/  PRMT R14, RZ, 0x5410, R11 ;  /* 0x00005410ff0e7816 */ /* 0x000fc4000000000b */
[----:B------:R-:W-:Y:S01]  /*0e40*/  PRMT R189, RZ, 0x7610, R11 ;  /* 0x00007610ffbd7816 */ /* 0x000fe2000000000b */
[C---:B------:R-:W-:Y:S01]  /*0e50*/  FADD.FTZ R11, -R190.reuse, R8 ;  /* 0x00000008be0b7221 */ /* 0x040fe20000010100 */
[----:B------:R-:W-:Y:S01]  /*0e60*/  PRMT R191, RZ, 0x7610, R9 ;  /* 0x00007610ffbf7816 */ /* 0x000fe20000000009 */
[C---:B-----5:R-:W-:Y:S02]  /*0e70*/  FMUL.FTZ R7, R3.reuse, R192 ;  /* 0x000000c003077220 */ /* 0x060fe40000410000 */
[----:B------:R-:W2:Y:S01]  /*0e80*/  LDL R192, [R1+0x2c] ;  /* 0x00002c0001c07983 */ /* 0x000ea20000100800 */
[C---:B------:R-:W-:Y:S02]  /*0e90*/  FMUL.FTZ R8, R3.reuse, R10 ;  /* 0x0000000a03087220 */ /* 0x040fe40000410000 */
[----:B------:R-:W-:Y:S02]  /*0ea0*/  FMUL.FTZ R10, R3, R11 ;  /* 0x0000000b030a7220 */ /* 0x000fe40000410000 */
[----:B------:R-:W-:-:S02]  /*0eb0*/  FADD.FTZ R11, -R190, R191 ;  /* 0x000000bfbe0b7221 */ /* 0x000fc40000010100 */
[----:B------:R-:W2:Y:S01]  /*0ec0*/  LDL R191, [R1+0x28] ;  /* 0x0000280001bf7983 */ /* 0x000ea20000100800 */
[--C-:B---3--:R-:W-:Y:S02]  /*0ed0*/  PRMT R9, RZ, 0x5410, R148.reuse ;  /* 0x00005410ff097816 */ /* 0x108fe40000000094 */
[----:B------:R-:W-:Y:S01]  /*0ee0*/  PRMT R197, RZ, 0x5410, R149 ;  /* 0x00005410ffc57816 */ /* 0x000fe20000000095 */
[----:B------:R-:W-:Y:S01]  /*0ef0*/  FMUL.FTZ R11, R3, R11 ;  /* 0x0000000b030b7220 */ /* 0x000fe20000410000 */
[----:B------:R-:W-:Y:S01]  /*0f00*/  PRMT R148, RZ, 0x7610, R148 ;  /* 0x00007610ff947816 */ /* 0x000fe20000000094 */
[----:B------:R-:W-:Y:S01]  /*0f10*/  FADD.FTZ R104, R104, R9 ;  /* 0x0000000968687221 */ /* 0x000fe20000010000 */
[----:B------:R-:W-:Y:S01]  /*0f20*/  PRMT R149, RZ, 0x7610, R149 ;  /* 0x00007610ff957816 */ /* 0x000fe20000000095 */
[-C--:B------:R-:W-:Y:S02]  /*0f30*/  FFMA.FTZ R136, R7, R9.reuse, R136 ;  /* 0x0000000907887223 */ /* 0x080fe40000010088 */
[----:B------:R-:W-:-:S02]  /*0f40*/  FMUL.FTZ R9, R196, R9 ;  /* 0x00000009c4097220 */ /* 0x000fc40000410000 */
[----:B------:R-:W-:Y:S02]  /*0f50*/  FADD.FTZ R105, R105, R148 ;  /* 0x0000009469697221 */ /* 0x000fe40000010000 */
[-C--:B------:R-:W-:Y:S02]  /*0f60*/  FFMA.FTZ R137, R8, R148.reuse, R137 ;  /* 0x0000009408897223 */ /* 0x080fe40000010089 */
[----:B------:R-:W-:Y:S02]  /*0f70*/  FMUL.FTZ R198, R194, R148 ;  /* 0x00000094c2c67220 */ /* 0x000fe40000410000 */
[----:B------:R-:W-:Y:S02]  /*0f80*/  FADD.FTZ R107, R107, R149 ;  /* 0x000000956b6b7221 */ /* 0x000fe40000010000 */
[-C--:B------:R-:W-:Y:S02]  /*0f90*/  FFMA.FTZ R139, R11, R149.reuse, R139 ;  /* 0x000000950b8b7223 */ /* 0x080fe4000001008b */
[----:B----4-:R-:W-:-:S02]  /*0fa0*/  FMUL.FTZ R196, R251, R149 ;  /* 0x00000095fbc47220 */ /* 0x010fc40000410000 */
[----:B------:R-:W-:Y:S02]  /*0fb0*/  FADD.FTZ R148, RZ, R9 ;  /* 0x00000009ff947221 */ /* 0x000fe40000010000 */
[----:B------:R-:W-:Y:S02]  /*0fc0*/  FFMA.FTZ R149, R7, R9, RZ ;  /* 0x0000000907957223 */ /* 0x000fe400000100ff */
[----:B------:R-:W-:Y:S02]  /*0fd0*/  FADD.FTZ R106, R106, R197 ;  /* 0x000000c56a6a7221 */ /* 0x000fe40000010000 */
[-C--:B------:R-:W-:Y:S02]  /*0fe0*/  FFMA.FTZ R138, R10, R197.reuse, R138 ;  /* 0x000000c50a8a7223 */ /* 0x080fe4000001008a */
[----:B------:R-:W-:Y:S02]  /*0ff0*/  FADD.FTZ R12, -R190, R12 ;  /* 0x0000000cbe0c7221 */ /* 0x000fe40000010100 */
[----:B------:R-:W-:-:S02]  /*1000*/  FMUL.FTZ R197, R252, R197 ;  /* 0x000000c5fcc57220 */ /* 0x000fc40000410000 */
[----:B------:R-:W-:Y:S02]  /*1010*/  FADD.FTZ R148, R148, R198 ;  /* 0x000000c694947221 */ /* 0x000fe40000010000 */
[----:B------:R-:W-:Y:S01]  /*1020*/  FFMA.FTZ R149, R8, R198, R149 ;  /* 0x000000c608957223 */ /* 0x000fe20000010095 */
[--C-:B------:R-:W-:Y:S01]  /*1030*/  PRMT R195, RZ, 0x5410, R150.reuse ;  /* 0x00005410ffc37816 */ /* 0x100fe20000000096 */
[----:B------:R-:W-:Y:S02]  /*1040*/  FMUL.FTZ R12, R3, R12 ;  /* 0x0000000c030c7220 */ /* 0x000fe40000410000 */
[----:B------:R-:W-:Y:S02]  /*1050*/  FADD.FTZ R148, R148, R197 ;  /* 0x000000c594947221 */ /* 0x000fe40000010000 */
[----:B------:R-:W-:Y:S01]  /*1060*/  FFMA.FTZ R149, R10, R197, R149 ;  /* 0x000000c50a957223 */ /* 0x000fe20000010095 */
[----:B------:R-:W-:Y:S01]  /*1070*/  PRMT R150, RZ, 0x7610, R150 ;  /* 0x00007610ff967816 */ /* 0x000fe20000000096 */
[----:B------:R-:W-:-:S02]  /*1080*/  FADD.FTZ R100, R100, R195 ;  /* 0x000000c364647221 */ /* 0x000fc40000010000 */
[-C--:B------:R-:W-:Y:S02]  /*1090*/  FFMA.FTZ R132, R12, R195.reuse, R132 ;  /* 0x000000c30c847223 */ /* 0x080fe40000010084 */
[C---:B------:R-:W-:Y:S02]  /*10a0*/  FADD.FTZ R14, -R190.reuse, R14 ;  /* 0x0000000ebe0e7221 */ /* 0x040fe40000010100 */
[----:B------:R-:W-:Y:S02]  /*10b0*/  FADD.FTZ R13, -R190, R13 ;  /* 0x0000000dbe0d7221 */ /* 0x000fe40000010100 */
[----:B------:R-:W-:Y:S02]  /*10c0*/  FMUL.FTZ R195, R250, R195 ;  /* 0x000000c3fac37220 */ /* 0x000fe40000410000 */
[----:B------:R-:W-:Y:S02]  /*10d0*/  FADD.FTZ R148, R148, R196 ;  /* 0x000000c494947221 */ /* 0x000fe40000010000 */
[----:B------:R-:W-:Y:S01]  /*10e0*/  FFMA.FTZ R149, R11, R196, R149 ;  /* 0x000000c40b957223 */ /* 0x000fe20000010095 */
[----:B------:R-:W-:Y:S01]  /*10f0*/  PRMT R193, RZ, 0x5410, R151 ;  /* 0x00005410ffc17816 */ /* 0x000fe20000000097 */
[----:B------:R-:W-:-:S02]  /*1100*/  FMUL.FTZ R14, R3, R14 ;  /* 0x0000000e030e7220 */ /* 0x000fc40000410000 */
[----:B------:R-:W-:Y:S02]  /*1110*/  FMUL.FTZ R13, R3, R13 ;  /* 0x0000000d030d7220 */ /* 0x000fe40000410000 */
[----:B------:R-:W-:Y:S02]  /*1120*/  FMUL.FTZ R194, R249, R150 ;  /* 0x00000096f9c27220 */ /* 0x000fe40000410000 */
[----:B------:R-:W-:Y:S02]  /*1130*/  FADD.FTZ R148, R148, R195 ;  /* 0x000000c394947221 */ /* 0x000fe40000010000 */
[----:B------:R-:W-:Y:S01]  /*1140*/  FFMA.FTZ R149, R12, R195, R149 ;  /* 0x000000c30c957223 */ /* 0x000fe20000010095 */
[----:B------:R-:W-:Y:S01]  /*1150*/  PRMT R151, RZ, 0x7610, R151 ;  /* 0x00007610ff977816 */ /* 0x000fe20000000097 */
[----:B------:R-:W-:Y:S02]  /*1160*/  FADD.FTZ R102, R102, R193 ;  /* 0x000000c166667221 */ /* 0x000fe40000010000 */
[----:B------:R-:W-:-:S02]  /*1170*/  FADD.FTZ R189, -R190, R189 ;  /* 0x000000bdbebd7221 */ /* 0x000fc40000010100 */
[----:B------:R-:W-:Y:S02]  /*1180*/  FFMA.FTZ R134, R14, R193, R134 ;  /* 0x000000c10e867223 */ /* 0x000fe40000010086 */
[----:B------:R-:W-:Y:S02]  /*1190*/  FADD.FTZ R148, R148, R194 ;  /* 0x000000c294947221 */ /* 0x000fe40000010000 */
[----:B------:R-:W-:Y:S01]  /*11a0*/  FFMA.FTZ R149, R13, R194, R149 ;  /* 0x000000c20d957223 */ /* 0x000fe20000010095 */
[----:B------:R-:W-:Y:S01]  /*11b0*/  IADD3 R208, R0, 0x80, RZ ;  /* 0x0000008000d07810 */ /* 0x000fe20007ffe0ff */
[----:B------:R-:W-:Y:S02]  /*11c0*/  FADD.FTZ R101, R101, R150 ;  /* 0x0000009665657221 */ /* 0x000fe40000010000 */
[----:B------:R-:W-:Y:S02]  /*11d0*/  FFMA.FTZ R133, R13, R150, R133 ;  /* 0x000000960d857223 */ /* 0x000fe40000010085 */
[----:B------:R-:W-:-:S02]  /*11e0*/  FADD.FTZ R103, R103, R151 ;  /* 0x0000009767677221 */ /* 0x000fc40000010000 */
[----:B--2---:R-:W-:Y:S02]  /*11f0*/  FMUL.FTZ R193, R192, R193 ;  /* 0x000000c1c0c17220 */ /* 0x004fe40000410000 */
[----:B------:R-:W-:Y:S02]  /*1200*/  FMUL.FTZ R192, R3, R189 ;  /* 0x000000bd03c07220 */ /* 0x000fe40000410000 */
[----:B------:R-:W-:Y:S02]  /*1210*/  FADD.FTZ R148, R148, R193 ;  /* 0x000000c194947221 */ /* 0x000fe40000010000 */
[----:B------:R-:W-:Y:S02]  /*1220*/  FFMA.FTZ R149, R14, R193, R149 ;  /* 0x000000c10e957223 */ /* 0x000fe40000010095 */
[-C--:B------:R-:W-:Y:S02]  /*1230*/  FMUL.FTZ R189, R191, R151.reuse ;  /* 0x00000097bfbd7220 */ /* 0x080fe40000410000 */
[----:B------:R-:W-:-:S02]  /*1240*/  FFMA.FTZ R135, R192, R151, R135 ;  /* 0x00000097c0877223 */ /* 0x000fc40000010087 */
[----:B------:R-:W-:Y:S02]  /*1250*/  FADD.FTZ R191, R148, R189 ;  /* 0x000000bd94bf7221 */ /* 0x000fe40000010000 */
[----:B------:R-:W-:Y:S02]  /*1260*/  FFMA.FTZ R207, R192, R189, R149 ;  /* 0x000000bdc0cf7223 */ /* 0x000fe40000010095 */
.L_x_862:
[----:B------:R-:W-:Y:S05]  /*1270*/  BSYNC B0 ;  /* 0x0000000000007941 */ /* 0x000fea0003800000 */
.L_x_861:
[----:B------:R-:W-:Y:S01]  /*1280*/  BSSY B0, `(.L_x_863) ;  /* 0x0000061000007945 */ /* 0x000fe20003800000 */
[----:B------:R-:W-:Y:S05]  /*1290*/  @!P1 BRA `(.L_x_864) ;  /* 0x000005f000009947 */ /* 0x000fea0003800000 */
[C---:B------:R-:W-:Y:S01]  /*12a0*/  LEA R20, P4, R208.reuse, c[0x0][0x188], 0x4 ;  /* 0x00006200d0147a11 */ /* 0x040fe200078820ff */
[----:B------:R-:W2:Y:S01]  /*12b0*/  LDL R250, [R1+0x24] ;  /* 0x0000240001fa7983 */ /* 0x000ea20000100800 */
[----:B------:R-:W-:Y:S02]  /*12c0*/  MOV R17, 0x10 ;  /* 0x0000001000117802 */ /* 0x000fe40000000f00 */
[C---:B------:R-:W-:Y:S01]  /*12d0*/  LEA.HI.X R21, R208.reuse, c[0x0][0x18c], RZ, 0x4, P4 ;  /* 0x00006300d0157a11 */ /* 0x040fe200020f24ff */
[----:B------:R-:W3:Y:S02]  /*12e0*/  LDL R249, [R1+0x20] ;  /* 0x0000200001f97983 */ /* 0x000ee40000100800 */
[----:B------:R-:W-:-:S02]  /*12f0*/  IMAD.WIDE.U32 R16, R208, R17, c[0x0][0x208] ;  /* 0x00008200d0107625 */ /* 0x000fc400078e0011 */
[----:B------:R-:W4:Y:S04]  /*1300*/  LDL R252, [R1+0x1c] ;  /* 0x00001c0001fc7983 */ /* 0x000f280000100800 */
[----:B------:R-:W2:Y:S04]  /*1310*/  LDG.E.128 R20, [R20.64] ;  /* 0x0000000414147981 */ /* 0x000ea8000c1e1d00 */
[----:B------:R-:W3:Y:S01]  /*1320*/  LDG.E.128 R16, [R16.64] ;  /* 0x0000000410107981 */ /* 0x000ee2000c1e1d00 */
[----:B------:R-:W-:-:S03]  /*1330*/  ISETP.NE.U32.AND P4, PT, RZ, c[0x0][0x218], PT ;  /* 0x00008600ff007a0c */ /* 0x000fc60003f85070 */
[----:B------:R-:W4:Y:S01]  /*1340*/  LDL R251, [R1+0x18] ;  /* 0x0000180001fb7983 */ /* 0x000f220000100800 */
[----:B------:R-:W-:-:S13]  /*1350*/  ISETP.NE.AND.EX P4, PT, RZ, c[0x0][0x21c], PT, P4 ;  /* 0x00008700ff007a0c */ /* 0x000fda0003f85340 */
        /* <DEDUP_REMOVED lines=8> */
[--C-:B---3--:R-:W-:Y:S02]  /*13e0*/  PRMT R150, RZ, 0x5410, R16.reuse ;  /* 0x00005410ff967816 */ /* 0x108fe40000000010 */
[----:B------:R-:W-:Y:S01]  /*13f0*/  PRMT R151, RZ, 0x7610, R16 ;  /* 0x00007610ff977816 */ /* 0x000fe20000000010 */
[C---:B------:R-:W-:Y:S01]  /*1400*/  FADD.FTZ R16, -R190.reuse, R15 ;  /* 0x0000000fbe107221 */ /* 0x040fe20000010100 */
[----:B------:R-:W-:Y:S01]  /*1410*/  PRMT R148, RZ, 0x5410, R21 ;  /* 0x00005410ff947816 */ /* 0x000fe20000000015 */
[----:B------:R-:W-:Y:S01]  /*1420*/  FADD.FTZ R15, -R190, R5 ;  /* 0x00000005be0f7221 */ /* 0x000fe20000010100 */
[--C-:B------:R-:W-:Y:S01]  /*1430*/  PRMT R26, RZ, 0x5410, R23.reuse ;  /* 0x00005410ff1a7816 */ /* 0x100fe20000000017 */
[----:B-----5:R-:W-:Y:S01]  /*1440*/  FMUL.FTZ R5, R3, R16 ;  /* 0x0000001003057220 */ /* 0x020fe20000410000 */
[----:B------:R-:W-:Y:S01]  /*1450*/  PRMT R27, RZ, 0x7610, R23 ;  /* 0x00007610ff1b7816 */ /* 0x000fe20000000017 */
[-C--:B------:R-:W-:Y:S01]  /*1460*/  FMUL.FTZ R16, R250, R150.reuse ;  /* 0x00000096fa107220 */ /* 0x080fe20000410000 */
[--C-:B------:R-:W-:Y:S01]  /*1470*/  PRMT R23, RZ, 0x5410, R18.reuse ;  /* 0x00005410ff177816 */ /* 0x100fe20000000012 */
[----:B------:R-:W2:Y:S01]  /*1480*/  LDL R250, [R1+0x14] ;  /* 0x0000140001fa7983 */ /* 0x000ea20000100800 */
[----:B0-----:R-:W-:Y:S01]  /*1490*/  PRMT R25, RZ, 0x7610, R18 ;  /* 0x00007610ff197816 */ /* 0x001fe20000000012 */
[----:B------:R-:W-:Y:S01]  /*14a0*/  FADD.FTZ R18, -R190, R148 ;  /* 0x00000094be127221 */ /* 0x000fe20000010100 */
[--C-:B------:R-:W-:Y:S01]  /*14b0*/  PRMT R20, RZ, 0x5410, R22.reuse ;  /* 0x00005410ff147816 */ /* 0x100fe20000000016 */
[----:B------:R-:W3:Y:S01]  /*14c0*/  LDL R148, [R1+0x10] ;  /* 0x0000100001947983 */ /* 0x000ee20000100800 */
[----:B------:R-:W-:Y:S01]  /*14d0*/  PRMT R24, RZ, 0x7610, R22 ;  /* 0x00007610ff187816 */ /* 0x000fe20000000016 */
[----:B------:R-:W-:Y:S01]  /*14e0*/  FADD.FTZ R96, R96, R150 ;  /* 0x0000009660607221 */ /* 0x000fe20000010000 */
[--C-:B------:R-:W-:Y:S01]  /*14f0*/  PRMT R149, RZ, 0x5410, R17.reuse ;  /* 0x00005410ff957816 */ /* 0x100fe20000000011 */
[----:B------:R-:W-:Y:S01]  /*1500*/  FFMA.FTZ R128, R5, R150, R128 ;  /* 0x0000009605807223 */ /* 0x000fe20000010080 */
[----:B------:R-:W-:Y:S01]  /*1510*/  PRMT R22, RZ, 0x7610, R17 ;  /* 0x00007610ff167816 */ /* 0x000fe20000000011 */
[----:B------:R-:W-:Y:S01]  /*1520*/  FMUL.FTZ R17, R249, R151 ;  /* 0x00000097f9117220 */ /* 0x000fe20000410000 */
[----:B------:R-:W3:Y:S01]  /*1530*/  LDL R150, [R1+0x8] ;  /* 0x0000080001967983 */ /* 0x000ee20000100800 */
[----:B------:R-:W-:Y:S01]  /*1540*/  PRMT R21, RZ, 0x7610, R21 ;  /* 0x00007610ff157816 */ /* 0x000fe20000000015 */
[----:B------:R-:W-:Y:S01]  /*1550*/  FMUL.FTZ R15, R3, R15 ;  /* 0x0000000f030f7220 */ /* 0x000fe20000410000 */
[--C-:B------:R-:W-:Y:S01]  /*1560*/  PRMT R28, RZ, 0x5410, R19.reuse ;  /* 0x00005410ff1c7816 */ /* 0x100fe20000000013 */
[----:B------:R-:W3:Y:S01]  /*1570*/  LDL R249, [R1+0xc] ;  /* 0x00000c0001f97983 */ /* 0x000ee20000100800 */
[----:B------:R-:W-:Y:S01]  /*1580*/  PRMT R29, RZ, 0x7610, R19 ;  /* 0x00007610ff1d7816 */ /* 0x000fe20000000013 */
[----:B------:R-:W-:-:S02]  /*1590*/  FADD.FTZ R19, -R190, R21 ;  /* 0x00000015be137221 */ /* 0x000fc40000010100 */
[----:B------:R-:W-:Y:S02]  /*15a0*/  FADD.FTZ R191, R191, R16 ;  /* 0x00000010bfbf7221 */ /* 0x000fe40000010000 */
[----:B------:R-:W-:Y:S02]  /*15b0*/  FFMA.FTZ R207, R5, R16, R207 ;  /* 0x0000001005cf7223 */ /* 0x000fe400000100cf */
[----:B------:R-:W-:Y:S02]  /*15c0*/  FADD.FTZ R21, -R190, R20 ;  /* 0x00000014be157221 */ /* 0x000fe40000010100 */
[C---:B------:R-:W-:Y:S02]  /*15d0*/  FMUL.FTZ R19, R3.reuse, R19 ;  /* 0x0000001303137220 */ /* 0x040fe40000410000 */
[----:B------:R-:W-:Y:S02]  /*15e0*/  FMUL.FTZ R18, R3, R18 ;  /* 0x0000001203127220 */ /* 0x000fe40000410000 */
[----:B----4-:R-:W-:-:S02]  /*15f0*/  FMUL.FTZ R20, R252, R149 ;  /* 0x00000095fc147220 */ /* 0x010fc40000410000 */
[----:B------:R-:W-:Y:S02]  /*1600*/  FADD.FTZ R191, R191, R17 ;  /* 0x00000011bfbf7221 */ /* 0x000fe40000010000 */
[----:B------:R-:W-:Y:S02]  /*1610*/  FFMA.FTZ R207, R15, R17, R207 ;  /* 0x000000110fcf7223 */ /* 0x000fe400000100cf */
[----:B------:R-:W-:Y:S02]  /*1620*/  FADD.FTZ R24, -R190, R24 ;  /* 0x00000018be187221 */ /* 0x000fe40000010100 */
[----:B------:R-:W-:Y:S02]  /*1630*/  FADD.FTZ R99, R99, R22 ;  /* 0x0000001663637221 */ /* 0x000fe40000010000 */
[----:B------:R-:W-:Y:S02]  /*1640*/  FMUL.FTZ R21, R3, R21 ;  /* 0x0000001503157220 */ /* 0x000fe40000410000 */
[----:B------:R-:W-:-:S02]  /*1650*/  FFMA.FTZ R131, R19, R22, R131 ;  /* 0x0000001613837223 */ /* 0x000fc40000010083 */
[----:B------:R-:W-:Y:S02]  /*1660*/  FMUL.FTZ R22, R251, R22 ;  /* 0x00000016fb167220 */ /* 0x000fe40000410000 */
[----:B------:R-:W-:Y:S02]  /*1670*/  FADD.FTZ R191, R191, R20 ;  /* 0x00000014bfbf7221 */ /* 0x000fe40000010000 */
[----:B------:R-:W-:Y:S02]  /*1680*/  FFMA.FTZ R207, R18, R20, R207 ;  /* 0x0000001412cf7223 */ /* 0x000fe400000100cf */
[----:B------:R-:W-:Y:S02]  /*1690*/  FMUL.FTZ R24, R3, R24 ;  /* 0x0000001803187220 */ /* 0x000fe40000410000 */
[----:B------:R-:W-:Y:S02]  /*16a0*/  FADD.FTZ R26, -R190, R26 ;  /* 0x0000001abe1a7221 */ /* 0x000fe40000010100 */
[----:B------:R-:W-:-:S02]  /*16b0*/  FADD.FTZ R92, R92, R23 ;  /* 0x000000175c5c7221 */ /* 0x000fc40000010000 */
[----:B------:R-:W-:Y:S02]  /*16c0*/  FFMA.FTZ R124, R21, R23, R124 ;  /* 0x00000017157c7223 */ /* 0x000fe4000001007c */
[----:B------:R-:W-:Y:S02]  /*16d0*/  FADD.FTZ R191, R191, R22 ;  /* 0x00000016bfbf7221 */ /* 0x000fe40000010000 */
[----:B------:R-:W-:Y:S02]  /*16e0*/  FFMA.FTZ R207, R19, R22, R207 ;  /* 0x0000001613cf7223 */ /* 0x000fe400000100cf */
[----:B------:R-:W-:Y:S02]  /*16f0*/  FADD.FTZ R93, R93, R25 ;  /* 0x000000195d5d7221 */ /* 0x000fe40000010000 */
[----:B------:R-:W-:Y:S02]  /*1700*/  FFMA.FTZ R125, R24, R25, R125 ;  /* 0x00000019187d7223 */ /* 0x000fe4000001007d */
[----:B------:R-:W-:-:S02]  /*1710*/  FMUL.FTZ R26, R3, R26 ;  /* 0x0000001a031a7220 */ /* 0x000fc40000410000 */
[----:B------:R-:W-:Y:S02]  /*1720*/  FADD.FTZ R94, R94, R28 ;  /* 0x0000001c5e5e7221 */ /* 0x000fe40000010000 */
[----:B------:R-:W-:Y:S02]  /*1730*/  FFMA.FTZ R126, R26, R28, R126 ;  /* 0x0000001c1a7e7223 */ /* 0x000fe4000001007e */
[----:B------:R-:W-:Y:S01]  /*1740*/  FADD.FTZ R95, R95, R29 ;  /* 0x0000001d5f5f7221 */ /* 0x000fe20000010000 */
[----:B------:R-:W-:Y:S01]  /*1750*/  IADD3 R208, R208, 0x80, RZ ;  /* 0x00000080d0d07810 */ /* 0x000fe20007ffe0ff */
[----:B------:R-:W-:Y:S02]  /*1760*/  FADD.FTZ R97, R97, R151 ;  /* 0x0000009761617221 */ /* 0x000fe40000010000 */
[----:B------:R-:W-:Y:S02]  /*1770*/  FFMA.FTZ R129, R15, R151, R129 ;  /* 0x000000970f817223 */ /* 0x000fe40000010081 */
[----:B------:R-:W-:-:S02]  /*1780*/  FADD.FTZ R98, R98, R149 ;  /* 0x0000009562627221 */ /* 0x000fc40000010000 */
[----:B------:R-:W-:Y:S02]  /*1790*/  FFMA.FTZ R130, R18, R149, R130 ;  /* 0x0000009512827223 */ /* 0x000fe40000010082 */
[----:B--2---:R-:W-:Y:S02]  /*17a0*/  FMUL.FTZ R23, R250, R23 ;  /* 0x00000017fa177220 */ /* 0x004fe40000410000 */
[----:B---3--:R-:W-:Y:S02]  /*17b0*/  FMUL.FTZ R25, R148, R25 ;  /* 0x0000001994197220 */ /* 0x008fe40000410000 */
[----:B------:R-:W-:Y:S02]  /*17c0*/  FADD.FTZ R148, -R190, R27 ;  /* 0x0000001bbe947221 */ /* 0x000fe40000010100 */
[----:B------:R-:W-:Y:S02]  /*17d0*/  FADD.FTZ R191, R191, R23 ;  /* 0x00000017bfbf7221 */ /* 0x000fe40000010000 */
[----:B------:R-:W-:-:S02]  /*17e0*/  FFMA.FTZ R207, R21, R23, R207 ;  /* 0x0000001715cf7223 */ /* 0x000fc400000100cf */
[----:B------:R-:W-:Y:S02]  /*17f0*/  FADD.FTZ R191, R191, R25 ;  /* 0x00000019bfbf7221 */ /* 0x000fe40000010000 */
[----:B------:R-:W-:Y:S02]  /*1800*/  FMUL.FTZ R27, R249, R28 ;  /* 0x0000001cf91b7220 */ /* 0x000fe40000410000 */
[----:B------:R-:W-:Y:S02]  /*1810*/  FMUL.FTZ R28, R3, R148 ;  /* 0x00000094031c7220 */ /* 0x000fe40000410000 */
[----:B------:R-:W-:Y:S02]  /*1820*/  FFMA.FTZ R207, R24, R25, R207 ;  /* 0x0000001918cf7223 */ /* 0x000fe400000100cf */
[-C--:B------:R-:W-:Y:S02]  /*1830*/  FFMA.FTZ R127, R28, R29.reuse, R127 ;  /* 0x0000001d1c7f7223 */ /* 0x080fe4000001007f */
[----:B------:R-:W-:-:S02]  /*1840*/  FMUL.FTZ R29, R150, R29 ;  /* 0x0000001d961d7220 */ /* 0x000fc40000410000 */
[----:B------:R-:W-:Y:S02]  /*1850*/  FADD.FTZ R191, R191, R27 ;  /* 0x0000001bbfbf7221 */ /* 0x000fe40000010000 */
[----:B------:R-:W-:Y:S02]  /*1860*/  FFMA.FTZ R207, R26, R27, R207 ;  /* 0x0000001b1acf7223 */ /* 0x000fe400000100cf */
[----:B------:R-:W-:Y:S02]  /*1870*/  FADD.FTZ R191, R191, R29 ;  /* 0x0000001dbfbf7221 */ /* 0x000fe40000010000 */
[----:B------:R-:W-:Y:S02]  /*1880*/  FFMA.FTZ R207, R28, R29, R207 ;  /* 0x0000001d1ccf7223 */ /* 0x000fe400000100cf */
.L_x_864:
[----:B------:R-:W-:Y:S05]  /*1890*/  BSYNC B0 ;  /* 0x0000000000007941 */ /* 0x000fea0003800000 */
.L_x_863:
[----:B------:R-:W-:Y:S01]  /*18a0*/  BSSY B0, `(.L_x_865) ;  /* 0x000005b000007945 */ /* 0x000fe20003800000 */
[----:B------:R-:W-:Y:S05]  /*18b0*/  @!P2 BRA `(.L_x_866) ;  /* 0x000005900000a947 */ /* 0x000fea0003800000 */
[----:B------:R-:W-:Y:S01]  /*18c0*/  HFMA2.MMA R149, -RZ, RZ, 0, 9.5367431640625e-07 ;  /* 0x00000010ff957435 */ /* 0x000fe200000001ff */
[C---:B------:R-:W-:Y:S01]  /*18d0*/  LEA R156, P4, R208.reuse, c[0x0][0x188], 0x4 ;  /* 0x00006200d09c7a11 */ /* 0x040fe200078820ff */
[----:B------:R-:W2:Y:S03]  /*18e0*/  LDL R250, [R1+0x4] ;  /* 0x0000040001fa7983 */ /* 0x000ea60000100800 */
[C---:B------:R-:W-:Y:S01]  /*18f0*/  LEA.HI.X R157, R208.reuse, c[0x0][0x18c], RZ, 0x4, P4 ;  /* 0x00006300d09d7a11 */ /* 0x040fe200020f24ff */
[----:B------:R-:W3:Y:S04]  /*1900*/  LDL R249, [R1] ;  /* 0x0000000001f97983 */ /* 0x000ee80000100800 */
[----:B------:R-:W-:Y:S01]  /*1910*/  IMAD.WIDE.U32 R148, R208, R149, c[0x0][0x208] ;  /* 0x00008200d0947625 */ /* 0x000fe200078e0095 */
[----:B------:R-:W4:Y:S05]  /*1920*/  LDG.E.128 R156, [R156.64] ;  /* 0x000000049c9c7981 */ /* 0x000f2a000c1e1d00 */
[----:B------:R-:W2:Y:S01]  /*1930*/  LDG.E.128 R148, [R148.64] ;  /* 0x0000000494947981 */ /* 0x000ea2000c1e1d00 */
[----:B------:R-:W-:-:S04]  /*1940*/  ISETP.NE.U32.AND P4, PT, RZ, c[0x0][0x218], PT ;  /* 0x00008600ff007a0c */ /* 0x000fc80003f85070 */
[----:B------:R-:W-:-:S13]  /*1950*/  ISETP.NE.AND.EX P4, PT, RZ, c[0x0][0x21c], PT, P4 ;  /* 0x00008700ff007a0c */ /* 0x000fda0003f85340 */
[----:B------:R-:W-:-:S04]  /*1960*/  @P4 LEA R30, P5, R208, c[0x0][0x218], 0x4 ;  /* 0x00008600d01e4a11 */ /* 0x000fc800078a20ff */
[----:B------:R-:W-:-:S05]  /*1970*/  @P4 LEA.HI.X R31, R208, c[0x0][0x21c], RZ, 0x4, P5 ;  /* 0x00008700d01f4a11 */ /* 0x000fca00028f24ff */
[----:B------:R4:W5:Y:S01]  /*1980*/  @P4 LDG.E.128 R32, [R30.64] ;  /* 0x000000041e204981 */ /* 0x000962000c1e1d00 */
[----:B------:R-:W-:-:S04]  /*1990*/  LEA R164, P4, R208, c[0x0][0x190], 0x3 ;  /* 0x00006400d0a47a11 */ /* 0x000fc800078818ff */
[----:B------:R-:W-:-:S06]  /*19a0*/  LEA.HI.X R165, R208, c[0x0][0x194], RZ, 0x3, P4 ;  /* 0x00006500d0a57a11 */ /* 0x000fcc00020f1cff */
[----:B------:R-:W5:Y:S01]  /*19b0*/  LDG.E.64 R164, [R164.64] ;  /* 0x00000004a4a47981 */ /* 0x000f62000c1e1b00 */
[----:B------:R-:W-:Y:S02]  /*19c0*/  IADD3 R208, R208, 0x80, RZ ;  /* 0x00000080d0d07810 */ /* 0x000fe40007ffe0ff */
[--C-:B----4-:R-:W-:Y:S02]  /*19d0*/  PRMT R30, RZ, 0x5410, R156.reuse ;  /* 0x00005410ff1e7816 */ /* 0x110fe4000000009c */
[----:B------:R-:W-:Y:S02]  /*19e0*/  PRMT R6, RZ, 0x7610, R156 ;  /* 0x00007610ff067816 */ /* 0x000fe4000000009c */
[--C-:B------:R-:W-:Y:S02]  /*19f0*/  PRMT R168, RZ, 0x5410, R158.reuse ;  /* 0x00005410ffa87816 */ /* 0x100fe4000000009e */
[----:B------:R-:W-:Y:S02]  /*1a00*/  PRMT R170, RZ, 0x7610, R158 ;  /* 0x00007610ffaa7816 */ /* 0x000fe4000000009e */
[----:B--2---:R-:W-:Y:S01]  /*1a10*/  PRMT R31, RZ, 0x5410, R148 ;  /* 0x00005410ff1f7816 */ /* 0x004fe20000000094 */
[C---:B------:R-:W-:Y:S01]  /*1a20*/  FADD.FTZ R168, -R190.reuse, R168 ;  /* 0x000000a8bea87221 */ /* 0x040fe20000010100 */
[----:B------:R-:W-:Y:S01]  /*1a30*/  PRMT R158, RZ, 0x7610, R148 ;  /* 0x00007610ff9e7816 */ /* 0x000fe20000000094 */
[C---:B------:R-:W-:Y:S01]  /*1a40*/  FADD.FTZ R148, -R190.reuse, R30 ;  /* 0x0000001ebe947221 */ /* 0x040fe20000010100 */
[--C-:B------:R-:W-:Y:S01]  /*1a50*/  PRMT R156, RZ, 0x5410, R157.reuse ;  /* 0x00005410ff9c7816 */ /* 0x100fe2000000009d */
[----:B------:R-:W-:Y:S01]  /*1a60*/  FADD.FTZ R30, -R190, R6 ;  /* 0x00000006be1e7221 */ /* 0x000fe20000010100 */
[----:B------:R-:W-:Y:S01]  /*1a70*/  PRMT R157, RZ, 0x7610, R157 ;  /* 0x00007610ff9d7816 */ /* 0x000fe2000000009d */
[C---:B-----5:R-:W-:Y:S01]  /*1a80*/  FMUL.FTZ R6, R3.reuse, R148 ;  /* 0x0000009403067220 */ /* 0x060fe20000410000 */
[--C-:B------:R-:W-:Y:S01]  /*1a90*/  PRMT R173, RZ, 0x5410, R159.reuse ;  /* 0x00005410ffad7816 */ /* 0x100fe2000000009f */
[----:B------:R-:W-:Y:S01]  /*1aa0*/  FMUL.FTZ R30, R3, R30 ;  /* 0x0000001e031e7220 */ /* 0x000fe20000410000 */
[----:B------:R-:W-:Y:S01]  /*1ab0*/  PRMT R174, RZ, 0x7610, R159 ;  /* 0x00007610ffae7816 */ /* 0x000fe2000000009f */
[----:B------:R-:W-:Y:S01]  /*1ac0*/  FADD.FTZ R88, R88, R31 ;  /* 0x0000001f58587221 */ /* 0x000fe20000010000 */
[--C-:B------:R-:W-:Y:S01]  /*1ad0*/  PRMT R159, RZ, 0x5410, R149.reuse ;  /* 0x00005410ff9f7816 */ /* 0x100fe20000000095 */
[-C--:B------:R-:W-:Y:S01]  /*1ae0*/  FFMA.FTZ R120, R6, R31.reuse, R120 ;  /* 0x0000001f06787223 */ /* 0x080fe20000010078 */
[----:B------:R-:W-:Y:S01]  /*1af0*/  PRMT R169, RZ, 0x7610, R149 ;  /* 0x00007610ffa97816 */ /* 0x000fe20000000095 */
[----:B------:R-:W-:Y:S01]  /*1b00*/  FADD.FTZ R171, -R190, R156 ;  /* 0x0000009cbeab7221 */ /* 0x000fe20000010100 */
[--C-:B------:R-:W-:Y:S01]  /*1b10*/  PRMT R149, RZ, 0x5410, R150.reuse ;  /* 0x00005410ff957816 */ /* 0x100fe20000000096 */
[----:B------:R-:W-:Y:S01]  /*1b20*/  FMUL.FTZ R31, R250, R31 ;  /* 0x0000001ffa1f7220 */ /* 0x000fe20000410000 */
[----:B------:R-:W-:Y:S01]  /*1b30*/  PRMT R150, RZ, 0x7610, R150 ;  /* 0x00007610ff967816 */ /* 0x000fe20000000096 */
[----:B------:R-:W-:Y:S01]  /*1b40*/  FADD.FTZ R89, R89, R158 ;  /* 0x0000009e59597221 */ /* 0x000fe20000010000 */
[----:B------:R-:W-:Y:S01]  /*1b50*/  PRMT R148, RZ, 0x5410, R151 ;  /* 0x00005410ff947816 */ /* 0x000fe20000000097 */
[-C--:B------:R-:W-:Y:S01]  /*1b60*/  FFMA.FTZ R121, R30, R158.reuse, R121 ;  /* 0x0000009e1e797223 */ /* 0x080fe20000010079 */
[----:B------:R-:W-:Y:S01]  /*1b70*/  PRMT R151, RZ, 0x7610, R151 ;  /* 0x00007610ff977816 */ /* 0x000fe20000000097 */
[----:B---3--:R-:W-:-:S02]  /*1b80*/  FMUL.FTZ R156, R249, R158 ;  /* 0x0000009ef99c7220 */ /* 0x008fc40000410000 */
[----:B------:R-:W-:Y:S02]  /*1b90*/  FADD.FTZ R158, -R190, R157 ;  /* 0x0000009dbe9e7221 */ /* 0x000fe40000010100 */
[----:B------:R-:W-:Y:S02]  /*1ba0*/  FMUL.FTZ R157, R3, R171 ;  /* 0x000000ab039d7220 */ /* 0x000fe40000410000 */
[----:B------:R-:W-:Y:S02]  /*1bb0*/  FADD.FTZ R191, R191, R31 ;  /* 0x0000001fbfbf7221 */ /* 0x000fe40000010000 */
[----:B------:R-:W-:Y:S02]  /*1bc0*/  FFMA.FTZ R207, R6, R31, R207 ;  /* 0x0000001f06cf7223 */ /* 0x000fe400000100cf */
[----:B------:R-:W-:Y:S02]  /*1bd0*/  FADD.FTZ R90, R90, R159 ;  /* 0x0000009f5a5a7221 */ /* 0x000fe40000010000 */
[----:B------:R-:W-:-:S02]  /*1be0*/  FMUL.FTZ R158, R3, R158 ;  /* 0x0000009e039e7220 */ /* 0x000fc40000410000 */
[-C--:B------:R-:W-:Y:S02]  /*1bf0*/  FFMA.FTZ R122, R157, R159.reuse, R122 ;  /* 0x0000009f9d7a7223 */ /* 0x080fe4000001007a */
[----:B------:R-:W-:Y:S02]  /*1c00*/  FMUL.FTZ R159, R247, R159 ;  /* 0x0000009ff79f7220 */ /* 0x000fe40000410000 */
[----:B------:R-:W-:Y:S02]  /*1c10*/  FADD.FTZ R191, R191, R156 ;  /* 0x0000009cbfbf7221 */ /* 0x000fe40000010000 */
[----:B------:R-:W-:Y:S02]  /*1c20*/  FFMA.FTZ R207, R30, R156, R207 ;  /* 0x0000009c1ecf7223 */ /* 0x000fe400000100cf */
[----:B------:R-:W-:Y:S02]  /*1c30*/  FADD.FTZ R91, R91, R169 ;  /* 0x000000a95b5b7221 */ /* 0x000fe40000010000 */
[----:B------:R-:W-:-:S02]  /*1c40*/  FFMA.FTZ R123, R158, R169, R123 ;  /* 0x000000a99e7b7223 */ /* 0x000fc4000001007b */
        /* <DEDUP_REMOVED lines=9> */
[----:B------:R-:W-:Y:S02]  /*1ce0*/  FMUL.FTZ R172, R244, R150 ;  /* 0x00000096f4ac7220 */ /* 0x000fe40000410000 */
[----:B------:R-:W-:Y:S02]  /*1cf0*/  FADD.FTZ R173, -R190, R173 ;  /* 0x000000adbead7221 */ /* 0x000fe40000010100 */
        /* <DEDUP_REMOVED lines=21> */
.L_x_866:
[----:B------:R-:W-:Y:S05]  /*1e50*/  BSYNC B0 ;  /* 0x0000000000007941 */ /* 0x000fea0003800000 */
.L_x_865:
        /* <DEDUP_REMOVED lines=12> */
[----:B------:R0:W5:Y:S02]  /*1f20*/  @P4 LDG.E.128 R140, [R166.64] ;  /* 0x00000004a68c4981 */ /* 0x000164000c1e1d00 */
[----:B0-----:R-:W-:-:S04]  /*1f30*/  LEA R166, P4, R208, c[0x0][0x190], 0x3 ;  /* 0x00006400d0a67a11 */ /* 0x001fc800078818ff */
[----:B------:R-:W-:-:S06]  /*1f40*/  LEA.HI.X R167, R208, c[0x0][0x194], RZ, 0x3, P4 ;  /* 0x00006500d0a77a11 */ /* 0x000fcc00020f1cff */
[----:B------:R-:W5:Y:S01]  /*1f50*/  LDG.E.64 R166, [R166.64] ;  /* 0x00000004a6a67981 */ /* 0x000f62000c1e1b00 */
[--C-:B--2---:R-:W-:Y:S02]  /*1f60*/  PRMT R179, RZ, 0x7610, R148.reuse ;  /* 0x00007610ffb37816 */ /* 0x104fe40000000094 */
[----:B------:R-:W-:Y:S02]  /*1f70*/  PRMT R177, RZ, 0x5410, R148 ;  /* 0x00005410ffb17816 */ /* 0x000fe40000000094 */
[--C-:B------:R-:W-:Y:S02]  /*1f80*/  PRMT R148, RZ, 0x5410, R149.reuse ;  /* 0x00005410ff947816 */ /* 0x100fe40000000095 */
[----:B------:R-:W-:Y:S01]  /*1f90*/  PRMT R178, RZ, 0x7610, R149 ;  /* 0x00007610ffb27816 */ /* 0x000fe20000000095 */
[C---:B------:R-:W-:Y:S01]  /*1fa0*/  FADD.FTZ R149, -R190.reuse, R179 ;  /* 0x000000b3be957221 */ /* 0x040fe20000010100 */
[----:B------:R-:W-:Y:S01]  /*1fb0*/  PRMT R180, RZ, 0x5410, R150 ;  /* 0x00005410ffb47816 */ /* 0x000fe20000000096 */
[C---:B------:R-:W-:Y:S01]  /*1fc0*/  FADD.FTZ R148, -R190.reuse, R148 ;  /* 0x00000094be947221 */ /* 0x040fe20000010100 */
[----:B------:R-:W-:Y:S01]  /*1fd0*/  PRMT R183, RZ, 0x7610, R150 ;  /* 0x00007610ffb77816 */ /* 0x000fe20000000096 */
[C---:B------:R-:W-:Y:S01]  /*1fe0*/  FADD.FTZ R178, -R190.reuse, R178 ;  /* 0x000000b2beb27221 */ /* 0x040fe20000010100 */
[--C-:B------:R-:W-:Y:S01]  /*1ff0*/  PRMT R185, RZ, 0x5410, R151.reuse ;  /* 0x00005410ffb97816 */ /* 0x100fe20000000097 */
[C---:B------:R-:W-:Y:S01]  /*2000*/  FADD.FTZ R180, -R190.reuse, R180 ;  /* 0x000000b4beb47221 */ /* 0x040fe20000010100 */
[----:B------:R-:W-:Y:S01]  /*2010*/  PRMT R187, RZ, 0x7610, R151 ;  /* 0x00007610ffbb7816 */ /* 0x000fe20000000097 */
[C---:B------:R-:W-:Y:S01]  /*2020*/  FADD.FTZ R151, -R190.reuse, R177 ;  /* 0x000000b1be977221 */ /* 0x040fe20000010100 */
[--C-:B---3--:R-:W-:Y:S01]  /*2030*/  PRMT R150, RZ, 0x5410, R152.reuse ;  /* 0x00005410ff967816 */ /* 0x108fe20000000098 */
[C---:B-----5:R-:W-:Y:S01]  /*2040*/  FMUL.FTZ R178, R3.reuse, R178 ;  /* 0x000000b203b27220 */ /* 0x060fe20000410000 */
[----:B------:R-:W-:Y:S01]  /*2050*/  PRMT R177, RZ, 0x7610, R152 ;  /* 0x00007610ffb17816 */ /* 0x000fe20000000098 */
[C---:B------:R-:W-:Y:S01]  /*2060*/  FMUL.FTZ R152, R3.reuse, R151 ;  /* 0x0000009703987220 */ /* 0x040fe20000410000 */
[----:B------:R-:W-:Y:S01]  /*2070*/  PRMT R179, RZ, 0x5410, R153 ;  /* 0x00005410ffb37816 */ /* 0x000fe20000000099 */
[----:B------:R-:W-:Y:S01]  /*2080*/  FADD.FTZ R183, -R190, R183 ;  /* 0x000000b7beb77221 */ /* 0x000fe20000010100 */
[----:B------:R-:W-:Y:S01]  /*2090*/  PRMT R181, RZ, 0x7610, R153 ;  /* 0x00007610ffb57816 */ /* 0x000fe20000000099 */
[----:B------:R-:W-:Y:S01]  /*20a0*/  FMUL.FTZ R153, R3, R149 ;  /* 0x0000009503997220 */ /* 0x000fe20000410000 */
[--C-:B------:R-:W-:Y:S01]  /*20b0*/  PRMT R182, RZ, 0x5410, R154.reuse ;  /* 0x00005410ffb67816 */ /* 0x100fe2000000009a */
[----:B------:R-:W-:Y:S01]  /*20c0*/  FADD.FTZ R81, R81, R177 ;  /* 0x000000b151517221 */ /* 0x000fe20000010000 */
[----:B------:R-:W-:Y:S01]  /*20d0*/  PRMT R184, RZ, 0x7610, R154 ;  /* 0x00007610ffb87816 */ /* 0x000fe2000000009a */
[----:B------:R-:W-:Y:S01]  /*20e0*/  FMUL.FTZ R154, R241, R150 ;  /* 0x00000096f19a7220 */ /* 0x000fe20000410000 */
[----:B------:R-:W-:Y:S01]  /*20f0*/  PRMT R186, RZ, 0x5410, R155 ;  /* 0x00005410ffba7816 */ /* 0x000fe2000000009b */
[----:B------:R-:W-:Y:S01]  /*2100*/  FFMA.FTZ R113, R153, R177, R113 ;  /* 0x000000b199717223 */ /* 0x000fe20000010071 */
[----:B------:R-:W-:Y:S01]  /*2110*/  PRMT R188, RZ, 0x7610, R155 ;  /* 0x00007610ffbc7816 */ /* 0x000fe2000000009b */
        /* <DEDUP_REMOVED lines=10> */
[----:B------:R-:W-:Y:S02]  /*21c0*/  FMUL.FTZ R180, R3, R180 ;  /* 0x000000b403b47220 */ /* 0x000fe40000410000 */
[-C--:B------:R-:W-:Y:S02]  /*21d0*/  FFMA.FTZ R115, R178, R181.reuse, R115 ;  /* 0x000000b5b2737223 */ /* 0x080fe40000010073 */
        /* <DEDUP_REMOVED lines=32> */
.L_x_868:
[----:B------:R-:W-:Y:S05]  /*23e0*/  BSYNC B0 ;  /* 0x0000000000007941 */ /* 0x000fea0003800000 */
.L_x_867:
[----:B------:R-:W-:Y:S02]  /*23f0*/  LOP3.LUT P5, RZ, R199, 0xff, RZ, 0xc0, !PT ;  /* 0x000000ffc7ff7812 */ /* 0x000fe400078ac0ff */
[----:B------:R-:W-:Y:S02]  /*2400*/  SHF.R.U32.HI R208, RZ, 0x5, R248 ;  /* 0x00000005ffd07819 */ /* 0x000fe400000116f8 */
[----:B------:R-:W-:Y:S02]  /*2410*/  LOP3.LUT P4, RZ, R248, 0x1f, RZ, 0xc0, !PT ;  /* 0x0000001ff8ff7812 */ /* 0x000fe4000788c0ff */
[----:B------:R-:W-:-:S07]  /*2420*/  LOP3.LUT R190, R208, 0x7fffffc, RZ, 0xc0, !PT ;  /* 0x07fffffcd0be7812 */ /* 0x000fce00078ec0ff */
[----:B------:R-:W-:Y:S01]  /*2430*/  @!P5 IADD3 R190, R190, 0x4, RZ ;  /* 0x00000004bebed810 */ /* 0x000fe20007ffe0ff */
[----:B------:R-:W-:Y:S05]  /*2440*/  BRA.DIV ~URZ, `(.L_x_869) ;  /* 0x00002ca27f007947 */ /* 0x000fea000b800000 */
[----:B------:R0:W1:Y:S02]  /*2450*/  SHFL.DOWN PT, R151, R191, 0x10, 0x1f ;  /* 0x0a001f00bf977f89 */ /* 0x00006400000e0000 */
.L_x_886:
        /* <DEDUP_REMOVED lines=18> */
.L_x_887:
[----:B--2---:R-:W-:Y:S01]  /*2580*/  @!P4 LOP3.LUT R150, R208, 0x3, RZ, 0xc0, !PT ;  /* 0x00000003d096c812 */ /* 0x004fe200078ec0ff */
[----:B------:R-:W-:Y:S01]  /*2590*/  FADD.FTZ R148, R151, R191 ;  /* 0x000000bf97947221 */ /* 0x000fe20000010000 */
[----:B------:R-:W-:Y:S01]  /*25a0*/  WARPSYNC 0xffffffff ;  /* 0xffffffff00007948 */ /* 0x000fe20003800000 */
[----:B0-----:R-:W-:Y:S01]  /*25b0*/  FADD.FTZ R149, R149, R207 ;  /* 0x000000cf95957221 */ /* 0x001fe20000010000 */
[----:B------:R-:W-:Y:S01]  /*25c0*/  @!P4 IADD3 R150, R190, R150, RZ ;  /* 0x00000096be96c210 */ /* 0x000fe20007ffe0ff */
[----:B------:R-:W-:Y:S04]  /*25d0*/  BSSY B0, `(.L_x_871) ;  /* 0x00000a5000007945 */ /* 0x000fe80003800000 */
[----:B------:R-:W-:Y:S04]  /*25e0*/  @!P4 STS.64 [R150.X8+0x4000], R148 ;  /* 0x004000949600c388 */ /* 0x000fe80000008a00 */
[----:B------:R-:W-:Y:S06]  /*25f0*/  BAR.SYNC.DEFER_BLOCKING 0x0 ;  /* 0x0000000000007b1d */ /* 0x000fec0000010000 */
[----:B------:R-:W0:Y:S02]  /*2600*/  LDS.128 R148, [R190.X8+0x4000] ;  /* 0x00400000be947984 */ /* 0x000e240000008c00 */
[----:B0-----:R-:W-:-:S02]  /*2610*/  FADD.FTZ R148, RZ, R148 ;  /* 0x00000094ff947221 */ /* 0x001fc40000010000 */
[----:B------:R-:W-:Y:S02]  /*2620*/  FADD.FTZ R149, RZ, R149 ;  /* 0x00000095ff957221 */ /* 0x000fe40000010000 */
[----:B-1----:R-:W-:Y:S02]  /*2630*/  FADD.FTZ R191, R150, R148 ;  /* 0x0000009496bf7221 */ /* 0x002fe40000010000 */
[----:B------:R-:W-:Y:S02]  /*2640*/  FADD.FTZ R207, R151, R149 ;  /* 0x0000009597cf7221 */ /* 0x000fe40000010000 */
[----:B------:R-:W0:Y:S02]  /*2650*/  LDS.128 R148, [R190.X8+0x4010] ;  /* 0x00401000be947984 */ /* 0x000e240000008c00 */
[----:B0-----:R-:W-:Y:S02]  /*2660*/  FADD.FTZ R148, R191, R148 ;  /* 0x00000094bf947221 */ /* 0x001fe40000010000 */
[----:B------:R-:W-:-:S02]  /*2670*/  FADD.FTZ R149, R207, R149 ;  /* 0x00000095cf957221 */ /* 0x000fc40000010000 */
[----:B------:R-:W-:Y:S02]  /*2680*/  FADD.FTZ R148, R150, R148 ;  /* 0x0000009496947221 */ /* 0x000fe40000010000 */
[----:B------:R-:W-:Y:S02]  /*2690*/  FADD.FTZ R149, R151, R149 ;  /* 0x0000009597957221 */ /* 0x000fe40000010000 */
[----:B------:R-:W-:Y:S02]  /*26a0*/  FMUL.FTZ R207, R148, c[0x0][0x1e0] ;  /* 0x0000780094cf7a20 */ /* 0x000fe40000410000 */
[----:B------:R-:W-:Y:S01]  /*26b0*/  FMUL.FTZ R208, R149, c[0x0][0x1e0] ;  /* 0x0000780095d07a20 */ /* 0x000fe20000410000 */
[----:B------:R-:W-:Y:S05]  /*26c0*/  @!P0 BRA `(.L_x_872) ;  /* 0x0000095000008947 */ /* 0x000fea0003800000 */
[----:B------:R-:W-:Y:S01]  /*26d0*/  HFMA2.MMA R148, -RZ, RZ, 0, 9.5367431640625e-07 ;  /* 0x00000010ff947435 */ /* 0x000fe200000001ff */
[----:B------:R-:W0:Y:S09]  /*26e0*/  LDC.U8 R248, c[0x0][0x1f0] ;  /* 0x00007c00fff87b82 */ /* 0x000e320000000000 */
[----:B------:R-:W-:-:S06]  /*26f0*/  IMAD.WIDE.U32 R148, R0, R148, c[0x0][0x170] ;  /* 0x00005c0000947625 */ /* 0x000fcc00078e0094 */
[----:B------:R-:W2:Y:S01]  /*2700*/  LDG.E.128 R148, [R148.64] ;  /* 0x0000000494947981 */ /* 0x000ea2000c1e1d00 */
[----:B------:R-:W-:-:S04]  /*2710*/  ISETP.NE.U32.AND P5, PT, RZ, c[0x0][0x218], PT ;  /* 0x00008600ff007a0c */ /* 0x000fc80003fa5070 */
[----:B------:R-:W-:Y:S02]  /*2720*/  ISETP.NE.AND.EX P5, PT, RZ, c[0x0][0x21c], PT, P5 ;  /* 0x00008700ff007a0c */ /* 0x000fe40003fa5350 */
[----:B0-----:R-:W-:-:S04]  /*2730*/  ISETP.NE.AND P6, PT, R248, RZ, PT ;  /* 0x000000fff800720c */ /* 0x001fc80003fc5270 */
[----:B------:R-:W-:Y:S02]  /*2740*/  FSEL R251, R207, RZ, !P6 ;  /* 0x000000ffcffb7208 */ /* 0x000fe40007000000 */
[----:B------:R-:W-:-:S03]  /*2750*/  MOV R190, R160 ;  /* 0x000000a000be7202 */ /* 0x000fc60000000f00 */
[----:B------:R-:W-:Y:S01]  /*2760*/  FFMA.FTZ R249, R7, R208, R251 ;  /* 0x000000d007f97223 */ /* 0x000fe200000100fb */
[----:B------:R-:W-:-:S03]  /*2770*/  LOP3.LUT P4, RZ, R190, 0xff, RZ, 0xc0, !PT ;  /* 0x000000ffbeff7812 */ /* 0x000fc6000788c0ff */
[----:B------:R-:W-:Y:S01]  /*2780*/  FADD.FTZ R249, R9, -R249 ;  /* 0x800000f909f97221 */ /* 0x000fe20000010000 */
[----:B------:R-:W-:-:S03]  /*2790*/  @P5 PRMT R190, RZ, 0x5410, R40 ;  /* 0x00005410ffbe5816 */ /* 0x000fc60000000028 */
[----:B-----5:R-:W-:-:S04]  /*27a0*/  FMUL.FTZ R249, R3, R249 ;  /* 0x000000f903f97220 */ /* 0x020fc80000410000 */
[----:B------:R-:W-:Y:S01]  /*27b0*/  @P5 FADD.FTZ R249, R249, R190 ;  /* 0x000000bef9f95221 */ /* 0x000fe20000010000 */
[----:B------:R-:W-:-:S03]  /*27c0*/  HFMA2.MMA R248, -RZ, RZ, 0, 0 ;  /* 0x00000000fff87435 */ /* 0x000fc600000001ff */
[----:B------:R-:W-:-:S04]  /*27d0*/  FMUL.FTZ R191, R249, R4 ;  /* 0x00000004f9bf7220 */ /* 0x000fc80000410000 */
[----:B------:R-:W-:Y:S01]  /*27e0*/  FMUL.FTZ R191, R191, c[0x0][0x1e8] ;  /* 0x00007a00bfbf7a20 */ /* 0x000fe20000410000 */
[----:B------:R-:W-:Y:S01]  /*27f0*/  LOP3.LUT P6, RZ, R160, 0xff00, RZ, 0xc0, !PT ;  /* 0x0000ff00a0ff7812 */ /* 0x000fe200078cc0ff */
[----:B------:R-:W-:Y:S01]  /*2800*/  HFMA2.MMA R252, -RZ, RZ, 0, 0 ;  /* 0x00000000fffc7435 */ /* 0x000fe200000001ff */
[----:B--2---:R-:W-:-:S05]  /*2810*/  @P4 PRMT R190, RZ, 0x5410, R148 ;  /* 0x00005410ffbe4816 */ /* 0x004fca0000000094 */
[----:B------:R-:W-:Y:S01]  /*2820*/  @P4 FMUL.FTZ R248, R191, R190 ;  /* 0x000000bebff84220 */ /* 0x000fe20000410000 */
[----:B------:R-:W-:Y:S01]  /*2830*/  MOV R190, RZ ;  /* 0x000000ff00be7202 */ /* 0x000fe20000000f00 */
[----:B------:R-:W-:Y:S01]  /*2840*/  @P4 FMUL.FTZ R190, R233, R191 ;  /* 0x000000bfe9be4220 */ /* 0x000fe20000410000 */
[----:B------:R-:W-:-:S04]  /*2850*/  ISETP.NE.U32.AND P4, PT, RZ, c[0x0][0x258], PT ;  /* 0x00009600ff007a0c */ /* 0x000fc80003f85070 */
[----:B------:R-:W-:Y:S01]  /*2860*/  ISETP.NE.AND.EX P4, PT, RZ, c[0x0][0x25c], PT, P4 ;  /* 0x00009700ff007a0c */ /* 0x000fe20003f85340 */
[----:B------:R-:W-:-:S04]  /*2870*/  FFMA.FTZ R191, R8, R208, R251 ;  /* 0x000000d008bf7223 */ /* 0x000fc800000100fb */
[----:B------:R-:W-:-:S08]  /*2880*/  FADD.FTZ R191, R198, -R191 ;  /* 0x800000bfc6bf7221 */ /* 0x000fd00000010000 */
[----:B------:R-:W-:-:S04]  /*2890*/  @P4 F2FP.BF16.PACK_AB R249, RZ, R249 ;  /* 0x000000f9fff9423e */ /* 0x000fc800000010ff */
[----:B------:R-:W-:Y:S01]  /*28a0*/  @P4 PRMT R144, R249, 0x7610, R144 ;  /* 0x00007610f9904816 */ /* 0x000fe20000000090 */
[----:B------:R-:W-:Y:S01]  /*28b0*/  FMUL.FTZ R249, R3, R191 ;  /* 0x000000bf03f97220 */ /* 0x000fe20000410000 */
[----:B------:R-:W-:-:S05]  /*28c0*/  @P5 PRMT R191, RZ, 0x7610, R40 ;  /* 0x00007610ffbf5816 */ /* 0x000fca0000000028 */
[----:B------:R-:W-:Y:S01]  /*28d0*/  @P5 FADD.FTZ R249, R249, R191 ;  /* 0x000000bff9f95221 */ /* 0x000fe20000010000 */
[----:B------:R-:W-:-:S03]  /*28e0*/  @P6 PRMT R148, RZ, 0x7610, R148 ;  /* 0x00007610ff946816 */ /* 0x000fc60000000094 */
[----:B------:R-:W-:-:S04]  /*28f0*/  FMUL.FTZ R250, R249, R4 ;  /* 0x00000004f9fa7220 */ /* 0x000fc80000410000 */
[----:B------:R-:W-:-:S04]  /*2900*/  FMUL.FTZ R250, R250, c[0x0][0x1e8] ;  /* 0x00007a00fafa7a20 */ /* 0x000fc80000410000 */
[----:B------:R-:W-:Y:S02]  /*2910*/  @P6 FMUL.FTZ R252, R250, R148 ;  /* 0x00000094fafc6220 */ /* 0x000fe40000410000 */
[----:B------:R-:W-:Y:S01]  /*2920*/  FFMA.FTZ R148, R10, R208, R251 ;  /* 0x000000d00a947223 */ /* 0x000fe200000100fb */
[----:B------:R-:W-:Y:S01]  /*2930*/  MOV R191, RZ ;  /* 0x000000ff00bf7202 */ /* 0x000fe20000000f00 */
[----:B------:R-:W-:Y:S02]  /*2940*/  @P6 FMUL.FTZ R191, R232, R250 ;  /* 0x000000fae8bf6220 */ /* 0x000fe40000410000 */
[----:B------:R-:W-:Y:S01]  /*2950*/  FADD.FTZ R148, R197, -R148 ;  /* 0x80000094c5947221 */ /* 0x000fe20000010000 */
[----:B------:R-:W-:Y:S01]  /*2960*/  LOP3.LUT P6, RZ, R160, 0xff0000, RZ, 0xc0, !PT ;  /* 0x00ff0000a0ff7812 */ /* 0x000fe200078cc0ff */
[----:B------:R-:W-:Y:S01]  /*2970*/  FADD.FTZ R72, R72, R248 ;  /* 0x000000f848487221 */ /* 0x000fe20000010000 */
[----:B------:R-:W-:Y:S01]  /*2980*/  @P5 PRMT R248, RZ, 0x5410, R41 ;  /* 0x00005410fff85816 */ /* 0x000fe20000000029 */
[----:B------:R-:W-:Y:S01]  /*2990*/  FMUL.FTZ R148, R3, R148 ;  /* 0x0000009403947220 */ /* 0x000fe20000410000 */
[----:B------:R-:W-:-:S03]  /*29a0*/  @P4 F2FP.BF16.PACK_AB R249, RZ, R249 ;  /* 0x000000f9fff9423e */ /* 0x000fc600000010ff */
[----:B------:R-:W-:Y:S01]  /*29b0*/  @P5 FADD.FTZ R148, R148, R248 ;  /* 0x000000f894945221 */ /* 0x000fe20000010000 */
[----:B------:R-:W-:Y:S01]  /*29c0*/  @P4 PRMT R144, R144, 0x5410, R249 ;  /* 0x0000541090904816 */ /* 0x000fe200000000f9 */
[----:B------:R-:W-:Y:S02]  /*29d0*/  HFMA2.MMA R249, -RZ, RZ, 0, 0 ;  /* 0x00000000fff97435 */ /* 0x000fe400000001ff */
[----:B------:R-:W-:Y:S01]  /*29e0*/  FMUL.FTZ R250, R148, R4 ;  /* 0x0000000494fa7220 */ /* 0x000fe20000410000 */
[----:B------:R-:W-:Y:S02]  /*29f0*/  @P4 F2FP.BF16.PACK_AB R148, RZ, R148 ;  /* 0x00000094ff94423e */ /* 0x000fe400000010ff */
[----:B------:R-:W-:Y:S01]  /*2a00*/  @P6 PRMT R248, RZ, 0x5410, R149 ;  /* 0x00005410fff86816 */ /* 0x000fe20000000095 */
[----:B------:R-:W-:Y:S01]  /*2a10*/  FMUL.FTZ R250, R250, c[0x0][0x1e8] ;  /* 0x00007a00fafa7a20 */ /* 0x000fe20000410000 */
[----:B------:R-:W-:Y:S01]  /*2a20*/  @P4 PRMT R145, R148, 0x7610, R145 ;  /* 0x0000761094914816 */ /* 0x000fe20000000091 */
[----:B------:R-:W-:-:S02]  /*2a30*/  FFMA.FTZ R148, R11, R208, R251 ;  /* 0x000000d00b947223 */ /* 0x000fc400000100fb */
[----:B------:R-:W-:Y:S02]  /*2a40*/  @P6 FMUL.FTZ R249, R250, R248 ;  /* 0x000000f8faf96220 */ /* 0x000fe40000410000 */
[----:B------:R-:W-:Y:S02]  /*2a50*/  FADD.FTZ R148, R196, -R148 ;  /* 0x80000094c4947221 */ /* 0x000fe40000010000 */
[----:B------:R-:W-:Y:S01]  /*2a60*/  FADD.FTZ R74, R74, R249 ;  /* 0x000000f94a4a7221 */ /* 0x000fe20000010000 */
[----:B------:R-:W-:Y:S01]  /*2a70*/  @P5 PRMT R249, RZ, 0x7610, R41 ;  /* 0x00007610fff95816 */ /* 0x000fe20000000029 */
[----:B------:R-:W-:Y:S01]  /*2a80*/  FMUL.FTZ R148, R3, R148 ;  /* 0x0000009403947220 */ /* 0x000fe20000410000 */
[----:B------:R-:W-:Y:S01]  /*2a90*/  MOV R248, RZ ;  /* 0x000000ff00f87202 */ /* 0x000fe20000000f00 */
[----:B------:R-:W-:Y:S01]  /*2aa0*/  @P6 FMUL.FTZ R248, R231, R250 ;  /* 0x000000fae7f86220 */ /* 0x000fe20000410000 */
[----:B------:R-:W-:Y:S01]  /*2ab0*/  LOP3.LUT P6, RZ, R160, 0xff000000, RZ, 0xc0, !PT ;  /* 0xff000000a0ff7812 */ /* 0x000fe200078cc0ff */
[----:B------:R-:W-:-:S04]  /*2ac0*/  @P5 FADD.FTZ R148, R148, R249 ;  /* 0x000000f994945221 */ /* 0x000fc80000010000 */
[----:B------:R-:W-:Y:S01]  /*2ad0*/  FMUL.FTZ R250, R148, R4 ;  /* 0x0000000494fa7220 */ /* 0x000fe20000410000 */
[----:B------:R-:W-:Y:S01]  /*2ae0*/  @P4 F2FP.BF16.PACK_AB R148, RZ, R148 ;  /* 0x00000094ff94423e */ /* 0x000fe200000010ff */
[----:B------:R-:W-:Y:S01]  /*2af0*/  FADD.FTZ R73, R73, R252 ;  /* 0x000000fc49497221 */ /* 0x000fe20000010000 */
[----:B------:R-:W-:Y:S02]  /*2b00*/  HFMA2.MMA R252, -RZ, RZ, 0, 0 ;  /* 0x00000000fffc7435 */ /* 0x000fe400000001ff */
[----:B------:R-:W-:Y:S01]  /*2b10*/  @P4 PRMT R145, R145, 0x5410, R148 ;  /* 0x0000541091914816 */ /* 0x000fe20000000094 */
[----:B------:R-:W-:Y:S02]  /*2b20*/  FFMA.FTZ R148, R12, R208, R251 ;  /* 0x000000d00c947223 */ /* 0x000fe400000100fb */
[----:B------:R-:W-:Y:S01]  /*2b30*/  @P6 PRMT R149, RZ, 0x7610, R149 ;  /* 0x00007610ff956816 */ /* 0x000fe20000000095 */
[----:B------:R-:W-:Y:S02]  /*2b40*/  FMUL.FTZ R250, R250, c[0x0][0x1e8] ;  /* 0x00007a00fafa7a20 */ /* 0x000fe40000410000 */
[----:B------:R-:W-:-:S02]  /*2b50*/  FADD.FTZ R148, R195, -R148 ;  /* 0x80000094c3947221 */ /* 0x000fc40000010000 */
[----:B------:R-:W-:Y:S02]  /*2b60*/  @P6 FMUL.FTZ R252, R250, R149 ;  /* 0x00000095fafc6220 */ /* 0x000fe40000410000 */
[----:B------:R-:W-:Y:S01]  /*2b70*/  FMUL.FTZ R149, R3, R148 ;  /* 0x0000009403957220 */ /* 0x000fe20000410000 */
[----:B------:R-:W-:Y:S02]  /*2b80*/  @P5 PRMT R148, RZ, 0x5410, R42 ;  /* 0x00005410ff945816 */ /* 0x000fe4000000002a */
[----:B------:R-:W-:Y:S01]  /*2b90*/  MOV R249, RZ ;  /* 0x000000ff00f97202 */ /* 0x000fe20000000f00 */
[----:B------:R-:W-:Y:S01]  /*2ba0*/  @P6 FMUL.FTZ R249, R230, R250 ;  /* 0x000000fae6f96220 */ /* 0x000fe20000410000 */
[----:B------:R-:W-:Y:S01]  /*2bb0*/  LOP3.LUT P6, RZ, R161, 0xff, RZ, 0xc0, !PT ;  /* 0x000000ffa1ff7812 */ /* 0x000fe200078cc0ff */
[----:B------:R-:W-:-:S05]  /*2bc0*/  @P5 FADD.FTZ R149, R149, R148 ;  /* 0x0000009495955221 */ /* 0x000fca0000010000 */
[----:B------:R-:W-:Y:S01]  /*2bd0*/  @P4 F2FP.BF16.PACK_AB R148, RZ, R149 ;  /* 0x00000095ff94423e */ /* 0x000fe200000010ff */
[----:B------:R-:W-:-:S03]  /*2be0*/  FMUL.FTZ R149, R149, R4 ;  /* 0x0000000495957220 */ /* 0x000fc60000410000 */
[----:B------:R-:W-:Y:S01]  /*2bf0*/  @P4 PRMT R146, R148, 0x7610, R146 ;  /* 0x0000761094924816 */ /* 0x000fe20000000092 */
[----:B------:R-:W-:Y:S01]  /*2c00*/  FMUL.FTZ R148, R149, c[0x0][0x1e8] ;  /* 0x00007a0095947a20 */ /* 0x000fe20000410000 */
[----:B------:R-:W-:Y:S01]  /*2c10*/  HFMA2.MMA R149, -RZ, RZ, 0, 0 ;  /* 0x00000000ff957435 */ /* 0x000fe200000001ff */
[----:B------:R-:W-:-:S05]  /*2c20*/  @P6 PRMT R250, RZ, 0x5410, R150 ;  /* 0x00005410fffa6816 */ /* 0x000fca0000000096 */
[----:B------:R-:W-:Y:S01]  /*2c30*/  @P6 FMUL.FTZ R149, R148, R250 ;  /* 0x000000fa94956220 */ /* 0x000fe20000410000 */
[----:B------:R-:W-:Y:S01]  /*2c40*/  MOV R250, RZ ;  /* 0x000000ff00fa7202 */ /* 0x000fe20000000f00 */
[----:B------:R-:W-:Y:S02]  /*2c50*/  @P6 FMUL.FTZ R250, R229, R148 ;  /* 0x00000094e5fa6220 */ /* 0x000fe40000410000 */
[----:B------:R-:W-:-:S04]  /*2c60*/  FFMA.FTZ R148, R13, R208, R251 ;  /* 0x000000d00d947223 */ /* 0x000fc800000100fb */
[----:B------:R-:W-:Y:S02]  /*2c70*/  FADD.FTZ R148, R194, -R148 ;  /* 0x80000094c2947221 */ /* 0x000fe40000010000 */
[----:B------:R-:W-:Y:S02]  /*2c80*/  FADD.FTZ R68, R68, R149 ;  /* 0x0000009544447221 */ /* 0x000fe40000010000 */
[----:B------:R-:W-:Y:S01]  /*2c90*/  FMUL.FTZ R149, R3, R148 ;  /* 0x0000009403957220 */ /* 0x000fe20000410000 */
[----:B------:R-:W-:Y:S02]  /*2ca0*/  @P5 PRMT R148, RZ, 0x7610, R42 ;  /* 0x00007610ff945816 */ /* 0x000fe4000000002a */
[----:B------:R-:W-:-:S03]  /*2cb0*/  LOP3.LUT P6, RZ, R161, 0xff00, RZ, 0xc0, !PT ;  /* 0x0000ff00a1ff7812 */ /* 0x000fc600078cc0ff */
[----:B------:R-:W-:-:S05]  /*2cc0*/  @P5 FADD.FTZ R149, R149, R148 ;  /* 0x0000009495955221 */ /* 0x000fca0000010000 */
[----:B------:R-:W-:-:S04]  /*2cd0*/  @P4 F2FP.BF16.PACK_AB R148, RZ, R149 ;  /* 0x00000095ff94423e */ /* 0x000fc800000010ff */
[----:B------:R-:W-:Y:S01]  /*2ce0*/  @P4 PRMT R146, R146, 0x5410, R148 ;  /* 0x0000541092924816 */ /* 0x000fe20000000094 */
[----:B------:R-:W-:Y:S01]  /*2cf0*/  FMUL.FTZ R148, R149, R4 ;  /* 0x0000000495947220 */ /* 0x000fe20000410000 */
[----:B------:R-:W-:Y:S01]  /*2d00*/  HFMA2.MMA R149, -RZ, RZ, 0, 0 ;  /* 0x00000000ff957435 */ /* 0x000fe200000001ff */
[----:B------:R-:W-:Y:S02]  /*2d10*/  @P6 PRMT R150, RZ, 0x7610, R150 ;  /* 0x00007610ff966816 */ /* 0x000fe40000000096 */
[----:B------:R-:W-:-:S04]  /*2d20*/  FMUL.FTZ R148, R148, c[0x0][0x1e8] ;  /* 0x00007a0094947a20 */ /* 0x000fc80000410000 */
[----:B------:R-:W-:Y:S01]  /*2d30*/  @P6 FMUL.FTZ R149, R148, R150 ;  /* 0x0000009694956220 */ /* 0x000fe20000410000 */
[----:B------:R-:W-:Y:S01]  /*2d40*/  MOV R150, RZ ;  /* 0x000000ff00967202 */ /* 0x000fe20000000f00 */
[----:B------:R-:W-:Y:S02]  /*2d50*/  @P6 FMUL.FTZ R150, R228, R148 ;  /* 0x00000094e4966220 */ /* 0x000fe40000410000 */
[-C--:B------:R-:W-:Y:S02]  /*2d60*/  FFMA.FTZ R148, R14, R208.reuse, R251 ;  /* 0x000000d00e947223 */ /* 0x080fe400000100fb */
[----:B------:R-:W-:Y:S02]  /*2d70*/  FADD.FTZ R69, R69, R149 ;  /* 0x0000009545457221 */ /* 0x000fe40000010000 */
[----:B------:R-:W-:Y:S02]  /*2d80*/  FADD.FTZ R148, R193, -R148 ;  /* 0x80000094c1947221 */ /* 0x000fe40000010000 */
[----:B------:R-:W-:-:S02]  /*2d90*/  FFMA.FTZ R149, R192, R208, R251 ;  /* 0x000000d0c0957223 */ /* 0x000fc400000100fb */
[----:B------:R-:W-:Y:S01]  /*2da0*/  FMUL.FTZ R251, R3, R148 ;  /* 0x0000009403fb7220 */ /* 0x000fe20000410000 */
[----:B------:R-:W-:Y:S01]  /*2db0*/  @P5 PRMT R148, RZ, 0x5410, R43 ;  /* 0x00005410ff945816 */ /* 0x000fe2000000002b */
[----:B------:R-:W-:-:S04]  /*2dc0*/  FADD.FTZ R149, R189, -R149 ;  /* 0x80000095bd957221 */ /* 0x000fc80000010000 */
[----:B------:R-:W-:Y:S02]  /*2dd0*/  @P5 FADD.FTZ R251, R251, R148 ;  /* 0x00000094fbfb5221 */ /* 0x000fe40000010000 */
[----:B------:R-:W-:Y:S01]  /*2de0*/  FMUL.FTZ R148, R3, R149 ;  /* 0x0000009503947220 */ /* 0x000fe20000410000 */
[----:B------:R-:W-:-:S05]  /*2df0*/  @P5 PRMT R149, RZ, 0x7610, R43 ;  /* 0x00007610ff955816 */ /* 0x000fca000000002b */
[----:B------:R-:W-:Y:S01]  /*2e00*/  @P5 FADD.FTZ R148, R148, R149 ;  /* 0x0000009594945221 */ /* 0x000fe20000010000 */
[----:B------:R-:W-:Y:S02]  /*2e10*/  LOP3.LUT P5, RZ, R161, 0xff0000, RZ, 0xc0, !PT ;  /* 0x00ff0000a1ff7812 */ /* 0x000fe400078ac0ff */
[----:B------:R-:W-:Y:S01]  /*2e20*/  @P4 F2FP.BF16.PACK_AB R149, RZ, R251 ;  /* 0x000000fbff95423e */ /* 0x000fe200000010ff */
[----:B------:R-:W-:-:S03]  /*2e30*/  FADD.FTZ R75, R75, R252 ;  /* 0x000000fc4b4b7221 */ /* 0x000fc60000010000 */
[----:B------:R-:W-:Y:S01]  /*2e40*/  @P4 PRMT R147, R149, 0x7610, R147 ;  /* 0x0000761095934816 */ /* 0x000fe20000000093 */
[----:B------:R-:W-:Y:S01]  /*2e50*/  FMUL.FTZ R149, R251, R4 ;  /* 0x00000004fb957220 */ /* 0x000fe20000410000 */
[----:B------:R-:W-:-:S03]  /*2e60*/  HFMA2.MMA R251, -RZ, RZ, 0, 0 ;  /* 0x00000000fffb7435 */ /* 0x000fc600000001ff */
[----:B------:R-:W-:Y:S02]  /*2e70*/  FMUL.FTZ R149, R149, c[0x0][0x1e8] ;  /* 0x00007a0095957a20 */ /* 0x000fe40000410000 */
[----:B------:R-:W-:-:S05]  /*2e80*/  @P5 PRMT R252, RZ, 0x5410, R151 ;  /* 0x00005410fffc5816 */ /* 0x000fca0000000097 */
[----:B------:R-:W-:-:S04]  /*2e90*/  @P5 FMUL.FTZ R251, R149, R252 ;  /* 0x000000fc95fb5220 */ /* 0x000fc80000410000 */
[----:B------:R-:W-:Y:S01]  /*2ea0*/  FADD.FTZ R70, R70, R251 ;  /* 0x000000fb46467221 */ /* 0x000fe20000010000 */
[----:B------:R-:W-:Y:S01]  /*2eb0*/  MOV R251, RZ ;  /* 0x000000ff00fb7202 */ /* 0x000fe20000000f00 */
[----:B------:R-:W-:Y:S01]  /*2ec0*/  @P5 FMUL.FTZ R251, R227, R149 ;  /* 0x00000095e3fb5220 */ /* 0x000fe20000410000 */
[----:B------:R-:W-:Y:S02]  /*2ed0*/  LOP3.LUT P5, RZ, R161, 0xff000000, RZ, 0xc0, !PT ;  /* 0xff000000a1ff7812 */ /* 0x000fe400078ac0ff */
[----:B------:R-:W-:Y:S01]  /*2ee0*/  @P4 F2FP.BF16.PACK_AB R149, RZ, R148 ;  /* 0x00000094ff95423e */ /* 0x000fe200000010ff */
[----:B------:R-:W-:-:S03]  /*2ef0*/  FMUL.FTZ R148, R148, R4 ;  /* 0x0000000494947220 */ /* 0x000fc60000410000 */
[----:B------:R-:W-:Y:S01]  /*2f00*/  @P4 PRMT R147, R147, 0x5410, R149 ;  /* 0x0000541093934816 */ /* 0x000fe20000000095 */
[----:B------:R-:W-:Y:S01]  /*2f10*/  HFMA2.MMA R149, -RZ, RZ, 0, 0 ;  /* 0x00000000ff957435 */ /* 0x000fe200000001ff */
[----:B------:R-:W-:-:S05]  /*2f20*/  FMUL.FTZ R148, R148, c[0x0][0x1e8] ;  /* 0x00007a0094947a20 */ /* 0x000fca0000410000 */
[----:B------:R-:W-:Y:S02]  /*2f30*/  @P5 PRMT R151, RZ, 0x7610, R151 ;  /* 0x00007610ff975816 */ /* 0x000fe40000000097 */
[----:B------:R-:W-:-:S03]  /*2f40*/  MOV R252, 0x10 ;  /* 0x0000001000fc7802 */ /* 0x000fc60000000f00 */
[----:B------:R-:W-:Y:S01]  /*2f50*/  @P5 FMUL.FTZ R149, R148, R151 ;  /* 0x0000009794955220 */ /* 0x000fe20000410000 */
[----:B------:R-:W-:-:S03]  /*2f60*/  HFMA2.MMA R151, -RZ, RZ, 0, 0 ;  /* 0x00000000ff977435 */ /* 0x000fc600000001ff */
[----:B------:R-:W-:-:S03]  /*2f70*/  FADD.FTZ R71, R71, R149 ;  /* 0x0000009547477221 */ /* 0x000fc60000010000 */
[----:B------:R-:W-:Y:S02]  /*2f80*/  @P5 FMUL.FTZ R151, R226, R148 ;  /* 0x00000094e2975220 */ /* 0x000fe40000410000 */
[----:B------:R-:W-:Y:S01]  /*2f90*/  @P4 IMAD.WIDE.U32 R148, R0, R252, c[0x0][0x258] ;  /* 0x0000960000944625 */ /* 0x000fe200078e00fc */
[----:B------:R-:W-:Y:S02]  /*2fa0*/  F2FP.BF16.PACK_AB R150, R150, R250 ;  /* 0x000000fa9696723e */ /* 0x000fe400000010ff */
[----:B------:R-:W-:Y:S02]  /*2fb0*/  F2FP.BF16.PACK_AB R151, R151, R251 ;  /* 0x000000fb9797723e */ /* 0x000fe400000010ff */
[----:B------:R0:W-:Y:S02]  /*2fc0*/  @P4 STG.E.128 [R148.64], R144 ;  /* 0x0000009094004986 */ /* 0x0001e4000c101d04 */
[----:B0-----:R-:W-:Y:S01]  /*2fd0*/  F2FP.BF16.PACK_AB R148, R191, R190 ;  /* 0x000000bebf94723e */ /* 0x001fe200000010ff */
[----:B------:R-:W-:Y:S01]  /*2fe0*/  IMAD.WIDE.U32 R190, R0, R252, c[0x0][0x248] ;  /* 0x0000920000be7625 */ /* 0x000fe200078e00fc */
[----:B------:R-:W-:-:S05]  /*2ff0*/  F2FP.BF16.PACK_AB R149, R249, R248 ;  /* 0x000000f8f995723e */ /* 0x000fca00000010ff */
[----:B------:R0:W-:Y:S01]  /*3000*/  STG.E.128 [R190.64], R148 ;  /* 0x00000094be007986 */ /* 0x0001e2000c101d04 */
[----:B------:R-:W-:-:S03]  /*3010*/  IADD3 R0, R0, 0x80, RZ ;  /* 0x0000008000007810 */ /* 0x000fc60007ffe0ff */
.L_x_872:
[----:B------:R-:W-:Y:S05]  /*3020*/  BSYNC B0 ;  /* 0x0000000000007941 */ /* 0x000fea0003800000 */
.L_x_871:
[----:B------:R-:W-:Y:S01]  /*3030*/  BSSY B0, `(.L_x_873) ;  /* 0x0000098000007945 */ /* 0x000fe20003800000 */
[----:B------:R-:W-:Y:S05]  /*3040*/  @!P1 BRA `(.L_x_874) ;  /* 0x0000096000009947 */ /* 0x000fea0003800000 */
[----:B0-----:R-:W0:Y:S01]  /*3050*/  LDC.U8 R149, c[0x0][0x1f0] ;  /* 0x00007c00ff957b82 */ /* 0x001e220000000000 */
[----:B------:R-:W-:Y:S01]  /*3060*/  HFMA2.MMA R148, -RZ, RZ, 0, 9.5367431640625e-07 ;  /* 0x00000010ff947435 */ /* 0x000fe200000001ff */
[----:B0-----:R-:W-:-:S09]  /*3070*/  ISETP.NE.AND P4, PT, R149, RZ, PT ;  /* 0x000000ff9500720c */ /* 0x001fd20003f85270 */
[----:B------:R-:W-:-:S06]  /*3080*/  IMAD.WIDE.U32 R148, R0, R148, c[0x0][0x170] ;  /* 0x00005c0000947625 */ /* 0x000fcc00078e0094 */
[----:B------:R-:W2:Y:S01]  /*3090*/  LDG.E.128 R148, [R148.64] ;  /* 0x0000000494947981 */ /* 0x000ea2000c1e1d00 */
[----:B------:R-:W-:Y:S01]  /*30a0*/  ISETP.NE.U32.AND P5, PT, RZ, c[0x0][0x218], PT ;  /* 0x00008600ff007a0c */ /* 0x000fe20003fa5070 */
[----:B------:R-:W-:Y:S01]  /*30b0*/  HFMA2.MMA R248, -RZ, RZ, 0, 0 ;  /* 0x00000000fff87435 */ /* 0x000fe200000001ff */
[----:B------:R-:W-:Y:S01]  /*30c0*/  FSEL R251, R207, RZ, !P4 ;  /* 0x000000ffcffb7208 */ /* 0x000fe20006000000 */
[----:B------:R-:W-:Y:S01]  /*30d0*/  HFMA2.MMA R252, -RZ, RZ, 0, 0 ;  /* 0x00000000fffc7435 */ /* 0x000fe200000001ff */
[----:B------:R-:W-:Y:S02]  /*30e0*/  ISETP.NE.AND.EX P5, PT, RZ, c[0x0][0x21c], PT, P5 ;  /* 0x00008700ff007a0c */ /* 0x000fe40003fa5350 */
[----:B------:R-:W-:Y:S01]  /*30f0*/  MOV R190, R162 ;  /* 0x000000a200be7202 */ /* 0x000fe20000000f00 */
[----:B------:R-:W-:Y:S01]  /*3100*/  FFMA.FTZ R249, R5, R208, R251 ;  /* 0x000000d005f97223 */ /* 0x000fe200000100fb */
[----:B------:R-:W-:Y:S02]  /*3110*/  LOP3.LUT P6, RZ, R162, 0xff00, RZ, 0xc0, !PT ;  /* 0x0000ff00a2ff7812 */ /* 0x000fe400078cc0ff */
[----:B------:R-:W-:Y:S01]  /*3120*/  LOP3.LUT P4, RZ, R190, 0xff, RZ, 0xc0, !PT ;  /* 0x000000ffbeff7812 */ /* 0x000fe2000788c0ff */
[----:B------:R-:W-:-:S04]  /*3130*/  FADD.FTZ R249, R16, -R249 ;  /* 0x800000f910f97221 */ /* 0x000fc80000010000 */
[----:B-----5:R-:W-:Y:S02]  /*3140*/  FMUL.FTZ R249, R3, R249 ;  /* 0x000000f903f97220 */ /* 0x020fe40000410000 */
[----:B------:R-:W-:-:S05]  /*3150*/  @P5 PRMT R190, RZ, 0x5410, R36 ;  /* 0x00005410ffbe5816 */ /* 0x000fca0000000024 */
[----:B------:R-:W-:-:S04]  /*3160*/  @P5 FADD.FTZ R249, R249, R190 ;  /* 0x000000bef9f95221 */ /* 0x000fc80000010000 */
[----:B------:R-:W-:-:S04]  /*3170*/  FMUL.FTZ R191, R249, R4 ;  /* 0x00000004f9bf7220 */ /* 0x000fc80000410000 */
[----:B------:R-:W-:Y:S01]  /*3180*/  FMUL.FTZ R191, R191, c[0x0][0x1e8] ;  /* 0x00007a00bfbf7a20 */ /* 0x000fe20000410000 */
[--C-:B--2---:R-:W-:Y:S02]  /*3190*/  @P4 PRMT R190, RZ, 0x5410, R148.reuse ;  /* 0x00005410ffbe4816 */ /* 0x104fe40000000094 */
[----:B------:R-:W-:-:S03]  /*31a0*/  @P6 PRMT R148, RZ, 0x7610, R148 ;  /* 0x00007610ff946816 */ /* 0x000fc60000000094 */
[----:B------:R-:W-:Y:S01]  /*31b0*/  @P4 FMUL.FTZ R248, R191, R190 ;  /* 0x000000bebff84220 */ /* 0x000fe20000410000 */
[----:B------:R-:W-:Y:S01]  /*31c0*/  MOV R190, RZ ;  /* 0x000000ff00be7202 */ /* 0x000fe20000000f00 */
[----:B------:R-:W-:Y:S01]  /*31d0*/  @P4 FMUL.FTZ R190, R225, R191 ;  /* 0x000000bfe1be4220 */ /* 0x000fe20000410000 */
[----:B------:R-:W-:Y:S01]  /*31e0*/  ISETP.NE.U32.AND P4, PT, RZ, c[0x0][0x258], PT ;  /* 0x00009600ff007a0c */ /* 0x000fe20003f85070 */
[----:B------:R-:W-:Y:S02]  /*31f0*/  FFMA.FTZ R191, R15, R208, R251 ;  /* 0x000000d00fbf7223 */ /* 0x000fe400000100fb */
[----:B------:R-:W-:Y:S01]  /*3200*/  FADD.FTZ R64, R64, R248 ;  /* 0x000000f840407221 */ /* 0x000fe20000010000 */
[----:B------:R-:W-:Y:S01]  /*3210*/  ISETP.NE.AND.EX P4, PT, RZ, c[0x0][0x25c], PT, P4 ;  /* 0x00009700ff007a0c */ /* 0x000fe20003f85340 */
[----:B------:R-:W-:Y:S01]  /*3220*/  FADD.FTZ R191, R17, -R191 ;  /* 0x800000bf11bf7221 */ /* 0x000fe20000010000 */
[----:B------:R-:W-:-:S11]  /*3230*/  @P5 PRMT R248, RZ, 0x5410, R37 ;  /* 0x00005410fff85816 */ /* 0x000fd60000000025 */
[----:B------:R-:W-:-:S04]  /*3240*/  @P4 F2FP.BF16.PACK_AB R249, RZ, R249 ;  /* 0x000000f9fff9423e */ /* 0x000fc800000010ff */
[----:B------:R-:W-:Y:S01]  /*3250*/  @P4 PRMT R144, R249, 0x7610, R144 ;  /* 0x00007610f9904816 */ /* 0x000fe20000000090 */
[----:B------:R-:W-:Y:S01]  /*3260*/  FMUL.FTZ R249, R3, R191 ;  /* 0x000000bf03f97220 */ /* 0x000fe20000410000 */
[----:B------:R-:W-:-:S05]  /*3270*/  @P5 PRMT R191, RZ, 0x7610, R36 ;  /* 0x00007610ffbf5816 */ /* 0x000fca0000000024 */
[----:B------:R-:W-:Y:S01]  /*3280*/  @P5 FADD.FTZ R249, R249, R191 ;  /* 0x000000bff9f95221 */ /* 0x000fe20000010000 */
[----:B------:R-:W-:-:S03]  /*3290*/  MOV R191, RZ ;  /* 0x000000ff00bf7202 */ /* 0x000fc60000000f00 */
[----:B------:R-:W-:Y:S01]  /*32a0*/  FMUL.FTZ R250, R249, R4 ;  /* 0x00000004f9fa7220 */ /* 0x000fe20000410000 */
[----:B------:R-:W-:-:S03]  /*32b0*/  @P4 F2FP.BF16.PACK_AB R249, RZ, R249 ;  /* 0x000000f9fff9423e */ /* 0x000fc600000010ff */
[----:B------:R-:W-:Y:S01]  /*32c0*/  FMUL.FTZ R250, R250, c[0x0][0x1e8] ;  /* 0x00007a00fafa7a20 */ /* 0x000fe20000410000 */
[----:B------:R-:W-:Y:S01]  /*32d0*/  @P4 PRMT R144, R144, 0x5410, R249 ;  /* 0x0000541090904816 */ /* 0x000fe200000000f9 */
[----:B------:R-:W-:Y:S02]  /*32e0*/  HFMA2.MMA R249, -RZ, RZ, 0, 0 ;  /* 0x00000000fff97435 */ /* 0x000fe400000001ff */
[----:B------:R-:W-:Y:S02]  /*32f0*/  @P6 FMUL.FTZ R252, R250, R148 ;  /* 0x00000094fafc6220 */ /* 0x000fe40000410000 */
[----:B------:R-:W-:Y:S02]  /*3300*/  FFMA.FTZ R148, R18, R208, R251 ;  /* 0x000000d012947223 */ /* 0x000fe400000100fb */
[----:B------:R-:W-:Y:S01]  /*3310*/  @P6 FMUL.FTZ R191, R224, R250 ;  /* 0x000000fae0bf6220 */ /* 0x000fe20000410000 */
[----:B------:R-:W-:Y:S01]  /*3320*/  LOP3.LUT P6, RZ, R162, 0xff0000, RZ, 0xc0, !PT ;  /* 0x00ff0000a2ff7812 */ /* 0x000fe200078cc0ff */
[----:B------:R-:W-:-:S02]  /*3330*/  FADD.FTZ R148, R20, -R148 ;  /* 0x8000009414947221 */ /* 0x000fc40000010000 */
[----:B------:R-:W-:Y:S01]  /*3340*/  FADD.FTZ R65, R65, R252 ;  /* 0x000000fc41417221 */ /* 0x000fe20000010000 */
[----:B------:R-:W-:Y:S01]  /*3350*/  HFMA2.MMA R252, -RZ, RZ, 0, 0 ;  /* 0x00000000fffc7435 */ /* 0x000fe200000001ff */
[----:B------:R-:W-:-:S04]  /*3360*/  FMUL.FTZ R148, R3, R148 ;  /* 0x0000009403947220 */ /* 0x000fc80000410000 */
[----:B------:R-:W-:-:S04]  /*3370*/  @P5 FADD.FTZ R148, R148, R248 ;  /* 0x000000f894945221 */ /* 0x000fc80000010000 */
[----:B------:R-:W-:Y:S01]  /*3380*/  FMUL.FTZ R250, R148, R4 ;  /* 0x0000000494fa7220 */ /* 0x000fe20000410000 */
[----:B------:R-:W-:Y:S02]  /*3390*/  @P4 F2FP.BF16.PACK_AB R148, RZ, R148 ;  /* 0x00000094ff94423e */ /* 0x000fe400000010ff */
[----:B------:R-:W-:Y:S01]  /*33a0*/  @P6 PRMT R248, RZ, 0x5410, R149 ;  /* 0x00005410fff86816 */ /* 0x000fe20000000095 */
[----:B------:R-:W-:Y:S01]  /*33b0*/  FMUL.FTZ R250, R250, c[0x0][0x1e8] ;  /* 0x00007a00fafa7a20 */ /* 0x000fe20000410000 */
[----:B------:R-:W-:Y:S01]  /*33c0*/  @P4 PRMT R145, R148, 0x7610, R145 ;  /* 0x0000761094914816 */ /* 0x000fe20000000091 */
[----:B------:R-:W-:Y:S02]  /*33d0*/  FFMA.FTZ R148, R19, R208, R251 ;  /* 0x000000d013947223 */ /* 0x000fe400000100fb */
[----:B------:R-:W-:Y:S01]  /*33e0*/  @P6 FMUL.FTZ R249, R250, R248 ;  /* 0x000000f8faf96220 */ /* 0x000fe20000410000 */
[----:B------:R-:W-:Y:S01]  /*33f0*/  MOV R248, RZ ;  /* 0x000000ff00f87202 */ /* 0x000fe20000000f00 */
[----:B------:R-:W-:-:S02]  /*3400*/  FADD.FTZ R148, R22, -R148 ;  /* 0x8000009416947221 */ /* 0x000fc40000010000 */
[----:B------:R-:W-:Y:S01]  /*3410*/  FADD.FTZ R66, R66, R249 ;  /* 0x000000f942427221 */ /* 0x000fe20000010000 */
[----:B------:R-:W-:Y:S01]  /*3420*/  @P5 PRMT R249, RZ, 0x7610, R37 ;  /* 0x00007610fff95816 */ /* 0x000fe20000000025 */
[----:B------:R-:W-:Y:S02]  /*3430*/  FMUL.FTZ R148, R3, R148 ;  /* 0x0000009403947220 */ /* 0x000fe40000410000 */
[----:B------:R-:W-:Y:S01]  /*3440*/  @P6 FMUL.FTZ R248, R223, R250 ;  /* 0x000000fadff86220 */ /* 0x000fe20000410000 */
[----:B------:R-:W-:Y:S01]  /*3450*/  LOP3.LUT P6, RZ, R162, 0xff000000, RZ, 0xc0, !PT ;  /* 0xff000000a2ff7812 */ /* 0x000fe200078cc0ff */
[----:B------:R-:W-:Y:S01]  /*3460*/  @P5 FADD.FTZ R148, R148, R249 ;  /* 0x000000f994945221 */ /* 0x000fe20000010000 */
[----:B------:R-:W-:-:S03]  /*3470*/  MOV R249, RZ ;  /* 0x000000ff00f97202 */ /* 0x000fc60000000f00 */
[----:B------:R-:W-:Y:S01]  /*3480*/  FMUL.FTZ R250, R148, R4 ;  /* 0x0000000494fa7220 */ /* 0x000fe20000410000 */
[----:B------:R-:W-:-:S03]  /*3490*/  @P4 F2FP.BF16.PACK_AB R148, RZ, R148 ;  /* 0x00000094ff94423e */ /* 0x000fc600000010ff */
[----:B------:R-:W-:Y:S01]  /*34a0*/  FMUL.FTZ R250, R250, c[0x0][0x1e8] ;  /* 0x00007a00fafa7a20 */ /* 0x000fe20000410000 */
[----:B------:R-:W-:Y:S01]  /*34b0*/  @P4 PRMT R145, R145, 0x5410, R148 ;  /* 0x0000541091914816 */ /* 0x000fe20000000094 */
[----:B------:R-:W-:Y:S02]  /*34c0*/  FFMA.FTZ R148, R21, R208, R251 ;  /* 0x000000d015947223 */ /* 0x000fe400000100fb */
[----:B------:R-:W-:Y:S01]  /*34d0*/  @P6 PRMT R149, RZ, 0x7610, R149 ;  /* 0x00007610ff956816 */ /* 0x000fe20000000095 */
[----:B------:R-:W-:Y:S02]  /*34e0*/  @P6 FMUL.FTZ R249, R222, R250 ;  /* 0x000000fadef96220 */ /* 0x000fe40000410000 */
[----:B------:R-:W-:Y:S02]  /*34f0*/  FADD.FTZ R148, R23, -R148 ;  /* 0x8000009417947221 */ /* 0x000fe40000010000 */
[----:B------:R-:W-:Y:S01]  /*3500*/  @P6 FMUL.FTZ R252, R250, R149 ;  /* 0x00000095fafc6220 */ /* 0x000fe20000410000 */
[----:B------:R-:W-:Y:S01]  /*3510*/  LOP3.LUT P6, RZ, R163, 0xff, RZ, 0xc0, !PT ;  /* 0x000000ffa3ff7812 */ /* 0x000fe200078cc0ff */
[----:B------:R-:W-:Y:S01]  /*3520*/  FMUL.FTZ R149, R3, R148 ;  /* 0x0000009403957220 */ /* 0x000fe20000410000 */
[----:B------:R-:W-:Y:S01]  /*3530*/  @P5 PRMT R148, RZ, 0x5410, R38 ;  /* 0x00005410ff945816 */ /* 0x000fe20000000026 */
[----:B------:R-:W-:-:S04]  /*3540*/  FADD.FTZ R67, R67, R252 ;  /* 0x000000fc43437221 */ /* 0x000fc80000010000 */
[----:B------:R-:W-:-:S05]  /*3550*/  @P5 FADD.FTZ R149, R149, R148 ;  /* 0x0000009495955221 */ /* 0x000fca0000010000 */
[----:B------:R-:W-:Y:S01]  /*3560*/  @P4 F2FP.BF16.PACK_AB R148, RZ, R149 ;  /* 0x00000095ff94423e */ /* 0x000fe200000010ff */
[----:B------:R-:W-:Y:S01]  /*3570*/  FMUL.FTZ R149, R149, R4 ;  /* 0x0000000495957220 */ /* 0x000fe20000410000 */
[----:B------:R-:W-:Y:S02]  /*3580*/  @P6 PRMT R250, RZ, 0x5410, R150 ;  /* 0x00005410fffa6816 */ /* 0x000fe40000000096 */
[----:B------:R-:W-:Y:S01]  /*3590*/  @P4 PRMT R146, R148, 0x7610, R146 ;  /* 0x0000761094924816 */ /* 0x000fe20000000092 */
[----:B------:R-:W-:Y:S01]  /*35a0*/  FMUL.FTZ R148, R149, c[0x0][0x1e8] ;  /* 0x00007a0095947a20 */ /* 0x000fe20000410000 */
[----:B------:R-:W-:-:S06]  /*35b0*/  HFMA2.MMA R149, -RZ, RZ, 0, 0 ;  /* 0x00000000ff957435 */ /* 0x000fcc00000001ff */
[----:B------:R-:W-:Y:S01]  /*35c0*/  @P6 FMUL.FTZ R149, R148, R250 ;  /* 0x000000fa94956220 */ /* 0x000fe20000410000 */
[----:B------:R-:W-:Y:S01]  /*35d0*/  MOV R250, RZ ;  /* 0x000000ff00fa7202 */ /* 0x000fe20000000f00 */
[----:B------:R-:W-:Y:S01]  /*35e0*/  @P6 FMUL.FTZ R250, R221, R148 ;  /* 0x00000094ddfa6220 */ /* 0x000fe20000410000 */
[----:B------:R-:W-:Y:S01]  /*35f0*/  LOP3.LUT P6, RZ, R163, 0xff00, RZ, 0xc0, !PT ;  /* 0x0000ff00a3ff7812 */ /* 0x000fe200078cc0ff */
[----:B------:R-:W-:Y:S02]  /*3600*/  FFMA.FTZ R148, R24, R208, R251 ;  /* 0x000000d018947223 */ /* 0x000fe400000100fb */
[----:B------:R-:W-:Y:S02]  /*3610*/  FADD.FTZ R60, R60, R149 ;  /* 0x000000953c3c7221 */ /* 0x000fe40000010000 */
[----:B------:R-:W-:-:S04]  /*3620*/  FADD.FTZ R148, R25, -R148 ;  /* 0x8000009419947221 */ /* 0x000fc80000010000 */
[----:B------:R-:W-:Y:S01]  /*3630*/  FMUL.FTZ R149, R3, R148 ;  /* 0x0000009403957220 */ /* 0x000fe20000410000 */
[----:B------:R-:W-:-:S03]  /*3640*/  @P5 PRMT R148, RZ, 0x7610, R38 ;  /* 0x00007610ff945816 */ /* 0x000fc60000000026 */
[----:B------:R-:W-:Y:S02]  /*3650*/  @P6 PRMT R150, RZ, 0x7610, R150 ;  /* 0x00007610ff966816 */ /* 0x000fe40000000096 */
[----:B------:R-:W-:-:S05]  /*3660*/  @P5 FADD.FTZ R149, R149, R148 ;  /* 0x0000009495955221 */ /* 0x000fca0000010000 */
[----:B------:R-:W-:-:S04]  /*3670*/  @P4 F2FP.BF16.PACK_AB R148, RZ, R149 ;  /* 0x00000095ff94423e */ /* 0x000fc800000010ff */
[----:B------:R-:W-:Y:S01]  /*3680*/  @P4 PRMT R146, R146, 0x5410, R148 ;  /* 0x0000541092924816 */ /* 0x000fe20000000094 */
[----:B------:R-:W-:Y:S01]  /*3690*/  FMUL.FTZ R148, R149, R4 ;  /* 0x0000000495947220 */ /* 0x000fe20000410000 */
[----:B------:R-:W-:-:S03]  /*36a0*/  HFMA2.MMA R149, -RZ, RZ, 0, 0 ;  /* 0x00000000ff957435 */ /* 0x000fc600000001ff */
[----:B------:R-:W-:-:S04]  /*36b0*/  FMUL.FTZ R148, R148, c[0x0][0x1e8] ;  /* 0x00007a0094947a20 */ /* 0x000fc80000410000 */
[----:B------:R-:W-:Y:S01]  /*36c0*/  @P6 FMUL.FTZ R149, R148, R150 ;  /* 0x0000009694956220 */ /* 0x000fe20000410000 */
[----:B------:R-:W-:Y:S01]  /*36d0*/  MOV R150, RZ ;  /* 0x000000ff00967202 */ /* 0x000fe20000000f00 */
[----:B------:R-:W-:Y:S02]  /*36e0*/  @P6 FMUL.FTZ R150, R220, R148 ;  /* 0x00000094dc966220 */ /* 0x000fe40000410000 */
[----:B------:R-:W-:Y:S02]  /*36f0*/  FFMA.FTZ R148, R26, R208, R251 ;  /* 0x000000d01a947223 */ /* 0x000fe400000100fb */
[----:B------:R-:W-:Y:S01]  /*3700*/  FADD.FTZ R61, R61, R149 ;  /* 0x000000953d3d7221 */ /* 0x000fe20000010000 */
[----:B------:R-:W-:Y:S01]  /*3710*/  F2FP.BF16.PACK_AB R150, R150, R250 ;  /* 0x000000fa9696723e */ /* 0x000fe200000010ff */
        /* <DEDUP_REMOVED lines=10> */
[----:B------:R-:W-:-:S04]  /*37c0*/  @P4 F2FP.BF16.PACK_AB R149, RZ, R251 ;  /* 0x000000fbff95423e */ /* 0x000fc800000010ff */
        /* <DEDUP_REMOVED lines=15> */
[----:B------:R-:W-:-:S05]  /*38c0*/  @P5 PRMT R151, RZ, 0x7610, R151 ;  /* 0x00007610ff975816 */ /* 0x000fca0000000097 */
[----:B------:R-:W-:Y:S01]  /*38d0*/  @P5 FMUL.FTZ R149, R148, R151 ;  /* 0x0000009794955220 */ /* 0x000fe20000410000 */
[----:B------:R-:W-:Y:S01]  /*38e0*/  MOV R151, RZ ;  /* 0x000000ff00977202 */ /* 0x000fe20000000f00 */
[----:B------:R-:W-:Y:S01]  /*38f0*/  @P5 FMUL.FTZ R151, R218, R148 ;  /* 0x00000094da975220 */ /* 0x000fe20000410000 */
[----:B------:R-:W-:Y:S01]  /*3900*/  @P4 LEA R148, P5, R0, c[0x0][0x258], 0x4 ;  /* 0x0000960000944a11 */ /* 0x000fe200078a20ff */
[----:B------:R-:W-:-:S03]  /*3910*/  FADD.FTZ R63, R63, R149 ;  /* 0x000000953f3f7221 */ /* 0x000fc60000010000 */
[----:B------:R-:W-:Y:S02]  /*3920*/  @P4 LEA.HI.X R149, R0, c[0x0][0x25c], RZ, 0x4, P5 ;  /* 0x0000970000954a11 */ /* 0x000fe400028f24ff */
[----:B------:R-:W-:-:S03]  /*3930*/  F2FP.BF16.PACK_AB R151, R151, R251 ;  /* 0x000000fb9797723e */ /* 0x000fc600000010ff */
[----:B------:R0:W-:Y:S02]  /*3940*/  @P4 STG.E.128 [R148.64], R144 ;  /* 0x0000009094004986 */ /* 0x0001e4000c101d04 */
[----:B0-----:R-:W-:Y:S02]  /*3950*/  F2FP.BF16.PACK_AB R148, R191, R190 ;  /* 0x000000bebf94723e */ /* 0x001fe400000010ff */
[C---:B------:R-:W-:Y:S02]  /*3960*/  LEA R190, P4, R0.reuse, c[0x0][0x248], 0x4 ;  /* 0x0000920000be7a11 */ /* 0x040fe400078820ff */
[----:B------:R-:W-:Y:S02]  /*3970*/  F2FP.BF16.PACK_AB R149, R249, R248 ;  /* 0x000000f8f995723e */ /* 0x000fe400000010ff */
[C---:B------:R-:W-:Y:S02]  /*3980*/  LEA.HI.X R191, R0.reuse, c[0x0][0x24c], RZ, 0x4, P4 ;  /* 0x0000930000bf7a11 */ /* 0x040fe400020f24ff */
[----:B------:R-:W-:-:S03]  /*3990*/  IADD3 R0, R0, 0x80, RZ ;  /* 0x0000008000007810 */ /* 0x000fc60007ffe0ff */
[----:B------:R0:W-:Y:S04]  /*39a0*/  STG.E.128 [R190.64], R148 ;  /* 0x00000094be007986 */ /* 0x0001e8000c101d04 */
.L_x_874:
[----:B------:R-:W-:Y:S05]  /*39b0*/  BSYNC B0 ;  /* 0x0000000000007941 */ /* 0x000fea0003800000 */
.L_x_873:
        /* <DEDUP_REMOVED lines=152> */
.L_x_876:
[----:B------:R-:W-:Y:S05]  /*4340*/  BSYNC B0 ;  /* 0x0000000000007941 */ /* 0x000fea0003800000 */
.L_x_875:
        /* <DEDUP_REMOVED lines=9> */
[----:B------:R-:W-:Y:S02]  /*43e0*/  FSEL R250, R207, RZ, !P4 ;  /* 0x000000ffcffa7208 */ /* 0x000fe40006000000 */
[----:B------:R-:W-:Y:S02]  /*43f0*/  ISETP.NE.AND.EX P5, PT, RZ, c[0x0][0x21c], PT, P5 ;  /* 0x00008700ff007a0c */ /* 0x000fe40003fa5350 */
[----:B------:R-:W-:Y:S01]  /*4400*/  ISETP.NE.U32.AND P4, PT, RZ, c[0x0][0x258], PT ;  /* 0x00009600ff007a0c */ /* 0x000fe20003f85070 */
[----:B------:R-:W-:-:S03]  /*4410*/  FFMA.FTZ R190, R152, R208, R250 ;  /* 0x000000d098be7223 */ /* 0x000fc600000100fa */
[----:B------:R-:W-:Y:S01]  /*4420*/  ISETP.NE.AND.EX P4, PT, RZ, c[0x0][0x25c], PT, P4 ;  /* 0x00009700ff007a0c */ /* 0x000fe20003f85340 */
[----:B------:R-:W-:-:S04]  /*4430*/  FADD.FTZ R190, R154, -R190 ;  /* 0x800000be9abe7221 */ /* 0x000fc80000010000 */
[----:B-----5:R-:W-:Y:S02]  /*4440*/  FMUL.FTZ R191, R3, R190 ;  /* 0x000000be03bf7220 */ /* 0x020fe40000410000 */
[----:B------:R-:W-:-:S05]  /*4450*/  @P5 PRMT R190, RZ, 0x5410, R140 ;  /* 0x00005410ffbe5816 */ /* 0x000fca000000008c */
[----:B------:R-:W-:Y:S01]  /*4460*/  @P5 FADD.FTZ R191, R191, R190 ;  /* 0x000000bebfbf5221 */ /* 0x000fe20000010000 */
[----:B------:R-:W-:-:S03]  /*4470*/  MOV R190, R166 ;  /* 0x000000a600be7202 */ /* 0x000fc60000000f00 */
[----:B------:R-:W-:Y:S01]  /*4480*/  FMUL.FTZ R207, R191, R4 ;  /* 0x00000004bfcf7220 */ /* 0x000fe20000410000 */
[----:B------:R-:W-:Y:S02]  /*4490*/  LOP3.LUT P6, RZ, R190, 0xff, RZ, 0xc0, !PT ;  /* 0x000000ffbeff7812 */ /* 0x000fe400078cc0ff */
[----:B------:R-:W-:Y:S01]  /*44a0*/  @P4 F2FP.BF16.PACK_AB R190, RZ, R191 ;  /* 0x000000bfffbe423e */ /* 0x000fe200000010ff */
[----:B------:R-:W-:Y:S01]  /*44b0*/  HFMA2.MMA R191, -RZ, RZ, 0, 0 ;  /* 0x00000000ffbf7435 */ /* 0x000fe200000001ff */
[----:B------:R-:W-:Y:S02]  /*44c0*/  FMUL.FTZ R207, R207, c[0x0][0x1e8] ;  /* 0x00007a00cfcf7a20 */ /* 0x000fe40000410000 */
[----:B------:R-:W-:-:S07]  /*44d0*/  @P4 PRMT R144, R190, 0x7610, R144 ;  /* 0x00007610be904816 */ /* 0x000fce0000000090 */
[----:B--2---:R-:W-:-:S05]  /*44e0*/  @P6 PRMT R190, RZ, 0x5410, R148 ;  /* 0x00005410ffbe6816 */ /* 0x004fca0000000094 */
[----:B------:R-:W-:Y:S01]  /*44f0*/  @P6 FMUL.FTZ R191, R207, R190 ;  /* 0x000000becfbf6220 */ /* 0x000fe20000410000 */
[----:B------:R-:W-:Y:S01]  /*4500*/  MOV R190, RZ ;  /* 0x000000ff00be7202 */ /* 0x000fe20000000f00 */
[----:B------:R-:W-:Y:S01]  /*4510*/  @P6 FMUL.FTZ R190, R209, R207 ;  /* 0x000000cfd1be6220 */ /* 0x000fe20000410000 */
[----:B------:R-:W-:Y:S01]  /*4520*/  LOP3.LUT P6, RZ, R166, 0xff00, RZ, 0xc0, !PT ;  /* 0x0000ff00a6ff7812 */ /* 0x000fe200078cc0ff */
[----:B------:R-:W-:Y:S02]  /*4530*/  FFMA.FTZ R207, R153, R208, R250 ;  /* 0x000000d099cf7223 */ /* 0x000fe400000100fa */
[----:B------:R-:W-:Y:S01]  /*4540*/  FADD.FTZ R48, R48, R191 ;  /* 0x000000bf30307221 */ /* 0x000fe20000010000 */
[----:B------:R-:W-:Y:S01]  /*4550*/  @P5 PRMT R191, RZ, 0x7610, R140 ;  /* 0x00007610ffbf5816 */ /* 0x000fe2000000008c */
[----:B------:R-:W-:-:S04]  /*4560*/  FADD.FTZ R207, R177, -R207 ;  /* 0x800000cfb1cf7221 */ /* 0x000fc80000010000 */
[----:B------:R-:W-:-:S04]  /*4570*/  FMUL.FTZ R207, R3, R207 ;  /* 0x000000cf03cf7220 */ /* 0x000fc80000410000 */
[----:B------:R-:W-:Y:S01]  /*4580*/  @P5 FADD.FTZ R207, R207, R191 ;  /* 0x000000bfcfcf5221 */ /* 0x000fe20000010000 */
[----:B------:R-:W-:-:S04]  /*4590*/  @P6 PRMT R148, RZ, 0x7610, R148 ;  /* 0x00007610ff946816 */ /* 0x000fc80000000094 */
[----:B------:R-:W-:Y:S01]  /*45a0*/  @P4 F2FP.BF16.PACK_AB R191, RZ, R207 ;  /* 0x000000cfffbf423e */ /* 0x000fe200000010ff */
[----:B------:R-:W-:-:S03]  /*45b0*/  FMUL.FTZ R207, R207, R4 ;  /* 0x00000004cfcf7220 */ /* 0x000fc60000410000 */
[----:B------:R-:W-:Y:S01]  /*45c0*/  @P4 PRMT R144, R144, 0x5410, R191 ;  /* 0x0000541090904816 */ /* 0x000fe200000000bf */
[----:B------:R-:W-:Y:S01]  /*45d0*/  FMUL.FTZ R207, R207, c[0x0][0x1e8] ;  /* 0x00007a00cfcf7a20 */ /* 0x000fe20000410000 */
[----:B------:R-:W-:-:S03]  /*45e0*/  MOV R191, RZ ;  /* 0x000000ff00bf7202 */ /* 0x000fc60000000f00 */
[----:B------:R-:W-:Y:S02]  /*45f0*/  @P6 FMUL.FTZ R248, R207, R148 ;  /* 0x00000094cff86220 */ /* 0x000fe40000410000 */
[----:B------:R-:W-:Y:S02]  /*4600*/  FFMA.FTZ R148, R155, R208, R250 ;  /* 0x000000d09b947223 */ /* 0x000fe400000100fa */
[----:B------:R-:W-:Y:S01]  /*4610*/  @P6 FMUL.FTZ R191, R206, R207 ;  /* 0x000000cfcebf6220 */ /* 0x000fe20000410000 */
[----:B------:R-:W-:Y:S01]  /*4620*/  LOP3.LUT P6, RZ, R166, 0xff0000, RZ, 0xc0, !PT ;  /* 0x00ff0000a6ff7812 */ /* 0x000fe200078cc0ff */
[----:B------:R-:W-:Y:S02]  /*4630*/  FADD.FTZ R148, R179, -R148 ;  /* 0x80000094b3947221 */ /* 0x000fe40000010000 */
[----:B------:R-:W-:Y:S02]  /*4640*/  FADD.FTZ R49, R49, R248 ;  /* 0x000000f831317221 */ /* 0x000fe40000010000 */
[----:B------:R-:W-:Y:S01]  /*4650*/  FMUL.FTZ R207, R3, R148 ;  /* 0x0000009403cf7220 */ /* 0x000fe20000410000 */
[----:B------:R-:W-:-:S05]  /*4660*/  @P5 PRMT R148, RZ, 0x5410, R141 ;  /* 0x00005410ff945816 */ /* 0x000fca000000008d */
[----:B------:R-:W-:Y:S02]  /*4670*/  @P5 FADD.FTZ R207, R207, R148 ;  /* 0x00000094cfcf5221 */ /* 0x000fe40000010000 */
[----:B------:R-:W-:-:S03]  /*4680*/  @P6 PRMT R248, RZ, 0x5410, R149 ;  /* 0x00005410fff86816 */ /* 0x000fc60000000095 */
[----:B------:R-:W-:Y:S01]  /*4690*/  @P4 F2FP.BF16.PACK_AB R148, RZ, R207 ;  /* 0x000000cfff94423e */ /* 0x000fe200000010ff */
[----:B------:R-:W-:-:S03]  /*46a0*/  FMUL.FTZ R207, R207, R4 ;  /* 0x00000004cfcf7220 */ /* 0x000fc60000410000 */
[----:B------:R-:W-:Y:S01]  /*46b0*/  @P4 PRMT R145, R148, 0x7610, R145 ;  /* 0x0000761094914816 */ /* 0x000fe20000000091 */
[----:B------:R-:W-:Y:S01]  /*46c0*/  FMUL.FTZ R148, R207, c[0x0][0x1e8] ;  /* 0x00007a00cf947a20 */ /* 0x000fe20000410000 */
[----:B------:R-:W-:-:S06]  /*46d0*/  HFMA2.MMA R207, -RZ, RZ, 0, 0 ;  /* 0x00000000ffcf7435 */ /* 0x000fcc00000001ff */
[----:B------:R-:W-:-:S04]  /*46e0*/  @P6 FMUL.FTZ R207, R148, R248 ;  /* 0x000000f894cf6220 */ /* 0x000fc80000410000 */
[----:B------:R-:W-:Y:S01]  /*46f0*/  FADD.FTZ R50, R50, R207 ;  /* 0x000000cf32327221 */ /* 0x000fe20000010000 */
[----:B------:R-:W-:Y:S01]  /*4700*/  MOV R207, RZ ;  /* 0x000000ff00cf7202 */ /* 0x000fe20000000f00 */
[----:B------:R-:W-:Y:S01]  /*4710*/  @P6 FMUL.FTZ R207, R205, R148 ;  /* 0x00000094cdcf6220 */ /* 0x000fe20000410000 */
[----:B------:R-:W-:Y:S01]  /*4720*/  LOP3.LUT P6, RZ, R166, 0xff000000, RZ, 0xc0, !PT ;  /* 0xff000000a6ff7812 */ /* 0x000fe200078cc0ff */
[----:B------:R-:W-:-:S04]  /*4730*/  FFMA.FTZ R148, R178, R208, R250 ;  /* 0x000000d0b2947223 */ /* 0x000fc800000100fa */
        /* <DEDUP_REMOVED lines=46> */
[-CC-:B------:R-:W-:Y:S02]  /*4a20*/  FFMA.FTZ R148, R185, R208.reuse, R250.reuse ;  /* 0x000000d0b9947223 */ /* 0x180fe400000100fa */
[----:B------:R-:W-:Y:S01]  /*4a30*/  FFMA.FTZ R208, R187, R208, R250 ;  /* 0x000000d0bbd07223 */ /* 0x000fe200000100fa */
[----:B------:R-:W-:Y:S01]  /*4a40*/  F2FP.BF16.PACK_AB R150, R150, R249 ;  /* 0x000000f99696723e */ /* 0x000fe200000010ff */
[----:B------:R-:W-:Y:S02]  /*4a50*/  FADD.FTZ R148, R186, -R148 ;  /* 0x80000094ba947221 */ /* 0x000fe40000010000 */
[----:B------:R-:W-:-:S02]  /*4a60*/  FADD.FTZ R208, R188, -R208 ;  /* 0x800000d0bcd07221 */ /* 0x000fc40000010000 */
[C---:B------:R-:W-:Y:S02]  /*4a70*/  FMUL.FTZ R148, R3.reuse, R148 ;  /* 0x0000009403947220 */ /* 0x040fe40000410000 */
[----:B------:R-:W-:Y:S01]  /*4a80*/  FMUL.FTZ R208, R3, R208 ;  /* 0x000000d003d07220 */ /* 0x000fe20000410000 */
[----:B------:R-:W-:Y:S01]  /*4a90*/  @P5 PRMT R3, RZ, 0x5410, R143 ;  /* 0x00005410ff035816 */ /* 0x000fe2000000008f */
[----:B------:R-:W-:-:S04]  /*4aa0*/  FADD.FTZ R45, R45, R149 ;  /* 0x000000952d2d7221 */ /* 0x000fc80000010000 */
[----:B------:R-:W-:Y:S01]  /*4ab0*/  @P5 FADD.FTZ R148, R148, R3 ;  /* 0x0000000394945221 */ /* 0x000fe20000010000 */
[----:B------:R-:W-:-:S05]  /*4ac0*/  @P5 PRMT R3, RZ, 0x7610, R143 ;  /* 0x00007610ff035816 */ /* 0x000fca000000008f */
[----:B------:R-:W-:Y:S01]  /*4ad0*/  @P5 FADD.FTZ R208, R208, R3 ;  /* 0x00000003d0d05221 */ /* 0x000fe20000010000 */
[----:B------:R-:W-:Y:S02]  /*4ae0*/  LOP3.LUT P5, RZ, R167, 0xff0000, RZ, 0xc0, !PT ;  /* 0x00ff0000a7ff7812 */ /* 0x000fe400078ac0ff */
[----:B------:R-:W-:Y:S01]  /*4af0*/  @P4 F2FP.BF16.PACK_AB R3, RZ, R148 ;  /* 0x00000094ff03423e */ /* 0x000fe200000010ff */
[----:B------:R-:W-:-:S03]  /*4b00*/  FMUL.FTZ R148, R148, R4 ;  /* 0x0000000494947220 */ /* 0x000fc60000410000 */
[----:B------:R-:W-:Y:S02]  /*4b10*/  @P4 PRMT R147, R3, 0x7610, R147 ;  /* 0x0000761003934816 */ /* 0x000fe40000000093 */
[----:B------:R-:W-:Y:S01]  /*4b20*/  @P4 F2FP.BF16.PACK_AB R3, RZ, R208 ;  /* 0x000000d0ff03423e */ /* 0x000fe200000010ff */
[----:B------:R-:W-:-:S03]  /*4b30*/  FMUL.FTZ R208, R208, R4 ;  /* 0x00000004d0d07220 */ /* 0x000fc60000410000 */
[----:B------:R-:W-:Y:S01]  /*4b40*/  @P4 PRMT R147, R147, 0x5410, R3 ;  /* 0x0000541093934816 */ /* 0x000fe20000000003 */
[----:B------:R-:W-:Y:S01]  /*4b50*/  FMUL.FTZ R3, R148, c[0x0][0x1e8] ;  /* 0x00007a0094037a20 */ /* 0x000fe20000410000 */
[----:B------:R-:W-:Y:S01]  /*4b60*/  HFMA2.MMA R148, -RZ, RZ, 0, 0 ;  /* 0x00000000ff947435 */ /* 0x000fe200000001ff */
[--C-:B------:R-:W-:Y:S01]  /*4b70*/  @P5 PRMT R4, RZ, 0x5410, R151.reuse ;  /* 0x00005410ff045816 */ /* 0x100fe20000000097 */
[----:B------:R-:W-:Y:S01]  /*4b80*/  FMUL.FTZ R208, R208, c[0x0][0x1e8] ;  /* 0x00007a00d0d07a20 */ /* 0x000fe20000410000 */
[----:B------:R-:W-:-:S03]  /*4b90*/  @P6 PRMT R151, RZ, 0x7610, R151 ;  /* 0x00007610ff976816 */ /* 0x000fc60000000097 */
[----:B------:R-:W-:Y:S01]  /*4ba0*/  @P5 FMUL.FTZ R148, R3, R4 ;  /* 0x0000000403945220 */ /* 0x000fe20000410000 */
[----:B------:R-:W-:Y:S01]  /*4bb0*/  MOV R4, RZ ;  /* 0x000000ff00047202 */ /* 0x000fe20000000f00 */
[----:B------:R-:W-:Y:S01]  /*4bc0*/  @P5 FMUL.FTZ R4, R201, R3 ;  /* 0x00000003c9045220 */ /* 0x000fe20000410000 */
[----:B------:R-:W-:Y:S01]  /*4bd0*/  HFMA2.MMA R3, -RZ, RZ, 0, 0 ;  /* 0x00000000ff037435 */ /* 0x000fe200000001ff */
[----:B------:R-:W-:Y:S01]  /*4be0*/  FADD.FTZ R46, R46, R148 ;  /* 0x000000942e2e7221 */ /* 0x000fe20000010000 */
[----:B------:R-:W-:-:S04]  /*4bf0*/  @P4 LEA R148, P5, R0, c[0x0][0x258], 0x4 ;  /* 0x0000960000944a11 */ /* 0x000fc800078a20ff */
[----:B------:R-:W-:Y:S01]  /*4c00*/  @P4 LEA.HI.X R149, R0, c[0x0][0x25c], RZ, 0x4, P5 ;  /* 0x0000970000954a11 */ /* 0x000fe200028f24ff */
[----:B------:R-:W-:Y:S01]  /*4c10*/  @P6 FMUL.FTZ R3, R208, R151 ;  /* 0x00000097d0036220 */ /* 0x000fe20000410000 */
[----:B------:R-:W-:Y:S01]  /*4c20*/  MOV R151, RZ ;  /* 0x000000ff00977202 */ /* 0x000fe20000000f00 */
[----:B------:R-:W-:Y:S02]  /*4c30*/  @P6 FMUL.FTZ R151, R200, R208 ;  /* 0x000000d0c8976220 */ /* 0x000fe40000410000 */
[----:B------:R0:W-:Y:S01]  /*4c40*/  @P4 STG.E.128 [R148.64], R144 ;  /* 0x0000009094004986 */ /* 0x0001e2000c101d04 */
[----:B------:R-:W-:Y:S02]  /*4c50*/  FADD.FTZ R47, R47, R3 ;  /* 0x000000032f2f7221 */ /* 0x000fe40000010000 */
[----:B------:R-:W-:Y:S02]  /*4c60*/  F2FP.BF16.PACK_AB R151, R151, R4 ;  /* 0x000000049797723e */ /* 0x000fe400000010ff */
[----:B0-----:R-:W-:-:S02]  /*4c70*/  F2FP.BF16.PACK_AB R148, R191, R190 ;  /* 0x000000bebf94723e */ /* 0x001fc400000010ff */
[----:B------:R-:W-:Y:S02]  /*4c80*/  LEA R190, P4, R0, c[0x0][0x248], 0x4 ;  /* 0x0000920000be7a11 */ /* 0x000fe400078820ff */
[----:B------:R-:W-:Y:S02]  /*4c90*/  F2FP.BF16.PACK_AB R149, R248, R207 ;  /* 0x000000cff895723e */ /* 0x000fe400000010ff */
[----:B------:R-:W-:-:S05]  /*4ca0*/  LEA.HI.X R191, R0, c[0x0][0x24c], RZ, 0x4, P4 ;  /* 0x0000930000bf7a11 */ /* 0x000fca00020f24ff */
[----:B------:R0:W-:Y:S04]  /*4cb0*/  STG.E.128 [R190.64], R148 ;  /* 0x00000094be007986 */ /* 0x0001e8000c101d04 */
.L_x_878:
[----:B------:R-:W-:Y:S05]  /*4cc0*/  BSYNC B0 ;  /* 0x0000000000007941 */ /* 0x000fea0003800000 */
.L_x_877:
[----:B------:R-:W-:Y:S02]  /*4cd0*/  IADD3 R2, R2, c[0x0][0x160], RZ ;  /* 0x0000580002027a10 */ /* 0x000fe40007ffe0ff */
[----:B------:R-:W-:Y:S02]  /*4ce0*/  LOP3.LUT P5, RZ, R199, 0xff, RZ, 0xc0, !PT ;  /* 0x000000ffc7ff7812 */ /* 0x000fe400078ac0ff */
[----:B------:R-:W-:Y:S02]  /*4cf0*/  ISETP.GE.AND P4, PT, R2, c[0x0][0x164], PT ;  /* 0x0000590002007a0c */ /* 0x000fe40003f86270 */
[----:B------:R-:W-:-:S11]  /*4d00*/  SEL R199, RZ, 0x1, P5 ;  /* 0x00000001ffc77807 */ /* 0x000fd60002800000 */
[----:B0----5:R-:W-:Y:S01]  /*4d10*/  @P4 CALL.REL.NOINC `(.L_x_860) ;  /* 0x0000001000004944 */ /* 0x021fe20003c00000 */
[----:B------:R-:W-:Y:S05]  /*4d20*/  BRA `(.L_x_879) ;  /* 0xffffbda000007947 */ /* 0x000fea000383ffff */
.L_x_860:
[----:B-1----:R-:W0:Y:S01]  /*4d30*/  S2UR UR6, SR_CTAID.X ;  /* 0x00000000000679c3 */ /* 0x002e220000002500 */
        /* <DEDUP_REMOVED lines=18> */
.L_x_881:
[----:B------:R-:W-:Y:S05]  /*4e60*/  BSYNC B0 ;  /* 0x0000000000007941 */ /* 0x000fea0003800000 */
.L_x_880:
        /* <DEDUP_REMOVED lines=13> */
.L_x_883:
[----:B------:R-:W-:Y:S05]  /*4f40*/  BSYNC B0 ;  /* 0x0000000000007941 */ /* 0x000fea0003800000 */
.L_x_882:
        /* <DEDUP_REMOVED lines=13> */
.L_x_885:
[----:B------:R-:W-:Y:S05]  /*5020*/  BSYNC B0 ;  /* 0x0000000000007941 */ /* 0x000fea0003800000 */
.L_x_884:
        /* <DEDUP_REMOVED lines=12> */
.L_x_869:
[----:B------:R-:W-:Y:S01]  /*50f0*/  HFMA2.MMA R150, -RZ, RZ, 0, 9.5367431640625e-07 ;  /* 0x00000010ff967435 */ /* 0x000fe200000001ff */
[----:B------:R-:W-:-:S02]  /*5100*/  MOV R149, R191 ;  /* 0x000000bf00957202 */ /* 0x000fc40000000f00 */
[----:B------:R-:W-:Y:S02]  /*5110*/  MOV R249, 0x1f ;  /* 0x0000001f00f97802 */ /* 0x000fe40000000f00 */
[----:B------:R-:W-:Y:S02]  /*5120*/  MOV R248, 0xffffffff ;  /* 0xffffffff00f87802 */ /* 0x000fe40000000f00 */
[----:B------:R-:W-:Y:S02]  /*5130*/  MOV R148, 0x5150 ;  /* 0x0000515000947802 */ /* 0x000fe40000000f00 */
[----:B-----5:R-:W-:Y:S05]  /*5140*/  CALL.REL.NOINC `($__internal_14_$__cuda_sm70_shflsync_down_p) ;  /* 0x0000046000007944 */ /* 0x020fea0003c00000 */
[----:B-1----:R-:W-:Y:S01]  /*5150*/  MOV R151, R150 ;  /* 0x0000009600977202 */ /* 0x002fe20000000f00 */
[----:B------:R-:W-:Y:S05]  /*5160*/  BRA `(.L_x_886) ;  /* 0xffffd2f000007947 */ /* 0x000fea000383ffff */
.L_x_870:
[----:B------:R-:W-:Y:S01]  /*5170*/  HFMA2.MMA R150, -RZ, RZ, 0, 9.5367431640625e-07 ;  /* 0x00000010ff967435 */ /* 0x000fe200000001ff */
[----:B------:R-:W-:Y:S02]  /*5180*/  MOV R149, R207 ;  /* 0x000000cf00957202 */ /* 0x000fe40000000f00 */
[----:B------:R-:W-:Y:S02]  /*5190*/  MOV R249, 0x1f ;  /* 0x0000001f00f97802 */ /* 0x000fe40000000f00 */
[----:B------:R-:W-:-:S02]  /*51a0*/  MOV R248, 0xffffffff ;  /* 0xffffffff00f87802 */ /* 0x000fc40000000f00 */
[----:B------:R-:W-:Y:S02]  /*51b0*/  MOV R148, 0x51d0 ;  /* 0x000051d000947802 */ /* 0x000fe40000000f00 */
[----:B01---5:R-:W-:Y:S05]  /*51c0*/  CALL.REL.NOINC `($__internal_14_$__cuda_sm70_shflsync_down_p) ;  /* 0x000003e000007944 */ /* 0x023fea0003c00000 */
[----:B------:R-:W-:Y:S01]  /*51d0*/  FADD.FTZ R191, R151, R191 ;  /* 0x000000bf97bf7221 */ /* 0x000fe20000010000 */
[----:B------:R-:W-:Y:S01]  /*51e0*/  MOV R249, 0x1f ;  /* 0x0000001f00f97802 */ /* 0x000fe20000000f00 */
[----:B-1----:R-:W-:Y:S01]  /*51f0*/  FADD.FTZ R207, R207, R150 ;  /* 0x00000096cfcf7221 */ /* 0x002fe20000010000 */
[----:B------:R-:W-:Y:S01]  /*5200*/  HFMA2.MMA R150, -RZ, RZ, 0, 4.76837158203125e-07 ;  /* 0x00000008ff967435 */ /* 0x000fe200000001ff */
[----:B------:R-:W-:Y:S02]  /*5210*/  MOV R248, 0xffffffff ;  /* 0xffffffff00f87802 */ /* 0x000fe40000000f00 */
[----:B------:R-:W-:Y:S02]  /*5220*/  MOV R149, R191 ;  /* 0x000000bf00957202 */ /* 0x000fe40000000f00 */
[----:B------:R-:W-:Y:S02]  /*5230*/  MOV R148, 0x5250 ;  /* 0x0000525000947802 */ /* 0x000fe40000000f00 */
[----:B------:R-:W-:Y:S05]  /*5240*/  CALL.REL.NOINC `($__internal_14_$__cuda_sm70_shflsync_down_p) ;  /* 0x0000036000007944 */ /* 0x000fea0003c00000 */
[----:B-1----:R-:W-:Y:S01]  /*5250*/  MOV R151, R150 ;  /* 0x0000009600977202 */ /* 0x002fe20000000f00 */
[----:B------:R-:W-:Y:S01]  /*5260*/  HFMA2.MMA R150, -RZ, RZ, 0, 4.76837158203125e-07 ;  /* 0x00000008ff967435 */ /* 0x000fe200000001ff */
[----:B------:R-:W-:-:S02]  /*5270*/  MOV R149, R207 ;  /* 0x000000cf00957202 */ /* 0x000fc40000000f00 */
[----:B------:R-:W-:Y:S02]  /*5280*/  MOV R249, 0x1f ;  /* 0x0000001f00f97802 */ /* 0x000fe40000000f00 */
[----:B------:R-:W-:Y:S02]  /*5290*/  MOV R248, 0xffffffff ;  /* 0xffffffff00f87802 */ /* 0x000fe40000000f00 */
[----:B------:R-:W-:Y:S02]  /*52a0*/  MOV R148, 0x52c0 ;  /* 0x000052c000947802 */ /* 0x000fe40000000f00 */
[----:B------:R-:W-:Y:S05]  /*52b0*/  CALL.REL.NOINC `($__internal_14_$__cuda_sm70_shflsync_down_p) ;  /* 0x000002f000007944 */ /* 0x000fea0003c00000 */
[----:B------:R-:W-:Y:S01]  /*52c0*/  FADD.FTZ R191, R151, R191 ;  /* 0x000000bf97bf7221 */ /* 0x000fe20000010000 */
[----:B------:R-:W-:Y:S01]  /*52d0*/  MOV R249, 0x1f ;  /* 0x0000001f00f97802 */ /* 0x000fe20000000f00 */
[----:B-1----:R-:W-:Y:S01]  /*52e0*/  FADD.FTZ R207, R207, R150 ;  /* 0x00000096cfcf7221 */ /* 0x002fe20000010000 */
[----:B------:R-:W-:Y:S01]  /*52f0*/  HFMA2.MMA R150, -RZ, RZ, 0, 2.384185791015625e-07 ;  /* 0x00000004ff967435 */ /* 0x000fe200000001ff */
[----:B------:R-:W-:Y:S02]  /*5300*/  MOV R248, 0xffffffff ;  /* 0xffffffff00f87802 */ /* 0x000fe40000000f00 */
[----:B------:R-:W-:-:S02]  /*5310*/  MOV R149, R191 ;  /* 0x000000bf00957202 */ /* 0x000fc40000000f00 */
[----:B------:R-:W-:Y:S02]  /*5320*/  MOV R148, 0x5340 ;  /* 0x0000534000947802 */ /* 0x000fe40000000f00 */
[----:B------:R-:W-:Y:S05]  /*5330*/  CALL.REL.NOINC `($__internal_14_$__cuda_sm70_shflsync_down_p) ;  /* 0x0000027000007944 */ /* 0x000fea0003c00000 */
[----:B-1----:R-:W-:Y:S01]  /*5340*/  MOV R151, R150 ;  /* 0x0000009600977202 */ /* 0x002fe20000000f00 */
[----:B------:R-:W-:Y:S01]  /*5350*/  HFMA2.MMA R150, -RZ, RZ, 0, 2.384185791015625e-07 ;  /* 0x00000004ff967435 */ /* 0x000fe200000001ff */
[----:B------:R-:W-:Y:S02]  /*5360*/  MOV R149, R207 ;  /* 0x000000cf00957202 */ /* 0x000fe40000000f00 */
[----:B------:R-:W-:Y:S02]  /*5370*/  MOV R249, 0x1f ;  /* 0x0000001f00f97802 */ /* 0x000fe40000000f00 */
[----:B------:R-:W-:Y:S02]  /*5380*/  MOV R248, 0xffffffff ;  /* 0xffffffff00f87802 */ /* 0x000fe40000000f00 */
[----:B------:R-:W-:Y:S02]  /*5390*/  MOV R148, 0x53b0 ;  /* 0x000053b000947802 */ /* 0x000fe40000000f00 */
[----:B------:R-:W-:Y:S05]  /*53a0*/  CALL.REL.NOINC `($__internal_14_$__cuda_sm70_shflsync_down_p) ;  /* 0x0000020000007944 */ /* 0x000fea0003c00000 */
[----:B------:R-:W-:Y:S01]  /*53b0*/  FADD.FTZ R191, R151, R191 ;  /* 0x000000bf97bf7221 */ /* 0x000fe20000010000 */
[----:B------:R-:W-:Y:S01]  /*53c0*/  MOV R249, 0x1f ;  /* 0x0000001f00f97802 */ /* 0x000fe20000000f00 */
[----:B-1----:R-:W-:Y:S01]  /*53d0*/  FADD.FTZ R207, R207, R150 ;  /* 0x00000096cfcf7221 */ /* 0x002fe20000010000 */
[----:B------:R-:W-:Y:S01]  /*53e0*/  HFMA2.MMA R150, -RZ, RZ, 0, 1.1920928955078125e-07 ;  /* 0x00000002ff967435 */ /* 0x000fe200000001ff */
[----:B------:R-:W-:-:S02]  /*53f0*/  MOV R248, 0xffffffff ;  /* 0xffffffff00f87802 */ /* 0x000fc40000000f00 */
[----:B------:R-:W-:Y:S02]  /*5400*/  MOV R149, R191 ;  /* 0x000000bf00957202 */ /* 0x000fe40000000f00 */
[----:B------:R-:W-:Y:S02]  /*5410*/  MOV R148, 0x5430 ;  /* 0x0000543000947802 */ /* 0x000fe40000000f00 */
[----:B------:R-:W-:Y:S05]  /*5420*/  CALL.REL.NOINC `($__internal_14_$__cuda_sm70_shflsync_down_p) ;  /* 0x0000018000007944 */ /* 0x000fea0003c00000 */
[----:B-1----:R-:W-:Y:S01]  /*5430*/  MOV R151, R150 ;  /* 0x0000009600977202 */ /* 0x002fe20000000f00 */
[----:B------:R-:W-:Y:S01]  /*5440*/  HFMA2.MMA R150, -RZ, RZ, 0, 1.1920928955078125e-07 ;  /* 0x00000002ff967435 */ /* 0x000fe200000001ff */
[----:B------:R-:W-:Y:S02]  /*5450*/  MOV R149, R207 ;  /* 0x000000cf00957202 */ /* 0x000fe40000000f00 */
[----:B------:R-:W-:Y:S02]  /*5460*/  MOV R249, 0x1f ;  /* 0x0000001f00f97802 */ /* 0x000fe40000000f00 */
[----:B------:R-:W-:Y:S02]  /*5470*/  MOV R248, 0xffffffff ;  /* 0xffffffff00f87802 */ /* 0x000fe40000000f00 */
[----:B------:R-:W-:-:S02]  /*5480*/  MOV R148, 0x54a0 ;  /* 0x000054a000947802 */ /* 0x000fc40000000f00 */
[----:B------:R-:W-:Y:S05]  /*5490*/  CALL.REL.NOINC `($__internal_14_$__cuda_sm70_shflsync_down_p) ;  /* 0x0000011000007944 */ /* 0x000fea0003c00000 */
[----:B------:R-:W-:Y:S01]  /*54a0*/  FADD.FTZ R191, R151, R191 ;  /* 0x000000bf97bf7221 */ /* 0x000fe20000010000 */
[----:B------:R-:W-:Y:S01]  /*54b0*/  MOV R249, 0x1f ;  /* 0x0000001f00f97802 */ /* 0x000fe20000000f00 */
[----:B-1----:R-:W-:Y:S01]  /*54c0*/  FADD.FTZ R207, R207, R150 ;  /* 0x00000096cfcf7221 */ /* 0x002fe20000010000 */
[----:B------:R-:W-:Y:S01]  /*54d0*/  HFMA2.MMA R150, -RZ, RZ, 0, 5.9604644775390625e-08 ;  /* 0x00000001ff967435 */ /* 0x000fe200000001ff */
[----:B------:R-:W-:-:S02]  /*54e0*/  MOV R248, 0xffffffff ;  /* 0xffffffff00f87802 */ /* 0x000fc40000000f00 */
[----:B------:R-:W-:Y:S02]  /*54f0*/  MOV R149, R191 ;  /* 0x000000bf00957202 */ /* 0x000fe40000000f00 */
[----:B------:R-:W-:Y:S02]  /*5500*/  MOV R148, 0x5520 ;  /* 0x0000552000947802 */ /* 0x000fe40000000f00 */
[----:B------:R-:W-:Y:S05]  /*5510*/  CALL.REL.NOINC `($__internal_14_$__cuda_sm70_shflsync_down_p) ;  /* 0x0000009000007944 */ /* 0x000fea0003c00000 */
[----:B-1----:R-:W-:Y:S01]  /*5520*/  MOV R151, R150 ;  /* 0x0000009600977202 */ /* 0x002fe20000000f00 */
[----:B------:R-:W-:Y:S01]  /*5530*/  HFMA2.MMA R150, -RZ, RZ, 0, 5.9604644775390625e-08 ;  /* 0x00000001ff967435 */ /* 0x000fe200000001ff */
[----:B------:R-:W-:Y:S02]  /*5540*/  MOV R149, R207 ;  /* 0x000000cf00957202 */ /* 0x000fe40000000f00 */
[----:B------:R-:W-:Y:S02]  /*5550*/  MOV R249, 0x1f ;  /* 0x0000001f00f97802 */ /* 0x000fe40000000f00 */
[----:B------:R-:W-:Y:S02]  /*5560*/  MOV R248, 0xffffffff ;  /* 0xffffffff00f87802 */ /* 0x000fe40000000f00 */
[----:B------:R-:W-:-:S02]  /*5570*/  MOV R148, 0x5590 ;  /* 0x0000559000947802 */ /* 0x000fc40000000f00 */
[----:B------:R-:W-:Y:S05]  /*5580*/  CALL.REL.NOINC `($__internal_14_$__cuda_sm70_shflsync_down_p) ;  /* 0x0000002000007944 */ /* 0x000fea0003c00000 */
[----:B-1----:R-:W-:Y:S01]  /*5590*/  MOV R149, R150 ;  /* 0x0000009600957202 */ /* 0x002fe20000000f00 */
[----:B------:R-:W-:Y:S05]  /*55a0*/  BRA `(.L_x_887) ;  /* 0xffffcfd000007947 */ /* 0x000fea000383ffff */
        .weak           $__internal_14_$__cuda_sm70_shflsync_down_p
        .type           $__internal_14_$__cuda_sm70_shflsync_down_p,@function
        .size           $__internal_14_$__cuda_sm70_shflsync_down_p,(.L_x_11748 - $__internal_14_$__cuda_sm70_shflsync_down_p)
$__internal_14_$__cuda_sm70_shflsync_down_p:
[----:B------:R-:W-:Y:S04]  /*55b0*/  WARPSYNC R248 ;  /* 0x000000f800007348 */ /* 0x000fe80003800000 */
[----:B------:R0:W1:Y:S02]  /*55c0*/  SHFL.DOWN PT, R150, R149, R150, R249 ;  /* 0x0800009695967389 */ /* 0x00006400000e00f9 */
[----:B0-----:R-:W-:-:S06]  /*55d0*/  HFMA2.MMA R149, -RZ, RZ, 0, 0 ;  /* 0x00000000ff957435 */ /* 0x001fcc00000001ff */
[----:B------:R-:W-:Y:S05]  /*55e0*/  RET.REL.NODEC R148 `(_ZN10layer_norm13ln_bwd_kernelINS_13Kernel_traitsI13__nv_bfloat16S2_S2_S2_fjLj4096ELj1ELj1ELj4ELj16ENS_18Kernel_traits_baseILj4096ES2_S2_S2_S2_fjLj128EEEEELb1ELb1ELb0ELb0EEEvNS_9BwdParamsE) ;  /* 0xffffaa1094007950 */ /* 0x000fea0003c3ffff */
.L_x_888:
        /* <DEDUP_REMOVED lines=9> */
.L_x_11748:


//--------------------- .text._ZN10layer_norm13ln_bwd_kernelINS_13Kernel_traitsI13__nv_bfloat16S2_S2_S2_fjLj4096ELj1ELj1ELj4ELj16ENS_18Kernel_traits_baseILj4096ES2_S2_S2_S2_fjLj128EEEEELb1ELb1ELb0ELb1EEEvNS_9BwdParamsE --------------------------
	.section	.text._ZN10layer_norm13ln_bwd_kernelINS_13Kernel_traitsI13__nv_bfloat16S2_S2_S2_fjLj4096ELj1ELj1ELj4ELj16ENS_18Kernel_traits_baseILj4096ES2_S2_S2_S2_fjLj128EEEEELb1ELb1ELb0ELb1EEEvNS_9BwdParamsE,"ax",@progbits
	.sectioninfo	@"SHI_REGISTERS=255"
	.align	128
        .global         _ZN10layer_norm13ln_bwd_kernelINS_13Kernel_traitsI13__nv_bfloat16S2_S2_S2_fjLj4096ELj1ELj1ELj4ELj16ENS_18Kernel_traits_baseILj4096ES2_S2_S2_S2_fjLj128EEEEELb1ELb1ELb0ELb1EEEvNS_9BwdParamsE
        .type           _ZN10layer_norm13ln_bwd_kernelINS_13Kernel_traitsI13__nv_bfloat16S2_S2_S2_fjLj4096ELj1ELj1ELj4ELj16ENS_18Kernel_traits_baseILj4096ES2_S2_S2_S2_fjLj128EEEEELb1ELb1ELb0ELb1EEEvNS_9BwdParamsE,@function
        .size           _ZN10layer_norm13ln_bwd_kernelINS_13Kernel_traitsI13__nv_bfloat16S2_S2_S2_fjLj4096ELj1ELj1ELj4ELj16ENS_18Kernel_traits_baseILj4096ES2_S2_S2_S2_fjLj128EEEEELb1ELb1ELb0ELb1EEEvNS_9BwdParamsE,(.L_x_11749 - _ZN10layer_norm13ln_bwd_kernelINS_13Kernel_traitsI13__nv_bfloat16S2_S2_S2_fjLj4096ELj1ELj1ELj4ELj16ENS_18Kernel_traits_baseILj4096ES2_S2_S2_S2_fjLj128EEEEELb1ELb1ELb0ELb1EEEvNS_9BwdParamsE)
        .other          _ZN10layer_norm13ln_bwd_kernelINS_13Kernel_traitsI13__nv_bfloat16S2_S2_S2_fjLj4096ELj1ELj1ELj4ELj16ENS_18Kernel_traits_baseILj4096ES2_S2_S2_S2_fjLj128EEEEELb1ELb1ELb0ELb1EEEvNS_9BwdParamsE,@"STO_CUDA_ENTRY STV_DEFAULT"
_ZN10layer_norm13ln_bwd_kernelINS_13Kernel_traitsI13__nv_bfloat16S2_S2_S2_fjLj4096ELj1ELj1ELj4ELj16ENS_18Kernel_traits_baseILj4096ES2_S2_S2_S2_fjLj128EEEEELb1ELb1ELb0ELb1EEEvNS_9BwdParamsE:
.text._ZN10layer_norm13ln_bwd_kernelINS_13Kernel_traitsI13__nv_bfloat16S2_S2_S2_fjLj4096ELj1ELj1ELj4ELj16ENS_18Kernel_traits_baseILj4096ES2_S2_S2_S2_fjLj128EEEEELb1ELb1ELb0ELb1EEEvNS_9BwdParamsE:
[----:B------:R-:W-:Y:S02]  /*0000*/  MOV R1, c[0x0][0x28] ;  /* 0x00000a0000017a02 */ /* 0x000fe40000000f00 */
[----:B------:R-:W0:Y:S01]  /*0010*/  S2R R4, SR_TID.X ;  /* 0x0000000000047919 */ /* 0x000e220000002100 */
[----:B------:R-:W-:Y:S01]  /*0020*/  ULDC.64 UR4, c[0x0][0x118] ;  /* 0x0000460000047ab9 */ /* 0x000fe20000000a00 */
[----:B0-----:R-:W-:-:S04]  /*0030*/  SHF.L.U32 R0, R4, 0x4, RZ ;  /* 0x0000000404007819 */ /* 0x001fc800000006ff */
        /* <DEDUP_REMOVED lines=52> */
[----:B-----5:R-:W-:Y:S01]  /*0380*/  CS2R R62, SRZ ;  /* 0x00000000003e7805 */ /* 0x020fe2000001ff00 */
        /* <DEDUP_REMOVED lines=8> */
.L_x_889:
[----:B0-----:R-:W-:-:S04]  /*0410*/  LEA R2, P0, R0, c[0x0][0x1b0], 0x4 ;  /* 0x00006c0000027a11 */ /* 0x001fc800078020ff */
[----:B------:R-:W-:-:S05]  /*0420*/  IADD3.X R3, RZ, c[0x0][0x1b4], RZ, P0, !PT ;  /* 0x00006d00ff037a10 */ /* 0x000fca00007fe4ff */
[----:B------:R0:W2:Y:S04]  /*0430*/  LDG.E.128 R4, [R2.64] ;  /* 0x0000000402047981 */ /* 0x0000a8000c1e1d00 */
[----:B------:R0:W3:Y:S04]  /*0440*/  LDG.E.128 R228, [R2.64+0x800] ;  /* 0x0008000402e47981 */ /* 0x0000e8000c1e1d00 */
[----:B------:R0:W4:Y:S04]  /*0450*/  LDG.E.128 R8, [R2.64+0x1000] ;  /* 0x0010000402087981 */ /* 0x000128000c1e1d00 */
[----:B------:R0:W3:Y:S01]  /*0460*/  LDG.E.128 R64, [R2.64+0x1800] ;  /* 0x0018000402407981 */ /* 0x0000e2000c1e1d00 */
[----:B------:R-:W-:Y:S01]  /*0470*/  HFMA2.MMA R146, -RZ, RZ, 0, 5.9604644775390625e-08 ;  /* 0x00000001ff927435 */ /* 0x000fe200000001ff */
        /* <DEDUP_REMOVED lines=57> */
[----:B------:R-:W-:Y:S02]  /*0810*/  PRMT R241, RZ, 0x5410, R229 ;  /* 0x00005410fff17816 */ /* 0x000fe400000000e5 */
[--C-:B----4-:R-:W-:Y:S02]  /*0820*/  PRMT R197, RZ, 0x5410, R8.reuse ;  /* 0x00005410ffc57816 */ /* 0x110fe40000000008 */
        /* <DEDUP_REMOVED lines=8> */
[----:B------:R-:W-:Y:S01]  /*08b0*/  PRMT R229, RZ, 0x7610, R229 ;  /* 0x00007610ffe57816 */ /* 0x000fe200000000e5 */
[----:B------:R-:W-:Y:S01]  /*08c0*/  CS2R R10, SRZ ;  /* 0x00000000000a7805 */ /* 0x000fe2000001ff00 */
        /* <DEDUP_REMOVED lines=12> */
.L_x_894:
[----:B------:R-:W-:Y:S01]  /*0990*/  ISETP.NE.U32.AND P0, PT, RZ, c[0x0][0x1c0], PT ;  /* 0x00007000ff007a0c */ /* 0x000fe20003f05070 */
[----:B------:R-:W0:Y:S01]  /*09a0*/  S2R R88, SR_TID.X ;  /* 0x0000000000587919 */ /* 0x000e220000002100 */
[----:B------:R-:W-:Y:S01]  /*09b0*/  SHF.R.S32.HI R85, RZ, 0x1f, R174 ;  /* 0x0000001fff557819 */ /* 0x000fe200000114ae */
[----:B------:R-:W-:Y:S01]  /*09c0*/  IMAD R86, R174, c[0x0][0x168], RZ ;  /* 0x00005a00ae567a24 */ /* 0x000fe200078e02ff */
[----:B------:R-:W-:-:S04]  /*09d0*/  ISETP.NE.AND.EX P0, PT, RZ, c[0x0][0x1c4], PT, P0 ;  /* 0x00007100ff007a0c */ /* 0x000fc80003f05300 */
[----:B------:R-:W-:-:S09]  /*09e0*/  SHF.R.S32.HI R87, RZ, 0x1f, R86 ;  /* 0x0000001fff577819 */ /* 0x000fd20000011456 */
[----:B------:R-:W-:-:S04]  /*09f0*/  @P0 LEA R84, P1, R174, c[0x0][0x1c0], 0x1 ;  /* 0x00007000ae540a11 */ /* 0x000fc800078208ff */
[----:B------:R-:W-:Y:S02]  /*0a00*/  @P0 LEA.HI.X R85, R174, c[0x0][0x1c4], R85, 0x1, P1 ;  /* 0x00007100ae550a11 */ /* 0x000fe400008f0c55 */
[----:B0-----:R-:W-:-:S03]  /*0a10*/  LOP3.LUT R88, R88, 0x7f, RZ, 0xc0, !PT ;  /* 0x0000007f58587812 */ /* 0x001fc600078ec0ff */
[----:B------:R0:W2:Y:S01]  /*0a20*/  @P0 LDG.E.U16 R147, [R84.64] ;  /* 0x0000000454930981 */ /* 0x0000a2000c1e1500 */
[----:B------:R-:W-:Y:S02]  /*0a30*/  LEA.HI R87, R87, R86, RZ, 0x3 ;  /* 0x0000005657577211 */ /* 0x000fe400078f18ff */
[----:B------:R-:W-:Y:S02]  /*0a40*/  MOV R156, 0x10 ;  /* 0x00000010009c7802 */ /* 0x000fe40000000f00 */
[----:B------:R-:W-:Y:S02]  /*0a50*/  LEA.HI.SX32 R177, R87, R88, 0x1d ;  /* 0x0000005857b17211 */ /* 0x000fe400078feaff */
[----:B------:R-:W-:Y:S02]  /*0a60*/  MOV R143, 0x4 ;  /* 0x00000004008f7802 */ /* 0x000fe40000000f00 */
[C---:B------:R-:W-:Y:S01]  /*0a70*/  IADD3 R185, R177.reuse, 0x80, RZ ;  /* 0x00000080b1b97810 */ /* 0x040fe20007ffe0ff */
[C---:B0-----:R-:W-:Y:S01]  /*0a80*/  IMAD.WIDE.U32 R84, R177.reuse, R156, c[0x0][0x188] ;  /* 0x00006200b1547625 */ /* 0x041fe200078e009c */
[----:B------:R-:W-:-:S03]  /*0a90*/  IADD3 R178, R177, 0x100, RZ ;  /* 0x00000100b1b27810 */ /* 0x000fc60007ffe0ff */
[----:B------:R-:W-:Y:S02]  /*0aa0*/  IMAD.WIDE R96, R174, R143, c[0x0][0x1a0] ;  /* 0x00006800ae607625 */ /* 0x000fe400078e028f */
[----:B------:R-:W3:Y:S02]  /*0ab0*/  LDG.E.128 R84, [R84.64] ;  /* 0x0000000454547981 */ /* 0x000ee4000c1e1d00 */
[-C--:B------:R-:W-:Y:S02]  /*0ac0*/  IMAD.WIDE.U32 R88, R185, R156.reuse, c[0x0][0x188] ;  /* 0x00006200b9587625 */ /* 0x080fe400078e009c */
[----:B------:R0:W4:Y:S02]  /*0ad0*/  LDG.E R198, [R96.64] ;  /* 0x0000000460c67981 */ /* 0x000124000c1e1900 */
[-C--:B------:R-:W-:Y:S02]  /*0ae0*/  IMAD.WIDE.U32 R92, R178, R156.reuse, c[0x0][0x188] ;  /* 0x00006200b25c7625 */ /* 0x080fe400078e009c */
[----:B------:R-:W3:Y:S01]  /*0af0*/  LDG.E.128 R88, [R88.64] ;  /* 0x0000000458587981 */ /* 0x000ee2000c1e1d00 */
[C---:B------:R-:W-:Y:S01]  /*0b00*/  IADD3 R176, R177.reuse, 0x180, RZ ;  /* 0x00000180b1b07810 */ /* 0x040fe20007ffe0ff */
[----:B------:R-:W-:-:S02]  /*0b10*/  IMAD.WIDE.U32 R100, R177, R156, c[0x0][0x208] ;  /* 0x00008200b1647625 */ /* 0x000fc400078e009c */
[----:B------:R-:W4:Y:S02]  /*0b20*/  LDG.E.128 R92, [R92.64] ;  /* 0x000000045c5c7981 */ /* 0x000f24000c1e1d00 */
        /* <DEDUP_REMOVED lines=8> */
[----:B------:R-:W-:Y:S02]  /*0bb0*/  IMAD.WIDE.U32 R108, R178, R156, c[0x0][0x208] ;  /* 0x00008200b26c7625 */ /* 0x000fe400078e009c */
[----:B0-----:R-:W4:Y:S04]  /*0bc0*/  LDG.E.128 R96, [R98.64] ;  /* 0x0000000462607981 */ /* 0x001f28000c1e1d00 */
[----:B------:R-:W4:Y:S01]  /*0bd0*/  LDG.E.128 R108, [R108.64] ;  /* 0x000000046c6c7981 */ /* 0x000f22000c1e1d00 */
[----:B------:R-:W-:-:S04]  /*0be0*/  ISETP.NE.U32.AND P1, PT, RZ, c[0x0][0x218], PT ;  /* 0x00008600ff007a0c */ /* 0x000fc80003f25070 */
[----:B------:R-:W-:Y:S02]  /*0bf0*/  ISETP.NE.AND.EX P1, PT, RZ, c[0x0][0x21c], PT, P1 ;  /* 0x00008700ff007a0c */ /* 0x000fe40003f25310 */
[----:B------:R-:W-:Y:S02]  /*0c00*/  MOV R180, 0x3f800000 ;  /* 0x3f80000000b47802 */ /* 0x000fe40000000f00 */
[----:B------:R-:W-:Y:S02]  /*0c10*/  LOP3.LUT P2, RZ, R146, 0xff, RZ, 0xc0, !PT ;  /* 0x000000ff92ff7812 */ /* 0x000fe4000784c0ff */
[----:B------:R-:W-:-:S07]  /*0c20*/  MOV R199, 0x8 ;  /* 0x0000000800c77802 */ /* 0x000fce0000000f00 */
[----:B-1----:R-:W-:-:S04]  /*0c30*/  @P1 IMAD.WIDE.U32 R142, R177, R156, c[0x0][0x218] ;  /* 0x00008600b18e1625 */ /* 0x002fc800078e009c */
[----:B------:R-:W-:Y:S01]  /*0c40*/  @P1 IMAD.WIDE.U32 R152, R178, R156, c[0x0][0x218] ;  /* 0x00008600b2981625 */ /* 0x000fe200078e009c */
[----:B-----5:R0:W5:Y:S04]  /*0c50*/  @P1 LDG.E.128 R64, [R142.64] ;  /* 0x000000048e401981 */ /* 0x020168000c1e1d00 */
[----:B------:R1:W5:Y:S01]  /*0c60*/  @P1 LDG.E.128 R72, [R152.64] ;  /* 0x0000000498481981 */ /* 0x000362000c1e1d00 */
[----:B0-----:R-:W-:-:S04]  /*0c70*/  IMAD.WIDE.U32 R142, R176, R199, c[0x0][0x190] ;  /* 0x00006400b08e7625 */ /* 0x001fc800078e00c7 */
[----:B-1----:R-:W-:Y:S02]  /*0c80*/  IMAD.WIDE.U32 R152, R199, R185, c[0x0][0x190] ;  /* 0x00006400c7987625 */ /* 0x002fe400078e00b9 */
[----:B------:R-:W5:Y:S04]  /*0c90*/  LDG.E.64 R142, [R142.64] ;  /* 0x000000048e8e7981 */ /* 0x000f68000c1e1b00 */
[----:B------:R-:W5:Y:S01]  /*0ca0*/  LDG.E.64 R152, [R152.64] ;  /* 0x0000000498987981 */ /* 0x000f62000c1e1b00 */
[----:B------:R-:W-:Y:S01]  /*0cb0*/  ULDC.U8 UR6, c[0x0][0x1f0] ;  /* 0x00007c0000067ab9 */ /* 0x000fe20000000000 */
[----:B------:R-:W-:Y:S01]  /*0cc0*/  IMAD.WIDE.U32 R164, R177, R199, c[0x0][0x190] ;  /* 0x00006400b1a47625 */ /* 0x000fe200078e00c7 */
[----:B--2---:R-:W-:-:S03]  /*0cd0*/  @P0 PRMT R180, RZ, 0x5410, R147 ;  /* 0x00005410ffb40816 */ /* 0x004fc60000000093 */
[----:B------:R-:W-:-:S05]  /*0ce0*/  @P1 IMAD.WIDE.U32 R146, R185, R156, c[0x0][0x218] ;  /* 0x00008600b9921625 */ /* 0x000fca00078e009c */
[----:B------:R0:W5:Y:S02]  /*0cf0*/  @P1 LDG.E.128 R68, [R146.64] ;  /* 0x0000000492441981 */ /* 0x000164000c1e1d00 */
[----:B0-----:R-:W-:-:S06]  /*0d00*/  IMAD.WIDE.U32 R146, R178, R199, c[0x0][0x190] ;  /* 0x00006400b2927625 */ /* 0x001fcc00078e00c7 */
[----:B------:R-:W5:Y:S01]  /*0d10*/  LDG.E.64 R146, [R146.64] ;  /* 0x0000000492927981 */ /* 0x000f62000c1e1b00 */
[----:B------:R-:W-:Y:S01]  /*0d20*/  ISETP.NE.AND P0, PT, RZ, UR6, PT ;  /* 0x00000006ff007c0c */ /* 0x000fe2000bf05270 */
[----:B------:R-:W-:Y:S01]  /*0d30*/  @P1 IMAD.WIDE.U32 R156, R176, R156, c[0x0][0x218] ;  /* 0x00008600b09c1625 */ /* 0x000fe200078e009c */
[--C-:B---3--:R-:W-:Y:S02]  /*0d40*/  PRMT R215, RZ, 0x5410, R84.reuse ;  /* 0x00005410ffd77816 */ /* 0x108fe40000000054 */
[----:B------:R-:W-:Y:S02]  /*0d50*/  PRMT R233, RZ, 0x7610, R84 ;  /* 0x00007610ffe97816 */ /* 0x000fe40000000054 */
[----:B----4-:R-:W-:Y:S01]  /*0d60*/  FSEL R84, R198, RZ, !P0 ;  /* 0x000000ffc6547208 */ /* 0x010fe20004000000 */
[----:B------:R0:W5:Y:S01]  /*0d70*/  @P1 LDG.E.128 R76, [R156.64] ;  /* 0x000000049c4c1981 */ /* 0x000162000c1e1d00 */
[--C-:B------:R-:W-:Y:S02]  /*0d80*/  PRMT R220, RZ, 0x5410, R89.reuse ;  /* 0x00005410ffdc7816 */ /* 0x100fe40000000059 */
[----:B------:R-:W-:Y:S01]  /*0d90*/  PRMT R222, RZ, 0x7610, R89 ;  /* 0x00007610ffde7816 */ /* 0x000fe20000000059 */
[----:B------:R-:W-:Y:S01]  /*0da0*/  FADD.FTZ R89, -R84, R215 ;  /* 0x000000d754597221 */ /* 0x000fe20000010100 */
[----:B------:R-:W-:-:S02]  /*0db0*/  PRMT R239, RZ, 0x7610, R90 ;  /* 0x00007610ffef7816 */ /* 0x000fc4000000005a */
[----:B------:R-:W-:Y:S02]  /*0dc0*/  PRMT R235, RZ, 0x7610, R92 ;  /* 0x00007610ffeb7816 */ /* 0x000fe4000000005c */
[----:B------:R-:W-:Y:S01]  /*0dd0*/  PRMT R218, RZ, 0x7610, R88 ;  /* 0x00007610ffda7816 */ /* 0x000fe20000000058 */
[----:B0-----:R0:W5:Y:S01]  /*0de0*/  LDG.E.64 R156, [R164.64] ;  /* 0x00000004a49c7981 */ /* 0x001162000c1e1b00 */
[----:B------:R-:W-:Y:S01]  /*0df0*/  PRMT R217, RZ, 0x5410, R85 ;  /* 0x00005410ffd97816 */ /* 0x000fe20000000055 */
[C---:B------:R-:W-:Y:S01]  /*0e00*/  FADD.FTZ R233, -R84.reuse, R233 ;  /* 0x000000e954e97221 */ /* 0x040fe20000010100 */
[--C-:B------:R-:W-:Y:S01]  /*0e10*/  PRMT R221, RZ, 0x5410, R93.reuse ;  /* 0x00005410ffdd7816 */ /* 0x100fe2000000005d */
[----:B------:R-:W-:Y:S01]  /*0e20*/  FMUL.FTZ R89, R179, R89 ;  /* 0x00000059b3597220 */ /* 0x000fe20000410000 */
[----:B------:R-:W-:Y:S01]  /*0e30*/  PRMT R223, RZ, 0x7610, R93 ;  /* 0x00007610ffdf7816 */ /* 0x000fe2000000005d */
[----:B------:R-:W-:Y:S01]  /*0e40*/  FADD.FTZ R93, -R84, R239 ;  /* 0x000000ef545d7221 */ /* 0x000fe20000010100 */
[----:B------:R-:W-:-:S02]  /*0e50*/  PRMT R237, RZ, 0x5410, R90 ;  /* 0x00005410ffed7816 */ /* 0x000fc4000000005a */
[----:B0-----:R-:W-:Y:S02]  /*0e60*/  PRMT R164, RZ, 0x5410, R88 ;  /* 0x00005410ffa47816 */ /* 0x001fe40000000058 */
[----:B------:R-:W-:Y:S01]  /*0e70*/  PRMT R88, RZ, 0x5410, R100 ;  /* 0x00005410ff587816 */ /* 0x000fe20000000064 */
[C---:B------:R-:W-:Y:S01]  /*0e80*/  FADD.FTZ R200, -R84.reuse, R235 ;  /* 0x000000eb54c87221 */ /* 0x040fe20000010100 */
[----:B------:R-:W-:Y:S01]  /*0e90*/  PRMT R208, RZ, 0x5410, R106 ;  /* 0x00005410ffd07816 */ /* 0x000fe2000000006a */
[----:B------:R-:W-:Y:S01]  /*0ea0*/  FADD.FTZ R234, -R84, R217 ;  /* 0x000000d954ea7221 */ /* 0x000fe20000010100 */
[----:B------:R-:W-:Y:S01]  /*0eb0*/  PRMT R236, RZ, 0x7610, R85 ;  /* 0x00007610ffec7816 */ /* 0x000fe20000000055 */
[----:B------:R-:W-:Y:S01]  /*0ec0*/  FADD.FTZ R173, R88, R173 ;  /* 0x000000ad58ad7221 */ /* 0x000fe20000010000 */
[----:B------:R-:W-:Y:S01]  /*0ed0*/  PRMT R235, RZ, 0x7610, R100 ;  /* 0x00007610ffeb7816 */ /* 0x000fe20000000064 */
[----:B------:R-:W-:Y:S01]  /*0ee0*/  FMUL.FTZ R233, R179, R233 ;  /* 0x000000e9b3e97220 */ /* 0x000fe20000410000 */
[----:B------:R-:W-:Y:S01]  /*0ef0*/  PRMT R106, RZ, 0x7610, R106 ;  /* 0x00007610ff6a7816 */ /* 0x000fe2000000006a */
[----:B------:R-:W-:Y:S01]  /*0f00*/  FFMA.FTZ R175, R89, R88, R175 ;  /* 0x0000005859af7223 */ /* 0x000fe200000100af */
[----:B------:R-:W-:Y:S01]  /*0f10*/  PRMT R231, RZ, 0x5410, R92 ;  /* 0x00005410ffe77816 */ /* 0x000fe2000000005c */
[----:B------:R-:W-:-:S02]  /*0f20*/  FMUL.FTZ R93, R179, R93 ;  /* 0x0000005db35d7220 */ /* 0x000fc40000410000 */
[----:B------:R-:W-:Y:S01]  /*0f30*/  FMUL.FTZ R88, R251, R88 ;  /* 0x00000058fb587220 */ /* 0x000fe20000410000 */
[----:B------:R-:W-:Y:S01]  /*0f40*/  PRMT R238, RZ, 0x5410, R86 ;  /* 0x00005410ffee7816 */ /* 0x000fe20000000056 */
[C---:B------:R-:W-:Y:S01]  /*0f50*/  FADD.FTZ R92, -R84.reuse, R237 ;  /* 0x000000ed545c7221 */ /* 0x040fe20000010100 */
[----:B------:R-:W-:Y:S01]  /*0f60*/  PRMT R237, RZ, 0x5410, R101 ;  /* 0x00005410ffed7816 */ /* 0x000fe20000000065 */
[----:B------:R-:W-:Y:S01]  /*0f70*/  FADD.FTZ R236, -R84, R236 ;  /* 0x000000ec54ec7221 */ /* 0x000fe20000010100 */
[--C-:B------:R-:W-:Y:S01]  /*0f80*/  PRMT R240, RZ, 0x5410, R102.reuse ;  /* 0x00005410fff07816 */ /* 0x100fe20000000066 */
[----:B------:R-:W-:Y:S01]  /*0f90*/  FADD.FTZ R171, R235, R171 ;  /* 0x000000abebab7221 */ /* 0x000fe20000010000 */
[----:B------:R-:W-:Y:S01]  /*0fa0*/  PRMT R216, RZ, 0x7610, R102 ;  /* 0x00007610ffd87816 */ /* 0x000fe20000000066 */
[----:B------:R-:W-:Y:S01]  /*0fb0*/  FMUL.FTZ R234, R179, R234 ;  /* 0x000000eab3ea7220 */ /* 0x000fe20000410000 */
[----:B------:R-:W-:Y:S01]  /*0fc0*/  PRMT R102, RZ, 0x5410, R112 ;  /* 0x00005410ff667816 */ /* 0x000fe20000000070 */
[----:B------:R-:W-:Y:S01]  /*0fd0*/  FFMA.FTZ R172, R233, R235, R172 ;  /* 0x000000ebe9ac7223 */ /* 0x000fe200000100ac */
[----:B------:R-:W-:Y:S01]  /*0fe0*/  PRMT R100, RZ, 0x7610, R112 ;  /* 0x00007610ff647816 */ /* 0x000fe20000000070 */
[----:B------:R-:W-:-:S02]  /*0ff0*/  FADD.FTZ R137, R106, R137 ;  /* 0x000000896a897221 */ /* 0x000fc40000010000 */
[-C--:B------:R-:W-:Y:S02]  /*1000*/  FFMA.FTZ R138, R93, R106.reuse, R138 ;  /* 0x0000006a5d8a7223 */ /* 0x080fe4000001008a */
[----:B------:R-:W-:Y:S02]  /*1010*/  FMUL.FTZ R210, R227, R106 ;  /* 0x0000006ae3d27220 */ /* 0x000fe40000410000 */
[----:B------:R-:W-:Y:S02]  /*1020*/  FMUL.FTZ R235, R250, R235 ;  /* 0x000000ebfaeb7220 */ /* 0x000fe40000410000 */
[----:B------:R-:W-:Y:S02]  /*1030*/  FADD.FTZ R106, RZ, R88 ;  /* 0x00000058ff6a7221 */ /* 0x000fe40000010000 */
[----:B------:R-:W-:Y:S01]  /*1040*/  FFMA.FTZ R112, R89, R88, RZ ;  /* 0x0000005859707223 */ /* 0x000fe200000100ff */
[----:B------:R-:W-:Y:S01]  /*1050*/  PRMT R214, RZ, 0x7610, R86 ;  /* 0x00007610ffd67816 */ /* 0x000fe20000000056 */
[----:B------:R-:W-:Y:S01]  /*1060*/  FADD.FTZ R238, -R84, R238 ;  /* 0x000000ee54ee7221 */ /* 0x000fe20000010100 */
        /* <DEDUP_REMOVED lines=15> */
[----:B------:R-:W-:Y:S01]  /*1160*/  FADD.FTZ R167, R239, R167 ;  /* 0x000000a7efa77221 */ /* 0x000fe20000010000 */
[--C-:B------:R-:W-:Y:S01]  /*1170*/  PRMT R85, RZ, 0x5410, R99.reuse ;  /* 0x00005410ff557816 */ /* 0x100fe20000000063 */
[----:B------:R-:W-:Y:S01]  /*1180*/  FMUL.FTZ R238, R179, R238 ;  /* 0x000000eeb3ee7220 */ /* 0x000fe20000410000 */
[----:B------:R-:W-:Y:S01]  /*1190*/  PRMT R95, RZ, 0x7610, R99 ;  /* 0x00007610ff5f7816 */ /* 0x000fe20000000063 */
[----:B------:R-:W-:Y:S01]  /*11a0*/  FFMA.FTZ R168, R236, R239, R168 ;  /* 0x000000efeca87223 */ /* 0x000fe200000100a8 */
[----:B------:R-:W-:Y:S01]  /*11b0*/  PRMT R207, RZ, 0x7610, R96 ;  /* 0x00007610ffcf7816 */ /* 0x000fe20000000060 */
[----:B------:R-:W-:-:S02]  /*11c0*/  FADD.FTZ R215, -R84, R86 ;  /* 0x0000005654d77221 */ /* 0x000fc40000010100 */
[C---:B------:R-:W-:Y:S02]  /*11d0*/  FADD.FTZ R217, -R84.reuse, R164 ;  /* 0x000000a454d97221 */ /* 0x040fe40000010100 */
[C---:B------:R-:W-:Y:S01]  /*11e0*/  FADD.FTZ R202, -R84.reuse, R221 ;  /* 0x000000dd54ca7221 */ /* 0x040fe20000010100 */
[--C-:B------:R-:W-:Y:S01]  /*11f0*/  PRMT R221, RZ, 0x7610, R104.reuse ;  /* 0x00007610ffdd7816 */ /* 0x100fe20000000068 */
[----:B------:R-:W-:Y:S01]  /*1200*/  FADD.FTZ R99, -R84, R219 ;  /* 0x000000db54637221 */ /* 0x000fe20000010100 */
[----:B------:R-:W-:Y:S01]  /*1210*/  PRMT R219, RZ, 0x5410, R104 ;  /* 0x00005410ffdb7816 */ /* 0x000fe20000000068 */
[----:B------:R-:W-:Y:S02]  /*1220*/  FMUL.FTZ R239, R248, R239 ;  /* 0x000000eff8ef7220 */ /* 0x000fe40000410000 */
[----:B------:R-:W-:Y:S02]  /*1230*/  FADD.FTZ R106, R106, R237 ;  /* 0x000000ed6a6a7221 */ /* 0x000fe40000010000 */
[----:B------:R-:W-:Y:S01]  /*1240*/  FFMA.FTZ R112, R234, R237, R112 ;  /* 0x000000edea707223 */ /* 0x000fe20000010070 */
[----:B------:R-:W-:Y:S01]  /*1250*/  PRMT R230, RZ, 0x7610, R87 ;  /* 0x00007610ffe67816 */ /* 0x000fe20000000057 */
[C---:B------:R-:W-:Y:S01]  /*1260*/  FADD.FTZ R198, -R84.reuse, R231 ;  /* 0x000000e754c67221 */ /* 0x040fe20000010100 */
[----:B------:R-:W-:Y:S01]  /*1270*/  PRMT R231, RZ, 0x5410, R103 ;  /* 0x00005410ffe77816 */ /* 0x000fe20000000067 */
[C---:B------:R-:W-:Y:S01]  /*1280*/  FADD.FTZ R164, -R84.reuse, R203 ;  /* 0x000000cb54a47221 */ /* 0x040fe20000010100 */
[----:B------:R-:W-:Y:S01]  /*1290*/  PRMT R232, RZ, 0x7610, R103 ;  /* 0x00007610ffe87816 */ /* 0x000fe20000000067 */
[C---:B------:R-:W-:Y:S01]  /*12a0*/  FADD.FTZ R96, -R84.reuse, R205 ;  /* 0x000000cd54607221 */ /* 0x040fe20000010100 */
[----:B------:R-:W-:Y:S01]  /*12b0*/  PRMT R203, RZ, 0x5410, R109 ;  /* 0x00005410ffcb7816 */ /* 0x000fe2000000006d */
[----:B------:R-:W-:Y:S01]  /*12c0*/  FADD.FTZ R86, -R84, R165 ;  /* 0x000000a554567221 */ /* 0x000fe20000010100 */
[----:B------:R-:W-:Y:S01]  /*12d0*/  PRMT R205, RZ, 0x7610, R109 ;  /* 0x00007610ffcd7816 */ /* 0x000fe2000000006d */
[----:B------:R-:W-:Y:S01]  /*12e0*/  FADD.FTZ R163, R240, R163 ;  /* 0x000000a3f0a37221 */ /* 0x000fe20000010000 */
[--C-:B------:R-:W-:Y:S01]  /*12f0*/  PRMT R104, RZ, 0x5410, R111.reuse ;  /* 0x00005410ff687816 */ /* 0x100fe2000000006f */
[----:B------:R-:W-:Y:S01]  /*1300*/  FMUL.FTZ R214, R179, R214 ;  /* 0x000000d6b3d67220 */ /* 0x000fe20000410000 */
[----:B------:R-:W-:Y:S01]  /*1310*/  PRMT R165, RZ, 0x7610, R111 ;  /* 0x00007610ffa57816 */ /* 0x000fe2000000006f */
        /* <DEDUP_REMOVED lines=16> */
[----:B------:R-:W-:-:S02]  /*1420*/  FFMA.FTZ R162, R214, R216, R162 ;  /* 0x000000d8d6a27223 */ /* 0x000fc400000100a2 */
[----:B------:R-:W-:Y:S01]  /*1430*/  FMUL.FTZ R200, R179, R200 ;  /* 0x000000c8b3c87220 */ /* 0x000fe20000410000 */
[----:B------:R-:W-:Y:S01]  /*1440*/  PRMT R91, RZ, 0x5410, R97 ;  /* 0x00005410ff5b7816 */ /* 0x000fe20000000061 */
[----:B------:R-:W-:Y:S02]  /*1450*/  FMUL.FTZ R216, R246, R216 ;  /* 0x000000d8f6d87220 */ /* 0x000fe40000410000 */
[----:B------:R-:W-:Y:S02]  /*1460*/  FADD.FTZ R113, R113, R240 ;  /* 0x000000f071717221 */ /* 0x000fe40000010000 */
[----:B------:R-:W-:Y:S02]  /*1470*/  FFMA.FTZ R115, R238, R240, R115 ;  /* 0x000000f0ee737223 */ /* 0x000fe40000010073 */
[----:B------:R-:W-:Y:S02]  /*1480*/  FADD.FTZ R97, -R84, R201 ;  /* 0x000000c954617221 */ /* 0x000fe40000010100 */
[----:B------:R-:W-:-:S02]  /*1490*/  FADD.FTZ R159, R231, R159 ;  /* 0x0000009fe79f7221 */ /* 0x000fc40000010000 */
[----:B------:R-:W-:Y:S02]  /*14a0*/  FMUL.FTZ R230, R179, R230 ;  /* 0x000000e6b3e67220 */ /* 0x000fe40000410000 */
[-C--:B------:R-:W-:Y:S02]  /*14b0*/  FFMA.FTZ R160, R215, R231.reuse, R160 ;  /* 0x000000e7d7a07223 */ /* 0x080fe400000100a0 */
[----:B------:R-:W-:Y:S02]  /*14c0*/  FADD.FTZ R129, R108, R129 ;  /* 0x000000816c817221 */ /* 0x000fe40000010000 */
[-C--:B------:R-:W-:Y:S02]  /*14d0*/  FFMA.FTZ R130, R200, R108.reuse, R130 ;  /* 0x0000006cc8827223 */ /* 0x080fe40000010082 */
[----:B------:R-:W-:Y:S02]  /*14e0*/  FMUL.FTZ R201, R196, R108 ;  /* 0x0000006cc4c97220 */ /* 0x000fe40000410000 */
        /* <DEDUP_REMOVED lines=12> */
[----:B------:R-:W-:-:S02]  /*15b0*/  FMUL.FTZ R218, R179, R218 ;  /* 0x000000dab3da7220 */ /* 0x000fc40000410000 */
[-C--:B------:R-:W-:Y:S02]  /*15c0*/  FFMA.FTZ R154, R217, R219.reuse, R154 ;  /* 0x000000dbd99a7223 */ /* 0x080fe4000001009a */
[----:B------:R-:W-:Y:S02]  /*15d0*/  FMUL.FTZ R219, R243, R219 ;  /* 0x000000dbf3db7220 */ /* 0x000fe40000410000 */
[----:B------:R-:W-:Y:S02]  /*15e0*/  FADD.FTZ R106, R113, R232 ;  /* 0x000000e8716a7221 */ /* 0x000fe40000010000 */
[----:B------:R-:W-:Y:S02]  /*15f0*/  FFMA.FTZ R108, R230, R232, R115 ;  /* 0x000000e8e66c7223 */ /* 0x000fe40000010073 */
[C---:B------:R-:W-:Y:S01]  /*1600*/  FADD.FTZ R204, -R84.reuse, R223 ;  /* 0x000000df54cc7221 */ /* 0x040fe20000010100 */
[----:B------:R-:W-:Y:S01]  /*1610*/  PRMT R223, RZ, 0x5410, R105 ;  /* 0x00005410ffdf7816 */ /* 0x000fe20000000069 */
[----:B------:R-:W-:-:S02]  /*1620*/  FADD.FTZ R222, -R84, R222 ;  /* 0x000000de54de7221 */ /* 0x000fc40000010100 */
[----:B------:R-:W-:Y:S02]  /*1630*/  FADD.FTZ R149, R221, R149 ;  /* 0x00000095dd957221 */ /* 0x000fe40000010000 */
[----:B------:R-:W-:Y:S02]  /*1640*/  FMUL.FTZ R220, R179, R220 ;  /* 0x000000dcb3dc7220 */ /* 0x000fe40000410000 */
[-C--:B------:R-:W-:Y:S02]  /*1650*/  FFMA.FTZ R150, R218, R221.reuse, R150 ;  /* 0x000000ddda967223 */ /* 0x080fe40000010096 */
[----:B------:R-:W-:Y:S02]  /*1660*/  FMUL.FTZ R221, R242, R221 ;  /* 0x000000ddf2dd7220 */ /* 0x000fe40000410000 */
[----:B------:R-:W-:Y:S02]  /*1670*/  FADD.FTZ R106, R106, R219 ;  /* 0x000000db6a6a7221 */ /* 0x000fe40000010000 */
[----:B------:R-:W-:Y:S01]  /*1680*/  FFMA.FTZ R108, R217, R219, R108 ;  /* 0x000000dbd96c7223 */ /* 0x000fe2000001006c */
[----:B------:R-:W-:Y:S01]  /*1690*/  PRMT R224, RZ, 0x7610, R105 ;  /* 0x00007610ffe07816 */ /* 0x000fe20000000069 */
[----:B------:R-:W-:Y:S01]  /*16a0*/  FADD.FTZ R145, R223, R145 ;  /* 0x00000091df917221 */ /* 0x000fe20000010000 */
[----:B------:R-:W-:Y:S01]  /*16b0*/  PRMT R213, RZ, 0x5410, R94 ;  /* 0x00005410ffd57816 */ /* 0x000fe2000000005e */
[----:B------:R-:W-:-:S02]  /*16c0*/  FMUL.FTZ R222, R179, R222 ;  /* 0x000000deb3de7220 */ /* 0x000fc40000410000 */
[-C--:B------:R-:W-:Y:S02]  /*16d0*/  FFMA.FTZ R148, R220, R223.reuse, R148 ;  /* 0x000000dfdc947223 */ /* 0x080fe40000010094 */
[----:B------:R-:W-:Y:S02]  /*16e0*/  FMUL.FTZ R223, R241, R223 ;  /* 0x000000dff1df7220 */ /* 0x000fe40000410000 */
[----:B------:R-:W-:Y:S02]  /*16f0*/  FADD.FTZ R106, R106, R221 ;  /* 0x000000dd6a6a7221 */ /* 0x000fe40000010000 */
[----:B------:R-:W-:Y:S02]  /*1700*/  FFMA.FTZ R108, R218, R221, R108 ;  /* 0x000000ddda6c7223 */ /* 0x000fe4000001006c */
[----:B------:R-:W-:Y:S02]  /*1710*/  FADD.FTZ R141, R224, R141 ;  /* 0x0000008de08d7221 */ /* 0x000fe40000010000 */
[----:B------:R-:W-:-:S02]  /*1720*/  FMUL.FTZ R92, R179, R92 ;  /* 0x0000005cb35c7220 */ /* 0x000fc40000410000 */
[-C--:B------:R-:W-:Y:S02]  /*1730*/  FFMA.FTZ R144, R222, R224.reuse, R144 ;  /* 0x000000e0de907223 */ /* 0x080fe40000010090 */
[----:B------:R-:W-:Y:S01]  /*1740*/  FMUL.FTZ R112, R179, R99 ;  /* 0x00000063b3707220 */ /* 0x000fe20000410000 */
[----:B------:R-:W-:Y:S01]  /*1750*/  PRMT R212, RZ, 0x5410, R107 ;  /* 0x00005410ffd47816 */ /* 0x000fe2000000006b */
[----:B------:R-:W-:Y:S01]  /*1760*/  FADD.FTZ R94, -R84, R213 ;  /* 0x000000d5545e7221 */ /* 0x000fe20000010100 */
[----:B------:R-:W-:Y:S01]  /*1770*/  PRMT R213, RZ, 0x7610, R107 ;  /* 0x00007610ffd57816 */ /* 0x000fe2000000006b */
[----:B------:R-:W-:Y:S02]  /*1780*/  FMUL.FTZ R224, R229, R224 ;  /* 0x000000e0e5e07220 */ /* 0x000fe40000410000 */
[----:B------:R-:W-:Y:S02]  /*1790*/  FADD.FTZ R99, R106, R223 ;  /* 0x000000df6a637221 */ /* 0x000fe40000010000 */
[----:B------:R-:W-:Y:S01]  /*17a0*/  FFMA.FTZ R115, R220, R223, R108 ;  /* 0x000000dfdc737223 */ /* 0x000fe2000001006c */
[--C-:B------:R-:W-:Y:S01]  /*17b0*/  PRMT R105, RZ, 0x5410, R114.reuse ;  /* 0x00005410ff697816 */ /* 0x100fe20000000072 */
[----:B------:R-:W-:Y:S01]  /*17c0*/  FADD.FTZ R209, -R84, R209 ;  /* 0x000000d154d17221 */ /* 0x000fe20000010100 */
[----:B------:R-:W-:Y:S01]  /*17d0*/  PRMT R107, RZ, 0x7610, R114 ;  /* 0x00007610ff6b7816 */ /* 0x000fe20000000072 */
[----:B------:R-:W-:-:S02]  /*17e0*/  FADD.FTZ R139, R208, R139 ;  /* 0x0000008bd08b7221 */ /* 0x000fc40000010000 */
[-C--:B------:R-:W-:Y:S02]  /*17f0*/  FFMA.FTZ R140, R92, R208.reuse, R140 ;  /* 0x000000d05c8c7223 */ /* 0x080fe4000001008c */
[----:B------:R-:W-:Y:S02]  /*1800*/  FMUL.FTZ R114, R179, R97 ;  /* 0x00000061b3727220 */ /* 0x000fe40000410000 */
[----:B------:R-:W-:Y:S02]  /*1810*/  FMUL.FTZ R208, R228, R208 ;  /* 0x000000d0e4d07220 */ /* 0x000fe40000410000 */
[----:B------:R-:W-:Y:S02]  /*1820*/  FADD.FTZ R99, R99, R224 ;  /* 0x000000e063637221 */ /* 0x000fe40000010000 */
[----:B------:R-:W-:Y:S02]  /*1830*/  FFMA.FTZ R97, R222, R224, R115 ;  /* 0x000000e0de617223 */ /* 0x000fe40000010073 */
[----:B------:R-:W-:-:S02]  /*1840*/  FADD.FTZ R211, -R84, R211 ;  /* 0x000000d354d37221 */ /* 0x000fc40000010100 */
[----:B------:R-:W-:Y:S02]  /*1850*/  FMUL.FTZ R209, R179, R209 ;  /* 0x000000d1b3d17220 */ /* 0x000fe40000410000 */
[----:B------:R-:W-:Y:S02]  /*1860*/  FADD.FTZ R99, R99, R208 ;  /* 0x000000d063637221 */ /* 0x000fe40000010000 */
[----:B------:R-:W-:Y:S02]  /*1870*/  FFMA.FTZ R97, R92, R208, R97 ;  /* 0x000000d05c617223 */ /* 0x000fe40000010061 */
[----:B------:R-:W-:Y:S02]  /*1880*/  FADD.FTZ R135, R212, R135 ;  /* 0x00000087d4877221 */ /* 0x000fe40000010000 */
[----:B------:R-:W-:Y:S02]  /*1890*/  FMUL.FTZ R211, R179, R211 ;  /* 0x000000d3b3d37220 */ /* 0x000fe40000410000 */
[----:B------:R-:W-:-:S02]  /*18a0*/  FFMA.FTZ R136, R209, R212, R136 ;  /* 0x000000d4d1887223 */ /* 0x000fc40000010088 */
[----:B------:R-:W-:Y:S02]  /*18b0*/  FMUL.FTZ R212, R226, R212 ;  /* 0x000000d4e2d47220 */ /* 0x000fe40000410000 */
[----:B------:R-:W-:Y:S02]  /*18c0*/  FADD.FTZ R99, R99, R210 ;  /* 0x000000d263637221 */ /* 0x000fe40000010000 */
[----:B------:R-:W-:Y:S02]  /*18d0*/  FFMA.FTZ R97, R93, R210, R97 ;  /* 0x000000d25d617223 */ /* 0x000fe40000010061 */
[----:B------:R-:W-:Y:S02]  /*18e0*/  FADD.FTZ R133, R213, R133 ;  /* 0x00000085d5857221 */ /* 0x000fe40000010000 */
[----:B------:R-:W-:Y:S02]  /*18f0*/  FMUL.FTZ R198, R179, R198 ;  /* 0x000000c6b3c67220 */ /* 0x000fe40000410000 */
        /* <DEDUP_REMOVED lines=14> */
[----:B------:R-:W-:-:S02]  /*19e0*/  FMUL.FTZ R202, R179, R202 ;  /* 0x000000cab3ca7220 */ /* 0x000fc40000410000 */
[----:B------:R-:W-:Y:S02]  /*19f0*/  FADD.FTZ R2, R102, R2 ;  /* 0x0000000266027221 */ /* 0x000fe40000010000 */
[-C--:B------:R-:W-:Y:S02]  /*1a00*/  FFMA.FTZ R47, R96, R102.reuse, R47 ;  /* 0x00000066602f7223 */ /* 0x080fe4000001002f */
[----:B------:R-:W-:Y:S02]  /*1a10*/  FMUL.FTZ R97, R189, R102 ;  /* 0x00000066bd617220 */ /* 0x000fe40000410000 */
[----:B------:R-:W-:Y:S02]  /*1a20*/  FADD.FTZ R102, R104, R199 ;  /* 0x000000c768667221 */ /* 0x000fe40000010000 */
[----:B------:R-:W-:Y:S02]  /*1a30*/  FFMA.FTZ R99, R198, R199, R99 ;  /* 0x000000c7c6637223 */ /* 0x000fe40000010063 */
[----:B------:R-:W-:-:S02]  /*1a40*/  FADD.FTZ R127, R203, R127 ;  /* 0x0000007fcb7f7221 */ /* 0x000fc40000010000 */
[----:B------:R-:W-:Y:S02]  /*1a50*/  FFMA.FTZ R128, R202, R203, R128 ;  /* 0x000000cbca807223 */ /* 0x000fe40000010080 */
[----:B------:R-:W-:Y:S02]  /*1a60*/  FMUL.FTZ R204, R179, R204 ;  /* 0x000000ccb3cc7220 */ /* 0x000fe40000410000 */
[C---:B------:R-:W-:Y:S02]  /*1a70*/  FADD.FTZ R98, -R84.reuse, R207 ;  /* 0x000000cf54627221 */ /* 0x040fe40000010100 */
[C---:B------:R-:W-:Y:S02]  /*1a80*/  FADD.FTZ R91, -R84.reuse, R91 ;  /* 0x0000005b545b7221 */ /* 0x040fe40000010100 */
[C---:B------:R-:W-:Y:S02]  /*1a90*/  FADD.FTZ R87, -R84.reuse, R87 ;  /* 0x0000005754577221 */ /* 0x040fe40000010100 */
[----:B------:R-:W-:-:S02]  /*1aa0*/  FADD.FTZ R85, -R84, R85 ;  /* 0x0000005554557221 */ /* 0x000fc40000010100 */
[----:B------:R-:W-:Y:S02]  /*1ab0*/  FMUL.FTZ R203, R195, R203 ;  /* 0x000000cbc3cb7220 */ /* 0x000fe40000410000 */
[----:B------:R-:W-:Y:S02]  /*1ac0*/  FADD.FTZ R102, R102, R201 ;  /* 0x000000c966667221 */ /* 0x000fe40000010000 */
[----:B------:R-:W-:Y:S02]  /*1ad0*/  FFMA.FTZ R104, R200, R201, R99 ;  /* 0x000000c9c8687223 */ /* 0x000fe40000010063 */
[----:B------:R-:W-:Y:S01]  /*1ae0*/  FADD.FTZ R84, -R84, R95 ;  /* 0x0000005f54547221 */ /* 0x000fe20000010100 */
[----:B------:R-:W-:Y:S01]  /*1af0*/  PRMT R95, RZ, 0x5410, R110 ;  /* 0x00005410ff5f7816 */ /* 0x000fe2000000006e */
        /* <DEDUP_REMOVED lines=9> */
[----:B------:R-:W-:Y:S02]  /*1b90*/  FMUL.FTZ R95, R193, R95 ;  /* 0x0000005fc15f7220 */ /* 0x000fe40000410000 */
        /* <DEDUP_REMOVED lines=14> */
[C---:B------:R-:W-:Y:S02]  /*1c80*/  FMUL.FTZ R98, R179.reuse, R98 ;  /* 0x00000062b3627220 */ /* 0x040fe40000410000 */
[----:B------:R-:W-:Y:S02]  /*1c90*/  FMUL.FTZ R104, R179, R87 ;  /* 0x00000057b3687220 */ /* 0x000fe40000410000 */
[----:B------:R-:W-:-:S02]  /*1ca0*/  FADD.FTZ R106, R106, R165 ;  /* 0x000000a56a6a7221 */ /* 0x000fc40000010000 */
[----:B------:R-:W-:Y:S02]  /*1cb0*/  FFMA.FTZ R87, R164, R165, R90 ;  /* 0x000000a5a4577223 */ /* 0x000fe4000001005a */
[----:B------:R-:W-:Y:S02]  /*1cc0*/  FADD.FTZ R0, R100, R0 ;  /* 0x0000000064007221 */ /* 0x000fe40000010000 */
[-C--:B------:R-:W-:Y:S02]  /*1cd0*/  FFMA.FTZ R116, R98, R100.reuse, R116 ;  /* 0x0000006462747223 */ /* 0x080fe40000010074 */
[----:B------:R-:W-:Y:S02]  /*1ce0*/  FMUL.FTZ R99, R188, R100 ;  /* 0x00000064bc637220 */ /* 0x000fe40000410000 */
[----:B------:R-:W-:Y:S02]  /*1cf0*/  FMUL.FTZ R100, R179, R91 ;  /* 0x0000005bb3647220 */ /* 0x000fe40000410000 */
[----:B------:R-:W-:-:S02]  /*1d00*/  FADD.FTZ R90, R106, R97 ;  /* 0x000000616a5a7221 */ /* 0x000fc40000010000 */
[----:B------:R-:W-:Y:S01]  /*1d10*/  FFMA.FTZ R87, R96, R97, R87 ;  /* 0x0000006160577223 */ /* 0x000fe20000010057 */
[----:B------:R-:W0:Y:S01]  /*1d20*/  S2R R206, SR_TID.X ;  /* 0x0000000000ce7919 */ /* 0x000e220000002100 */
[----:B------:R-:W-:Y:S02]  /*1d30*/  FADD.FTZ R4, R101, R4 ;  /* 0x0000000465047221 */ /* 0x000fe40000010000 */
[-C--:B------:R-:W-:Y:S02]  /*1d40*/  FFMA.FTZ R45, R100, R101.reuse, R45 ;  /* 0x00000065642d7223 */ /* 0x080fe4000001002d */
[----:B------:R-:W-:Y:S02]  /*1d50*/  FMUL.FTZ R101, R187, R101 ;  /* 0x00000065bb657220 */ /* 0x000fe40000410000 */
[----:B------:R-:W-:Y:S02]  /*1d60*/  FADD.FTZ R90, R90, R99 ;  /* 0x000000635a5a7221 */ /* 0x000fe40000010000 */
[----:B------:R-:W-:-:S02]  /*1d70*/  FFMA.FTZ R87, R98, R99, R87 ;  /* 0x0000006362577223 */ /* 0x000fc40000010057 */
[----:B------:R-:W-:Y:S02]  /*1d80*/  FADD.FTZ R3, R103, R3 ;  /* 0x0000000367037221 */ /* 0x000fe40000010000 */
[-C--:B------:R-:W-:Y:S02]  /*1d90*/  FFMA.FTZ R46, R102, R103.reuse, R46 ;  /* 0x00000067662e7223 */ /* 0x080fe4000001002e */
[----:B------:R-:W-:Y:S02]  /*1da0*/  FMUL.FTZ R103, R186, R103 ;  /* 0x00000067ba677220 */ /* 0x000fe40000410000 */
[----:B------:R-:W-:Y:S02]  /*1db0*/  FADD.FTZ R90, R90, R101 ;  /* 0x000000655a5a7221 */ /* 0x000fe40000010000 */
[----:B------:R-:W-:Y:S02]  /*1dc0*/  FFMA.FTZ R87, R100, R101, R87 ;  /* 0x0000006564577223 */ /* 0x000fe40000010057 */
[----:B------:R-:W-:-:S02]  /*1dd0*/  FADD.FTZ R6, R105, R6 ;  /* 0x0000000669067221 */ /* 0x000fc40000010000 */
[-C--:B------:R-:W-:Y:S02]  /*1de0*/  FFMA.FTZ R43, R104, R105.reuse, R43 ;  /* 0x00000069682b7223 */ /* 0x080fe4000001002b */
[----:B------:R-:W-:Y:S02]  /*1df0*/  FMUL.FTZ R106, R179, R86 ;  /* 0x00000056b36a7220 */ /* 0x000fe40000410000 */
[----:B------:R-:W-:Y:S02]  /*1e00*/  FMUL.FTZ R105, R184, R105 ;  /* 0x00000069b8697220 */ /* 0x000fe40000410000 */
[----:B------:R-:W-:Y:S02]  /*1e10*/  FADD.FTZ R90, R90, R103 ;  /* 0x000000675a5a7221 */ /* 0x000fe40000010000 */
[----:B------:R-:W-:Y:S02]  /*1e20*/  FFMA.FTZ R87, R102, R103, R87 ;  /* 0x0000006766577223 */ /* 0x000fe40000010057 */
        /* <DEDUP_REMOVED lines=14> */
[----:B------:R-:W-:Y:S02]  /*1f10*/  FADD.FTZ R7, R111, R7 ;  /* 0x000000076f077221 */ /* 0x000fe40000010000 */
[-C--:B------:R-:W-:Y:S02]  /*1f20*/  FFMA.FTZ R42, R110, R111.reuse, R42 ;  /* 0x0000006f6e2a7223 */ /* 0x080fe4000001002a */
[----:B------:R-:W-:Y:S02]  /*1f30*/  FMUL.FTZ R111, R181, R111 ;  /* 0x0000006fb56f7220 */ /* 0x000fe40000410000 */
[----:B------:R-:W-:Y:S02]  /*1f40*/  FADD.FTZ R86, R90, R109 ;  /* 0x0000006d5a567221 */ /* 0x000fe40000010000 */
[----:B------:R-:W-:Y:S01]  /*1f50*/  FFMA.FTZ R87, R108, R109, R87 ;  /* 0x0000006d6c577223 */ /* 0x000fe20000010057 */
[----:B0-----:R-:W-:Y:S01]  /*1f60*/  LOP3.LUT P3, RZ, R206, 0x1f, RZ, 0xc0, !PT ;  /* 0x0000001fceff7812 */ /* 0x001fe2000786c0ff */
[----:B------:R-:W-:-:S02]  /*1f70*/  FADD.FTZ R86, R86, R111 ;  /* 0x0000006f56567221 */ /* 0x000fc40000010000 */
[----:B------:R-:W-:Y:S01]  /*1f80*/  FFMA.FTZ R87, R110, R111, R87 ;  /* 0x0000006f6e577223 */ /* 0x000fe20000010057 */
[----:B------:R-:W-:Y:S07]  /*1f90*/  BRA.DIV ~URZ, `(.L_x_891) ;  /* 0x00002f627f007947 */ /* 0x000fee000b800000 */
[----:B------:R0:W1:Y:S02]  /*1fa0*/  SHFL.DOWN PT, R91, R86, 0x10, 0x1f ;  /* 0x0a001f00565b7f89 */ /* 0x00006400000e0000 */
.L_x_895:
[----:B------:R-:W-:Y:S05]  /*1fb0*/  BRA.DIV ~URZ, `(.L_x_892) ;  /* 0x00002fc27f007947 */ /* 0x000fea000b800000 */
        /* <DEDUP_REMOVED lines=17> */
.L_x_896:
[----:B------:R-:W3:Y:S01]  /*20d0*/  S2R R90, SR_TID.X ;  /* 0x00000000005a7919 */ /* 0x000ee20000002100 */
[----:B------:R-:W-:Y:S01]  /*20e0*/  PLOP3.LUT P0, PT, PT, PT, PT, 0x80, 0x0 ;  /* 0x000000000000781c */ /* 0x000fe20003f0f070 */
[----:B-1----:R-:W-:Y:S01]  /*20f0*/  FADD.FTZ R85, R84, R91 ;  /* 0x0000005b54557221 */ /* 0x002fe20000010000 */
[----:B------:R-:W-:Y:S01]  /*2100*/  @!P3 PLOP3.LUT P0, PT, P2, PT, PT, 0x80, 0x0 ;  /* 0x000000000000b81c */ /* 0x000fe2000170f070 */
[----:B--2---:R-:W-:Y:S01]  /*2110*/  FADD.FTZ R84, R87, R86 ;  /* 0x0000005657547221 */ /* 0x004fe20000010000 */
[----:B------:R-:W-:Y:S01]  /*2120*/  ULDC.U8 UR6, c[0x0][0x1f0] ;  /* 0x00007c0000067ab9 */ /* 0x000fe20000000000 */
[----:B------:R-:W-:Y:S01]  /*2130*/  HFMA2.MMA R252, -RZ, RZ, 0, 9.5367431640625e-07 ;  /* 0x00000010fffc7435 */ /* 0x000fe200000001ff */
[----:B---3--:R-:W-:-:S04]  /*2140*/  SHF.R.U32.HI R90, RZ, 0x5, R90 ;  /* 0x00000005ff5a7819 */ /* 0x008fc8000001165a */
[----:B0-----:R-:W-:-:S05]  /*2150*/  @!P3 LOP3.LUT R91, R90, 0x7fffffc, RZ, 0xc0, !PT ;  /* 0x07fffffc5a5bb812 */ /* 0x001fca00078ec0ff */
[----:B------:R-:W-:Y:S02]  /*2160*/  @!P0 IADD3 R91, R91, 0x4, RZ ;  /* 0x000000045b5b8810 */ /* 0x000fe40007ffe0ff */
[----:B------:R-:W-:Y:S01]  /*2170*/  ISETP.NE.AND P0, PT, RZ, UR6, PT ;  /* 0x00000006ff007c0c */ /* 0x000fe2000bf05270 */
[----:B------:R-:W-:Y:S01]  /*2180*/  WARPSYNC 0xffffffff ;  /* 0xffffffff00007948 */ /* 0x000fe20003800000 */
[----:B------:R-:W-:Y:S02]  /*2190*/  @!P3 LOP3.LUT R206, R91, 0x3, R90, 0xf8, !PT ;  /* 0x000000035bceb812 */ /* 0x000fe400078ef85a */
[----:B------:R-:W-:-:S03]  /*21a0*/  LOP3.LUT R90, R90, 0x7fffffc, RZ, 0xc0, !PT ;  /* 0x07fffffc5a5a7812 */ /* 0x000fc600078ec0ff */
[----:B------:R-:W-:Y:S01]  /*21b0*/  @!P3 STS.64 [R206.X8+0x4000], R84 ;  /* 0x00400054ce00b388 */ /* 0x000fe20000008a00 */
[----:B------:R-:W-:-:S04]  /*21c0*/  @!P2 IADD3 R90, R90, 0x4, RZ ;  /* 0x000000045a5aa810 */ /* 0x000fc80007ffe0ff */
[----:B------:R-:W-:Y:S01]  /*21d0*/  SHF.L.U32 R90, R90, 0x3, RZ ;  /* 0x000000035a5a7819 */ /* 0x000fe200000006ff */
[----:B------:R-:W-:Y:S06]  /*21e0*/  BAR.SYNC.DEFER_BLOCKING 0x0 ;  /* 0x0000000000007b1d */ /* 0x000fec0000010000 */
[----:B------:R-:W0:Y:S02]  /*21f0*/  LDS.128 R84, [R90+0x4000] ;  /* 0x004000005a547984 */ /* 0x000e240000000c00 */
[----:B0-----:R-:W-:Y:S02]  /*2200*/  FADD.FTZ R91, RZ, R84 ;  /* 0x00000054ff5b7221 */ /* 0x001fe40000010000 */
[----:B------:R-:W-:-:S02]  /*2210*/  FADD.FTZ R206, RZ, R85 ;  /* 0x00000055ffce7221 */ /* 0x000fc40000010000 */
[----:B------:R-:W-:Y:S02]  /*2220*/  FADD.FTZ R91, R86, R91 ;  /* 0x0000005b565b7221 */ /* 0x000fe40000010000 */
[----:B------:R-:W-:Y:S02]  /*2230*/  FADD.FTZ R206, R87, R206 ;  /* 0x000000ce57ce7221 */ /* 0x000fe40000010000 */
[----:B------:R-:W0:Y:S02]  /*2240*/  LDS.128 R84, [R90+0x4010] ;  /* 0x004010005a547984 */ /* 0x000e240000000c00 */
[----:B0-----:R-:W-:Y:S02]  /*2250*/  FADD.FTZ R91, R91, R84 ;  /* 0x000000545b5b7221 */ /* 0x001fe40000010000 */
[----:B------:R-:W-:Y:S01]  /*2260*/  FADD.FTZ R206, R206, R85 ;  /* 0x00000055cece7221 */ /* 0x000fe20000010000 */
[----:B-----5:R-:W-:Y:S01]  /*2270*/  MOV R85, R156 ;  /* 0x0000009c00557202 */ /* 0x020fe20000000f00 */
[----:B------:R-:W-:-:S02]  /*2280*/  FADD.FTZ R86, R86, R91 ;  /* 0x0000005b56567221 */ /* 0x000fc40000010000 */
[----:B------:R-:W-:Y:S01]  /*2290*/  FADD.FTZ R87, R87, R206 ;  /* 0x000000ce57577221 */ /* 0x000fe20000010000 */
[----:B------:R-:W-:Y:S01]  /*22a0*/  LOP3.LUT P3, RZ, R85, 0xff, RZ, 0xc0, !PT ;  /* 0x000000ff55ff7812 */ /* 0x000fe2000786c0ff */
[----:B------:R-:W-:Y:S01]  /*22b0*/  FMUL.FTZ R86, R86, c[0x0][0x1e0] ;  /* 0x0000780056567a20 */ /* 0x000fe20000410000 */
[----:B------:R-:W-:Y:S01]  /*22c0*/  @P1 PRMT R85, RZ, 0x5410, R64 ;  /* 0x00005410ff551816 */ /* 0x000fe20000000040 */
[----:B------:R-:W-:-:S03]  /*22d0*/  FMUL.FTZ R207, R87, c[0x0][0x1e0] ;  /* 0x0000780057cf7a20 */ /* 0x000fc60000410000 */
[----:B------:R-:W-:-:S05]  /*22e0*/  FSEL R206, R86, RZ, !P0 ;  /* 0x000000ff56ce7208 */ /* 0x000fca0004000000 */
[----:B------:R-:W-:-:S04]  /*22f0*/  FFMA.FTZ R89, R89, R207, R206 ;  /* 0x000000cf59597223 */ /* 0x000fc800000100ce */
[----:B------:R-:W-:Y:S02]  /*2300*/  FADD.FTZ R84, R88, -R89 ;  /* 0x8000005958547221 */ /* 0x000fe40000010000 */
[----:B------:R-:W-:Y:S01]  /*2310*/  IMAD.WIDE.U32 R88, R177, R252, c[0x0][0x170] ;  /* 0x00005c00b1587625 */ /* 0x000fe200078e00fc */
[----:B------:R-:W-:-:S03]  /*2320*/  ISETP.NE.U32.AND P0, PT, RZ, c[0x0][0x258], PT ;  /* 0x00009600ff007a0c */ /* 0x000fc60003f05070 */
[----:B------:R-:W-:Y:S02]  /*2330*/  FMUL.FTZ R84, R179, R84 ;  /* 0x00000054b3547220 */ /* 0x000fe40000410000 */
[----:B------:R-:W2:Y:S01]  /*2340*/  LDG.E.128 R88, [R88.64] ;  /* 0x0000000458587981 */ /* 0x000ea2000c1e1d00 */
[----:B------:R-:W-:Y:S01]  /*2350*/  ISETP.NE.AND.EX P0, PT, RZ, c[0x0][0x25c], PT, P0 ;  /* 0x00009700ff007a0c */ /* 0x000fe20003f05300 */
[----:B------:R-:W-:-:S12]  /*2360*/  @P1 FADD.FTZ R84, R84, R85 ;  /* 0x0000005554541221 */ /* 0x000fd80000010000 */
[----:B------:R-:W-:Y:S01]  /*2370*/  @P0 F2FP.BF16.PACK_AB R85, RZ, R84 ;  /* 0x00000054ff55023e */ /* 0x000fe200000010ff */
[----:B------:R-:W-:-:S04]  /*2380*/  FMUL.FTZ R84, R84, R180 ;  /* 0x000000b454547220 */ /* 0x000fc80000410000 */
[----:B------:R-:W-:Y:S01]  /*2390*/  FMUL.FTZ R84, R84, c[0x0][0x1e8] ;  /* 0x00007a0054547a20 */ /* 0x000fe20000410000 */
[----:B------:R-:W-:Y:S02]  /*23a0*/  @P0 PRMT R80, R85, 0x7610, R80 ;  /* 0x0000761055500816 */ /* 0x000fe40000000050 */
[----:B------:R-:W-:Y:S01]  /*23b0*/  MOV R85, RZ ;  /* 0x000000ff00557202 */ /* 0x000fe20000000f00 */
[----:B------:R-:W-:Y:S01]  /*23c0*/  FFMA.FTZ R86, R233, R207, R206 ;  /* 0x000000cfe9567223 */ /* 0x000fe200000100ce */
[----:B------:R-:W-:-:S03]  /*23d0*/  HFMA2.MMA R233, -RZ, RZ, 0, 0 ;  /* 0x00000000ffe97435 */ /* 0x000fc600000001ff */
[----:B------:R-:W-:Y:S02]  /*23e0*/  FADD.FTZ R86, R235, -R86 ;  /* 0x80000056eb567221 */ /* 0x000fe40000010000 */
[----:B------:R-:W-:-:S04]  /*23f0*/  FFMA.FTZ R234, R234, R207, R206 ;  /* 0x000000cfeaea7223 */ /* 0x000fc800000100ce */
[----:B------:R-:W-:Y:S02]  /*2400*/  FADD.FTZ R234, R237, -R234 ;  /* 0x800000eaedea7221 */ /* 0x000fe40000010000 */
[----:B------:R-:W-:-:S04]  /*2410*/  FFMA.FTZ R236, R236, R207, R206 ;  /* 0x000000cfecec7223 */ /* 0x000fc800000100ce */
[----:B------:R-:W-:Y:S01]  /*2420*/  FADD.FTZ R236, R239, -R236 ;  /* 0x800000ecefec7221 */ /* 0x000fe20000010000 */
[C---:B------:R-:W-:Y:S02]  /*2430*/  LOP3.LUT P4, RZ, R157.reuse, 0xff00, RZ, 0xc0, !PT ;  /* 0x0000ff009dff7812 */ /* 0x040fe4000788c0ff */
[C---:B------:R-:W-:Y:S02]  /*2440*/  LOP3.LUT P5, RZ, R157.reuse, 0xff0000, RZ, 0xc0, !PT ;  /* 0x00ff00009dff7812 */ /* 0x040fe400078ac0ff */
[----:B------:R-:W-:Y:S02]  /*2450*/  LOP3.LUT P6, RZ, R157, 0xff000000, RZ, 0xc0, !PT ;  /* 0xff0000009dff7812 */ /* 0x000fe400078cc0ff */
[----:B--2---:R-:W-:-:S05]  /*2460*/  @P3 PRMT R87, RZ, 0x5410, R88 ;  /* 0x00005410ff573816 */ /* 0x004fca0000000058 */
[----:B------:R-:W-:-:S04]  /*2470*/  @P3 FMUL.FTZ R85, R84, R87 ;  /* 0x0000005754553220 */ /* 0x000fc80000410000 */
[----:B------:R-:W-:Y:S01]  /*2480*/  FADD.FTZ R10, R85, R10 ;  /* 0x0000000a550a7221 */ /* 0x000fe20000010000 */
[----:B------:R-:W-:-:S05]  /*2490*/  @P3 PRMT R85, RZ, 0x5410, R60 ;  /* 0x00005410ff553816 */ /* 0x000fca000000003c */
[----:B------:R-:W-:Y:S01]  /*24a0*/  @P3 FMUL.FTZ R233, R84, R85 ;  /* 0x0000005554e93220 */ /* 0x000fe20000410000 */
[----:B------:R-:W-:Y:S01]  /*24b0*/  @P1 PRMT R84, RZ, 0x7610, R64 ;  /* 0x00007610ff541816 */ /* 0x000fe20000000040 */
[----:B------:R-:W-:Y:S01]  /*24c0*/  FMUL.FTZ R85, R179, R86 ;  /* 0x00000056b3557220 */ /* 0x000fe20000410000 */
[----:B------:R-:W-:-:S03]  /*24d0*/  LOP3.LUT P3, RZ, R156, 0xff00, RZ, 0xc0, !PT ;  /* 0x0000ff009cff7812 */ /* 0x000fc6000786c0ff */
[----:B------:R-:W-:-:S05]  /*24e0*/  @P1 FADD.FTZ R85, R85, R84 ;  /* 0x0000005455551221 */ /* 0x000fca0000010000 */
[----:B------:R-:W-:-:S04]  /*24f0*/  @P0 F2FP.BF16.PACK_AB R84, RZ, R85 ;  /* 0x00000055ff54023e */ /* 0x000fc800000010ff */
[----:B------:R-:W-:Y:S01]  /*2500*/  @P0 PRMT R80, R80, 0x5410, R84 ;  /* 0x0000541050500816 */ /* 0x000fe20000000054 */
[----:B------:R-:W-:Y:S01]  /*2510*/  FMUL.FTZ R84, R85, R180 ;  /* 0x000000b455547220 */ /* 0x000fe20000410000 */
[----:B------:R-:W-:-:S03]  /*2520*/  @P3 PRMT R85, RZ, 0x7610, R88 ;  /* 0x00007610ff553816 */ /* 0x000fc60000000058 */
[----:B------:R-:W-:Y:S01]  /*2530*/  FMUL.FTZ R84, R84, c[0x0][0x1e8] ;  /* 0x00007a0054547a20 */ /* 0x000fe20000410000 */
[----:B------:R-:W-:Y:S01]  /*2540*/  MOV R86, RZ ;  /* 0x000000ff00567202 */ /* 0x000fe20000000f00 */
[----:B------:R-:W-:Y:S02]  /*2550*/  HFMA2.MMA R88, -RZ, RZ, 0, 0 ;  /* 0x00000000ff587435 */ /* 0x000fe400000001ff */
[----:B------:R-:W-:Y:S01]  /*2560*/  @P3 FMUL.FTZ R86, R84, R85 ;  /* 0x0000005554563220 */ /* 0x000fe20000410000 */
[----:B------:R-:W-:-:S05]  /*2570*/  @P3 PRMT R85, RZ, 0x7610, R60 ;  /* 0x00007610ff553816 */ /* 0x000fca000000003c */
[----:B------:R-:W-:Y:S01]  /*2580*/  @P3 FMUL.FTZ R88, R84, R85 ;  /* 0x0000005554583220 */ /* 0x000fe20000410000 */
[----:B------:R-:W-:Y:S01]  /*2590*/  @P1 PRMT R84, RZ, 0x5410, R65 ;  /* 0x00005410ff541816 */ /* 0x000fe20000000041 */
[----:B------:R-:W-:Y:S01]  /*25a0*/  FMUL.FTZ R85, R179, R234 ;  /* 0x000000eab3557220 */ /* 0x000fe20000410000 */
[----:B------:R-:W-:-:S03]  /*25b0*/  LOP3.LUT P3, RZ, R156, 0xff0000, RZ, 0xc0, !PT ;  /* 0x00ff00009cff7812 */ /* 0x000fc6000786c0ff */
[----:B------:R-:W-:-:S05]  /*25c0*/  @P1 FADD.FTZ R85, R85, R84 ;  /* 0x0000005455551221 */ /* 0x000fca0000010000 */
[----:B------:R-:W-:Y:S01]  /*25d0*/  @P0 F2FP.BF16.PACK_AB R84, RZ, R85 ;  /* 0x00000055ff54023e */ /* 0x000fe200000010ff */
[----:B------:R-:W-:-:S03]  /*25e0*/  FMUL.FTZ R85, R85, R180 ;  /* 0x000000b455557220 */ /* 0x000fc60000410000 */
[----:B------:R-:W-:Y:S01]  /*25f0*/  @P0 PRMT R81, R84, 0x7610, R81 ;  /* 0x0000761054510816 */ /* 0x000fe20000000051 */
[----:B------:R-:W-:Y:S01]  /*2600*/  FMUL.FTZ R87, R85, c[0x0][0x1e8] ;  /* 0x00007a0055577a20 */ /* 0x000fe20000410000 */
[----:B------:R-:W-:Y:S01]  /*2610*/  @P3 PRMT R84, RZ, 0x5410, R89 ;  /* 0x00005410ff543816 */ /* 0x000fe20000000059 */
[----:B------:R-:W-:Y:S01]  /*2620*/  HFMA2.MMA R234, -RZ, RZ, 0, 0 ;  /* 0x00000000ffea7435 */ /* 0x000fe200000001ff */
[----:B------:R-:W-:-:S03]  /*2630*/  MOV R85, RZ ;  /* 0x000000ff00557202 */ /* 0x000fc60000000f00 */
[----:B------:R-:W-:Y:S01]  /*2640*/  @P3 FMUL.FTZ R85, R87, R84 ;  /* 0x0000005457553220 */ /* 0x000fe20000410000 */
[----:B------:R-:W-:-:S03]  /*2650*/  @P3 PRMT R84, RZ, 0x5410, R61 ;  /* 0x00005410ff543816 */ /* 0x000fc6000000003d */
[----:B------:R-:W-:Y:S02]  /*2660*/  FADD.FTZ R12, R85, R12 ;  /* 0x0000000c550c7221 */ /* 0x000fe40000010000 */
[----:B------:R-:W-:Y:S01]  /*2670*/  @P3 FMUL.FTZ R234, R87, R84 ;  /* 0x0000005457ea3220 */ /* 0x000fe20000410000 */
[----:B------:R-:W-:Y:S01]  /*2680*/  @P1 PRMT R84, RZ, 0x7610, R65 ;  /* 0x00007610ff541816 */ /* 0x000fe20000000041 */
[----:B------:R-:W-:Y:S01]  /*2690*/  FMUL.FTZ R85, R179, R236 ;  /* 0x000000ecb3557220 */ /* 0x000fe20000410000 */
[----:B------:R-:W-:-:S03]  /*26a0*/  LOP3.LUT P3, RZ, R156, 0xff000000, RZ, 0xc0, !PT ;  /* 0xff0000009cff7812 */ /* 0x000fc6000786c0ff */
[----:B------:R-:W-:-:S05]  /*26b0*/  @P1 FADD.FTZ R85, R85, R84 ;  /* 0x0000005455551221 */ /* 0x000fca0000010000 */
[----:B------:R-:W-:Y:S01]  /*26c0*/  @P0 F2FP.BF16.PACK_AB R84, RZ, R85 ;  /* 0x00000055ff54023e */ /* 0x000fe200000010ff */
[----:B------:R-:W-:-:S04]  /*26d0*/  FMUL.FTZ R85, R85, R180 ;  /* 0x000000b455557220 */ /* 0x000fc80000410000 */
[----:B------:R-:W-:Y:S01]  /*26e0*/  @P3 PRMT R89, RZ, 0x7610, R89 ;  /* 0x00007610ff593816 */ /* 0x000fe20000000059 */
[----:B------:R-:W-:Y:S01]  /*26f0*/  FMUL.FTZ R85, R85, c[0x0][0x1e8] ;  /* 0x00007a0055557a20 */ /* 0x000fe20000410000 */
[----:B------:R-:W-:Y:S01]  /*2700*/  MOV R156, RZ ;  /* 0x000000ff009c7202 */ /* 0x000fe20000000f00 */
[----:B------:R-:W-:Y:S01]  /*2710*/  FFMA.FTZ R87, R238, R207, R206 ;  /* 0x000000cfee577223 */ /* 0x000fe200000100ce */
[----:B------:R-:W-:Y:S01]  /*2720*/  @P0 PRMT R81, R81, 0x5410, R84 ;  /* 0x0000541051510816 */ /* 0x000fe20000000054 */
[----:B------:R-:W-:Y:S01]  /*2730*/  @P3 FMUL.FTZ R156, R85, R89 ;  /* 0x00000059559c3220 */ /* 0x000fe20000410000 */
[----:B------:R-:W-:Y:S01]  /*2740*/  HFMA2.MMA R89, -RZ, RZ, 0, 0 ;  /* 0x00000000ff597435 */ /* 0x000fe200000001ff */
[----:B------:R-:W-:Y:S01]  /*2750*/  @P3 PRMT R84, RZ, 0x7610, R61 ;  /* 0x00007610ff543816 */ /* 0x000fe2000000003d */
[----:B------:R-:W-:-:S04]  /*2760*/  FADD.FTZ R240, R240, -R87 ;  /* 0x80000057f0f07221 */ /* 0x000fc80000010000 */
        /* <DEDUP_REMOVED lines=10> */
[----:B------:R-:W-:Y:S01]  /*2810*/  FADD.FTZ R9, R86, R9 ;  /* 0x0000000956097221 */ /* 0x000fe20000010000 */
[----:B------:R-:W-:Y:S01]  /*2820*/  MOV R157, RZ ;  /* 0x000000ff009d7202 */ /* 0x000fe20000000f00 */
[----:B------:R-:W-:Y:S02]  /*2830*/  HFMA2.MMA R86, -RZ, RZ, 0, 0 ;  /* 0x00000000ff567435 */ /* 0x000fe400000001ff */
[----:B------:R-:W-:Y:S01]  /*2840*/  @P3 FMUL.FTZ R157, R85, R84 ;  /* 0x00000054559d3220 */ /* 0x000fe20000410000 */
[----:B------:R-:W-:Y:S01]  /*2850*/  @P3 PRMT R84, RZ, 0x5410, R62 ;  /* 0x00005410ff543816 */ /* 0x000fe2000000003e */
[----:B------:R-:W-:-:S04]  /*2860*/  FFMA.FTZ R87, R230, R207, R206 ;  /* 0x000000cfe6577223 */ /* 0x000fc800000100ce */
[----:B------:R-:W-:Y:S02]  /*2870*/  @P3 FMUL.FTZ R86, R85, R84 ;  /* 0x0000005455563220 */ /* 0x000fe40000410000 */
[----:B------:R-:W-:-:S04]  /*2880*/  FFMA.FTZ R84, R215, R207, R206 ;  /* 0x000000cfd7547223 */ /* 0x000fc800000100ce */
[----:B------:R-:W-:Y:S02]  /*2890*/  FADD.FTZ R84, R231, -R84 ;  /* 0x80000054e7547221 */ /* 0x000fe40000010000 */
[----:B------:R-:W-:Y:S02]  /*28a0*/  FADD.FTZ R232, R232, -R87 ;  /* 0x80000057e8e87221 */ /* 0x000fe40000010000 */
[----:B------:R-:W-:Y:S02]  /*28b0*/  FFMA.FTZ R85, R214, R207, R206 ;  /* 0x000000cfd6557223 */ /* 0x000fe400000100ce */
[----:B------:R-:W-:Y:S01]  /*28c0*/  FMUL.FTZ R87, R179, R84 ;  /* 0x00000054b3577220 */ /* 0x000fe20000410000 */
[----:B------:R-:W-:Y:S01]  /*28d0*/  @P1 PRMT R84, RZ, 0x5410, R67 ;  /* 0x00005410ff541816 */ /* 0x000fe20000000043 */
[----:B------:R-:W-:-:S04]  /*28e0*/  FADD.FTZ R216, R216, -R85 ;  /* 0x80000055d8d87221 */ /* 0x000fc80000010000 */
[----:B------:R-:W-:Y:S01]  /*28f0*/  @P1 FADD.FTZ R87, R87, R84 ;  /* 0x0000005457571221 */ /* 0x000fe20000010000 */
[----:B------:R-:W-:Y:S01]  /*2900*/  @P1 PRMT R84, RZ, 0x7610, R66 ;  /* 0x00007610ff541816 */ /* 0x000fe20000000042 */
[C---:B------:R-:W-:Y:S02]  /*2910*/  FMUL.FTZ R215, R179.reuse, R216 ;  /* 0x000000d8b3d77220 */ /* 0x040fe40000410000 */
[----:B------:R-:W-:Y:S02]  /*2920*/  FMUL.FTZ R85, R179, R232 ;  /* 0x000000e8b3557220 */ /* 0x000fe40000410000 */
[----:B------:R-:W-:Y:S01]  /*2930*/  @P1 FADD.FTZ R215, R215, R84 ;  /* 0x00000054d7d71221 */ /* 0x000fe20000010000 */
[----:B------:R-:W-:Y:S02]  /*2940*/  @P1 PRMT R84, RZ, 0x7610, R67 ;  /* 0x00007610ff541816 */ /* 0x000fe40000000043 */
[----:B------:R-:W-:-:S03]  /*2950*/  @P0 F2FP.BF16.PACK_AB R214, RZ, R87 ;  /* 0x00000057ffd6023e */ /* 0x000fc600000010ff */
[----:B------:R-:W-:Y:S01]  /*2960*/  @P1 FADD.FTZ R85, R85, R84 ;  /* 0x0000005455551221 */ /* 0x000fe20000010000 */
[----:B------:R-:W-:-:S04]  /*2970*/  @P0 PRMT R83, R214, 0x7610, R83 ;  /* 0x00007610d6530816 */ /* 0x000fc80000000053 */
[----:B------:R-:W-:Y:S01]  /*2980*/  @P0 F2FP.BF16.PACK_AB R216, RZ, R85 ;  /* 0x00000055ffd8023e */ /* 0x000fe200000010ff */
[----:B------:R-:W-:-:S03]  /*2990*/  FMUL.FTZ R230, R85, R180 ;  /* 0x000000b455e67220 */ /* 0x000fc60000410000 */
[----:B------:R-:W-:Y:S01]  /*29a0*/  @P0 PRMT R83, R83, 0x5410, R216 ;  /* 0x0000541053530816 */ /* 0x000fe200000000d8 */
[-C--:B------:R-:W-:Y:S01]  /*29b0*/  FMUL.FTZ R216, R87, R180.reuse ;  /* 0x000000b457d87220 */ /* 0x080fe20000410000 */
[----:B------:R-:W-:Y:S01]  /*29c0*/  HFMA2.MMA R87, -RZ, RZ, 0, 0 ;  /* 0x00000000ff577435 */ /* 0x000fe200000001ff */
[--C-:B------:R-:W-:Y:S02]  /*29d0*/  @P5 PRMT R85, RZ, 0x5410, R63.reuse ;  /* 0x00005410ff555816 */ /* 0x100fe4000000003f */
[----:B------:R-:W-:Y:S01]  /*29e0*/  @P0 F2FP.BF16.PACK_AB R84, RZ, R215 ;  /* 0x000000d7ff54023e */ /* 0x000fe200000010ff */
[----:B------:R-:W-:Y:S02]  /*29f0*/  FMUL.FTZ R216, R216, c[0x0][0x1e8] ;  /* 0x00007a00d8d87a20 */ /* 0x000fe40000410000 */
[----:B------:R-:W-:Y:S01]  /*2a00*/  FMUL.FTZ R215, R215, R180 ;  /* 0x000000b4d7d77220 */ /* 0x000fe20000410000 */
[----:B------:R-:W-:Y:S01]  /*2a10*/  @P0 PRMT R82, R82, 0x5410, R84 ;  /* 0x0000541052520816 */ /* 0x000fe20000000054 */
[----:B------:R-:W-:Y:S01]  /*2a20*/  @P5 FMUL.FTZ R87, R216, R85 ;  /* 0x00000055d8575220 */ /* 0x000fe20000410000 */
[----:B------:R-:W-:Y:S01]  /*2a30*/  @P4 PRMT R84, RZ, 0x7610, R62 ;  /* 0x00007610ff544816 */ /* 0x000fe2000000003e */
[----:B------:R-:W-:Y:S01]  /*2a40*/  FMUL.FTZ R215, R215, c[0x0][0x1e8] ;  /* 0x00007a00d7d77a20 */ /* 0x000fe20000410000 */
[----:B------:R-:W-:Y:S01]  /*2a50*/  @P6 PRMT R85, RZ, 0x7610, R63 ;  /* 0x00007610ff556816 */ /* 0x000fe2000000003f */
[----:B------:R-:W-:Y:S01]  /*2a60*/  FMUL.FTZ R230, R230, c[0x0][0x1e8] ;  /* 0x00007a00e6e67a20 */ /* 0x000fe20000410000 */
[----:B------:R-:W-:Y:S01]  /*2a70*/  MOV R231, RZ ;  /* 0x000000ff00e77202 */ /* 0x000fe20000000f00 */
[----:B------:R-:W-:Y:S01]  /*2a80*/  @P4 FMUL.FTZ R231, R215, R84 ;  /* 0x00000054d7e74220 */ /* 0x000fe20000410000 */
[----:B------:R-:W-:Y:S01]  /*2a90*/  MOV R214, RZ ;  /* 0x000000ff00d67202 */ /* 0x000fe20000000f00 */
[----:B------:R-:W-:-:S02]  /*2aa0*/  @P6 FMUL.FTZ R214, R230, R85 ;  /* 0x00000055e6d66220 */ /* 0x000fc40000410000 */
[----:B------:R-:W-:Y:S01]  /*2ab0*/  @P0 IMAD.WIDE.U32 R84, R177, R252, c[0x0][0x258] ;  /* 0x00009600b1540625 */ /* 0x000fe200078e00fc */
[----:B------:R-:W-:Y:S02]  /*2ac0*/  F2FP.BF16.PACK_AB R86, R231, R86 ;  /* 0x00000056e756723e */ /* 0x000fe400000010ff */
[----:B------:R-:W-:Y:S02]  /*2ad0*/  F2FP.BF16.PACK_AB R87, R214, R87 ;  /* 0x00000057d657723e */ /* 0x000fe400000010ff */
[----:B------:R0:W-:Y:S02]  /*2ae0*/  @P0 STG.E.128 [R84.64], R80 ;  /* 0x0000005054000986 */ /* 0x0001e4000c101d04 */
[----:B0-----:R-:W-:Y:S02]  /*2af0*/  F2FP.BF16.PACK_AB R85, R89, R234 ;  /* 0x000000ea5955723e */ /* 0x001fe400000010ff */
[----:B------:R-:W-:Y:S01]  /*2b00*/  F2FP.BF16.PACK_AB R84, R88, R233 ;  /* 0x000000e95854723e */ /* 0x000fe200000010ff */
[----:B------:R-:W-:-:S05]  /*2b10*/  IMAD.WIDE.U32 R88, R177, R252, c[0x0][0x248] ;  /* 0x00009200b1587625 */ /* 0x000fca00078e00fc */
[----:B------:R0:W-:Y:S02]  /*2b20*/  STG.E.128 [R88.64], R84 ;  /* 0x0000005458007986 */ /* 0x0001e4000c101d04 */
[----:B0-----:R-:W-:-:S06]  /*2b30*/  IMAD.WIDE.U32 R84, R185, R252, c[0x0][0x170] ;  /* 0x00005c00b9547625 */ /* 0x001fcc00078e00fc */
[----:B------:R-:W2:Y:S01]  /*2b40*/  LDG.E.128 R84, [R84.64] ;  /* 0x0000000454547981 */ /* 0x000ea2000c1e1d00 */
[----:B------:R-:W-:Y:S01]  /*2b50*/  HFMA2.MMA R214, -RZ, RZ, 0, 0 ;  /* 0x00000000ffd67435 */ /* 0x000fe200000001ff */
[----:B------:R-:W-:Y:S01]  /*2b60*/  @P4 PRMT R90, RZ, 0x7610, R90 ;  /* 0x00007610ff5a4816 */ /* 0x000fe2000000005a */
[----:B------:R-:W-:Y:S01]  /*2b70*/  FFMA.FTZ R88, R217, R207, R206 ;  /* 0x000000cfd9587223 */ /* 0x000fe200000100ce */
[----:B------:R-:W-:-:S03]  /*2b80*/  @P5 PRMT R89, RZ, 0x5410, R91 ;  /* 0x00005410ff595816 */ /* 0x000fc6000000005b */
[----:B------:R-:W-:Y:S02]  /*2b90*/  FADD.FTZ R88, R219, -R88 ;  /* 0x80000058db587221 */ /* 0x000fe40000010000 */
[----:B------:R-:W-:Y:S01]  /*2ba0*/  @P4 FMUL.FTZ R214, R215, R90 ;  /* 0x0000005ad7d64220 */ /* 0x000fe20000410000 */
[----:B------:R-:W-:Y:S01]  /*2bb0*/  MOV R215, RZ ;  /* 0x000000ff00d77202 */ /* 0x000fe20000000f00 */
[----:B------:R-:W-:Y:S01]  /*2bc0*/  @P5 FMUL.FTZ R215, R216, R89 ;  /* 0x00000059d8d75220 */ /* 0x000fe20000410000 */
[----:B------:R-:W-:Y:S01]  /*2bd0*/  MOV R90, R152 ;  /* 0x00000098005a7202 */ /* 0x000fe20000000f00 */
[----:B------:R-:W-:Y:S01]  /*2be0*/  FMUL.FTZ R89, R179, R88 ;  /* 0x00000058b3597220 */ /* 0x000fe20000410000 */
[----:B------:R-:W-:Y:S02]  /*2bf0*/  @P1 PRMT R88, RZ, 0x5410, R68 ;  /* 0x00005410ff581816 */ /* 0x000fe40000000044 */
[----:B------:R-:W-:Y:S01]  /*2c00*/  LOP3.LUT P3, RZ, R90, 0xff, RZ, 0xc0, !PT ;  /* 0x000000ff5aff7812 */ /* 0x000fe2000786c0ff */
[----:B------:R-:W-:-:S02]  /*2c10*/  HFMA2.MMA R216, -RZ, RZ, 0, 0 ;  /* 0x00000000ffd87435 */ /* 0x000fc400000001ff */
[----:B------:R-:W-:Y:S01]  /*2c20*/  @P1 FADD.FTZ R89, R89, R88 ;  /* 0x0000005859591221 */ /* 0x000fe20000010000 */
[----:B------:R-:W-:Y:S01]  /*2c30*/  @P6 PRMT R91, RZ, 0x7610, R91 ;  /* 0x00007610ff5b6816 */ /* 0x000fe2000000005b */
[----:B------:R-:W-:Y:S02]  /*2c40*/  FFMA.FTZ R218, R218, R207, R206 ;  /* 0x000000cfdada7223 */ /* 0x000fe400000100ce */
[----:B------:R-:W-:Y:S02]  /*2c50*/  FMUL.FTZ R88, R89, R180 ;  /* 0x000000b459587220 */ /* 0x000fe40000410000 */
[----:B------:R-:W-:Y:S02]  /*2c60*/  @P6 FMUL.FTZ R216, R230, R91 ;  /* 0x0000005be6d86220 */ /* 0x000fe40000410000 */
[----:B------:R-:W-:Y:S01]  /*2c70*/  FADD.FTZ R218, R221, -R218 ;  /* 0x800000daddda7221 */ /* 0x000fe20000010000 */
[----:B------:R-:W-:Y:S01]  /*2c80*/  HFMA2.MMA R221, -RZ, RZ, 0, 0 ;  /* 0x00000000ffdd7435 */ /* 0x000fe200000001ff */
[----:B------:R-:W-:Y:S01]  /*2c90*/  FMUL.FTZ R91, R88, c[0x0][0x1e8] ;  /* 0x00007a00585b7a20 */ /* 0x000fe20000410000 */
[----:B------:R-:W-:-:S05]  /*2ca0*/  @P3 PRMT R88, RZ, 0x5410, R56 ;  /* 0x00005410ff583816 */ /* 0x000fca0000000038 */
[----:B------:R-:W-:Y:S01]  /*2cb0*/  @P3 FMUL.FTZ R221, R91, R88 ;  /* 0x000000585bdd3220 */ /* 0x000fe20000410000 */
[----:B------:R-:W-:Y:S01]  /*2cc0*/  MOV R217, RZ ;  /* 0x000000ff00d97202 */ /* 0x000fe20000000f00 */
[----:B------:R-:W-:-:S04]  /*2cd0*/  FFMA.FTZ R220, R220, R207, R206 ;  /* 0x000000cfdcdc7223 */ /* 0x000fc800000100ce */
[----:B------:R-:W-:Y:S01]  /*2ce0*/  FADD.FTZ R90, R223, -R220 ;  /* 0x800000dcdf5a7221 */ /* 0x000fe20000010000 */
[----:B------:R-:W-:-:S03]  /*2cf0*/  HFMA2.MMA R220, -RZ, RZ, 0, 0 ;  /* 0x00000000ffdc7435 */ /* 0x000fc600000001ff */
[----:B------:R-:W-:Y:S01]  /*2d00*/  FMUL.FTZ R231, R179, R90 ;  /* 0x0000005ab3e77220 */ /* 0x000fe20000410000 */
[C---:B------:R-:W-:Y:S02]  /*2d10*/  LOP3.LUT P4, RZ, R153.reuse, 0xff, RZ, 0xc0, !PT ;  /* 0x000000ff99ff7812 */ /* 0x040fe4000788c0ff */
[C---:B------:R-:W-:Y:S02]  /*2d20*/  LOP3.LUT P6, RZ, R153.reuse, 0xff00, RZ, 0xc0, !PT ;  /* 0x0000ff0099ff7812 */ /* 0x040fe400078cc0ff */
[----:B------:R-:W-:Y:S01]  /*2d30*/  LOP3.LUT P5, RZ, R153, 0xff0000, RZ, 0xc0, !PT ;  /* 0x00ff000099ff7812 */ /* 0x000fe200078ac0ff */
[-CC-:B------:R-:W-:Y:S02]  /*2d40*/  FFMA.FTZ R93, R93, R207.reuse, R206.reuse ;  /* 0x000000cf5d5d7223 */ /* 0x180fe400000100ce */
[----:B------:R-:W-:Y:S02]  /*2d50*/  FFMA.FTZ R209, R209, R207, R206 ;  /* 0x000000cfd1d17223 */ /* 0x000fe400000100ce */
[----:B------:R-:W-:-:S02]  /*2d60*/  FADD.FTZ R210, R210, -R93 ;  /* 0x8000005dd2d27221 */ /* 0x000fc40000010000 */
[----:B------:R-:W-:Y:S01]  /*2d70*/  FADD.FTZ R212, R212, -R209 ;  /* 0x800000d1d4d47221 */ /* 0x000fe20000010000 */
[----:B--2---:R-:W-:-:S05]  /*2d80*/  @P3 PRMT R88, RZ, 0x5410, R84 ;  /* 0x00005410ff583816 */ /* 0x004fca0000000054 */
[----:B------:R-:W-:Y:S01]  /*2d90*/  @P3 FMUL.FTZ R217, R91, R88 ;  /* 0x000000585bd93220 */ /* 0x000fe20000410000 */
[----:B------:R-:W-:Y:S01]  /*2da0*/  @P1 PRMT R88, RZ, 0x7610, R68 ;  /* 0x00007610ff581816 */ /* 0x000fe20000000044 */
[----:B------:R-:W-:Y:S01]  /*2db0*/  FMUL.FTZ R91, R179, R218 ;  /* 0x000000dab35b7220 */ /* 0x000fe20000410000 */
[----:B------:R-:W-:-:S03]  /*2dc0*/  LOP3.LUT P3, RZ, R152, 0xff00, RZ, 0xc0, !PT ;  /* 0x0000ff0098ff7812 */ /* 0x000fc6000786c0ff */
[----:B------:R-:W-:-:S04]  /*2dd0*/  @P1 FADD.FTZ R91, R91, R88 ;  /* 0x000000585b5b1221 */ /* 0x000fc80000010000 */
[----:B------:R-:W-:-:S04]  /*2de0*/  FMUL.FTZ R88, R91, R180 ;  /* 0x000000b45b587220 */ /* 0x000fc80000410000 */
[----:B------:R-:W-:Y:S02]  /*2df0*/  FMUL.FTZ R219, R88, c[0x0][0x1e8] ;  /* 0x00007a0058db7a20 */ /* 0x000fe40000410000 */
[----:B------:R-:W-:Y:S02]  /*2e00*/  @P3 PRMT R84, RZ, 0x7610, R84 ;  /* 0x00007610ff543816 */ /* 0x000fe40000000054 */
[----:B------:R-:W-:Y:S02]  /*2e10*/  @P3 PRMT R88, RZ, 0x7610, R56 ;  /* 0x00007610ff583816 */ /* 0x000fe40000000038 */
[----:B------:R-:W-:Y:S01]  /*2e20*/  MOV R218, RZ ;  /* 0x000000ff00da7202 */ /* 0x000fe20000000f00 */
[C---:B------:R-:W-:Y:S01]  /*2e30*/  @P3 FMUL.FTZ R218, R219.reuse, R84 ;  /* 0x00000054dbda3220 */ /* 0x040fe20000410000 */
[----:B------:R-:W-:Y:S01]  /*2e40*/  @P1 PRMT R84, RZ, 0x5410, R69 ;  /* 0x00005410ff541816 */ /* 0x000fe20000000045 */
[----:B------:R-:W-:Y:S01]  /*2e50*/  @P3 FMUL.FTZ R220, R219, R88 ;  /* 0x00000058dbdc3220 */ /* 0x000fe20000410000 */
[----:B------:R-:W-:-:S03]  /*2e60*/  LOP3.LUT P3, RZ, R152, 0xff0000, RZ, 0xc0, !PT ;  /* 0x00ff000098ff7812 */ /* 0x000fc6000786c0ff */
[----:B------:R-:W-:-:S04]  /*2e70*/  @P1 FADD.FTZ R231, R231, R84 ;  /* 0x00000054e7e71221 */ /* 0x000fc80000010000 */
[----:B------:R-:W-:Y:S02]  /*2e80*/  FMUL.FTZ R84, R231, R180 ;  /* 0x000000b4e7547220 */ /* 0x000fe40000410000 */
[----:B------:R-:W-:Y:S02]  /*2e90*/  FFMA.FTZ R219, R222, R207, R206 ;  /* 0x000000cfdedb7223 */ /* 0x000fe400000100ce */
[----:B------:R-:W-:Y:S02]  /*2ea0*/  FMUL.FTZ R233, R84, c[0x0][0x1e8] ;  /* 0x00007a0054e97a20 */ /* 0x000fe40000410000 */
[----:B------:R-:W-:Y:S01]  /*2eb0*/  @P3 PRMT R84, RZ, 0x5410, R57 ;  /* 0x00005410ff543816 */ /* 0x000fe20000000039 */
[----:B------:R-:W-:Y:S01]  /*2ec0*/  CS2R R222, SRZ ;  /* 0x0000000000de7805 */ /* 0x000fe2000001ff00 */
[----:B------:R-:W-:Y:S01]  /*2ed0*/  FADD.FTZ R224, R224, -R219 ;  /* 0x800000dbe0e07221 */ /* 0x000fe20000010000 */
[----:B------:R-:W-:Y:S02]  /*2ee0*/  HFMA2.MMA R219, -RZ, RZ, 0, 0 ;  /* 0x00000000ffdb7435 */ /* 0x000fe400000001ff */
[----:B------:R-:W-:Y:S01]  /*2ef0*/  @P3 FMUL.FTZ R223, R233, R84 ;  /* 0x00000054e9df3220 */ /* 0x000fe20000410000 */
[----:B------:R-:W-:-:S05]  /*2f00*/  @P3 PRMT R84, RZ, 0x5410, R85 ;  /* 0x00005410ff543816 */ /* 0x000fca0000000055 */
[----:B------:R-:W-:Y:S01]  /*2f10*/  @P3 FMUL.FTZ R219, R233, R84 ;  /* 0x00000054e9db3220 */ /* 0x000fe20000410000 */
[----:B------:R-:W-:Y:S01]  /*2f20*/  LOP3.LUT P3, RZ, R152, 0xff000000, RZ, 0xc0, !PT ;  /* 0xff00000098ff7812 */ /* 0x000fe2000786c0ff */
[----:B------:R-:W-:Y:S01]  /*2f30*/  FMUL.FTZ R233, R179, R224 ;  /* 0x000000e0b3e97220 */ /* 0x000fe20000410000 */
[----:B------:R-:W-:-:S05]  /*2f40*/  @P1 PRMT R84, RZ, 0x7610, R69 ;  /* 0x00007610ff541816 */ /* 0x000fca0000000045 */
[----:B------:R-:W-:-:S04]  /*2f50*/  @P1 FADD.FTZ R233, R233, R84 ;  /* 0x00000054e9e91221 */ /* 0x000fc80000010000 */
[----:B------:R-:W-:Y:S02]  /*2f60*/  FMUL.FTZ R84, R233, R180 ;  /* 0x000000b4e9547220 */ /* 0x000fe40000410000 */
[----:B------:R-:W-:Y:S02]  /*2f70*/  @P3 PRMT R85, RZ, 0x7610, R85 ;  /* 0x00007610ff553816 */ /* 0x000fe40000000055 */
[----:B------:R-:W-:Y:S01]  /*2f80*/  FMUL.FTZ R88, R84, c[0x0][0x1e8] ;  /* 0x00007a0054587a20 */ /* 0x000fe20000410000 */
[----:B------:R-:W-:Y:S02]  /*2f90*/  @P3 PRMT R84, RZ, 0x7610, R57 ;  /* 0x00007610ff543816 */ /* 0x000fe40000000039 */
[----:B------:R-:W-:Y:S01]  /*2fa0*/  MOV R152, RZ ;  /* 0x000000ff00987202 */ /* 0x000fe20000000f00 */
[C---:B------:R-:W-:Y:S01]  /*2fb0*/  @P3 FMUL.FTZ R152, R88.reuse, R85 ;  /* 0x0000005558983220 */ /* 0x040fe20000410000 */
[----:B------:R-:W-:Y:S01]  /*2fc0*/  IADD3 R85, R177, 0x80, RZ ;  /* 0x00000080b1557810 */ /* 0x000fe20007ffe0ff */
[----:B------:R-:W-:-:S03]  /*2fd0*/  @P3 FMUL.FTZ R222, R88, R84 ;  /* 0x0000005458de3220 */ /* 0x000fc60000410000 */
[----:B------:R-:W-:-:S04]  /*2fe0*/  LEA R84, P3, R85, c[0x0][0x248], 0x4 ;  /* 0x0000920055547a11 */ /* 0x000fc800078620ff */
[----:B------:R-:W-:Y:S02]  /*2ff0*/  LEA.HI.X R85, R85, c[0x0][0x24c], RZ, 0x4, P3 ;  /* 0x0000930055557a11 */ /* 0x000fe400018f24ff */
[----:B------:R-:W-:Y:S01]  /*3000*/  LOP3.LUT P3, RZ, R153, 0xff000000, RZ, 0xc0, !PT ;  /* 0xff00000099ff7812 */ /* 0x000fe2000786c0ff */
[----:B------:R-:W-:Y:S01]  /*3010*/  FFMA.FTZ R153, R92, R207, R206 ;  /* 0x000000cf5c997223 */ /* 0x000fe200000100ce */
[----:B------:R-:W-:-:S03]  /*3020*/  @P1 PRMT R92, RZ, 0x5410, R70 ;  /* 0x00005410ff5c1816 */ /* 0x000fc60000000046 */
[----:B------:R-:W-:-:S04]  /*3030*/  FADD.FTZ R208, R208, -R153 ;  /* 0x80000099d0d07221 */ /* 0x000fc80000010000 */
[C---:B------:R-:W-:Y:S01]  /*3040*/  FMUL.FTZ R93, R179.reuse, R208 ;  /* 0x000000d0b35d7220 */ /* 0x040fe20000410000 */
[----:B------:R-:W-:Y:S01]  /*3050*/  @P0 F2FP.BF16.PACK_AB R90, RZ, R91 ;  /* 0x0000005bff5a023e */ /* 0x000fe200000010ff */
[----:B------:R-:W-:Y:S02]  /*3060*/  FMUL.FTZ R91, R179, R212 ;  /* 0x000000d4b35b7220 */ /* 0x000fe40000410000 */
[----:B------:R-:W-:Y:S01]  /*3070*/  @P1 FADD.FTZ R93, R93, R92 ;  /* 0x0000005c5d5d1221 */ /* 0x000fe20000010000 */
[----:B------:R-:W-:Y:S01]  /*3080*/  @P1 PRMT R92, RZ, 0x5410, R71 ;  /* 0x00005410ff5c1816 */ /* 0x000fe20000000047 */
[----:B------:R-:W-:Y:S02]  /*3090*/  FFMA.FTZ R88, R211, R207, R206 ;  /* 0x000000cfd3587223 */ /* 0x000fe400000100ce */
[----:B------:R-:W-:Y:S02]  /*30a0*/  FMUL.FTZ R153, R179, R210 ;  /* 0x000000d2b3997220 */ /* 0x000fe40000410000 */
[----:B------:R-:W-:Y:S01]  /*30b0*/  @P1 FADD.FTZ R91, R91, R92 ;  /* 0x0000005c5b5b1221 */ /* 0x000fe20000010000 */
[----:B------:R-:W-:Y:S01]  /*30c0*/  @P1 PRMT R92, RZ, 0x7610, R70 ;  /* 0x00007610ff5c1816 */ /* 0x000fe20000000046 */
[----:B------:R-:W-:Y:S01]  /*30d0*/  FADD.FTZ R224, R213, -R88 ;  /* 0x80000058d5e07221 */ /* 0x000fe20000010000 */
[----:B------:R-:W-:-:S03]  /*30e0*/  @P0 F2FP.BF16.PACK_AB R88, RZ, R89 ;  /* 0x00000059ff58023e */ /* 0x000fc600000010ff */
[----:B------:R-:W-:Y:S01]  /*30f0*/  @P1 FADD.FTZ R153, R153, R92 ;  /* 0x0000005c99991221 */ /* 0x000fe20000010000 */
[----:B------:R-:W-:Y:S01]  /*3100*/  @P0 F2FP.BF16.PACK_AB R92, RZ, R93 ;  /* 0x0000005dff5c023e */ /* 0x000fe200000010ff */
[----:B------:R-:W-:Y:S01]  /*3110*/  FMUL.FTZ R89, R179, R224 ;  /* 0x000000e0b3597220 */ /* 0x000fe20000410000 */
[----:B------:R-:W-:Y:S02]  /*3120*/  @P1 PRMT R210, RZ, 0x7610, R71 ;  /* 0x00007610ffd21816 */ /* 0x000fe40000000047 */
[----:B------:R-:W-:Y:S02]  /*3130*/  @P0 PRMT R80, R88, 0x7610, R80 ;  /* 0x0000761058500816 */ /* 0x000fe40000000050 */
[----:B------:R-:W-:Y:S02]  /*3140*/  @P0 PRMT R82, R92, 0x7610, R82 ;  /* 0x000076105c520816 */ /* 0x000fe40000000052 */
[----:B------:R-:W-:Y:S01]  /*3150*/  @P0 F2FP.BF16.PACK_AB R88, RZ, R153 ;  /* 0x00000099ff58023e */ /* 0x000fe200000010ff */
[----:B------:R-:W-:Y:S01]  /*3160*/  @P1 FADD.FTZ R89, R89, R210 ;  /* 0x000000d259591221 */ /* 0x000fe20000010000 */
[----:B------:R-:W-:Y:S01]  /*3170*/  @P0 F2FP.BF16.PACK_AB R208, RZ, R91 ;  /* 0x0000005bffd0023e */ /* 0x000fe200000010ff */
[-C--:B------:R-:W-:Y:S01]  /*3180*/  FMUL.FTZ R211, R93, R180.reuse ;  /* 0x000000b45dd37220 */ /* 0x080fe20000410000 */
[----:B------:R-:W-:Y:S01]  /*3190*/  @P0 PRMT R80, R80, 0x5410, R90 ;  /* 0x0000541050500816 */ /* 0x000fe2000000005a */
[----:B------:R-:W-:Y:S01]  /*31a0*/  HFMA2.MMA R90, -RZ, RZ, 0, 0 ;  /* 0x00000000ff5a7435 */ /* 0x000fe200000001ff */
[----:B------:R-:W-:Y:S01]  /*31b0*/  @P0 PRMT R82, R82, 0x5410, R88 ;  /* 0x0000541052520816 */ /* 0x000fe20000000058 */
[----:B------:R-:W-:Y:S01]  /*31c0*/  FMUL.FTZ R211, R211, c[0x0][0x1e8] ;  /* 0x00007a00d3d37a20 */ /* 0x000fe20000410000 */
[--C-:B------:R-:W-:Y:S01]  /*31d0*/  @P4 PRMT R88, RZ, 0x5410, R58.reuse ;  /* 0x00005410ff584816 */ /* 0x100fe2000000003a */
[-C--:B------:R-:W-:Y:S01]  /*31e0*/  FMUL.FTZ R210, R153, R180.reuse ;  /* 0x000000b499d27220 */ /* 0x080fe20000410000 */
[----:B------:R-:W-:Y:S01]  /*31f0*/  @P0 PRMT R83, R208, 0x7610, R83 ;  /* 0x00007610d0530816 */ /* 0x000fe20000000053 */
[-C--:B------:R-:W-:Y:S01]  /*3200*/  FMUL.FTZ R209, R91, R180.reuse ;  /* 0x000000b45bd17220 */ /* 0x080fe20000410000 */
[----:B------:R-:W-:Y:S01]  /*3210*/  @P0 F2FP.BF16.PACK_AB R92, RZ, R89 ;  /* 0x00000059ff5c023e */ /* 0x000fe200000010ff */
[----:B------:R-:W-:Y:S01]  /*3220*/  FMUL.FTZ R208, R89, R180 ;  /* 0x000000b459d07220 */ /* 0x000fe20000410000 */
[----:B------:R-:W-:Y:S01]  /*3230*/  @P0 F2FP.BF16.PACK_AB R231, RZ, R231 ;  /* 0x000000e7ffe7023e */ /* 0x000fe200000010ff */
[----:B------:R-:W-:Y:S01]  /*3240*/  @P4 FMUL.FTZ R90, R211, R88 ;  /* 0x00000058d35a4220 */ /* 0x000fe20000410000 */
[----:B------:R-:W-:Y:S01]  /*3250*/  @P6 PRMT R91, RZ, 0x7610, R58 ;  /* 0x00007610ff5b6816 */ /* 0x000fe2000000003a */
[----:B------:R-:W-:Y:S01]  /*3260*/  FMUL.FTZ R210, R210, c[0x0][0x1e8] ;  /* 0x00007a00d2d27a20 */ /* 0x000fe20000410000 */
[----:B------:R-:W-:Y:S01]  /*3270*/  @P0 PRMT R83, R83, 0x5410, R92 ;  /* 0x0000541053530816 */ /* 0x000fe2000000005c */
[----:B------:R-:W-:Y:S01]  /*3280*/  FMUL.FTZ R209, R209, c[0x0][0x1e8] ;  /* 0x00007a00d1d17a20 */ /* 0x000fe20000410000 */
[--C-:B------:R-:W-:Y:S01]  /*3290*/  @P5 PRMT R88, RZ, 0x5410, R59.reuse ;  /* 0x00005410ff585816 */ /* 0x100fe2000000003b */
[----:B------:R-:W-:Y:S01]  /*32a0*/  CS2R R92, SRZ ;  /* 0x00000000005c7805 */ /* 0x000fe2000001ff00 */
[----:B------:R-:W-:Y:S01]  /*32b0*/  @P3 PRMT R89, RZ, 0x7610, R59 ;  /* 0x00007610ff593816 */ /* 0x000fe2000000003b */
[----:B------:R-:W-:Y:S01]  /*32c0*/  FMUL.FTZ R208, R208, c[0x0][0x1e8] ;  /* 0x00007a00d0d07a20 */ /* 0x000fe20000410000 */
[----:B------:R-:W-:Y:S01]  /*32d0*/  @P0 F2FP.BF16.PACK_AB R233, RZ, R233 ;  /* 0x000000e9ffe9023e */ /* 0x000fe200000010ff */
[----:B------:R-:W-:Y:S01]  /*32e0*/  @P6 FMUL.FTZ R93, R210, R91 ;  /* 0x0000005bd25d6220 */ /* 0x000fe20000410000 */
[----:B------:R-:W-:Y:S01]  /*32f0*/  @P0 PRMT R81, R231, 0x7610, R81 ;  /* 0x00007610e7510816 */ /* 0x000fe20000000051 */
[----:B------:R-:W-:Y:S01]  /*3300*/  @P3 FMUL.FTZ R92, R208, R89 ;  /* 0x00000059d05c3220 */ /* 0x000fe20000410000 */
[----:B------:R-:W-:Y:S01]  /*3310*/  MOV R91, RZ ;  /* 0x000000ff005b7202 */ /* 0x000fe20000000f00 */
[----:B------:R-:W-:Y:S01]  /*3320*/  @P5 FMUL.FTZ R91, R209, R88 ;  /* 0x00000058d15b5220 */ /* 0x000fe20000410000 */
[----:B------:R-:W-:Y:S01]  /*3330*/  @P0 PRMT R81, R81, 0x5410, R233 ;  /* 0x0000541051510816 */ /* 0x000fe200000000e9 */
[----:B------:R-:W-:Y:S01]  /*3340*/  @P0 IMAD.WIDE.U32 R88, R185, R252, c[0x0][0x258] ;  /* 0x00009600b9580625 */ /* 0x000fe200078e00fc */
[----:B------:R-:W-:-:S02]  /*3350*/  IADD3 R185, R177, 0x100, RZ ;  /* 0x00000100b1b97810 */ /* 0x000fc40007ffe0ff */
[----:B------:R-:W-:Y:S02]  /*3360*/  F2FP.BF16.PACK_AB R91, R92, R91 ;  /* 0x0000005b5c5b723e */ /* 0x000fe400000010ff */
[----:B------:R0:W-:Y:S01]  /*3370*/  @P0 STG.E.128 [R88.64], R80 ;  /* 0x0000005058000986 */ /* 0x0001e2000c101d04 */
[----:B------:R-:W-:Y:S01]  /*3380*/  F2FP.BF16.PACK_AB R90, R93, R90 ;  /* 0x0000005a5d5a723e */ /* 0x000fe200000010ff */
[----:B------:R-:W-:Y:S01]  /*3390*/  IMAD.WIDE.U32 R92, R185, R252, c[0x0][0x170] ;  /* 0x00005c00b95c7625 */ /* 0x000fe200078e00fc */
[----:B0-----:R-:W-:Y:S02]  /*33a0*/  F2FP.BF16.PACK_AB R89, R222, R223 ;  /* 0x000000dfde59723e */ /* 0x001fe400000010ff */
[----:B------:R-:W-:-:S05]  /*33b0*/  F2FP.BF16.PACK_AB R88, R220, R221 ;  /* 0x000000dddc58723e */ /* 0x000fca00000010ff */
[----:B------:R0:W-:Y:S04]  /*33c0*/  STG.E.128 [R84.64], R88 ;  /* 0x0000005854007986 */ /* 0x0001e8000c101d04 */
[----:B0-----:R0:W2:Y:S01]  /*33d0*/  LDG.E.128 R88, [R92.64] ;  /* 0x000000045c587981 */ /* 0x0010a2000c1e1d00 */
[----:B------:R-:W-:Y:S01]  /*33e0*/  HFMA2.MMA R153, -RZ, RZ, 0, 0 ;  /* 0x00000000ff997435 */ /* 0x000fe200000001ff */
[----:B------:R-:W-:Y:S01]  /*33f0*/  @P4 PRMT R84, RZ, 0x5410, R86 ;  /* 0x00005410ff544816 */ /* 0x000fe20000000056 */
[----:B------:R-:W-:-:S04]  /*3400*/  FFMA.FTZ R198, R198, R207, R206 ;  /* 0x000000cfc6c67223 */ /* 0x000fc800000100ce */
[----:B------:R-:W-:Y:S01]  /*3410*/  @P4 FMUL.FTZ R153, R211, R84 ;  /* 0x00000054d3994220 */ /* 0x000fe20000410000 */
[----:B------:R-:W-:Y:S01]  /*3420*/  MOV R211, R146 ;  /* 0x0000009200d37202 */ /* 0x000fe20000000f00 */
[----:B------:R-:W-:Y:S01]  /*3430*/  FADD.FTZ R198, R199, -R198 ;  /* 0x800000c6c7c67221 */ /* 0x000fe20000010000 */
[----:B------:R-:W-:Y:S01]  /*3440*/  @P1 PRMT R84, RZ, 0x5410, R72 ;  /* 0x00005410ff541816 */ /* 0x000fe20000000048 */
[-CC-:B------:R-:W-:Y:S01]  /*3450*/  FFMA.FTZ R200, R200, R207.reuse, R206.reuse ;  /* 0x000000cfc8c87223 */ /* 0x180fe200000100ce */
[----:B------:R-:W-:Y:S01]  /*3460*/  LOP3.LUT P4, RZ, R211, 0xff, RZ, 0xc0, !PT ;  /* 0x000000ffd3ff7812 */ /* 0x000fe2000788c0ff */
[----:B------:R-:W-:Y:S02]  /*3470*/  FMUL.FTZ R85, R179, R198 ;  /* 0x000000c6b3557220 */ /* 0x000fe40000410000 */
[----:B------:R-:W-:Y:S02]  /*3480*/  FFMA.FTZ R204, R204, R207, R206 ;  /* 0x000000cfcccc7223 */ /* 0x000fe400000100ce */
[----:B------:R-:W-:-:S02]  /*3490*/  FADD.FTZ R200, R201, -R200 ;  /* 0x800000c8c9c87221 */ /* 0x000fc40000010000 */
[----:B------:R-:W-:Y:S02]  /*34a0*/  FFMA.FTZ R202, R202, R207, R206 ;  /* 0x000000cfcaca7223 */ /* 0x000fe400000100ce */
[----:B------:R-:W-:Y:S01]  /*34b0*/  @P1 FADD.FTZ R85, R85, R84 ;  /* 0x0000005455551221 */ /* 0x000fe20000010000 */
[----:B------:R-:W-:Y:S01]  /*34c0*/  @P1 PRMT R84, RZ, 0x7610, R72 ;  /* 0x00007610ff541816 */ /* 0x000fe20000000048 */
[----:B------:R-:W-:Y:S01]  /*34d0*/  FADD.FTZ R204, R205, -R204 ;  /* 0x800000cccdcc7221 */ /* 0x000fe20000010000 */
[----:B------:R-:W-:Y:S01]  /*34e0*/  HFMA2.MMA R198, -RZ, RZ, 0, 0 ;  /* 0x00000000ffc67435 */ /* 0x000fe200000001ff */
[----:B------:R-:W-:Y:S01]  /*34f0*/  FMUL.FTZ R205, R179, R200 ;  /* 0x000000c8b3cd7220 */ /* 0x000fe20000410000 */
[----:B------:R-:W-:Y:S01]  /*3500*/  @P6 PRMT R199, RZ, 0x7610, R86 ;  /* 0x00007610ffc76816 */ /* 0x000fe20000000056 */
[----:B------:R-:W-:Y:S02]  /*3510*/  FADD.FTZ R202, R203, -R202 ;  /* 0x800000cacbca7221 */ /* 0x000fe40000010000 */
[----:B------:R-:W-:-:S02]  /*3520*/  FMUL.FTZ R86, R85, R180 ;  /* 0x000000b455567220 */ /* 0x000fc40000410000 */
[----:B------:R-:W-:Y:S01]  /*3530*/  @P1 FADD.FTZ R205, R205, R84 ;  /* 0x00000054cdcd1221 */ /* 0x000fe20000010000 */
[--C-:B------:R-:W-:Y:S01]  /*3540*/  @P1 PRMT R84, RZ, 0x5410, R73.reuse ;  /* 0x00005410ff541816 */ /* 0x100fe20000000049 */
[----:B0-----:R-:W-:Y:S02]  /*3550*/  FMUL.FTZ R93, R179, R202 ;  /* 0x000000cab35d7220 */ /* 0x001fe40000410000 */
[----:B------:R-:W-:Y:S01]  /*3560*/  @P6 FMUL.FTZ R198, R210, R199 ;  /* 0x000000c7d2c66220 */ /* 0x000fe20000410000 */
[----:B------:R-:W-:Y:S01]  /*3570*/  LOP3.LUT P6, RZ, R146, 0xff00, RZ, 0xc0, !PT ;  /* 0x0000ff0092ff7812 */ /* 0x000fe200078cc0ff */
[----:B------:R-:W-:Y:S01]  /*3580*/  FMUL.FTZ R203, R86, c[0x0][0x1e8] ;  /* 0x00007a0056cb7a20 */ /* 0x000fe20000410000 */
[----:B------:R-:W-:Y:S01]  /*3590*/  @P4 PRMT R86, RZ, 0x5410, R52 ;  /* 0x00005410ff564816 */ /* 0x000fe20000000034 */
[----:B------:R-:W-:Y:S01]  /*35a0*/  @P1 FADD.FTZ R93, R93, R84 ;  /* 0x000000545d5d1221 */ /* 0x000fe20000010000 */
[----:B------:R-:W-:Y:S01]  /*35b0*/  MOV R84, RZ ;  /* 0x000000ff00547202 */ /* 0x000fe20000000f00 */
[----:B------:R-:W-:Y:S01]  /*35c0*/  FMUL.FTZ R211, R179, R204 ;  /* 0x000000ccb3d37220 */ /* 0x000fe20000410000 */
[----:B------:R-:W-:Y:S01]  /*35d0*/  @P1 PRMT R92, RZ, 0x7610, R73 ;  /* 0x00007610ff5c1816 */ /* 0x000fe20000000049 */
[----:B------:R-:W-:Y:S01]  /*35e0*/  HFMA2.MMA R199, -RZ, RZ, 0, 0 ;  /* 0x00000000ffc77435 */ /* 0x000fe200000001ff */
[----:B------:R-:W-:Y:S01]  /*35f0*/  @P4 FMUL.FTZ R84, R203, R86 ;  /* 0x00000056cb544220 */ /* 0x000fe20000410000 */
[----:B------:R-:W-:-:S02]  /*3600*/  @P5 PRMT R86, RZ, 0x5410, R87 ;  /* 0x00005410ff565816 */ /* 0x000fc40000000057 */
[----:B------:R-:W-:Y:S02]  /*3610*/  @P1 FADD.FTZ R211, R211, R92 ;  /* 0x0000005cd3d31221 */ /* 0x000fe40000010000 */
[----:B------:R-:W-:Y:S02]  /*3620*/  FMUL.FTZ R92, R205, R180 ;  /* 0x000000b4cd5c7220 */ /* 0x000fe40000410000 */
[----:B------:R-:W-:Y:S01]  /*3630*/  @P5 FMUL.FTZ R199, R209, R86 ;  /* 0x00000056d1c75220 */ /* 0x000fe20000410000 */
[----:B------:R-:W-:Y:S01]  /*3640*/  LOP3.LUT P5, RZ, R146, 0xff0000, RZ, 0xc0, !PT ;  /* 0x00ff000092ff7812 */ /* 0x000fe200078ac0ff */
[----:B------:R-:W-:Y:S01]  /*3650*/  FMUL.FTZ R213, R92, c[0x0][0x1e8] ;  /* 0x00007a005cd57a20 */ /* 0x000fe20000410000 */
[----:B------:R-:W-:Y:S02]  /*3660*/  @P6 PRMT R86, RZ, 0x7610, R52 ;  /* 0x00007610ff566816 */ /* 0x000fe40000000034 */
[----:B------:R-:W-:Y:S02]  /*3670*/  @P3 PRMT R87, RZ, 0x7610, R87 ;  /* 0x00007610ff573816 */ /* 0x000fe40000000057 */
[----:B------:R-:W-:Y:S01]  /*3680*/  MOV R209, RZ ;  /* 0x000000ff00d17202 */ /* 0x000fe20000000f00 */
[----:B------:R-:W-:Y:S01]  /*3690*/  @P6 FMUL.FTZ R209, R213, R86 ;  /* 0x00000056d5d16220 */ /* 0x000fe20000410000 */
[----:B------:R-:W-:-:S02]  /*36a0*/  CS2R R200, SRZ ;  /* 0x0000000000c87805 */ /* 0x000fc4000001ff00 */
[----:B------:R-:W-:Y:S02]  /*36b0*/  @P3 FMUL.FTZ R200, R208, R87 ;  /* 0x00000057d0c83220 */ /* 0x000fe40000410000 */
[-C--:B------:R-:W-:Y:S01]  /*36c0*/  FMUL.FTZ R87, R93, R180.reuse ;  /* 0x000000b45d577220 */ /* 0x080fe20000410000 */
[----:B------:R-:W-:Y:S01]  /*36d0*/  HFMA2.MMA R92, -RZ, RZ, 0, 0 ;  /* 0x00000000ff5c7435 */ /* 0x000fe200000001ff */
[----:B------:R-:W-:Y:S02]  /*36e0*/  LOP3.LUT P3, RZ, R146, 0xff000000, RZ, 0xc0, !PT ;  /* 0xff00000092ff7812 */ /* 0x000fe4000786c0ff */
[----:B------:R-:W-:Y:S01]  /*36f0*/  FMUL.FTZ R221, R87, c[0x0][0x1e8] ;  /* 0x00007a0057dd7a20 */ /* 0x000fe20000410000 */
[----:B------:R-:W-:Y:S01]  /*3700*/  MOV R146, RZ ;  /* 0x000000ff00927202 */ /* 0x000fe20000000f00 */
[----:B------:R-:W-:Y:S02]  /*3710*/  FMUL.FTZ R87, R211, R180 ;  /* 0x000000b4d3577220 */ /* 0x000fe40000410000 */
[----:B------:R-:W-:-:S02]  /*3720*/  FFMA.FTZ R94, R94, R207, R206 ;  /* 0x000000cf5e5e7223 */ /* 0x000fc400000100ce */
[----:B------:R-:W-:Y:S02]  /*3730*/  FMUL.FTZ R87, R87, c[0x0][0x1e8] ;  /* 0x00007a0057577a20 */ /* 0x000fe40000410000 */
[----:B------:R-:W-:Y:S02]  /*3740*/  FADD.FTZ R94, R95, -R94 ;  /* 0x8000005e5f5e7221 */ /* 0x000fe40000010000 */
[-CC-:B------:R-:W-:Y:S02]  /*3750*/  FFMA.FTZ R112, R112, R207.reuse, R206.reuse ;  /* 0x000000cf70707223 */ /* 0x180fe400000100ce */
[----:B------:R-:W-:Y:S02]  /*3760*/  FFMA.FTZ R114, R114, R207, R206 ;  /* 0x000000cf72727223 */ /* 0x000fe400000100ce */
[----:B------:R-:W-:Y:S02]  /*3770*/  FADD.FTZ R112, R113, -R112 ;  /* 0x8000007071707221 */ /* 0x000fe40000010000 */
[----:B------:R-:W-:-:S02]  /*3780*/  FADD.FTZ R114, R115, -R114 ;  /* 0x8000007273727221 */ /* 0x000fc40000010000 */
[----:B------:R-:W-:Y:S02]  /*3790*/  FMUL.FTZ R95, R179, R112 ;  /* 0x00000070b35f7220 */ /* 0x000fe40000410000 */
[----:B------:R-:W-:-:S04]  /*37a0*/  FFMA.FTZ R164, R164, R207, R206 ;  /* 0x000000cfa4a47223 */ /* 0x000fc800000100ce */
[----:B------:R-:W-:Y:S01]  /*37b0*/  FADD.FTZ R164, R165, -R164 ;  /* 0x800000a4a5a47221 */ /* 0x000fe20000010000 */
[----:B------:R-:W-:Y:S02]  /*37c0*/  @P0 F2FP.BF16.PACK_AB R93, RZ, R93 ;  /* 0x0000005dff5d023e */ /* 0x000fe400000010ff */
[----:B------:R-:W-:Y:S02]  /*37d0*/  @P0 F2FP.BF16.PACK_AB R205, RZ, R205 ;  /* 0x000000cdffcd023e */ /* 0x000fe400000010ff */
[----:B------:R-:W-:Y:S02]  /*37e0*/  @P0 F2FP.BF16.PACK_AB R211, RZ, R211 ;  /* 0x000000d3ffd3023e */ /* 0x000fe400000010ff */
[----:B------:R-:W-:Y:S02]  /*37f0*/  @P0 PRMT R81, R93, 0x7610, R81 ;  /* 0x000076105d510816 */ /* 0x000fe40000000051 */
[----:B------:R-:W-:Y:S02]  /*3800*/  F2FP.BF16.PACK_AB R84, R209, R84 ;  /* 0x00000054d154723e */ /* 0x000fe400000010ff */
[----:B------:R-:W-:-:S02]  /*3810*/  @P0 PRMT R81, R81, 0x5410, R211 ;  /* 0x0000541051510816 */ /* 0x000fc400000000d3 */
[----:B--2---:R-:W-:-:S05]  /*3820*/  @P4 PRMT R86, RZ, 0x5410, R88 ;  /* 0x00005410ff564816 */ /* 0x004fca0000000058 */
[----:B------:R-:W-:Y:S01]  /*3830*/  @P4 FMUL.FTZ R201, R203, R86 ;  /* 0x00000056cbc94220 */ /* 0x000fe20000410000 */
[----:B------:R-:W-:Y:S02]  /*3840*/  @P5 PRMT R86, RZ, 0x5410, R53 ;  /* 0x00005410ff565816 */ /* 0x000fe40000000035 */
[----:B------:R-:W-:-:S03]  /*3850*/  @P6 PRMT R88, RZ, 0x7610, R88 ;  /* 0x00007610ff586816 */ /* 0x000fc60000000058 */
[----:B------:R-:W-:Y:S01]  /*3860*/  @P5 FMUL.FTZ R92, R221, R86 ;  /* 0x00000056dd5c5220 */ /* 0x000fe20000410000 */
[----:B------:R-:W-:Y:S01]  /*3870*/  @P5 PRMT R86, RZ, 0x5410, R89 ;  /* 0x00005410ff565816 */ /* 0x000fe20000000059 */
[----:B------:R-:W-:Y:S01]  /*3880*/  CS2R R202, SRZ ;  /* 0x0000000000ca7805 */ /* 0x000fe2000001ff00 */
[----:B------:R-:W-:Y:S01]  /*3890*/  @P6 FMUL.FTZ R146, R213, R88 ;  /* 0x00000058d5926220 */ /* 0x000fe20000410000 */
[----:B------:R-:W-:Y:S02]  /*38a0*/  HFMA2.MMA R213, -RZ, RZ, 0, 0 ;  /* 0x00000000ffd57435 */ /* 0x000fe400000001ff */
[----:B------:R-:W-:Y:S01]  /*38b0*/  @P5 FMUL.FTZ R203, R221, R86 ;  /* 0x00000056ddcb5220 */ /* 0x000fe20000410000 */
[----:B------:R-:W-:Y:S02]  /*38c0*/  @P3 PRMT R86, RZ, 0x7610, R53 ;  /* 0x00007610ff563816 */ /* 0x000fe40000000035 */
[----:B------:R-:W-:-:S03]  /*38d0*/  @P3 PRMT R89, RZ, 0x7610, R89 ;  /* 0x00007610ff593816 */ /* 0x000fc60000000059 */
[C---:B------:R-:W-:Y:S01]  /*38e0*/  @P3 FMUL.FTZ R213, R87.reuse, R86 ;  /* 0x0000005657d53220 */ /* 0x040fe20000410000 */
[----:B------:R-:W-:Y:S01]  /*38f0*/  @P1 PRMT R86, RZ, 0x5410, R74 ;  /* 0x00005410ff561816 */ /* 0x000fe2000000004a */
[----:B------:R-:W-:Y:S02]  /*3900*/  @P3 FMUL.FTZ R202, R87, R89 ;  /* 0x0000005957ca3220 */ /* 0x000fe40000410000 */
[----:B------:R-:W-:Y:S01]  /*3910*/  FMUL.FTZ R87, R179, R94 ;  /* 0x0000005eb3577220 */ /* 0x000fe20000410000 */
[----:B------:R-:W-:-:S03]  /*3920*/  LOP3.LUT P5, RZ, R147, 0xff00, RZ, 0xc0, !PT ;  /* 0x0000ff0093ff7812 */ /* 0x000fc600078ac0ff */
[----:B------:R-:W-:Y:S01]  /*3930*/  @P1 FADD.FTZ R87, R87, R86 ;  /* 0x0000005657571221 */ /* 0x000fe20000010000 */
[----:B------:R-:W-:Y:S02]  /*3940*/  @P1 PRMT R86, RZ, 0x7610, R74 ;  /* 0x00007610ff561816 */ /* 0x000fe4000000004a */
[----:B------:R-:W-:Y:S02]  /*3950*/  LEA R88, P3, R185, c[0x0][0x248], 0x4 ;  /* 0x00009200b9587a11 */ /* 0x000fe400078620ff */
[----:B------:R-:W-:Y:S01]  /*3960*/  LOP3.LUT P6, RZ, R147, 0xff, RZ, 0xc0, !PT ;  /* 0x000000ff93ff7812 */ /* 0x000fe200078cc0ff */
[----:B------:R-:W-:Y:S01]  /*3970*/  @P1 FADD.FTZ R95, R95, R86 ;  /* 0x000000565f5f1221 */ /* 0x000fe20000010000 */
[----:B------:R-:W-:Y:S01]  /*3980*/  LEA.HI.X R89, R185, c[0x0][0x24c], RZ, 0x4, P3 ;  /* 0x00009300b9597a11 */ /* 0x000fe200018f24ff */
[----:B------:R-:W-:Y:S01]  /*3990*/  FMUL.FTZ R185, R179, R114 ;  /* 0x00000072b3b97220 */ /* 0x000fe20000410000 */
[--C-:B------:R-:W-:Y:S02]  /*39a0*/  @P1 PRMT R86, RZ, 0x5410, R75.reuse ;  /* 0x00005410ff561816 */ /* 0x100fe4000000004b */
[----:B------:R-:W-:Y:S01]  /*39b0*/  LOP3.LUT P4, RZ, R147, 0xff0000, RZ, 0xc0, !PT ;  /* 0x00ff000093ff7812 */ /* 0x000fe2000788c0ff */
[-C--:B------:R-:W-:Y:S01]  /*39c0*/  FMUL.FTZ R115, R95, R180.reuse ;  /* 0x000000b45f737220 */ /* 0x080fe20000410000 */
[----:B------:R-:W-:Y:S01]  /*39d0*/  LOP3.LUT P3, RZ, R147, 0xff000000, RZ, 0xc0, !PT ;  /* 0xff00000093ff7812 */ /* 0x000fe2000786c0ff */
[----:B------:R-:W-:Y:S01]  /*39e0*/  @P1 FADD.FTZ R185, R185, R86 ;  /* 0x00000056b9b91221 */ /* 0x000fe20000010000 */
[----:B------:R-:W-:Y:S01]  /*39f0*/  @P1 PRMT R86, RZ, 0x7610, R75 ;  /* 0x00007610ff561816 */ /* 0x000fe2000000004b */
[----:B------:R-:W-:Y:S01]  /*3a00*/  FMUL.FTZ R114, R87, R180 ;  /* 0x000000b457727220 */ /* 0x000fe20000410000 */
[--C-:B------:R-:W-:Y:S01]  /*3a10*/  @P5 PRMT R94, RZ, 0x7610, R54.reuse ;  /* 0x00007610ff5e5816 */ /* 0x100fe20000000036 */
[----:B------:R-:W-:Y:S01]  /*3a20*/  FMUL.FTZ R221, R179, R164 ;  /* 0x000000a4b3dd7220 */ /* 0x000fe20000410000 */
[----:B------:R-:W-:Y:S01]  /*3a30*/  @P6 PRMT R113, RZ, 0x5410, R54 ;  /* 0x00005410ff716816 */ /* 0x000fe20000000036 */
[----:B------:R-:W-:Y:S01]  /*3a40*/  FMUL.FTZ R115, R115, c[0x0][0x1e8] ;  /* 0x00007a0073737a20 */ /* 0x000fe20000410000 */
[----:B------:R-:W-:Y:S01]  /*3a50*/  CS2R R164, SRZ ;  /* 0x0000000000a47805 */ /* 0x000fe2000001ff00 */
[----:B------:R-:W-:-:S02]  /*3a60*/  FMUL.FTZ R114, R114, c[0x0][0x1e8] ;  /* 0x00007a0072727a20 */ /* 0x000fc40000410000 */
[----:B------:R-:W-:Y:S01]  /*3a70*/  @P1 FADD.FTZ R221, R221, R86 ;  /* 0x00000056dddd1221 */ /* 0x000fe20000010000 */
[----:B------:R-:W-:Y:S01]  /*3a80*/  MOV R86, RZ ;  /* 0x000000ff00567202 */ /* 0x000fe20000000f00 */
[----:B------:R-:W-:Y:S01]  /*3a90*/  @P5 FMUL.FTZ R165, R115, R94 ;  /* 0x0000005e73a55220 */ /* 0x000fe20000410000 */
[----:B------:R-:W-:Y:S01]  /*3aa0*/  @P0 F2FP.BF16.PACK_AB R94, RZ, R85 ;  /* 0x00000055ff5e023e */ /* 0x000fe200000010ff */
[-C--:B------:R-:W-:Y:S01]  /*3ab0*/  FMUL.FTZ R112, R185, R180.reuse ;  /* 0x000000b4b9707220 */ /* 0x080fe20000410000 */
[----:B------:R-:W-:Y:S01]  /*3ac0*/  HFMA2.MMA R85, -RZ, RZ, 0, 0 ;  /* 0x00000000ff557435 */ /* 0x000fe200000001ff */
[----:B------:R-:W-:Y:S01]  /*3ad0*/  @P6 FMUL.FTZ R86, R114, R113 ;  /* 0x0000007172566220 */ /* 0x000fe20000410000 */
[--C-:B------:R-:W-:Y:S01]  /*3ae0*/  @P4 PRMT R147, RZ, 0x5410, R55.reuse ;  /* 0x00005410ff934816 */ /* 0x100fe20000000037 */
[----:B------:R-:W-:Y:S01]  /*3af0*/  FMUL.FTZ R113, R221, R180 ;  /* 0x000000b4dd717220 */ /* 0x000fe20000410000 */
[----:B------:R-:W-:Y:S01]  /*3b00*/  @P3 PRMT R204, RZ, 0x7610, R55 ;  /* 0x00007610ffcc3816 */ /* 0x000fe20000000037 */
[----:B------:R-:W-:-:S02]  /*3b10*/  FMUL.FTZ R112, R112, c[0x0][0x1e8] ;  /* 0x00007a0070707a20 */ /* 0x000fc40000410000 */
[----:B------:R-:W-:Y:S01]  /*3b20*/  FMUL.FTZ R113, R113, c[0x0][0x1e8] ;  /* 0x00007a0071717a20 */ /* 0x000fe20000410000 */
[----:B------:R-:W-:Y:S01]  /*3b30*/  @P0 F2FP.BF16.PACK_AB R185, RZ, R185 ;  /* 0x000000b9ffb9023e */ /* 0x000fe200000010ff */
[----:B------:R-:W-:Y:S01]  /*3b40*/  @P4 FMUL.FTZ R85, R112, R147 ;  /* 0x0000009370554220 */ /* 0x000fe20000410000 */
[----:B------:R-:W-:Y:S01]  /*3b50*/  @P0 F2FP.BF16.PACK_AB R147, RZ, R87 ;  /* 0x00000057ff93023e */ /* 0x000fe200000010ff */
[----:B------:R-:W-:Y:S01]  /*3b60*/  @P3 FMUL.FTZ R164, R113, R204 ;  /* 0x000000cc71a43220 */ /* 0x000fe20000410000 */
[----:B------:R-:W-:Y:S02]  /*3b70*/  @P0 F2FP.BF16.PACK_AB R95, RZ, R95 ;  /* 0x0000005fff5f023e */ /* 0x000fe400000010ff */
[----:B------:R-:W-:Y:S02]  /*3b80*/  @P0 F2FP.BF16.PACK_AB R221, RZ, R221 ;  /* 0x000000ddffdd023e */ /* 0x000fe400000010ff */
[----:B------:R-:W-:Y:S02]  /*3b90*/  @P0 PRMT R80, R94, 0x7610, R80 ;  /* 0x000076105e500816 */ /* 0x000fe40000000050 */
[----:B------:R-:W-:-:S02]  /*3ba0*/  @P0 PRMT R82, R147, 0x7610, R82 ;  /* 0x0000761093520816 */ /* 0x000fc40000000052 */
[----:B------:R-:W-:Y:S02]  /*3bb0*/  @P0 PRMT R83, R185, 0x7610, R83 ;  /* 0x00007610b9530816 */ /* 0x000fe40000000053 */
[----:B------:R-:W-:Y:S02]  /*3bc0*/  IADD3 R147, R177, 0x180, RZ ;  /* 0x00000180b1937810 */ /* 0x000fe40007ffe0ff */
[----:B------:R-:W-:Y:S02]  /*3bd0*/  F2FP.BF16.PACK_AB R87, R164, R85 ;  /* 0x00000055a457723e */ /* 0x000fe400000010ff */
[----:B------:R-:W-:Y:S01]  /*3be0*/  F2FP.BF16.PACK_AB R85, R213, R92 ;  /* 0x0000005cd555723e */ /* 0x000fe200000010ff */
[----:B------:R-:W-:Y:S01]  /*3bf0*/  @P0 IMAD.WIDE.U32 R92, R178, R252, c[0x0][0x258] ;  /* 0x00009600b25c0625 */ /* 0x000fe200078e00fc */
[----:B------:R-:W-:Y:S02]  /*3c00*/  @P0 PRMT R80, R80, 0x5410, R205 ;  /* 0x0000541050500816 */ /* 0x000fe400000000cd */
[----:B------:R-:W-:-:S02]  /*3c10*/  @P0 PRMT R82, R82, 0x5410, R95 ;  /* 0x0000541052520816 */ /* 0x000fc4000000005f */
[----:B------:R-:W-:Y:S01]  /*3c20*/  @P0 PRMT R83, R83, 0x5410, R221 ;  /* 0x0000541053530816 */ /* 0x000fe200000000dd */
[----:B------:R-:W-:Y:S01]  /*3c30*/  IMAD.WIDE.U32 R94, R147, R252, c[0x0][0x170] ;  /* 0x00005c00935e7625 */ /* 0x000fe200078e00fc */
[----:B------:R-:W-:-:S03]  /*3c40*/  F2FP.BF16.PACK_AB R86, R165, R86 ;  /* 0x00000056a556723e */ /* 0x000fc600000010ff */
[----:B------:R-:W-:Y:S04]  /*3c50*/  @P0 STG.E.128 [R92.64], R80 ;  /* 0x000000505c000986 */ /* 0x000fe8000c101d04 */
[----:B------:R0:W-:Y:S04]  /*3c60*/  STG.E.128 [R88.64], R84 ;  /* 0x0000005458007986 */ /* 0x0001e8000c101d04 */
[----:B0-----:R0:W2:Y:S01]  /*3c70*/  LDG.E.128 R84, [R94.64] ;  /* 0x000000045e547981 */ /* 0x0010a2000c1e1d00 */
[-C--:B------:R-:W-:Y:S01]  /*3c80*/  FFMA.FTZ R96, R96, R207.reuse, R206 ;  /* 0x000000cf60607223 */ /* 0x080fe200000100ce */
[----:B------:R-:W-:Y:S01]  /*3c90*/  @P1 PRMT R88, RZ, 0x5410, R76 ;  /* 0x00005410ff581816 */ /* 0x000fe2000000004c */
[----:B------:R-:W-:-:S02]  /*3ca0*/  FFMA.FTZ R98, R98, R207, R206 ;  /* 0x000000cf62627223 */ /* 0x000fc400000100ce */
[----:B------:R-:W-:Y:S02]  /*3cb0*/  FADD.FTZ R96, R97, -R96 ;  /* 0x8000006061607221 */ /* 0x000fe40000010000 */
[----:B------:R-:W-:Y:S02]  /*3cc0*/  FADD.FTZ R98, R99, -R98 ;  /* 0x8000006263627221 */ /* 0x000fe40000010000 */
[----:B------:R-:W-:Y:S02]  /*3cd0*/  FMUL.FTZ R97, R179, R96 ;  /* 0x00000060b3617220 */ /* 0x000fe40000410000 */
[----:B------:R-:W-:Y:S02]  /*3ce0*/  FFMA.FTZ R100, R100, R207, R206 ;  /* 0x000000cf64647223 */ /* 0x000fe400000100ce */
[----:B------:R-:W-:Y:S01]  /*3cf0*/  @P1 FADD.FTZ R97, R97, R88 ;  /* 0x0000005861611221 */ /* 0x000fe20000010000 */
[----:B------:R-:W-:Y:S01]  /*3d00*/  @P1 PRMT R88, RZ, 0x7610, R76 ;  /* 0x00007610ff581816 */ /* 0x000fe2000000004c */
[----:B------:R-:W-:-:S02]  /*3d10*/  FMUL.FTZ R99, R179, R98 ;  /* 0x00000062b3637220 */ /* 0x000fc40000410000 */
[----:B------:R-:W-:Y:S02]  /*3d20*/  FADD.FTZ R100, R101, -R100 ;  /* 0x8000006465647221 */ /* 0x000fe40000010000 */
[-C--:B------:R-:W-:Y:S02]  /*3d30*/  FFMA.FTZ R102, R102, R207.reuse, R206 ;  /* 0x000000cf66667223 */ /* 0x080fe400000100ce */
[----:B------:R-:W-:Y:S01]  /*3d40*/  @P1 FADD.FTZ R99, R99, R88 ;  /* 0x0000005863631221 */ /* 0x000fe20000010000 */
[--C-:B------:R-:W-:Y:S01]  /*3d50*/  @P1 PRMT R88, RZ, 0x5410, R77.reuse ;  /* 0x00005410ff581816 */ /* 0x100fe2000000004d */
[----:B------:R-:W-:Y:S02]  /*3d60*/  FMUL.FTZ R101, R179, R100 ;  /* 0x00000064b3657220 */ /* 0x000fe40000410000 */
[----:B------:R-:W-:Y:S02]  /*3d70*/  FADD.FTZ R102, R103, -R102 ;  /* 0x8000006667667221 */ /* 0x000fe40000010000 */
[----:B------:R-:W-:Y:S01]  /*3d80*/  @P1 FADD.FTZ R101, R101, R88 ;  /* 0x0000005865651221 */ /* 0x000fe20000010000 */
[----:B------:R-:W-:Y:S01]  /*3d90*/  @P1 PRMT R88, RZ, 0x7610, R77 ;  /* 0x00007610ff581816 */ /* 0x000fe2000000004d */
[----:B------:R-:W-:Y:S01]  /*3da0*/  FMUL.FTZ R103, R179, R102 ;  /* 0x00000066b3677220 */ /* 0x000fe20000410000 */
[----:B------:R-:W-:Y:S01]  /*3db0*/  @P6 PRMT R89, RZ, 0x5410, R90 ;  /* 0x00005410ff596816 */ /* 0x000fe2000000005a */
[----:B------:R-:W-:-:S02]  /*3dc0*/  FFMA.FTZ R108, R108, R207, R206 ;  /* 0x000000cf6c6c7223 */ /* 0x000fc400000100ce */
[----:B------:R-:W-:Y:S01]  /*3dd0*/  @P1 FADD.FTZ R103, R103, R88 ;  /* 0x0000005867671221 */ /* 0x000fe20000010000 */
[----:B------:R-:W-:Y:S01]  /*3de0*/  HFMA2.MMA R88, -RZ, RZ, 0, 0 ;  /* 0x00000000ff587435 */ /* 0x000fe200000001ff */
[----:B------:R-:W-:Y:S01]  /*3df0*/  @P5 PRMT R90, RZ, 0x7610, R90 ;  /* 0x00007610ff5a5816 */ /* 0x000fe2000000005a */
[-C--:B------:R-:W-:Y:S01]  /*3e00*/  FFMA.FTZ R104, R104, R207.reuse, R206 ;  /* 0x000000cf68687223 */ /* 0x080fe200000100ce */
[----:B------:R-:W-:Y:S01]  /*3e10*/  MOV R164, R142 ;  /* 0x0000008e00a47202 */ /* 0x000fe20000000f00 */
[----:B------:R-:W-:Y:S01]  /*3e20*/  FADD.FTZ R108, R109, -R108 ;  /* 0x8000006c6d6c7221 */ /* 0x000fe20000010000 */
[----:B------:R-:W-:Y:S01]  /*3e30*/  MOV R165, RZ ;  /* 0x000000ff00a57202 */ /* 0x000fe20000000f00 */
[-CC-:B------:R-:W-:Y:S02]  /*3e40*/  FFMA.FTZ R106, R106, R207.reuse, R206.reuse ;  /* 0x000000cf6a6a7223 */ /* 0x180fe400000100ce */
[----:B------:R-:W-:Y:S02]  /*3e50*/  FFMA.FTZ R110, R110, R207, R206 ;  /* 0x000000cf6e6e7223 */ /* 0x000fe400000100ce */
[----:B------:R-:W-:Y:S01]  /*3e60*/  @P5 FMUL.FTZ R88, R115, R90 ;  /* 0x0000005a73585220 */ /* 0x000fe20000410000 */
[----:B------:R-:W-:Y:S01]  /*3e70*/  @P1 PRMT R90, RZ, 0x5410, R79 ;  /* 0x00005410ff5a1816 */ /* 0x000fe2000000004f */
[----:B------:R-:W-:Y:S01]  /*3e80*/  @P6 FMUL.FTZ R165, R114, R89 ;  /* 0x0000005972a56220 */ /* 0x000fe20000410000 */
[----:B------:R-:W-:Y:S01]  /*3e90*/  LOP3.LUT P6, RZ, R164, 0xff, RZ, 0xc0, !PT ;  /* 0x000000ffa4ff7812 */ /* 0x000fe200078cc0ff */
[----:B------:R-:W-:Y:S01]  /*3ea0*/  FADD.FTZ R104, R105, -R104 ;  /* 0x8000006869687221 */ /* 0x000fe20000010000 */
[----:B------:R-:W-:Y:S01]  /*3eb0*/  LOP3.LUT P5, RZ, R142, 0xff00, RZ, 0xc0, !PT ;  /* 0x0000ff008eff7812 */ /* 0x000fe200078ac0ff */
[----:B------:R-:W-:Y:S01]  /*3ec0*/  FMUL.FTZ R109, R179, R108 ;  /* 0x0000006cb36d7220 */ /* 0x000fe20000410000 */
[----:B------:R-:W-:Y:S01]  /*3ed0*/  @P1 PRMT R92, RZ, 0x5410, R78 ;  /* 0x00005410ff5c1816 */ /* 0x000fe2000000004e */
[----:B------:R-:W-:-:S02]  /*3ee0*/  FADD.FTZ R106, R107, -R106 ;  /* 0x8000006a6b6a7221 */ /* 0x000fc40000010000 */
[----:B------:R-:W-:Y:S02]  /*3ef0*/  FADD.FTZ R110, R111, -R110 ;  /* 0x8000006e6f6e7221 */ /* 0x000fe40000010000 */
[----:B------:R-:W-:Y:S02]  /*3f00*/  FMUL.FTZ R105, R179, R104 ;  /* 0x00000068b3697220 */ /* 0x000fe40000410000 */
[----:B------:R-:W-:Y:S01]  /*3f10*/  @P1 FADD.FTZ R109, R109, R90 ;  /* 0x0000005a6d6d1221 */ /* 0x000fe20000010000 */
[----:B------:R-:W-:Y:S01]  /*3f20*/  @P1 PRMT R90, RZ, 0x7610, R79 ;  /* 0x00007610ff5a1816 */ /* 0x000fe2000000004f */
[C---:B------:R-:W-:Y:S02]  /*3f30*/  FMUL.FTZ R107, R179.reuse, R106 ;  /* 0x0000006ab36b7220 */ /* 0x040fe40000410000 */
[----:B------:R-:W-:Y:S02]  /*3f40*/  FMUL.FTZ R179, R179, R110 ;  /* 0x0000006eb3b37220 */ /* 0x000fe40000410000 */
[----:B------:R-:W-:Y:S01]  /*3f50*/  @P1 FADD.FTZ R105, R105, R92 ;  /* 0x0000005c69691221 */ /* 0x000fe20000010000 */
[----:B------:R-:W-:Y:S01]  /*3f60*/  @P1 PRMT R92, RZ, 0x7610, R78 ;  /* 0x00007610ff5c1816 */ /* 0x000fe2000000004e */
[----:B------:R-:W-:-:S02]  /*3f70*/  FMUL.FTZ R89, R97, R180 ;  /* 0x000000b461597220 */ /* 0x000fc40000410000 */
[----:B------:R-:W-:Y:S02]  /*3f80*/  @P1 FADD.FTZ R179, R179, R90 ;  /* 0x0000005ab3b31221 */ /* 0x000fe40000010000 */
[----:B------:R-:W-:Y:S02]  /*3f90*/  FMUL.FTZ R90, R99, R180 ;  /* 0x000000b4635a7220 */ /* 0x000fe40000410000 */
[----:B------:R-:W-:Y:S01]  /*3fa0*/  FMUL.FTZ R102, R89, c[0x0][0x1e8] ;  /* 0x00007a0059667a20 */ /* 0x000fe20000410000 */
[----:B------:R-:W-:Y:S01]  /*3fb0*/  @P6 PRMT R89, RZ, 0x5410, R48 ;  /* 0x00005410ff596816 */ /* 0x000fe20000000030 */
[----:B------:R-:W-:Y:S01]  /*3fc0*/  @P1 FADD.FTZ R107, R107, R92 ;  /* 0x0000005c6b6b1221 */ /* 0x000fe20000010000 */
[----:B------:R-:W-:Y:S01]  /*3fd0*/  @P5 PRMT R92, RZ, 0x7610, R48 ;  /* 0x00007610ff5c5816 */ /* 0x000fe20000000030 */
[----:B------:R-:W-:Y:S01]  /*3fe0*/  FMUL.FTZ R111, R90, c[0x0][0x1e8] ;  /* 0x00007a005a6f7a20 */ /* 0x000fe20000410000 */
[----:B------:R-:W-:Y:S01]  /*3ff0*/  @P4 PRMT R93, RZ, 0x5410, R91 ;  /* 0x00005410ff5d4816 */ /* 0x000fe2000000005b */
[----:B0-----:R-:W-:-:S02]  /*4000*/  CS2R R94, SRZ ;  /* 0x00000000005e7805 */ /* 0x001fc4000001ff00 */
[----:B------:R-:W-:Y:S01]  /*4010*/  @P6 FMUL.FTZ R94, R102, R89 ;  /* 0x00000059665e6220 */ /* 0x000fe20000410000 */
[----:B------:R-:W-:Y:S01]  /*4020*/  MOV R89, RZ ;  /* 0x000000ff00597202 */ /* 0x000fe20000000f00 */
[----:B------:R-:W-:Y:S01]  /*4030*/  @P5 FMUL.FTZ R95, R111, R92 ;  /* 0x0000005c6f5f5220 */ /* 0x000fe20000410000 */
[----:B------:R-:W-:Y:S01]  /*4040*/  @P3 PRMT R92, RZ, 0x7610, R91 ;  /* 0x00007610ff5c3816 */ /* 0x000fe2000000005b */
[----:B------:R-:W-:Y:S01]  /*4050*/  @P4 FMUL.FTZ R89, R112, R93 ;  /* 0x0000005d70594220 */ /* 0x000fe20000410000 */
[----:B------:R-:W-:Y:S02]  /*4060*/  @P0 F2FP.BF16.PACK_AB R91, RZ, R101 ;  /* 0x00000065ff5b023e */ /* 0x000fe400000010ff */
[----:B------:R-:W-:Y:S02]  /*4070*/  @P0 F2FP.BF16.PACK_AB R93, RZ, R105 ;  /* 0x00000069ff5d023e */ /* 0x000fe400000010ff */
[----:B------:R-:W-:Y:S02]  /*4080*/  @P0 F2FP.BF16.PACK_AB R97, RZ, R97 ;  /* 0x00000061ff61023e */ /* 0x000fe400000010ff */
[----:B------:R-:W-:-:S02]  /*4090*/  @P0 F2FP.BF16.PACK_AB R96, RZ, R107 ;  /* 0x0000006bff60023e */ /* 0x000fc400000010ff */
[----:B------:R-:W-:Y:S02]  /*40a0*/  @P0 PRMT R81, R91, 0x7610, R81 ;  /* 0x000076105b510816 */ /* 0x000fe40000000051 */
[----:B------:R-:W-:Y:S02]  /*40b0*/  @P0 PRMT R82, R93, 0x7610, R82 ;  /* 0x000076105d520816 */ /* 0x000fe40000000052 */
[----:B------:R-:W-:Y:S02]  /*40c0*/  @P0 PRMT R80, R97, 0x7610, R80 ;  /* 0x0000761061500816 */ /* 0x000fe40000000050 */
[----:B------:R-:W-:Y:S02]  /*40d0*/  @P0 PRMT R82, R82, 0x5410, R96 ;  /* 0x0000541052520816 */ /* 0x000fe40000000060 */
[----:B------:R-:W-:Y:S01]  /*40e0*/  CS2R R96, SRZ ;  /* 0x0000000000607805 */ /* 0x000fe2000001ff00 */
[----:B------:R-:W-:Y:S01]  /*40f0*/  HFMA2.MMA R90, -RZ, RZ, 0, 0 ;  /* 0x00000000ff5a7435 */ /* 0x000fe200000001ff */
[----:B------:R-:W-:-:S02]  /*4100*/  @P0 F2FP.BF16.PACK_AB R98, RZ, R109 ;  /* 0x0000006dff62023e */ /* 0x000fc400000010ff */
[----:B------:R-:W-:Y:S01]  /*4110*/  LOP3.LUT P4, RZ, R142, 0xff000000, RZ, 0xc0, !PT ;  /* 0xff0000008eff7812 */ /* 0x000fe2000788c0ff */
[----:B------:R-:W-:Y:S01]  /*4120*/  FMUL.FTZ R101, R101, R180 ;  /* 0x000000b465657220 */ /* 0x000fe20000410000 */
[----:B------:R-:W-:Y:S01]  /*4130*/  @P0 F2FP.BF16.PACK_AB R99, RZ, R99 ;  /* 0x00000063ff63023e */ /* 0x000fe200000010ff */
[----:B------:R-:W-:Y:S01]  /*4140*/  @P3 FMUL.FTZ R90, R113, R92 ;  /* 0x0000005c715a3220 */ /* 0x000fe20000410000 */
[----:B------:R-:W-:Y:S02]  /*4150*/  @P0 F2FP.BF16.PACK_AB R92, RZ, R103 ;  /* 0x00000067ff5c023e */ /* 0x000fe400000010ff */
[----:B------:R-:W-:Y:S02]  /*4160*/  @P0 F2FP.BF16.PACK_AB R100, RZ, R179 ;  /* 0x000000b3ff64023e */ /* 0x000fe400000010ff */
[----:B------:R-:W-:Y:S02]  /*4170*/  @P0 PRMT R83, R98, 0x7610, R83 ;  /* 0x0000761062530816 */ /* 0x000fe40000000053 */
[----:B------:R-:W-:Y:S01]  /*4180*/  LOP3.LUT P3, RZ, R143, 0xff, RZ, 0xc0, !PT ;  /* 0x000000ff8fff7812 */ /* 0x000fe2000786c0ff */
[----:B------:R-:W-:Y:S01]  /*4190*/  @P0 IMAD.WIDE.U32 R176, R176, R252, c[0x0][0x258] ;  /* 0x00009600b0b00625 */ /* 0x000fe200078e00fc */
[----:B------:R-:W-:-:S02]  /*41a0*/  @P0 PRMT R80, R80, 0x5410, R99 ;  /* 0x0000541050500816 */ /* 0x000fc40000000063 */
[----:B------:R-:W-:Y:S01]  /*41b0*/  @P0 PRMT R81, R81, 0x5410, R92 ;  /* 0x0000541051510816 */ /* 0x000fe2000000005c */
[----:B------:R-:W-:Y:S01]  /*41c0*/  FMUL.FTZ R104, R101, c[0x0][0x1e8] ;  /* 0x00007a0065687a20 */ /* 0x000fe20000410000 */
[----:B------:R-:W-:Y:S01]  /*41d0*/  @P0 PRMT R83, R83, 0x5410, R100 ;  /* 0x0000541053530816 */ /* 0x000fe20000000064 */
[----:B------:R-:W-:Y:S01]  /*41e0*/  FMUL.FTZ R103, R103, R180 ;  /* 0x000000b467677220 */ /* 0x000fe20000410000 */
[----:B------:R-:W-:-:S03]  /*41f0*/  LOP3.LUT P1, RZ, R143, 0xff00, RZ, 0xc0, !PT ;  /* 0x0000ff008fff7812 */ /* 0x000fc6000782c0ff */
[----:B------:R0:W-:Y:S01]  /*4200*/  @P0 STG.E.128 [R176.64], R80 ;  /* 0x00000050b0000986 */ /* 0x0001e2000c101d04 */
[----:B------:R-:W-:Y:S01]  /*4210*/  LOP3.LUT P0, RZ, R143, 0xff0000, RZ, 0xc0, !PT ;  /* 0x00ff00008fff7812 */ /* 0x000fe2000780c0ff */
[----:B------:R-:W-:Y:S01]  /*4220*/  FMUL.FTZ R106, R103, c[0x0][0x1e8] ;  /* 0x00007a00676a7a20 */ /* 0x000fe20000410000 */
[----:B------:R-:W-:Y:S01]  /*4230*/  CS2R R98, SRZ ;  /* 0x0000000000627805 */ /* 0x000fe2000001ff00 */
[-C--:B------:R-:W-:Y:S02]  /*4240*/  FMUL.FTZ R105, R105, R180.reuse ;  /* 0x000000b469697220 */ /* 0x080fe40000410000 */
[-C--:B------:R-:W-:Y:S02]  /*4250*/  FMUL.FTZ R107, R107, R180.reuse ;  /* 0x000000b46b6b7220 */ /* 0x080fe40000410000 */
[----:B------:R-:W-:Y:S01]  /*4260*/  FMUL.FTZ R105, R105, c[0x0][0x1e8] ;  /* 0x00007a0069697a20 */ /* 0x000fe20000410000 */
[----:B------:R-:W-:Y:S01]  /*4270*/  HFMA2.MMA R101, -RZ, RZ, 0, 0 ;  /* 0x00000000ff657435 */ /* 0x000fe200000001ff */
[----:B------:R-:W-:-:S02]  /*4280*/  FMUL.FTZ R109, R109, R180 ;  /* 0x000000b46d6d7220 */ /* 0x000fc40000410000 */
[----:B------:R-:W-:Y:S02]  /*4290*/  FMUL.FTZ R107, R107, c[0x0][0x1e8] ;  /* 0x00007a006b6b7a20 */ /* 0x000fe40000410000 */
[----:B------:R-:W-:Y:S01]  /*42a0*/  @P0 PRMT R100, RZ, 0x5410, R51 ;  /* 0x00005410ff640816 */ /* 0x000fe20000000033 */
[----:B------:R-:W-:Y:S02]  /*42b0*/  FMUL.FTZ R109, R109, c[0x0][0x1e8] ;  /* 0x00007a006d6d7a20 */ /* 0x000fe40000410000 */
[----:B------:R-:W-:-:S04]  /*42c0*/  FMUL.FTZ R179, R179, R180 ;  /* 0x000000b4b3b37220 */ /* 0x000fc80000410000 */
[----:B------:R-:W-:Y:S02]  /*42d0*/  FMUL.FTZ R179, R179, c[0x0][0x1e8] ;  /* 0x00007a00b3b37a20 */ /* 0x000fe40000410000 */
[----:B------:R-:W-:Y:S01]  /*42e0*/  FADD.FTZ R29, R88, R29 ;  /* 0x0000001d581d7221 */ /* 0x000fe20000010000 */
[----:B------:R-:W-:Y:S01]  /*42f0*/  F2FP.BF16.PACK_AB R88, R95, R94 ;  /* 0x0000005e5f58723e */ /* 0x000fe200000010ff */
[----:B------:R-:W-:Y:S02]  /*4300*/  FADD.FTZ R32, R89, R32 ;  /* 0x0000002059207221 */ /* 0x000fe40000010000 */
[----:B------:R-:W-:Y:S01]  /*4310*/  FADD.FTZ R31, R90, R31 ;  /* 0x0000001f5a1f7221 */ /* 0x000fe20000010000 */
[----:B------:R-:W-:Y:S02]  /*4320*/  IADD3 R174, R174, c[0x0][0x160], RZ ;  /* 0x00005800aeae7a10 */ /* 0x000fe40007ffe0ff */
[----:B------:R-:W-:Y:S01]  /*4330*/  MOV R95, RZ ;  /* 0x000000ff005f7202 */ /* 0x000fe20000000f00 */
[----:B------:R-:W-:Y:S01]  /*4340*/  FADD.FTZ R25, R146, R25 ;  /* 0x0000001992197221 */ /* 0x000fe20000010000 */
[----:B------:R-:W-:Y:S01]  /*4350*/  SEL R146, RZ, 0x1, P2 ;  /* 0x00000001ff927807 */ /* 0x000fe20001000000 */
[----:B------:R-:W-:-:S02]  /*4360*/  FADD.FTZ R11, R156, R11 ;  /* 0x0000000b9c0b7221 */ /* 0x000fc40000010000 */
[----:B------:R-:W-:Y:S02]  /*4370*/  FADD.FTZ R14, R157, R14 ;  /* 0x0000000e9d0e7221 */ /* 0x000fe40000010000 */
[----:B------:R-:W-:Y:S02]  /*4380*/  FADD.FTZ R13, R214, R13 ;  /* 0x0000000dd60d7221 */ /* 0x000fe40000010000 */
[----:B------:R-:W-:Y:S02]  /*4390*/  FADD.FTZ R16, R215, R16 ;  /* 0x00000010d7107221 */ /* 0x000fe40000010000 */
[----:B------:R-:W-:Y:S02]  /*43a0*/  FADD.FTZ R15, R216, R15 ;  /* 0x0000000fd80f7221 */ /* 0x000fe40000010000 */
[----:B------:R-:W-:Y:S02]  /*43b0*/  FADD.FTZ R18, R217, R18 ;  /* 0x00000012d9127221 */ /* 0x000fe40000010000 */
        /* <DEDUP_REMOVED lines=10> */
[----:B------:R-:W-:Y:S01]  /*4460*/  FADD.FTZ R30, R165, R30 ;  /* 0x0000001ea51e7221 */ /* 0x000fe20000010000 */
[--C-:B--2---:R-:W-:Y:S02]  /*4470*/  @P6 PRMT R91, RZ, 0x5410, R84.reuse ;  /* 0x00005410ff5b6816 */ /* 0x104fe40000000054 */
[----:B------:R-:W-:-:S05]  /*4480*/  @P5 PRMT R84, RZ, 0x7610, R84 ;  /* 0x00007610ff545816 */ /* 0x000fca0000000054 */
[----:B------:R-:W-:Y:S01]  /*4490*/  @P5 FMUL.FTZ R96, R111, R84 ;  /* 0x000000546f605220 */ /* 0x000fe20000410000 */
[----:B------:R-:W-:Y:S01]  /*44a0*/  LOP3.LUT P5, RZ, R142, 0xff0000, RZ, 0xc0, !PT ;  /* 0x00ff00008eff7812 */ /* 0x000fe200078ac0ff */
[----:B------:R-:W-:Y:S01]  /*44b0*/  @P6 FMUL.FTZ R97, R102, R91 ;  /* 0x0000005b66616220 */ /* 0x000fe20000410000 */
[----:B------:R-:W-:Y:S02]  /*44c0*/  MOV R84, RZ ;  /* 0x000000ff00547202 */ /* 0x000fe40000000f00 */
[----:B------:R-:W-:-:S09]  /*44d0*/  LEA R92, P6, R147, c[0x0][0x248], 0x4 ;  /* 0x00009200935c7a11 */ /* 0x000fd200078c20ff */
[----:B------:R-:W-:-:S05]  /*44e0*/  @P5 PRMT R91, RZ, 0x5410, R49 ;  /* 0x00005410ff5b5816 */ /* 0x000fca0000000031 */
[----:B------:R-:W-:Y:S01]  /*44f0*/  @P5 FMUL.FTZ R84, R104, R91 ;  /* 0x0000005b68545220 */ /* 0x000fe20000410000 */
[----:B------:R-:W-:Y:S02]  /*4500*/  @P4 PRMT R91, RZ, 0x7610, R49 ;  /* 0x00007610ff5b4816 */ /* 0x000fe40000000031 */
[----:B------:R-:W-:-:S03]  /*4510*/  LEA.HI.X R93, R147, c[0x0][0x24c], RZ, 0x4, P6 ;  /* 0x00009300935d7a11 */ /* 0x000fc600030f24ff */
[----:B------:R-:W-:Y:S01]  /*4520*/  @P4 FMUL.FTZ R99, R106, R91 ;  /* 0x0000005b6a634220 */ /* 0x000fe20000410000 */
[----:B------:R-:W-:Y:S02]  /*4530*/  @P3 PRMT R91, RZ, 0x5410, R50 ;  /* 0x00005410ff5b3816 */ /* 0x000fe40000000032 */
[----:B------:R-:W-:-:S03]  /*4540*/  LOP3.LUT P6, RZ, R143, 0xff000000, RZ, 0xc0, !PT ;  /* 0xff0000008fff7812 */ /* 0x000fc600078cc0ff */
[----:B------:R-:W-:Y:S01]  /*4550*/  @P3 FMUL.FTZ R98, R105, R91 ;  /* 0x0000005b69623220 */ /* 0x000fe20000410000 */
[----:B------:R-:W-:Y:S01]  /*4560*/  @P1 PRMT R91, RZ, 0x7610, R50 ;  /* 0x00007610ff5b1816 */ /* 0x000fe20000000032 */
[----:B------:R-:W-:-:S04]  /*4570*/  HFMA2.MMA R102, -RZ, RZ, 0, 0 ;  /* 0x00000000ff667435 */ /* 0x000fc800000001ff */
[----:B------:R-:W-:Y:S01]  /*4580*/  @P1 FMUL.FTZ R101, R107, R91 ;  /* 0x0000005b6b651220 */ /* 0x000fe20000410000 */
[----:B------:R-:W-:Y:S01]  /*4590*/  MOV R91, RZ ;  /* 0x000000ff005b7202 */ /* 0x000fe20000000f00 */
[----:B------:R-:W-:Y:S02]  /*45a0*/  @P0 FMUL.FTZ R91, R109, R100 ;  /* 0x000000646d5b0220 */ /* 0x000fe40000410000 */
[----:B------:R-:W-:-:S05]  /*45b0*/  @P6 PRMT R100, RZ, 0x7610, R51 ;  /* 0x00007610ff646816 */ /* 0x000fca0000000033 */
[----:B------:R-:W-:Y:S01]  /*45c0*/  @P6 FMUL.FTZ R102, R179, R100 ;  /* 0x00000064b3666220 */ /* 0x000fe20000410000 */
[----:B------:R-:W-:Y:S02]  /*45d0*/  F2FP.BF16.PACK_AB R90, R101, R98 ;  /* 0x00000062655a723e */ /* 0x000fe400000010ff */
[----:B------:R-:W-:Y:S02]  /*45e0*/  F2FP.BF16.PACK_AB R89, R99, R84 ;  /* 0x000000546359723e */ /* 0x000fe400000010ff */
[----:B------:R-:W-:Y:S02]  /*45f0*/  F2FP.BF16.PACK_AB R91, R102, R91 ;  /* 0x0000005b665b723e */ /* 0x000fe400000010ff */
[----:B------:R-:W-:-:S03]  /*4600*/  @P0 PRMT R100, RZ, 0x5410, R87 ;  /* 0x00005410ff640816 */ /* 0x000fc60000000057 */
[----:B------:R0:W-:Y:S01]  /*4610*/  STG.E.128 [R92.64], R88 ;  /* 0x000000585c007986 */ /* 0x0001e2000c101d04 */
[----:B------:R-:W-:Y:S01]  /*4620*/  MOV R99, RZ ;  /* 0x000000ff00637202 */ /* 0x000fe20000000f00 */
[----:B------:R-:W-:Y:S01]  /*4630*/  @P0 FMUL.FTZ R99, R109, R100 ;  /* 0x000000646d630220 */ /* 0x000fe20000410000 */
[--C-:B------:R-:W-:Y:S02]  /*4640*/  @P5 PRMT R84, RZ, 0x5410, R85.reuse ;  /* 0x00005410ff545816 */ /* 0x100fe40000000055 */
[----:B------:R-:W-:Y:S01]  /*4650*/  ISETP.GE.AND P0, PT, R174, c[0x0][0x164], PT ;  /* 0x00005900ae007a0c */ /* 0x000fe20003f06270 */
[----:B------:R-:W-:Y:S01]  /*4660*/  HFMA2.MMA R102, -RZ, RZ, 0, 0 ;  /* 0x00000000ff667435 */ /* 0x000fe200000001ff */
[--C-:B------:R-:W-:Y:S01]  /*4670*/  @P3 PRMT R94, RZ, 0x5410, R86.reuse ;  /* 0x00005410ff5e3816 */ /* 0x100fe20000000056 */
[----:B------:R-:W-:Y:S01]  /*4680*/  @P5 FMUL.FTZ R95, R104, R84 ;  /* 0x00000054685f5220 */ /* 0x000fe20000410000 */
[----:B------:R-:W-:Y:S01]  /*4690*/  @P1 PRMT R98, RZ, 0x7610, R86 ;  /* 0x00007610ff621816 */ /* 0x000fe20000000056 */
[----:B------:R-:W-:Y:S01]  /*46a0*/  HFMA2.MMA R84, -RZ, RZ, 0, 0 ;  /* 0x00000000ff547435 */ /* 0x000fe200000001ff */
[----:B------:R-:W-:Y:S01]  /*46b0*/  @P4 PRMT R85, RZ, 0x7610, R85 ;  /* 0x00007610ff554816 */ /* 0x000fe20000000055 */
[----:B------:R-:W-:Y:S01]  /*46c0*/  HFMA2.MMA R86, -RZ, RZ, 0, 0 ;  /* 0x00000000ff567435 */ /* 0x000fe200000001ff */
[----:B------:R-:W-:-:S02]  /*46d0*/  @P6 PRMT R101, RZ, 0x7610, R87 ;  /* 0x00007610ff656816 */ /* 0x000fc40000000057 */
[----:B------:R-:W-:Y:S01]  /*46e0*/  MOV R87, RZ ;  /* 0x000000ff00577202 */ /* 0x000fe20000000f00 */
[----:B------:R-:W-:Y:S02]  /*46f0*/  @P4 FMUL.FTZ R84, R106, R85 ;  /* 0x000000556a544220 */ /* 0x000fe40000410000 */
[----:B------:R-:W-:Y:S02]  /*4700*/  @P3 FMUL.FTZ R87, R105, R94 ;  /* 0x0000005e69573220 */ /* 0x000fe40000410000 */
[----:B------:R-:W-:Y:S02]  /*4710*/  @P1 FMUL.FTZ R86, R107, R98 ;  /* 0x000000626b561220 */ /* 0x000fe40000410000 */
[----:B------:R-:W-:Y:S02]  /*4720*/  @P6 FMUL.FTZ R102, R179, R101 ;  /* 0x00000065b3666220 */ /* 0x000fe40000410000 */
[----:B------:R-:W-:Y:S02]  /*4730*/  FADD.FTZ R34, R97, R34 ;  /* 0x0000002261227221 */ /* 0x000fe40000010000 */
[----:B------:R-:W-:-:S02]  /*4740*/  FADD.FTZ R33, R96, R33 ;  /* 0x0000002160217221 */ /* 0x000fc40000010000 */
[----:B------:R-:W-:Y:S02]  /*4750*/  FADD.FTZ R36, R95, R36 ;  /* 0x000000245f247221 */ /* 0x000fe40000010000 */
[----:B------:R-:W-:Y:S02]  /*4760*/  FADD.FTZ R35, R84, R35 ;  /* 0x0000002354237221 */ /* 0x000fe40000010000 */
[----:B------:R-:W-:Y:S02]  /*4770*/  FADD.FTZ R38, R87, R38 ;  /* 0x0000002657267221 */ /* 0x000fe40000010000 */
[----:B------:R-:W-:Y:S02]  /*4780*/  FADD.FTZ R37, R86, R37 ;  /* 0x0000002556257221 */ /* 0x000fe40000010000 */
[----:B------:R-:W-:Y:S02]  /*4790*/  FADD.FTZ R40, R99, R40 ;  /* 0x0000002863287221 */ /* 0x000fe40000010000 */
[----:B------:R-:W-:Y:S01]  /*47a0*/  FADD.FTZ R39, R102, R39 ;  /* 0x0000002766277221 */ /* 0x000fe20000010000 */
[----:B0-----:R-:W-:Y:S01]  /*47b0*/  @P0 CALL.REL.NOINC `(.L_x_893) ;  /* 0x0000001000000944 */ /* 0x001fe20003c00000 */
[----:B------:R-:W-:Y:S05]  /*47c0*/  BRA `(.L_x_894) ;  /* 0xffffc1c000007947 */ /* 0x000fea000383ffff */
.L_x_893:
        /* <DEDUP_REMOVED lines=80> */
.L_x_890:
        /* <DEDUP_REMOVED lines=35> */
.L_x_891:
[----:B------:R-:W-:Y:S01]  /*4f00*/  HFMA2.MMA R90, -RZ, RZ, 0, 9.5367431640625e-07 ;  /* 0x00000010ff5a7435 */ /* 0x000fe200000001ff */
[----:B------:R-:W-:-:S02]  /*4f10*/  MOV R85, R86 ;  /* 0x0000005600557202 */ /* 0x000fc40000000f00 */
[----:B------:R-:W-:Y:S02]  /*4f20*/  MOV R207, 0x1f ;  /* 0x0000001f00cf7802 */ /* 0x000fe40000000f00 */
[----:B------:R-:W-:Y:S02]  /*4f30*/  MOV R206, 0xffffffff ;  /* 0xffffffff00ce7802 */ /* 0x000fe40000000f00 */
[----:B------:R-:W-:Y:S02]  /*4f40*/  MOV R84, 0x4f60 ;  /* 0x00004f6000547802 */ /* 0x000fe40000000f00 */
[----:B-----5:R-:W-:Y:S05]  /*4f50*/  CALL.REL.NOINC `($__internal_15_$__cuda_sm70_shflsync_down_p) ;  /* 0x0000046000007944 */ /* 0x020fea0003c00000 */
[----:B-1----:R-:W-:Y:S01]  /*4f60*/  MOV R91, R90 ;  /* 0x0000005a005b7202 */ /* 0x002fe20000000f00 */
[----:B------:R-:W-:Y:S05]  /*4f70*/  BRA `(.L_x_895) ;  /* 0xffffd03000007947 */ /* 0x000fea000383ffff */
.L_x_892:
[----:B------:R-:W-:Y:S01]  /*4f80*/  HFMA2.MMA R90, -RZ, RZ, 0, 9.5367431640625e-07 ;  /* 0x00000010ff5a7435 */ /* 0x000fe200000001ff */
[----:B------:R-:W-:Y:S02]  /*4f90*/  MOV R85, R87 ;  /* 0x0000005700557202 */ /* 0x000fe40000000f00 */
[----:B------:R-:W-:Y:S02]  /*4fa0*/  MOV R207, 0x1f ;  /* 0x0000001f00cf7802 */ /* 0x000fe40000000f00 */
[----:B------:R-:W-:-:S02]  /*4fb0*/  MOV R206, 0xffffffff ;  /* 0xffffffff00ce7802 */ /* 0x000fc40000000f00 */
[----:B------:R-:W-:Y:S02]  /*4fc0*/  MOV R84, 0x4fe0 ;  /* 0x00004fe000547802 */ /* 0x000fe40000000f00 */
[----:B01---5:R-:W-:Y:S05]  /*4fd0*/  CALL.REL.NOINC `($__internal_15_$__cuda_sm70_shflsync_down_p) ;  /* 0x000003e000007944 */ /* 0x023fea0003c00000 */
[----:B------:R-:W-:Y:S01]  /*4fe0*/  FADD.FTZ R86, R86, R91 ;  /* 0x0000005b56567221 */ /* 0x000fe20000010000 */
[----:B------:R-:W-:Y:S01]  /*4ff0*/  MOV R207, 0x1f ;  /* 0x0000001f00cf7802 */ /* 0x000fe20000000f00 */
[----:B-1----:R-:W-:Y:S01]  /*5000*/  FADD.FTZ R87, R87, R90 ;  /* 0x0000005a57577221 */ /* 0x002fe20000010000 */
[----:B------:R-:W-:Y:S01]  /*5010*/  HFMA2.MMA R90, -RZ, RZ, 0, 4.76837158203125e-07 ;  /* 0x00000008ff5a7435 */ /* 0x000fe200000001ff */
[----:B------:R-:W-:Y:S02]  /*5020*/  MOV R206, 0xffffffff ;  /* 0xffffffff00ce7802 */ /* 0x000fe40000000f00 */
[----:B------:R-:W-:Y:S02]  /*5030*/  MOV R85, R86 ;  /* 0x0000005600557202 */ /* 0x000fe40000000f00 */
[----:B------:R-:W-:Y:S02]  /*5040*/  MOV R84, 0x5060 ;  /* 0x0000506000547802 */ /* 0x000fe40000000f00 */
[----:B------:R-:W-:Y:S05]  /*5050*/  CALL.REL.NOINC `($__internal_15_$__cuda_sm70_shflsync_down_p) ;  /* 0x0000036000007944 */ /* 0x000fea0003c00000 */
[----:B-1----:R-:W-:Y:S01]  /*5060*/  MOV R91, R90 ;  /* 0x0000005a005b7202 */ /* 0x002fe20000000f00 */
[----:B------:R-:W-:Y:S01]  /*5070*/  HFMA2.MMA R90, -RZ, RZ, 0, 4.76837158203125e-07 ;  /* 0x00000008ff5a7435 */ /* 0x000fe200000001ff */
[----:B------:R-:W-:-:S02]  /*5080*/  MOV R85, R87 ;  /* 0x0000005700557202 */ /* 0x000fc40000000f00 */
[----:B------:R-:W-:Y:S02]  /*5090*/  MOV R207, 0x1f ;  /* 0x0000001f00cf7802 */ /* 0x000fe40000000f00 */
[----:B------:R-:W-:Y:S02]  /*50a0*/  MOV R206, 0xffffffff ;  /* 0xffffffff00ce7802 */ /* 0x000fe40000000f00 */
[----:B------:R-:W-:Y:S02]  /*50b0*/  MOV R84, 0x50d0 ;  /* 0x000050d000547802 */ /* 0x000fe40000000f00 */
[----:B------:R-:W-:Y:S05]  /*50c0*/  CALL.REL.NOINC `($__internal_15_$__cuda_sm70_shflsync_down_p) ;  /* 0x000002f000007944 */ /* 0x000fea0003c00000 */
[----:B------:R-:W-:Y:S01]  /*50d0*/  FADD.FTZ R86, R91, R86 ;  /* 0x000000565b567221 */ /* 0x000fe20000010000 */
[----:B------:R-:W-:Y:S01]  /*50e0*/  MOV R207, 0x1f ;  /* 0x0000001f00cf7802 */ /* 0x000fe20000000f00 */
[----:B-1----:R-:W-:Y:S01]  /*50f0*/  FADD.FTZ R87, R87, R90 ;  /* 0x0000005a57577221 */ /* 0x002fe20000010000 */
[----:B------:R-:W-:Y:S01]  /*5100*/  HFMA2.MMA R90, -RZ, RZ, 0, 2.384185791015625e-07 ;  /* 0x00000004ff5a7435 */ /* 0x000fe200000001ff */
[----:B------:R-:W-:Y:S02]  /*5110*/  MOV R206, 0xffffffff ;  /* 0xffffffff00ce7802 */ /* 0x000fe40000000f00 */
[----:B------:R-:W-:-:S02]  /*5120*/  MOV R85, R86 ;  /* 0x0000005600557202 */ /* 0x000fc40000000f00 */
[----:B------:R-:W-:Y:S02]  /*5130*/  MOV R84, 0x5150 ;  /* 0x0000515000547802 */ /* 0x000fe40000000f00 */
[----:B------:R-:W-:Y:S05]  /*5140*/  CALL.REL.NOINC `($__internal_15_$__cuda_sm70_shflsync_down_p) ;  /* 0x0000027000007944 */ /* 0x000fea0003c00000 */
[----:B-1----:R-:W-:Y:S01]  /*5150*/  MOV R91, R90 ;  /* 0x0000005a005b7202 */ /* 0x002fe20000000f00 */
[----:B------:R-:W-:Y:S01]  /*5160*/  HFMA2.MMA R90, -RZ, RZ, 0, 2.384185791015625e-07 ;  /* 0x00000004ff5a7435 */ /* 0x000fe200000001ff */
[----:B------:R-:W-:Y:S02]  /*5170*/  MOV R85, R87 ;  /* 0x0000005700557202 */ /* 0x000fe40000000f00 */
[----:B------:R-:W-:Y:S02]  /*5180*/  MOV R207, 0x1f ;  /* 0x0000001f00cf7802 */ /* 0x000fe40000000f00 */
[----:B------:R-:W-:Y:S02]  /*5190*/  MOV R206, 0xffffffff ;  /* 0xffffffff00ce7802 */ /* 0x000fe40000000f00 */
[----:B------:R-:W-:Y:S02]  /*51a0*/  MOV R84, 0x51c0 ;  /* 0x000051c000547802 */ /* 0x000fe40000000f00 */
[----:B------:R-:W-:Y:S05]  /*51b0*/  CALL.REL.NOINC `($__internal_15_$__cuda_sm70_shflsync_down_p) ;  /* 0x0000020000007944 */ /* 0x000fea0003c00000 */
[----:B------:R-:W-:Y:S01]  /*51c0*/  FADD.FTZ R86, R91, R86 ;  /* 0x000000565b567221 */ /* 0x000fe20000010000 */
[----:B------:R-:W-:Y:S01]  /*51d0*/  MOV R207, 0x1f ;  /* 0x0000001f00cf7802 */ /* 0x000fe20000000f00 */
[----:B-1----:R-:W-:Y:S01]  /*51e0*/  FADD.FTZ R87, R87, R90 ;  /* 0x0000005a57577221 */ /* 0x002fe20000010000 */
[----:B------:R-:W-:Y:S01]  /*51f0*/  HFMA2.MMA R90, -RZ, RZ, 0, 1.1920928955078125e-07 ;  /* 0x00000002ff5a7435 */ /* 0x000fe200000001ff */
[----:B------:R-:W-:-:S02]  /*5200*/  MOV R206, 0xffffffff ;  /* 0xffffffff00ce7802 */ /* 0x000fc40000000f00 */
[----:B------:R-:W-:Y:S02]  /*5210*/  MOV R85, R86 ;  /* 0x0000005600557202 */ /* 0x000fe40000000f00 */
[----:B------:R-:W-:Y:S02]  /*5220*/  MOV R84, 0x5240 ;  /* 0x0000524000547802 */ /* 0x000fe40000000f00 */
[----:B------:R-:W-:Y:S05]  /*5230*/  CALL.REL.NOINC `($__internal_15_$__cuda_sm70_shflsync_down_p) ;  /* 0x0000018000007944 */ /* 0x000fea0003c00000 */
[----:B-1----:R-:W-:Y:S01]  /*5240*/  MOV R91, R90 ;  /* 0x0000005a005b7202 */ /* 0x002fe20000000f00 */
[----:B------:R-:W-:Y:S01]  /*5250*/  HFMA2.MMA R90, -RZ, RZ, 0, 1.1920928955078125e-07 ;  /* 0x00000002ff5a7435 */ /* 0x000fe200000001ff */
[----:B------:R-:W-:Y:S02]  /*5260*/  MOV R85, R87 ;  /* 0x0000005700557202 */ /* 0x000fe40000000f00 */
[----:B------:R-:W-:Y:S02]  /*5270*/  MOV R207, 0x1f ;  /* 0x0000001f00cf7802 */ /* 0x000fe40000000f00 */
[----:B------:R-:W-:Y:S02]  /*5280*/  MOV R206, 0xffffffff ;  /* 0xffffffff00ce7802 */ /* 0x000fe40000000f00 */
[----:B------:R-:W-:-:S02]  /*5290*/  MOV R84, 0x52b0 ;  /* 0x000052b000547802 */ /* 0x000fc40000000f00 */
[----:B------:R-:W-:Y:S05]  /*52a0*/  CALL.REL.NOINC `($__internal_15_$__cuda_sm70_shflsync_down_p) ;  /* 0x0000011000007944 */ /* 0x000fea0003c00000 */
[----:B------:R-:W-:Y:S01]  /*52b0*/  FADD.FTZ R86, R91, R86 ;  /* 0x000000565b567221 */ /* 0x000fe20000010000 */
[----:B------:R-:W-:Y:S01]  /*52c0*/  MOV R207, 0x1f ;  /* 0x0000001f00cf7802 */ /* 0x000fe20000000f00 */
[----:B-1----:R-:W-:Y:S01]  /*52d0*/  FADD.FTZ R91, R87, R90 ;  /* 0x0000005a575b7221 */ /* 0x002fe20000010000 */
[----:B------:R-:W-:Y:S01]  /*52e0*/  HFMA2.MMA R90, -RZ, RZ, 0, 5.9604644775390625e-08 ;  /* 0x00000001ff5a7435 */ /* 0x000fe200000001ff */
[----:B------:R-:W-:-:S02]  /*52f0*/  MOV R206, 0xffffffff ;  /* 0xffffffff00ce7802 */ /* 0x000fc40000000f00 */
[----:B------:R-:W-:Y:S02]  /*5300*/  MOV R85, R86 ;  /* 0x0000005600557202 */ /* 0x000fe40000000f00 */
[----:B------:R-:W-:Y:S02]  /*5310*/  MOV R84, 0x5330 ;  /* 0x0000533000547802 */ /* 0x000fe40000000f00 */
[----:B------:R-:W-:Y:S05]  /*5320*/  CALL.REL.NOINC `($__internal_15_$__cuda_sm70_shflsync_down_p) ;  /* 0x0000009000007944 */ /* 0x000fea0003c00000 */
[----:B-1----:R-:W-:Y:S01]  /*5330*/  MOV R87, R90 ;  /* 0x0000005a00577202 */ /* 0x002fe20000000f00 */
[----:B------:R-:W-:Y:S01]  /*5340*/  HFMA2.MMA R90, -RZ, RZ, 0, 5.9604644775390625e-08 ;  /* 0x00000001ff5a7435 */ /* 0x000fe200000001ff */
[----:B------:R-:W-:Y:S02]  /*5350*/  MOV R85, R91 ;  /* 0x0000005b00557202 */ /* 0x000fe40000000f00 */
[----:B------:R-:W-:Y:S02]  /*5360*/  MOV R207, 0x1f ;  /* 0x0000001f00cf7802 */ /* 0x000fe40000000f00 */
[----:B------:R-:W-:Y:S02]  /*5370*/  MOV R206, 0xffffffff ;  /* 0xffffffff00ce7802 */ /* 0x000fe40000000f00 */
[----:B------:R-:W-:-:S02]  /*5380*/  MOV R84, 0x53a0 ;  /* 0x000053a000547802 */ /* 0x000fc40000000f00 */
[----:B------:R-:W-:Y:S05]  /*5390*/  CALL.REL.NOINC `($__internal_15_$__cuda_sm70_shflsync_down_p) ;  /* 0x0000002000007944 */ /* 0x000fea0003c00000 */
[----:B-1----:R-:W-:Y:S01]  /*53a0*/  MOV R84, R90 ;  /* 0x0000005a00547202 */ /* 0x002fe20000000f00 */
[----:B------:R-:W-:Y:S05]  /*53b0*/  BRA `(.L_x_896) ;  /* 0xffffcd1000007947 */ /* 0x000fea000383ffff */
        .weak           $__internal_15_$__cuda_sm70_shflsync_down_p
        .type           $__internal_15_$__cuda_sm70_shflsync_down_p,@function
        .size           $__internal_15_$__cuda_sm70_shflsync_down_p,(.L_x_11749 - $__internal_15_$__cuda_sm70_shflsync_down_p)
$__internal_15_$__cuda_sm70_shflsync_down_p:
[----:B------:R-:W-:Y:S04]  /*53c0*/  WARPSYNC R206 ;  /* 0x000000ce00007348 */ /* 0x000fe80003800000 */
[----:B------:R0:W1:Y:S02]  /*53d0*/  SHFL.DOWN PT, R90, R85, R90, R207 ;  /* 0x0800005a555a7389 */ /* 0x00006400000e00cf */
[----:B0-----:R-:W-:-:S06]  /*53e0*/  HFMA2.MMA R85, -RZ, RZ, 0, 0 ;  /* 0x00000000ff557435 */ /* 0x001fcc00000001ff */
[----:B------:R-:W-:Y:S05]  /*53f0*/  RET.REL.NODEC R84 `(_ZN10layer_norm13ln_bwd_kernelINS_13Kernel_traitsI13__nv_bfloat16S2_S2_S2_fjLj4096ELj1ELj1ELj4ELj16ENS_18Kernel_traits_baseILj4096ES2_S2_S2_S2_fjLj128EEEEELb1ELb1ELb0ELb1EEEvNS_9BwdParamsE) ;  /* 0xffffac0054007950 */ /* 0x000fea0003c3ffff */
.L_x_897:
        /* <DEDUP_REMOVED lines=16> */
.L_x_11749:


//--------------------- .text._ZN10layer_norm22ln_bwd_finalize_kernelINS_22Kernel_traits_finalizeILj4096E13__nv_bfloat16S2_S2_S2_fjLb1ELj1024ELj4ENS_18Kernel_traits_baseILj4096ES2_S2_S2_S2_fjLj1024EEEEELb1ELb0EEEvNS_9BwdParamsE --------------------------
	.section	.text._ZN10layer_norm22ln_bwd_finalize_kernelINS_22Kernel_traits_finalizeILj4096E13__nv_bfloat16S2_S2_S2_fjLb1ELj1024ELj4ENS_18Kernel_traits_baseILj4096ES2_S2_S2_S2_fjLj1024EEEEELb1ELb0EEEvNS_9BwdParamsE,"ax",@progbits
	.sectioninfo	@"SHI_REGISTERS=32"
	.align	128
        .global         _ZN10layer_norm22ln_bwd_finalize_kernelINS_22Kernel_traits_finalizeILj4096E13__nv_bfloat16S2_S2_S2_fjLb1ELj1024ELj4ENS_18Kernel_traits_baseILj4096ES2_S2_S2_S2_fjLj1024EEEEELb1ELb0EEEvNS_9BwdParamsE
        .type           _ZN10layer_norm22ln_bwd_finalize_kernelINS_22Kernel_traits_finalizeILj4096E13__nv_bfloat16S2_S2_S2_fjLb1ELj1024ELj4ENS_18Kernel_traits_baseILj4096ES2_S2_S2_S2_fjLj1024EEEEELb1ELb0EEEvNS_9BwdParamsE,@function
        .size           _ZN10layer_norm22ln_bwd_finalize_kernelINS_22Kernel_traits_finalizeILj4096E13__nv_bfloat16S2_S2_S2_fjLb1ELj1024ELj4ENS_18Kernel_traits_baseILj4096ES2_S2_S2_S2_fjLj1024EEEEELb1ELb0EEEvNS_9BwdParamsE,(.L_x_11750 - _ZN10layer_norm22ln_bwd_finalize_kernelINS_22Kernel_traits_finalizeILj4096E13__nv_bfloat16S2_S2_S2_fjLb1ELj1024ELj4ENS_18Kernel_traits_baseILj4096ES2_S2_S2_S2_fjLj1024EEEEELb1ELb0EEEvNS_9BwdParamsE)
        .other          _ZN10layer_norm22ln_bwd_finalize_kernelINS_22Kernel_traits_finalizeILj4096E13__nv_bfloat16S2_S2_S2_fjLb1ELj1024ELj4ENS_18Kernel_traits_baseILj4096ES2_S2_S2_S2_fjLj1024EEEEELb1ELb0EEEvNS_9BwdParamsE,@"STO_CUDA_ENTRY STV_DEFAULT"
_ZN10layer_norm22ln_bwd_finalize_kernelINS_22Kernel_traits_finalizeILj4096E13__nv_bfloat16S2_S2_S2_fjLb1ELj1024ELj4ENS_18Kernel_traits_baseILj4096ES2_S2_S2_S2_fjLj1024EEEEELb1ELb0EEEvNS_9BwdParamsE:
.text._ZN10layer_norm22ln_bwd_finalize_kernelINS_22Kernel_traits_finalizeILj4096E13__nv_bfloat16S2_S2_S2_fjLb1ELj1024ELj4ENS_18Kernel_traits_baseILj4096ES2_S2_S2_S2_fjLj1024EEEEELb1ELb0EEEvNS_9BwdParamsE:
[----:B------:R-:W-:Y:S02]  /*0000*/  MOV R1, c[0x0][0x28] ;  /* 0x00000a0000017a02 */ /* 0x000fe40000000f00 */
[----:B------:R-:W0:Y:S04]  /*0010*/  S2R R0, SR_TID.X ;  /* 0x0000000000007919 */ /* 0x000e280000002100 */
[----:B------:R-:W1:Y:S01]  /*0020*/  S2R R5, SR_CTAID.X ;  /* 0x0000000000057919 */ /* 0x000e620000002500 */
[----:B0-----:R-:W-:Y:S02]  /*0030*/  LOP3.LUT R2, R0, 0x1f, RZ, 0xc0, !PT ;  /* 0x0000001f00027812 */ /* 0x001fe400078ec0ff */
[----:B-1----:R-:W-:-:S04]  /*0040*/  SHF.L.U32 R3, R5, 0x5, RZ ;  /* 0x0000000505037819 */ /* 0x002fc800000006ff */
[----:B------:R-:W-:-:S04]  /*0050*/  LOP3.LUT R4, R3, 0xffffffe0, R2, 0xe2, !PT ;  /* 0xffffffe003047812 */ /* 0x000fc800078ee202 */
[----:B------:R-:W-:-:S13]  /*0060*/  ISETP.GT.U32.AND P0, PT, R4, 0xfff, PT ;  /* 0x00000fff0400780c */ /* 0x000fda0003f04070 */
[----:B------:R-:W-:Y:S05]  /*0070*/  @P0 EXIT ;  /* 0x000000000000094d */ /* 0x000fea0003800000 */
[--C-:B------:R-:W-:Y:S01]  /*0080*/  SHF.R.U32.HI R3, RZ, 0x5, R0.reuse ;  /* 0x00000005ff037819 */ /* 0x100fe20000011600 */
[----:B------:R-:W-:Y:S01]  /*0090*/  IMAD.SHL.U32 R5, R5, 0x10, RZ ;  /* 0x0000001005057824 */ /* 0x000fe200078e00ff */
[----:B------:R-:W-:Y:S01]  /*00a0*/  LOP3.LUT R6, R0, 0x3fffffe0, RZ, 0xc0, !PT ;  /* 0x3fffffe000067812 */ /* 0x000fe200078ec0ff */
[----:B------:R-:W-:Y:S01]  /*00b0*/  ULDC.64 UR4, c[0x0][0x118] ;  /* 0x0000460000047ab9 */ /* 0x000fe20000000a00 */
[C---:B------:R-:W-:Y:S02]  /*00c0*/  LOP3.LUT R7, R3.reuse, 0x1f, R0, 0x78, !PT ;  /* 0x0000001f03077812 */ /* 0x040fe400078e7800 */
[----:B------:R-:W-:Y:S02]  /*00d0*/  ISETP.NE.AND P0, PT, R3, 0x1f, PT ;  /* 0x0000001f0300780c */ /* 0x000fe40003f05270 */
[----:B------:R-:W-:Y:S02]  /*00e0*/  LOP3.LUT R5, R5, 0x7ffffff0, RZ, 0xc0, !PT ;  /* 0x7ffffff005057812 */ /* 0x000fe400078ec0ff */
[----:B------:R-:W-:Y:S01]  /*00f0*/  IADD3 R6, R6, R7, RZ ;  /* 0x0000000706067210 */ /* 0x000fe20007ffe0ff */
[C---:B------:R-:W-:Y:S01]  /*0100*/  IMAD R7, R2.reuse, 0x20, R7 ;  /* 0x0000002002077824 */ /* 0x040fe200078e0207 */
[----:B------:R-:W-:-:S02]  /*0110*/  ISETP.GT.U32.OR P0, PT, R2, 0xf, P0 ;  /* 0x0000000f0200780c */ /* 0x000fc40000704470 */
[----:B------:R-:W-:Y:S02]  /*0120*/  IADD3 R5, R2, R5, RZ ;  /* 0x0000000502057210 */ /* 0x000fe40007ffe0ff */
.L_x_911:
[----:B------:R-:W-:Y:S01]  /*0130*/  ISETP.GE.U32.AND P1, PT, R3, c[0x0][0x160], PT ;  /* 0x0000580003007a0c */ /* 0x000fe20003f26070 */
[----:B------:R-:W-:Y:S01]  /*0140*/  BSSY B0, `(.L_x_898) ;  /* 0x000007d000007945 */ /* 0x000fe20003800000 */
[----:B------:R-:W-:Y:S01]  /*0150*/  HFMA2.MMA R27, -RZ, RZ, 0, 0 ;  /* 0x00000000ff1b7435 */ /* 0x000fe200000001ff */
[----:B------:R-:W-:Y:S01]  /*0160*/  MOV R23, RZ ;  /* 0x000000ff00177202 */ /* 0x000fe20000000f00 */
[----:B------:R-:W-:Y:S01]  /*0170*/  IMAD.MOV.U32 R8, RZ, RZ, RZ ;  /* 0x000000ffff087224 */ /* 0x000fe200078e00ff */
[----:B------:R-:W-:-:S13]  /*0180*/  ISETP.GE.U32.OR P1, PT, R4, c[0x0][0x168], P1 ;  /* 0x00005a0004007a0c */ /* 0x000fda0000f26470 */
[----:B------:R-:W-:Y:S05]  /*0190*/  @P1 BRA `(.L_x_899) ;  /* 0x0000077000001947 */ /* 0x000fea0003800000 */
[----:B------:R-:W-:Y:S02]  /*01a0*/  ISETP.GE.U32.AND P2, PT, R3, c[0x0][0x160], PT ;  /* 0x0000580003007a0c */ /* 0x000fe40003f46070 */
[----:B------:R-:W-:-:S11]  /*01b0*/  MOV R25, R3 ;  /* 0x0000000300197202 */ /* 0x000fd60000000f00 */
[----:B------:R-:W-:Y:S01]  /*01c0*/  @P2 MOV R15, 0x4 ;  /* 0x00000004000f2802 */ /* 0x000fe20000000f00 */
[----:B------:R-:W-:-:S04]  /*01d0*/  @P2 IMAD R14, R25, c[0x0][0x168], R4 ;  /* 0x00005a00190e2a24 */ /* 0x000fc800078e0204 */
[----:B------:R-:W-:-:S04]  /*01e0*/  @P2 IMAD.WIDE.U32 R10, R14, R15, c[0x0][0x220] ;  /* 0x000088000e0a2625 */ /* 0x000fc800078e000f */
[CC--:B------:R-:W-:Y:S02]  /*01f0*/  @P2 IMAD.WIDE.U32 R12, R14.reuse, R15.reuse, c[0x0][0x228] ;  /* 0x00008a000e0c2625 */ /* 0x0c0fe400078e000f */
[----:B------:R-:W2:Y:S02]  /*0200*/  @P2 LDG.E R11, [R10.64] ;  /* 0x000000040a0b2981 */ /* 0x000ea4000c1e1900 */
[----:B------:R-:W-:Y:S02]  /*0210*/  @P2 IMAD.WIDE.U32 R14, R14, R15, c[0x0][0x240] ;  /* 0x000090000e0e2625 */ /* 0x000fe400078e000f */
[----:B------:R-:W3:Y:S04]  /*0220*/  @P2 LDG.E R12, [R12.64] ;  /* 0x000000040c0c2981 */ /* 0x000ee8000c1e1900 */
[----:B------:R-:W4:Y:S01]  /*0230*/  @P2 LDG.E R14, [R14.64] ;  /* 0x000000040e0e2981 */ /* 0x000f22000c1e1900 */
[----:B------:R-:W-:-:S04]  /*0240*/  @P2 IADD3 R25, R25, 0x20, RZ ;  /* 0x0000002019192810 */ /* 0x000fc80007ffe0ff */
[C---:B------:R-:W-:Y:S02]  /*0250*/  ISETP.GE.U32.AND P1, PT, R25.reuse, c[0x0][0x160], PT ;  /* 0x0000580019007a0c */ /* 0x040fe40003f26070 */
[----:B------:R-:W-:-:S04]  /*0260*/  IADD3 R8, -R25, c[0x0][0x160], RZ ;  /* 0x0000580019087a10 */ /* 0x000fc80007ffe1ff */
[----:B------:R-:W-:Y:S01]  /*0270*/  ISETP.LE.U32.OR P1, PT, R8, 0x60, P1 ;  /* 0x000000600800780c */ /* 0x000fe20000f23470 */
[----:B------:R-:W-:Y:S01]  /*0280*/  IMAD.MOV.U32 R8, RZ, RZ, RZ ;  /* 0x000000ffff087224 */ /* 0x000fe200078e00ff */
[----:B------:R-:W-:Y:S02]  /*0290*/  MOV R23, RZ ;  /* 0x000000ff00177202 */ /* 0x000fe40000000f00 */
[----:B------:R-:W-:Y:S01]  /*02a0*/  MOV R27, RZ ;  /* 0x000000ff001b7202 */ /* 0x000fe20000000f00 */
[----:B------:R-:W-:Y:S01]  /*02b0*/  BSSY B1, `(.L_x_900) ;  /* 0x0000038000017945 */ /* 0x000fe20003800000 */
[----:B--2---:R-:W-:Y:S02]  /*02c0*/  @P2 FADD.FTZ R8, R8, R11 ;  /* 0x0000000b08082221 */ /* 0x004fe40000010000 */
[----:B---3--:R-:W-:Y:S02]  /*02d0*/  @P2 FADD.FTZ R23, R23, R12 ;  /* 0x0000000c17172221 */ /* 0x008fe40000010000 */
[----:B----4-:R-:W-:Y:S01]  /*02e0*/  @P2 FADD.FTZ R27, R27, R14 ;  /* 0x0000000e1b1b2221 */ /* 0x010fe20000010000 */
[----:B------:R-:W-:-:S02]  /*02f0*/  PLOP3.LUT P2, PT, P2, PT, PT, 0x8, 0x0 ;  /* 0x000000000000781c */ /* 0x000fc4000174e170 */
[----:B------:R-:W-:Y:S06]  /*0300*/  @P1 BRA `(.L_x_901) ;  /* 0x0000032000001947 */ /* 0x000fec0003800000 */
[----:B------:R-:W-:Y:S01]  /*0310*/  IMAD.MOV.U32 R9, RZ, RZ, c[0x0][0x160] ;  /* 0x00005800ff097624 */ /* 0x000fe200078e00ff */
[----:B------:R-:W-:-:S04]  /*0320*/  PLOP3.LUT P2, PT, PT, PT, PT, 0x8, 0x0 ;  /* 0x000000000000781c */ /* 0x000fc80003f4e170 */
[----:B------:R-:W-:Y:S02]  /*0330*/  IADD3 R9, R9, -0x60, RZ ;  /* 0xffffffa009097810 */ /* 0x000fe40007ffe0ff */
.L_x_902:
[----:B------:R-:W-:Y:S01]  /*0340*/  HFMA2.MMA R11, -RZ, RZ, 0, 2.384185791015625e-07 ;  /* 0x00000004ff0b7435 */ /* 0x000fe200000001ff */
[C---:B------:R-:W-:Y:S01]  /*0350*/  IADD3 R13, R25.reuse, 0x20, RZ ;  /* 0x00000020190d7810 */ /* 0x040fe20007ffe0ff */
[C---:B------:R-:W-:Y:S01]  /*0360*/  IMAD R14, R25.reuse, c[0x0][0x168], R4 ;  /* 0x00005a00190e7a24 */ /* 0x040fe200078e0204 */
[----:B------:R-:W-:-:S03]  /*0370*/  IADD3 R21, R25, 0x40, RZ ;  /* 0x0000004019157810 */ /* 0x000fc60007ffe0ff */
[----:B------:R-:W-:-:S04]  /*0380*/  IMAD R28, R13, c[0x0][0x168], R4 ;  /* 0x00005a000d1c7a24 */ /* 0x000fc800078e0204 */
[----:B------:R-:W-:-:S04]  /*0390*/  IMAD.WIDE.U32 R12, R14, R11, c[0x0][0x220] ;  /* 0x000088000e0c7625 */ /* 0x000fc800078e000b */
[CC--:B------:R-:W-:Y:S02]  /*03a0*/  IMAD.WIDE.U32 R18, R14.reuse, R11.reuse, c[0x0][0x228] ;  /* 0x00008a000e127625 */ /* 0x0c0fe400078e000b */
[----:B------:R0:W2:Y:S02]  /*03b0*/  LDG.E R13, [R12.64] ;  /* 0x000000040c0d7981 */ /* 0x0000a4000c1e1900 */
[----:B------:R-:W-:-:S04]  /*03c0*/  IMAD.WIDE.U32 R14, R14, R11, c[0x0][0x240] ;  /* 0x000090000e0e7625 */ /* 0x000fc800078e000b */
[--C-:B------:R-:W-:Y:S01]  /*03d0*/  IMAD R20, R21, c[0x0][0x168], R4.reuse ;  /* 0x00005a0015147a24 */ /* 0x100fe200078e0204 */
[----:B------:R-:W-:Y:S01]  /*03e0*/  IADD3 R21, R25, 0x60, RZ ;  /* 0x0000006019157810 */ /* 0x000fe20007ffe0ff */
[----:B------:R-:W-:Y:S01]  /*03f0*/  IMAD.WIDE.U32 R16, R28, R11, c[0x0][0x220] ;  /* 0x000088001c107625 */ /* 0x000fe200078e000b */
[----:B------:R1:W3:Y:S04]  /*0400*/  LDG.E R10, [R14.64] ;  /* 0x000000040e0a7981 */ /* 0x0002e8000c1e1900 */
[----:B0-----:R0:W4:Y:S01]  /*0410*/  LDG.E R12, [R18.64] ;  /* 0x00000004120c7981 */ /* 0x001122000c1e1900 */
[----:B------:R-:W-:-:S03]  /*0420*/  IMAD R26, R21, c[0x0][0x168], R4 ;  /* 0x00005a00151a7a24 */ /* 0x000fc600078e0204 */
[----:B------:R5:W4:Y:S01]  /*0430*/  LDG.E R22, [R16.64] ;  /* 0x0000000410167981 */ /* 0x000b22000c1e1900 */
[----:B-1----:R-:W-:-:S04]  /*0440*/  IMAD.WIDE.U32 R14, R20, R11, c[0x0][0x220] ;  /* 0x00008800140e7625 */ /* 0x002fc800078e000b */
[----:B0-----:R-:W-:-:S04]  /*0450*/  IMAD.WIDE.U32 R18, R28, R11, c[0x0][0x228] ;  /* 0x00008a001c127625 */ /* 0x001fc800078e000b */
[-C--:B------:R-:W-:Y:S01]  /*0460*/  IMAD.WIDE.U32 R28, R28, R11.reuse, c[0x0][0x240] ;  /* 0x000090001c1c7625 */ /* 0x080fe200078e000b */
[----:B------:R0:W4:Y:S03]  /*0470*/  LDG.E R24, [R18.64] ;  /* 0x0000000412187981 */ /* 0x000126000c1e1900 */
[CC--:B-----5:R-:W-:Y:S02]  /*0480*/  IMAD.WIDE.U32 R16, R26.reuse, R11.reuse, c[0x0][0x220] ;  /* 0x000088001a107625 */ /* 0x0e0fe400078e000b */
[----:B------:R1:W5:Y:S04]  /*0490*/  LDG.E R28, [R28.64] ;  /* 0x000000041c1c7981 */ /* 0x000368000c1e1900 */
[----:B------:R1:W5:Y:S01]  /*04a0*/  LDG.E R16, [R16.64] ;  /* 0x0000000410107981 */ /* 0x000362000c1e1900 */
[----:B0-----:R-:W-:-:S03]  /*04b0*/  IMAD.WIDE.U32 R18, R26, R11, c[0x0][0x228] ;  /* 0x00008a001a127625 */ /* 0x001fc600078e000b */
[----:B-1----:R0:W5:Y:S04]  /*04c0*/  LDG.E R29, [R14.64] ;  /* 0x000000040e1d7981 */ /* 0x002168000c1e1900 */
[----:B------:R1:W5:Y:S01]  /*04d0*/  LDG.E R17, [R18.64] ;  /* 0x0000000412117981 */ /* 0x000362000c1e1900 */
[----:B0-----:R-:W-:-:S04]  /*04e0*/  IMAD.WIDE.U32 R14, R20, R11, c[0x0][0x228] ;  /* 0x00008a00140e7625 */ /* 0x001fc800078e000b */
[-C--:B------:R-:W-:Y:S02]  /*04f0*/  IMAD.WIDE.U32 R20, R20, R11.reuse, c[0x0][0x240] ;  /* 0x0000900014147625 */ /* 0x080fe400078e000b */
[----:B------:R-:W5:Y:S02]  /*0500*/  LDG.E R14, [R14.64] ;  /* 0x000000040e0e7981 */ /* 0x000f64000c1e1900 */
[----:B-1----:R-:W-:Y:S02]  /*0510*/  IMAD.WIDE.U32 R18, R26, R11, c[0x0][0x240] ;  /* 0x000090001a127625 */ /* 0x002fe400078e000b */
[----:B------:R-:W5:Y:S04]  /*0520*/  LDG.E R20, [R20.64] ;  /* 0x0000000414147981 */ /* 0x000f68000c1e1900 */
[----:B------:R-:W5:Y:S01]  /*0530*/  LDG.E R11, [R18.64] ;  /* 0x00000004120b7981 */ /* 0x000f62000c1e1900 */
[----:B------:R-:W-:-:S04]  /*0540*/  IADD3 R25, R25, 0x80, RZ ;  /* 0x0000008019197810 */ /* 0x000fc80007ffe0ff */
[----:B------:R-:W-:Y:S01]  /*0550*/  ISETP.GE.U32.AND P1, PT, R25, R9, PT ;  /* 0x000000091900720c */ /* 0x000fe20003f26070 */
[----:B--2---:R-:W-:Y:S02]  /*0560*/  FADD.FTZ R13, R13, R8 ;  /* 0x000000080d0d7221 */ /* 0x004fe40000010000 */
[----:B---3--:R-:W-:Y:S02]  /*0570*/  FADD.FTZ R27, R10, R27 ;  /* 0x0000001b0a1b7221 */ /* 0x008fe40000010000 */
[----:B----4-:R-:W-:Y:S02]  /*0580*/  FADD.FTZ R23, R12, R23 ;  /* 0x000000170c177221 */ /* 0x010fe40000010000 */
[----:B------:R-:W-:Y:S02]  /*0590*/  FADD.FTZ R22, R13, R22 ;  /* 0x000000160d167221 */ /* 0x000fe40000010000 */
[----:B------:R-:W-:Y:S02]  /*05a0*/  FADD.FTZ R23, R23, R24 ;  /* 0x0000001817177221 */ /* 0x000fe40000010000 */
[----:B-----5:R-:W-:-:S02]  /*05b0*/  FADD.FTZ R27, R27, R28 ;  /* 0x0000001c1b1b7221 */ /* 0x020fc40000010000 */
[----:B------:R-:W-:-:S04]  /*05c0*/  FADD.FTZ R29, R22, R29 ;  /* 0x0000001d161d7221 */ /* 0x000fc80000010000 */
[----:B------:R-:W-:Y:S02]  /*05d0*/  FADD.FTZ R8, R29, R16 ;  /* 0x000000101d087221 */ /* 0x000fe40000010000 */
[----:B------:R-:W-:Y:S02]  /*05e0*/  FADD.FTZ R14, R23, R14 ;  /* 0x0000000e170e7221 */ /* 0x000fe40000010000 */
[----:B------:R-:W-:Y:S02]  /*05f0*/  FADD.FTZ R20, R27, R20 ;  /* 0x000000141b147221 */ /* 0x000fe40000010000 */
[----:B------:R-:W-:Y:S02]  /*0600*/  FADD.FTZ R23, R14, R17 ;  /* 0x000000110e177221 */ /* 0x000fe40000010000 */
[----:B------:R-:W-:Y:S01]  /*0610*/  FADD.FTZ R27, R20, R11 ;  /* 0x0000000b141b7221 */ /* 0x000fe20000010000 */
[----:B------:R-:W-:Y:S05]  /*0620*/  @!P1 BRA `(.L_x_902) ;  /* 0xfffffd1000009947 */ /* 0x000fea000383ffff */
.L_x_901:
[----:B------:R-:W-:Y:S05]  /*0630*/  BSYNC B1 ;  /* 0x0000000000017941 */ /* 0x000fea0003800000 */
.L_x_900:
[C---:B------:R-:W-:Y:S01]  /*0640*/  ISETP.GE.U32.AND P1, PT, R25.reuse, c[0x0][0x160], PT ;  /* 0x0000580019007a0c */ /* 0x040fe20003f26070 */
[----:B------:R-:W-:Y:S01]  /*0650*/  BSSY B1, `(.L_x_903) ;  /* 0x000001c000017945 */ /* 0x000fe20003800000 */
[----:B------:R-:W-:-:S04]  /*0660*/  IADD3 R9, -R25, c[0x0][0x160], RZ ;  /* 0x0000580019097a10 */ /* 0x000fc80007ffe1ff */
[----:B------:R-:W-:-:S13]  /*0670*/  ISETP.LE.U32.OR P1, PT, R9, 0x20, P1 ;  /* 0x000000200900780c */ /* 0x000fda0000f23470 */
[----:B------:R-:W-:Y:S05]  /*0680*/  @P1 BRA `(.L_x_904) ;  /* 0x0000018000001947 */ /* 0x000fea0003800000 */
[----:B------:R-:W-:Y:S01]  /*0690*/  MOV R15, 0x4 ;  /* 0x00000004000f7802 */ /* 0x000fe20000000f00 */
[C---:B------:R-:W-:Y:S01]  /*06a0*/  IMAD R10, R25.reuse, c[0x0][0x168], R4 ;  /* 0x00005a00190a7a24 */ /* 0x040fe200078e0204 */
[----:B------:R-:W-:-:S03]  /*06b0*/  IADD3 R9, R25, 0x20, RZ ;  /* 0x0000002019097810 */ /* 0x000fc60007ffe0ff */
[----:B------:R-:W-:-:S04]  /*06c0*/  IMAD.WIDE.U32 R20, R10, R15, c[0x0][0x220] ;  /* 0x000088000a147625 */ /* 0x000fc800078e000f */
[CC--:B------:R-:W-:Y:S02]  /*06d0*/  IMAD.WIDE.U32 R18, R10.reuse, R15.reuse, c[0x0][0x228] ;  /* 0x00008a000a127625 */ /* 0x0c0fe400078e000f */
[----:B------:R-:W2:Y:S02]  /*06e0*/  LDG.E R21, [R20.64] ;  /* 0x0000000414157981 */ /* 0x000ea4000c1e1900 */
[----:B------:R-:W-:Y:S02]  /*06f0*/  IMAD R14, R9, c[0x0][0x168], R4 ;  /* 0x00005a00090e7a24 */ /* 0x000fe400078e0204 */
[-C--:B------:R-:W-:Y:S01]  /*0700*/  IMAD.WIDE.U32 R10, R10, R15.reuse, c[0x0][0x240] ;  /* 0x000090000a0a7625 */ /* 0x080fe200078e000f */
[----:B------:R-:W3:Y:S03]  /*0710*/  LDG.E R18, [R18.64] ;  /* 0x0000000412127981 */ /* 0x000ee6000c1e1900 */
[----:B------:R-:W-:-:S02]  /*0720*/  IMAD.WIDE.U32 R16, R14, R15, c[0x0][0x220] ;  /* 0x000088000e107625 */ /* 0x000fc400078e000f */
[----:B------:R-:W4:Y:S02]  /*0730*/  LDG.E R10, [R10.64] ;  /* 0x000000040a0a7981 */ /* 0x000f24000c1e1900 */
[CC--:B------:R-:W-:Y:S02]  /*0740*/  IMAD.WIDE.U32 R12, R14.reuse, R15.reuse, c[0x0][0x228] ;  /* 0x00008a000e0c7625 */ /* 0x0c0fe400078e000f */
[----:B------:R-:W5:Y:S02]  /*0750*/  LDG.E R17, [R16.64] ;  /* 0x0000000410117981 */ /* 0x000f64000c1e1900 */
[----:B------:R-:W-:Y:S02]  /*0760*/  IMAD.WIDE.U32 R14, R14, R15, c[0x0][0x240] ;  /* 0x000090000e0e7625 */ /* 0x000fe400078e000f */
[----:B------:R-:W5:Y:S04]  /*0770*/  LDG.E R12, [R12.64] ;  /* 0x000000040c0c7981 */ /* 0x000f68000c1e1900 */
[----:B------:R-:W5:Y:S01]  /*0780*/  LDG.E R14, [R14.64] ;  /* 0x000000040e0e7981 */ /* 0x000f62000c1e1900 */
[----:B------:R-:W-:-:S02]  /*0790*/  PLOP3.LUT P2, PT, PT, PT, PT, 0x8, 0x0 ;  /* 0x000000000000781c */ /* 0x000fc40003f4e170 */
[----:B------:R-:W-:Y:S01]  /*07a0*/  IADD3 R25, R25, 0x40, RZ ;  /* 0x0000004019197810 */ /* 0x000fe20007ffe0ff */
[----:B--2---:R-:W-:Y:S02]  /*07b0*/  FADD.FTZ R8, R8, R21 ;  /* 0x0000001508087221 */ /* 0x004fe40000010000 */
[----:B---3--:R-:W-:Y:S02]  /*07c0*/  FADD.FTZ R23, R23, R18 ;  /* 0x0000001217177221 */ /* 0x008fe40000010000 */
[----:B----4-:R-:W-:Y:S02]  /*07d0*/  FADD.FTZ R27, R27, R10 ;  /* 0x0000000a1b1b7221 */ /* 0x010fe40000010000 */
[----:B-----5:R-:W-:Y:S02]  /*07e0*/  FADD.FTZ R8, R8, R17 ;  /* 0x0000001108087221 */ /* 0x020fe40000010000 */
[----:B------:R-:W-:Y:S02]  /*07f0*/  FADD.FTZ R23, R23, R12 ;  /* 0x0000000c17177221 */ /* 0x000fe40000010000 */
[----:B------:R-:W-:-:S02]  /*0800*/  FADD.FTZ R27, R27, R14 ;  /* 0x0000000e1b1b7221 */ /* 0x000fc40000010000 */
.L_x_904:
[----:B------:R-:W-:Y:S05]  /*0810*/  BSYNC B1 ;  /* 0x0000000000017941 */ /* 0x000fea0003800000 */
.L_x_903:
[----:B------:R-:W-:Y:S01]  /*0820*/  ISETP.LT.U32.OR P2, PT, R25, c[0x0][0x160], P2 ;  /* 0x0000580019007a0c */ /* 0x000fe20001741470 */
[----:B------:R-:W-:-:S12]  /*0830*/  BSSY B1, `(.L_x_899) ;  /* 0x000000d000017945 */ /* 0x000fd80003800000 */
[----:B------:R-:W-:Y:S05]  /*0840*/  @!P2 BRA `(.L_x_905) ;  /* 0x000000b00000a947 */ /* 0x000fea0003800000 */
[----:B------:R-:W-:Y:S02]  /*0850*/  IMAD.MOV.U32 R11, RZ, RZ, 0x4 ;  /* 0x00000004ff0b7424 */ /* 0x000fe400078e00ff */
[----:B------:R-:W-:-:S04]  /*0860*/  IMAD R10, R25, c[0x0][0x168], R4 ;  /* 0x00005a00190a7a24 */ /* 0x000fc800078e0204 */
[----:B------:R-:W-:-:S04]  /*0870*/  IMAD.WIDE.U32 R14, R10, R11, c[0x0][0x220] ;  /* 0x000088000a0e7625 */ /* 0x000fc800078e000b */
[CC--:B------:R-:W-:Y:S02]  /*0880*/  IMAD.WIDE.U32 R12, R10.reuse, R11.reuse, c[0x0][0x228] ;  /* 0x00008a000a0c7625 */ /* 0x0c0fe400078e000b */
[----:B------:R-:W2:Y:S02]  /*0890*/  LDG.E R15, [R14.64] ;  /* 0x000000040e0f7981 */ /* 0x000ea4000c1e1900 */
[----:B------:R-:W-:Y:S02]  /*08a0*/  IMAD.WIDE.U32 R10, R10, R11, c[0x0][0x240] ;  /* 0x000090000a0a7625 */ /* 0x000fe400078e000b */
[----:B------:R-:W3:Y:S04]  /*08b0*/  LDG.E R12, [R12.64] ;  /* 0x000000040c0c7981 */ /* 0x000ee8000c1e1900 */
[----:B------:R-:W4:Y:S01]  /*08c0*/  LDG.E R10, [R10.64] ;  /* 0x000000040a0a7981 */ /* 0x000f22000c1e1900 */
[----:B--2---:R-:W-:-:S02]  /*08d0*/  FADD.FTZ R8, R8, R15 ;  /* 0x0000000f08087221 */ /* 0x004fc40000010000 */
[----:B---3--:R-:W-:Y:S02]  /*08e0*/  FADD.FTZ R23, R23, R12 ;  /* 0x0000000c17177221 */ /* 0x008fe40000010000 */
[----:B----4-:R-:W-:Y:S02]  /*08f0*/  FADD.FTZ R27, R27, R10 ;  /* 0x0000000a1b1b7221 */ /* 0x010fe40000010000 */
.L_x_905:
[----:B------:R-:W-:Y:S05]  /*0900*/  BSYNC B1 ;  /* 0x0000000000017941 */ /* 0x000fea0003800000 */
.L_x_899:
[----:B------:R-:W-:Y:S05]  /*0910*/  BSYNC B0 ;  /* 0x0000000000007941 */ /* 0x000fea0003800000 */
.L_x_898:
[----:B------:R-:W-:Y:S01]  /*0920*/  ISETP.GT.U32.AND P1, PT, R0, 0x3ff, PT ;  /* 0x000003ff0000780c */ /* 0x000fe20003f24070 */
[----:B------:R0:W-:Y:S01]  /*0930*/  STS [R6.X4], R23 ;  /* 0x0000001706007388 */ /* 0x0001e20000004800 */
[----:B------:R-:W-:Y:S03]  /*0940*/  WARPSYNC 0xffffffff ;  /* 0xffffffff00007948 */ /* 0x000fe60003800000 */
[----:B------:R0:W-:Y:S04]  /*0950*/  STS [R6.X4+0x1000], R8 ;  /* 0x0010000806007388 */ /* 0x0001e80000004800 */
[----:B------:R0:W-:Y:S04]  /*0960*/  STS [R6.X4+0x2000], R27 ;  /* 0x0020001b06007388 */ /* 0x0001e80000004800 */
[----:B------:R-:W-:Y:S06]  /*0970*/  BAR.SYNC.DEFER_BLOCKING 0x0 ;  /* 0x0000000000007b1d */ /* 0x000fec0000010000 */
[----:B------:R-:W-:Y:S05]  /*0980*/  @P1 BRA `(.L_x_906) ;  /* 0x0000029000001947 */ /* 0x000fea0003800000 */
[----:B0-----:R0:W1:Y:S04]  /*0990*/  LDS R15, [R7.X4] ;  /* 0x00000000070f7984 */ /* 0x0010680000004800 */
[----:B------:R0:W2:Y:S04]  /*09a0*/  LDS R11, [R7.X4+0x2000] ;  /* 0x00200000070b7984 */ /* 0x0000a80000004800 */
[----:B------:R0:W3:Y:S01]  /*09b0*/  LDS R10, [R7.X4+0x1000] ;  /* 0x00100000070a7984 */ /* 0x0000e20000004800 */
[----:B------:R-:W-:Y:S05]  /*09c0*/  BRA.DIV ~URZ, `(.L_x_907) ;  /* 0x000004027f007947 */ /* 0x000fea000b800000 */
[----:B---3--:R3:W4:Y:S02]  /*09d0*/  SHFL.BFLY PT, R14, R10, 0x1, 0x1f ;  /* 0x0c201f000a0e7f89 */ /* 0x00872400000e0000 */
.L_x_912:
[----:B----4-:R-:W-:Y:S01]  /*09e0*/  FADD.FTZ R18, R10, R14 ;  /* 0x0000000e0a127221 */ /* 0x010fe20000010000 */
[----:B------:R-:W-:Y:S05]  /*09f0*/  BRA.DIV ~URZ, `(.L_x_908) ;  /* 0x000004427f007947 */ /* 0x000fea000b800000 */
[----:B-1----:R-:W1:Y:S04]  /*0a00*/  SHFL.BFLY PT, R8, R15, 0x1, 0x1f ;  /* 0x0c201f000f087f89 */ /* 0x002e6800000e0000 */
[----:B--2---:R-:W2:Y:S01]  /*0a10*/  SHFL.BFLY PT, R12, R11, 0x1, 0x1f ;  /* 0x0c201f000b0c7f89 */ /* 0x004ea200000e0000 */
[----:B-1-3--:R-:W-:-:S03]  /*0a20*/  FADD.FTZ R10, R15, R8 ;  /* 0x000000080f0a7221 */ /* 0x00afc60000010000 */
[----:B------:R-:W1:Y:S01]  /*0a30*/  SHFL.BFLY PT, R8, R18, 0x2, 0x1f ;  /* 0x0c401f0012087f89 */ /* 0x000e6200000e0000 */
[----:B--2---:R-:W-:-:S03]  /*0a40*/  FADD.FTZ R14, R11, R12 ;  /* 0x0000000c0b0e7221 */ /* 0x004fc60000010000 */
[----:B------:R-:W2:Y:S04]  /*0a50*/  SHFL.BFLY PT, R9, R10, 0x2, 0x1f ;  /* 0x0c401f000a097f89 */ /* 0x000ea800000e0000 */
[----:B------:R-:W3:Y:S01]  /*0a60*/  SHFL.BFLY PT, R17, R14, 0x2, 0x1f ;  /* 0x0c401f000e117f89 */ /* 0x000ee200000e0000 */
[----:B-1----:R-:W-:Y:S02]  /*0a70*/  FADD.FTZ R8, R18, R8 ;  /* 0x0000000812087221 */ /* 0x002fe40000010000 */
[----:B--2---:R-:W-:-:S03]  /*0a80*/  FADD.FTZ R13, R10, R9 ;  /* 0x000000090a0d7221 */ /* 0x004fc60000010000 */
[----:B------:R-:W1:Y:S01]  /*0a90*/  SHFL.BFLY PT, R9, R8, 0x4, 0x1f ;  /* 0x0c801f0008097f89 */ /* 0x000e6200000e0000 */
[----:B---3--:R-:W-:-:S03]  /*0aa0*/  FADD.FTZ R17, R14, R17 ;  /* 0x000000110e117221 */ /* 0x008fc60000010000 */
        /* <DEDUP_REMOVED lines=10> */
[----:B------:R1:W2:Y:S01]  /*0b50*/  SHFL.BFLY PT, R13, R10, 0x10, 0x1f ;  /* 0x0e001f000a0d7f89 */ /* 0x0002a200000e0000 */
[----:B---3--:R-:W-:-:S03]  /*0b60*/  FADD.FTZ R18, R16, R15 ;  /* 0x0000000f10127221 */ /* 0x008fc60000010000 */
[----:B------:R1:W3:Y:S04]  /*0b70*/  SHFL.BFLY PT, R15, R12, 0x10, 0x1f ;  /* 0x0e001f000c0f7f89 */ /* 0x0002e800000e0000 */
[----:B------:R1:W4:Y:S02]  /*0b80*/  SHFL.BFLY PT, R14, R18, 0x10, 0x1f ;  /* 0x0e001f00120e7f89 */ /* 0x00032400000e0000 */
.L_x_913:
[----:B------:R-:W-:Y:S01]  /*0b90*/  ISETP.NE.AND P1, PT, R2, RZ, PT ;  /* 0x000000ff0200720c */ /* 0x000fe20003f25270 */
[----:B---3--:R-:W-:Y:S02]  /*0ba0*/  FADD.FTZ R15, R15, R12 ;  /* 0x0000000c0f0f7221 */ /* 0x008fe40000010000 */
[----:B--2---:R-:W-:Y:S02]  /*0bb0*/  FADD.FTZ R13, R13, R10 ;  /* 0x0000000a0d0d7221 */ /* 0x004fe40000010000 */
[----:B----4-:R-:W-:-:S08]  /*0bc0*/  FADD.FTZ R9, R14, R18 ;  /* 0x000000120e097221 */ /* 0x010fd00000010000 */
[----:B------:R-:W-:-:S04]  /*0bd0*/  @!P1 SHF.R.U32.HI R8, RZ, 0x3, R0 ;  /* 0x00000003ff089819 */ /* 0x000fc80000011600 */
[----:B------:R-:W-:-:S05]  /*0be0*/  @!P1 LOP3.LUT R8, R8, 0x1ffffffc, RZ, 0xc0, !PT ;  /* 0x1ffffffc08089812 */ /* 0x000fca00078ec0ff */
[----:B------:R2:W-:Y:S04]  /*0bf0*/  @!P1 STS [R8+0x3000], R15 ;  /* 0x0030000f08009388 */ /* 0x0005e80000000800 */
[----:B------:R2:W-:Y:S04]  /*0c00*/  @!P1 STS [R8+0x3080], R13 ;  /* 0x0030800d08009388 */ /* 0x0005e80000000800 */
[----:B------:R2:W-:Y:S02]  /*0c10*/  @!P1 STS [R8+0x3100], R9 ;  /* 0x0031000908009388 */ /* 0x0005e40000000800 */
.L_x_906:
[----:B0-2---:R-:W-:Y:S01]  /*0c20*/  SHF.L.U32 R8, R5, 0x1, RZ ;  /* 0x0000000105087819 */ /* 0x005fe200000006ff */
[----:B------:R-:W-:Y:S01]  /*0c30*/  WARPSYNC 0xffffffff ;  /* 0xffffffff00007948 */ /* 0x000fe20003800000 */
[----:B------:R-:W-:Y:S02]  /*0c40*/  BAR.SYNC.DEFER_BLOCKING 0x0 ;  /* 0x0000000000007b1d */ /* 0x000fe40000010000 */
[----:B------:R-:W-:-:S04]  /*0c50*/  ISETP.GE.U32.OR P1, PT, R8, c[0x0][0x168], P0 ;  /* 0x00005a0008007a0c */ /* 0x000fc80000726470 */
[----:B------:R-:W-:Y:S09]  /*0c60*/  BSSY B0, `(.L_x_909) ;  /* 0x0000011000007945 */ /* 0x000ff20003800000 */
[----:B------:R-:W-:Y:S05]  /*0c70*/  @P1 BRA `(.L_x_910) ;  /* 0x000000f000001947 */ /* 0x000fea0003800000 */
[----:B------:R-:W-:Y:S01]  /*0c80*/  SHF.L.U32 R8, R0, 0x3, RZ ;  /* 0x0000000300087819 */ /* 0x000fe200000006ff */
[----:B------:R-:W-:-:S03]  /*0c90*/  IMAD.MOV.U32 R16, RZ, RZ, 0x4 ;  /* 0x00000004ff107424 */ /* 0x000fc600078e00ff */
[----:B------:R-:W-:-:S05]  /*0ca0*/  LOP3.LUT R14, R8, 0xf8, RZ, 0xc0, !PT ;  /* 0x000000f8080e7812 */ /* 0x000fca00078ec0ff */
[----:B------:R-:W0:Y:S04]  /*0cb0*/  LDS.64 R8, [R14+0x3000] ;  /* 0x003000000e087984 */ /* 0x000e280000000a00 */
[----:B-1----:R-:W1:Y:S04]  /*0cc0*/  LDS.64 R10, [R14+0x3080] ;  /* 0x003080000e0a7984 */ /* 0x002e680000000a00 */
[----:B------:R-:W2:Y:S01]  /*0cd0*/  LDS.64 R12, [R14+0x3100] ;  /* 0x003100000e0c7984 */ /* 0x000ea20000000a00 */
[----:B0-----:R-:W-:Y:S01]  /*0ce0*/  F2FP.BF16.PACK_AB R15, R9, R8 ;  /* 0x00000008090f723e */ /* 0x001fe200000010ff */
[----:B------:R-:W-:Y:S01]  /*0cf0*/  IMAD.WIDE.U32 R8, R5, R16, c[0x0][0x268] ;  /* 0x00009a0005087625 */ /* 0x000fe200078e0010 */
[----:B-1----:R-:W-:-:S03]  /*0d00*/  F2FP.BF16.PACK_AB R17, R11, R10 ;  /* 0x0000000a0b11723e */ /* 0x002fc600000010ff */
[----:B------:R-:W-:Y:S01]  /*0d10*/  IMAD.WIDE.U32 R10, R5, R16, c[0x0][0x260] ;  /* 0x00009800050a7625 */ /* 0x000fe200078e0010 */
[----:B------:R0:W-:Y:S01]  /*0d20*/  STG.E [R8.64], R15 ;  /* 0x0000000f08007986 */ /* 0x0001e2000c101904 */
[----:B--2---:R-:W-:Y:S02]  /*0d30*/  F2FP.BF16.PACK_AB R19, R13, R12 ;  /* 0x0000000c0d13723e */ /* 0x004fe400000010ff */
[----:B------:R-:W-:Y:S01]  /*0d40*/  IMAD.WIDE.U32 R12, R5, R16, c[0x0][0x280] ;  /* 0x0000a000050c7625 */ /* 0x000fe200078e0010 */
[----:B------:R0:W-:Y:S04]  /*0d50*/  STG.E [R10.64], R17 ;  /* 0x000000110a007986 */ /* 0x0001e8000c101904 */
[----:B------:R0:W-:Y:S02]  /*0d60*/  STG.E [R12.64], R19 ;  /* 0x000000130c007986 */ /* 0x0001e4000c101904 */
.L_x_910:
[----:B------:R-:W-:Y:S05]  /*0d70*/  BSYNC B0 ;  /* 0x0000000000007941 */ /* 0x000fea0003800000 */
.L_x_909:
[C---:B------:R-:W-:Y:S02]  /*0d80*/  ISETP.GT.U32.AND P1, PT, R4.reuse, -0x1001, PT ;  /* 0xffffefff0400780c */ /* 0x040fe40003f24070 */
[----:B------:R-:W-:-:S02]  /*0d90*/  IADD3 R4, R4, 0x1000, RZ ;  /* 0x0000100004047810 */ /* 0x000fc40007ffe0ff */
[----:B------:R-:W-:-:S09]  /*0da0*/  IADD3 R5, R5, 0x800, RZ ;  /* 0x0000080005057810 */ /* 0x000fd20007ffe0ff */
[----:B01----:R-:W-:Y:S05]  /*0db0*/  @P1 BRA `(.L_x_911) ;  /* 0xfffff37000001947 */ /* 0x003fea000383ffff */
[----:B------:R-:W-:Y:S05]  /*0dc0*/  EXIT ;  /* 0x000000000000794d */ /* 0x000fea0003800000 */
.L_x_907:
[----:B------:R-:W-:Y:S01]  /*0dd0*/  HFMA2.MMA R17, -RZ, RZ, 0, 5.9604644775390625e-08 ;  /* 0x00000001ff117435 */ /* 0x000fe200000001ff */
[----:B---3--:R-:W-:Y:S01]  /*0de0*/  MOV R18, R10 ;  /* 0x0000000a00127202 */ /* 0x008fe20000000f00 */
[----:B------:R-:W-:Y:S01]  /*0df0*/  IMAD.MOV.U32 R14, RZ, RZ, 0x1f ;  /* 0x0000001fff0e7424 */ /* 0x000fe200078e00ff */
[----:B------:R-:W-:Y:S02]  /*0e00*/  MOV R19, 0xffffffff ;  /* 0xffffffff00137802 */ /* 0x000fe40000000f00 */
[----:B------:R-:W-:Y:S02]  /*0e10*/  MOV R8, 0xe30 ;  /* 0x00000e3000087802 */ /* 0x000fe40000000f00 */
[----:B012---:R-:W-:Y:S05]  /*0e20*/  CALL.REL.NOINC `($__internal_16_$__cuda_sm70_shflsync_bfly_p) ;  /* 0x0000059000007944 */ /* 0x007fea0003c00000 */
[----:B01----:R-:W-:Y:S05]  /*0e30*/  BRA `(.L_x_912) ;  /* 0xfffffba000007947 */ /* 0x003fea000383ffff */
.L_x_908:
[----:B------:R-:W-:Y:S01]  /*0e40*/  HFMA2.MMA R17, -RZ, RZ, 0, 1.1920928955078125e-07 ;  /* 0x00000002ff117435 */ /* 0x000fe200000001ff */
[----:B------:R-:W-:Y:S01]  /*0e50*/  IMAD.MOV.U32 R14, RZ, RZ, 0x1f ;  /* 0x0000001fff0e7424 */ /* 0x000fe200078e00ff */
[----:B------:R-:W-:Y:S02]  /*0e60*/  MOV R19, 0xffffffff ;  /* 0xffffffff00137802 */ /* 0x000fe40000000f00 */
[----:B------:R-:W-:Y:S02]  /*0e70*/  MOV R8, 0xe90 ;  /* 0x00000e9000087802 */ /* 0x000fe40000000f00 */
[----:B0123--:R-:W-:Y:S05]  /*0e80*/  CALL.REL.NOINC `($__internal_16_$__cuda_sm70_shflsync_bfly_p) ;  /* 0x0000053000007944 */ /* 0x00ffea0003c00000 */
[----:B0-----:R-:W-:Y:S01]  /*0e90*/  HFMA2.MMA R17, -RZ, RZ, 0, 2.384185791015625e-07 ;  /* 0x00000004ff117435 */ /* 0x001fe200000001ff */
[----:B-1----:R-:W-:Y:S01]  /*0ea0*/  FADD.FTZ R18, R18, R14 ;  /* 0x0000000e12127221 */ /* 0x002fe20000010000 */
[----:B------:R-:W-:Y:S01]  /*0eb0*/  MOV R19, 0xffffffff ;  /* 0xffffffff00137802 */ /* 0x000fe20000000f00 */
[----:B------:R-:W-:Y:S01]  /*0ec0*/  IMAD.MOV.U32 R14, RZ, RZ, 0x1f ;  /* 0x0000001fff0e7424 */ /* 0x000fe200078e00ff */
[----:B------:R-:W-:-:S02]  /*0ed0*/  MOV R8, 0xef0 ;  /* 0x00000ef000087802 */ /* 0x000fc40000000f00 */
[----:B------:R-:W-:Y:S05]  /*0ee0*/  CALL.REL.NOINC `($__internal_16_$__cuda_sm70_shflsync_bfly_p) ;  /* 0x000004d000007944 */ /* 0x000fea0003c00000 */
[----:B0-----:R-:W-:Y:S01]  /*0ef0*/  HFMA2.MMA R17, -RZ, RZ, 0, 4.76837158203125e-07 ;  /* 0x00000008ff117435 */ /* 0x001fe200000001ff */
[----:B-1----:R-:W-:Y:S01]  /*0f00*/  FADD.FTZ R18, R18, R14 ;  /* 0x0000000e12127221 */ /* 0x002fe20000010000 */
[----:B------:R-:W-:Y:S01]  /*0f10*/  MOV R19, 0xffffffff ;  /* 0xffffffff00137802 */ /* 0x000fe20000000f00 */
[----:B------:R-:W-:Y:S01]  /*0f20*/  IMAD.MOV.U32 R14, RZ, RZ, 0x1f ;  /* 0x0000001fff0e7424 */ /* 0x000fe200078e00ff */
[----:B------:R-:W-:-:S02]  /*0f30*/  MOV R8, 0xf50 ;  /* 0x00000f5000087802 */ /* 0x000fc40000000f00 */
[----:B------:R-:W-:Y:S05]  /*0f40*/  CALL.REL.NOINC `($__internal_16_$__cuda_sm70_shflsync_bfly_p) ;  /* 0x0000047000007944 */ /* 0x000fea0003c00000 */
[----:B-1----:R-:W-:Y:S01]  /*0f50*/  FADD.FTZ R10, R18, R14 ;  /* 0x0000000e120a7221 */ /* 0x002fe20000010000 */
[----:B0-----:R-:W-:Y:S01]  /*0f60*/  HFMA2.MMA R17, -RZ, RZ, 0, 9.5367431640625e-07 ;  /* 0x00000010ff117435 */ /* 0x001fe200000001ff */
[----:B------:R-:W-:Y:S01]  /*0f70*/  IMAD.MOV.U32 R14, RZ, RZ, 0x1f ;  /* 0x0000001fff0e7424 */ /* 0x000fe200078e00ff */
[----:B------:R-:W-:-:S02]  /*0f80*/  MOV R19, 0xffffffff ;  /* 0xffffffff00137802 */ /* 0x000fc40000000f00 */
[----:B------:R-:W-:Y:S02]  /*0f90*/  MOV R18, R10 ;  /* 0x0000000a00127202 */ /* 0x000fe40000000f00 */
[----:B------:R-:W-:Y:S02]  /*0fa0*/  MOV R8, 0xfc0 ;  /* 0x00000fc000087802 */ /* 0x000fe40000000f00 */
[----:B------:R-:W-:Y:S05]  /*0fb0*/  CALL.REL.NOINC `($__internal_16_$__cuda_sm70_shflsync_bfly_p) ;  /* 0x0000040000007944 */ /* 0x000fea0003c00000 */
[----:B0-----:R-:W-:Y:S01]  /*0fc0*/  HFMA2.MMA R17, -RZ, RZ, 0, 5.9604644775390625e-08 ;  /* 0x00000001ff117435 */ /* 0x001fe200000001ff */
[----:B-1----:R-:W-:Y:S01]  /*0fd0*/  IMAD.MOV.U32 R13, RZ, RZ, R14 ;  /* 0x000000ffff0d7224 */ /* 0x002fe200078e000e */
[----:B------:R-:W-:Y:S01]  /*0fe0*/  MOV R18, R15 ;  /* 0x0000000f00127202 */ /* 0x000fe20000000f00 */
[----:B------:R-:W-:Y:S01]  /*0ff0*/  IMAD.MOV.U32 R14, RZ, RZ, 0x1f ;  /* 0x0000001fff0e7424 */ /* 0x000fe200078e00ff */
[----:B------:R-:W-:Y:S02]  /*1000*/  MOV R19, 0xffffffff ;  /* 0xffffffff00137802 */ /* 0x000fe40000000f00 */
[----:B------:R-:W-:Y:S02]  /*1010*/  MOV R8, 0x1030 ;  /* 0x0000103000087802 */ /* 0x000fe40000000f00 */
[----:B------:R-:W-:Y:S05]  /*1020*/  CALL.REL.NOINC `($__internal_16_$__cuda_sm70_shflsync_bfly_p) ;  /* 0x0000039000007944 */ /* 0x000fea0003c00000 */
[----:B0-----:R-:W-:Y:S01]  /*1030*/  HFMA2.MMA R17, -RZ, RZ, 0, 1.1920928955078125e-07 ;  /* 0x00000002ff117435 */ /* 0x001fe200000001ff */
[----:B-1----:R-:W-:Y:S01]  /*1040*/  FADD.FTZ R18, R15, R14 ;  /* 0x0000000e0f127221 */ /* 0x002fe20000010000 */
[----:B------:R-:W-:Y:S01]  /*1050*/  MOV R19, 0xffffffff ;  /* 0xffffffff00137802 */ /* 0x000fe20000000f00 */
[----:B------:R-:W-:Y:S01]  /*1060*/  IMAD.MOV.U32 R14, RZ, RZ, 0x1f ;  /* 0x0000001fff0e7424 */ /* 0x000fe200078e00ff */
[----:B------:R-:W-:-:S02]  /*1070*/  MOV R8, 0x1090 ;  /* 0x0000109000087802 */ /* 0x000fc40000000f00 */
[----:B------:R-:W-:Y:S05]  /*1080*/  CALL.REL.NOINC `($__internal_16_$__cuda_sm70_shflsync_bfly_p) ;  /* 0x0000033000007944 */ /* 0x000fea0003c00000 */
        /* <DEDUP_REMOVED lines=35> */
[----:B------:R-:W-:Y:S01]  /*12c0*/  IMAD.MOV.U32 R19, RZ, RZ, -0x1 ;  /* 0xffffffffff137424 */ /* 0x000fe200078e00ff */
[----:B------:R-:W-:-:S02]  /*12d0*/  MOV R8, 0x12f0 ;  /* 0x000012f000087802 */ /* 0x000fc40000000f00 */
[----:B------:R-:W-:Y:S05]  /*12e0*/  CALL.REL.NOINC `($__internal_16_$__cuda_sm70_shflsync_bfly_p) ;  /* 0x000000d000007944 */ /* 0x000fea0003c00000 */
[----:B0-----:R-:W-:Y:S01]  /*12f0*/  HFMA2.MMA R17, -RZ, RZ, 0, 4.76837158203125e-07 ;  /* 0x00000008ff117435 */ /* 0x001fe200000001ff */
[----:B-1----:R-:W-:Y:S01]  /*1300*/  FADD.FTZ R18, R18, R14 ;  /* 0x0000000e12127221 */ /* 0x002fe20000010000 */
[----:B------:R-:W-:-:S02]  /*1310*/  MOV R14, 0x1f ;  /* 0x0000001f000e7802 */ /* 0x000fc40000000f00 */
[----:B------:R-:W-:Y:S02]  /*1320*/  MOV R19, 0xffffffff ;  /* 0xffffffff00137802 */ /* 0x000fe40000000f00 */
[----:B------:R-:W-:Y:S02]  /*1330*/  MOV R8, 0x1350 ;  /* 0x0000135000087802 */ /* 0x000fe40000000f00 */
[----:B------:R-:W-:Y:S05]  /*1340*/  CALL.REL.NOINC `($__internal_16_$__cuda_sm70_shflsync_bfly_p) ;  /* 0x0000007000007944 */ /* 0x000fea0003c00000 */
[----:B01----:R-:W-:Y:S01]  /*1350*/  FADD.FTZ R18, R18, R14 ;  /* 0x0000000e12127221 */ /* 0x003fe20000010000 */
[----:B------:R-:W-:Y:S01]  /*1360*/  HFMA2.MMA R14, -RZ, RZ, 0, 1.847743988037109375e-06 ;  /* 0x0000001fff0e7435 */ /* 0x000fe200000001ff */
[----:B------:R-:W-:Y:S01]  /*1370*/  IMAD.MOV.U32 R17, RZ, RZ, 0x10 ;  /* 0x00000010ff117424 */ /* 0x000fe200078e00ff */
[----:B------:R-:W-:Y:S02]  /*1380*/  MOV R19, 0xffffffff ;  /* 0xffffffff00137802 */ /* 0x000fe40000000f00 */
[----:B------:R-:W-:Y:S02]  /*1390*/  MOV R8, 0x13b0 ;  /* 0x000013b000087802 */ /* 0x000fe40000000f00 */
[----:B------:R-:W-:Y:S05]  /*13a0*/  CALL.REL.NOINC `($__internal_16_$__cuda_sm70_shflsync_bfly_p) ;  /* 0x0000001000007944 */ /* 0x000fea0003c00000 */
[----:B01----:R-:W-:Y:S05]  /*13b0*/  BRA `(.L_x_913) ;  /* 0xfffff7d000007947 */ /* 0x003fea000383ffff */
        .weak           $__internal_16_$__cuda_sm70_shflsync_bfly_p
        .type           $__internal_16_$__cuda_sm70_shflsync_bfly_p,@function
        .size           $__internal_16_$__cuda_sm70_shflsync_bfly_p,(.L_x_11750 - $__internal_16_$__cuda_sm70_shflsync_bfly_p)
$__internal_16_$__cuda_sm70_shflsync_bfly_p:
[----:B------:R-:W-:Y:S01]  /*13c0*/  HFMA2.MMA R9, -RZ, RZ, 0, 0 ;  /* 0x00000000ff097435 */ /* 0x000fe200000001ff */
[----:B------:R-:W-:Y:S04]  /*13d0*/  WARPSYNC R19 ;  /* 0x0000001300007348 */ /* 0x000fe80003800000 */
[----:B------:R0:W1:Y:S01]  /*13e0*/  SHFL.BFLY PT, R14, R18, R17, R14 ;  /* 0x0c000011120e7389 */ /* 0x00006200000e000e */
[----:B------:R-:W-:Y:S05]  /*13f0*/  RET.REL.NODEC R8 `(_ZN10layer_norm22ln_bwd_finalize_kernelINS_22Kernel_traits_finalizeILj4096E13__nv_bfloat16S2_S2_S2_fjLb1ELj1024ELj4ENS_18Kernel_traits_baseILj4096ES2_S2_S2_S2_fjLj1024EEEEELb1ELb0EEEvNS_9BwdParamsE) ;  /* 0xffffec0008007950 */ /* 0x000fea0003c3ffff */
.L_x_914:
        /* <DEDUP_REMOVED lines=16> */
.L_x_11750:


//--------------------- .text._ZN10layer_norm13ln_bwd_kernelINS_13Kernel_traitsI13__nv_bfloat16S2_S2_S2_fjLj4096ELj1ELj1ELj4ELj16ENS_18Kernel_traits_baseILj4096ES2_S2_S2_S2_fjLj128EEEEELb1ELb1ELb1ELb0EEEvNS_9BwdParamsE --------------------------
	.section	.text._ZN10layer_norm13ln_bwd_kernelINS_13Kernel_traitsI13__nv_bfloat16S2_S2_S2_fjLj4096ELj1ELj1ELj4ELj16ENS_18Kernel_traits_baseILj4096ES2_S2_S2_S2_fjLj128EEEEELb1ELb1ELb1ELb0EEEvNS_9BwdParamsE,"ax",@progbits
	.sectioninfo	@"SHI_REGISTERS=255"
	.align	128
        .global         _ZN10layer_norm13ln_bwd_kernelINS_13Kernel_traitsI13__nv_bfloat16S2_S2_S2_fjLj4096ELj1ELj1ELj4ELj16ENS_18Kernel_traits_baseILj4096ES2_S2_S2_S2_fjLj128EEEEELb1ELb1ELb1ELb0EEEvNS_9BwdParamsE
        .type           _ZN10layer_norm13ln_bwd_kernelINS_13Kernel_traitsI13__nv_bfloat16S2_S2_S2_fjLj4096ELj1ELj1ELj4ELj16ENS_18Kernel_traits_baseILj4096ES2_S2_S2_S2_fjLj128EEEEELb1ELb1ELb1ELb0EEEvNS_9BwdParamsE,@function
        .size           _ZN10layer_norm13ln_bwd_kernelINS_13Kernel_traitsI13__nv_bfloat16S2_S2_S2_fjLj4096ELj1ELj1ELj4ELj16ENS_18Kernel_traits_baseILj4096ES2_S2_S2_S2_fjLj128EEEEELb1ELb1ELb1ELb0EEEvNS_9BwdParamsE,(.L_x_11751 - _ZN10layer_norm13ln_bwd_kernelINS_13Kernel_traitsI13__nv_bfloat16S2_S2_S2_fjLj4096ELj1ELj1ELj4ELj16ENS_18Kernel_traits_baseILj4096ES2_S2_S2_S2_fjLj128EEEEELb1ELb1ELb1ELb0EEEvNS_9BwdParamsE)
        .other          _ZN10layer_norm13ln_bwd_kernelINS_13Kernel_traitsI13__nv_bfloat16S2_S2_S2_fjLj4096ELj1ELj1ELj4ELj16ENS_18Kernel_traits_baseILj4096ES2_S2_S2_S2_fjLj128EEEEELb1ELb1ELb1ELb0EEEvNS_9BwdParamsE,@"STO_CUDA_ENTRY STV_DEFAULT"
_ZN10layer_norm13ln_bwd_kernelINS_13Kernel_traitsI13__nv_bfloat16S2_S2_S2_fjLj4096ELj1ELj1ELj4ELj16ENS_18Kernel_traits_baseILj4096ES2_S2_S2_S2_fjLj128EEEEELb1ELb1ELb1ELb0EEEvNS_9BwdParamsE:
.text._ZN10layer_norm13ln_bwd_kernelINS_13Kernel_traitsI13__nv_bfloat16S2_S2_S2_fjLj4096ELj1ELj1ELj4ELj16ENS_18Kernel_traits_baseILj4096ES2_S2_S2_S2_fjLj128EEEEELb1ELb1ELb1ELb0EEEvNS_9BwdParamsE:
        /* <DEDUP_REMOVED lines=20> */
[----:B------:R1:W5:Y:S01]  /*0140*/  @P3 LDG.E.128 R60, [R32.64] ;  /* 0x00000004203c3981 */ /* 0x000362000c1e1d00 */
[----:B------:R-:W-:Y:S02]  /*0150*/  @P3 LOP3.LUT R46, R46, 0x80, RZ, 0xfc, !PT ;  /* 0x000000802e2e3812 */ /* 0x000fe400078efcff */
[----:B------:R-:W-:Y:S01]  /*0160*/  @P2 IMAD.MOV.U32 R47, RZ, RZ, 0x10 ;  /* 0x00000010ff2f2424 */ /* 0x000fe200078e00ff */
[----:B------:R1:W5:Y:S02]  /*0170*/  @P3 LDG.E.128 R16, [R34.64] ;  /* 0x0000000422103981 */ /* 0x000364000c1e1d00 */
[----:B------:R-:W-:-:S04]  /*0180*/  @P0 IMAD.WIDE.U32 R38, R46, R43, c[0x0][0x1b0] ;  /* 0x00006c002e260625 */ /* 0x000fc800078e002b */
[C---:B------:R-:W-:Y:S01]  /*0190*/  @P0 IMAD.WIDE.U32 R42, R46.reuse, R43, c[0x0][0x1c8] ;  /* 0x000072002e2a0625 */ /* 0x040fe200078e002b */
[----:B------:R-:W-:Y:S01]  /*01a0*/  @P0 IADD3 R46, R46, 0x80, RZ ;  /* 0x000000802e2e0810 */ /* 0x000fe20007ffe0ff */
[----:B------:R2:W5:Y:S04]  /*01b0*/  @P0 LDG.E.128 R28, [R38.64] ;  /* 0x00000004261c0981 */ /* 0x000568000c1e1d00 */
[-C--:B------:R-:W-:Y:S01]  /*01c0*/  @P1 IMAD.WIDE.U32 R48, R46, R51.reuse, c[0x0][0x1b0] ;  /* 0x00006c002e301625 */ /* 0x080fe200078e0033 */
[----:B0-----:R-:W-:Y:S01]  /*01d0*/  LEA.HI R0, R2, UR6, RZ, 0x19 ;  /* 0x0000000602007c11 */ /* 0x001fe2000f8fc8ff */
        /* <DEDUP_REMOVED lines=11> */
[----:B--2---:R-:W-:Y:S01]  /*0290*/  CS2R R38, SRZ ;  /* 0x0000000000267805 */ /* 0x004fe2000001ff00 */
[----:B------:R-:W-:Y:S01]  /*02a0*/  CS2R R40, SRZ ;  /* 0x0000000000287805 */ /* 0x000fe2000001ff00 */
[----:B0-----:R-:W-:Y:S01]  /*02b0*/  CS2R R42, SRZ ;  /* 0x00000000002a7805 */ /* 0x001fe2000001ff00 */
[----:B-1----:R-:W-:Y:S01]  /*02c0*/  CS2R R44, SRZ ;  /* 0x00000000002c7805 */ /* 0x002fe2000001ff00 */
[----:B---3--:R-:W-:Y:S01]  /*02d0*/  CS2R R48, SRZ ;  /* 0x0000000000307805 */ /* 0x008fe2000001ff00 */
[----:B----4-:R-:W-:Y:S01]  /*02e0*/  CS2R R50, SRZ ;  /* 0x0000000000327805 */ /* 0x010fe2000001ff00 */
        /* <DEDUP_REMOVED lines=42> */
[--C-:B-----5:R-:W-:Y:S01]  /*0590*/  PRMT R2, RZ, 0x5410, R60.reuse ;  /* 0x00005410ff027816 */ /* 0x120fe2000000003c */
[----:B------:R-:W0:Y:S01]  /*05a0*/  LDC.U8 R219, c[0x0][0x1f0] ;  /* 0x00007c00ffdb7b82 */ /* 0x000e220000000000 */
[----:B------:R-:W-:Y:S01]  /*05b0*/  PRMT R32, RZ, 0x7610, R60 ;  /* 0x00007610ff207816 */ /* 0x000fe2000000003c */
[----:B------:R-:W-:Y:S01]  /*05c0*/  HFMA2.MMA R218, -RZ, RZ, 0, 5.9604644775390625e-08 ;  /* 0x00000001ffda7435 */ /* 0x000fe200000001ff */
[----:B------:R-:W-:Y:S01]  /*05d0*/  PRMT R33, RZ, 0x5410, R61 ;  /* 0x00005410ff217816 */ /* 0x000fe2000000003d */
[----:B------:R1:W-:Y:S01]  /*05e0*/  STL [R1+0x78], R2 ;  /* 0x0000780201007387 */ /* 0x0003e20000100800 */
[----:B------:R-:W-:Y:S01]  /*05f0*/  PRMT R252, RZ, 0x7610, R23 ;  /* 0x00007610fffc7816 */ /* 0x000fe20000000017 */
[----:B------:R-:W-:Y:S01]  /*0600*/  IMAD.MOV.U32 R37, RZ, RZ, RZ ;  /* 0x000000ffff257224 */ /* 0x000fe200078e00ff */
[--C-:B------:R-:W-:Y:S01]  /*0610*/  PRMT R251, RZ, 0x5410, R16.reuse ;  /* 0x00005410fffb7816 */ /* 0x100fe20000000010 */
[----:B------:R2:W-:Y:S01]  /*0620*/  STL [R1+0x74], R32 ;  /* 0x0000742001007387 */ /* 0x0005e20000100800 */
[----:B------:R-:W-:-:S02]  /*0630*/  PRMT R250, RZ, 0x7610, R16 ;  /* 0x00007610fffa7816 */ /* 0x000fc40000000010 */
[--C-:B------:R-:W-:Y:S01]  /*0640*/  PRMT R249, RZ, 0x5410, R17.reuse ;  /* 0x00005410fff97816 */ /* 0x100fe20000000011 */
[----:B------:R3:W-:Y:S01]  /*0650*/  STL [R1+0x70], R33 ;  /* 0x0000702101007387 */ /* 0x0007e20000100800 */
[----:B------:R-:W-:Y:S02]  /*0660*/  PRMT R248, RZ, 0x7610, R17 ;  /* 0x00007610fff87816 */ /* 0x000fe40000000011 */
[----:B-1----:R-:W-:Y:S02]  /*0670*/  PRMT R2, RZ, 0x7610, R61 ;  /* 0x00007610ff027816 */ /* 0x002fe4000000003d */
[----:B------:R-:W-:Y:S02]  /*0680*/  PRMT R247, RZ, 0x5410, R18 ;  /* 0x00005410fff77816 */ /* 0x000fe40000000012 */
        /* <DEDUP_REMOVED lines=8> */
[--C-:B------:R-:W-:Y:S02]  /*0710*/  PRMT R243, RZ, 0x5410, R12.reuse ;  /* 0x00005410fff37816 */ /* 0x100fe4000000000c */
[----:B-1----:R-:W-:Y:S02]  /*0720*/  PRMT R2, RZ, 0x5410, R63 ;  /* 0x00005410ff027816 */ /* 0x002fe4000000003f */
[----:B------:R-:W-:-:S02]  /*0730*/  PRMT R242, RZ, 0x7610, R12 ;  /* 0x00007610fff27816 */ /* 0x000fc4000000000c */
[----:B--2---:R-:W-:Y:S01]  /*0740*/  PRMT R32, RZ, 0x7610, R63 ;  /* 0x00007610ff207816 */ /* 0x004fe2000000003f */
[----:B------:R1:W-:Y:S01]  /*0750*/  STL [R1+0x60], R2 ;  /* 0x0000600201007387 */ /* 0x0003e20000100800 */
[--C-:B------:R-:W-:Y:S02]  /*0760*/  PRMT R241, RZ, 0x5410, R13.reuse ;  /* 0x00005410fff17816 */ /* 0x100fe4000000000d */
        /* <DEDUP_REMOVED lines=9> */
[----:B------:R1:W-:Y:S01]  /*0800*/  STL [R1+0x54], R2 ;  /* 0x0000540201007387 */ /* 0x0003e20000100800 */
[----:B------:R-:W-:Y:S02]  /*0810*/  PRMT R29, RZ, 0x7610, R30 ;  /* 0x00007610ff1d7816 */ /* 0x000fe4000000001e */
[--C-:B------:R-:W-:Y:S01]  /*0820*/  PRMT R237, RZ, 0x5410, R15.reuse ;  /* 0x00005410ffed7816 */ /* 0x100fe2000000000f */
[----:B------:R-:W-:Y:S01]  /*0830*/  STL [R1+0x50], R32 ;  /* 0x0000502001007387 */ /* 0x000fe20000100800 */
[----:B------:R-:W-:-:S02]  /*0840*/  PRMT R236, RZ, 0x7610, R15 ;  /* 0x00007610ffec7816 */ /* 0x000fc4000000000f */
[--C-:B------:R-:W-:Y:S01]  /*0850*/  PRMT R235, RZ, 0x5410, R8.reuse ;  /* 0x00005410ffeb7816 */ /* 0x100fe20000000008 */
[----:B------:R2:W-:Y:S01]  /*0860*/  STL [R1+0x4c], R28 ;  /* 0x00004c1c01007387 */ /* 0x0005e20000100800 */
[----:B------:R-:W-:Y:S02]  /*0870*/  PRMT R234, RZ, 0x7610, R8 ;  /* 0x00007610ffea7816 */ /* 0x000fe40000000008 */
[----:B-1----:R-:W-:Y:S02]  /*0880*/  PRMT R2, RZ, 0x5410, R30 ;  /* 0x00005410ff027816 */ /* 0x002fe4000000001e */
[--C-:B------:R-:W-:Y:S02]  /*0890*/  PRMT R233, RZ, 0x5410, R9.reuse ;  /* 0x00005410ffe97816 */ /* 0x100fe40000000009 */
[----:B------:R-:W-:Y:S01]  /*08a0*/  PRMT R232, RZ, 0x7610, R9 ;  /* 0x00007610ffe87816 */ /* 0x000fe20000000009 */
        /* <DEDUP_REMOVED lines=14> */
[----:B------:R-:W-:Y:S01]  /*0990*/  STL [R1+0x38], R29 ;  /* 0x0000381d01007387 */ /* 0x000fe20000100800 */
[----:B------:R-:W-:Y:S02]  /*09a0*/  PRMT R24, RZ, 0x7610, R25 ;  /* 0x00007610ff187816 */ /* 0x000fe40000000019 */
[--C-:B------:R-:W-:Y:S01]  /*09b0*/  PRMT R225, RZ, 0x5410, R5.reuse ;  /* 0x00005410ffe17816 */ /* 0x100fe20000000005 */
[----:B------:R-:W-:Y:S01]  /*09c0*/  STL [R1+0x34], R28 ;  /* 0x0000341c01007387 */ /* 0x000fe20000100800 */
[----:B------:R-:W-:-:S02]  /*09d0*/  PRMT R224, RZ, 0x7610, R5 ;  /* 0x00007610ffe07816 */ /* 0x000fc40000000005 */
[----:B-1----:R-:W-:Y:S02]  /*09e0*/  PRMT R2, RZ, 0x5410, R25 ;  /* 0x00005410ff027816 */ /* 0x002fe40000000019 */
[----:B------:R-:W-:Y:S02]  /*09f0*/  PRMT R25, RZ, 0x5410, R26 ;  /* 0x00005410ff197816 */ /* 0x000fe4000000001a */
[--C-:B------:R-:W-:Y:S01]  /*0a00*/  PRMT R223, RZ, 0x5410, R6.reuse ;  /* 0x00005410ffdf7816 */ /* 0x100fe20000000006 */
[----:B------:R1:W-:Y:S01]  /*0a10*/  STL [R1+0x30], R2 ;  /* 0x0000300201007387 */ /* 0x0003e20000100800 */
[----:B------:R-:W-:Y:S02]  /*0a20*/  PRMT R222, RZ, 0x7610, R6 ;  /* 0x00007610ffde7816 */ /* 0x000fe40000000006 */
[--C-:B------:R-:W-:Y:S01]  /*0a30*/  PRMT R221, RZ, 0x5410, R7.reuse ;  /* 0x00005410ffdd7816 */ /* 0x100fe20000000007 */
[----:B------:R2:W-:Y:S01]  /*0a40*/  STL [R1+0x2c], R24 ;  /* 0x00002c1801007387 */ /* 0x0005e20000100800 */
[----:B------:R-:W-:-:S03]  /*0a50*/  PRMT R220, RZ, 0x7610, R7 ;  /* 0x00007610ffdc7816 */ /* 0x000fc60000000007 */
[----:B------:R3:W-:Y:S01]  /*0a60*/  STL [R1+0x28], R25 ;  /* 0x0000281901007387 */ /* 0x0007e20000100800 */
[----:B-1----:R-:W-:Y:S02]  /*0a70*/  PRMT R2, RZ, 0x7610, R26 ;  /* 0x00007610ff027816 */ /* 0x002fe4000000001a */
[----:B--2---:R-:W-:-:S03]  /*0a80*/  PRMT R24, RZ, 0x5410, R27 ;  /* 0x00005410ff187816 */ /* 0x004fc6000000001b */
[----:B------:R1:W-:Y:S01]  /*0a90*/  STL [R1+0x24], R2 ;  /* 0x0000240201007387 */ /* 0x0003e20000100800 */
[----:B---3--:R-:W-:-:S03]  /*0aa0*/  PRMT R25, RZ, 0x7610, R27 ;  /* 0x00007610ff197816 */ /* 0x008fc6000000001b */
[----:B------:R2:W-:Y:S04]  /*0ab0*/  STL [R1+0x20], R24 ;  /* 0x0000201801007387 */ /* 0x0005e80000100800 */
[----:B------:R-:W-:Y:S01]  /*0ac0*/  STL [R1+0x1c], R25 ;  /* 0x00001c1901007387 */ /* 0x000fe20000100800 */
[--C-:B-1----:R-:W-:Y:S02]  /*0ad0*/  PRMT R2, RZ, 0x5410, R20.reuse ;  /* 0x00005410ff027816 */ /* 0x102fe40000000014 */
[----:B--2---:R-:W-:-:S03]  /*0ae0*/  PRMT R24, RZ, 0x7610, R20 ;  /* 0x00007610ff187816 */ /* 0x004fc60000000014 */
[----:B------:R1:W-:Y:S01]  /*0af0*/  STL [R1+0x18], R2 ;  /* 0x0000180201007387 */ /* 0x0003e20000100800 */
[----:B------:R-:W-:-:S03]  /*0b00*/  PRMT R20, RZ, 0x5410, R21 ;  /* 0x00005410ff147816 */ /* 0x000fc60000000015 */
[----:B------:R-:W-:Y:S04]  /*0b10*/  STL [R1+0x14], R24 ;  /* 0x0000141801007387 */ /* 0x000fe80000100800 */
[----:B------:R2:W-:Y:S01]  /*0b20*/  STL [R1+0x10], R20 ;  /* 0x0000101401007387 */ /* 0x0005e20000100800 */
[----:B-1----:R-:W-:Y:S02]  /*0b30*/  PRMT R2, RZ, 0x7610, R21 ;  /* 0x00007610ff027816 */ /* 0x002fe40000000015 */
[----:B------:R-:W-:-:S03]  /*0b40*/  PRMT R21, RZ, 0x5410, R22 ;  /* 0x00005410ff157816 */ /* 0x000fc60000000016 */
[----:B------:R1:W-:Y:S01]  /*0b50*/  STL [R1+0xc], R2 ;  /* 0x00000c0201007387 */ /* 0x0003e20000100800 */
[----:B--2---:R-:W-:-:S03]  /*0b60*/  PRMT R20, RZ, 0x7610, R22 ;  /* 0x00007610ff147816 */ /* 0x004fc60000000016 */
[----:B------:R2:W-:Y:S04]  /*0b70*/  STL [R1+0x8], R21 ;  /* 0x0000081501007387 */ /* 0x0005e80000100800 */
[----:B------:R2:W-:Y:S01]  /*0b80*/  STL [R1+0x4], R20 ;  /* 0x0000041401007387 */ /* 0x0005e20000100800 */
[----:B-1----:R-:W-:-:S05]  /*0b90*/  PRMT R2, RZ, 0x5410, R23 ;  /* 0x00005410ff027816 */ /* 0x002fca0000000017 */
[----:B0-----:R2:W-:Y:S02]  /*0ba0*/  STL [R1], R2 ;  /* 0x0000000201007387 */ /* 0x0015e40000100800 */
.L_x_1109:
[----:B------:R-:W-:-:S05]  /*0bb0*/  MOV R160, 0x4 ;  /* 0x0000000400a07802 */ /* 0x000fca0000000f00 */
[----:B------:R-:W-:-:S05]  /*0bc0*/  IMAD.WIDE R156, R0, R160, c[0x0][0x1d8] ;  /* 0x00007600009c7625 */ /* 0x000fca00078e02a0 */
[----:B------:R0:W3:Y:S04]  /*0bd0*/  LDG.E R158, [R156.64] ;  /* 0x000000049c9e7981 */ /* 0x0000e8000c1e1900 */
[----:B------:R-:W1:Y:S01]  /*0be0*/  S2R R159, SR_TID.X ;  /* 0x00000000009f7919 */ /* 0x000e620000002100 */
[----:B0-----:R-:W-:-:S05]  /*0bf0*/  IMAD.WIDE R156, R0, R160, c[0x0][0x1a8] ;  /* 0x00006a00009c7625 */ /* 0x001fca00078e02a0 */
[----:B--2---:R0:W5:Y:S01]  /*0c00*/  LDG.E R2, [R156.64] ;  /* 0x000000049c027981 */ /* 0x004162000c1e1900 */
        /* <DEDUP_REMOVED lines=10> */
[----:B---3--:R-:W-:-:S13]  /*0cb0*/  ISETP.GT.AND P2, PT, R158, RZ, PT ;  /* 0x000000ff9e00720c */ /* 0x008fda0003f44270 */
[----:B------:R-:W-:Y:S05]  /*0cc0*/  @P2 BRA `(.L_x_917) ;  /* 0x0000038000002947 */ /* 0x000fea0003800000 */
[----:B-----5:R-:W-:Y:S01]  /*0cd0*/  ISETP.GE.AND P3, PT, R205, 0x1, PT ;  /* 0x00000001cd00780c */ /* 0x020fe20003f66270 */
[----:B------:R-:W-:Y:S01]  /*0ce0*/  BSSY B1, `(.L_x_918) ;  /* 0x0000012000017945 */ /* 0x000fe20003800000 */
[----:B------:R-:W-:Y:S02]  /*0cf0*/  LOP3.LUT P4, RZ, R3, 0xffffff80, RZ, 0xc0, !PT ;  /* 0xffffff8003ff7812 */ /* 0x000fe4000788c0ff */
[----:B------:R-:W-:-:S09]  /*0d00*/  MOV R158, RZ ;  /* 0x000000ff009e7202 */ /* 0x000fd20000000f00 */
[----:B------:R-:W-:-:S05]  /*0d10*/  @P3 IADD3 R156, R205, -0x1, RZ ;  /* 0xffffffffcd9c3810 */ /* 0x000fca0007ffe0ff */
[----:B------:R-:W-:-:S05]  /*0d20*/  @P3 IMAD R156, R156, c[0x0][0x168], RZ ;  /* 0x00005a009c9c3a24 */ /* 0x000fca00078e02ff */
[----:B------:R-:W-:-:S04]  /*0d30*/  @P3 SHF.R.S32.HI R157, RZ, 0x1f, R156 ;  /* 0x0000001fff9d3819 */ /* 0x000fc8000001149c */
[----:B------:R-:W-:-:S04]  /*0d40*/  @P3 LEA.HI R157, R157, R156, RZ, 0x3 ;  /* 0x0000009c9d9d3211 */ /* 0x000fc800078f18ff */
[----:B------:R-:W-:Y:S01]  /*0d50*/  @P3 LEA.HI.SX32 R158, R157, R159, 0x1d ;  /* 0x0000009f9d9e3211 */ /* 0x000fe200078feaff */
[----:B------:R-:W-:Y:S01]  /*0d60*/  IMAD.MOV.U32 R159, RZ, RZ, R4 ;  /* 0x000000ffff9f7224 */ /* 0x000fe200078e0004 */
[----:B------:R-:W-:Y:S05]  /*0d70*/  @!P4 BRA `(.L_x_919) ;  /* 0x000000800000c947 */ /* 0x000fea0003800000 */
[----:B------:R-:W-:Y:S01]  /*0d80*/  ISETP.NE.U32.AND P3, PT, RZ, c[0x0][0x218], PT ;  /* 0x00008600ff007a0c */ /* 0x000fe20003f65070 */
[----:B------:R-:W-:-:S03]  /*0d90*/  HFMA2.MMA R176, -RZ, RZ, 0, 4.76837158203125e-07 ;  /* 0x00000008ffb07435 */ /* 0x000fc600000001ff */
[----:B------:R-:W-:-:S07]  /*0da0*/  ISETP.NE.AND.EX P3, PT, RZ, c[0x0][0x21c], PT, P3 ;  /* 0x00008700ff007a0c */ /* 0x000fce0003f65330 */
[----:B------:R-:W-:-:S06]  /*0db0*/  IMAD.WIDE.U32 R176, R158, R176, c[0x0][0x190] ;  /* 0x000064009eb07625 */ /* 0x000fcc00078e00b0 */
[----:B------:R0:W5:Y:S04]  /*0dc0*/  @P3 LDG.E.128 R128, [R194.64] ;  /* 0x00000004c2803981 */ /* 0x000168000c1e1d00 */
[----:B------:R-:W5:Y:S01]  /*0dd0*/  LDG.E.64 R176, [R176.64] ;  /* 0x00000004b0b07981 */ /* 0x000f62000c1e1b00 */
[----:B------:R-:W-:Y:S02]  /*0de0*/  IADD3 R158, R158, 0x80, RZ ;  /* 0x000000809e9e7810 */ /* 0x000fe40007ffe0ff */
[----:B------:R-:W-:Y:S02]  /*0df0*/  IADD3 R159, R4, 0x80, RZ ;  /* 0x00000080049f7810 */ /* 0x000fe40007ffe0ff */
.L_x_919:
[----:B------:R-:W-:Y:S05]  /*0e00*/  BSYNC B1 ;  /* 0x0000000000017941 */ /* 0x000fea0003800000 */
.L_x_918:
[----:B------:R-:W-:Y:S01]  /*0e10*/  BSSY B1, `(.L_x_920) ;  /* 0x000000b000017945 */ /* 0x000fe20003800000 */
[----:B------:R-:W-:Y:S05]  /*0e20*/  @!P0 BRA `(.L_x_921) ;  /* 0x0000009000008947 */ /* 0x000fea0003800000 */
[----:B------:R-:W-:-:S04]  /*0e30*/  ISETP.NE.U32.AND P3, PT, RZ, c[0x0][0x218], PT ;  /* 0x00008600ff007a0c */ /* 0x000fc80003f65070 */
[----:B------:R-:W-:Y:S01]  /*0e40*/  ISETP.NE.AND.EX P3, PT, RZ, c[0x0][0x21c], PT, P3 ;  /* 0x00008700ff007a0c */ /* 0x000fe20003f65330 */
[----:B------:R-:W-:-:S04]  /*0e50*/  IMAD.MOV.U32 R174, RZ, RZ, 0x8 ;  /* 0x00000008ffae7424 */ /* 0x000fc800078e00ff */
[----:B------:R-:W-:-:S06]  /*0e60*/  IMAD.WIDE.U32 R174, R158, R174, c[0x0][0x190] ;  /* 0x000064009eae7625 */ /* 0x000fcc00078e00ae */
[----:B------:R-:W5:Y:S02]  /*0e70*/  LDG.E.64 R174, [R174.64] ;  /* 0x00000004aeae7981 */ /* 0x000f64000c1e1b00 */
[----:B------:R-:W-:-:S05]  /*0e80*/  @P3 IMAD.WIDE.U32 R156, R159, R161, c[0x0][0x218] ;  /* 0x000086009f9c3625 */ /* 0x000fca00078e00a1 */
[----:B------:R1:W5:Y:S01]  /*0e90*/  @P3 LDG.E.128 R132, [R156.64] ;  /* 0x000000049c843981 */ /* 0x000362000c1e1d00 */
[----:B------:R-:W-:Y:S02]  /*0ea0*/  IADD3 R158, R158, 0x80, RZ ;  /* 0x000000809e9e7810 */ /* 0x000fe40007ffe0ff */
[----:B------:R-:W-:Y:S02]  /*0eb0*/  IADD3 R159, R159, 0x80, RZ ;  /* 0x000000809f9f7810 */ /* 0x000fe40007ffe0ff */
.L_x_921:
[----:B------:R-:W-:Y:S05]  /*0ec0*/  BSYNC B1 ;  /* 0x0000000000017941 */ /* 0x000fea0003800000 */
.L_x_920:
[----:B------:R-:W-:Y:S01]  /*0ed0*/  BSSY B1, `(.L_x_922) ;  /* 0x000000b000017945 */ /* 0x000fe20003800000 */
[----:B------:R-:W-:Y:S05]  /*0ee0*/  @!P1 BRA `(.L_x_923) ;  /* 0x0000009000009947 */ /* 0x000fea0003800000 */
[----:B------:R-:W-:-:S04]  /*0ef0*/  ISETP.NE.U32.AND P3, PT, RZ, c[0x0][0x218], PT ;  /* 0x00008600ff007a0c */ /* 0x000fc80003f65070 */
[----:B------:R-:W-:Y:S02]  /*0f00*/  ISETP.NE.AND.EX P3, PT, RZ, c[0x0][0x21c], PT, P3 ;  /* 0x00008700ff007a0c */ /* 0x000fe40003f65330 */
[----:B------:R-:W-:-:S05]  /*0f10*/  MOV R178, 0x8 ;  /* 0x0000000800b27802 */ /* 0x000fca0000000f00 */
[----:B------:R-:W-:-:S06]  /*0f20*/  IMAD.WIDE.U32 R178, R158, R178, c[0x0][0x190] ;  /* 0x000064009eb27625 */ /* 0x000fcc00078e00b2 */
[C---:B-1----:R-:W-:Y:S01]  /*0f30*/  @P3 IMAD.WIDE.U32 R156, R159.reuse, R161, c[0x0][0x218] ;  /* 0x000086009f9c3625 */ /* 0x042fe200078e00a1 */
[----:B------:R-:W5:Y:S04]  /*0f40*/  LDG.E.64 R178, [R178.64] ;  /* 0x00000004b2b27981 */ /* 0x000f68000c1e1b00 */
[----:B------:R1:W5:Y:S01]  /*0f50*/  @P3 LDG.E.128 R136, [R156.64] ;  /* 0x000000049c883981 */ /* 0x000362000c1e1d00 */
[----:B------:R-:W-:Y:S02]  /*0f60*/  IADD3 R158, R158, 0x80, RZ ;  /* 0x000000809e9e7810 */ /* 0x000fe40007ffe0ff */
[----:B------:R-:W-:Y:S02]  /*0f70*/  IADD3 R159, R159, 0x80, RZ ;  /* 0x000000809f9f7810 */ /* 0x000fe40007ffe0ff */
.L_x_923:
[----:B------:R-:W-:Y:S05]  /*0f80*/  BSYNC B1 ;  /* 0x0000000000017941 */ /* 0x000fea0003800000 */
.L_x_922:
[----:B------:R-:W-:Y:S01]  /*0f90*/  ISETP.GE.U32.AND P3, PT, R3, 0x200, PT ;  /* 0x000002000300780c */ /* 0x000fe20003f66070 */
[----:B------:R-:W-:-:S12]  /*0fa0*/  CS2R R214, SRZ ;  /* 0x0000000000d67805 */ /* 0x000fd8000001ff00 */
[----:B------:R-:W-:Y:S05]  /*0fb0*/  @!P3 BRA `(.L_x_924) ;  /* 0x000019d00000b947 */ /* 0x000fea0003800000 */
[----:B------:R-:W-:-:S04]  /*0fc0*/  ISETP.NE.U32.AND P3, PT, RZ, c[0x0][0x218], PT ;  /* 0x00008600ff007a0c */ /* 0x000fc80003f65070 */
[----:B------:R-:W-:Y:S01]  /*0fd0*/  ISETP.NE.AND.EX P3, PT, RZ, c[0x0][0x21c], PT, P3 ;  /* 0x00008700ff007a0c */ /* 0x000fe20003f65330 */
[----:B------:R-:W-:-:S04]  /*0fe0*/  IMAD.MOV.U32 R180, RZ, RZ, 0x8 ;  /* 0x00000008ffb47424 */ /* 0x000fc800078e00ff */
[----:B------:R-:W-:-:S06]  /*0ff0*/  IMAD.WIDE.U32 R180, R158, R180, c[0x0][0x190] ;  /* 0x000064009eb47625 */ /* 0x000fcc00078e00b4 */
[----:B------:R-:W5:Y:S02]  /*1000*/  LDG.E.64 R180, [R180.64] ;  /* 0x00000004b4b47981 */ /* 0x000f64000c1e1b00 */
[----:B-1----:R-:W-:-:S05]  /*1010*/  @P3 IMAD.WIDE.U32 R156, R159, R161, c[0x0][0x218] ;  /* 0x000086009f9c3625 */ /* 0x002fca00078e00a1 */
[----:B------:R1:W5:Y:S01]  /*1020*/  @P3 LDG.E.128 R32, [R156.64] ;  /* 0x000000049c203981 */ /* 0x000362000c1e1d00 */
[----:B------:R-:W-:Y:S01]  /*1030*/  HFMA2.MMA R215, -RZ, RZ, 0, 0 ;  /* 0x00000000ffd77435 */ /* 0x000fe200000001ff */
[----:B------:R-:W-:Y:S05]  /*1040*/  BRA `(.L_x_924) ;  /* 0x0000194000007947 */ /* 0x000fea0003800000 */
.L_x_917:
[----:B------:R-:W-:Y:S01]  /*1050*/  IADD3 R213, R158, -0x1, RZ ;  /* 0xffffffff9ed57810 */ /* 0x000fe20007ffe0ff */
[----:B------:R-:W-:Y:S01]  /*1060*/  IMAD.MOV.U32 R211, RZ, RZ, RZ ;  /* 0x000000ffffd37224 */ /* 0x000fe200078e00ff */
[----:B-----5:R-:W-:-:S03]  /*1070*/  ISETP.GE.AND P3, PT, R205, 0x1, PT ;  /* 0x00000001cd00780c */ /* 0x020fc60003f66270 */
[----:B------:R-:W-:-:S05]  /*1080*/  IMAD R213, R213, c[0x0][0x168], RZ ;  /* 0x00005a00d5d57a24 */ /* 0x000fca00078e02ff */
[----:B------:R-:W-:-:S04]  /*1090*/  SHF.R.S32.HI R156, RZ, 0x1f, R213 ;  /* 0x0000001fff9c7819 */ /* 0x000fc800000114d5 */
[----:B------:R-:W-:Y:S02]  /*10a0*/  LEA.HI R213, R156, R213, RZ, 0x3 ;  /* 0x000000d59cd57211 */ /* 0x000fe400078f18ff */
[----:B------:R-:W-:Y:S02]  /*10b0*/  @P3 IADD3 R156, R205, -0x1, RZ ;  /* 0xffffffffcd9c3810 */ /* 0x000fe40007ffe0ff */
[----:B------:R-:W-:Y:S01]  /*10c0*/  LOP3.LUT P4, RZ, R3, 0xffffff80, RZ, 0xc0, !PT ;  /* 0xffffff8003ff7812 */ /* 0x000fe2000788c0ff */
[----:B------:R-:W-:Y:S01]  /*10d0*/  BSSY B1, `(.L_x_925) ;  /* 0x000006a000017945 */ /* 0x000fe20003800000 */
[----:B------:R-:W-:Y:S01]  /*10e0*/  LEA.HI.SX32 R213, R213, R159, 0x1d ;  /* 0x0000009fd5d57211 */ /* 0x000fe200078feaff */
[----:B------:R-:W-:-:S05]  /*10f0*/  @P3 IMAD R156, R156, c[0x0][0x168], RZ ;  /* 0x00005a009c9c3a24 */ /* 0x000fca00078e02ff */
[----:B------:R-:W-:-:S04]  /*1100*/  @P3 SHF.R.S32.HI R157, RZ, 0x1f, R156 ;  /* 0x0000001fff9d3819 */ /* 0x000fc8000001149c */
[----:B------:R-:W-:-:S04]  /*1110*/  @P3 LEA.HI R156, R157, R156, RZ, 0x3 ;  /* 0x0000009c9d9c3211 */ /* 0x000fc800078f18ff */
[----:B------:R-:W-:Y:S01]  /*1120*/  @P3 LEA.HI.SX32 R211, R156, R159, 0x1d ;  /* 0x0000009f9cd33211 */ /* 0x000fe200078feaff */
[----:B------:R-:W-:-:S06]  /*1130*/  IMAD.WIDE R156, R0, R160, c[0x0][0x1a0] ;  /* 0x00006800009c7625 */ /* 0x000fcc00078e02a0 */
[----:B------:R-:W2:Y:S01]  /*1140*/  LDG.E R156, [R156.64] ;  /* 0x000000049c9c7981 */ /* 0x000ea2000c1e1900 */
[----:B------:R-:W-:Y:S01]  /*1150*/  ISETP.NE.AND P3, PT, R219, RZ, PT ;  /* 0x000000ffdb00720c */ /* 0x000fe20003f65270 */
[----:B------:R-:W-:Y:S01]  /*1160*/  CS2R R214, SRZ ;  /* 0x0000000000d67805 */ /* 0x000fe2000001ff00 */
[----:B------:R-:W-:Y:S02]  /*1170*/  MOV R216, R4 ;  /* 0x0000000400d87202 */ /* 0x000fe40000000f00 */
[----:B--2---:R-:W-:Y:S01]  /*1180*/  FSEL R212, R156, RZ, !P3 ;  /* 0x000000ff9cd47208 */ /* 0x004fe20005800000 */
        /* <DEDUP_REMOVED lines=8> */
[----:B------:R-:W2:Y:S01]  /*1210*/  LDL R204, [R1+0x6c] ;  /* 0x00006c0001cc7983 */ /* 0x000ea20000100800 */
[----:B------:R-:W-:-:S03]  /*1220*/  ISETP.NE.U32.AND P3, PT, RZ, c[0x0][0x218], PT ;  /* 0x00008600ff007a0c */ /* 0x000fc60003f65070 */
[----:B------:R-:W2:Y:S01]  /*1230*/  LDL R214, [R1+0x68] ;  /* 0x0000680001d67983 */ /* 0x000ea20000100800 */
[----:B------:R-:W-:-:S03]  /*1240*/  ISETP.NE.AND.EX P3, PT, RZ, c[0x0][0x21c], PT, P3 ;  /* 0x00008700ff007a0c */ /* 0x000fc60003f65330 */
[----:B------:R-:W2:Y:S01]  /*1250*/  LDL R172, [R1+0x64] ;  /* 0x0000640001ac7983 */ /* 0x000ea20000100800 */
[----:B------:R-:W-:-:S04]  /*1260*/  IMAD.MOV.U32 R176, RZ, RZ, 0x8 ;  /* 0x00000008ffb07424 */ /* 0x000fc800078e00ff */
[----:B------:R-:W-:-:S05]  /*1270*/  IMAD.WIDE.U32 R176, R211, R176, c[0x0][0x190] ;  /* 0x00006400d3b07625 */ /* 0x000fca00078e00b0 */
[----:B------:R0:W5:Y:S04]  /*1280*/  @P3 LDG.E.128 R128, [R194.64] ;  /* 0x00000004c2803981 */ /* 0x000168000c1e1d00 */
[----:B------:R-:W5:Y:S01]  /*1290*/  LDG.E.64 R176, [R176.64] ;  /* 0x00000004b0b07981 */ /* 0x000f62000c1e1b00 */
[--C-:B----4-:R-:W-:Y:S02]  /*12a0*/  PRMT R169, RZ, 0x5410, R159.reuse ;  /* 0x00005410ffa97816 */ /* 0x110fe4000000009f */
[----:B------:R-:W-:Y:S02]  /*12b0*/  PRMT R171, RZ, 0x7610, R159 ;  /* 0x00007610ffab7816 */ /* 0x000fe4000000009f */
[----:B------:R-:W4:Y:S01]  /*12c0*/  LDL R159, [R1+0x60] ;  /* 0x00006000019f7983 */ /* 0x000f220000100800 */
[----:B------:R-:W-:-:S02]  /*12d0*/  PRMT R203, RZ, 0x5410, R158 ;  /* 0x00005410ffcb7816 */ /* 0x000fc4000000009e */
[----:B------:R-:W-:Y:S02]  /*12e0*/  PRMT R201, RZ, 0x7610, R158 ;  /* 0x00007610ffc97816 */ /* 0x000fe4000000009e */
[----:B------:R-:W4:Y:S01]  /*12f0*/  LDL R158, [R1+0x5c] ;  /* 0x00005c00019e7983 */ /* 0x000f220000100800 */
[--C-:B------:R-:W-:Y:S02]  /*1300*/  PRMT R166, RZ, 0x5410, R156.reuse ;  /* 0x00005410ffa67816 */ /* 0x100fe4000000009c */
[----:B------:R-:W-:-:S03]  /*1310*/  PRMT R168, RZ, 0x7610, R156 ;  /* 0x00007610ffa87816 */ /* 0x000fc6000000009c */
[----:B------:R-:W-:Y:S01]  /*1320*/  FADD.FTZ R166, -R212, R166 ;  /* 0x000000a6d4a67221 */ /* 0x000fe20000010100 */
[--C-:B------:R-:W-:Y:S02]  /*1330*/  PRMT R156, RZ, 0x5410, R157.reuse ;  /* 0x00005410ff9c7816 */ /* 0x100fe4000000009d */
[----:B------:R-:W-:Y:S01]  /*1340*/  PRMT R157, RZ, 0x7610, R157 ;  /* 0x00007610ff9d7816 */ /* 0x000fe2000000009d */
[----:B------:R-:W-:Y:S01]  /*1350*/  FMUL.FTZ R166, R2, R166 ;  /* 0x000000a602a67220 */ /* 0x000fe20000410000 */
[--C-:B--2---:R-:W-:Y:S02]  /*1360*/  PRMT R167, RZ, 0x5410, R160.reuse ;  /* 0x00005410ffa77816 */ /* 0x104fe400000000a0 */
[----:B------:R-:W-:Y:S01]  /*1370*/  PRMT R160, RZ, 0x7610, R160 ;  /* 0x00007610ffa07816 */ /* 0x000fe200000000a0 */
[C---:B------:R-:W-:Y:S02]  /*1380*/  FADD.FTZ R156, -R212.reuse, R156 ;  /* 0x0000009cd49c7221 */ /* 0x040fe40000010100 */
[----:B------:R-:W-:-:S02]  /*1390*/  FADD.FTZ R157, -R212, R157 ;  /* 0x0000009dd49d7221 */ /* 0x000fc40000010100 */
[----:B------:R-:W-:Y:S02]  /*13a0*/  FADD.FTZ R68, R68, R167 ;  /* 0x000000a744447221 */ /* 0x000fe40000010000 */
[-C--:B------:R-:W-:Y:S02]  /*13b0*/  FFMA.FTZ R36, R166, R167.reuse, R36 ;  /* 0x000000a7a6247223 */ /* 0x080fe40000010024 */
[----:B------:R-:W-:Y:S02]  /*13c0*/  FADD.FTZ R168, -R212, R168 ;  /* 0x000000a8d4a87221 */ /* 0x000fe40000010100 */
[----:B------:R-:W-:Y:S01]  /*13d0*/  FMUL.FTZ R167, R208, R167 ;  /* 0x000000a7d0a77220 */ /* 0x000fe20000410000 */
[----:B------:R-:W-:Y:S01]  /*13e0*/  PRMT R207, RZ, 0x5410, R161 ;  /* 0x00005410ffcf7816 */ /* 0x000fe200000000a1 */
[----:B---3--:R-:W-:Y:S02]  /*13f0*/  FMUL.FTZ R209, R206, R160 ;  /* 0x000000a0ced17220 */ /* 0x008fe40000410000 */
[----:B------:R-:W-:-:S02]  /*1400*/  FMUL.FTZ R208, R2, R156 ;  /* 0x0000009c02d07220 */ /* 0x000fc40000410000 */
[C---:B------:R-:W-:Y:S02]  /*1410*/  FMUL.FTZ R206, R2.reuse, R157 ;  /* 0x0000009d02ce7220 */ /* 0x040fe40000410000 */
        /* <DEDUP_REMOVED lines=10> */
[----:B------:R-:W-:Y:S01]  /*14c0*/  PRMT R202, RZ, 0x5410, R162 ;  /* 0x00005410ffca7816 */ /* 0x000fe200000000a2 */
[----:B------:R-:W-:Y:S02]  /*14d0*/  FMUL.FTZ R203, R2, R203 ;  /* 0x000000cb02cb7220 */ /* 0x000fe40000410000 */
[----:B------:R-:W-:-:S02]  /*14e0*/  FMUL.FTZ R204, R204, R161 ;  /* 0x000000a1cccc7220 */ /* 0x000fc40000410000 */
[----:B------:R-:W-:Y:S02]  /*14f0*/  FADD.FTZ R157, R157, R207 ;  /* 0x000000cf9d9d7221 */ /* 0x000fe40000010000 */
[----:B------:R-:W-:Y:S01]  /*1500*/  FFMA.FTZ R156, R208, R207, R156 ;  /* 0x000000cfd09c7223 */ /* 0x000fe2000001009c */
[----:B------:R-:W-:Y:S01]  /*1510*/  PRMT R162, RZ, 0x7610, R162 ;  /* 0x00007610ffa27816 */ /* 0x000fe200000000a2 */
[----:B------:R-:W-:Y:S02]  /*1520*/  FADD.FTZ R169, -R212, R169 ;  /* 0x000000a9d4a97221 */ /* 0x000fe40000010100 */
[----:B------:R-:W-:Y:S02]  /*1530*/  FADD.FTZ R72, R72, R202 ;  /* 0x000000ca48487221 */ /* 0x000fe40000010000 */
[----:B------:R-:W-:Y:S02]  /*1540*/  FFMA.FTZ R40, R203, R202, R40 ;  /* 0x000000cacb287223 */ /* 0x000fe40000010028 */
[----:B------:R-:W-:-:S02]  /*1550*/  FADD.FTZ R201, -R212, R201 ;  /* 0x000000c9d4c97221 */ /* 0x000fc40000010100 */
[----:B------:R-:W-:Y:S02]  /*1560*/  FMUL.FTZ R202, R214, R202 ;  /* 0x000000cad6ca7220 */ /* 0x000fe40000410000 */
[----:B------:R-:W-:Y:S02]  /*1570*/  FADD.FTZ R157, R157, R204 ;  /* 0x000000cc9d9d7221 */ /* 0x000fe40000010000 */
[----:B------:R-:W-:Y:S01]  /*1580*/  FFMA.FTZ R156, R206, R204, R156 ;  /* 0x000000ccce9c7223 */ /* 0x000fe2000001009c */
[----:B------:R-:W-:Y:S01]  /*1590*/  PRMT R170, RZ, 0x5410, R163 ;  /* 0x00005410ffaa7816 */ /* 0x000fe200000000a3 */
[C---:B------:R-:W-:Y:S02]  /*15a0*/  FMUL.FTZ R169, R2.reuse, R169 ;  /* 0x000000a902a97220 */ /* 0x040fe40000410000 */
[----:B------:R-:W-:Y:S02]  /*15b0*/  FMUL.FTZ R201, R2, R201 ;  /* 0x000000c902c97220 */ /* 0x000fe40000410000 */
[----:B------:R-:W-:-:S02]  /*15c0*/  FMUL.FTZ R168, R172, R162 ;  /* 0x000000a2aca87220 */ /* 0x000fc40000410000 */
[----:B------:R-:W-:Y:S02]  /*15d0*/  FADD.FTZ R157, R157, R202 ;  /* 0x000000ca9d9d7221 */ /* 0x000fe40000010000 */
[----:B------:R-:W-:Y:S01]  /*15e0*/  FFMA.FTZ R156, R203, R202, R156 ;  /* 0x000000cacb9c7223 */ /* 0x000fe2000001009c */
[----:B------:R-:W-:Y:S01]  /*15f0*/  PRMT R163, RZ, 0x7610, R163 ;  /* 0x00007610ffa37816 */ /* 0x000fe200000000a3 */
[----:B------:R-:W-:Y:S02]  /*1600*/  FADD.FTZ R74, R74, R170 ;  /* 0x000000aa4a4a7221 */ /* 0x000fe40000010000 */
[----:B------:R-:W-:Y:S02]  /*1610*/  FFMA.FTZ R42, R169, R170, R42 ;  /* 0x000000aaa92a7223 */ /* 0x000fe4000001002a */
[----:B------:R-:W-:Y:S02]  /*1620*/  FADD.FTZ R171, -R212, R171 ;  /* 0x000000abd4ab7221 */ /* 0x000fe40000010100 */
[----:B------:R-:W-:-:S02]  /*1630*/  FADD.FTZ R157, R157, R168 ;  /* 0x000000a89d9d7221 */ /* 0x000fc40000010000 */
[----:B------:R-:W-:Y:S02]  /*1640*/  FFMA.FTZ R156, R201, R168, R156 ;  /* 0x000000a8c99c7223 */ /* 0x000fe4000001009c */
[----:B------:R-:W-:Y:S01]  /*1650*/  FMUL.FTZ R171, R2, R171 ;  /* 0x000000ab02ab7220 */ /* 0x000fe20000410000 */
[----:B------:R-:W-:Y:S01]  /*1660*/  IADD3 R213, R213, 0x80, RZ ;  /* 0x00000080d5d57810 */ /* 0x000fe20007ffe0ff */
[----:B------:R-:W-:Y:S01]  /*1670*/  FADD.FTZ R69, R69, R160 ;  /* 0x000000a045457221 */ /* 0x000fe20000010000 */
[----:B------:R-:W-:Y:S01]  /*1680*/  IADD3 R211, R211, 0x80, RZ ;  /* 0x00000080d3d37810 */ /* 0x000fe20007ffe0ff */
[----:B------:R-:W-:Y:S01]  /*1690*/  FFMA.FTZ R37, R217, R160, R37 ;  /* 0x000000a0d9257223 */ /* 0x000fe20000010025 */
[----:B------:R-:W-:Y:S01]  /*16a0*/  IADD3 R216, R4, 0x80, RZ ;  /* 0x0000008004d87810 */ /* 0x000fe20007ffe0ff */
[----:B------:R-:W-:Y:S02]  /*16b0*/  FADD.FTZ R71, R71, R161 ;  /* 0x000000a147477221 */ /* 0x000fe40000010000 */
[----:B------:R-:W-:-:S02]  /*16c0*/  FFMA.FTZ R39, R206, R161, R39 ;  /* 0x000000a1ce277223 */ /* 0x000fc40000010027 */
[----:B------:R-:W-:Y:S02]  /*16d0*/  FADD.FTZ R73, R73, R162 ;  /* 0x000000a249497221 */ /* 0x000fe40000010000 */
[----:B------:R-:W-:Y:S02]  /*16e0*/  FFMA.FTZ R41, R201, R162, R41 ;  /* 0x000000a2c9297223 */ /* 0x000fe40000010029 */
[----:B------:R-:W-:Y:S02]  /*16f0*/  FADD.FTZ R75, R75, R163 ;  /* 0x000000a34b4b7221 */ /* 0x000fe40000010000 */
[----:B------:R-:W-:Y:S02]  /*1700*/  FFMA.FTZ R43, R171, R163, R43 ;  /* 0x000000a3ab2b7223 */ /* 0x000fe4000001002b */
[----:B----4-:R-:W-:-:S04]  /*1710*/  FMUL.FTZ R170, R159, R170 ;  /* 0x000000aa9faa7220 */ /* 0x010fc80000410000 */
[----:B------:R-:W-:Y:S02]  /*1720*/  FADD.FTZ R157, R157, R170 ;  /* 0x000000aa9d9d7221 */ /* 0x000fe40000010000 */
[----:B------:R-:W-:Y:S02]  /*1730*/  FMUL.FTZ R172, R158, R163 ;  /* 0x000000a39eac7220 */ /* 0x000fe40000410000 */
[----:B------:R-:W-:Y:S02]  /*1740*/  FFMA.FTZ R156, R169, R170, R156 ;  /* 0x000000aaa99c7223 */ /* 0x000fe4000001009c */
[----:B------:R-:W-:Y:S02]  /*1750*/  FADD.FTZ R214, R157, R172 ;  /* 0x000000ac9dd67221 */ /* 0x000fe40000010000 */
[----:B------:R-:W-:Y:S02]  /*1760*/  FFMA.FTZ R215, R171, R172, R156 ;  /* 0x000000acabd77223 */ /* 0x000fe4000001009c */
.L_x_926:
[----:B0-----:R-:W-:Y:S05]  /*1770*/  BSYNC B1 ;  /* 0x0000000000017941 */ /* 0x001fea0003800000 */
.L_x_925:
[----:B------:R-:W-:Y:S01]  /*1780*/  BSSY B1, `(.L_x_927) ;  /* 0x0000061000017945 */ /* 0x000fe20003800000 */
[----:B------:R-:W-:Y:S05]  /*1790*/  @!P0 BRA `(.L_x_928) ;  /* 0x000005f000008947 */ /* 0x000fea0003800000 */
[----:B------:R-:W-:Y:S01]  /*17a0*/  HFMA2.MMA R156, -RZ, RZ, 0, 9.5367431640625e-07 ;  /* 0x00000010ff9c7435 */ /* 0x000fe200000001ff */
[----:B------:R-:W2:Y:S01]  /*17b0*/  LDL R159, [R1+0x58] ;  /* 0x00005800019f7983 */ /* 0x000ea20000100800 */
[----:B------:R-:W-:-:S03]  /*17c0*/  ISETP.NE.U32.AND P3, PT, RZ, c[0x0][0x218], PT ;  /* 0x00008600ff007a0c */ /* 0x000fc60003f65070 */
[----:B------:R-:W3:Y:S04]  /*17d0*/  LDL R194, [R1+0x54] ;  /* 0x0000540001c27983 */ /* 0x000ee80000100800 */
[----:B------:R-:W4:Y:S01]  /*17e0*/  LDL R163, [R1+0x50] ;  /* 0x0000500001a37983 */ /* 0x000f220000100800 */
[----:B------:R-:W-:-:S03]  /*17f0*/  IMAD.WIDE.U32 R8, R216, R156, c[0x0][0x188] ;  /* 0x00006200d8087625 */ /* 0x000fc600078e009c */
[----:B------:R-:W2:Y:S01]  /*1800*/  LDL R162, [R1+0x4c] ;  /* 0x00004c0001a27983 */ /* 0x000ea20000100800 */
[----:B------:R-:W-:-:S03]  /*1810*/  IMAD.WIDE.U32 R12, R213, R156, c[0x0][0x208] ;  /* 0x00008200d50c7625 */ /* 0x000fc600078e009c */
[----:B------:R-:W2:Y:S04]  /*1820*/  LDG.E.128 R8, [R8.64] ;  /* 0x0000000408087981 */ /* 0x000ea8000c1e1d00 */
[----:B------:R-:W3:Y:S01]  /*1830*/  LDG.E.128 R12, [R12.64] ;  /* 0x000000040c0c7981 */ /* 0x000ee2000c1e1d00 */
[----:B------:R-:W-:-:S03]  /*1840*/  ISETP.NE.AND.EX P3, PT, RZ, c[0x0][0x21c], PT, P3 ;  /* 0x00008700ff007a0c */ /* 0x000fc60003f65330 */
[----:B------:R-:W4:Y:S04]  /*1850*/  LDL R161, [R1+0x48] ;  /* 0x0000480001a17983 */ /* 0x000f280000100800 */
[----:B------:R-:W4:Y:S06]  /*1860*/  LDL R160, [R1+0x44] ;  /* 0x0000440001a07983 */ /* 0x000f2c0000100800 */
[----:B------:R-:W-:-:S05]  /*1870*/  @P3 IMAD.WIDE.U32 R6, R216, R156, c[0x0][0x218] ;  /* 0x00008600d8063625 */ /* 0x000fca00078e009c */
[----:B------:R3:W5:Y:S01]  /*1880*/  @P3 LDG.E.128 R132, [R6.64] ;  /* 0x0000000406843981 */ /* 0x000762000c1e1d00 */
[----:B------:R-:W-:-:S04]  /*1890*/  IMAD.MOV.U32 R174, RZ, RZ, 0x8 ;  /* 0x00000008ffae7424 */ /* 0x000fc800078e00ff */
[----:B------:R-:W-:-:S06]  /*18a0*/  IMAD.WIDE.U32 R174, R211, R174, c[0x0][0x190] ;  /* 0x00006400d3ae7625 */ /* 0x000fcc00078e00ae */
[----:B------:R-:W5:Y:S01]  /*18b0*/  LDG.E.64 R174, [R174.64] ;  /* 0x00000004aeae7981 */ /* 0x000f62000c1e1b00 */
[----:B--2---:R-:W-:-:S05]  /*18c0*/  PRMT R5, RZ, 0x5410, R8 ;  /* 0x00005410ff057816 */ /* 0x004fca0000000008 */
[----:B------:R-:W-:Y:S01]  /*18d0*/  FADD.FTZ R5, -R212, R5 ;  /* 0x00000005d4057221 */ /* 0x000fe20000010100 */
[----:B---3--:R-:W-:-:S03]  /*18e0*/  PRMT R7, RZ, 0x5410, R12 ;  /* 0x00005410ff077816 */ /* 0x008fc6000000000c */
[----:B------:R-:W-:Y:S01]  /*18f0*/  FMUL.FTZ R5, R2, R5 ;  /* 0x0000000502057220 */ /* 0x000fe20000410000 */
[----:B------:R-:W-:Y:S01]  /*1900*/  PRMT R157, RZ, 0x5410, R10 ;  /* 0x00005410ff9d7816 */ /* 0x000fe2000000000a */
[----:B------:R-:W-:Y:S02]  /*1910*/  FADD.FTZ R76, R76, R7 ;  /* 0x000000074c4c7221 */ /* 0x000fe40000010000 */
[-C--:B------:R-:W-:Y:S02]  /*1920*/  FFMA.FTZ R44, R5, R7.reuse, R44 ;  /* 0x00000007052c7223 */ /* 0x080fe4000001002c */
[----:B------:R-:W-:Y:S01]  /*1930*/  FMUL.FTZ R7, R159, R7 ;  /* 0x000000079f077220 */ /* 0x000fe20000410000 */
[--C-:B------:R-:W-:Y:S01]  /*1940*/  PRMT R6, RZ, 0x5410, R9.reuse ;  /* 0x00005410ff067816 */ /* 0x100fe20000000009 */
[----:B------:R-:W2:Y:S01]  /*1950*/  LDL R159, [R1+0x40] ;  /* 0x00004000019f7983 */ /* 0x000ea20000100800 */
[----:B------:R-:W-:Y:S02]  /*1960*/  PRMT R158, RZ, 0x7610, R9 ;  /* 0x00007610ff9e7816 */ /* 0x000fe40000000009 */
[----:B------:R-:W-:Y:S01]  /*1970*/  PRMT R9, RZ, 0x7610, R12 ;  /* 0x00007610ff097816 */ /* 0x000fe2000000000c */
[----:B------:R-:W-:-:S02]  /*1980*/  FADD.FTZ R12, -R212, R157 ;  /* 0x0000009dd40c7221 */ /* 0x000fc40000010100 */
[----:B------:R-:W3:Y:S01]  /*1990*/  LDL R157, [R1+0x3c] ;  /* 0x00003c00019d7983 */ /* 0x000ee20000100800 */
[----:B------:R-:W-:Y:S02]  /*19a0*/  PRMT R8, RZ, 0x7610, R8 ;  /* 0x00007610ff087816 */ /* 0x000fe40000000008 */
[--C-:B------:R-:W-:Y:S02]  /*19b0*/  PRMT R156, RZ, 0x5410, R14.reuse ;  /* 0x00005410ff9c7816 */ /* 0x100fe4000000000e */
[----:B------:R-:W-:Y:S01]  /*19c0*/  PRMT R16, RZ, 0x7610, R14 ;  /* 0x00007610ff107816 */ /* 0x000fe2000000000e */
[C---:B------:R-:W-:Y:S02]  /*19d0*/  FADD.FTZ R14, -R212.reuse, R8 ;  /* 0x00000008d40e7221 */ /* 0x040fe40000010100 */
[----:B------:R-:W-:Y:S02]  /*19e0*/  FADD.FTZ R8, -R212, R6 ;  /* 0x00000006d4087221 */ /* 0x000fe40000010100 */
[----:B------:R-:W-:Y:S01]  /*19f0*/  FMUL.FTZ R6, R2, R14 ;  /* 0x0000000e02067220 */ /* 0x000fe20000410000 */
[----:B------:R-:W-:-:S02]  /*1a00*/  PRMT R10, RZ, 0x7610, R10 ;  /* 0x00007610ff0a7816 */ /* 0x000fc4000000000a */
[--C-:B------:R-:W-:Y:S02]  /*1a10*/  PRMT R17, RZ, 0x5410, R11.reuse ;  /* 0x00005410ff117816 */ /* 0x100fe4000000000b */
[----:B------:R-:W-:Y:S01]  /*1a20*/  PRMT R19, RZ, 0x7610, R11 ;  /* 0x00007610ff137816 */ /* 0x000fe2000000000b */
[----:B------:R-:W-:Y:S01]  /*1a30*/  FADD.FTZ R158, -R212, R158 ;  /* 0x0000009ed49e7221 */ /* 0x000fe20000010100 */
[----:B------:R-:W-:Y:S01]  /*1a40*/  PRMT R11, RZ, 0x5410, R13 ;  /* 0x00005410ff0b7816 */ /* 0x000fe2000000000d */
[----:B------:R-:W-:Y:S02]  /*1a50*/  FADD.FTZ R77, R77, R9 ;  /* 0x000000094d4d7221 */ /* 0x000fe40000010000 */
[----:B------:R-:W-:Y:S02]  /*1a60*/  FMUL.FTZ R8, R2, R8 ;  /* 0x0000000802087220 */ /* 0x000fe40000410000 */
[-C--:B------:R-:W-:Y:S01]  /*1a70*/  FFMA.FTZ R45, R6, R9.reuse, R45 ;  /* 0x00000009062d7223 */ /* 0x080fe2000001002d */
[--C-:B------:R-:W-:Y:S01]  /*1a80*/  PRMT R18, RZ, 0x5410, R15.reuse ;  /* 0x00005410ff127816 */ /* 0x100fe2000000000f */
[----:B------:R-:W-:Y:S01]  /*1a90*/  FMUL.FTZ R9, R194, R9 ;  /* 0x00000009c2097220 */ /* 0x000fe20000410000 */
[----:B------:R-:W-:Y:S01]  /*1aa0*/  PRMT R20, RZ, 0x7610, R15 ;  /* 0x00007610ff147816 */ /* 0x000fe2000000000f */
[----:B------:R-:W-:-:S02]  /*1ab0*/  FADD.FTZ R214, R214, R7 ;  /* 0x00000007d6d67221 */ /* 0x000fc40000010000 */
[----:B------:R-:W-:Y:S01]  /*1ac0*/  FFMA.FTZ R215, R5, R7, R215 ;  /* 0x0000000705d77223 */ /* 0x000fe200000100d7 */
[----:B------:R-:W-:Y:S01]  /*1ad0*/  PRMT R13, RZ, 0x7610, R13 ;  /* 0x00007610ff0d7816 */ /* 0x000fe2000000000d */
[----:B------:R-:W-:Y:S02]  /*1ae0*/  FADD.FTZ R15, -R212, R10 ;  /* 0x0000000ad40f7221 */ /* 0x000fe40000010100 */
[----:B------:R-:W-:Y:S02]  /*1af0*/  FADD.FTZ R78, R78, R11 ;  /* 0x0000000b4e4e7221 */ /* 0x000fe40000010000 */
[----:B------:R-:W-:Y:S02]  /*1b00*/  FMUL.FTZ R10, R2, R158 ;  /* 0x0000009e020a7220 */ /* 0x000fe40000410000 */
[-C--:B------:R-:W-:Y:S02]  /*1b10*/  FFMA.FTZ R46, R8, R11.reuse, R46 ;  /* 0x0000000b082e7223 */ /* 0x080fe4000001002e */
[----:B----4-:R-:W-:-:S02]  /*1b20*/  FMUL.FTZ R11, R163, R11 ;  /* 0x0000000ba30b7220 */ /* 0x010fc40000410000 */
[----:B------:R-:W-:Y:S02]  /*1b30*/  FADD.FTZ R214, R214, R9 ;  /* 0x00000009d6d67221 */ /* 0x000fe40000010000 */
[----:B------:R-:W-:Y:S02]  /*1b40*/  FFMA.FTZ R215, R6, R9, R215 ;  /* 0x0000000906d77223 */ /* 0x000fe400000100d7 */
[----:B------:R-:W-:Y:S02]  /*1b50*/  FADD.FTZ R79, R79, R13 ;  /* 0x0000000d4f4f7221 */ /* 0x000fe40000010000 */
[-C--:B------:R-:W-:Y:S02]  /*1b60*/  FFMA.FTZ R47, R10, R13.reuse, R47 ;  /* 0x0000000d0a2f7223 */ /* 0x080fe4000001002f */
[----:B------:R-:W-:Y:S02]  /*1b70*/  FMUL.FTZ R13, R162, R13 ;  /* 0x0000000da20d7220 */ /* 0x000fe40000410000 */
[----:B------:R-:W-:-:S02]  /*1b80*/  FADD.FTZ R214, R214, R11 ;  /* 0x0000000bd6d67221 */ /* 0x000fc40000010000 */
[----:B------:R-:W-:Y:S02]  /*1b90*/  FFMA.FTZ R215, R8, R11, R215 ;  /* 0x0000000b08d77223 */ /* 0x000fe400000100d7 */
[----:B------:R-:W-:Y:S02]  /*1ba0*/  FADD.FTZ R17, -R212, R17 ;  /* 0x00000011d4117221 */ /* 0x000fe40000010100 */
[C---:B------:R-:W-:Y:S02]  /*1bb0*/  FMUL.FTZ R15, R2.reuse, R15 ;  /* 0x0000000f020f7220 */ /* 0x040fe40000410000 */
[----:B------:R-:W-:Y:S02]  /*1bc0*/  FMUL.FTZ R12, R2, R12 ;  /* 0x0000000c020c7220 */ /* 0x000fe40000410000 */
[----:B------:R-:W-:Y:S02]  /*1bd0*/  FMUL.FTZ R14, R161, R156 ;  /* 0x0000009ca10e7220 */ /* 0x000fe40000410000 */
[----:B------:R-:W-:-:S02]  /*1be0*/  FADD.FTZ R214, R214, R13 ;  /* 0x0000000dd6d67221 */ /* 0x000fc40000010000 */
[----:B------:R-:W-:Y:S02]  /*1bf0*/  FFMA.FTZ R215, R10, R13, R215 ;  /* 0x0000000d0ad77223 */ /* 0x000fe400000100d7 */
[----:B------:R-:W-:Y:S02]  /*1c00*/  FADD.FTZ R19, -R212, R19 ;  /* 0x00000013d4137221 */ /* 0x000fe40000010100 */
[----:B------:R-:W-:Y:S02]  /*1c10*/  FADD.FTZ R81, R81, R16 ;  /* 0x0000001051517221 */ /* 0x000fe40000010000 */
[-C--:B------:R-:W-:Y:S02]  /*1c20*/  FFMA.FTZ R49, R15, R16.reuse, R49 ;  /* 0x000000100f317223 */ /* 0x080fe40000010031 */
[----:B------:R-:W-:Y:S02]  /*1c30*/  FMUL.FTZ R17, R2, R17 ;  /* 0x0000001102117220 */ /* 0x000fe40000410000 */
        /* <DEDUP_REMOVED lines=9> */
[----:B------:R-:W-:Y:S01]  /*1cd0*/  FFMA.FTZ R51, R19, R20, R51 ;  /* 0x0000001413337223 */ /* 0x000fe20000010033 */
[----:B------:R-:W-:Y:S01]  /*1ce0*/  IADD3 R213, R213, 0x80, RZ ;  /* 0x00000080d5d57810 */ /* 0x000fe20007ffe0ff */
[----:B------:R-:W-:Y:S01]  /*1cf0*/  FADD.FTZ R80, R80, R156 ;  /* 0x0000009c50507221 */ /* 0x000fe20000010000 */
[----:B------:R-:W-:Y:S01]  /*1d00*/  IADD3 R211, R211, 0x80, RZ ;  /* 0x00000080d3d37810 */ /* 0x000fe20007ffe0ff */
[----:B------:R-:W-:Y:S01]  /*1d10*/  FFMA.FTZ R48, R12, R156, R48 ;  /* 0x0000009c0c307223 */ /* 0x000fe20000010030 */
[----:B------:R-:W-:Y:S01]  /*1d20*/  IADD3 R216, R216, 0x80, RZ ;  /* 0x00000080d8d87810 */ /* 0x000fe20007ffe0ff */
[----:B--2---:R-:W-:-:S04]  /*1d30*/  FMUL.FTZ R18, R159, R18 ;  /* 0x000000129f127220 */ /* 0x004fc80000410000 */
[----:B------:R-:W-:Y:S02]  /*1d40*/  FADD.FTZ R214, R214, R18 ;  /* 0x00000012d6d67221 */ /* 0x000fe40000010000 */
[----:B---3--:R-:W-:Y:S02]  /*1d50*/  FMUL.FTZ R20, R157, R20 ;  /* 0x000000149d147220 */ /* 0x008fe40000410000 */
[----:B------:R-:W-:Y:S02]  /*1d60*/  FFMA.FTZ R215, R17, R18, R215 ;  /* 0x0000001211d77223 */ /* 0x000fe400000100d7 */
[----:B------:R-:W-:Y:S02]  /*1d70*/  FADD.FTZ R214, R214, R20 ;  /* 0x00000014d6d67221 */ /* 0x000fe40000010000 */
[----:B------:R-:W-:Y:S02]  /*1d80*/  FFMA.FTZ R215, R19, R20, R215 ;  /* 0x0000001413d77223 */ /* 0x000fe400000100d7 */
.L_x_928:
[----:B------:R-:W-:Y:S05]  /*1d90*/  BSYNC B1 ;  /* 0x0000000000017941 */ /* 0x000fea0003800000 */
.L_x_927:
[----:B------:R-:W-:Y:S01]  /*1da0*/  BSSY B1, `(.L_x_929) ;  /* 0x0000061000017945 */ /* 0x000fe20003800000 */
[----:B------:R-:W-:Y:S05]  /*1db0*/  @!P1 BRA `(.L_x_930) ;  /* 0x000005f000009947 */ /* 0x000fea0003800000 */
[----:B------:R-:W-:Y:S01]  /*1dc0*/  MOV R156, 0x10 ;  /* 0x00000010009c7802 */ /* 0x000fe20000000f00 */
[----:B------:R-:W2:Y:S04]  /*1dd0*/  LDL R159, [R1+0x38] ;  /* 0x00003800019f7983 */ /* 0x000ea80000100800 */
[-C--:B------:R-:W-:Y:S01]  /*1de0*/  IMAD.WIDE.U32 R24, R216, R156.reuse, c[0x0][0x188] ;  /* 0x00006200d8187625 */ /* 0x080fe200078e009c */
[----:B------:R-:W-:Y:S01]  /*1df0*/  ISETP.NE.U32.AND P3, PT, RZ, c[0x0][0x218], PT ;  /* 0x00008600ff007a0c */ /* 0x000fe20003f65070 */
[----:B------:R-:W3:Y:S02]  /*1e00*/  LDL R194, [R1+0x34] ;  /* 0x0000340001c27983 */ /* 0x000ee40000100800 */
[----:B------:R-:W-:-:S02]  /*1e10*/  IMAD.WIDE.U32 R28, R213, R156, c[0x0][0x208] ;  /* 0x00008200d51c7625 */ /* 0x000fc400078e009c */
[----:B------:R-:W4:Y:S04]  /*1e20*/  LDG.E.128 R24, [R24.64] ;  /* 0x0000000418187981 */ /* 0x000f28000c1e1d00 */
[----:B------:R-:W2:Y:S01]  /*1e30*/  LDG.E.128 R28, [R28.64] ;  /* 0x000000041c1c7981 */ /* 0x000ea2000c1e1d00 */
[----:B------:R-:W-:-:S03]  /*1e40*/  ISETP.NE.AND.EX P3, PT, RZ, c[0x0][0x21c], PT, P3 ;  /* 0x00008700ff007a0c */ /* 0x000fc60003f65330 */
[----:B------:R-:W3:Y:S04]  /*1e50*/  LDL R163, [R1+0x30] ;  /* 0x0000300001a37983 */ /* 0x000ee80000100800 */
[----:B------:R-:W3:Y:S04]  /*1e60*/  LDL R162, [R1+0x2c] ;  /* 0x00002c0001a27983 */ /* 0x000ee80000100800 */
[----:B------:R-:W3:Y:S02]  /*1e70*/  LDL R161, [R1+0x28] ;  /* 0x0000280001a17983 */ /* 0x000ee40000100800 */
[----:B------:R-:W-:-:S02]  /*1e80*/  @P3 IMAD.WIDE.U32 R22, R216, R156, c[0x0][0x218] ;  /* 0x00008600d8163625 */ /* 0x000fc400078e009c */
[----:B------:R-:W3:Y:S04]  /*1e90*/  LDL R160, [R1+0x24] ;  /* 0x0000240001a07983 */ /* 0x000ee80000100800 */
[----:B------:R2:W5:Y:S01]  /*1ea0*/  @P3 LDG.E.128 R136, [R22.64] ;  /* 0x0000000416883981 */ /* 0x000562000c1e1d00 */
[----:B------:R-:W-:-:S04]  /*1eb0*/  IMAD.MOV.U32 R178, RZ, RZ, 0x8 ;  /* 0x00000008ffb27424 */ /* 0x000fc800078e00ff */
[----:B------:R-:W-:-:S06]  /*1ec0*/  IMAD.WIDE.U32 R178, R211, R178, c[0x0][0x190] ;  /* 0x00006400d3b27625 */ /* 0x000fcc00078e00b2 */
[----:B------:R-:W5:Y:S01]  /*1ed0*/  LDG.E.64 R178, [R178.64] ;  /* 0x00000004b2b27981 */ /* 0x000f62000c1e1b00 */
[----:B----4-:R-:W-:-:S05]  /*1ee0*/  PRMT R21, RZ, 0x5410, R24 ;  /* 0x00005410ff157816 */ /* 0x010fca0000000018 */
[----:B------:R-:W-:Y:S01]  /*1ef0*/  FADD.FTZ R21, -R212, R21 ;  /* 0x00000015d4157221 */ /* 0x000fe20000010100 */
[----:B--2---:R-:W-:-:S03]  /*1f00*/  PRMT R23, RZ, 0x5410, R28 ;  /* 0x00005410ff177816 */ /* 0x004fc6000000001c */
        /* <DEDUP_REMOVED lines=10> */
[----:B------:R-:W4:Y:S01]  /*1fb0*/  LDL R157, [R1+0x1c] ;  /* 0x00001c00019d7983 */ /* 0x000f220000100800 */
        /* <DEDUP_REMOVED lines=15> */
[----:B---3--:R-:W-:Y:S01]  /*20b0*/  FMUL.FTZ R25, R194, R25 ;  /* 0x00000019c2197220 */ /* 0x008fe20000410000 */
        /* <DEDUP_REMOVED lines=43> */
[----:B----4-:R-:W-:Y:S02]  /*2370*/  FMUL.FTZ R183, R157, R183 ;  /* 0x000000b79db77220 */ /* 0x010fe40000410000 */
[----:B------:R-:W-:Y:S02]  /*2380*/  FFMA.FTZ R215, R165, R173, R215 ;  /* 0x000000ada5d77223 */ /* 0x000fe400000100d7 */
[----:B------:R-:W-:Y:S02]  /*2390*/  FADD.FTZ R214, R214, R183 ;  /* 0x000000b7d6d67221 */ /* 0x000fe40000010000 */
[----:B------:R-:W-:Y:S02]  /*23a0*/  FFMA.FTZ R215, R182, R183, R215 ;  /* 0x000000b7b6d77223 */ /* 0x000fe400000100d7 */
.L_x_930:
[----:B------:R-:W-:Y:S05]  /*23b0*/  BSYNC B1 ;  /* 0x0000000000017941 */ /* 0x000fea0003800000 */
.L_x_929:
[----:B------:R-:W-:-:S13]  /*23c0*/  ISETP.GE.U32.AND P3, PT, R3, 0x200, PT ;  /* 0x000002000300780c */ /* 0x000fda0003f66070 */
[----:B------:R-:W-:Y:S05]  /*23d0*/  @!P3 BRA `(.L_x_924) ;  /* 0x000005b00000b947 */ /* 0x000fea0003800000 */
[----:B------:R-:W-:Y:S01]  /*23e0*/  HFMA2.MMA R194, -RZ, RZ, 0, 9.5367431640625e-07 ;  /* 0x00000010ffc27435 */ /* 0x000fe200000001ff */
[----:B------:R-:W2:Y:S01]  /*23f0*/  LDL R200, [R1+0x18] ;  /* 0x0000180001c87983 */ /* 0x000ea20000100800 */
[----:B------:R-:W-:-:S03]  /*2400*/  ISETP.NE.U32.AND P3, PT, RZ, c[0x0][0x218], PT ;  /* 0x00008600ff007a0c */ /* 0x000fc60003f65070 */
[----:B------:R-:W3:Y:S04]  /*2410*/  LDL R187, [R1+0x14] ;  /* 0x0000140001bb7983 */ /* 0x000ee80000100800 */
[----:B------:R-:W4:Y:S01]  /*2420*/  LDL R196, [R1+0x10] ;  /* 0x0000100001c47983 */ /* 0x000f220000100800 */
[----:B------:R-:W-:-:S03]  /*2430*/  IMAD.WIDE.U32 R156, R216, R194, c[0x0][0x188] ;  /* 0x00006200d89c7625 */ /* 0x000fc600078e00c2 */
[----:B------:R-:W2:Y:S04]  /*2440*/  LDL R191, [R1+0xc] ;  /* 0x00000c0001bf7983 */ /* 0x000ea80000100800 */
[----:B------:R-:W2:Y:S01]  /*2450*/  LDG.E.128 R156, [R156.64] ;  /* 0x000000049c9c7981 */ /* 0x000ea2000c1e1d00 */
[----:B------:R-:W-:-:S03]  /*2460*/  IMAD.WIDE.U32 R160, R213, R194, c[0x0][0x208] ;  /* 0x00008200d5a07625 */ /* 0x000fc600078e00c2 */
[----:B------:R-:W3:Y:S04]  /*2470*/  LDL R195, [R1+0x8] ;  /* 0x0000080001c37983 */ /* 0x000ee80000100800 */
[----:B------:R-:W3:Y:S01]  /*2480*/  LDG.E.128 R160, [R160.64] ;  /* 0x00000004a0a07981 */ /* 0x000ee2000c1e1d00 */
[----:B------:R-:W-:-:S13]  /*2490*/  ISETP.NE.AND.EX P3, PT, RZ, c[0x0][0x21c], PT, P3 ;  /* 0x00008700ff007a0c */ /* 0x000fda0003f65330 */
[----:B------:R-:W-:Y:S02]  /*24a0*/  @P3 IMAD.WIDE.U32 R180, R216, R194, c[0x0][0x218] ;  /* 0x00008600d8b43625 */ /* 0x000fe400078e00c2 */
[----:B------:R-:W4:Y:S04]  /*24b0*/  LDL R194, [R1+0x4] ;  /* 0x0000040001c27983 */ /* 0x000f280000100800 */
[----:B------:R0:W5:Y:S02]  /*24c0*/  @P3 LDG.E.128 R32, [R180.64] ;  /* 0x00000004b4203981 */ /* 0x000164000c1e1d00 */
[----:B0-----:R-:W-:-:S04]  /*24d0*/  IMAD.MOV.U32 R180, RZ, RZ, 0x8 ;  /* 0x00000008ffb47424 */ /* 0x001fc800078e00ff */
[----:B------:R-:W-:-:S06]  /*24e0*/  IMAD.WIDE.U32 R180, R211, R180, c[0x0][0x190] ;  /* 0x00006400d3b47625 */ /* 0x000fcc00078e00b4 */
[----:B------:R-:W5:Y:S01]  /*24f0*/  LDG.E.64 R180, [R180.64] ;  /* 0x00000004b4b47981 */ /* 0x000f62000c1e1b00 */
[--C-:B--2---:R-:W-:Y:S02]  /*2500*/  PRMT R210, RZ, 0x5410, R156.reuse ;  /* 0x00005410ffd27816 */ /* 0x104fe4000000009c */
[----:B------:R-:W-:Y:S02]  /*2510*/  PRMT R184, RZ, 0x7610, R156 ;  /* 0x00007610ffb87816 */ /* 0x000fe4000000009c */
[----:B------:R-:W2:Y:S01]  /*2520*/  LDL R156, [R1] ;  /* 0x00000000019c7983 */ /* 0x000ea20000100800 */
[----:B------:R-:W-:Y:S01]  /*2530*/  FADD.FTZ R210, -R212, R210 ;  /* 0x000000d2d4d27221 */ /* 0x000fe20000010100 */
[----:B------:R-:W-:Y:S02]  /*2540*/  PRMT R186, RZ, 0x5410, R157 ;  /* 0x00005410ffba7816 */ /* 0x000fe4000000009d */
[--C-:B---3--:R-:W-:Y:S01]  /*2550*/  PRMT R185, RZ, 0x5410, R160.reuse ;  /* 0x00005410ffb97816 */ /* 0x108fe200000000a0 */
[----:B------:R-:W-:Y:S01]  /*2560*/  FMUL.FTZ R210, R2, R210 ;  /* 0x000000d202d27220 */ /* 0x000fe20000410000 */
[----:B------:R-:W-:Y:S01]  /*2570*/  PRMT R160, RZ, 0x7610, R160 ;  /* 0x00007610ffa07816 */ /* 0x000fe200000000a0 */
[----:B------:R-:W-:-:S02]  /*2580*/  FADD.FTZ R186, -R212, R186 ;  /* 0x000000bad4ba7221 */ /* 0x000fc40000010100 */
[----:B------:R-:W-:Y:S02]  /*2590*/  FADD.FTZ R64, R64, R185 ;  /* 0x000000b940407221 */ /* 0x000fe40000010000 */
[-C--:B------:R-:W-:Y:S02]  /*25a0*/  FFMA.FTZ R144, R210, R185.reuse, R144 ;  /* 0x000000b9d2907223 */ /* 0x080fe40000010090 */
[----:B------:R-:W-:Y:S02]  /*25b0*/  FADD.FTZ R184, -R212, R184 ;  /* 0x000000b8d4b87221 */ /* 0x000fe40000010100 */
[----:B------:R-:W-:Y:S01]  /*25c0*/  FMUL.FTZ R185, R200, R185 ;  /* 0x000000b9c8b97220 */ /* 0x000fe20000410000 */
[----:B------:R-:W-:Y:S01]  /*25d0*/  PRMT R190, RZ, 0x5410, R158 ;  /* 0x00005410ffbe7816 */ /* 0x000fe2000000009e */
        /* <DEDUP_REMOVED lines=12> */
[----:B----4-:R-:W-:Y:S02]  /*26a0*/  FMUL.FTZ R189, R196, R189 ;  /* 0x000000bdc4bd7220 */ /* 0x010fe40000410000 */
[----:B------:R-:W-:Y:S02]  /*26b0*/  FADD.FTZ R214, R214, R187 ;  /* 0x000000bbd6d67221 */ /* 0x000fe40000010000 */
[----:B------:R-:W-:Y:S01]  /*26c0*/  FFMA.FTZ R215, R184, R187, R215 ;  /* 0x000000bbb8d77223 */ /* 0x000fe200000100d7 */
        /* <DEDUP_REMOVED lines=17> */
[C---:B------:R-:W-:Y:S01]  /*27e0*/  FMUL.FTZ R197, R2.reuse, R197 ;  /* 0x000000c502c57220 */ /* 0x040fe20000410000 */
[----:B------:R-:W-:Y:S01]  /*27f0*/  PRMT R199, RZ, 0x7610, R159 ;  /* 0x00007610ffc77816 */ /* 0x000fe2000000009f */
        /* <DEDUP_REMOVED lines=20> */
[----:B--2---:R-:W-:-:S04]  /*2940*/  FMUL.FTZ R198, R156, R198 ;  /* 0x000000c69cc67220 */ /* 0x004fc80000410000 */
[----:B------:R-:W-:Y:S02]  /*2950*/  FADD.FTZ R214, R214, R198 ;  /* 0x000000c6d6d67221 */ /* 0x000fe40000010000 */
[----:B------:R-:W-:Y:S02]  /*2960*/  FFMA.FTZ R215, R197, R198, R215 ;  /* 0x000000c6c5d77223 */ /* 0x000fe400000100d7 */
[----:B------:R-:W-:Y:S02]  /*2970*/  FADD.FTZ R214, R214, R200 ;  /* 0x000000c8d6d67221 */ /* 0x000fe40000010000 */
[----:B------:R-:W-:Y:S02]  /*2980*/  FFMA.FTZ R215, R199, R200, R215 ;  /* 0x000000c8c7d77223 */ /* 0x000fe400000100d7 */
.L_x_924:
[----:B------:R-:W-:Y:S05]  /*2990*/  BSYNC B0 ;  /* 0x0000000000007941 */ /* 0x000fea0003800000 */
.L_x_916:
[----:B-1----:R-:W1:Y:S01]  /*29a0*/  S2R R156, SR_TID.X ;  /* 0x00000000009c7919 */ /* 0x002e620000002100 */
[----:B------:R-:W-:Y:S02]  /*29b0*/  LOP3.LUT P4, RZ, R218, 0xff, RZ, 0xc0, !PT ;  /* 0x000000ffdaff7812 */ /* 0x000fe4000788c0ff */
[----:B-1----:R-:W-:Y:S02]  /*29c0*/  SHF.R.U32.HI R160, RZ, 0x5, R156 ;  /* 0x00000005ffa07819 */ /* 0x002fe4000001169c */
[----:B------:R-:W-:-:S02]  /*29d0*/  LOP3.LUT P3, RZ, R156, 0x1f, RZ, 0xc0, !PT ;  /* 0x0000001f9cff7812 */ /* 0x000fc4000786c0ff */
[----:B------:R-:W-:-:S07]  /*29e0*/  LOP3.LUT R161, R160, 0x7fffffc, RZ, 0xc0, !PT ;  /* 0x07fffffca0a17812 */ /* 0x000fce00078ec0ff */
[----:B------:R-:W-:Y:S01]  /*29f0*/  @!P4 IADD3 R161, R161, 0x4, RZ ;  /* 0x00000004a1a1c810 */ /* 0x000fe20007ffe0ff */
[----:B------:R-:W-:Y:S05]  /*2a00*/  BRA.DIV ~URZ, `(.L_x_931) ;  /* 0x000049f27f007947 */ /* 0x000fea000b800000 */
[----:B------:R1:W2:Y:S02]  /*2a10*/  SHFL.DOWN PT, R159, R214, 0x10, 0x1f ;  /* 0x0a001f00d69f7f89 */ /* 0x0002a400000e0000 */
.L_x_1116:
[----:B------:R-:W-:Y:S05]  /*2a20*/  BRA.DIV ~URZ, `(.L_x_932) ;  /* 0x00004a527f007947 */ /* 0x000fea000b800000 */
[----:B------:R-:W3:Y:S01]  /*2a30*/  SHFL.DOWN PT, R156, R215, 0x10, 0x1f ;  /* 0x0a001f00d79c7f89 */ /* 0x000ee200000e0000 */
[----:B--2---:R-:W-:Y:S02]  /*2a40*/  FADD.FTZ R159, R159, R214 ;  /* 0x000000d69f9f7221 */ /* 0x004fe40000010000 */
[----:B---3--:R-:W-:-:S03]  /*2a50*/  FADD.FTZ R215, R156, R215 ;  /* 0x000000d79cd77221 */ /* 0x008fc60000010000 */
[----:B------:R-:W2:Y:S02]  /*2a60*/  SHFL.DOWN PT, R156, R159, 0x8, 0x1f ;  /* 0x09001f009f9c7f89 */ /* 0x000ea400000e0000 */
[----:B--2---:R-:W-:Y:S02]  /*2a70*/  FADD.FTZ R159, R156, R159 ;  /* 0x0000009f9c9f7221 */ /* 0x004fe40000010000 */
[----:B------:R-:W2:Y:S02]  /*2a80*/  SHFL.DOWN PT, R156, R215, 0x8, 0x1f ;  /* 0x09001f00d79c7f89 */ /* 0x000ea400000e0000 */
[----:B--2---:R-:W-:Y:S02]  /*2a90*/  FADD.FTZ R215, R215, R156 ;  /* 0x0000009cd7d77221 */ /* 0x004fe40000010000 */
[----:B------:R-:W2:Y:S02]  /*2aa0*/  SHFL.DOWN PT, R156, R159, 0x4, 0x1f ;  /* 0x08801f009f9c7f89 */ /* 0x000ea400000e0000 */
[----:B--2---:R-:W-:-:S02]  /*2ab0*/  FADD.FTZ R159, R159, R156 ;  /* 0x0000009c9f9f7221 */ /* 0x004fc40000010000 */
[----:B------:R-:W2:Y:S04]  /*2ac0*/  SHFL.DOWN PT, R156, R215, 0x4, 0x1f ;  /* 0x08801f00d79c7f89 */ /* 0x000ea800000e0000 */
[----:B-1----:R-:W1:Y:S01]  /*2ad0*/  SHFL.DOWN PT, R214, R159, 0x2, 0x1f ;  /* 0x08401f009fd67f89 */ /* 0x002e6200000e0000 */
[----:B--2---:R-:W-:Y:S02]  /*2ae0*/  FADD.FTZ R215, R215, R156 ;  /* 0x0000009cd7d77221 */ /* 0x004fe40000010000 */
[----:B-1----:R-:W-:-:S03]  /*2af0*/  FADD.FTZ R214, R159, R214 ;  /* 0x000000d69fd67221 */ /* 0x002fc60000010000 */
[----:B------:R-:W1:Y:S04]  /*2b00*/  SHFL.DOWN PT, R156, R215, 0x2, 0x1f ;  /* 0x08401f00d79c7f89 */ /* 0x000e6800000e0000 */
[----:B------:R2:W3:Y:S01]  /*2b10*/  SHFL.DOWN PT, R159, R214, 0x1, 0x1f ;  /* 0x08201f00d69f7f89 */ /* 0x0004e200000e0000 */
[----:B-1----:R-:W-:-:S05]  /*2b20*/  FADD.FTZ R215, R215, R156 ;  /* 0x0000009cd7d77221 */ /* 0x002fca0000010000 */
[----:B------:R2:W1:Y:S02]  /*2b30*/  SHFL.DOWN PT, R157, R215, 0x1, 0x1f ;  /* 0x08201f00d79d7f89 */ /* 0x00046400000e0000 */
.L_x_1117:
[----:B---3--:R-:W-:Y:S01]  /*2b40*/  @!P3 LOP3.LUT R158, R160, 0x3, RZ, 0xc0, !PT ;  /* 0x00000003a09eb812 */ /* 0x008fe200078ec0ff */
[----:B------:R-:W-:Y:S01]  /*2b50*/  FADD.FTZ R156, R159, R214 ;  /* 0x000000d69f9c7221 */ /* 0x000fe20000010000 */
[----:B------:R-:W3:Y:S01]  /*2b60*/  S2R R162, SR_TID.X ;  /* 0x0000000000a27919 */ /* 0x000ee20000002100 */
[----:B-1----:R-:W-:Y:S01]  /*2b70*/  FADD.FTZ R157, R157, R215 ;  /* 0x000000d79d9d7221 */ /* 0x002fe20000010000 */
[----:B------:R-:W-:Y:S01]  /*2b80*/  @!P3 IADD3 R158, R161, R158, RZ ;  /* 0x0000009ea19eb210 */ /* 0x000fe20007ffe0ff */
[----:B------:R-:W-:Y:S01]  /*2b90*/  WARPSYNC 0xffffffff ;  /* 0xffffffff00007948 */ /* 0x000fe20003800000 */
[----:B------:R-:W-:Y:S01]  /*2ba0*/  IMAD.MOV.U32 R160, RZ, RZ, RZ ;  /* 0x000000ffffa07224 */ /* 0x000fe200078e00ff */
[----:B------:R-:W-:Y:S01]  /*2bb0*/  LOP3.LUT P4, RZ, R3, 0xffffff80, RZ, 0xc0, !PT ;  /* 0xffffff8003ff7812 */ /* 0x000fe2000788c0ff */
[----:B------:R-:W-:Y:S01]  /*2bc0*/  BSSY B0, `(.L_x_933) ;  /* 0x000011f000007945 */ /* 0x000fe20003800000 */
[----:B------:R1:W-:Y:S04]  /*2bd0*/  @!P3 STS.64 [R158.X8+0x4000], R156 ;  /* 0x0040009c9e00b388 */ /* 0x0003e80000008a00 */
[----:B------:R-:W-:Y:S01]  /*2be0*/  BAR.SYNC.DEFER_BLOCKING 0x0 ;  /* 0x0000000000007b1d */ /* 0x000fe20000010000 */
[----:B------:R-:W-:-:S13]  /*2bf0*/  ISETP.GE.AND P3, PT, R205, 0x1, PT ;  /* 0x00000001cd00780c */ /* 0x000fda0003f66270 */
[----:B-1----:R-:W-:-:S05]  /*2c00*/  @P3 IADD3 R156, R205, -0x1, RZ ;  /* 0xffffffffcd9c3810 */ /* 0x002fca0007ffe0ff */
[----:B------:R-:W-:-:S05]  /*2c10*/  @P3 IMAD R156, R156, c[0x0][0x168], RZ ;  /* 0x00005a009c9c3a24 */ /* 0x000fca00078e02ff */
[----:B------:R-:W-:-:S04]  /*2c20*/  @P3 SHF.R.S32.HI R157, RZ, 0x1f, R156 ;  /* 0x0000001fff9d3819 */ /* 0x000fc8000001149c */
[----:B------:R-:W-:Y:S02]  /*2c30*/  @P3 LEA.HI R156, R157, R156, RZ, 0x3 ;  /* 0x0000009c9d9c3211 */ /* 0x000fe400078f18ff */
[----:B---3--:R-:W-:-:S04]  /*2c40*/  @P3 LOP3.LUT R157, R162, 0x7f, RZ, 0xc0, !PT ;  /* 0x0000007fa29d3812 */ /* 0x008fc800078ec0ff */
[----:B------:R-:W-:Y:S02]  /*2c50*/  @P3 LEA.HI.SX32 R160, R156, R157, 0x1d ;  /* 0x0000009d9ca03211 */ /* 0x000fe400078feaff */
[----:B------:R-:W1:Y:S02]  /*2c60*/  LDS.128 R156, [R161.X8+0x4000] ;  /* 0x00400000a19c7984 */ /* 0x000e640000008c00 */
[----:B-1----:R-:W-:Y:S02]  /*2c70*/  FADD.FTZ R156, RZ, R156 ;  /* 0x0000009cff9c7221 */ /* 0x002fe40000010000 */
[----:B------:R-:W-:Y:S02]  /*2c80*/  FADD.FTZ R157, RZ, R157 ;  /* 0x0000009dff9d7221 */ /* 0x000fe40000010000 */
[----:B------:R-:W-:Y:S02]  /*2c90*/  FADD.FTZ R162, R158, R156 ;  /* 0x0000009c9ea27221 */ /* 0x000fe40000010000 */
[----:B------:R-:W-:-:S02]  /*2ca0*/  FADD.FTZ R163, R159, R157 ;  /* 0x0000009d9fa37221 */ /* 0x000fc40000010000 */
[----:B------:R-:W1:Y:S02]  /*2cb0*/  LDS.128 R156, [R161.X8+0x4010] ;  /* 0x00401000a19c7984 */ /* 0x000e640000008c00 */
[----:B-1----:R-:W-:Y:S02]  /*2cc0*/  FADD.FTZ R156, R162, R156 ;  /* 0x0000009ca29c7221 */ /* 0x002fe40000010000 */
        /* <DEDUP_REMOVED lines=11> */
.L_x_936:
[----:B------:R-:W-:Y:S05]  /*2d80*/  BSYNC B1 ;  /* 0x0000000000017941 */ /* 0x000fea0003800000 */
.L_x_935:
        /* <DEDUP_REMOVED lines=10> */
.L_x_938:
        /* <DEDUP_REMOVED lines=11> */
.L_x_939:
[----:B------:R-:W-:Y:S05]  /*2ee0*/  BSYNC B1 ;  /* 0x0000000000017941 */ /* 0x000fea0003800000 */
.L_x_937:
[----:B------:R-:W-:Y:S01]  /*2ef0*/  ISETP.NE.U32.AND P5, PT, RZ, c[0x0][0x258], PT ;  /* 0x00009600ff007a0c */ /* 0x000fe20003fa5070 */
[----:B------:R-:W-:Y:S03]  /*2f00*/  BSSY B1, `(.L_x_940) ;  /* 0x0000010000017945 */ /* 0x000fe60003800000 */
[----:B------:R-:W-:-:S13]  /*2f10*/  ISETP.NE.AND.EX P5, PT, RZ, c[0x0][0x25c], PT, P5 ;  /* 0x00009700ff007a0c */ /* 0x000fda0003fa5350 */
[----:B------:R-:W-:-:S04]  /*2f20*/  @P5 F2FP.BF16.PACK_AB R156, RZ, R157 ;  /* 0x0000009dff9c523e */ /* 0x000fc800000010ff */
[----:B------:R-:W-:Y:S01]  /*2f30*/  @P5 PRMT R140, R156, 0x7610, R140 ;  /* 0x000076109c8c5816 */ /* 0x000fe2000000008c */
[----:B------:R-:W-:Y:S05]  /*2f40*/  @!P3 BRA `(.L_x_941) ;  /* 0x000000b00000b947 */ /* 0x000fea0003800000 */
[----:B-----5:R-:W-:Y:S01]  /*2f50*/  LOP3.LUT P6, RZ, R176, 0xff, RZ, 0xc0, !PT ;  /* 0x000000ffb0ff7812 */ /* 0x020fe200078cc0ff */
[----:B------:R-:W-:Y:S01]  /*2f60*/  FMUL.FTZ R156, R157, c[0x0][0x1ec] ;  /* 0x00007b009d9c7a20 */ /* 0x000fe20000410000 */
[----:B------:R-:W-:-:S03]  /*2f70*/  HFMA2.MMA R157, -RZ, RZ, 0, 0 ;  /* 0x00000000ff9d7435 */ /* 0x000fc600000001ff */
[----:B------:R-:W-:-:S08]  /*2f80*/  FMUL.FTZ R156, R156, c[0x0][0x1e8] ;  /* 0x00007a009c9c7a20 */ /* 0x000fd00000410000 */
[----:B------:R-:W-:-:S05]  /*2f90*/  @P6 PRMT R161, RZ, 0x5410, R152 ;  /* 0x00005410ffa16816 */ /* 0x000fca0000000098 */
[----:B------:R-:W-:-:S04]  /*2fa0*/  @P6 FMUL.FTZ R157, R156, R161 ;  /* 0x000000a19c9d6220 */ /* 0x000fc80000410000 */
[----:B------:R-:W-:Y:S02]  /*2fb0*/  FADD.FTZ R96, R96, R157 ;  /* 0x0000009d60607221 */ /* 0x000fe40000010000 */
[----:B------:R-:W-:Y:S02]  /*2fc0*/  IMAD.MOV.U32 R157, RZ, RZ, RZ ;  /* 0x000000ffff9d7224 */ /* 0x000fe400078e00ff */
[----:B------:R-:W-:-:S05]  /*2fd0*/  @P6 FMUL.FTZ R157, R251, R156 ;  /* 0x0000009cfb9d6220 */ /* 0x000fca0000410000 */
[----:B------:R-:W-:-:S04]  /*2fe0*/  F2FP.BF16.PACK_AB R157, RZ, R157 ;  /* 0x0000009dff9d723e */ /* 0x000fc800000010ff */
[----:B------:R-:W-:Y:S02]  /*2ff0*/  PRMT R60, R157, 0x7610, R60 ;  /* 0x000076109d3c7816 */ /* 0x000fe4000000003c */
.L_x_941:
[----:B------:R-:W-:Y:S05]  /*3000*/  BSYNC B1 ;  /* 0x0000000000017941 */ /* 0x000fea0003800000 */
.L_x_940:
[----:B------:R-:W-:Y:S01]  /*3010*/  BSSY B1, `(.L_x_942) ;  /* 0x000000d000017945 */ /* 0x000fe20003800000 */
[----:B------:R-:W-:Y:S05]  /*3020*/  @P2 BRA `(.L_x_943) ;  /* 0x0000004000002947 */ /* 0x000fea0003800000 */
[----:B------:R-:W-:Y:S01]  /*3030*/  MOV R157, RZ ;  /* 0x000000ff009d7202 */ /* 0x000fe20000000f00 */
[----:B------:R-:W-:Y:S05]  /*3040*/  @!P4 BRA `(.L_x_944) ;  /* 0x000000900000c947 */ /* 0x000fea0003800000 */
[----:B-----5:R-:W-:Y:S01]  /*3050*/  PRMT R157, RZ, 0x7610, R128 ;  /* 0x00007610ff9d7816 */ /* 0x020fe20000000080 */
[----:B------:R-:W-:Y:S05]  /*3060*/  BRA `(.L_x_944) ;  /* 0x0000007000007947 */ /* 0x000fea0003800000 */
.L_x_943:
[----:B------:R-:W-:-:S04]  /*3070*/  ISETP.NE.AND P6, PT, R219, RZ, PT ;  /* 0x000000ffdb00720c */ /* 0x000fc80003fc5270 */
[----:B------:R-:W-:-:S05]  /*3080*/  FSEL R156, R158, RZ, !P6 ;  /* 0x000000ff9e9c7208 */ /* 0x000fca0007000000 */
[----:B------:R-:W-:-:S04]  /*3090*/  FFMA.FTZ R156, R217, R159, R156 ;  /* 0x0000009fd99c7223 */ /* 0x000fc8000001009c */
[----:B------:R-:W-:-:S04]  /*30a0*/  FADD.FTZ R156, R209, -R156 ;  /* 0x8000009cd19c7221 */ /* 0x000fc80000010000 */
[----:B------:R-:W-:Y:S01]  /*30b0*/  FMUL.FTZ R157, R2, R156 ;  /* 0x0000009c029d7220 */ /* 0x000fe20000410000 */
[----:B-----5:R-:W-:-:S05]  /*30c0*/  @P4 PRMT R156, RZ, 0x7610, R128 ;  /* 0x00007610ff9c4816 */ /* 0x020fca0000000080 */
[----:B------:R-:W-:Y:S02]  /*30d0*/  @P4 FADD.FTZ R157, R157, R156 ;  /* 0x0000009c9d9d4221 */ /* 0x000fe40000010000 */
.L_x_944:
[----:B------:R-:W-:Y:S05]  /*30e0*/  BSYNC B1 ;  /* 0x0000000000017941 */ /* 0x000fea0003800000 */
.L_x_942:
[----:B------:R-:W-:Y:S01]  /*30f0*/  @P5 F2FP.BF16.PACK_AB R156, RZ, R157 ;  /* 0x0000009dff9c523e */ /* 0x000fe200000010ff */
[----:B------:R-:W-:Y:S03]  /*3100*/  BSSY B1, `(.L_x_945) ;  /* 0x000000e000017945 */ /* 0x000fe60003800000 */
[----:B------:R-:W-:Y:S01]  /*3110*/  @P5 PRMT R140, R140, 0x5410, R156 ;  /* 0x000054108c8c5816 */ /* 0x000fe2000000009c */
[----:B------:R-:W-:Y:S05]  /*3120*/  @!P3 BRA `(.L_x_946) ;  /* 0x000000b00000b947 */ /* 0x000fea0003800000 */
[----:B-----5:R-:W-:Y:S01]  /*3130*/  LOP3.LUT P6, RZ, R176, 0xff00, RZ, 0xc0, !PT ;  /* 0x0000ff00b0ff7812 */ /* 0x020fe200078cc0ff */
[----:B------:R-:W-:Y:S02]  /*3140*/  FMUL.FTZ R156, R157, c[0x0][0x1ec] ;  /* 0x00007b009d9c7a20 */ /* 0x000fe40000410000 */
[----:B------:R-:W-:Y:S02]  /*3150*/  IMAD.MOV.U32 R157, RZ, RZ, RZ ;  /* 0x000000ffff9d7224 */ /* 0x000fe400078e00ff */
[----:B------:R-:W-:-:S08]  /*3160*/  FMUL.FTZ R156, R156, c[0x0][0x1e8] ;  /* 0x00007a009c9c7a20 */ /* 0x000fd00000410000 */
[----:B------:R-:W-:-:S05]  /*3170*/  @P6 PRMT R161, RZ, 0x7610, R152 ;  /* 0x00007610ffa16816 */ /* 0x000fca0000000098 */
[----:B------:R-:W-:-:S04]  /*3180*/  @P6 FMUL.FTZ R157, R156, R161 ;  /* 0x000000a19c9d6220 */ /* 0x000fc80000410000 */
[----:B------:R-:W-:Y:S01]  /*3190*/  FADD.FTZ R97, R97, R157 ;  /* 0x0000009d61617221 */ /* 0x000fe20000010000 */
[----:B------:R-:W-:-:S06]  /*31a0*/  HFMA2.MMA R157, -RZ, RZ, 0, 0 ;  /* 0x00000000ff9d7435 */ /* 0x000fcc00000001ff */
[----:B------:R-:W-:-:S05]  /*31b0*/  @P6 FMUL.FTZ R157, R250, R156 ;  /* 0x0000009cfa9d6220 */ /* 0x000fca0000410000 */
[----:B------:R-:W-:-:S04]  /*31c0*/  F2FP.BF16.PACK_AB R157, RZ, R157 ;  /* 0x0000009dff9d723e */ /* 0x000fc800000010ff */
[----:B------:R-:W-:Y:S02]  /*31d0*/  PRMT R60, R60, 0x5410, R157 ;  /* 0x000054103c3c7816 */ /* 0x000fe4000000009d */
.L_x_946:
[----:B------:R-:W-:Y:S05]  /*31e0*/  BSYNC B1 ;  /* 0x0000000000017941 */ /* 0x000fea0003800000 */
.L_x_945:
[----:B------:R-:W-:Y:S01]  /*31f0*/  BSSY B1, `(.L_x_947) ;  /* 0x000000d000017945 */ /* 0x000fe20003800000 */
[----:B------:R-:W-:Y:S05]  /*3200*/  @P2 BRA `(.L_x_948) ;  /* 0x0000004000002947 */ /* 0x000fea0003800000 */
[----:B------:R-:W-:Y:S01]  /*3210*/  IMAD.MOV.U32 R157, RZ, RZ, RZ ;  /* 0x000000ffff9d7224 */ /* 0x000fe200078e00ff */
[----:B------:R-:W-:Y:S05]  /*3220*/  @!P4 BRA `(.L_x_949) ;  /* 0x000000900000c947 */ /* 0x000fea0003800000 */
[----:B-----5:R-:W-:Y:S01]  /*3230*/  PRMT R157, RZ, 0x5410, R129 ;  /* 0x00005410ff9d7816 */ /* 0x020fe20000000081 */
[----:B------:R-:W-:Y:S05]  /*3240*/  BRA `(.L_x_949) ;  /* 0x0000007000007947 */ /* 0x000fea0003800000 */
.L_x_948:
[----:B------:R-:W-:-:S04]  /*3250*/  ISETP.NE.AND P6, PT, R219, RZ, PT ;  /* 0x000000ffdb00720c */ /* 0x000fc80003fc5270 */
[----:B------:R-:W-:-:S05]  /*3260*/  FSEL R156, R158, RZ, !P6 ;  /* 0x000000ff9e9c7208 */ /* 0x000fca0007000000 */
[----:B------:R-:W-:-:S04]  /*3270*/  FFMA.FTZ R156, R208, R159, R156 ;  /* 0x0000009fd09c7223 */ /* 0x000fc8000001009c */
[----:B------:R-:W-:-:S04]  /*3280*/  FADD.FTZ R156, R207, -R156 ;  /* 0x8000009ccf9c7221 */ /* 0x000fc80000010000 */
[----:B------:R-:W-:Y:S01]  /*3290*/  FMUL.FTZ R157, R2, R156 ;  /* 0x0000009c029d7220 */ /* 0x000fe20000410000 */
[----:B-----5:R-:W-:-:S05]  /*32a0*/  @P4 PRMT R156, RZ, 0x5410, R129 ;  /* 0x00005410ff9c4816 */ /* 0x020fca0000000081 */
[----:B------:R-:W-:Y:S02]  /*32b0*/  @P4 FADD.FTZ R157, R157, R156 ;  /* 0x0000009c9d9d4221 */ /* 0x000fe40000010000 */
.L_x_949:
[----:B------:R-:W-:Y:S05]  /*32c0*/  BSYNC B1 ;  /* 0x0000000000017941 */ /* 0x000fea0003800000 */
.L_x_947:
[----:B------:R-:W-:Y:S01]  /*32d0*/  @P5 F2FP.BF16.PACK_AB R156, RZ, R157 ;  /* 0x0000009dff9c523e */ /* 0x000fe200000010ff */
[----:B------:R-:W-:Y:S03]  /*32e0*/  BSSY B1, `(.L_x_950) ;  /* 0x000000e000017945 */ /* 0x000fe60003800000 */
[----:B------:R-:W-:Y:S01]  /*32f0*/  @P5 PRMT R141, R156, 0x7610, R141 ;  /* 0x000076109c8d5816 */ /* 0x000fe2000000008d */
[----:B------:R-:W-:Y:S05]  /*3300*/  @!P3 BRA `(.L_x_951) ;  /* 0x000000b00000b947 */ /* 0x000fea0003800000 */
[----:B-----5:R-:W-:Y:S01]  /*3310*/  LOP3.LUT P6, RZ, R176, 0xff0000, RZ, 0xc0, !PT ;  /* 0x00ff0000b0ff7812 */ /* 0x020fe200078cc0ff */
[----:B------:R-:W-:Y:S01]  /*3320*/  FMUL.FTZ R156, R157, c[0x0][0x1ec] ;  /* 0x00007b009d9c7a20 */ /* 0x000fe20000410000 */
[----:B------:R-:W-:-:S03]  /*3330*/  MOV R157, RZ ;  /* 0x000000ff009d7202 */ /* 0x000fc60000000f00 */
        /* <DEDUP_REMOVED lines=8> */
.L_x_951:
[----:B------:R-:W-:Y:S05]  /*33c0*/  BSYNC B1 ;  /* 0x0000000000017941 */ /* 0x000fea0003800000 */
.L_x_950:
[----:B------:R-:W-:Y:S01]  /*33d0*/  BSSY B1, `(.L_x_952) ;  /* 0x000000d000017945 */ /* 0x000fe20003800000 */
[----:B------:R-:W-:Y:S05]  /*33e0*/  @P2 BRA `(.L_x_953) ;  /* 0x0000004000002947 */ /* 0x000fea0003800000 */
[----:B------:R-:W-:Y:S01]  /*33f0*/  HFMA2.MMA R157, -RZ, RZ, 0, 0 ;  /* 0x00000000ff9d7435 */ /* 0x000fe200000001ff */
[----:B------:R-:W-:Y:S05]  /*3400*/  @!P4 BRA `(.L_x_954) ;  /* 0x000000900000c947 */ /* 0x000fea0003800000 */
[----:B-----5:R-:W-:Y:S01]  /*3410*/  PRMT R157, RZ, 0x7610, R129 ;  /* 0x00007610ff9d7816 */ /* 0x020fe20000000081 */
[----:B------:R-:W-:Y:S05]  /*3420*/  BRA `(.L_x_954) ;  /* 0x0000007000007947 */ /* 0x000fea0003800000 */
.L_x_953:
[----:B------:R-:W-:-:S04]  /*3430*/  ISETP.NE.AND P6, PT, R219, RZ, PT ;  /* 0x000000ffdb00720c */ /* 0x000fc80003fc5270 */
[----:B------:R-:W-:-:S05]  /*3440*/  FSEL R156, R158, RZ, !P6 ;  /* 0x000000ff9e9c7208 */ /* 0x000fca0007000000 */
[----:B------:R-:W-:-:S04]  /*3450*/  FFMA.FTZ R156, R206, R159, R156 ;  /* 0x0000009fce9c7223 */ /* 0x000fc8000001009c */
[----:B------:R-:W-:-:S04]  /*3460*/  FADD.FTZ R156, R204, -R156 ;  /* 0x8000009ccc9c7221 */ /* 0x000fc80000010000 */
[----:B------:R-:W-:Y:S01]  /*3470*/  FMUL.FTZ R157, R2, R156 ;  /* 0x0000009c029d7220 */ /* 0x000fe20000410000 */
[----:B-----5:R-:W-:-:S05]  /*3480*/  @P4 PRMT R156, RZ, 0x7610, R129 ;  /* 0x00007610ff9c4816 */ /* 0x020fca0000000081 */
[----:B------:R-:W-:Y:S02]  /*3490*/  @P4 FADD.FTZ R157, R157, R156 ;  /* 0x0000009c9d9d4221 */ /* 0x000fe40000010000 */
.L_x_954:
[----:B------:R-:W-:Y:S05]  /*34a0*/  BSYNC B1 ;  /* 0x0000000000017941 */ /* 0x000fea0003800000 */
.L_x_952:
        /* <DEDUP_REMOVED lines=11> */
[----:B------:R-:W-:Y:S01]  /*3560*/  MOV R157, RZ ;  /* 0x000000ff009d7202 */ /* 0x000fe20000000f00 */
[----:B------:R-:W-:-:S05]  /*3570*/  @P6 FMUL.FTZ R157, R248, R156 ;  /* 0x0000009cf89d6220 */ /* 0x000fca0000410000 */
[----:B------:R-:W-:-:S04]  /*3580*/  F2FP.BF16.PACK_AB R157, RZ, R157 ;  /* 0x0000009dff9d723e */ /* 0x000fc800000010ff */
[----:B------:R-:W-:Y:S02]  /*3590*/  PRMT R61, R61, 0x5410, R157 ;  /* 0x000054103d3d7816 */ /* 0x000fe4000000009d */
.L_x_956:
[----:B------:R-:W-:Y:S05]  /*35a0*/  BSYNC B1 ;  /* 0x0000000000017941 */ /* 0x000fea0003800000 */
.L_x_955:
[----:B------:R-:W-:Y:S01]  /*35b0*/  BSSY B1, `(.L_x_957) ;  /* 0x000000d000017945 */ /* 0x000fe20003800000 */
[----:B------:R-:W-:Y:S05]  /*35c0*/  @P2 BRA `(.L_x_958) ;  /* 0x0000004000002947 */ /* 0x000fea0003800000 */
[----:B------:R-:W-:Y:S01]  /*35d0*/  IMAD.MOV.U32 R157, RZ, RZ, RZ ;  /* 0x000000ffff9d7224 */ /* 0x000fe200078e00ff */
[----:B------:R-:W-:Y:S05]  /*35e0*/  @!P4 BRA `(.L_x_959) ;  /* 0x000000900000c947 */ /* 0x000fea0003800000 */
[----:B-----5:R-:W-:Y:S01]  /*35f0*/  PRMT R157, RZ, 0x5410, R130 ;  /* 0x00005410ff9d7816 */ /* 0x020fe20000000082 */
[----:B------:R-:W-:Y:S05]  /*3600*/  BRA `(.L_x_959) ;  /* 0x0000007000007947 */ /* 0x000fea0003800000 */
.L_x_958:
[----:B------:R-:W-:-:S04]  /*3610*/  ISETP.NE.AND P6, PT, R219, RZ, PT ;  /* 0x000000ffdb00720c */ /* 0x000fc80003fc5270 */
[----:B------:R-:W-:-:S05]  /*3620*/  FSEL R156, R158, RZ, !P6 ;  /* 0x000000ff9e9c7208 */ /* 0x000fca0007000000 */
[----:B------:R-:W-:-:S04]  /*3630*/  FFMA.FTZ R156, R203, R159, R156 ;  /* 0x0000009fcb9c7223 */ /* 0x000fc8000001009c */
[----:B------:R-:W-:-:S04]  /*3640*/  FADD.FTZ R156, R202, -R156 ;  /* 0x8000009cca9c7221 */ /* 0x000fc80000010000 */
[----:B------:R-:W-:Y:S01]  /*3650*/  FMUL.FTZ R157, R2, R156 ;  /* 0x0000009c029d7220 */ /* 0x000fe20000410000 */
[----:B-----5:R-:W-:-:S05]  /*3660*/  @P4 PRMT R156, RZ, 0x5410, R130 ;  /* 0x00005410ff9c4816 */ /* 0x020fca0000000082 */
[----:B------:R-:W-:Y:S02]  /*3670*/  @P4 FADD.FTZ R157, R157, R156 ;  /* 0x0000009c9d9d4221 */ /* 0x000fe40000010000 */
.L_x_959:
[----:B------:R-:W-:Y:S05]  /*3680*/  BSYNC B1 ;  /* 0x0000000000017941 */ /* 0x000fea0003800000 */
.L_x_957:
[----:B------:R-:W-:Y:S01]  /*3690*/  @P5 F2FP.BF16.PACK_AB R156, RZ, R157 ;  /* 0x0000009dff9c523e */ /* 0x000fe200000010ff */
[----:B------:R-:W-:Y:S03]  /*36a0*/  BSSY B1, `(.L_x_960) ;  /* 0x000000e000017945 */ /* 0x000fe60003800000 */
        /* <DEDUP_REMOVED lines=13> */
.L_x_961:
[----:B------:R-:W-:Y:S05]  /*3780*/  BSYNC B1 ;  /* 0x0000000000017941 */ /* 0x000fea0003800000 */
.L_x_960:
[----:B------:R-:W-:Y:S01]  /*3790*/  BSSY B1, `(.L_x_962) ;  /* 0x000000d000017945 */ /* 0x000fe20003800000 */
[----:B------:R-:W-:Y:S05]  /*37a0*/  @P2 BRA `(.L_x_963) ;  /* 0x0000004000002947 */ /* 0x000fea0003800000 */
[----:B------:R-:W-:Y:S01]  /*37b0*/  MOV R157, RZ ;  /* 0x000000ff009d7202 */ /* 0x000fe20000000f00 */
[----:B------:R-:W-:Y:S05]  /*37c0*/  @!P4 BRA `(.L_x_964) ;  /* 0x000000900000c947 */ /* 0x000fea0003800000 */
[----:B-----5:R-:W-:Y:S01]  /*37d0*/  PRMT R157, RZ, 0x7610, R130 ;  /* 0x00007610ff9d7816 */ /* 0x020fe20000000082 */
[----:B------:R-:W-:Y:S05]  /*37e0*/  BRA `(.L_x_964) ;  /* 0x0000007000007947 */ /* 0x000fea0003800000 */
.L_x_963:
[----:B------:R-:W-:-:S04]  /*37f0*/  ISETP.NE.AND P6, PT, R219, RZ, PT ;  /* 0x000000ffdb00720c */ /* 0x000fc80003fc5270 */
[----:B------:R-:W-:-:S05]  /*3800*/  FSEL R156, R158, RZ, !P6 ;  /* 0x000000ff9e9c7208 */ /* 0x000fca0007000000 */
[----:B------:R-:W-:-:S04]  /*3810*/  FFMA.FTZ R156, R201, R159, R156 ;  /* 0x0000009fc99c7223 */ /* 0x000fc8000001009c */
[----:B------:R-:W-:-:S04]  /*3820*/  FADD.FTZ R156, R168, -R156 ;  /* 0x8000009ca89c7221 */ /* 0x000fc80000010000 */
[----:B------:R-:W-:Y:S01]  /*3830*/  FMUL.FTZ R157, R2, R156 ;  /* 0x0000009c029d7220 */ /* 0x000fe20000410000 */
[----:B-----5:R-:W-:-:S05]  /*3840*/  @P4 PRMT R156, RZ, 0x7610, R130 ;  /* 0x00007610ff9c4816 */ /* 0x020fca0000000082 */
[----:B------:R-:W-:Y:S02]  /*3850*/  @P4 FADD.FTZ R157, R157, R156 ;  /* 0x0000009c9d9d4221 */ /* 0x000fe40000010000 */
.L_x_964:
[----:B------:R-:W-:Y:S05]  /*3860*/  BSYNC B1 ;  /* 0x0000000000017941 */ /* 0x000fea0003800000 */
.L_x_962:
        /* <DEDUP_REMOVED lines=15> */
.L_x_966:
[----:B------:R-:W-:Y:S05]  /*3960*/  BSYNC B1 ;  /* 0x0000000000017941 */ /* 0x000fea0003800000 */
.L_x_965:
[----:B------:R-:W-:Y:S01]  /*3970*/  BSSY B1, `(.L_x_967) ;  /* 0x000000d000017945 */ /* 0x000fe20003800000 */
[----:B------:R-:W-:Y:S05]  /*3980*/  @P2 BRA `(.L_x_968) ;  /* 0x0000004000002947 */ /* 0x000fea0003800000 */
[----:B------:R-:W-:Y:S01]  /*3990*/  IMAD.MOV.U32 R157, RZ, RZ, RZ ;  /* 0x000000ffff9d7224 */ /* 0x000fe200078e00ff */
[----:B------:R-:W-:Y:S05]  /*39a0*/  @!P4 BRA `(.L_x_969) ;  /* 0x000000900000c947 */ /* 0x000fea0003800000 */
[----:B-----5:R-:W-:Y:S01]  /*39b0*/  PRMT R157, RZ, 0x5410, R131 ;  /* 0x00005410ff9d7816 */ /* 0x020fe20000000083 */
[----:B------:R-:W-:Y:S05]  /*39c0*/  BRA `(.L_x_969) ;  /* 0x0000007000007947 */ /* 0x000fea0003800000 */
.L_x_968:
[----:B------:R-:W-:-:S04]  /*39d0*/  ISETP.NE.AND P6, PT, R219, RZ, PT ;  /* 0x000000ffdb00720c */ /* 0x000fc80003fc5270 */
[----:B------:R-:W-:-:S05]  /*39e0*/  FSEL R156, R158, RZ, !P6 ;  /* 0x000000ff9e9c7208 */ /* 0x000fca0007000000 */
[----:B------:R-:W-:-:S04]  /*39f0*/  FFMA.FTZ R156, R169, R159, R156 ;  /* 0x0000009fa99c7223 */ /* 0x000fc8000001009c */
[----:B------:R-:W-:-:S04]  /*3a00*/  FADD.FTZ R156, R170, -R156 ;  /* 0x8000009caa9c7221 */ /* 0x000fc80000010000 */
[----:B------:R-:W-:Y:S01]  /*3a10*/  FMUL.FTZ R157, R2, R156 ;  /* 0x0000009c029d7220 */ /* 0x000fe20000410000 */
[----:B-----5:R-:W-:-:S05]  /*3a20*/  @P4 PRMT R156, RZ, 0x5410, R131 ;  /* 0x00005410ff9c4816 */ /* 0x020fca0000000083 */
[----:B------:R-:W-:Y:S02]  /*3a30*/  @P4 FADD.FTZ R157, R157, R156 ;  /* 0x0000009c9d9d4221 */ /* 0x000fe40000010000 */
.L_x_969:
[----:B------:R-:W-:Y:S05]  /*3a40*/  BSYNC B1 ;  /* 0x0000000000017941 */ /* 0x000fea0003800000 */
.L_x_967:
        /* <DEDUP_REMOVED lines=15> */
.L_x_971:
[----:B------:R-:W-:Y:S05]  /*3b40*/  BSYNC B1 ;  /* 0x0000000000017941 */ /* 0x000fea0003800000 */
.L_x_970:
[----:B------:R-:W-:Y:S01]  /*3b50*/  BSSY B1, `(.L_x_972) ;  /* 0x000000d000017945 */ /* 0x000fe20003800000 */
[----:B------:R-:W-:Y:S05]  /*3b60*/  @P2 BRA `(.L_x_973) ;  /* 0x0000004000002947 */ /* 0x000fea0003800000 */
[----:B------:R-:W-:Y:S01]  /*3b70*/  HFMA2.MMA R157, -RZ, RZ, 0, 0 ;  /* 0x00000000ff9d7435 */ /* 0x000fe200000001ff */
[----:B------:R-:W-:Y:S05]  /*3b80*/  @!P4 BRA `(.L_x_974) ;  /* 0x000000900000c947 */ /* 0x000fea0003800000 */
[----:B-----5:R-:W-:Y:S01]  /*3b90*/  PRMT R157, RZ, 0x7610, R131 ;  /* 0x00007610ff9d7816 */ /* 0x020fe20000000083 */
[----:B------:R-:W-:Y:S05]  /*3ba0*/  BRA `(.L_x_974) ;  /* 0x0000007000007947 */ /* 0x000fea0003800000 */
.L_x_973:
[----:B------:R-:W-:-:S04]  /*3bb0*/  ISETP.NE.AND P6, PT, R219, RZ, PT ;  /* 0x000000ffdb00720c */ /* 0x000fc80003fc5270 */
[----:B------:R-:W-:-:S05]  /*3bc0*/  FSEL R156, R158, RZ, !P6 ;  /* 0x000000ff9e9c7208 */ /* 0x000fca0007000000 */
[----:B------:R-:W-:-:S04]  /*3bd0*/  FFMA.FTZ R156, R171, R159, R156 ;  /* 0x0000009fab9c7223 */ /* 0x000fc8000001009c */
[----:B------:R-:W-:-:S04]  /*3be0*/  FADD.FTZ R156, R172, -R156 ;  /* 0x8000009cac9c7221 */ /* 0x000fc80000010000 */
[----:B------:R-:W-:Y:S01]  /*3bf0*/  FMUL.FTZ R157, R2, R156 ;  /* 0x0000009c029d7220 */ /* 0x000fe20000410000 */
[----:B-----5:R-:W-:-:S05]  /*3c00*/  @P4 PRMT R156, RZ, 0x7610, R131 ;  /* 0x00007610ff9c4816 */ /* 0x020fca0000000083 */
[----:B------:R-:W-:Y:S02]  /*3c10*/  @P4 FADD.FTZ R157, R157, R156 ;  /* 0x0000009c9d9d4221 */ /* 0x000fe40000010000 */
.L_x_974:
[----:B------:R-:W-:Y:S05]  /*3c20*/  BSYNC B1 ;  /* 0x0000000000017941 */ /* 0x000fea0003800000 */
.L_x_972:
        /* <DEDUP_REMOVED lines=15> */
.L_x_976:
[----:B------:R-:W-:Y:S05]  /*3d20*/  BSYNC B1 ;  /* 0x0000000000017941 */ /* 0x000fea0003800000 */
.L_x_975:
[----:B------:R-:W-:-:S04]  /*3d30*/  @P5 IMAD.MOV.U32 R156, RZ, RZ, 0x10 ;  /* 0x00000010ff9c5424 */ /* 0x000fc800078e00ff */
[C---:B------:R-:W-:Y:S01]  /*3d40*/  @P5 IMAD.WIDE.U32 R156, R4.reuse, R156, c[0x0][0x258] ;  /* 0x00009600049c5625 */ /* 0x040fe200078e009c */
[----:B------:R-:W-:-:S04]  /*3d50*/  IADD3 R4, R4, 0x80, RZ ;  /* 0x0000008004047810 */ /* 0x000fc80007ffe0ff */
[----:B------:R1:W-:Y:S02]  /*3d60*/  @P5 STG.E.128 [R156.64], R140 ;  /* 0x0000008c9c005986 */ /* 0x0003e4000c101d04 */
[----:B-1----:R-:W-:-:S05]  /*3d70*/  @P3 MOV R156, 0x10 ;  /* 0x00000010009c3802 */ /* 0x002fca0000000f00 */
[C---:B------:R-:W-:Y:S01]  /*3d80*/  @P3 IMAD.WIDE.U32 R156, R160.reuse, R156, c[0x0][0x248] ;  /* 0x00009200a09c3625 */ /* 0x040fe200078e009c */
[----:B------:R-:W-:-:S04]  /*3d90*/  IADD3 R160, R160, 0x80, RZ ;  /* 0x00000080a0a07810 */ /* 0x000fc80007ffe0ff */
[----:B------:R1:W-:Y:S03]  /*3da0*/  @P3 STG.E.128 [R156.64], R60 ;  /* 0x0000003c9c003986 */ /* 0x0003e6000c101d04 */
.L_x_934:
[----:B------:R-:W-:Y:S05]  /*3db0*/  BSYNC B0 ;  /* 0x0000000000007941 */ /* 0x000fea0003800000 */
.L_x_933:
[----:B------:R-:W-:Y:S01]  /*3dc0*/  BSSY B0, `(.L_x_977) ;  /* 0x000010a000007945 */ /* 0x000fe20003800000 */
[----:B------:R-:W-:Y:S05]  /*3dd0*/  @!P0 BRA `(.L_x_978) ;  /* 0x0000108000008947 */ /* 0x000fea0003800000 */
[----:B------:R-:W-:Y:S01]  /*3de0*/  BSSY B1, `(.L_x_979) ;  /* 0x0000005000017945 */ /* 0x000fe20003800000 */
[----:B------:R-:W-:Y:S05]  /*3df0*/  @!P3 BRA `(.L_x_980) ;  /* 0x000000300000b947 */ /* 0x000fea0003800000 */
[----:B-----5:R-:W-:-:S04]  /*3e00*/  IMAD.MOV.U32 R152, RZ, RZ, 0x10 ;  /* 0x00000010ff987424 */ /* 0x020fc800078e00ff */
[----:B------:R-:W-:-:S06]  /*3e10*/  IMAD.WIDE.U32 R152, R160, R152, c[0x0][0x170] ;  /* 0x00005c00a0987625 */ /* 0x000fcc00078e0098 */
[----:B------:R-:W5:Y:S02]  /*3e20*/  LDG.E.128 R152, [R152.64] ;  /* 0x0000000498987981 */ /* 0x000f64000c1e1d00 */
.L_x_980:
[----:B------:R-:W-:Y:S05]  /*3e30*/  BSYNC B1 ;  /* 0x0000000000017941 */ /* 0x000fea0003800000 */
.L_x_979:
[----:B------:R-:W-:Y:S01]  /*3e40*/  BSSY B1, `(.L_x_981) ;  /* 0x0000015000017945 */ /* 0x000fe20003800000 */
[----:B------:R-:W-:Y:S05]  /*3e50*/  @P2 BRA `(.L_x_982) ;  /* 0x0000008000002947 */ /* 0x000fea0003800000 */
[----:B------:R-:W-:Y:S01]  /*3e60*/  ULDC.64 UR6, c[0x0][0x218] ;  /* 0x0000860000067ab9 */ /* 0x000fe20000000a00 */
[----:B-1----:R-:W-:Y:S01]  /*3e70*/  HFMA2.MMA R157, -RZ, RZ, 0, 0 ;  /* 0x00000000ff9d7435 */ /* 0x002fe200000001ff */
[----:B------:R-:W-:-:S04]  /*3e80*/  UISETP.NE.U32.AND UP0, UPT, URZ, UR6, UPT ;  /* 0x000000063f00728c */ /* 0x000fc8000bf05070 */
[----:B------:R-:W-:-:S06]  /*3e90*/  UISETP.NE.AND.EX UP0, UPT, URZ, UR7, UPT, UP0 ;  /* 0x000000073f00728c */ /* 0x000fcc000bf05300 */
[----:B------:R-:W-:-:S13]  /*3ea0*/  PLOP3.LUT P4, PT, PT, PT, UP0, 0x80, 0x0 ;  /* 0x000000000000781c */ /* 0x000fda0003f8f008 */
[----:B------:R-:W-:Y:S05]  /*3eb0*/  @!P4 BRA `(.L_x_983) ;  /* 0x000000d00000c947 */ /* 0x000fea0003800000 */
[----:B-----5:R-:W-:Y:S01]  /*3ec0*/  PRMT R157, RZ, 0x5410, R132 ;  /* 0x00005410ff9d7816 */ /* 0x020fe20000000084 */
[----:B------:R-:W-:Y:S05]  /*3ed0*/  BRA `(.L_x_983) ;  /* 0x000000b000007947 */ /* 0x000fea0003800000 */
.L_x_982:
        /* <DEDUP_REMOVED lines=9> */
[----:B-----5:R-:W-:-:S05]  /*3f70*/  @P4 PRMT R156, RZ, 0x5410, R132 ;  /* 0x00005410ff9c4816 */ /* 0x020fca0000000084 */
[----:B------:R-:W-:Y:S02]  /*3f80*/  @P4 FADD.FTZ R157, R157, R156 ;  /* 0x0000009c9d9d4221 */ /* 0x000fe40000010000 */
.L_x_983:
[----:B------:R-:W-:Y:S05]  /*3f90*/  BSYNC B1 ;  /* 0x0000000000017941 */ /* 0x000fea0003800000 */
.L_x_981:
[----:B------:R-:W-:Y:S01]  /*3fa0*/  ISETP.NE.U32.AND P5, PT, RZ, c[0x0][0x258], PT ;  /* 0x00009600ff007a0c */ /* 0x000fe20003fa5070 */
[----:B------:R-:W-:Y:S03]  /*3fb0*/  BSSY B1, `(.L_x_984) ;  /* 0x0000010000017945 */ /* 0x000fe60003800000 */
[----:B------:R-:W-:-:S13]  /*3fc0*/  ISETP.NE.AND.EX P5, PT, RZ, c[0x0][0x25c], PT, P5 ;  /* 0x00009700ff007a0c */ /* 0x000fda0003fa5350 */
[----:B------:R-:W-:-:S04]  /*3fd0*/  @P5 F2FP.BF16.PACK_AB R156, RZ, R157 ;  /* 0x0000009dff9c523e */ /* 0x000fc800000010ff */
        /* <DEDUP_REMOVED lines=13> */
.L_x_985:
[----:B------:R-:W-:Y:S05]  /*40b0*/  BSYNC B1 ;  /* 0x0000000000017941 */ /* 0x000fea0003800000 */
.L_x_984:
[----:B------:R-:W-:Y:S01]  /*40c0*/  BSSY B1, `(.L_x_986) ;  /* 0x000000d000017945 */ /* 0x000fe20003800000 */
[----:B------:R-:W-:Y:S05]  /*40d0*/  @P2 BRA `(.L_x_987) ;  /* 0x0000004000002947 */ /* 0x000fea0003800000 */
[----:B------:R-:W-:Y:S01]  /*40e0*/  IMAD.MOV.U32 R157, RZ, RZ, RZ ;  /* 0x000000ffff9d7224 */ /* 0x000fe200078e00ff */
[----:B------:R-:W-:Y:S05]  /*40f0*/  @!P4 BRA `(.L_x_988) ;  /* 0x000000900000c947 */ /* 0x000fea0003800000 */
[----:B-----5:R-:W-:Y:S01]  /*4100*/  PRMT R157, RZ, 0x7610, R132 ;  /* 0x00007610ff9d7816 */ /* 0x020fe20000000084 */
[----:B------:R-:W-:Y:S05]  /*4110*/  BRA `(.L_x_988) ;  /* 0x0000007000007947 */ /* 0x000fea0003800000 */
.L_x_987:
[----:B------:R-:W-:-:S04]  /*4120*/  ISETP.NE.AND P6, PT, R219, RZ, PT ;  /* 0x000000ffdb00720c */ /* 0x000fc80003fc5270 */
[----:B------:R-:W-:-:S05]  /*4130*/  FSEL R156, R158, RZ, !P6 ;  /* 0x000000ff9e9c7208 */ /* 0x000fca0007000000 */
[----:B------:R-:W-:-:S04]  /*4140*/  FFMA.FTZ R156, R6, R159, R156 ;  /* 0x0000009f069c7223 */ /* 0x000fc8000001009c */
[----:B------:R-:W-:-:S04]  /*4150*/  FADD.FTZ R156, R9, -R156 ;  /* 0x8000009c099c7221 */ /* 0x000fc80000010000 */
[----:B------:R-:W-:Y:S01]  /*4160*/  FMUL.FTZ R157, R2, R156 ;  /* 0x0000009c029d7220 */ /* 0x000fe20000410000 */
[----:B-----5:R-:W-:-:S05]  /*4170*/  @P4 PRMT R156, RZ, 0x7610, R132 ;  /* 0x00007610ff9c4816 */ /* 0x020fca0000000084 */
[----:B------:R-:W-:Y:S02]  /*4180*/  @P4 FADD.FTZ R157, R157, R156 ;  /* 0x0000009c9d9d4221 */ /* 0x000fe40000010000 */
.L_x_988:
[----:B------:R-:W-:Y:S05]  /*4190*/  BSYNC B1 ;  /* 0x0000000000017941 */ /* 0x000fea0003800000 */
.L_x_986:
        /* <DEDUP_REMOVED lines=15> */
.L_x_990:
[----:B------:R-:W-:Y:S05]  /*4290*/  BSYNC B1 ;  /* 0x0000000000017941 */ /* 0x000fea0003800000 */
.L_x_989:
[----:B------:R-:W-:Y:S01]  /*42a0*/  BSSY B1, `(.L_x_991) ;  /* 0x000000d000017945 */ /* 0x000fe20003800000 */
[----:B------:R-:W-:Y:S05]  /*42b0*/  @P2 BRA `(.L_x_992) ;  /* 0x0000004000002947 */ /* 0x000fea0003800000 */
[----:B------:R-:W-:Y:S01]  /*42c0*/  MOV R157, RZ ;  /* 0x000000ff009d7202 */ /* 0x000fe20000000f00 */
[----:B------:R-:W-:Y:S05]  /*42d0*/  @!P4 BRA `(.L_x_993) ;  /* 0x000000900000c947 */ /* 0x000fea0003800000 */
[----:B-----5:R-:W-:Y:S01]  /*42e0*/  PRMT R157, RZ, 0x5410, R133 ;  /* 0x00005410ff9d7816 */ /* 0x020fe20000000085 */
[----:B------:R-:W-:Y:S05]  /*42f0*/  BRA `(.L_x_993) ;  /* 0x0000007000007947 */ /* 0x000fea0003800000 */
.L_x_992:
[----:B------:R-:W-:-:S04]  /*4300*/  ISETP.NE.AND P6, PT, R219, RZ, PT ;  /* 0x000000ffdb00720c */ /* 0x000fc80003fc5270 */
[----:B------:R-:W-:-:S05]  /*4310*/  FSEL R156, R158, RZ, !P6 ;  /* 0x000000ff9e9c7208 */ /* 0x000fca0007000000 */
[----:B------:R-:W-:-:S04]  /*4320*/  FFMA.FTZ R156, R8, R159, R156 ;  /* 0x0000009f089c7223 */ /* 0x000fc8000001009c */
[----:B------:R-:W-:-:S04]  /*4330*/  FADD.FTZ R156, R11, -R156 ;  /* 0x8000009c0b9c7221 */ /* 0x000fc80000010000 */
[----:B------:R-:W-:Y:S01]  /*4340*/  FMUL.FTZ R157, R2, R156 ;  /* 0x0000009c029d7220 */ /* 0x000fe20000410000 */
[----:B-----5:R-:W-:-:S05]  /*4350*/  @P4 PRMT R156, RZ, 0x5410, R133 ;  /* 0x00005410ff9c4816 */ /* 0x020fca0000000085 */
[----:B------:R-:W-:Y:S02]  /*4360*/  @P4 FADD.FTZ R157, R157, R156 ;  /* 0x0000009c9d9d4221 */ /* 0x000fe40000010000 */
.L_x_993:
[----:B------:R-:W-:Y:S05]  /*4370*/  BSYNC B1 ;  /* 0x0000000000017941 */ /* 0x000fea0003800000 */
.L_x_991:
        /* <DEDUP_REMOVED lines=15> */
.L_x_995:
[----:B------:R-:W-:Y:S05]  /*4470*/  BSYNC B1 ;  /* 0x0000000000017941 */ /* 0x000fea0003800000 */
.L_x_994:
[----:B------:R-:W-:Y:S01]  /*4480*/  BSSY B1, `(.L_x_996) ;  /* 0x000000d000017945 */ /* 0x000fe20003800000 */
[----:B------:R-:W-:Y:S05]  /*4490*/  @P2 BRA `(.L_x_997) ;  /* 0x0000004000002947 */ /* 0x000fea0003800000 */
[----:B------:R-:W-:Y:S01]  /*44a0*/  IMAD.MOV.U32 R157, RZ, RZ, RZ ;  /* 0x000000ffff9d7224 */ /* 0x000fe200078e00ff */
[----:B------:R-:W-:Y:S05]  /*44b0*/  @!P4 BRA `(.L_x_998) ;  /* 0x000000900000c947 */ /* 0x000fea0003800000 */
[----:B-----5:R-:W-:Y:S01]  /*44c0*/  PRMT R157, RZ, 0x7610, R133 ;  /* 0x00007610ff9d7816 */ /* 0x020fe20000000085 */
[----:B------:R-:W-:Y:S05]  /*44d0*/  BRA `(.L_x_998) ;  /* 0x0000007000007947 */ /* 0x000fea0003800000 */
.L_x_997:
[----:B------:R-:W-:-:S04]  /*44e0*/  ISETP.NE.AND P6, PT, R219, RZ, PT ;  /* 0x000000ffdb00720c */ /* 0x000fc80003fc5270 */
[----:B------:R-:W-:-:S05]  /*44f0*/  FSEL R156, R158, RZ, !P6 ;  /* 0x000000ff9e9c7208 */ /* 0x000fca0007000000 */
[----:B------:R-:W-:-:S04]  /*4500*/  FFMA.FTZ R156, R10, R159, R156 ;  /* 0x0000009f0a9c7223 */ /* 0x000fc8000001009c */
[----:B------:R-:W-:-:S04]  /*4510*/  FADD.FTZ R156, R13, -R156 ;  /* 0x8000009c0d9c7221 */ /* 0x000fc80000010000 */
[----:B------:R-:W-:Y:S01]  /*4520*/  FMUL.FTZ R157, R2, R156 ;  /* 0x0000009c029d7220 */ /* 0x000fe20000410000 */
[----:B-----5:R-:W-:-:S05]  /*4530*/  @P4 PRMT R156, RZ, 0x7610, R133 ;  /* 0x00007610ff9c4816 */ /* 0x020fca0000000085 */
[----:B------:R-:W-:Y:S02]  /*4540*/  @P4 FADD.FTZ R157, R157, R156 ;  /* 0x0000009c9d9d4221 */ /* 0x000fe40000010000 */
.L_x_998:
[----:B------:R-:W-:Y:S05]  /*4550*/  BSYNC B1 ;  /* 0x0000000000017941 */ /* 0x000fea0003800000 */
.L_x_996:
        /* <DEDUP_REMOVED lines=15> */
.L_x_1000:
[----:B------:R-:W-:Y:S05]  /*4650*/  BSYNC B1 ;  /* 0x0000000000017941 */ /* 0x000fea0003800000 */
.L_x_999:
[----:B------:R-:W-:Y:S01]  /*4660*/  BSSY B1, `(.L_x_1001) ;  /* 0x000000d000017945 */ /* 0x000fe20003800000 */
[----:B------:R-:W-:Y:S05]  /*4670*/  @P2 BRA `(.L_x_1002) ;  /* 0x0000004000002947 */ /* 0x000fea0003800000 */
[----:B------:R-:W-:Y:S01]  /*4680*/  HFMA2.MMA R157, -RZ, RZ, 0, 0 ;  /* 0x00000000ff9d7435 */ /* 0x000fe200000001ff */
[----:B------:R-:W-:Y:S05]  /*4690*/  @!P4 BRA `(.L_x_1003) ;  /* 0x000000900000c947 */ /* 0x000fea0003800000 */
[----:B-----5:R-:W-:Y:S01]  /*46a0*/  PRMT R157, RZ, 0x5410, R134 ;  /* 0x00005410ff9d7816 */ /* 0x020fe20000000086 */
[----:B------:R-:W-:Y:S05]  /*46b0*/  BRA `(.L_x_1003) ;  /* 0x0000007000007947 */ /* 0x000fea0003800000 */
.L_x_1002:
[----:B------:R-:W-:-:S04]  /*46c0*/  ISETP.NE.AND P6, PT, R219, RZ, PT ;  /* 0x000000ffdb00720c */ /* 0x000fc80003fc5270 */
[----:B------:R-:W-:-:S05]  /*46d0*/  FSEL R156, R158, RZ, !P6 ;  /* 0x000000ff9e9c7208 */ /* 0x000fca0007000000 */
[----:B------:R-:W-:-:S04]  /*46e0*/  FFMA.FTZ R156, R12, R159, R156 ;  /* 0x0000009f0c9c7223 */ /* 0x000fc8000001009c */
[----:B------:R-:W-:-:S04]  /*46f0*/  FADD.FTZ R156, R14, -R156 ;  /* 0x8000009c0e9c7221 */ /* 0x000fc80000010000 */
[----:B------:R-:W-:Y:S01]  /*4700*/  FMUL.FTZ R157, R2, R156 ;  /* 0x0000009c029d7220 */ /* 0x000fe20000410000 */
[----:B-----5:R-:W-:-:S05]  /*4710*/  @P4 PRMT R156, RZ, 0x5410, R134 ;  /* 0x00005410ff9c4816 */ /* 0x020fca0000000086 */
[----:B------:R-:W-:Y:S02]  /*4720*/  @P4 FADD.FTZ R157, R157, R156 ;  /* 0x0000009c9d9d4221 */ /* 0x000fe40000010000 */
.L_x_1003:
[----:B------:R-:W-:Y:S05]  /*4730*/  BSYNC B1 ;  /* 0x0000000000017941 */ /* 0x000fea0003800000 */
.L_x_1001:
        /* <DEDUP_REMOVED lines=15> */
.L_x_1005:
[----:B------:R-:W-:Y:S05]  /*4830*/  BSYNC B1 ;  /* 0x0000000000017941 */ /* 0x000fea0003800000 */
.L_x_1004:
[----:B------:R-:W-:Y:S01]  /*4840*/  BSSY B1, `(.L_x_1006) ;  /* 0x000000d000017945 */ /* 0x000fe20003800000 */
[----:B------:R-:W-:Y:S05]  /*4850*/  @P2 BRA `(.L_x_1007) ;  /* 0x0000004000002947 */ /* 0x000fea0003800000 */
[----:B------:R-:W-:Y:S01]  /*4860*/  IMAD.MOV.U32 R157, RZ, RZ, RZ ;  /* 0x000000ffff9d7224 */ /* 0x000fe200078e00ff */
[----:B------:R-:W-:Y:S05]  /*4870*/  @!P4 BRA `(.L_x_1008) ;  /* 0x000000900000c947 */ /* 0x000fea0003800000 */
[----:B-----5:R-:W-:Y:S01]  /*4880*/  PRMT R157, RZ, 0x7610, R134 ;  /* 0x00007610ff9d7816 */ /* 0x020fe20000000086 */
[----:B------:R-:W-:Y:S05]  /*4890*/  BRA `(.L_x_1008) ;  /* 0x0000007000007947 */ /* 0x000fea0003800000 */
.L_x_1007:
[----:B------:R-:W-:-:S04]  /*48a0*/  ISETP.NE.AND P6, PT, R219, RZ, PT ;  /* 0x000000ffdb00720c */ /* 0x000fc80003fc5270 */
[----:B------:R-:W-:-:S05]  /*48b0*/  FSEL R156, R158, RZ, !P6 ;  /* 0x000000ff9e9c7208 */ /* 0x000fca0007000000 */
[----:B------:R-:W-:-:S04]  /*48c0*/  FFMA.FTZ R156, R15, R159, R156 ;  /* 0x0000009f0f9c7223 */ /* 0x000fc8000001009c */
[----:B------:R-:W-:-:S04]  /*48d0*/  FADD.FTZ R156, R16, -R156 ;  /* 0x8000009c109c7221 */ /* 0x000fc80000010000 */
[----:B------:R-:W-:Y:S01]  /*48e0*/  FMUL.FTZ R157, R2, R156 ;  /* 0x0000009c029d7220 */ /* 0x000fe20000410000 */
[----:B-----5:R-:W-:-:S05]  /*48f0*/  @P4 PRMT R156, RZ, 0x7610, R134 ;  /* 0x00007610ff9c4816 */ /* 0x020fca0000000086 */
[----:B------:R-:W-:Y:S02]  /*4900*/  @P4 FADD.FTZ R157, R157, R156 ;  /* 0x0000009c9d9d4221 */ /* 0x000fe40000010000 */
.L_x_1008:
[----:B------:R-:W-:Y:S05]  /*4910*/  BSYNC B1 ;  /* 0x0000000000017941 */ /* 0x000fea0003800000 */
.L_x_1006:
        /* <DEDUP_REMOVED lines=15> */
.L_x_1010:
[----:B------:R-:W-:Y:S05]  /*4a10*/  BSYNC B1 ;  /* 0x0000000000017941 */ /* 0x000fea0003800000 */
.L_x_1009:
[----:B------:R-:W-:Y:S01]  /*4a20*/  BSSY B1, `(.L_x_1011) ;  /* 0x000000d000017945 */ /* 0x000fe20003800000 */
[----:B------:R-:W-:Y:S05]  /*4a30*/  @P2 BRA `(.L_x_1012) ;  /* 0x0000004000002947 */ /* 0x000fea0003800000 */
[----:B------:R-:W-:Y:S01]  /*4a40*/  MOV R157, RZ ;  /* 0x000000ff009d7202 */ /* 0x000fe20000000f00 */
[----:B------:R-:W-:Y:S05]  /*4a50*/  @!P4 BRA `(.L_x_1013) ;  /* 0x000000900000c947 */ /* 0x000fea0003800000 */
[----:B-----5:R-:W-:Y:S01]  /*4a60*/  PRMT R157, RZ, 0x5410, R135 ;  /* 0x00005410ff9d7816 */ /* 0x020fe20000000087 */
[----:B------:R-:W-:Y:S05]  /*4a70*/  BRA `(.L_x_1013) ;  /* 0x0000007000007947 */ /* 0x000fea0003800000 */
.L_x_1012:
[----:B------:R-:W-:-:S04]  /*4a80*/  ISETP.NE.AND P6, PT, R219, RZ, PT ;  /* 0x000000ffdb00720c */ /* 0x000fc80003fc5270 */
[----:B------:R-:W-:-:S05]  /*4a90*/  FSEL R156, R158, RZ, !P6 ;  /* 0x000000ff9e9c7208 */ /* 0x000fca0007000000 */
[----:B------:R-:W-:-:S04]  /*4aa0*/  FFMA.FTZ R156, R17, R159, R156 ;  /* 0x0000009f119c7223 */ /* 0x000fc8000001009c */
[----:B------:R-:W-:-:S04]  /*4ab0*/  FADD.FTZ R156, R18, -R156 ;  /* 0x8000009c129c7221 */ /* 0x000fc80000010000 */
[----:B------:R-:W-:Y:S01]  /*4ac0*/  FMUL.FTZ R157, R2, R156 ;  /* 0x0000009c029d7220 */ /* 0x000fe20000410000 */
[----:B-----5:R-:W-:-:S05]  /*4ad0*/  @P4 PRMT R156, RZ, 0x5410, R135 ;  /* 0x00005410ff9c4816 */ /* 0x020fca0000000087 */
[----:B------:R-:W-:Y:S02]  /*4ae0*/  @P4 FADD.FTZ R157, R157, R156 ;  /* 0x0000009c9d9d4221 */ /* 0x000fe40000010000 */
.L_x_1013:
[----:B------:R-:W-:Y:S05]  /*4af0*/  BSYNC B1 ;  /* 0x0000000000017941 */ /* 0x000fea0003800000 */
.L_x_1011:
        /* <DEDUP_REMOVED lines=15> */
.L_x_1015:
[----:B------:R-:W-:Y:S05]  /*4bf0*/  BSYNC B1 ;  /* 0x0000000000017941 */ /* 0x000fea0003800000 */
.L_x_1014:
[----:B------:R-:W-:Y:S01]  /*4c00*/  BSSY B1, `(.L_x_1016) ;  /* 0x000000d000017945 */ /* 0x000fe20003800000 */
[----:B------:R-:W-:Y:S05]  /*4c10*/  @P2 BRA `(.L_x_1017) ;  /* 0x0000004000002947 */ /* 0x000fea0003800000 */
[----:B------:R-:W-:Y:S01]  /*4c20*/  IMAD.MOV.U32 R157, RZ, RZ, RZ ;  /* 0x000000ffff9d7224 */ /* 0x000fe200078e00ff */
[----:B------:R-:W-:Y:S05]  /*4c30*/  @!P4 BRA `(.L_x_1018) ;  /* 0x000000900000c947 */ /* 0x000fea0003800000 */
[----:B-----5:R-:W-:Y:S01]  /*4c40*/  PRMT R157, RZ, 0x7610, R135 ;  /* 0x00007610ff9d7816 */ /* 0x020fe20000000087 */
[----:B------:R-:W-:Y:S05]  /*4c50*/  BRA `(.L_x_1018) ;  /* 0x0000007000007947 */ /* 0x000fea0003800000 */
.L_x_1017:
[----:B------:R-:W-:-:S04]  /*4c60*/  ISETP.NE.AND P6, PT, R219, RZ, PT ;  /* 0x000000ffdb00720c */ /* 0x000fc80003fc5270 */
[----:B------:R-:W-:-:S05]  /*4c70*/  FSEL R156, R158, RZ, !P6 ;  /* 0x000000ff9e9c7208 */ /* 0x000fca0007000000 */
[----:B------:R-:W-:-:S04]  /*4c80*/  FFMA.FTZ R156, R19, R159, R156 ;  /* 0x0000009f139c7223 */ /* 0x000fc8000001009c */
[----:B------:R-:W-:-:S04]  /*4c90*/  FADD.FTZ R156, R20, -R156 ;  /* 0x8000009c149c7221 */ /* 0x000fc80000010000 */
[----:B------:R-:W-:Y:S01]  /*4ca0*/  FMUL.FTZ R157, R2, R156 ;  /* 0x0000009c029d7220 */ /* 0x000fe20000410000 */
[----:B-----5:R-:W-:-:S05]  /*4cb0*/  @P4 PRMT R156, RZ, 0x7610, R135 ;  /* 0x00007610ff9c4816 */ /* 0x020fca0000000087 */
[----:B------:R-:W-:Y:S02]  /*4cc0*/  @P4 FADD.FTZ R157, R157, R156 ;  /* 0x0000009c9d9d4221 */ /* 0x000fe40000010000 */
.L_x_1018:
[----:B------:R-:W-:Y:S05]  /*4cd0*/  BSYNC B1 ;  /* 0x0000000000017941 */ /* 0x000fea0003800000 */
.L_x_1016:
        /* <DEDUP_REMOVED lines=15> */
.L_x_1020:
[----:B------:R-:W-:Y:S05]  /*4dd0*/  BSYNC B1 ;  /* 0x0000000000017941 */ /* 0x000fea0003800000 */
.L_x_1019:
[----:B------:R-:W-:-:S05]  /*4de0*/  @P5 MOV R156, 0x10 ;  /* 0x00000010009c5802 */ /* 0x000fca0000000f00 */
[C---:B------:R-:W-:Y:S01]  /*4df0*/  @P5 IMAD.WIDE.U32 R156, R4.reuse, R156, c[0x0][0x258] ;  /* 0x00009600049c5625 */ /* 0x040fe200078e009c */
[----:B------:R-:W-:-:S04]  /*4e00*/  IADD3 R4, R4, 0x80, RZ ;  /* 0x0000008004047810 */ /* 0x000fc80007ffe0ff */
[----:B------:R1:W-:Y:S02]  /*4e10*/  @P5 STG.E.128 [R156.64], R140 ;  /* 0x0000008c9c005986 */ /* 0x0003e4000c101d04 */
[----:B-1----:R-:W-:-:S04]  /*4e20*/  @P3 IMAD.MOV.U32 R156, RZ, RZ, 0x10 ;  /* 0x00000010ff9c3424 */ /* 0x002fc800078e00ff */
[C---:B------:R-:W-:Y:S01]  /*4e30*/  @P3 IMAD.WIDE.U32 R156, R160.reuse, R156, c[0x0][0x248] ;  /* 0x00009200a09c3625 */ /* 0x040fe200078e009c */
[----:B------:R-:W-:-:S04]  /*4e40*/  IADD3 R160, R160, 0x80, RZ ;  /* 0x00000080a0a07810 */ /* 0x000fc80007ffe0ff */
[----:B------:R1:W-:Y:S03]  /*4e50*/  @P3 STG.E.128 [R156.64], R60 ;  /* 0x0000003c9c003986 */ /* 0x0003e6000c101d04 */
.L_x_978:
[----:B------:R-:W-:Y:S05]  /*4e60*/  BSYNC B0 ;  /* 0x0000000000007941 */ /* 0x000fea0003800000 */
.L_x_977:
[----:B------:R-:W-:Y:S01]  /*4e70*/  BSSY B0, `(.L_x_1021) ;  /* 0x000010a000007945 */ /* 0x000fe20003800000 */
[----:B------:R-:W-:Y:S05]  /*4e80*/  @!P1 BRA `(.L_x_1022) ;  /* 0x0000108000009947 */ /* 0x000fea0003800000 */
[----:B------:R-:W-:Y:S01]  /*4e90*/  BSSY B1, `(.L_x_1023) ;  /* 0x0000005000017945 */ /* 0x000fe20003800000 */
[----:B------:R-:W-:Y:S05]  /*4ea0*/  @!P3 BRA `(.L_x_1024) ;  /* 0x000000300000b947 */ /* 0x000fea0003800000 */
[----:B-----5:R-:W-:-:S10]  /*4eb0*/  HFMA2.MMA R152, -RZ, RZ, 0, 9.5367431640625e-07 ;  /* 0x00000010ff987435 */ /* 0x020fd400000001ff */
[----:B------:R-:W-:-:S06]  /*4ec0*/  IMAD.WIDE.U32 R152, R160, R152, c[0x0][0x170] ;  /* 0x00005c00a0987625 */ /* 0x000fcc00078e0098 */
[----:B------:R-:W5:Y:S02]  /*4ed0*/  LDG.E.128 R152, [R152.64] ;  /* 0x0000000498987981 */ /* 0x000f64000c1e1d00 */
.L_x_1024:
[----:B------:R-:W-:Y:S05]  /*4ee0*/  BSYNC B1 ;  /* 0x0000000000017941 */ /* 0x000fea0003800000 */
.L_x_1023:
[----:B------:R-:W-:Y:S01]  /*4ef0*/  BSSY B1, `(.L_x_1025) ;  /* 0x0000015000017945 */ /* 0x000fe20003800000 */
[----:B------:R-:W-:Y:S05]  /*4f00*/  @P2 BRA `(.L_x_1026) ;  /* 0x0000008000002947 */ /* 0x000fea0003800000 */
[----:B------:R-:W-:Y:S01]  /*4f10*/  ULDC.64 UR6, c[0x0][0x218] ;  /* 0x0000860000067ab9 */ /* 0x000fe20000000a00 */
[----:B-1----:R-:W-:Y:S01]  /*4f20*/  IMAD.MOV.U32 R157, RZ, RZ, RZ ;  /* 0x000000ffff9d7224 */ /* 0x002fe200078e00ff */
[----:B------:R-:W-:-:S04]  /*4f30*/  UISETP.NE.U32.AND UP0, UPT, URZ, UR6, UPT ;  /* 0x000000063f00728c */ /* 0x000fc8000bf05070 */
[----:B------:R-:W-:-:S06]  /*4f40*/  UISETP.NE.AND.EX UP0, UPT, URZ, UR7, UPT, UP0 ;  /* 0x000000073f00728c */ /* 0x000fcc000bf05300 */
[----:B------:R-:W-:-:S13]  /*4f50*/  PLOP3.LUT P4, PT, PT, PT, UP0, 0x80, 0x0 ;  /* 0x000000000000781c */ /* 0x000fda0003f8f008 */
[----:B------:R-:W-:Y:S05]  /*4f60*/  @!P4 BRA `(.L_x_1027) ;  /* 0x000000d00000c947 */ /* 0x000fea0003800000 */
[----:B-----5:R-:W-:Y:S01]  /*4f70*/  PRMT R157, RZ, 0x5410, R136 ;  /* 0x00005410ff9d7816 */ /* 0x020fe20000000088 */
[----:B------:R-:W-:Y:S05]  /*4f80*/  BRA `(.L_x_1027) ;  /* 0x000000b000007947 */ /* 0x000fea0003800000 */
.L_x_1026:
        /* <DEDUP_REMOVED lines=11> */
.L_x_1027:
[----:B------:R-:W-:Y:S05]  /*5040*/  BSYNC B1 ;  /* 0x0000000000017941 */ /* 0x000fea0003800000 */
.L_x_1025:
        /* <DEDUP_REMOVED lines=17> */
.L_x_1029:
[----:B------:R-:W-:Y:S05]  /*5160*/  BSYNC B1 ;  /* 0x0000000000017941 */ /* 0x000fea0003800000 */
.L_x_1028:
[----:B------:R-:W-:Y:S01]  /*5170*/  BSSY B1, `(.L_x_1030) ;  /* 0x000000d000017945 */ /* 0x000fe20003800000 */
[----:B------:R-:W-:Y:S05]  /*5180*/  @P2 BRA `(.L_x_1031) ;  /* 0x0000004000002947 */ /* 0x000fea0003800000 */
[----:B------:R-:W-:Y:S01]  /*5190*/  HFMA2.MMA R157, -RZ, RZ, 0, 0 ;  /* 0x00000000ff9d7435 */ /* 0x000fe200000001ff */
[----:B------:R-:W-:Y:S05]  /*51a0*/  @!P4 BRA `(.L_x_1032) ;  /* 0x000000900000c947 */ /* 0x000fea0003800000 */
[----:B-----5:R-:W-:Y:S01]  /*51b0*/  PRMT R157, RZ, 0x7610, R136 ;  /* 0x00007610ff9d7816 */ /* 0x020fe20000000088 */
[----:B------:R-:W-:Y:S05]  /*51c0*/  BRA `(.L_x_1032) ;  /* 0x0000007000007947 */ /* 0x000fea0003800000 */
.L_x_1031:
[----:B------:R-:W-:-:S04]  /*51d0*/  ISETP.NE.AND P6, PT, R219, RZ, PT ;  /* 0x000000ffdb00720c */ /* 0x000fc80003fc5270 */
[----:B------:R-:W-:-:S05]  /*51e0*/  FSEL R156, R158, RZ, !P6 ;  /* 0x000000ff9e9c7208 */ /* 0x000fca0007000000 */
[----:B------:R-:W-:-:S04]  /*51f0*/  FFMA.FTZ R156, R22, R159, R156 ;  /* 0x0000009f169c7223 */ /* 0x000fc8000001009c */
[----:B------:R-:W-:-:S04]  /*5200*/  FADD.FTZ R156, R25, -R156 ;  /* 0x8000009c199c7221 */ /* 0x000fc80000010000 */
[----:B------:R-:W-:Y:S01]  /*5210*/  FMUL.FTZ R157, R2, R156 ;  /* 0x0000009c029d7220 */ /* 0x000fe20000410000 */
[----:B-----5:R-:W-:-:S05]  /*5220*/  @P4 PRMT R156, RZ, 0x7610, R136 ;  /* 0x00007610ff9c4816 */ /* 0x020fca0000000088 */
[----:B------:R-:W-:Y:S02]  /*5230*/  @P4 FADD.FTZ R157, R157, R156 ;  /* 0x0000009c9d9d4221 */ /* 0x000fe40000010000 */
.L_x_1032:
[----:B------:R-:W-:Y:S05]  /*5240*/  BSYNC B1 ;  /* 0x0000000000017941 */ /* 0x000fea0003800000 */
.L_x_1030:
        /* <DEDUP_REMOVED lines=15> */
.L_x_1034:
[----:B------:R-:W-:Y:S05]  /*5340*/  BSYNC B1 ;  /* 0x0000000000017941 */ /* 0x000fea0003800000 */
.L_x_1033:
[----:B------:R-:W-:Y:S01]  /*5350*/  BSSY B1, `(.L_x_1035) ;  /* 0x000000d000017945 */ /* 0x000fe20003800000 */
[----:B------:R-:W-:Y:S05]  /*5360*/  @P2 BRA `(.L_x_1036) ;  /* 0x0000004000002947 */ /* 0x000fea0003800000 */
[----:B------:R-:W-:Y:S01]  /*5370*/  IMAD.MOV.U32 R157, RZ, RZ, RZ ;  /* 0x000000ffff9d7224 */ /* 0x000fe200078e00ff */
[----:B------:R-:W-:Y:S05]  /*5380*/  @!P4 BRA `(.L_x_1037) ;  /* 0x000000900000c947 */ /* 0x000fea0003800000 */
[----:B-----5:R-:W-:Y:S01]  /*5390*/  PRMT R157, RZ, 0x5410, R137 ;  /* 0x00005410ff9d7816 */ /* 0x020fe20000000089 */
[----:B------:R-:W-:Y:S05]  /*53a0*/  BRA `(.L_x_1037) ;  /* 0x0000007000007947 */ /* 0x000fea0003800000 */
.L_x_1036:
[----:B------:R-:W-:-:S04]  /*53b0*/  ISETP.NE.AND P6, PT, R219, RZ, PT ;  /* 0x000000ffdb00720c */ /* 0x000fc80003fc5270 */
[----:B------:R-:W-:-:S05]  /*53c0*/  FSEL R156, R158, RZ, !P6 ;  /* 0x000000ff9e9c7208 */ /* 0x000fca0007000000 */
[----:B------:R-:W-:-:S04]  /*53d0*/  FFMA.FTZ R156, R24, R159, R156 ;  /* 0x0000009f189c7223 */ /* 0x000fc8000001009c */
[----:B------:R-:W-:-:S04]  /*53e0*/  FADD.FTZ R156, R27, -R156 ;  /* 0x8000009c1b9c7221 */ /* 0x000fc80000010000 */
[----:B------:R-:W-:Y:S01]  /*53f0*/  FMUL.FTZ R157, R2, R156 ;  /* 0x0000009c029d7220 */ /* 0x000fe20000410000 */
[----:B-----5:R-:W-:-:S05]  /*5400*/  @P4 PRMT R156, RZ, 0x5410, R137 ;  /* 0x00005410ff9c4816 */ /* 0x020fca0000000089 */
[----:B------:R-:W-:Y:S02]  /*5410*/  @P4 FADD.FTZ R157, R157, R156 ;  /* 0x0000009c9d9d4221 */ /* 0x000fe40000010000 */
.L_x_1037:
[----:B------:R-:W-:Y:S05]  /*5420*/  BSYNC B1 ;  /* 0x0000000000017941 */ /* 0x000fea0003800000 */
.L_x_1035:
        /* <DEDUP_REMOVED lines=15> */
.L_x_1039:
[----:B------:R-:W-:Y:S05]  /*5520*/  BSYNC B1 ;  /* 0x0000000000017941 */ /* 0x000fea0003800000 */
.L_x_1038:
[----:B------:R-:W-:Y:S01]  /*5530*/  BSSY B1, `(.L_x_1040) ;  /* 0x000000d000017945 */ /* 0x000fe20003800000 */
[----:B------:R-:W-:Y:S05]  /*5540*/  @P2 BRA `(.L_x_1041) ;  /* 0x0000004000002947 */ /* 0x000fea0003800000 */
[----:B------:R-:W-:Y:S01]  /*5550*/  MOV R157, RZ ;  /* 0x000000ff009d7202 */ /* 0x000fe20000000f00 */
[----:B------:R-:W-:Y:S05]  /*5560*/  @!P4 BRA `(.L_x_1042) ;  /* 0x000000900000c947 */ /* 0x000fea0003800000 */
[----:B-----5:R-:W-:Y:S01]  /*5570*/  PRMT R157, RZ, 0x7610, R137 ;  /* 0x00007610ff9d7816 */ /* 0x020fe20000000089 */
[----:B------:R-:W-:Y:S05]  /*5580*/  BRA `(.L_x_1042) ;  /* 0x0000007000007947 */ /* 0x000fea0003800000 */
.L_x_1041:
[----:B------:R-:W-:-:S04]  /*5590*/  ISETP.NE.AND P6, PT, R219, RZ, PT ;  /* 0x000000ffdb00720c */ /* 0x000fc80003fc5270 */
[----:B------:R-:W-:-:S05]  /*55a0*/  FSEL R156, R158, RZ, !P6 ;  /* 0x000000ff9e9c7208 */ /* 0x000fca0007000000 */
[----:B------:R-:W-:-:S04]  /*55b0*/  FFMA.FTZ R156, R26, R159, R156 ;  /* 0x0000009f1a9c7223 */ /* 0x000fc8000001009c */
[----:B------:R-:W-:-:S04]  /*55c0*/  FADD.FTZ R156, R29, -R156 ;  /* 0x8000009c1d9c7221 */ /* 0x000fc80000010000 */
[----:B------:R-:W-:Y:S01]  /*55d0*/  FMUL.FTZ R157, R2, R156 ;  /* 0x0000009c029d7220 */ /* 0x000fe20000410000 */
[----:B-----5:R-:W-:-:S05]  /*55e0*/  @P4 PRMT R156, RZ, 0x7610, R137 ;  /* 0x00007610ff9c4816 */ /* 0x020fca0000000089 */
[----:B------:R-:W-:Y:S02]  /*55f0*/  @P4 FADD.FTZ R157, R157, R156 ;  /* 0x0000009c9d9d4221 */ /* 0x000fe40000010000 */
.L_x_1042:
[----:B------:R-:W-:Y:S05]  /*5600*/  BSYNC B1 ;  /* 0x0000000000017941 */ /* 0x000fea0003800000 */
.L_x_1040:
        /* <DEDUP_REMOVED lines=15> */
.L_x_1044:
[----:B------:R-:W-:Y:S05]  /*5700*/  BSYNC B1 ;  /* 0x0000000000017941 */ /* 0x000fea0003800000 */
.L_x_1043:
[----:B------:R-:W-:Y:S01]  /*5710*/  BSSY B1, `(.L_x_1045) ;  /* 0x000000d000017945 */ /* 0x000fe20003800000 */
[----:B------:R-:W-:Y:S05]  /*5720*/  @P2 BRA `(.L_x_1046) ;  /* 0x0000004000002947 */ /* 0x000fea0003800000 */
[----:B------:R-:W-:Y:S01]  /*5730*/  IMAD.MOV.U32 R157, RZ, RZ, RZ ;  /* 0x000000ffff9d7224 */ /* 0x000fe200078e00ff */
[----:B------:R-:W-:Y:S05]  /*5740*/  @!P4 BRA `(.L_x_1047) ;  /* 0x000000900000c947 */ /* 0x000fea0003800000 */
[----:B-----5:R-:W-:Y:S01]  /*5750*/  PRMT R157, RZ, 0x5410, R138 ;  /* 0x00005410ff9d7816 */ /* 0x020fe2000000008a */
[----:B------:R-:W-:Y:S05]  /*5760*/  BRA `(.L_x_1047) ;  /* 0x0000007000007947 */ /* 0x000fea0003800000 */
.L_x_1046:
[----:B------:R-:W-:-:S04]  /*5770*/  ISETP.NE.AND P6, PT, R219, RZ, PT ;  /* 0x000000ffdb00720c */ /* 0x000fc80003fc5270 */
[----:B------:R-:W-:-:S05]  /*5780*/  FSEL R156, R158, RZ, !P6 ;  /* 0x000000ff9e9c7208 */ /* 0x000fca0007000000 */
[----:B------:R-:W-:-:S04]  /*5790*/  FFMA.FTZ R156, R28, R159, R156 ;  /* 0x0000009f1c9c7223 */ /* 0x000fc8000001009c */
[----:B------:R-:W-:-:S04]  /*57a0*/  FADD.FTZ R156, R30, -R156 ;  /* 0x8000009c1e9c7221 */ /* 0x000fc80000010000 */
[----:B------:R-:W-:Y:S01]  /*57b0*/  FMUL.FTZ R157, R2, R156 ;  /* 0x0000009c029d7220 */ /* 0x000fe20000410000 */
[----:B-----5:R-:W-:-:S05]  /*57c0*/  @P4 PRMT R156, RZ, 0x5410, R138 ;  /* 0x00005410ff9c4816 */ /* 0x020fca000000008a */
[----:B------:R-:W-:Y:S02]  /*57d0*/  @P4 FADD.FTZ R157, R157, R156 ;  /* 0x0000009c9d9d4221 */ /* 0x000fe40000010000 */
.L_x_1047:
[----:B------:R-:W-:Y:S05]  /*57e0*/  BSYNC B1 ;  /* 0x0000000000017941 */ /* 0x000fea0003800000 */
.L_x_1045:
        /* <DEDUP_REMOVED lines=15> */
.L_x_1049:
[----:B------:R-:W-:Y:S05]  /*58e0*/  BSYNC B1 ;  /* 0x0000000000017941 */ /* 0x000fea0003800000 */
.L_x_1048:
[----:B------:R-:W-:Y:S01]  /*58f0*/  BSSY B1, `(.L_x_1050) ;  /* 0x000000d000017945 */ /* 0x000fe20003800000 */
[----:B------:R-:W-:Y:S05]  /*5900*/  @P2 BRA `(.L_x_1051) ;  /* 0x0000004000002947 */ /* 0x000fea0003800000 */
[----:B------:R-:W-:Y:S01]  /*5910*/  HFMA2.MMA R157, -RZ, RZ, 0, 0 ;  /* 0x00000000ff9d7435 */ /* 0x000fe200000001ff */
[----:B------:R-:W-:Y:S05]  /*5920*/  @!P4 BRA `(.L_x_1052) ;  /* 0x000000900000c947 */ /* 0x000fea0003800000 */
[----:B-----5:R-:W-:Y:S01]  /*5930*/  PRMT R157, RZ, 0x7610, R138 ;  /* 0x00007610ff9d7816 */ /* 0x020fe2000000008a */
[----:B------:R-:W-:Y:S05]  /*5940*/  BRA `(.L_x_1052) ;  /* 0x0000007000007947 */ /* 0x000fea0003800000 */
.L_x_1051:
[----:B------:R-:W-:-:S04]  /*5950*/  ISETP.NE.AND P6, PT, R219, RZ, PT ;  /* 0x000000ffdb00720c */ /* 0x000fc80003fc5270 */
[----:B------:R-:W-:-:S05]  /*5960*/  FSEL R156, R158, RZ, !P6 ;  /* 0x000000ff9e9c7208 */ /* 0x000fca0007000000 */
[----:B------:R-:W-:-:S04]  /*5970*/  FFMA.FTZ R156, R31, R159, R156 ;  /* 0x0000009f1f9c7223 */ /* 0x000fc8000001009c */
[----:B------:R-:W-:-:S04]  /*5980*/  FADD.FTZ R156, R164, -R156 ;  /* 0x8000009ca49c7221 */ /* 0x000fc80000010000 */
[----:B------:R-:W-:Y:S01]  /*5990*/  FMUL.FTZ R157, R2, R156 ;  /* 0x0000009c029d7220 */ /* 0x000fe20000410000 */
[----:B-----5:R-:W-:-:S05]  /*59a0*/  @P4 PRMT R156, RZ, 0x7610, R138 ;  /* 0x00007610ff9c4816 */ /* 0x020fca000000008a */
[----:B------:R-:W-:Y:S02]  /*59b0*/  @P4 FADD.FTZ R157, R157, R156 ;  /* 0x0000009c9d9d4221 */ /* 0x000fe40000010000 */
.L_x_1052:
[----:B------:R-:W-:Y:S05]  /*59c0*/  BSYNC B1 ;  /* 0x0000000000017941 */ /* 0x000fea0003800000 */
.L_x_1050:
        /* <DEDUP_REMOVED lines=15> */
.L_x_1054:
[----:B------:R-:W-:Y:S05]  /*5ac0*/  BSYNC B1 ;  /* 0x0000000000017941 */ /* 0x000fea0003800000 */
.L_x_1053:
[----:B------:R-:W-:Y:S01]  /*5ad0*/  BSSY B1, `(.L_x_1055) ;  /* 0x000000d000017945 */ /* 0x000fe20003800000 */
[----:B------:R-:W-:Y:S05]  /*5ae0*/  @P2 BRA `(.L_x_1056) ;  /* 0x0000004000002947 */ /* 0x000fea0003800000 */
[----:B------:R-:W-:Y:S01]  /*5af0*/  IMAD.MOV.U32 R157, RZ, RZ, RZ ;  /* 0x000000ffff9d7224 */ /* 0x000fe200078e00ff */
[----:B------:R-:W-:Y:S05]  /*5b00*/  @!P4 BRA `(.L_x_1057) ;  /* 0x000000900000c947 */ /* 0x000fea0003800000 */
[----:B-----5:R-:W-:Y:S01]  /*5b10*/  PRMT R157, RZ, 0x5410, R139 ;  /* 0x00005410ff9d7816 */ /* 0x020fe2000000008b */
[----:B------:R-:W-:Y:S05]  /*5b20*/  BRA `(.L_x_1057) ;  /* 0x0000007000007947 */ /* 0x000fea0003800000 */
.L_x_1056:
[----:B------:R-:W-:-:S04]  /*5b30*/  ISETP.NE.AND P6, PT, R219, RZ, PT ;  /* 0x000000ffdb00720c */ /* 0x000fc80003fc5270 */
[----:B------:R-:W-:-:S05]  /*5b40*/  FSEL R156, R158, RZ, !P6 ;  /* 0x000000ff9e9c7208 */ /* 0x000fca0007000000 */
[----:B------:R-:W-:-:S04]  /*5b50*/  FFMA.FTZ R156, R165, R159, R156 ;  /* 0x0000009fa59c7223 */ /* 0x000fc8000001009c */
[----:B------:R-:W-:-:S04]  /*5b60*/  FADD.FTZ R156, R173, -R156 ;  /* 0x8000009cad9c7221 */ /* 0x000fc80000010000 */
[----:B------:R-:W-:Y:S01]  /*5b70*/  FMUL.FTZ R157, R2, R156 ;  /* 0x0000009c029d7220 */ /* 0x000fe20000410000 */
[----:B-----5:R-:W-:-:S05]  /*5b80*/  @P4 PRMT R156, RZ, 0x5410, R139 ;  /* 0x00005410ff9c4816 */ /* 0x020fca000000008b */
[----:B------:R-:W-:Y:S02]  /*5b90*/  @P4 FADD.FTZ R157, R157, R156 ;  /* 0x0000009c9d9d4221 */ /* 0x000fe40000010000 */
.L_x_1057:
[----:B------:R-:W-:Y:S05]  /*5ba0*/  BSYNC B1 ;  /* 0x0000000000017941 */ /* 0x000fea0003800000 */
.L_x_1055:
        /* <DEDUP_REMOVED lines=15> */
.L_x_1059:
[----:B------:R-:W-:Y:S05]  /*5ca0*/  BSYNC B1 ;  /* 0x0000000000017941 */ /* 0x000fea0003800000 */
.L_x_1058:
[----:B------:R-:W-:Y:S01]  /*5cb0*/  BSSY B1, `(.L_x_1060) ;  /* 0x000000d000017945 */ /* 0x000fe20003800000 */
[----:B------:R-:W-:Y:S05]  /*5cc0*/  @P2 BRA `(.L_x_1061) ;  /* 0x0000004000002947 */ /* 0x000fea0003800000 */
[----:B------:R-:W-:Y:S01]  /*5cd0*/  MOV R157, RZ ;  /* 0x000000ff009d7202 */ /* 0x000fe20000000f00 */
[----:B------:R-:W-:Y:S05]  /*5ce0*/  @!P4 BRA `(.L_x_1062) ;  /* 0x000000900000c947 */ /* 0x000fea0003800000 */
[----:B-----5:R-:W-:Y:S01]  /*5cf0*/  PRMT R157, RZ, 0x7610, R139 ;  /* 0x00007610ff9d7816 */ /* 0x020fe2000000008b */
[----:B------:R-:W-:Y:S05]  /*5d00*/  BRA `(.L_x_1062) ;  /* 0x0000007000007947 */ /* 0x000fea0003800000 */
.L_x_1061:
[----:B------:R-:W-:-:S04]  /*5d10*/  ISETP.NE.AND P6, PT, R219, RZ, PT ;  /* 0x000000ffdb00720c */ /* 0x000fc80003fc5270 */
[----:B------:R-:W-:-:S05]  /*5d20*/  FSEL R156, R158, RZ, !P6 ;  /* 0x000000ff9e9c7208 */ /* 0x000fca0007000000 */
[----:B------:R-:W-:-:S04]  /*5d30*/  FFMA.FTZ R156, R182, R159, R156 ;  /* 0x0000009fb69c7223 */ /* 0x000fc8000001009c */
[----:B------:R-:W-:-:S04]  /*5d40*/  FADD.FTZ R156, R183, -R156 ;  /* 0x8000009cb79c7221 */ /* 0x000fc80000010000 */
[----:B------:R-:W-:Y:S01]  /*5d50*/  FMUL.FTZ R157, R2, R156 ;  /* 0x0000009c029d7220 */ /* 0x000fe20000410000 */
[----:B-----5:R-:W-:-:S05]  /*5d60*/  @P4 PRMT R156, RZ, 0x7610, R139 ;  /* 0x00007610ff9c4816 */ /* 0x020fca000000008b */
[----:B------:R-:W-:Y:S02]  /*5d70*/  @P4 FADD.FTZ R157, R157, R156 ;  /* 0x0000009c9d9d4221 */ /* 0x000fe40000010000 */
.L_x_1062:
[----:B------:R-:W-:Y:S05]  /*5d80*/  BSYNC B1 ;  /* 0x0000000000017941 */ /* 0x000fea0003800000 */
.L_x_1060:
        /* <DEDUP_REMOVED lines=15> */
.L_x_1064:
[----:B------:R-:W-:Y:S05]  /*5e80*/  BSYNC B1 ;  /* 0x0000000000017941 */ /* 0x000fea0003800000 */
.L_x_1063:
[----:B------:R-:W-:-:S05]  /*5e90*/  @P5 MOV R156, 0x10 ;  /* 0x00000010009c5802 */ /* 0x000fca0000000f00 */
[C---:B------:R-:W-:Y:S01]  /*5ea0*/  @P5 IMAD.WIDE.U32 R156, R4.reuse, R156, c[0x0][0x258] ;  /* 0x00009600049c5625 */ /* 0x040fe200078e009c */
[----:B------:R-:W-:-:S04]  /*5eb0*/  IADD3 R4, R4, 0x80, RZ ;  /* 0x0000008004047810 */ /* 0x000fc80007ffe0ff */
[----:B------:R1:W-:Y:S02]  /*5ec0*/  @P5 STG.E.128 [R156.64], R140 ;  /* 0x0000008c9c005986 */ /* 0x0003e4000c101d04 */
[----:B-1----:R-:W-:-:S05]  /*5ed0*/  @P3 MOV R156, 0x10 ;  /* 0x00000010009c3802 */ /* 0x002fca0000000f00 */
[C---:B------:R-:W-:Y:S01]  /*5ee0*/  @P3 IMAD.WIDE.U32 R156, R160.reuse, R156, c[0x0][0x248] ;  /* 0x00009200a09c3625 */ /* 0x040fe200078e009c */
[----:B------:R-:W-:-:S04]  /*5ef0*/  IADD3 R160, R160, 0x80, RZ ;  /* 0x00000080a0a07810 */ /* 0x000fc80007ffe0ff */
[----:B------:R1:W-:Y:S03]  /*5f00*/  @P3 STG.E.128 [R156.64], R60 ;  /* 0x0000003c9c003986 */ /* 0x0003e6000c101d04 */
.L_x_1022:
[----:B------:R-:W-:Y:S05]  /*5f10*/  BSYNC B0 ;  /* 0x0000000000007941 */ /* 0x000fea0003800000 */
.L_x_1021:
[----:B------:R-:W-:Y:S01]  /*5f20*/  ISETP.GE.U32.AND P4, PT, R3, 0x200, PT ;  /* 0x000002000300780c */ /* 0x000fe20003f86070 */
[----:B------:R-:W-:-:S12]  /*5f30*/  BSSY B0, `(.L_x_1065) ;  /* 0x0000108000007945 */ /* 0x000fd80003800000 */
[----:B------:R-:W-:Y:S05]  /*5f40*/  @!P4 BRA `(.L_x_1066) ;  /* 0x000010600000c947 */ /* 0x000fea0003800000 */
[----:B------:R-:W-:Y:S01]  /*5f50*/  BSSY B1, `(.L_x_1067) ;  /* 0x0000005000017945 */ /* 0x000fe20003800000 */
[----:B------:R-:W-:Y:S05]  /*5f60*/  @!P3 BRA `(.L_x_1068) ;  /* 0x000000300000b947 */ /* 0x000fea0003800000 */
[----:B-----5:R-:W-:-:S04]  /*5f70*/  IMAD.MOV.U32 R152, RZ, RZ, 0x10 ;  /* 0x00000010ff987424 */ /* 0x020fc800078e00ff */
[----:B------:R-:W-:-:S06]  /*5f80*/  IMAD.WIDE.U32 R152, R160, R152, c[0x0][0x170] ;  /* 0x00005c00a0987625 */ /* 0x000fcc00078e0098 */
[----:B------:R-:W5:Y:S02]  /*5f90*/  LDG.E.128 R152, [R152.64] ;  /* 0x0000000498987981 */ /* 0x000f64000c1e1d00 */
.L_x_1068:
[----:B------:R-:W-:Y:S05]  /*5fa0*/  BSYNC B1 ;  /* 0x0000000000017941 */ /* 0x000fea0003800000 */
.L_x_1067:
        /* <DEDUP_REMOVED lines=10> */
.L_x_1070:
        /* <DEDUP_REMOVED lines=11> */
.L_x_1071:
[----:B------:R-:W-:Y:S05]  /*6100*/  BSYNC B1 ;  /* 0x0000000000017941 */ /* 0x000fea0003800000 */
.L_x_1069:
        /* <DEDUP_REMOVED lines=17> */
.L_x_1073:
[----:B------:R-:W-:Y:S05]  /*6220*/  BSYNC B1 ;  /* 0x0000000000017941 */ /* 0x000fea0003800000 */
.L_x_1072:
[----:B------:R-:W-:Y:S01]  /*6230*/  BSSY B1, `(.L_x_1074) ;  /* 0x000000d000017945 */ /* 0x000fe20003800000 */
[----:B------:R-:W-:Y:S05]  /*6240*/  @P2 BRA `(.L_x_1075) ;  /* 0x0000004000002947 */ /* 0x000fea0003800000 */
[----:B------:R-:W-:Y:S01]  /*6250*/  HFMA2.MMA R157, -RZ, RZ, 0, 0 ;  /* 0x00000000ff9d7435 */ /* 0x000fe200000001ff */
[----:B------:R-:W-:Y:S05]  /*6260*/  @!P4 BRA `(.L_x_1076) ;  /* 0x000000900000c947 */ /* 0x000fea0003800000 */
[----:B-----5:R-:W-:Y:S01]  /*6270*/  PRMT R157, RZ, 0x7610, R32 ;  /* 0x00007610ff9d7816 */ /* 0x020fe20000000020 */
[----:B------:R-:W-:Y:S05]  /*6280*/  BRA `(.L_x_1076) ;  /* 0x0000007000007947 */ /* 0x000fea0003800000 */
.L_x_1075:
[----:B------:R-:W-:-:S04]  /*6290*/  ISETP.NE.AND P6, PT, R219, RZ, PT ;  /* 0x000000ffdb00720c */ /* 0x000fc80003fc5270 */
[----:B------:R-:W-:-:S05]  /*62a0*/  FSEL R156, R158, RZ, !P6 ;  /* 0x000000ff9e9c7208 */ /* 0x000fca0007000000 */
[----:B------:R-:W-:-:S04]  /*62b0*/  FFMA.FTZ R156, R184, R159, R156 ;  /* 0x0000009fb89c7223 */ /* 0x000fc8000001009c */
[----:B------:R-:W-:-:S04]  /*62c0*/  FADD.FTZ R156, R187, -R156 ;  /* 0x8000009cbb9c7221 */ /* 0x000fc80000010000 */
[----:B------:R-:W-:Y:S01]  /*62d0*/  FMUL.FTZ R157, R2, R156 ;  /* 0x0000009c029d7220 */ /* 0x000fe20000410000 */
[----:B-----5:R-:W-:-:S05]  /*62e0*/  @P4 PRMT R156, RZ, 0x7610, R32 ;  /* 0x00007610ff9c4816 */ /* 0x020fca0000000020 */
[----:B------:R-:W-:Y:S02]  /*62f0*/  @P4 FADD.FTZ R157, R157, R156 ;  /* 0x0000009c9d9d4221 */ /* 0x000fe40000010000 */
.L_x_1076:
[----:B------:R-:W-:Y:S05]  /*6300*/  BSYNC B1 ;  /* 0x0000000000017941 */ /* 0x000fea0003800000 */
.L_x_1074:
        /* <DEDUP_REMOVED lines=15> */
.L_x_1078:
[----:B------:R-:W-:Y:S05]  /*6400*/  BSYNC B1 ;  /* 0x0000000000017941 */ /* 0x000fea0003800000 */
.L_x_1077:
[----:B------:R-:W-:Y:S01]  /*6410*/  BSSY B1, `(.L_x_1079) ;  /* 0x000000d000017945 */ /* 0x000fe20003800000 */
[----:B------:R-:W-:Y:S05]  /*6420*/  @P2 BRA `(.L_x_1080) ;  /* 0x0000004000002947 */ /* 0x000fea0003800000 */
[----:B------:R-:W-:Y:S01]  /*6430*/  HFMA2.MMA R157, -RZ, RZ, 0, 0 ;  /* 0x00000000ff9d7435 */ /* 0x000fe200000001ff */
[----:B------:R-:W-:Y:S05]  /*6440*/  @!P4 BRA `(.L_x_1081) ;  /* 0x000000900000c947 */ /* 0x000fea0003800000 */
[----:B-----5:R-:W-:Y:S01]  /*6450*/  PRMT R157, RZ, 0x5410, R33 ;  /* 0x00005410ff9d7816 */ /* 0x020fe20000000021 */
[----:B------:R-:W-:Y:S05]  /*6460*/  BRA `(.L_x_1081) ;  /* 0x0000007000007947 */ /* 0x000fea0003800000 */
.L_x_1080:
[----:B------:R-:W-:-:S04]  /*6470*/  ISETP.NE.AND P6, PT, R219, RZ, PT ;  /* 0x000000ffdb00720c */ /* 0x000fc80003fc5270 */
[----:B------:R-:W-:-:S05]  /*6480*/  FSEL R156, R158, RZ, !P6 ;  /* 0x000000ff9e9c7208 */ /* 0x000fca0007000000 */
[----:B------:R-:W-:-:S04]  /*6490*/  FFMA.FTZ R156, R186, R159, R156 ;  /* 0x0000009fba9c7223 */ /* 0x000fc8000001009c */
[----:B------:R-:W-:-:S04]  /*64a0*/  FADD.FTZ R156, R189, -R156 ;  /* 0x8000009cbd9c7221 */ /* 0x000fc80000010000 */
[----:B------:R-:W-:Y:S01]  /*64b0*/  FMUL.FTZ R157, R2, R156 ;  /* 0x0000009c029d7220 */ /* 0x000fe20000410000 */
[----:B-----5:R-:W-:-:S05]  /*64c0*/  @P4 PRMT R156, RZ, 0x5410, R33 ;  /* 0x00005410ff9c4816 */ /* 0x020fca0000000021 */
[----:B------:R-:W-:Y:S02]  /*64d0*/  @P4 FADD.FTZ R157, R157, R156 ;  /* 0x0000009c9d9d4221 */ /* 0x000fe40000010000 */
.L_x_1081:
[----:B------:R-:W-:Y:S05]  /*64e0*/  BSYNC B1 ;  /* 0x0000000000017941 */ /* 0x000fea0003800000 */
.L_x_1079:
        /* <DEDUP_REMOVED lines=15> */
.L_x_1083:
[----:B------:R-:W-:Y:S05]  /*65e0*/  BSYNC B1 ;  /* 0x0000000000017941 */ /* 0x000fea0003800000 */
.L_x_1082:
[----:B------:R-:W-:Y:S01]  /*65f0*/  BSSY B1, `(.L_x_1084) ;  /* 0x000000d000017945 */ /* 0x000fe20003800000 */
[----:B------:R-:W-:Y:S05]  /*6600*/  @P2 BRA `(.L_x_1085) ;  /* 0x0000004000002947 */ /* 0x000fea0003800000 */
[----:B------:R-:W-:Y:S01]  /*6610*/  HFMA2.MMA R157, -RZ, RZ, 0, 0 ;  /* 0x00000000ff9d7435 */ /* 0x000fe200000001ff */
[----:B------:R-:W-:Y:S05]  /*6620*/  @!P4 BRA `(.L_x_1086) ;  /* 0x000000900000c947 */ /* 0x000fea0003800000 */
[----:B-----5:R-:W-:Y:S01]  /*6630*/  PRMT R157, RZ, 0x7610, R33 ;  /* 0x00007610ff9d7816 */ /* 0x020fe20000000021 */
[----:B------:R-:W-:Y:S05]  /*6640*/  BRA `(.L_x_1086) ;  /* 0x0000007000007947 */ /* 0x000fea0003800000 */
.L_x_1085:
[----:B------:R-:W-:-:S04]  /*6650*/  ISETP.NE.AND P6, PT, R219, RZ, PT ;  /* 0x000000ffdb00720c */ /* 0x000fc80003fc5270 */
[----:B------:R-:W-:-:S05]  /*6660*/  FSEL R156, R158, RZ, !P6 ;  /* 0x000000ff9e9c7208 */ /* 0x000fca0007000000 */
[----:B------:R-:W-:-:S04]  /*6670*/  FFMA.FTZ R156, R188, R159, R156 ;  /* 0x0000009fbc9c7223 */ /* 0x000fc8000001009c */
[----:B------:R-:W-:-:S04]  /*6680*/  FADD.FTZ R156, R191, -R156 ;  /* 0x8000009cbf9c7221 */ /* 0x000fc80000010000 */
[----:B------:R-:W-:Y:S01]  /*6690*/  FMUL.FTZ R157, R2, R156 ;  /* 0x0000009c029d7220 */ /* 0x000fe20000410000 */
[----:B-----5:R-:W-:-:S05]  /*66a0*/  @P4 PRMT R156, RZ, 0x7610, R33 ;  /* 0x00007610ff9c4816 */ /* 0x020fca0000000021 */
[----:B------:R-:W-:Y:S02]  /*66b0*/  @P4 FADD.FTZ R157, R157, R156 ;  /* 0x0000009c9d9d4221 */ /* 0x000fe40000010000 */
.L_x_1086:
[----:B------:R-:W-:Y:S05]  /*66c0*/  BSYNC B1 ;  /* 0x0000000000017941 */ /* 0x000fea0003800000 */
.L_x_1084:
        /* <DEDUP_REMOVED lines=15> */
.L_x_1088:
[----:B------:R-:W-:Y:S05]  /*67c0*/  BSYNC B1 ;  /* 0x0000000000017941 */ /* 0x000fea0003800000 */
.L_x_1087:
[----:B------:R-:W-:Y:S01]  /*67d0*/  BSSY B1, `(.L_x_1089) ;  /* 0x000000d000017945 */ /* 0x000fe20003800000 */
[----:B------:R-:W-:Y:S05]  /*67e0*/  @P2 BRA `(.L_x_1090) ;  /* 0x0000004000002947 */ /* 0x000fea0003800000 */
[----:B------:R-:W-:Y:S01]  /*67f0*/  HFMA2.MMA R157, -RZ, RZ, 0, 0 ;  /* 0x00000000ff9d7435 */ /* 0x000fe200000001ff */
[----:B------:R-:W-:Y:S05]  /*6800*/  @!P4 BRA `(.L_x_1091) ;  /* 0x000000900000c947 */ /* 0x000fea0003800000 */
[----:B-----5:R-:W-:Y:S01]  /*6810*/  PRMT R157, RZ, 0x5410, R34 ;  /* 0x00005410ff9d7816 */ /* 0x020fe20000000022 */
[----:B------:R-:W-:Y:S05]  /*6820*/  BRA `(.L_x_1091) ;  /* 0x0000007000007947 */ /* 0x000fea0003800000 */
.L_x_1090:
[----:B------:R-:W-:-:S04]  /*6830*/  ISETP.NE.AND P6, PT, R219, RZ, PT ;  /* 0x000000ffdb00720c */ /* 0x000fc80003fc5270 */
[----:B------:R-:W-:-:S05]  /*6840*/  FSEL R156, R158, RZ, !P6 ;  /* 0x000000ff9e9c7208 */ /* 0x000fca0007000000 */
[----:B------:R-:W-:-:S04]  /*6850*/  FFMA.FTZ R156, R190, R159, R156 ;  /* 0x0000009fbe9c7223 */ /* 0x000fc8000001009c */
[----:B------:R-:W-:-:S04]  /*6860*/  FADD.FTZ R156, R192, -R156 ;  /* 0x8000009cc09c7221 */ /* 0x000fc80000010000 */
[----:B------:R-:W-:Y:S01]  /*6870*/  FMUL.FTZ R157, R2, R156 ;  /* 0x0000009c029d7220 */ /* 0x000fe20000410000 */
[----:B-----5:R-:W-:-:S05]  /*6880*/  @P4 PRMT R156, RZ, 0x5410, R34 ;  /* 0x00005410ff9c4816 */ /* 0x020fca0000000022 */
[----:B------:R-:W-:Y:S02]  /*6890*/  @P4 FADD.FTZ R157, R157, R156 ;  /* 0x0000009c9d9d4221 */ /* 0x000fe40000010000 */
.L_x_1091:
[----:B------:R-:W-:Y:S05]  /*68a0*/  BSYNC B1 ;  /* 0x0000000000017941 */ /* 0x000fea0003800000 */
.L_x_1089:
        /* <DEDUP_REMOVED lines=15> */
.L_x_1093:
[----:B------:R-:W-:Y:S05]  /*69a0*/  BSYNC B1 ;  /* 0x0000000000017941 */ /* 0x000fea0003800000 */
.L_x_1092:
[----:B------:R-:W-:Y:S01]  /*69b0*/  BSSY B1, `(.L_x_1094) ;  /* 0x000000d000017945 */ /* 0x000fe20003800000 */
[----:B------:R-:W-:Y:S05]  /*69c0*/  @P2 BRA `(.L_x_1095) ;  /* 0x0000004000002947 */ /* 0x000fea0003800000 */
[----:B------:R-:W-:Y:S01]  /*69d0*/  HFMA2.MMA R157, -RZ, RZ, 0, 0 ;  /* 0x00000000ff9d7435 */ /* 0x000fe200000001ff */
[----:B------:R-:W-:Y:S05]  /*69e0*/  @!P4 BRA `(.L_x_1096) ;  /* 0x000000900000c947 */ /* 0x000fea0003800000 */
[----:B-----5:R-:W-:Y:S01]  /*69f0*/  PRMT R157, RZ, 0x7610, R34 ;  /* 0x00007610ff9d7816 */ /* 0x020fe20000000022 */
[----:B------:R-:W-:Y:S05]  /*6a00*/  BRA `(.L_x_1096) ;  /* 0x0000007000007947 */ /* 0x000fea0003800000 */
.L_x_1095:
[----:B------:R-:W-:-:S04]  /*6a10*/  ISETP.NE.AND P6, PT, R219, RZ, PT ;  /* 0x000000ffdb00720c */ /* 0x000fc80003fc5270 */
[----:B------:R-:W-:-:S05]  /*6a20*/  FSEL R156, R158, RZ, !P6 ;  /* 0x000000ff9e9c7208 */ /* 0x000fca0007000000 */
[----:B------:R-:W-:-:S04]  /*6a30*/  FFMA.FTZ R156, R193, R159, R156 ;  /* 0x0000009fc19c7223 */ /* 0x000fc8000001009c */
[----:B------:R-:W-:-:S04]  /*6a40*/  FADD.FTZ R156, R196, -R156 ;  /* 0x8000009cc49c7221 */ /* 0x000fc80000010000 */
[----:B------:R-:W-:Y:S01]  /*6a50*/  FMUL.FTZ R157, R2, R156 ;  /* 0x0000009c029d7220 */ /* 0x000fe20000410000 */
[----:B-----5:R-:W-:-:S05]  /*6a60*/  @P4 PRMT R156, RZ, 0x7610, R34 ;  /* 0x00007610ff9c4816 */ /* 0x020fca0000000022 */
[----:B------:R-:W-:Y:S02]  /*6a70*/  @P4 FADD.FTZ R157, R157, R156 ;  /* 0x0000009c9d9d4221 */ /* 0x000fe40000010000 */
.L_x_1096:
[----:B------:R-:W-:Y:S05]  /*6a80*/  BSYNC B1 ;  /* 0x0000000000017941 */ /* 0x000fea0003800000 */
.L_x_1094:
        /* <DEDUP_REMOVED lines=15> */
.L_x_1098:
[----:B------:R-:W-:Y:S05]  /*6b80*/  BSYNC B1 ;  /* 0x0000000000017941 */ /* 0x000fea0003800000 */
.L_x_1097:
[----:B------:R-:W-:Y:S01]  /*6b90*/  BSSY B1, `(.L_x_1099) ;  /* 0x000000d000017945 */ /* 0x000fe20003800000 */
[----:B------:R-:W-:Y:S05]  /*6ba0*/  @P2 BRA `(.L_x_1100) ;  /* 0x0000004000002947 */ /* 0x000fea0003800000 */
[----:B------:R-:W-:Y:S01]  /*6bb0*/  HFMA2.MMA R157, -RZ, RZ, 0, 0 ;  /* 0x00000000ff9d7435 */ /* 0x000fe200000001ff */
[----:B------:R-:W-:Y:S05]  /*6bc0*/  @!P4 BRA `(.L_x_1101) ;  /* 0x000000900000c947 */ /* 0x000fea0003800000 */
[----:B-----5:R-:W-:Y:S01]  /*6bd0*/  PRMT R157, RZ, 0x5410, R35 ;  /* 0x00005410ff9d7816 */ /* 0x020fe20000000023 */
[----:B------:R-:W-:Y:S05]  /*6be0*/  BRA `(.L_x_1101) ;  /* 0x0000007000007947 */ /* 0x000fea0003800000 */
.L_x_1100:
[----:B------:R-:W-:-:S04]  /*6bf0*/  ISETP.NE.AND P6, PT, R219, RZ, PT ;  /* 0x000000ffdb00720c */ /* 0x000fc80003fc5270 */
[----:B------:R-:W-:-:S05]  /*6c00*/  FSEL R156, R158, RZ, !P6 ;  /* 0x000000ff9e9c7208 */ /* 0x000fca0007000000 */
[----:B------:R-:W-:-:S04]  /*6c10*/  FFMA.FTZ R156, R197, R159, R156 ;  /* 0x0000009fc59c7223 */ /* 0x000fc8000001009c */
[----:B------:R-:W-:-:S04]  /*6c20*/  FADD.FTZ R156, R198, -R156 ;  /* 0x8000009cc69c7221 */ /* 0x000fc80000010000 */
[----:B------:R-:W-:Y:S01]  /*6c30*/  FMUL.FTZ R157, R2, R156 ;  /* 0x0000009c029d7220 */ /* 0x000fe20000410000 */
[----:B-----5:R-:W-:-:S05]  /*6c40*/  @P4 PRMT R156, RZ, 0x5410, R35 ;  /* 0x00005410ff9c4816 */ /* 0x020fca0000000023 */
[----:B------:R-:W-:Y:S02]  /*6c50*/  @P4 FADD.FTZ R157, R157, R156 ;  /* 0x0000009c9d9d4221 */ /* 0x000fe40000010000 */
.L_x_1101:
[----:B------:R-:W-:Y:S05]  /*6c60*/  BSYNC B1 ;  /* 0x0000000000017941 */ /* 0x000fea0003800000 */
.L_x_1099:
        /* <DEDUP_REMOVED lines=15> */
.L_x_1103:
[----:B------:R-:W-:Y:S05]  /*6d60*/  BSYNC B1 ;  /* 0x0000000000017941 */ /* 0x000fea0003800000 */
.L_x_1102:
[----:B------:R-:W-:Y:S01]  /*6d70*/  BSSY B1, `(.L_x_1104) ;  /* 0x000000d000017945 */ /* 0x000fe20003800000 */
[----:B------:R-:W-:Y:S05]  /*6d80*/  @P2 BRA `(.L_x_1105) ;  /* 0x0000004000002947 */ /* 0x000fea0003800000 */
[----:B------:R-:W-:Y:S01]  /*6d90*/  HFMA2.MMA R156, -RZ, RZ, 0, 0 ;  /* 0x00000000ff9c7435 */ /* 0x000fe200000001ff */
[----:B------:R-:W-:Y:S05]  /*6da0*/  @!P4 BRA `(.L_x_1106) ;  /* 0x000000900000c947 */ /* 0x000fea0003800000 */
[----:B-----5:R-:W-:Y:S01]  /*6db0*/  PRMT R156, RZ, 0x7610, R35 ;  /* 0x00007610ff9c7816 */ /* 0x020fe20000000023 */
[----:B------:R-:W-:Y:S05]  /*6dc0*/  BRA `(.L_x_1106) ;  /* 0x0000007000007947 */ /* 0x000fea0003800000 */
.L_x_1105:
[----:B------:R-:W-:-:S04]  /*6dd0*/  ISETP.NE.AND P2, PT, R219, RZ, PT ;  /* 0x000000ffdb00720c */ /* 0x000fc80003f45270 */
[----:B------:R-:W-:-:S05]  /*6de0*/  FSEL R158, R158, RZ, !P2 ;  /* 0x000000ff9e9e7208 */ /* 0x000fca0005000000 */
[----:B------:R-:W-:-:S04]  /*6df0*/  FFMA.FTZ R158, R199, R159, R158 ;  /* 0x0000009fc79e7223 */ /* 0x000fc8000001009e */
[----:B------:R-:W-:-:S04]  /*6e00*/  FADD.FTZ R158, R200, -R158 ;  /* 0x8000009ec89e7221 */ /* 0x000fc80000010000 */
[----:B------:R-:W-:Y:S01]  /*6e10*/  FMUL.FTZ R156, R2, R158 ;  /* 0x0000009e029c7220 */ /* 0x000fe20000410000 */
[----:B-----5:R-:W-:-:S05]  /*6e20*/  @P4 PRMT R2, RZ, 0x7610, R35 ;  /* 0x00007610ff024816 */ /* 0x020fca0000000023 */
[----:B------:R-:W-:Y:S02]  /*6e30*/  @P4 FADD.FTZ R156, R156, R2 ;  /* 0x000000029c9c4221 */ /* 0x000fe40000010000 */
.L_x_1106:
[----:B------:R-:W-:Y:S05]  /*6e40*/  BSYNC B1 ;  /* 0x0000000000017941 */ /* 0x000fea0003800000 */
.L_x_1104:
        /* <DEDUP_REMOVED lines=15> */
.L_x_1108:
[----:B------:R-:W-:Y:S05]  /*6f40*/  BSYNC B1 ;  /* 0x0000000000017941 */ /* 0x000fea0003800000 */
.L_x_1107:
[----:B------:R-:W-:-:S05]  /*6f50*/  @P5 MOV R156, 0x10 ;  /* 0x00000010009c5802 */ /* 0x000fca0000000f00 */
[----:B------:R-:W-:-:S05]  /*6f60*/  @P5 IMAD.WIDE.U32 R156, R4, R156, c[0x0][0x258] ;  /* 0x00009600049c5625 */ /* 0x000fca00078e009c */
[----:B------:R1:W-:Y:S02]  /*6f70*/  @P5 STG.E.128 [R156.64], R140 ;  /* 0x0000008c9c005986 */ /* 0x0003e4000c101d04 */
[----:B-1----:R-:W-:-:S05]  /*6f80*/  @P3 MOV R156, 0x10 ;  /* 0x00000010009c3802 */ /* 0x002fca0000000f00 */
[----:B------:R-:W-:-:S05]  /*6f90*/  @P3 IMAD.WIDE.U32 R156, R160, R156, c[0x0][0x248] ;  /* 0x00009200a09c3625 */ /* 0x000fca00078e009c */
[----:B------:R1:W-:Y:S02]  /*6fa0*/  @P3 STG.E.128 [R156.64], R60 ;  /* 0x0000003c9c003986 */ /* 0x0003e4000c101d04 */
.L_x_1066:
[----:B------:R-:W-:Y:S05]  /*6fb0*/  BSYNC B0 ;  /* 0x0000000000007941 */ /* 0x000fea0003800000 */
.L_x_1065:
[----:B------:R-:W-:Y:S02]  /*6fc0*/  IADD3 R0, R0, c[0x0][0x160], RZ ;  /* 0x0000580000007a10 */ /* 0x000fe40007ffe0ff */
[----:B------:R-:W-:Y:S02]  /*6fd0*/  LOP3.LUT P3, RZ, R218, 0xff, RZ, 0xc0, !PT ;  /* 0x000000ffdaff7812 */ /* 0x000fe4000786c0ff */
[----:B------:R-:W-:Y:S02]  /*6fe0*/  ISETP.GE.AND P2, PT, R0, c[0x0][0x164], PT ;  /* 0x0000590000007a0c */ /* 0x000fe40003f46270 */
[----:B------:R-:W-:-:S11]  /*6ff0*/  SEL R218, RZ, 0x1, P3 ;  /* 0x00000001ffda7807 */ /* 0x000fd60001800000 */
[----:B012--5:R-:W-:Y:S01]  /*7000*/  @P2 CALL.REL.NOINC `(.L_x_915) ;  /* 0x0000001000002944 */ /* 0x027fe20003c00000 */
[----:B------:R-:W-:Y:S05]  /*7010*/  BRA `(.L_x_1109) ;  /* 0xffff9b9000007947 */ /* 0x000fea000383ffff */
.L_x_915:
[----:B------:R-:W0:Y:S01]  /*7020*/  S2UR UR6, SR_CTAID.X ;  /* 0x00000000000679c3 */ /* 0x000e220000002500 */
[----:B------:R-:W0:Y:S01]  /*7030*/  S2R R2, SR_TID.X ;  /* 0x0000000000027919 */ /* 0x000e220000002100 */
[----:B------:R-:W-:Y:S01]  /*7040*/  LOP3.LUT P2, RZ, R3, 0xffffff80, RZ, 0xc0, !PT ;  /* 0xffffff8003ff7812 */ /* 0x000fe2000784c0ff */
[----:B------:R-:W-:Y:S01]  /*7050*/  BSSY B0, `(.L_x_1110) ;  /* 0x0000011000007945 */ /* 0x000fe20003800000 */
[C---:B0-----:R-:W-:Y:S02]  /*7060*/  LEA.HI R0, R2.reuse, UR6, RZ, 0x19 ;  /* 0x0000000602007c11 */ /* 0x041fe4000f8fc8ff */
[----:B-----5:R-:W-:-:S03]  /*7070*/  LOP3.LUT R5, R2, 0x7f, RZ, 0xc0, !PT ;  /* 0x0000007f02057812 */ /* 0x020fc600078ec0ff */
[----:B------:R-:W-:-:S05]  /*7080*/  IMAD R0, R0, c[0x0][0x168], RZ ;  /* 0x00005a0000007a24 */ /* 0x000fca00078e02ff */
[----:B------:R-:W-:Y:S01]  /*7090*/  LEA.HI R0, R0, R5, RZ, 0x1d ;  /* 0x0000000500007211 */ /* 0x000fe200078fe8ff */
[----:B------:R-:W-:Y:S05]  /*70a0*/  @!P2 BRA `(.L_x_1111) ;  /* 0x000000b00000a947 */ /* 0x000fea0003800000 */
[----:B------:R-:W-:-:S04]  /*70b0*/  IMAD.MOV.U32 R9, RZ, RZ, 0x20 ;  /* 0x00000020ff097424 */ /* 0x000fc800078e00ff */
        /* <DEDUP_REMOVED lines=10> */
.L_x_1111:
[----:B------:R-:W-:Y:S05]  /*7160*/  BSYNC B0 ;  /* 0x0000000000007941 */ /* 0x000fea0003800000 */
.L_x_1110:
[----:B------:R-:W-:Y:S01]  /*7170*/  BSSY B0, `(.L_x_1112) ;  /* 0x000000d000007945 */ /* 0x000fe20003800000 */
[----:B------:R-:W-:Y:S05]  /*7180*/  @!P0 BRA `(.L_x_1113) ;  /* 0x000000b000008947 */ /* 0x000fea0003800000 */
[----:B0-----:R-:W-:-:S10]  /*7190*/  HFMA2.MMA R9, -RZ, RZ, 0, 1.9073486328125e-06 ;  /* 0x00000020ff097435 */ /* 0x001fd400000001ff */
        /* <DEDUP_REMOVED lines=10> */
.L_x_1113:
[----:B------:R-:W-:Y:S05]  /*7240*/  BSYNC B0 ;  /* 0x0000000000007941 */ /* 0x000fea0003800000 */
.L_x_1112:
        /* <DEDUP_REMOVED lines=13> */
.L_x_1115:
[----:B------:R-:W-:Y:S05]  /*7320*/  BSYNC B0 ;  /* 0x0000000000007941 */ /* 0x000fea0003800000 */
.L_x_1114:
        /* <DEDUP_REMOVED lines=13> */
.L_x_931:
[----:B------:R-:W-:Y:S01]  /*7400*/  HFMA2.MMA R158, -RZ, RZ, 0, 9.5367431640625e-07 ;  /* 0x00000010ff9e7435 */ /* 0x000fe200000001ff */
[----:B------:R-:W-:Y:S01]  /*7410*/  MOV R157, R214 ;  /* 0x000000d6009d7202 */ /* 0x000fe20000000f00 */
[----:B------:R-:W-:Y:S01]  /*7420*/  IMAD.MOV.U32 R163, RZ, RZ, 0x1f ;  /* 0x0000001fffa37424 */ /* 0x000fe200078e00ff */
[----:B------:R-:W-:-:S02]  /*7430*/  MOV R162, 0xffffffff ;  /* 0xffffffff00a27802 */ /* 0x000fc40000000f00 */
[----:B------:R-:W-:Y:S02]  /*7440*/  MOV R156, 0x7460 ;  /* 0x00007460009c7802 */ /* 0x000fe40000000f00 */
[----:B0----5:R-:W-:Y:S05]  /*7450*/  CALL.REL.NOINC `($__internal_17_$__cuda_sm70_shflsync_down_p) ;  /* 0x0000046000007944 */ /* 0x021fea0003c00000 */
[----:B-1----:R-:W-:Y:S01]  /*7460*/  MOV R159, R158 ;  /* 0x0000009e009f7202 */ /* 0x002fe20000000f00 */
[----:B------:R-:W-:Y:S05]  /*7470*/  BRA `(.L_x_1116) ;  /* 0xffffb5a000007947 */ /* 0x000fea000383ffff */
.L_x_932:
[----:B------:R-:W-:Y:S01]  /*7480*/  HFMA2.MMA R158, -RZ, RZ, 0, 9.5367431640625e-07 ;  /* 0x00000010ff9e7435 */ /* 0x000fe200000001ff */
[----:B------:R-:W-:Y:S01]  /*7490*/  IMAD.MOV.U32 R157, RZ, RZ, R215 ;  /* 0x000000ffff9d7224 */ /* 0x000fe200078e00d7 */
[----:B------:R-:W-:Y:S01]  /*74a0*/  MOV R163, 0x1f ;  /* 0x0000001f00a37802 */ /* 0x000fe20000000f00 */
[----:B------:R-:W-:Y:S01]  /*74b0*/  IMAD.MOV.U32 R162, RZ, RZ, -0x1 ;  /* 0xffffffffffa27424 */ /* 0x000fe200078e00ff */
[----:B------:R-:W-:Y:S02]  /*74c0*/  MOV R156, 0x74e0 ;  /* 0x000074e0009c7802 */ /* 0x000fe40000000f00 */
[----:B012--5:R-:W-:Y:S05]  /*74d0*/  CALL.REL.NOINC `($__internal_17_$__cuda_sm70_shflsync_down_p) ;  /* 0x000003e000007944 */ /* 0x027fea0003c00000 */
[----:B------:R-:W-:Y:S01]  /*74e0*/  FADD.FTZ R214, R159, R214 ;  /* 0x000000d69fd67221 */ /* 0x000fe20000010000 */
[----:B------:R-:W-:Y:S01]  /*74f0*/  MOV R163, 0x1f ;  /* 0x0000001f00a37802 */ /* 0x000fe20000000f00 */
[----:B-1----:R-:W-:Y:S01]  /*7500*/  FADD.FTZ R215, R215, R158 ;  /* 0x0000009ed7d77221 */ /* 0x002fe20000010000 */
[----:B------:R-:W-:Y:S01]  /*7510*/  HFMA2.MMA R158, -RZ, RZ, 0, 4.76837158203125e-07 ;  /* 0x00000008ff9e7435 */ /* 0x000fe200000001ff */
[----:B------:R-:W-:Y:S01]  /*7520*/  IMAD.MOV.U32 R162, RZ, RZ, -0x1 ;  /* 0xffffffffffa27424 */ /* 0x000fe200078e00ff */
[----:B------:R-:W-:-:S02]  /*7530*/  MOV R157, R214 ;  /* 0x000000d6009d7202 */ /* 0x000fc40000000f00 */
[----:B------:R-:W-:Y:S02]  /*7540*/  MOV R156, 0x7560 ;  /* 0x00007560009c7802 */ /* 0x000fe40000000f00 */
[----:B------:R-:W-:Y:S05]  /*7550*/  CALL.REL.NOINC `($__internal_17_$__cuda_sm70_shflsync_down_p) ;  /* 0x0000036000007944 */ /* 0x000fea0003c00000 */
[----:B-1----:R-:W-:Y:S01]  /*7560*/  MOV R159, R158 ;  /* 0x0000009e009f7202 */ /* 0x002fe20000000f00 */
[----:B------:R-:W-:Y:S01]  /*7570*/  HFMA2.MMA R158, -RZ, RZ, 0, 4.76837158203125e-07 ;  /* 0x00000008ff9e7435 */ /* 0x000fe200000001ff */
[----:B------:R-:W-:Y:S01]  /*7580*/  IMAD.MOV.U32 R157, RZ, RZ, R215 ;  /* 0x000000ffff9d7224 */ /* 0x000fe200078e00d7 */
[----:B------:R-:W-:Y:S01]  /*7590*/  MOV R163, 0x1f ;  /* 0x0000001f00a37802 */ /* 0x000fe20000000f00 */
[----:B------:R-:W-:Y:S01]  /*75a0*/  IMAD.MOV.U32 R162, RZ, RZ, -0x1 ;  /* 0xffffffffffa27424 */ /* 0x000fe200078e00ff */
[----:B------:R-:W-:Y:S02]  /*75b0*/  MOV R156, 0x75d0 ;  /* 0x000075d0009c7802 */ /* 0x000fe40000000f00 */
[----:B------:R-:W-:Y:S05]  /*75c0*/  CALL.REL.NOINC `($__internal_17_$__cuda_sm70_shflsync_down_p) ;  /* 0x000002f000007944 */ /* 0x000fea0003c00000 */
[----:B------:R-:W-:Y:S01]  /*75d0*/  FADD.FTZ R214, R159, R214 ;  /* 0x000000d69fd67221 */ /* 0x000fe20000010000 */
[----:B------:R-:W-:Y:S01]  /*75e0*/  MOV R163, 0x1f ;  /* 0x0000001f00a37802 */ /* 0x000fe20000000f00 */
[----:B-1----:R-:W-:Y:S01]  /*75f0*/  FADD.FTZ R215, R215, R158 ;  /* 0x0000009ed7d77221 */ /* 0x002fe20000010000 */
[----:B------:R-:W-:Y:S01]  /*7600*/  HFMA2.MMA R158, -RZ, RZ, 0, 2.384185791015625e-07 ;  /* 0x00000004ff9e7435 */ /* 0x000fe200000001ff */
[----:B------:R-:W-:Y:S01]  /*7610*/  IMAD.MOV.U32 R162, RZ, RZ, -0x1 ;  /* 0xffffffffffa27424 */ /* 0x000fe200078e00ff */
[----:B------:R-:W-:-:S02]  /*7620*/  MOV R157, R214 ;  /* 0x000000d6009d7202 */ /* 0x000fc40000000f00 */
[----:B------:R-:W-:Y:S02]  /*7630*/  MOV R156, 0x7650 ;  /* 0x00007650009c7802 */ /* 0x000fe40000000f00 */
[----:B------:R-:W-:Y:S05]  /*7640*/  CALL.REL.NOINC `($__internal_17_$__cuda_sm70_shflsync_down_p) ;  /* 0x0000027000007944 */ /* 0x000fea0003c00000 */
[----:B-1----:R-:W-:Y:S01]  /*7650*/  MOV R159, R158 ;  /* 0x0000009e009f7202 */ /* 0x002fe20000000f00 */
[----:B------:R-:W-:Y:S01]  /*7660*/  HFMA2.MMA R158, -RZ, RZ, 0, 2.384185791015625e-07 ;  /* 0x00000004ff9e7435 */ /* 0x000fe200000001ff */
        /* <DEDUP_REMOVED lines=8> */
[----:B------:R-:W-:Y:S01]  /*76f0*/  HFMA2.MMA R158, -RZ, RZ, 0, 1.1920928955078125e-07 ;  /* 0x00000002ff9e7435 */ /* 0x000fe200000001ff */
[----:B------:R-:W-:Y:S01]  /*7700*/  IMAD.MOV.U32 R162, RZ, RZ, -0x1 ;  /* 0xffffffffffa27424 */ /* 0x000fe200078e00ff */
[----:B------:R-:W-:-:S02]  /*7710*/  MOV R157, R214 ;  /* 0x000000d6009d7202 */ /* 0x000fc40000000f00 */
[----:B------:R-:W-:Y:S02]  /*7720*/  MOV R156, 0x7740 ;  /* 0x00007740009c7802 */ /* 0x000fe40000000f00 */
[----:B------:R-:W-:Y:S05]  /*7730*/  CALL.REL.NOINC `($__internal_17_$__cuda_sm70_shflsync_down_p) ;  /* 0x0000018000007944 */ /* 0x000fea0003c00000 */
[----:B-1----:R-:W-:Y:S01]  /*7740*/  MOV R159, R158 ;  /* 0x0000009e009f7202 */ /* 0x002fe20000000f00 */
[----:B------:R-:W-:Y:S01]  /*7750*/  HFMA2.MMA R158, -RZ, RZ, 0, 1.1920928955078125e-07 ;  /* 0x00000002ff9e7435 */ /* 0x000fe200000001ff */
        /* <DEDUP_REMOVED lines=8> */
[----:B------:R-:W-:Y:S01]  /*77e0*/  HFMA2.MMA R158, -RZ, RZ, 0, 5.9604644775390625e-08 ;  /* 0x00000001ff9e7435 */ /* 0x000fe200000001ff */
[----:B------:R-:W-:Y:S01]  /*77f0*/  IMAD.MOV.U32 R162, RZ, RZ, -0x1 ;  /* 0xffffffffffa27424 */ /* 0x000fe200078e00ff */
[----:B------:R-:W-:-:S02]  /*7800*/  MOV R157, R214 ;  /* 0x000000d6009d7202 */ /* 0x000fc40000000f00 */
[----:B------:R-:W-:Y:S02]  /*7810*/  MOV R156, 0x7830 ;  /* 0x00007830009c7802 */ /* 0x000fe40000000f00 */
[----:B------:R-:W-:Y:S05]  /*7820*/  CALL.REL.NOINC `($__internal_17_$__cuda_sm70_shflsync_down_p) ;  /* 0x0000009000007944 */ /* 0x000fea0003c00000 */
[----:B-1----:R-:W-:Y:S01]  /*7830*/  MOV R159, R158 ;  /* 0x0000009e009f7202 */ /* 0x002fe20000000f00 */
[----:B------:R-:W-:Y:S01]  /*7840*/  HFMA2.MMA R158, -RZ, RZ, 0, 5.9604644775390625e-08 ;  /* 0x00000001ff9e7435 */ /* 0x000fe200000001ff */
[----:B------:R-:W-:Y:S01]  /*7850*/  IMAD.MOV.U32 R157, RZ, RZ, R215 ;  /* 0x000000ffff9d7224 */ /* 0x000fe200078e00d7 */
[----:B------:R-:W-:Y:S01]  /*7860*/  MOV R163, 0x1f ;  /* 0x0000001f00a37802 */ /* 0x000fe20000000f00 */
[----:B------:R-:W-:Y:S01]  /*7870*/  IMAD.MOV.U32 R162, RZ, RZ, -0x1 ;  /* 0xffffffffffa27424 */ /* 0x000fe200078e00ff */
[----:B------:R-:W-:Y:S02]  /*7880*/  MOV R156, 0x78a0 ;  /* 0x000078a0009c7802 */ /* 0x000fe40000000f00 */
[----:B------:R-:W-:Y:S05]  /*7890*/  CALL.REL.NOINC `($__internal_17_$__cuda_sm70_shflsync_down_p) ;  /* 0x0000002000007944 */ /* 0x000fea0003c00000 */
[----:B-1----:R-:W-:Y:S01]  /*78a0*/  MOV R157, R158 ;  /* 0x0000009e009d7202 */ /* 0x002fe20000000f00 */
[----:B------:R-:W-:Y:S05]  /*78b0*/  BRA `(.L_x_1117) ;  /* 0xffffb28000007947 */ /* 0x000fea000383ffff */
        .weak           $__internal_17_$__cuda_sm70_shflsync_down_p
        .type           $__internal_17_$__cuda_sm70_shflsync_down_p,@function
        .size           $__internal_17_$__cuda_sm70_shflsync_down_p,(.L_x_11751 - $__internal_17_$__cuda_sm70_shflsync_down_p)
$__internal_17_$__cuda_sm70_shflsync_down_p:
[----:B------:R-:W-:Y:S04]  /*78c0*/  WARPSYNC R162 ;  /* 0x000000a200007348 */ /* 0x000fe80003800000 */
[----:B------:R0:W1:Y:S02]  /*78d0*/  SHFL.DOWN PT, R158, R157, R158, R163 ;  /* 0x0800009e9d9e7389 */ /* 0x00006400000e00a3 */
[----:B0-----:R-:W-:-:S06]  /*78e0*/  HFMA2.MMA R157, -RZ, RZ, 0, 0 ;  /* 0x00000000ff9d7435 */ /* 0x001fcc00000001ff */
[----:B------:R-:W-:Y:S05]  /*78f0*/  RET.REL.NODEC R156 `(_ZN10layer_norm13ln_bwd_kernelINS_13Kernel_traitsI13__nv_bfloat16S2_S2_S2_fjLj4096ELj1ELj1ELj4ELj16ENS_18Kernel_traits_baseILj4096ES2_S2_S2_S2_fjLj128EEEEELb1ELb1ELb1ELb0EEEvNS_9BwdParamsE) ;  /* 0xffff87009c007950 */ /* 0x000fea0003c3ffff */
.L_x_1118:
        /* <DEDUP_REMOVED lines=16> */
.L_x_11751:


//--------------------- .text._ZN10layer_norm22ln_bwd_finalize_kernelINS_22Kernel_traits_finalizeILj4096E13__nv_bfloat16S2_S2_S2_fjLb1ELj1024ELj4ENS_18Kernel_traits_baseILj4096ES2_S2_S2_S2_fjLj1024EEEEELb1ELb1EEEvNS_9BwdParamsE --------------------------
	.section	.text._ZN10layer_norm22ln_bwd_finalize_kernelINS_22Kernel_traits_finalizeILj4096E13__nv_bfloat16S2_S2_S2_fjLb1ELj1024ELj4ENS_18Kernel_traits_baseILj4096ES2_S2_S2_S2_fjLj1024EEEEELb1ELb1EEEvNS_9BwdParamsE,"ax",@progbits
	.sectioninfo	@"SHI_REGISTERS=32"
	.align	128
        .global         _ZN10layer_norm22ln_bwd_finalize_kernelINS_22Kernel_traits_finalizeILj4096E13__nv_bfloat16S2_S2_S2_fjLb1ELj1024ELj4ENS_18Kernel_traits_baseILj4096ES2_S2_S2_S2_fjLj1024EEEEELb1ELb1EEEvNS_9BwdParamsE
        .type           _ZN10layer_norm22ln_bwd_finalize_kernelINS_22Kernel_traits_finalizeILj4096E13__nv_bfloat16S2_S2_S2_fjLb1ELj1024ELj4ENS_18Kernel_traits_baseILj4096ES2_S2_S2_S2_fjLj1024EEEEELb1ELb1EEEvNS_9BwdParamsE,@function
        .size           _ZN10layer_norm22ln_bwd_finalize_kernelINS_22Kernel_traits_finalizeILj4096E13__nv_bfloat16S2_S2_S2_fjLb1ELj1024ELj4ENS_18Kernel_traits_baseILj4096ES2_S2_S2_S2_fjLj1024EEEEELb1ELb1EEEvNS_9BwdParamsE,(.L_x_11752 - _ZN10layer_norm22ln_bwd_finalize_kernelINS_22Kernel_traits_finalizeILj4096E13__nv_bfloat16S2_S2_S2_fjLb1ELj1024ELj4ENS_18Kernel_traits_baseILj4096ES2_S2_S2_S2_fjLj1024EEEEELb1ELb1EEEvNS_9BwdParamsE)
        .other          _ZN10layer_norm22ln_bwd_finalize_kernelINS_22Kernel_traits_finalizeILj4096E13__nv_bfloat16S2_S2_S2_fjLb1ELj1024ELj4ENS_18Kernel_traits_baseILj4096ES2_S2_S2_S2_fjLj1024EEEEELb1ELb1EEEvNS_9BwdParamsE,@"STO_CUDA_ENTRY STV_DEFAULT"
_ZN10layer_norm22ln_bwd_finalize_kernelINS_22Kernel_traits_finalizeILj4096E13__nv_bfloat16S2_S2_S2_fjLb1ELj1024ELj4ENS_18Kernel_traits_baseILj4096ES2_S2_S2_S2_fjLj1024EEEEELb1ELb1EEEvNS_9BwdParamsE:
.text._ZN10layer_norm22ln_bwd_finalize_kernelINS_22Kernel_traits_finalizeILj4096E13__nv_bfloat16S2_S2_S2_fjLb1ELj1024ELj4ENS_18Kernel_traits_baseILj4096ES2_S2_S2_S2_fjLj1024EEEEELb1ELb1EEEvNS_9BwdParamsE:
        /* <DEDUP_REMOVED lines=8> */
[----:B------:R-:W-:Y:S01]  /*0080*/  IMAD.SHL.U32 R5, R5, 0x10, RZ ;  /* 0x0000001005057824 */ /* 0x000fe200078e00ff */
[--C-:B------:R-:W-:Y:S01]  /*0090*/  SHF.R.U32.HI R3, RZ, 0x5, R0.reuse ;  /* 0x00000005ff037819 */ /* 0x100fe20000011600 */
[----:B------:R-:W-:Y:S01]  /*00a0*/  ULDC.64 UR4, c[0x0][0x118] ;  /* 0x0000460000047ab9 */ /* 0x000fe20000000a00 */
[----:B------:R-:W-:Y:S02]  /*00b0*/  LOP3.LUT R6, R0, 0x3fffffe0, RZ, 0xc0, !PT ;  /* 0x3fffffe000067812 */ /* 0x000fe400078ec0ff */
[----:B------:R-:W-:Y:S02]  /*00c0*/  LOP3.LUT R7, R3, 0x1f, R0, 0x78, !PT ;  /* 0x0000001f03077812 */ /* 0x000fe400078e7800 */
[----:B------:R-:W-:Y:S02]  /*00d0*/  ISETP.GE.U32.AND P0, PT, R2, 0x10, PT ;  /* 0x000000100200780c */ /* 0x000fe40003f06070 */
[----:B------:R-:W-:Y:S02]  /*00e0*/  LOP3.LUT R5, R5, 0x7ffffff0, RZ, 0xc0, !PT ;  /* 0x7ffffff005057812 */ /* 0x000fe400078ec0ff */
[----:B------:R-:W-:Y:S01]  /*00f0*/  IADD3 R6, R6, R7, RZ ;  /* 0x0000000706067210 */ /* 0x000fe20007ffe0ff */
[----:B------:R-:W-:Y:S01]  /*0100*/  IMAD R7, R2, 0x20, R7 ;  /* 0x0000002002077824 */ /* 0x000fe200078e0207 */
[----:B------:R-:W-:-:S02]  /*0110*/  ISETP.EQ.AND P0, PT, R3, 0x1f, !P0 ;  /* 0x0000001f0300780c */ /* 0x000fc40004702270 */
[----:B------:R-:W-:Y:S02]  /*0120*/  IADD3 R5, R2, R5, RZ ;  /* 0x0000000502057210 */ /* 0x000fe40007ffe0ff */
.L_x_1131:
[----:B------:R-:W-:Y:S01]  /*0130*/  ISETP.GE.U32.AND P1, PT, R3, c[0x0][0x160], PT ;  /* 0x0000580003007a0c */ /* 0x000fe20003f26070 */
[----:B------:R-:W-:Y:S01]  /*0140*/  BSSY B0, `(.L_x_1119) ;  /* 0x000007a000007945 */ /* 0x000fe20003800000 */
[----:B------:R-:W-:Y:S01]  /*0150*/  HFMA2.MMA R25, -RZ, RZ, 0, 0 ;  /* 0x00000000ff197435 */ /* 0x000fe200000001ff */
[----:B------:R-:W-:Y:S01]  /*0160*/  MOV R22, RZ ;  /* 0x000000ff00167202 */ /* 0x000fe20000000f00 */
[----:B------:R-:W-:-:S09]  /*0170*/  IMAD.MOV.U32 R9, RZ, RZ, RZ ;  /* 0x000000ffff097224 */ /* 0x000fd200078e00ff */
        /* <DEDUP_REMOVED lines=27> */
.L_x_1123:
        /* <DEDUP_REMOVED lines=9> */
[----:B------:R-:W-:Y:S01]  /*03c0*/  IMAD R20, R21, c[0x0][0x168], R4 ;  /* 0x00005a0015147a24 */ /* 0x000fe200078e0204 */
[----:B------:R1:W3:Y:S01]  /*03d0*/  LDG.E R10, [R14.64] ;  /* 0x000000040e0a7981 */ /* 0x0002e2000c1e1900 */
[----:B------:R-:W-:Y:S01]  /*03e0*/  IADD3 R21, R23, 0x60, RZ ;  /* 0x0000006017157810 */ /* 0x000fe20007ffe0ff */
[CC--:B------:R-:W-:Y:S02]  /*03f0*/  IMAD.WIDE.U32 R18, R28.reuse, R11.reuse, c[0x0][0x220] ;  /* 0x000088001c127625 */ /* 0x0c0fe400078e000b */
[----:B0-----:R0:W4:Y:S02]  /*0400*/  LDG.E R13, [R16.64] ;  /* 0x00000004100d7981 */ /* 0x001124000c1e1900 */
[-C--:B------:R-:W-:Y:S02]  /*0410*/  IMAD.WIDE.U32 R26, R28, R11.reuse, c[0x0][0x228] ;  /* 0x00008a001c1a7625 */ /* 0x080fe400078e000b */
[----:B------:R5:W4:Y:S02]  /*0420*/  LDG.E R24, [R18.64] ;  /* 0x0000000412187981 */ /* 0x000b24000c1e1900 */
[----:B-1----:R-:W-:-:S02]  /*0430*/  IMAD.WIDE.U32 R14, R20, R11, c[0x0][0x220] ;  /* 0x00008800140e7625 */ /* 0x002fc400078e000b */
[----:B------:R1:W4:Y:S02]  /*0440*/  LDG.E R26, [R26.64] ;  /* 0x000000041a1a7981 */ /* 0x000324000c1e1900 */
[----:B0-----:R-:W-:Y:S02]  /*0450*/  IMAD.WIDE.U32 R16, R28, R11, c[0x0][0x240] ;  /* 0x000090001c107625 */ /* 0x001fe400078e000b */
[----:B------:R0:W4:Y:S02]  /*0460*/  LDG.E R29, [R14.64] ;  /* 0x000000040e1d7981 */ /* 0x000124000c1e1900 */
[----:B------:R-:W-:-:S04]  /*0470*/  IMAD R28, R21, c[0x0][0x168], R4 ;  /* 0x00005a00151c7a24 */ /* 0x000fc800078e0204 */
[-C--:B-----5:R-:W-:Y:S01]  /*0480*/  IMAD.WIDE.U32 R18, R28, R11.reuse, c[0x0][0x228] ;  /* 0x00008a001c127625 */ /* 0x0a0fe200078e000b */
[----:B-1----:R1:W5:Y:S03]  /*0490*/  LDG.E R27, [R16.64] ;  /* 0x00000004101b7981 */ /* 0x002366000c1e1900 */
[----:B0-----:R-:W-:-:S04]  /*04a0*/  IMAD.WIDE.U32 R14, R20, R11, c[0x0][0x228] ;  /* 0x00008a00140e7625 */ /* 0x001fc800078e000b */
[-C--:B------:R-:W-:Y:S02]  /*04b0*/  IMAD.WIDE.U32 R20, R20, R11.reuse, c[0x0][0x240] ;  /* 0x0000900014147625 */ /* 0x080fe400078e000b */
[----:B------:R0:W5:Y:S02]  /*04c0*/  LDG.E R14, [R14.64] ;  /* 0x000000040e0e7981 */ /* 0x000164000c1e1900 */
[CC--:B-1----:R-:W-:Y:S02]  /*04d0*/  IMAD.WIDE.U32 R16, R28.reuse, R11.reuse, c[0x0][0x220] ;  /* 0x000088001c107625 */ /* 0x0c2fe400078e000b */
[----:B------:R-:W5:Y:S04]  /*04e0*/  LDG.E R20, [R20.64] ;  /* 0x0000000414147981 */ /* 0x000f68000c1e1900 */
[----:B------:R-:W5:Y:S04]  /*04f0*/  LDG.E R16, [R16.64] ;  /* 0x0000000410107981 */ /* 0x000f68000c1e1900 */
[----:B0-----:R0:W5:Y:S02]  /*0500*/  LDG.E R15, [R18.64] ;  /* 0x00000004120f7981 */ /* 0x001164000c1e1900 */
[----:B0-----:R-:W-:-:S05]  /*0510*/  IMAD.WIDE.U32 R18, R28, R11, c[0x0][0x240] ;  /* 0x000090001c127625 */ /* 0x001fca00078e000b */
        /* <DEDUP_REMOVED lines=8> */
[----:B------:R-:W-:-:S02]  /*05a0*/  FADD.FTZ R29, R24, R29 ;  /* 0x0000001d181d7221 */ /* 0x000fc40000010000 */
[----:B-----5:R-:W-:Y:S02]  /*05b0*/  FADD.FTZ R27, R10, R27 ;  /* 0x0000001b0a1b7221 */ /* 0x020fe40000010000 */
[----:B------:R-:W-:Y:S02]  /*05c0*/  FADD.FTZ R14, R13, R14 ;  /* 0x0000000e0d0e7221 */ /* 0x000fe40000010000 */
[----:B------:R-:W-:Y:S02]  /*05d0*/  FADD.FTZ R20, R27, R20 ;  /* 0x000000141b147221 */ /* 0x000fe40000010000 */
[----:B------:R-:W-:Y:S02]  /*05e0*/  FADD.FTZ R9, R29, R16 ;  /* 0x000000101d097221 */ /* 0x000fe40000010000 */
[----:B------:R-:W-:Y:S02]  /*05f0*/  FADD.FTZ R22, R14, R15 ;  /* 0x0000000f0e167221 */ /* 0x000fe40000010000 */
[----:B------:R-:W-:Y:S01]  /*0600*/  FADD.FTZ R25, R20, R11 ;  /* 0x0000000b14197221 */ /* 0x000fe20000010000 */
[----:B------:R-:W-:Y:S05]  /*0610*/  @!P1 BRA `(.L_x_1123) ;  /* 0xfffffd1000009947 */ /* 0x000fea000383ffff */
.L_x_1122:
[----:B------:R-:W-:Y:S05]  /*0620*/  BSYNC B1 ;  /* 0x0000000000017941 */ /* 0x000fea0003800000 */
.L_x_1121:
        /* <DEDUP_REMOVED lines=29> */
.L_x_1125:
[----:B------:R-:W-:Y:S05]  /*0800*/  BSYNC B1 ;  /* 0x0000000000017941 */ /* 0x000fea0003800000 */
.L_x_1124:
[----:B------:R-:W-:-:S13]  /*0810*/  ISETP.LT.U32.OR P2, PT, R23, c[0x0][0x160], P2 ;  /* 0x0000580017007a0c */ /* 0x000fda0001741470 */
        /* <DEDUP_REMOVED lines=12> */
.L_x_1120:
[----:B------:R-:W-:Y:S05]  /*08e0*/  BSYNC B0 ;  /* 0x0000000000007941 */ /* 0x000fea0003800000 */
.L_x_1119:
        /* <DEDUP_REMOVED lines=12> */
.L_x_1132:
        /* <DEDUP_REMOVED lines=27> */
.L_x_1133:
        /* <DEDUP_REMOVED lines=9> */
.L_x_1126:
[----:B0-----:R-:W-:Y:S01]  /*0bf0*/  WARPSYNC 0xffffffff ;  /* 0xffffffff00007948 */ /* 0x001fe20003800000 */
[----:B------:R-:W-:Y:S06]  /*0c00*/  BAR.SYNC.DEFER_BLOCKING 0x0 ;  /* 0x0000000000007b1d */ /* 0x000fec0000010000 */
[----:B------:R-:W-:Y:S01]  /*0c10*/  BSSY B0, `(.L_x_1129) ;  /* 0x0000011000007945 */ /* 0x000fe20003800000 */
[----:B------:R-:W-:Y:S05]  /*0c20*/  @!P0 BRA `(.L_x_1130) ;  /* 0x000000f000008947 */ /* 0x000fea0003800000 */
[----:B--2---:R-:W-:Y:S01]  /*0c30*/  SHF.L.U32 R8, R0, 0x3, RZ ;  /* 0x0000000300087819 */ /* 0x004fe200000006ff */
[----:B------:R-:W-:-:S03]  /*0c40*/  HFMA2.MMA R16, -RZ, RZ, 0, 2.384185791015625e-07 ;  /* 0x00000004ff107435 */ /* 0x000fc600000001ff */
        /* <DEDUP_REMOVED lines=13> */
.L_x_1130:
[----:B------:R-:W-:Y:S05]  /*0d20*/  BSYNC B0 ;  /* 0x0000000000007941 */ /* 0x000fea0003800000 */
.L_x_1129:
[C---:B------:R-:W-:Y:S02]  /*0d30*/  ISETP.GT.U32.AND P1, PT, R4.reuse, -0x1001, PT ;  /* 0xffffefff0400780c */ /* 0x040fe40003f24070 */
[----:B------:R-:W-:-:S02]  /*0d40*/  IADD3 R4, R4, 0x1000, RZ ;  /* 0x0000100004047810 */ /* 0x000fc40007ffe0ff */
[----:B------:R-:W-:-:S09]  /*0d50*/  IADD3 R5, R5, 0x800, RZ ;  /* 0x0000080005057810 */ /* 0x000fd20007ffe0ff */
[----:B012---:R-:W-:Y:S05]  /*0d60*/  @P1 BRA `(.L_x_1131) ;  /* 0xfffff3c000001947 */ /* 0x007fea000383ffff */
[----:B------:R-:W-:Y:S05]  /*0d70*/  EXIT ;  /* 0x000000000000794d */ /* 0x000fea0003800000 */
.L_x_1127:
[----:B------:R-:W-:Y:S01]  /*0d80*/  HFMA2.MMA R14, -RZ, RZ, 0, 1.847743988037109375e-06 ;  /* 0x0000001fff0e7435 */ /* 0x000fe200000001ff */
[----:B---3--:R-:W-:Y:S01]  /*0d90*/  IMAD.MOV.U32 R18, RZ, RZ, R10 ;  /* 0x000000ffff127224 */ /* 0x008fe200078e000a */
[----:B------:R-:W-:Y:S01]  /*0da0*/  MOV R17, 0x1 ;  /* 0x0000000100117802 */ /* 0x000fe20000000f00 */
[----:B------:R-:W-:Y:S01]  /*0db0*/  IMAD.MOV.U32 R19, RZ, RZ, -0x1 ;  /* 0xffffffffff137424 */ /* 0x000fe200078e00ff */
[----:B------:R-:W-:Y:S02]  /*0dc0*/  MOV R8, 0xde0 ;  /* 0x00000de000087802 */ /* 0x000fe40000000f00 */
[----:B012---:R-:W-:Y:S05]  /*0dd0*/  CALL.REL.NOINC `($__internal_18_$__cuda_sm70_shflsync_bfly_p) ;  /* 0x0000059000007944 */ /* 0x007fea0003c00000 */
[----:B01----:R-:W-:Y:S05]  /*0de0*/  BRA `(.L_x_1132) ;  /* 0xfffffbc000007947 */ /* 0x003fea000383ffff */
.L_x_1128:
[----:B------:R-:W-:Y:S01]  /*0df0*/  HFMA2.MMA R14, -RZ, RZ, 0, 1.847743988037109375e-06 ;  /* 0x0000001fff0e7435 */ /* 0x000fe200000001ff */
[----:B------:R-:W-:Y:S01]  /*0e00*/  MOV R17, 0x2 ;  /* 0x0000000200117802 */ /* 0x000fe20000000f00 */
[----:B------:R-:W-:Y:S01]  /*0e10*/  IMAD.MOV.U32 R19, RZ, RZ, -0x1 ;  /* 0xffffffffff137424 */ /* 0x000fe200078e00ff */
[----:B------:R-:W-:-:S03]  /*0e20*/  MOV R8, 0xe40 ;  /* 0x00000e4000087802 */ /* 0x000fc60000000f00 */
[----:B0123--:R-:W-:Y:S05]  /*0e30*/  CALL.REL.NOINC `($__internal_18_$__cuda_sm70_shflsync_bfly_p) ;  /* 0x0000053000007944 */ /* 0x00ffea0003c00000 */
[----:B01----:R-:W-:Y:S01]  /*0e40*/  FADD.FTZ R18, R18, R14 ;  /* 0x0000000e12127221 */ /* 0x003fe20000010000 */
[----:B------:R-:W-:Y:S01]  /*0e50*/  HFMA2.MMA R14, -RZ, RZ, 0, 1.847743988037109375e-06 ;  /* 0x0000001fff0e7435 */ /* 0x000fe200000001ff */
[----:B------:R-:W-:Y:S01]  /*0e60*/  MOV R17, 0x4 ;  /* 0x0000000400117802 */ /* 0x000fe20000000f00 */
[----:B------:R-:W-:Y:S01]  /*0e70*/  IMAD.MOV.U32 R19, RZ, RZ, -0x1 ;  /* 0xffffffffff137424 */ /* 0x000fe200078e00ff */
[----:B------:R-:W-:-:S03]  /*0e80*/  MOV R8, 0xea0 ;  /* 0x00000ea000087802 */ /* 0x000fc60000000f00 */
[----:B------:R-:W-:Y:S05]  /*0e90*/  CALL.REL.NOINC `($__internal_18_$__cuda_sm70_shflsync_bfly_p) ;  /* 0x000004d000007944 */ /* 0x000fea0003c00000 */
[----:B01----:R-:W-:Y:S01]  /*0ea0*/  FADD.FTZ R18, R18, R14 ;  /* 0x0000000e12127221 */ /* 0x003fe20000010000 */
[----:B------:R-:W-:Y:S01]  /*0eb0*/  HFMA2.MMA R14, -RZ, RZ, 0, 1.847743988037109375e-06 ;  /* 0x0000001fff0e7435 */ /* 0x000fe200000001ff */
[----:B------:R-:W-:Y:S01]  /*0ec0*/  MOV R17, 0x8 ;  /* 0x0000000800117802 */ /* 0x000fe20000000f00 */
[----:B------:R-:W-:Y:S01]  /*0ed0*/  IMAD.MOV.U32 R19, RZ, RZ, -0x1 ;  /* 0xffffffffff137424 */ /* 0x000fe200078e00ff */
[----:B------:R-:W-:-:S03]  /*0ee0*/  MOV R8, 0xf00 ;  /* 0x00000f0000087802 */ /* 0x000fc60000000f00 */
[----:B------:R-:W-:Y:S05]  /*0ef0*/  CALL.REL.NOINC `($__internal_18_$__cuda_sm70_shflsync_bfly_p) ;  /* 0x0000047000007944 */ /* 0x000fea0003c00000 */
[----:B-1----:R-:W-:Y:S01]  /*0f00*/  FADD.FTZ R10, R18, R14 ;  /* 0x0000000e120a7221 */ /* 0x002fe20000010000 */
[----:B------:R-:W-:Y:S01]  /*0f10*/  HFMA2.MMA R14, -RZ, RZ, 0, 1.847743988037109375e-06 ;  /* 0x0000001fff0e7435 */ /* 0x000fe200000001ff */
[----:B0-----:R-:W-:Y:S01]  /*0f20*/  MOV R17, 0x10 ;  /* 0x0000001000117802 */ /* 0x001fe20000000f00 */
[----:B------:R-:W-:Y:S01]  /*0f30*/  IMAD.MOV.U32 R19, RZ, RZ, -0x1 ;  /* 0xffffffffff137424 */ /* 0x000fe200078e00ff */
[----:B------:R-:W-:-:S02]  /*0f40*/  MOV R8, 0xf70 ;  /* 0x00000f7000087802 */ /* 0x000fc40000000f00 */
[----:B------:R-:W-:Y:S02]  /*0f50*/  MOV R18, R10 ;  /* 0x0000000a00127202 */ /* 0x000fe40000000f00 */
[----:B------:R-:W-:Y:S05]  /*0f60*/  CALL.REL.NOINC `($__internal_18_$__cuda_sm70_shflsync_bfly_p) ;  /* 0x0000040000007944 */ /* 0x000fea0003c00000 */
[----:B0-----:R-:W-:Y:S01]  /*0f70*/  HFMA2.MMA R17, -RZ, RZ, 0, 5.9604644775390625e-08 ;  /* 0x00000001ff117435 */ /* 0x001fe200000001ff */
[----:B-1----:R-:W-:Y:S01]  /*0f80*/  MOV R13, R14 ;  /* 0x0000000e000d7202 */ /* 0x002fe20000000f00 */
[----:B------:R-:W-:Y:S01]  /*0f90*/  IMAD.MOV.U32 R18, RZ, RZ, R15 ;  /* 0x000000ffff127224 */ /* 0x000fe200078e000f */
[----:B------:R-:W-:Y:S01]  /*0fa0*/  MOV R14, 0x1f ;  /* 0x0000001f000e7802 */ /* 0x000fe20000000f00 */
[----:B------:R-:W-:Y:S01]  /*0fb0*/  IMAD.MOV.U32 R19, RZ, RZ, -0x1 ;  /* 0xffffffffff137424 */ /* 0x000fe200078e00ff */
[----:B------:R-:W-:Y:S02]  /*0fc0*/  MOV R8, 0xfe0 ;  /* 0x00000fe000087802 */ /* 0x000fe40000000f00 */
[----:B------:R-:W-:Y:S05]  /*0fd0*/  CALL.REL.NOINC `($__internal_18_$__cuda_sm70_shflsync_bfly_p) ;  /* 0x0000039000007944 */ /* 0x000fea0003c00000 */
[----:B0-----:R-:W-:Y:S01]  /*0fe0*/  HFMA2.MMA R17, -RZ, RZ, 0, 1.1920928955078125e-07 ;  /* 0x00000002ff117435 */ /* 0x001fe200000001ff */
[----:B-1----:R-:W-:Y:S01]  /*0ff0*/  FADD.FTZ R18, R15, R14 ;  /* 0x0000000e0f127221 */ /* 0x002fe20000010000 */
[----:B------:R-:W-:Y:S01]  /*1000*/  MOV R14, 0x1f ;  /* 0x0000001f000e7802 */ /* 0x000fe20000000f00 */
[----:B------:R-:W-:Y:S01]  /*1010*/  IMAD.MOV.U32 R19, RZ, RZ, -0x1 ;  /* 0xffffffffff137424 */ /* 0x000fe200078e00ff */
[----:B------:R-:W-:Y:S02]  /*1020*/  MOV R8, 0x1040 ;  /* 0x0000104000087802 */ /* 0x000fe40000000f00 */
[----:B------:R-:W-:Y:S05]  /*1030*/  CALL.REL.NOINC `($__internal_18_$__cuda_sm70_shflsync_bfly_p) ;  /* 0x0000033000007944 */ /* 0x000fea0003c00000 */
[----:B0-----:R-:W-:Y:S01]  /*1040*/  HFMA2.MMA R17, -RZ, RZ, 0, 2.384185791015625e-07 ;  /* 0x00000004ff117435 */ /* 0x001fe200000001ff */
[----:B-1----:R-:W-:Y:S01]  /*1050*/  FADD.FTZ R18, R18, R14 ;  /* 0x0000000e12127221 */ /* 0x002fe20000010000 */
[----:B------:R-:W-:Y:S01]  /*1060*/  MOV R14, 0x1f ;  /* 0x0000001f000e7802 */ /* 0x000fe20000000f00 */
[----:B------:R-:W-:Y:S01]  /*1070*/  IMAD.MOV.U32 R19, RZ, RZ, -0x1 ;  /* 0xffffffffff137424 */ /* 0x000fe200078e00ff */
[----:B------:R-:W-:-:S02]  /*1080*/  MOV R8, 0x10a0 ;  /* 0x000010a000087802 */ /* 0x000fc40000000f00 */
[----:B------:R-:W-:Y:S05]  /*1090*/  CALL.REL.NOINC `($__internal_18_$__cuda_sm70_shflsync_bfly_p) ;  /* 0x000002d000007944 */ /* 0x000fea0003c00000 */
[----:B0-----:R-:W-:Y:S01]  /*10a0*/  HFMA2.MMA R17, -RZ, RZ, 0, 4.76837158203125e-07 ;  /* 0x00000008ff117435 */ /* 0x001fe200000001ff */
[----:B-1----:R-:W-:Y:S01]  /*10b0*/  FADD.FTZ R18, R18, R14 ;  /* 0x0000000e12127221 */ /* 0x002fe20000010000 */
[----:B------:R-:W-:Y:S01]  /*10c0*/  MOV R14, 0x1f ;  /* 0x0000001f000e7802 */ /* 0x000fe20000000f00 */
[----:B------:R-:W-:Y:S01]  /*10d0*/  IMAD.MOV.U32 R19, RZ, RZ, -0x1 ;  /* 0xffffffffff137424 */ /* 0x000fe200078e00ff */
[----:B------:R-:W-:-:S02]  /*10e0*/  MOV R8, 0x1100 ;  /* 0x0000110000087802 */ /* 0x000fc40000000f00 */
[----:B------:R-:W-:Y:S05]  /*10f0*/  CALL.REL.NOINC `($__internal_18_$__cuda_sm70_shflsync_bfly_p) ;  /* 0x0000027000007944 */ /* 0x000fea0003c00000 */
[----:B-1----:R-:W-:Y:S01]  /*1100*/  FADD.FTZ R12, R18, R14 ;  /* 0x0000000e120c7221 */ /* 0x002fe20000010000 */
[----:B0-----:R-:W-:Y:S01]  /*1110*/  HFMA2.MMA R17, -RZ, RZ, 0, 9.5367431640625e-07 ;  /* 0x00000010ff117435 */ /* 0x001fe200000001ff */
[----:B------:R-:W-:Y:S01]  /*1120*/  MOV R14, 0x1f ;  /* 0x0000001f000e7802 */ /* 0x000fe20000000f00 */
[----:B------:R-:W-:Y:S01]  /*1130*/  IMAD.MOV.U32 R19, RZ, RZ, -0x1 ;  /* 0xffffffffff137424 */ /* 0x000fe200078e00ff */
[----:B------:R-:W-:-:S02]  /*1140*/  MOV R8, 0x1170 ;  /* 0x0000117000087802 */ /* 0x000fc40000000f00 */
[----:B------:R-:W-:Y:S02]  /*1150*/  MOV R18, R12 ;  /* 0x0000000c00127202 */ /* 0x000fe40000000f00 */
[----:B------:R-:W-:Y:S05]  /*1160*/  CALL.REL.NOINC `($__internal_18_$__cuda_sm70_shflsync_bfly_p) ;  /* 0x0000020000007944 */ /* 0x000fea0003c00000 */
[----:B-1----:R-:W-:Y:S01]  /*1170*/  MOV R15, R14 ;  /* 0x0000000e000f7202 */ /* 0x002fe20000000f00 */
[----:B------:R-:W-:Y:S01]  /*1180*/  HFMA2.MMA R14, -RZ, RZ, 0, 1.847743988037109375e-06 ;  /* 0x0000001fff0e7435 */ /* 0x000fe200000001ff */
[----:B0-----:R-:W-:Y:S01]  /*1190*/  MOV R18, R11 ;  /* 0x0000000b00127202 */ /* 0x001fe20000000f00 */
[----:B------:R-:W-:Y:S01]  /*11a0*/  IMAD.MOV.U32 R17, RZ, RZ, 0x1 ;  /* 0x00000001ff117424 */ /* 0x000fe200078e00ff */
[----:B------:R-:W-:Y:S02]  /*11b0*/  MOV R19, 0xffffffff ;  /* 0xffffffff00137802 */ /* 0x000fe40000000f00 */
[----:B------:R-:W-:Y:S02]  /*11c0*/  MOV R8, 0x11e0 ;  /* 0x000011e000087802 */ /* 0x000fe40000000f00 */
[----:B------:R-:W-:Y:S05]  /*11d0*/  CALL.REL.NOINC `($__internal_18_$__cuda_sm70_shflsync_bfly_p) ;  /* 0x0000019000007944 */ /* 0x000fea0003c00000 */
[----:B0-----:R-:W-:Y:S01]  /*11e0*/  HFMA2.MMA R17, -RZ, RZ, 0, 1.1920928955078125e-07 ;  /* 0x00000002ff117435 */ /* 0x001fe200000001ff */
[----:B-1----:R-:W-:Y:S01]  /*11f0*/  FADD.FTZ R18, R11, R14 ;  /* 0x0000000e0b127221 */ /* 0x002fe20000010000 */
[----:B------:R-:W-:Y:S01]  /*1200*/  MOV R19, 0xffffffff ;  /* 0xffffffff00137802 */ /* 0x000fe20000000f00 */
[----:B------:R-:W-:Y:S01]  /*1210*/  IMAD.MOV.U32 R14, RZ, RZ, 0x1f ;  /* 0x0000001fff0e7424 */ /* 0x000fe200078e00ff */
[----:B------:R-:W-:-:S02]  /*1220*/  MOV R8, 0x1240 ;  /* 0x0000124000087802 */ /* 0x000fc40000000f00 */
        /* <DEDUP_REMOVED lines=9> */
[----:B------:R-:W-:-:S02]  /*12c0*/  MOV R14, 0x1f ;  /* 0x0000001f000e7802 */ /* 0x000fc40000000f00 */
[----:B------:R-:W-:Y:S02]  /*12d0*/  MOV R19, 0xffffffff ;  /* 0xffffffff00137802 */ /* 0x000fe40000000f00 */
[----:B------:R-:W-:Y:S02]  /*12e0*/  MOV R8, 0x1300 ;  /* 0x0000130000087802 */ /* 0x000fe40000000f00 */
[----:B------:R-:W-:Y:S05]  /*12f0*/  CALL.REL.NOINC `($__internal_18_$__cuda_sm70_shflsync_bfly_p) ;  /* 0x0000007000007944 */ /* 0x000fea0003c00000 */
[----:B01----:R-:W-:Y:S01]  /*1300*/  FADD.FTZ R18, R18, R14 ;  /* 0x0000000e12127221 */ /* 0x003fe20000010000 */
[----:B------:R-:W-:Y:S01]  /*1310*/  HFMA2.MMA R14, -RZ, RZ, 0, 1.847743988037109375e-06 ;  /* 0x0000001fff0e7435 */ /* 0x000fe200000001ff */
[----:B------:R-:W-:Y:S01]  /*1320*/  IMAD.MOV.U32 R17, RZ, RZ, 0x10 ;  /* 0x00000010ff117424 */ /* 0x000fe200078e00ff */
[----:B------:R-:W-:Y:S02]  /*1330*/  MOV R19, 0xffffffff ;  /* 0xffffffff00137802 */ /* 0x000fe40000000f00 */
[----:B------:R-:W-:Y:S02]  /*1340*/  MOV R8, 0x1360 ;  /* 0x0000136000087802 */ /* 0x000fe40000000f00 */
[----:B------:R-:W-:Y:S05]  /*1350*/  CALL.REL.NOINC `($__internal_18_$__cuda_sm70_shflsync_bfly_p) ;  /* 0x0000001000007944 */ /* 0x000fea0003c00000 */
[----:B01----:R-:W-:Y:S05]  /*1360*/  BRA `(.L_x_1133) ;  /* 0xfffff7f000007947 */ /* 0x003fea000383ffff */
        .weak           $__internal_18_$__cuda_sm70_shflsync_bfly_p
        .type           $__internal_18_$__cuda_sm70_shflsync_bfly_p,@function
        .size           $__internal_18_$__cuda_sm70_shflsync_bfly_p,(.L_x_11752 - $__internal_18_$__cuda_sm70_shflsync_bfly_p)
$__internal_18_$__cuda_sm70_shflsync_bfly_p:
[----:B------:R-:W-:Y:S01]  /*1370*/  HFMA2.MMA R9, -RZ, RZ, 0, 0 ;  /* 0x00000000ff097435 */ /* 0x000fe200000001ff */
[----:B------:R-:W-:Y:S04]  /*1380*/  WARPSYNC R19 ;  /* 0x0000001300007348 */ /* 0x000fe80003800000 */
[----:B------:R0:W1:Y:S01]  /*1390*/  SHFL.BFLY PT, R14, R18, R17, R14 ;  /* 0x0c000011120e7389 */ /* 0x00006200000e000e */
[----:B------:R-:W-:Y:S05]  /*13a0*/  RET.REL.NODEC R8 `(_ZN10layer_norm22ln_bwd_finalize_kernelINS_22Kernel_traits_finalizeILj4096E13__nv_bfloat16S2_S2_S2_fjLb1ELj1024ELj4ENS_18Kernel_traits_baseILj4096ES2_S2_S2_S2_fjLj1024EEEEELb1ELb1EEEvNS_9BwdParamsE) ;  /* 0xffffec5008007950 */ /* 0x000fea0003c3ffff */
.L_x_1134:
        /* <DEDUP_REMOVED lines=13> */
.L_x_11752:


//--------------------- .text._ZN10layer_norm13ln_bwd_kernelINS_13Kernel_traitsI13__nv_bfloat16S2_S2_S2_fjLj4096ELj1ELj1ELj4ELj16ENS_18Kernel_traits_baseILj4096ES2_S2_S2_S2_fjLj128EEEEELb1ELb1ELb1ELb1EEEvNS_9BwdParamsE --------------------------
	.section	.text._ZN10layer_norm13ln_bwd_kernelINS_13Kernel_traitsI13__nv_bfloat16S2_S2_S2_fjLj4096ELj1ELj1ELj4ELj16ENS_18Kernel_traits_baseILj4096ES2_S2_S2_S2_fjLj128EEEEELb1ELb1ELb1ELb1EEEvNS_9BwdParamsE,"ax",@progbits
	.sectioninfo	@"SHI_REGISTERS=255"
	.align	128
        .global         _ZN10layer_norm13ln_bwd_kernelINS_13Kernel_traitsI13__nv_bfloat16S2_S2_S2_fjLj4096ELj1ELj1ELj4ELj16ENS_18Kernel_traits_baseILj4096ES2_S2_S2_S2_fjLj128EEEEELb1ELb1ELb1ELb1EEEvNS_9BwdParamsE
        .type           _ZN10layer_norm13ln_bwd_kernelINS_13Kernel_traitsI13__nv_bfloat16S2_S2_S2_fjLj4096ELj1ELj1ELj4ELj16ENS_18Kernel_traits_baseILj4096ES2_S2_S2_S2_fjLj128EEEEELb1ELb1ELb1ELb1EEEvNS_9BwdParamsE,@function
        .size           _ZN10layer_norm13ln_bwd_kernelINS_13Kernel_traitsI13__nv_bfloat16S2_S2_S2_fjLj4096ELj1ELj1ELj4ELj16ENS_18Kernel_traits_baseILj4096ES2_S2_S2_S2_fjLj128EEEEELb1ELb1ELb1ELb1EEEvNS_9BwdParamsE,(.L_x_11753 - _ZN10layer_norm13ln_bwd_kernelINS_13Kernel_traitsI13__nv_bfloat16S2_S2_S2_fjLj4096ELj1ELj1ELj4ELj16ENS_18Kernel_traits_baseILj4096ES2_S2_S2_S2_fjLj128EEEEELb1ELb1ELb1ELb1EEEvNS_9BwdParamsE)
        .other          _ZN10layer_norm13ln_bwd_kernelINS_13Kernel_traitsI13__nv_bfloat16S2_S2_S2_fjLj4096ELj1ELj1ELj4ELj16ENS_18Kernel_traits_baseILj4096ES2_S2_S2_S2_fjLj128EEEEELb1ELb1ELb1ELb1EEEvNS_9BwdParamsE,@"STO_CUDA_ENTRY STV_DEFAULT"
_ZN10layer_norm13ln_bwd_kernelINS_13Kernel_traitsI13__nv_bfloat16S2_S2_S2_fjLj4096ELj1ELj1ELj4ELj16ENS_18Kernel_traits_baseILj4096ES2_S2_S2_S2_fjLj128EEEEELb1ELb1ELb1ELb1EEEvNS_9BwdParamsE:
.text._ZN10layer_norm13ln_bwd_kernelINS_13Kernel_traitsI13__nv_bfloat16S2_S2_S2_fjLj4096ELj1ELj1ELj4ELj16ENS_18Kernel_traits_baseILj4096ES2_S2_S2_S2_fjLj128EEEEELb1ELb1ELb1ELb1EEEvNS_9BwdParamsE:
[----:B------:R-:W-:Y:S02]  /*0000*/  MOV R1, c[0x0][0x28] ;  /* 0x00000a0000017a02 */ /* 0x000fe40000000f00 */
[----:B------:R-:W0:Y:S01]  /*0010*/  S2R R4, SR_TID.X ;  /* 0x0000000000047919 */ /* 0x000e220000002100 */
[----:B------:R-:W-:Y:S01]  /*0020*/  ULDC.64 UR4, c[0x0][0x118] ;  /* 0x0000460000047ab9 */ /* 0x000fe20000000a00 */
[----:B------:R-:W-:Y:S02]  /*0030*/  IADD3 R1, R1, -0x38, RZ ;  /* 0xffffffc801017810 */ /* 0x000fe40007ffe0ff */
[----:B0-----:R-:W-:-:S04]  /*0040*/  SHF.L.U32 R0, R4, 0x4, RZ ;  /* 0x0000000404007819 */ /* 0x001fc800000006ff */
[----:B------:R-:W-:-:S04]  /*0050*/  LOP3.LUT R0, R0, 0x7f0, RZ, 0xc0, !PT ;  /* 0x000007f000007812 */ /* 0x000fc800078ec0ff */
[----:B------:R-:W-:-:S05]  /*0060*/  IADD3 R2, P0, R0, c[0x0][0x1c8], RZ ;  /* 0x0000720000027a10 */ /* 0x000fca0007f1e0ff */
[----:B------:R-:W-:-:S05]  /*0070*/  IMAD.X R3, RZ, RZ, c[0x0][0x1cc], P0 ;  /* 0x00007300ff037624 */ /* 0x000fca00000e06ff */
        /* <DEDUP_REMOVED lines=58> */
.L_x_1135:
[----:B0-----:R-:W-:-:S04]  /*0420*/  LEA R2, P0, R5, c[0x0][0x1b0], 0x4 ;  /* 0x00006c0005027a11 */ /* 0x001fc800078020ff */
[----:B------:R-:W-:-:S05]  /*0430*/  IADD3.X R3, RZ, c[0x0][0x1b4], RZ, P0, !PT ;  /* 0x00006d00ff037a10 */ /* 0x000fca00007fe4ff */
        /* <DEDUP_REMOVED lines=58> */
[----:B---3--:R-:W-:Y:S02]  /*07e0*/  PRMT R251, RZ, 0x7610, R14 ;  /* 0x00007610fffb7816 */ /* 0x008fe4000000000e */
[--C-:B----4-:R-:W-:Y:S01]  /*07f0*/  PRMT R248, RZ, 0x5410, R244.reuse ;  /* 0x00005410fff87816 */ /* 0x110fe200000000f4 */
[----:B------:R2:W-:Y:S01]  /*0800*/  STL [R1+0x2c], R8 ;  /* 0x00002c0801007387 */ /* 0x0005e20000100800 */
[--C-:B------:R-:W-:Y:S02]  /*0810*/  PRMT R250, RZ, 0x5410, R15.reuse ;  /* 0x00005410fffa7816 */ /* 0x100fe4000000000f */
[----:B------:R-:W-:Y:S01]  /*0820*/  PRMT R249, RZ, 0x7610, R15 ;  /* 0x00007610fff97816 */ /* 0x000fe2000000000f */
[----:B------:R3:W-:Y:S01]  /*0830*/  STL [R1+0x28], R3 ;  /* 0x0000280301007387 */ /* 0x0007e20000100800 */
[----:B------:R-:W-:-:S02]  /*0840*/  PRMT R244, RZ, 0x7610, R244 ;  /* 0x00007610fff47816 */ /* 0x000fc400000000f4 */
[----:B-1----:R-:W-:Y:S02]  /*0850*/  PRMT R2, RZ, 0x7610, R9 ;  /* 0x00007610ff027816 */ /* 0x002fe40000000009 */
[--C-:B------:R-:W-:Y:S02]  /*0860*/  PRMT R243, RZ, 0x5410, R245.reuse ;  /* 0x00005410fff37816 */ /* 0x100fe400000000f5 */
[--C-:B--2---:R-:W-:Y:S01]  /*0870*/  PRMT R8, RZ, 0x5410, R10.reuse ;  /* 0x00005410ff087816 */ /* 0x104fe2000000000a */
[----:B------:R1:W-:Y:S01]  /*0880*/  STL [R1+0x24], R2 ;  /* 0x0000240201007387 */ /* 0x0003e20000100800 */
[----:B------:R-:W-:Y:S02]  /*0890*/  PRMT R242, RZ, 0x7610, R245 ;  /* 0x00007610fff27816 */ /* 0x000fe400000000f5 */
[----:B---3--:R-:W-:Y:S01]  /*08a0*/  PRMT R3, RZ, 0x7610, R10 ;  /* 0x00007610ff037816 */ /* 0x008fe2000000000a */
[----:B------:R2:W-:Y:S01]  /*08b0*/  STL [R1+0x20], R8 ;  /* 0x0000200801007387 */ /* 0x0005e20000100800 */
[----:B------:R-:W-:-:S02]  /*08c0*/  PRMT R241, RZ, 0x5410, R246 ;  /* 0x00005410fff17816 */ /* 0x000fc400000000f6 */
[----:B------:R-:W-:Y:S01]  /*08d0*/  PRMT R240, RZ, 0x7610, R246 ;  /* 0x00007610fff07816 */ /* 0x000fe200000000f6 */
        /* <DEDUP_REMOVED lines=9> */
[----:B------:R-:W-:Y:S02]  /*0970*/  PRMT R235, RZ, 0x7610, R4 ;  /* 0x00007610ffeb7816 */ /* 0x000fe40000000004 */
[--C-:B------:R-:W-:Y:S01]  /*0980*/  PRMT R233, RZ, 0x5410, R5.reuse ;  /* 0x00005410ffe97816 */ /* 0x100fe20000000005 */
[----:B------:R3:W-:Y:S01]  /*0990*/  STL [R1+0x10], R3 ;  /* 0x0000100301007387 */ /* 0x0007e20000100800 */
[----:B------:R-:W-:Y:S02]  /*09a0*/  PRMT R232, RZ, 0x7610, R5 ;  /* 0x00007610ffe87816 */ /* 0x000fe40000000005 */
[----:B-1----:R-:W-:Y:S02]  /*09b0*/  PRMT R2, RZ, 0x7610, R12 ;  /* 0x00007610ff027816 */ /* 0x002fe4000000000c */
[----:B------:R-:W-:-:S02]  /*09c0*/  PRMT R231, RZ, 0x5410, R6 ;  /* 0x00005410ffe77816 */ /* 0x000fc40000000006 */
[--C-:B--2---:R-:W-:Y:S01]  /*09d0*/  PRMT R8, RZ, 0x5410, R13.reuse ;  /* 0x00005410ff087816 */ /* 0x104fe2000000000d */
[----:B------:R1:W-:Y:S01]  /*09e0*/  STL [R1+0xc], R2 ;  /* 0x00000c0201007387 */ /* 0x0003e20000100800 */
[----:B------:R-:W-:Y:S02]  /*09f0*/  PRMT R230, RZ, 0x7610, R6 ;  /* 0x00007610ffe67816 */ /* 0x000fe40000000006 */
[----:B---3--:R-:W-:Y:S01]  /*0a00*/  PRMT R3, RZ, 0x7610, R13 ;  /* 0x00007610ff037816 */ /* 0x008fe2000000000d */
[----:B------:R2:W-:Y:S01]  /*0a10*/  STL [R1+0x8], R8 ;  /* 0x0000080801007387 */ /* 0x0005e20000100800 */
[--C-:B------:R-:W-:Y:S02]  /*0a20*/  PRMT R229, RZ, 0x5410, R7.reuse ;  /* 0x00005410ffe57816 */ /* 0x100fe40000000007 */
[----:B------:R-:W-:Y:S01]  /*0a30*/  PRMT R227, RZ, 0x7610, R7 ;  /* 0x00007610ffe37816 */ /* 0x000fe20000000007 */
[----:B------:R2:W-:Y:S01]  /*0a40*/  STL [R1+0x4], R3 ;  /* 0x0000040301007387 */ /* 0x0005e20000100800 */
[----:B-1----:R-:W-:-:S05]  /*0a50*/  PRMT R2, RZ, 0x5410, R14 ;  /* 0x00005410ff027816 */ /* 0x002fca000000000e */
[----:B0-----:R2:W-:Y:S02]  /*0a60*/  STL [R1], R2 ;  /* 0x0000000201007387 */ /* 0x0015e40000100800 */
.L_x_1308:
[----:B------:R-:W-:-:S04]  /*0a70*/  IMAD.MOV.U32 R197, RZ, RZ, 0x4 ;  /* 0x00000004ffc57424 */ /* 0x000fc800078e00ff */
[----:B------:R-:W-:-:S05]  /*0a80*/  IMAD.WIDE R168, R0, R197, c[0x0][0x1d8] ;  /* 0x0000760000a87625 */ /* 0x000fca00078e02c5 */
[----:B------:R0:W3:Y:S04]  /*0a90*/  LDG.E R198, [R168.64] ;  /* 0x00000004a8c67981 */ /* 0x0000e8000c1e1900 */
        /* <DEDUP_REMOVED lines=9> */
[----:B-1----:R-:W-:-:S03]  /*0b30*/  LOP3.LUT R225, R225, 0x7f, RZ, 0xc0, !PT ;  /* 0x0000007fe1e17812 */ /* 0x002fc600078ec0ff */
[C---:B------:R-:W-:Y:S01]  /*0b40*/  IMAD.WIDE R196, R0.reuse, R197, c[0x0][0x1a0] ;  /* 0x0000680000c47625 */ /* 0x040fe200078e02c5 */
[----:B------:R0:W5:Y:S01]  /*0b50*/  LDG.E R224, [R168.64] ;  /* 0x00000004a8e07981 */ /* 0x000162000c1e1900 */
[----:B------:R-:W-:Y:S02]  /*0b60*/  LEA.HI.SX32 R223, R171, R225, 0x1d ;  /* 0x000000e1abdf7211 */ /* 0x000fe400078feaff */
[----:B------:R-:W-:Y:S02]  /*0b70*/  IADD3 R0, R0, c[0x0][0x160], RZ ;  /* 0x0000580000007a10 */ /* 0x000fe40007ffe0ff */
[C---:B------:R-:W-:Y:S01]  /*0b80*/  IADD3 R222, R223.reuse, 0x80, RZ ;  /* 0x00000080dfde7810 */ /* 0x040fe20007ffe0ff */
[CC--:B------:R-:W-:Y:S01]  /*0b90*/  IMAD.WIDE.U32 R194, R223.reuse, R199.reuse, c[0x0][0x218] ;  /* 0x00008600dfc27625 */ /* 0x0c0fe200078e00c7 */
[C---:B------:R-:W-:Y:S02]  /*0ba0*/  IADD3 R220, R223.reuse, 0x100, RZ ;  /* 0x00000100dfdc7810 */ /* 0x040fe40007ffe0ff */
[----:B------:R-:W-:Y:S01]  /*0bb0*/  IADD3 R219, R223, 0x180, RZ ;  /* 0x00000180dfdb7810 */ /* 0x000fe20007ffe0ff */
[----:B------:R-:W-:Y:S01]  /*0bc0*/  IMAD.WIDE.U32 R192, R222, R199, c[0x0][0x218] ;  /* 0x00008600dec07625 */ /* 0x000fe200078e00c7 */
[----:B------:R-:W-:-:S03]  /*0bd0*/  ISETP.GE.AND P1, PT, R0, c[0x0][0x164], PT ;  /* 0x0000590000007a0c */ /* 0x000fc60003f26270 */
[----:B------:R-:W-:-:S04]  /*0be0*/  IMAD.WIDE.U32 R170, R220, R199, c[0x0][0x218] ;  /* 0x00008600dcaa7625 */ /* 0x000fc800078e00c7 */
[----:B0-----:R-:W-:Y:S01]  /*0bf0*/  IMAD.WIDE.U32 R168, R219, R199, c[0x0][0x218] ;  /* 0x00008600dba87625 */ /* 0x001fe200078e00c7 */
[----:B---3--:R-:W-:-:S13]  /*0c00*/  ISETP.GT.AND P2, PT, R198, RZ, PT ;  /* 0x000000ffc600720c */ /* 0x008fda0003f44270 */
[----:B------:R-:W-:Y:S05]  /*0c10*/  @P2 BRA `(.L_x_1138) ;  /* 0x000001c000002947 */ /* 0x000fea0003800000 */
[----:B-----5:R-:W-:Y:S02]  /*0c20*/  ISETP.GE.AND P3, PT, R224, 0x1, PT ;  /* 0x00000001e000780c */ /* 0x020fe40003f66270 */
[----:B------:R-:W-:-:S04]  /*0c30*/  ISETP.NE.U32.AND P0, PT, RZ, c[0x0][0x218], PT ;  /* 0x00008600ff007a0c */ /* 0x000fc80003f05070 */
[----:B------:R-:W-:-:S07]  /*0c40*/  ISETP.NE.AND.EX P0, PT, RZ, c[0x0][0x21c], PT, P0 ;  /* 0x00008700ff007a0c */ /* 0x000fce0003f05300 */
[----:B------:R-:W-:-:S05]  /*0c50*/  @P3 IADD3 R196, R224, -0x1, RZ ;  /* 0xffffffffe0c43810 */ /* 0x000fca0007ffe0ff */
[----:B------:R-:W-:Y:S01]  /*0c60*/  @P3 IMAD R196, R196, c[0x0][0x168], RZ ;  /* 0x00005a00c4c43a24 */ /* 0x000fe200078e02ff */
[----:B------:R-:W-:Y:S01]  /*0c70*/  HFMA2.MMA R198, -RZ, RZ, 0, 0 ;  /* 0x00000000ffc67435 */ /* 0x000fe200000001ff */
[----:B------:R0:W5:Y:S03]  /*0c80*/  @P0 LDG.E.128 R140, [R194.64] ;  /* 0x00000004c28c0981 */ /* 0x000166000c1e1d00 */
[----:B------:R-:W-:Y:S01]  /*0c90*/  @P3 SHF.R.S32.HI R197, RZ, 0x1f, R196 ;  /* 0x0000001fffc53819 */ /* 0x000fe200000114c4 */
[----:B------:R1:W5:Y:S03]  /*0ca0*/  @P0 LDG.E.128 R144, [R192.64] ;  /* 0x00000004c0900981 */ /* 0x000366000c1e1d00 */
[----:B------:R-:W-:Y:S01]  /*0cb0*/  @P3 LEA.HI R197, R197, R196, RZ, 0x3 ;  /* 0x000000c4c5c53211 */ /* 0x000fe200078f18ff */
[----:B------:R3:W5:Y:S03]  /*0cc0*/  @P0 LDG.E.128 R152, [R168.64] ;  /* 0x00000004a8980981 */ /* 0x000766000c1e1d00 */
[----:B------:R-:W-:Y:S01]  /*0cd0*/  @P3 LEA.HI.SX32 R198, R197, R225, 0x1d ;  /* 0x000000e1c5c63211 */ /* 0x000fe200078feaff */
[----:B------:R4:W5:Y:S01]  /*0ce0*/  @P0 LDG.E.128 R148, [R170.64] ;  /* 0x00000004aa940981 */ /* 0x000962000c1e1d00 */
[----:B-1----:R-:W-:-:S02]  /*0cf0*/  IMAD.MOV.U32 R193, RZ, RZ, 0x8 ;  /* 0x00000008ffc17424 */ /* 0x002fc400078e00ff */
[C---:B------:R-:W-:Y:S02]  /*0d00*/  IADD3 R196, R198.reuse, 0x80, RZ ;  /* 0x00000080c6c47810 */ /* 0x040fe40007ffe0ff */
[C---:B0-----:R-:W-:Y:S02]  /*0d10*/  IADD3 R194, R198.reuse, 0x100, RZ ;  /* 0x00000100c6c27810 */ /* 0x041fe40007ffe0ff */
[C---:B------:R-:W-:Y:S01]  /*0d20*/  IADD3 R192, R198.reuse, 0x180, RZ ;  /* 0x00000180c6c07810 */ /* 0x040fe20007ffe0ff */
[----:B------:R-:W-:-:S04]  /*0d30*/  IMAD.WIDE.U32 R198, R198, R193, c[0x0][0x190] ;  /* 0x00006400c6c67625 */ /* 0x000fc800078e00c1 */
[-C--:B------:R-:W-:Y:S02]  /*0d40*/  IMAD.WIDE.U32 R196, R196, R193.reuse, c[0x0][0x190] ;  /* 0x00006400c4c47625 */ /* 0x080fe400078e00c1 */
[----:B------:R-:W5:Y:S02]  /*0d50*/  LDG.E.64 R198, [R198.64] ;  /* 0x00000004c6c67981 */ /* 0x000f64000c1e1b00 */
[-C--:B------:R-:W-:Y:S02]  /*0d60*/  IMAD.WIDE.U32 R194, R194, R193.reuse, c[0x0][0x190] ;  /* 0x00006400c2c27625 */ /* 0x080fe400078e00c1 */
[----:B------:R-:W5:Y:S02]  /*0d70*/  LDG.E.64 R196, [R196.64] ;  /* 0x00000004c4c47981 */ /* 0x000f64000c1e1b00 */
[----:B------:R-:W-:Y:S02]  /*0d80*/  IMAD.WIDE.U32 R192, R192, R193, c[0x0][0x190] ;  /* 0x00006400c0c07625 */ /* 0x000fe400078e00c1 */
[----:B------:R-:W5:Y:S04]  /*0d90*/  LDG.E.64 R194, [R194.64] ;  /* 0x00000004c2c27981 */ /* 0x000f68000c1e1b00 */
[----:B------:R-:W5:Y:S01]  /*0da0*/  LDG.E.64 R192, [R192.64] ;  /* 0x00000004c0c07981 */ /* 0x000f62000c1e1b00 */
[----:B----4-:R-:W-:Y:S01]  /*0db0*/  HFMA2.MMA R170, -RZ, RZ, 0, 0 ;  /* 0x00000000ffaa7435 */ /* 0x010fe200000001ff */
[----:B------:R-:W-:Y:S01]  /*0dc0*/  MOV R246, RZ ;  /* 0x000000ff00f67202 */ /* 0x000fe20000000f00 */
[----:B------:R-:W-:Y:S05]  /*0dd0*/  BRA `(.L_x_1139) ;  /* 0x0000161000007947 */ /* 0x000fea0003800000 */
.L_x_1138:
[----:B------:R-:W-:Y:S01]  /*0de0*/  IADD3 R198, R198, -0x1, RZ ;  /* 0xffffffffc6c67810 */ /* 0x000fe20007ffe0ff */
[----:B------:R-:W-:Y:S01]  /*0df0*/  IMAD.WIDE.U32 R16, R223, R199, c[0x0][0x188] ;  /* 0x00006200df107625 */ /* 0x000fe200078e00c7 */
[----:B------:R0:W3:Y:S03]  /*0e00*/  LDG.E R186, [R196.64] ;  /* 0x00000004c4ba7981 */ /* 0x0000e6000c1e1900 */
[----:B------:R-:W-:-:S02]  /*0e10*/  IMAD R198, R198, c[0x0][0x168], RZ ;  /* 0x00005a00c6c67a24 */ /* 0x000fc400078e02ff */
[-C--:B--2---:R-:W-:Y:S01]  /*0e20*/  IMAD.WIDE.U32 R8, R222, R199.reuse, c[0x0][0x188] ;  /* 0x00006200de087625 */ /* 0x084fe200078e00c7 */
[----:B------:R-:W2:Y:S02]  /*0e30*/  LDG.E.128 R16, [R16.64] ;  /* 0x0000000410107981 */ /* 0x000ea4000c1e1d00 */
[----:B------:R-:W-:Y:S01]  /*0e40*/  SHF.R.S32.HI R3, RZ, 0x1f, R198 ;  /* 0x0000001fff037819 */ /* 0x000fe200000114c6 */
[-C--:B------:R-:W-:Y:S02]  /*0e50*/  IMAD.WIDE.U32 R12, R220, R199.reuse, c[0x0][0x188] ;  /* 0x00006200dc0c7625 */ /* 0x080fe400078e00c7 */
[----:B------:R-:W4:Y:S01]  /*0e60*/  LDG.E.128 R8, [R8.64] ;  /* 0x0000000408087981 */ /* 0x000f22000c1e1d00 */
[----:B------:R-:W-:Y:S01]  /*0e70*/  LEA.HI R3, R3, R198, RZ, 0x3 ;  /* 0x000000c603037211 */ /* 0x000fe200078f18ff */
[----:B------:R-:W-:Y:S02]  /*0e80*/  IMAD.WIDE.U32 R20, R219, R199, c[0x0][0x188] ;  /* 0x00006200db147625 */ /* 0x000fe400078e00c7 */
[----:B------:R-:W4:Y:S01]  /*0e90*/  LDG.E.128 R12, [R12.64] ;  /* 0x000000040c0c7981 */ /* 0x000f22000c1e1d00 */
[----:B------:R-:W-:-:S03]  /*0ea0*/  LEA.HI.SX32 R176, R3, R225, 0x1d ;  /* 0x000000e103b07211 */ /* 0x000fc600078feaff */
[----:B------:R-:W4:Y:S01]  /*0eb0*/  LDG.E.128 R20, [R20.64] ;  /* 0x0000000414147981 */ /* 0x000f22000c1e1d00 */
[C---:B------:R-:W-:Y:S01]  /*0ec0*/  IADD3 R24, R176.reuse, 0x80, RZ ;  /* 0x00000080b0187810 */ /* 0x040fe20007ffe0ff */
[C---:B------:R-:W-:Y:S01]  /*0ed0*/  IMAD.WIDE.U32 R4, R176.reuse, R199, c[0x0][0x208] ;  /* 0x00008200b0047625 */ /* 0x040fe200078e00c7 */
[C---:B------:R-:W-:Y:S02]  /*0ee0*/  IADD3 R172, R176.reuse, 0x100, RZ ;  /* 0x00000100b0ac7810 */ /* 0x040fe40007ffe0ff */
[----:B------:R-:W-:-:S03]  /*0ef0*/  IADD3 R176, R176, 0x180, RZ ;  /* 0x00000180b0b07810 */ /* 0x000fc60007ffe0ff */
[----:B------:R-:W4:Y:S02]  /*0f00*/  LDG.E.128 R4, [R4.64] ;  /* 0x0000000404047981 */ /* 0x000f24000c1e1d00 */
[----:B------:R-:W-:-:S06]  /*0f10*/  IMAD.WIDE.U32 R176, R176, R199, c[0x0][0x208] ;  /* 0x00008200b0b07625 */ /* 0x000fcc00078e00c7 */
[----:B------:R-:W4:Y:S01]  /*0f20*/  LDG.E.128 R176, [R176.64] ;  /* 0x00000004b0b07981 */ /* 0x000f22000c1e1d00 */
[----:B-----5:R-:W-:Y:S02]  /*0f30*/  ISETP.GE.AND P3, PT, R224, 0x1, PT ;  /* 0x00000001e000780c */ /* 0x020fe40003f66270 */
[----:B------:R-:W-:-:S11]  /*0f40*/  ISETP.NE.U32.AND P0, PT, RZ, c[0x0][0x218], PT ;  /* 0x00008600ff007a0c */ /* 0x000fd60003f05070 */
[----:B------:R-:W-:-:S05]  /*0f50*/  @P3 IADD3 R2, R224, -0x1, RZ ;  /* 0xffffffffe0023810 */ /* 0x000fca0007ffe0ff */
[----:B------:R-:W-:Y:S01]  /*0f60*/  @P3 IMAD R2, R2, c[0x0][0x168], RZ ;  /* 0x00005a0002023a24 */ /* 0x000fe200078e02ff */
[----:B------:R-:W-:-:S04]  /*0f70*/  ISETP.NE.AND.EX P0, PT, RZ, c[0x0][0x21c], PT, P0 ;  /* 0x00008700ff007a0c */ /* 0x000fc80003f05300 */
[----:B------:R-:W-:Y:S01]  /*0f80*/  @P3 SHF.R.S32.HI R3, RZ, 0x1f, R2 ;  /* 0x0000001fff033819 */ /* 0x000fe20000011402 */
[----:B------:R-:W-:-:S03]  /*0f90*/  IMAD.MOV.U32 R198, RZ, RZ, RZ ;  /* 0x000000ffffc67224 */ /* 0x000fc600078e00ff */
[----:B------:R-:W-:-:S04]  /*0fa0*/  @P3 LEA.HI R3, R3, R2, RZ, 0x3 ;  /* 0x0000000203033211 */ /* 0x000fc800078f18ff */
[----:B------:R-:W-:Y:S01]  /*0fb0*/  @P3 LEA.HI.SX32 R198, R3, R225, 0x1d ;  /* 0x000000e103c63211 */ /* 0x000fe200078feaff */
[----:B------:R1:W5:Y:S01]  /*0fc0*/  @P0 LDG.E.128 R140, [R194.64] ;  /* 0x00000004c28c0981 */ /* 0x000362000c1e1d00 */
[----:B------:R-:W-:Y:S02]  /*0fd0*/  MOV R181, 0x8 ;  /* 0x0000000800b57802 */ /* 0x000fe40000000f00 */
[C---:B------:R-:W-:Y:S01]  /*0fe0*/  IADD3 R2, R198.reuse, 0x100, RZ ;  /* 0x00000100c6027810 */ /* 0x040fe20007ffe0ff */
[----:B------:R0:W5:Y:S01]  /*0ff0*/  @P0 LDG.E.128 R144, [R192.64] ;  /* 0x00000004c0900981 */ /* 0x000162000c1e1d00 */
[----:B------:R-:W-:-:S03]  /*1000*/  IADD3 R3, R198, 0x180, RZ ;  /* 0x00000180c6037810 */ /* 0x000fc60007ffe0ff */
[----:B------:R3:W5:Y:S01]  /*1010*/  @P0 LDG.E.128 R148, [R170.64] ;  /* 0x00000004aa940981 */ /* 0x000762000c1e1d00 */
[----:B------:R-:W-:-:S03]  /*1020*/  IMAD.WIDE.U32 R24, R24, R199, c[0x0][0x208] ;  /* 0x0000820018187625 */ /* 0x000fc600078e00c7 */
[----:B------:R2:W5:Y:S01]  /*1030*/  @P0 LDG.E.128 R152, [R168.64] ;  /* 0x00000004a8980981 */ /* 0x000562000c1e1d00 */
[----:B------:R-:W-:Y:S01]  /*1040*/  ISETP.NE.AND P0, PT, R226, RZ, PT ;  /* 0x000000ffe200720c */ /* 0x000fe20003f05270 */
[-C--:B-1----:R-:W-:Y:S01]  /*1050*/  IMAD.WIDE.U32 R194, R2, R181.reuse, c[0x0][0x190] ;  /* 0x0000640002c27625 */ /* 0x082fe200078e00b5 */
[----:B0-----:R-:W-:Y:S01]  /*1060*/  IADD3 R196, R198, 0x80, RZ ;  /* 0x00000080c6c47810 */ /* 0x001fe20007ffe0ff */
[----:B------:R-:W4:Y:S02]  /*1070*/  LDG.E.128 R24, [R24.64] ;  /* 0x0000000418187981 */ /* 0x000f24000c1e1d00 */
[----:B------:R-:W-:Y:S02]  /*1080*/  IMAD.WIDE.U32 R192, R3, R181, c[0x0][0x190] ;  /* 0x0000640003c07625 */ /* 0x000fe400078e00b5 */
[----:B------:R-:W5:Y:S02]  /*1090*/  LDG.E.64 R194, [R194.64] ;  /* 0x00000004c2c27981 */ /* 0x000f64000c1e1b00 */
[----:B------:R-:W-:-:S02]  /*10a0*/  IMAD.WIDE.U32 R172, R172, R199, c[0x0][0x208] ;  /* 0x00008200acac7625 */ /* 0x000fc400078e00c7 */
[----:B------:R-:W5:Y:S02]  /*10b0*/  LDG.E.64 R192, [R192.64] ;  /* 0x00000004c0c07981 */ /* 0x000f64000c1e1b00 */
[-C--:B------:R-:W-:Y:S02]  /*10c0*/  IMAD.WIDE.U32 R198, R198, R181.reuse, c[0x0][0x190] ;  /* 0x00006400c6c67625 */ /* 0x080fe400078e00b5 */
[----:B------:R-:W4:Y:S02]  /*10d0*/  LDG.E.128 R172, [R172.64] ;  /* 0x00000004acac7981 */ /* 0x000f24000c1e1d00 */
[----:B------:R-:W-:Y:S02]  /*10e0*/  IMAD.WIDE.U32 R196, R196, R181, c[0x0][0x190] ;  /* 0x00006400c4c47625 */ /* 0x000fe400078e00b5 */
[----:B------:R-:W5:Y:S04]  /*10f0*/  LDG.E.64 R198, [R198.64] ;  /* 0x00000004c6c67981 */ /* 0x000f68000c1e1b00 */
[----:B------:R-:W5:Y:S01]  /*1100*/  LDG.E.64 R196, [R196.64] ;  /* 0x00000004c4c47981 */ /* 0x000f62000c1e1b00 */
[----:B---3--:R-:W-:-:S02]  /*1110*/  FSEL R170, R186, RZ, !P0 ;  /* 0x000000ffbaaa7208 */ /* 0x008fc40004000000 */
        /* <DEDUP_REMOVED lines=15> */
[--C-:B------:R-:W-:Y:S02]  /*1210*/  PRMT R214, RZ, 0x5410, R178.reuse ;  /* 0x00005410ffd67816 */ /* 0x100fe400000000b2 */
[----:B------:R-:W-:Y:S02]  /*1220*/  PRMT R215, RZ, 0x7610, R178 ;  /* 0x00007610ffd77816 */ /* 0x000fe400000000b2 */
[----:B------:R-:W-:Y:S01]  /*1230*/  PRMT R200, RZ, 0x7610, R11 ;  /* 0x00007610ffc87816 */ /* 0x000fe2000000000b */
[----:B------:R-:W2:Y:S01]  /*1240*/  LDL R178, [R1+0x30] ;  /* 0x0000300001b27983 */ /* 0x000ea20000100800 */
        /* <DEDUP_REMOVED lines=15> */
[----:B------:R-:W-:Y:S01]  /*1340*/  PRMT R186, RZ, 0x7610, R23 ;  /* 0x00007610ffba7816 */ /* 0x000fe20000000017 */
[C---:B------:R-:W-:Y:S01]  /*1350*/  FADD.FTZ R8, -R170.reuse, R16 ;  /* 0x00000010aa087221 */ /* 0x040fe20000010100 */
[--C-:B------:R-:W-:Y:S01]  /*1360*/  PRMT R169, RZ, 0x5410, R4.reuse ;  /* 0x00005410ffa97816 */ /* 0x100fe20000000004 */
[C---:B------:R-:W-:Y:S01]  /*1370*/  FADD.FTZ R9, -R170.reuse, R17 ;  /* 0x00000011aa097221 */ /* 0x040fe20000010100 */
[----:B------:R-:W-:Y:S01]  /*1380*/  PRMT R168, RZ, 0x7610, R4 ;  /* 0x00007610ffa87816 */ /* 0x000fe20000000004 */
        /* <DEDUP_REMOVED lines=35> */
[----:B------:R-:W-:Y:S01]  /*15c0*/  FADD.FTZ R170, -R170, R186 ;  /* 0x000000baaaaa7221 */ /* 0x000fe20000010100 */
[--C-:B------:R-:W-:Y:S02]  /*15d0*/  PRMT R212, RZ, 0x5410, R177.reuse ;  /* 0x00005410ffd47816 */ /* 0x100fe400000000b1 */
[----:B------:R-:W-:Y:S01]  /*15e0*/  PRMT R213, RZ, 0x7610, R177 ;  /* 0x00007610ffd57816 */ /* 0x000fe200000000b1 */
[----:B------:R-:W-:-:S02]  /*15f0*/  FMUL.FTZ R177, R218, R170 ;  /* 0x000000aadab17220 */ /* 0x000fc40000410000 */
[----:B------:R-:W3:Y:S01]  /*1600*/  LDL R170, [R1+0x24] ;  /* 0x0000240001aa7983 */ /* 0x000ee20000100800 */
[----:B------:R-:W-:Y:S01]  /*1610*/  FMUL.FTZ R2, R218, R2 ;  /* 0x00000002da027220 */ /* 0x000fe20000410000 */
[----:B------:R-:W-:Y:S01]  /*1620*/  PRMT R216, RZ, 0x5410, R179 ;  /* 0x00005410ffd87816 */ /* 0x000fe200000000b3 */
[----:B------:R-:W-:Y:S01]  /*1630*/  FADD.FTZ R44, R44, R169 ;  /* 0x000000a92c2c7221 */ /* 0x000fe20000010000 */
[----:B------:R-:W-:Y:S01]  /*1640*/  PRMT R217, RZ, 0x7610, R179 ;  /* 0x00007610ffd97816 */ /* 0x000fe200000000b3 */
[----:B------:R-:W-:Y:S01]  /*1650*/  FFMA.FTZ R136, R2, R169, R136 ;  /* 0x000000a902887223 */ /* 0x000fe20000010088 */
[----:B------:R-:W4:Y:S01]  /*1660*/  LDL R179, [R1+0x2c] ;  /* 0x00002c0001b37983 */ /* 0x000f220000100800 */
[--C-:B------:R-:W-:Y:S02]  /*1670*/  PRMT R186, RZ, 0x5410, R24.reuse ;  /* 0x00005410ffba7816 */ /* 0x100fe40000000018 */
[----:B------:R-:W-:Y:S01]  /*1680*/  PRMT R187, RZ, 0x7610, R24 ;  /* 0x00007610ffbb7816 */ /* 0x000fe20000000018 */
[----:B------:R-:W-:-:S02]  /*1690*/  FMUL.FTZ R24, R218, R252 ;  /* 0x000000fcda187220 */ /* 0x000fc40000410000 */
[----:B------:R-:W4:Y:S01]  /*16a0*/  LDL R252, [R1+0x28] ;  /* 0x0000280001fc7983 */ /* 0x000f220000100800 */
[C---:B------:R-:W-:Y:S01]  /*16b0*/  FMUL.FTZ R5, R218.reuse, R5 ;  /* 0x00000005da057220 */ /* 0x040fe20000410000 */
[--C-:B------:R-:W-:Y:S01]  /*16c0*/  PRMT R190, RZ, 0x5410, R26.reuse ;  /* 0x00005410ffbe7816 */ /* 0x100fe2000000001a */
[----:B------:R-:W-:Y:S01]  /*16d0*/  FADD.FTZ R47, R47, R181 ;  /* 0x000000b52f2f7221 */ /* 0x000fe20000010000 */
[----:B------:R-:W-:Y:S01]  /*16e0*/  PRMT R191, RZ, 0x7610, R26 ;  /* 0x00007610ffbf7816 */ /* 0x000fe2000000001a */
[----:B------:R-:W-:Y:S02]  /*16f0*/  FFMA.FTZ R139, R5, R181, R139 ;  /* 0x000000b5058b7223 */ /* 0x000fe4000001008b */
[----:B------:R-:W-:Y:S02]  /*1700*/  FMUL.FTZ R26, R218, R246 ;  /* 0x000000f6da1a7220 */ /* 0x000fe40000410000 */
[----:B------:R-:W4:Y:S01]  /*1710*/  LDL R246, [R1+0x20] ;  /* 0x0000200001f67983 */ /* 0x000f220000100800 */
[----:B------:R-:W-:-:S02]  /*1720*/  PRMT R200, RZ, 0x5410, R27 ;  /* 0x00005410ffc87816 */ /* 0x000fc4000000001b */
[----:B------:R-:W-:Y:S01]  /*1730*/  PRMT R201, RZ, 0x7610, R27 ;  /* 0x00007610ffc97816 */ /* 0x000fe2000000001b */
[C---:B------:R-:W-:Y:S02]  /*1740*/  FMUL.FTZ R27, R218.reuse, R245 ;  /* 0x000000f5da1b7220 */ /* 0x040fe40000410000 */
[----:B------:R-:W4:Y:S01]  /*1750*/  LDL R245, [R1+0x1c] ;  /* 0x00001c0001f57983 */ /* 0x000f220000100800 */
[--C-:B------:R-:W-:Y:S02]  /*1760*/  PRMT R202, RZ, 0x5410, R172.reuse ;  /* 0x00005410ffca7816 */ /* 0x100fe400000000ac */
[----:B------:R-:W-:Y:S01]  /*1770*/  PRMT R203, RZ, 0x7610, R172 ;  /* 0x00007610ffcb7816 */ /* 0x000fe200000000ac */
        /* <DEDUP_REMOVED lines=18> */
[----:B--2---:R-:W-:-:S03]  /*18a0*/  FMUL.FTZ R178, R178, R169 ;  /* 0x000000a9b2b27220 */ /* 0x004fc60000410000 */
[----:B------:R-:W2:Y:S01]  /*18b0*/  LDL R169, [R1+0x4] ;  /* 0x0000040001a97983 */ /* 0x000ea20000100800 */
[----:B---3--:R-:W-:-:S03]  /*18c0*/  FMUL.FTZ R181, R170, R181 ;  /* 0x000000b5aab57220 */ /* 0x008fc60000410000 */
[----:B------:R-:W3:Y:S01]  /*18d0*/  LDL R170, [R1] ;  /* 0x0000000001aa7983 */ /* 0x000ee20000100800 */
[----:B------:R-:W-:Y:S01]  /*18e0*/  PRMT R189, RZ, 0x7610, R25 ;  /* 0x00007610ffbd7816 */ /* 0x000fe20000000019 */
[C---:B------:R-:W-:Y:S02]  /*18f0*/  FMUL.FTZ R3, R218.reuse, R3 ;  /* 0x00000003da037220 */ /* 0x040fe40000410000 */
[C---:B------:R-:W-:Y:S02]  /*1900*/  FMUL.FTZ R13, R218.reuse, R13 ;  /* 0x0000000dda0d7220 */ /* 0x040fe40000410000 */
[----:B------:R-:W-:Y:S02]  /*1910*/  FMUL.FTZ R4, R218, R4 ;  /* 0x00000004da047220 */ /* 0x000fe40000410000 */
[----:B------:R-:W-:Y:S02]  /*1920*/  FFMA.FTZ R137, R3, R168, R137 ;  /* 0x000000a803897223 */ /* 0x000fe40000010089 */
[----:B------:R-:W-:-:S02]  /*1930*/  FADD.FTZ R45, R45, R168 ;  /* 0x000000a82d2d7221 */ /* 0x000fc40000010000 */
[----:B----4-:R-:W-:Y:S02]  /*1940*/  FMUL.FTZ R179, R179, R168 ;  /* 0x000000a8b3b37220 */ /* 0x010fe40000410000 */
[----:B------:R-:W-:Y:S02]  /*1950*/  FFMA.FTZ R131, R13, R189, R131 ;  /* 0x000000bd0d837223 */ /* 0x000fe40000010083 */
[----:B------:R-:W-:Y:S02]  /*1960*/  FADD.FTZ R55, R55, R189 ;  /* 0x000000bd37377221 */ /* 0x000fe40000010000 */
[----:B------:R-:W-:Y:S02]  /*1970*/  FADD.FTZ R168, RZ, R178 ;  /* 0x000000b2ffa87221 */ /* 0x000fe40000010000 */
[----:B------:R-:W-:Y:S02]  /*1980*/  FFMA.FTZ R138, R4, R180, R138 ;  /* 0x000000b4048a7223 */ /* 0x000fe4000001008a */
[----:B------:R-:W-:-:S02]  /*1990*/  FADD.FTZ R46, R46, R180 ;  /* 0x000000b42e2e7221 */ /* 0x000fc40000010000 */
[----:B------:R-:W-:Y:S02]  /*19a0*/  FMUL.FTZ R180, R252, R180 ;  /* 0x000000b4fcb47220 */ /* 0x000fe40000410000 */
[----:B------:R-:W-:Y:S02]  /*19b0*/  FADD.FTZ R168, R168, R179 ;  /* 0x000000b3a8a87221 */ /* 0x000fe40000010000 */
[C---:B------:R-:W-:Y:S02]  /*19c0*/  FMUL.FTZ R6, R218.reuse, R6 ;  /* 0x00000006da067220 */ /* 0x040fe40000410000 */
[----:B------:R-:W-:Y:S02]  /*19d0*/  FMUL.FTZ R14, R218, R14 ;  /* 0x0000000eda0e7220 */ /* 0x000fe40000410000 */
[----:B------:R-:W-:Y:S02]  /*19e0*/  FADD.FTZ R168, R168, R180 ;  /* 0x000000b4a8a87221 */ /* 0x000fe40000010000 */
[----:B------:R-:W-:-:S02]  /*19f0*/  FFMA.FTZ R132, R6, R182, R132 ;  /* 0x000000b606847223 */ /* 0x000fc40000010084 */
[----:B------:R-:W-:Y:S02]  /*1a00*/  FADD.FTZ R48, R48, R182 ;  /* 0x000000b630307221 */ /* 0x000fe40000010000 */
[----:B------:R-:W-:Y:S02]  /*1a10*/  FFMA.FTZ R124, R14, R190, R124 ;  /* 0x000000be0e7c7223 */ /* 0x000fe4000001007c */
[----:B------:R-:W-:Y:S02]  /*1a20*/  FADD.FTZ R56, R56, R190 ;  /* 0x000000be38387221 */ /* 0x000fe40000010000 */
[----:B------:R-:W-:Y:S02]  /*1a30*/  FMUL.FTZ R7, R218, R7 ;  /* 0x00000007da077220 */ /* 0x000fe40000410000 */
[----:B------:R-:W-:Y:S02]  /*1a40*/  FMUL.FTZ R182, R246, R182 ;  /* 0x000000b6f6b67220 */ /* 0x000fe40000410000 */
[----:B------:R-:W-:-:S02]  /*1a50*/  FADD.FTZ R168, R168, R181 ;  /* 0x000000b5a8a87221 */ /* 0x000fc40000010000 */
[C---:B------:R-:W-:Y:S02]  /*1a60*/  FMUL.FTZ R8, R218.reuse, R8 ;  /* 0x00000008da087220 */ /* 0x040fe40000410000 */
        /* <DEDUP_REMOVED lines=19> */
[----:B------:R-:W-:Y:S02]  /*1ba0*/  FMUL.FTZ R187, R225, R187 ;  /* 0x000000bbe1bb7220 */ /* 0x000fe40000410000 */
[-C--:B------:R-:W-:Y:S02]  /*1bb0*/  FFMA.FTZ R130, R12, R188.reuse, R130 ;  /* 0x000000bc0c827223 */ /* 0x080fe40000010082 */
[----:B------:R-:W-:Y:S02]  /*1bc0*/  FADD.FTZ R54, R54, R188 ;  /* 0x000000bc36367221 */ /* 0x000fe40000010000 */
[----:B------:R-:W-:Y:S02]  /*1bd0*/  FMUL.FTZ R188, R171, R188 ;  /* 0x000000bcabbc7220 */ /* 0x000fe40000410000 */
[----:B------:R-:W-:-:S02]  /*1be0*/  FMUL.FTZ R15, R218, R15 ;  /* 0x0000000fda0f7220 */ /* 0x000fc40000410000 */
        /* <DEDUP_REMOVED lines=20> */
[----:B--2---:R-:W-:Y:S02]  /*1d30*/  FMUL.FTZ R189, R169, R189 ;  /* 0x000000bda9bd7220 */ /* 0x004fe40000410000 */
[----:B------:R-:W-:-:S04]  /*1d40*/  FFMA.FTZ R169, R2, R178, RZ ;  /* 0x000000b202a97223 */ /* 0x000fc800000100ff */
[----:B------:R-:W-:-:S04]  /*1d50*/  FFMA.FTZ R169, R3, R179, R169 ;  /* 0x000000b303a97223 */ /* 0x000fc800000100a9 */
[----:B------:R-:W-:Y:S02]  /*1d60*/  FFMA.FTZ R169, R4, R180, R169 ;  /* 0x000000b404a97223 */ /* 0x000fe400000100a9 */
[----:B------:R-:W-:Y:S02]  /*1d70*/  FMUL.FTZ R21, R218, R21 ;  /* 0x00000015da157220 */ /* 0x000fe40000410000 */
[-C--:B------:R-:W-:Y:S02]  /*1d80*/  FFMA.FTZ R122, R20, R204.reuse, R122 ;  /* 0x000000cc147a7223 */ /* 0x080fe4000001007a */
[----:B------:R-:W-:Y:S02]  /*1d90*/  FADD.FTZ R62, R62, R204 ;  /* 0x000000cc3e3e7221 */ /* 0x000fe40000010000 */
[----:B------:R-:W-:Y:S02]  /*1da0*/  FMUL.FTZ R204, R243, R204 ;  /* 0x000000ccf3cc7220 */ /* 0x000fe40000410000 */
[----:B------:R-:W-:-:S02]  /*1db0*/  FMUL.FTZ R22, R218, R22 ;  /* 0x00000016da167220 */ /* 0x000fc40000410000 */
[-C--:B------:R-:W-:Y:S02]  /*1dc0*/  FFMA.FTZ R123, R21, R205.reuse, R123 ;  /* 0x000000cd157b7223 */ /* 0x080fe4000001007b */
[----:B------:R-:W-:Y:S02]  /*1dd0*/  FADD.FTZ R63, R63, R205 ;  /* 0x000000cd3f3f7221 */ /* 0x000fe40000010000 */
[----:B------:R-:W-:Y:S02]  /*1de0*/  FMUL.FTZ R205, R242, R205 ;  /* 0x000000cdf2cd7220 */ /* 0x000fe40000410000 */
[----:B------:R-:W-:Y:S02]  /*1df0*/  FMUL.FTZ R23, R218, R23 ;  /* 0x00000017da177220 */ /* 0x000fe40000410000 */
[----:B------:R-:W-:Y:S02]  /*1e00*/  FFMA.FTZ R116, R22, R206, R116 ;  /* 0x000000ce16747223 */ /* 0x000fe40000010074 */
[----:B------:R-:W-:-:S02]  /*1e10*/  FADD.FTZ R64, R64, R206 ;  /* 0x000000ce40407221 */ /* 0x000fc40000010000 */
[----:B------:R-:W-:Y:S02]  /*1e20*/  FMUL.FTZ R206, R241, R206 ;  /* 0x000000cef1ce7220 */ /* 0x000fe40000410000 */
[----:B---3--:R-:W-:Y:S02]  /*1e30*/  FMUL.FTZ R190, R170, R190 ;  /* 0x000000beaabe7220 */ /* 0x008fe40000410000 */
        /* <DEDUP_REMOVED lines=54> */
[-C--:B------:R-:W-:Y:S02]  /*21a0*/  FFMA.FTZ R113, R27, R211.reuse, R113 ;  /* 0x000000d31b717223 */ /* 0x080fe40000010071 */
[----:B------:R-:W-:Y:S02]  /*21b0*/  FADD.FTZ R69, R69, R211 ;  /* 0x000000d345457221 */ /* 0x000fe40000010000 */
[----:B------:R-:W-:Y:S02]  /*21c0*/  FMUL.FTZ R211, R235, R211 ;  /* 0x000000d3ebd37220 */ /* 0x000fe40000410000 */
[----:B------:R-:W-:-:S02]  /*21d0*/  FADD.FTZ R169, R169, R210 ;  /* 0x000000d2a9a97221 */ /* 0x000fc40000010000 */
[----:B------:R-:W-:Y:S02]  /*21e0*/  FFMA.FTZ R168, R26, R210, R168 ;  /* 0x000000d21aa87223 */ /* 0x000fe400000100a8 */
        /* <DEDUP_REMOVED lines=30> */
[----:B------:R-:W-:Y:S02]  /*23d0*/  FADD.FTZ R246, R169, R217 ;  /* 0x000000d9a9f67221 */ /* 0x000fe40000010000 */
[----:B------:R-:W-:Y:S02]  /*23e0*/  FFMA.FTZ R170, R177, R217, R168 ;  /* 0x000000d9b1aa7223 */ /* 0x000fe400000100a8 */
.L_x_1139:
[----:B---3--:R-:W-:Y:S05]  /*23f0*/  BSYNC B0 ;  /* 0x0000000000007941 */ /* 0x008fea0003800000 */
.L_x_1137:
[----:B------:R-:W0:Y:S01]  /*2400*/  S2R R252, SR_TID.X ;  /* 0x0000000000fc7919 */ /* 0x000e220000002100 */
[----:B------:R-:W-:Y:S01]  /*2410*/  LOP3.LUT P3, RZ, R221, 0xff, RZ, 0xc0, !PT ;  /* 0x000000ffddff7812 */ /* 0x000fe2000786c0ff */
[----:B-----5:R-:W-:Y:S01]  /*2420*/  IMAD.MOV.U32 R168, RZ, RZ, R196 ;  /* 0x000000ffffa87224 */ /* 0x020fe200078e00c4 */
[----:B------:R-:W-:-:S04]  /*2430*/  MOV R169, R198 ;  /* 0x000000c600a97202 */ /* 0x000fc80000000f00 */
[----:B------:R-:W-:Y:S02]  /*2440*/  PRMT R237, R169, 0x7610, R237 ;  /* 0x00007610a9ed7816 */ /* 0x000fe400000000ed */
[----:B------:R-:W-:Y:S02]  /*2450*/  PRMT R234, R168, 0x7610, R234 ;  /* 0x00007610a8ea7816 */ /* 0x000fe400000000ea */
[----:B------:R-:W-:Y:S02]  /*2460*/  MOV R169, R194 ;  /* 0x000000c200a97202 */ /* 0x000fe40000000f00 */
[----:B------:R-:W-:Y:S02]  /*2470*/  MOV R168, R192 ;  /* 0x000000c000a87202 */ /* 0x000fe40000000f00 */
[----:B------:R-:W-:Y:S02]  /*2480*/  PRMT R228, R169, 0x7610, R228 ;  /* 0x00007610a9e47816 */ /* 0x000fe400000000e4 */
[----:B------:R-:W-:-:S02]  /*2490*/  PRMT R225, R168, 0x7610, R225 ;  /* 0x00007610a8e17816 */ /* 0x000fc400000000e1 */
[----:B0-----:R-:W-:Y:S02]  /*24a0*/  LOP3.LUT P0, RZ, R252, 0x1f, RZ, 0xc0, !PT ;  /* 0x0000001ffcff7812 */ /* 0x001fe4000780c0ff */
[----:B------:R-:W-:-:S04]  /*24b0*/  SHF.R.U32.HI R252, RZ, 0x5, R252 ;  /* 0x00000005fffc7819 */ /* 0x000fc800000116fc */
[----:B------:R-:W-:-:S04]  /*24c0*/  LOP3.LUT R245, R252, 0x7fffffc, RZ, 0xc0, !PT ;  /* 0x07fffffcfcf57812 */ /* 0x000fc800078ec0ff */
[----:B------:R-:W-:Y:S01]  /*24d0*/  @!P3 IADD3 R245, R245, 0x4, RZ ;  /* 0x00000004f5f5b810 */ /* 0x000fe20007ffe0ff */
[----:B------:R-:W-:Y:S05]  /*24e0*/  BRA.DIV ~URZ, `(.L_x_1140) ;  /* 0x000046e27f007947 */ /* 0x000fea000b800000 */
[----:B------:R0:W1:Y:S02]  /*24f0*/  SHFL.DOWN PT, R247, R246, 0x10, 0x1f ;  /* 0x0a001f00f6f77f89 */ /* 0x00006400000e0000 */
.L_x_1309:
[----:B------:R-:W-:Y:S05]  /*2500*/  BRA.DIV ~URZ, `(.L_x_1141) ;  /* 0x000047227f007947 */ /* 0x000fea000b800000 */
[----:B------:R-:W3:Y:S01]  /*2510*/  SHFL.DOWN PT, R168, R170, 0x10, 0x1f ;  /* 0x0a001f00aaa87f89 */ /* 0x000ee200000e0000 */
[----:B01----:R-:W-:Y:S02]  /*2520*/  FADD.FTZ R246, R247, R246 ;  /* 0x000000f6f7f67221 */ /* 0x003fe40000010000 */
[----:B---3--:R-:W-:-:S03]  /*2530*/  FADD.FTZ R170, R168, R170 ;  /* 0x000000aaa8aa7221 */ /* 0x008fc60000010000 */
        /* <DEDUP_REMOVED lines=8> */
[----:B------:R-:W0:Y:S02]  /*25c0*/  SHFL.DOWN PT, R168, R246, 0x2, 0x1f ;  /* 0x08401f00f6a87f89 */ /* 0x000e2400000e0000 */
[----:B0-----:R-:W-:Y:S02]  /*25d0*/  FADD.FTZ R246, R246, R168 ;  /* 0x000000a8f6f67221 */ /* 0x001fe40000010000 */
[----:B------:R-:W0:Y:S04]  /*25e0*/  SHFL.DOWN PT, R168, R170, 0x2, 0x1f ;  /* 0x08401f00aaa87f89 */ /* 0x000e2800000e0000 */
[----:B------:R1:W3:Y:S01]  /*25f0*/  SHFL.DOWN PT, R247, R246, 0x1, 0x1f ;  /* 0x08201f00f6f77f89 */ /* 0x0002e200000e0000 */
[----:B0-----:R-:W-:-:S05]  /*2600*/  FADD.FTZ R170, R170, R168 ;  /* 0x000000a8aaaa7221 */ /* 0x001fca0000010000 */
[----:B------:R1:W0:Y:S02]  /*2610*/  SHFL.DOWN PT, R169, R170, 0x1, 0x1f ;  /* 0x08201f00aaa97f89 */ /* 0x00022400000e0000 */
.L_x_1310:
[----:B0--3--:R-:W-:Y:S01]  /*2620*/  FADD.FTZ R169, R169, R170 ;  /* 0x000000aaa9a97221 */ /* 0x009fe20000010000 */
[----:B-1----:R-:W-:Y:S01]  /*2630*/  @!P0 LOP3.LUT R170, R252, 0x3, RZ, 0xc0, !PT ;  /* 0x00000003fcaa8812 */ /* 0x002fe200078ec0ff */
[----:B------:R-:W-:Y:S01]  /*2640*/  FADD.FTZ R168, R247, R246 ;  /* 0x000000f6f7a87221 */ /* 0x000fe20000010000 */
[----:B------:R-:W-:Y:S01]  /*2650*/  WARPSYNC 0xffffffff ;  /* 0xffffffff00007948 */ /* 0x000fe20003800000 */
[----:B------:R-:W-:Y:S01]  /*2660*/  ISETP.GE.AND P3, PT, R224, 0x1, PT ;  /* 0x00000001e000780c */ /* 0x000fe20003f66270 */
[----:B------:R-:W0:Y:S01]  /*2670*/  S2R R252, SR_TID.X ;  /* 0x0000000000fc7919 */ /* 0x000e220000002100 */
[----:B------:R-:W-:-:S05]  /*2680*/  @!P0 IMAD.IADD R170, R245, 0x1, R170 ;  /* 0x00000001f5aa8824 */ /* 0x000fca00078e02aa */
[----:B------:R-:W-:Y:S04]  /*2690*/  @!P0 STS.64 [R170.X8+0x4000], R168 ;  /* 0x004000a8aa008388 */ /* 0x000fe80000008a00 */
[----:B------:R-:W-:Y:S02]  /*26a0*/  BAR.SYNC.DEFER_BLOCKING 0x0 ;  /* 0x0000000000007b1d */ /* 0x000fe40000010000 */
[----:B------:R-:W-:-:S05]  /*26b0*/  @P3 IADD3 R224, R224, -0x1, RZ ;  /* 0xffffffffe0e03810 */ /* 0x000fca0007ffe0ff */
[----:B------:R-:W-:Y:S01]  /*26c0*/  @P3 IMAD R224, R224, c[0x0][0x168], RZ ;  /* 0x00005a00e0e03a24 */ /* 0x000fe200078e02ff */
[----:B0-----:R-:W-:Y:S01]  /*26d0*/  LOP3.LUT R252, R252, 0x7f, RZ, 0xc0, !PT ;  /* 0x0000007ffcfc7812 */ /* 0x001fe200078ec0ff */
        /* <DEDUP_REMOVED lines=8> */
[----:B------:R-:W-:Y:S01]  /*2760*/  FADD.FTZ R245, R170, R168 ;  /* 0x000000a8aaf57221 */ /* 0x000fe20000010000 */
[----:B------:R-:W-:Y:S01]  /*2770*/  @P3 SHF.R.S32.HI R168, RZ, 0x1f, R224 ;  /* 0x0000001fffa83819 */ /* 0x000fe200000114e0 */
[----:B------:R-:W-:-:S03]  /*2780*/  HFMA2.MMA R170, -RZ, RZ, 0, 0 ;  /* 0x00000000ffaa7435 */ /* 0x000fc600000001ff */
[----:B------:R-:W-:Y:S01]  /*2790*/  @P3 LEA.HI R168, R168, R224, RZ, 0x3 ;  /* 0x000000e0a8a83211 */ /* 0x000fe200078f18ff */
[----:B------:R-:W-:-:S03]  /*27a0*/  FADD.FTZ R224, R171, R169 ;  /* 0x000000a9abe07221 */ /* 0x000fc60000010000 */
[----:B------:R-:W-:Y:S02]  /*27b0*/  @P3 LEA.HI.SX32 R170, R168, R252, 0x1d ;  /* 0x000000fca8aa3211 */ /* 0x000fe400078feaff */
[----:B------:R-:W-:-:S05]  /*27c0*/  @P3 MOV R168, 0x10 ;  /* 0x0000001000a83802 */ /* 0x000fca0000000f00 */
[----:B------:R-:W-:-:S05]  /*27d0*/  @P3 IMAD.WIDE.U32 R168, R170, R168, c[0x0][0x170] ;  /* 0x00005c00aaa83625 */ /* 0x000fca00078e00a8 */
[----:B------:R0:W5:Y:S01]  /*27e0*/  @P3 LDG.E.128 R156, [R168.64] ;  /* 0x00000004a89c3981 */ /* 0x000162000c1e1d00 */
[----:B------:R-:W-:Y:S01]  /*27f0*/  BSSY B0, `(.L_x_1142) ;  /* 0x0000017000007945 */ /* 0x000fe20003800000 */
[----:B------:R-:W-:Y:S02]  /*2800*/  FMUL.FTZ R171, R245, c[0x0][0x1e0] ;  /* 0x00007800f5ab7a20 */ /* 0x000fe40000410000 */
[----:B------:R-:W-:Y:S01]  /*2810*/  FMUL.FTZ R224, R224, c[0x0][0x1e0] ;  /* 0x00007800e0e07a20 */ /* 0x000fe20000410000 */
        /* <DEDUP_REMOVED lines=9> */
.L_x_1143:
        /* <DEDUP_REMOVED lines=11> */
.L_x_1144:
[----:B------:R-:W-:Y:S05]  /*2960*/  BSYNC B0 ;  /* 0x0000000000007941 */ /* 0x000fea0003800000 */
.L_x_1142:
[----:B------:R-:W-:Y:S01]  /*2970*/  ISETP.NE.U32.AND P0, PT, RZ, c[0x0][0x258], PT ;  /* 0x00009600ff007a0c */ /* 0x000fe20003f05070 */
[----:B------:R-:W-:Y:S03]  /*2980*/  BSSY B0, `(.L_x_1145) ;  /* 0x0000011000007945 */ /* 0x000fe60003800000 */
[----:B------:R-:W-:-:S13]  /*2990*/  ISETP.NE.AND.EX P0, PT, RZ, c[0x0][0x25c], PT, P0 ;  /* 0x00009700ff007a0c */ /* 0x000fda0003f05300 */
[----:B------:R-:W-:-:S04]  /*29a0*/  @P0 F2FP.BF16.PACK_AB R168, RZ, R169 ;  /* 0x000000a9ffa8023e */ /* 0x000fc800000010ff */
[----:B------:R-:W-:Y:S01]  /*29b0*/  @P0 PRMT R160, R168, 0x7610, R160 ;  /* 0x00007610a8a00816 */ /* 0x000fe200000000a0 */
[----:B------:R-:W-:Y:S05]  /*29c0*/  @!P3 BRA `(.L_x_1146) ;  /* 0x000000c00000b947 */ /* 0x000fea0003800000 */
[----:B------:R-:W-:Y:S01]  /*29d0*/  LOP3.LUT P5, RZ, R237, 0xff, RZ, 0xc0, !PT ;  /* 0x000000ffedff7812 */ /* 0x000fe200078ac0ff */
[----:B------:R-:W-:Y:S01]  /*29e0*/  FMUL.FTZ R168, R169, c[0x0][0x1ec] ;  /* 0x00007b00a9a87a20 */ /* 0x000fe20000410000 */
[----:B------:R-:W-:-:S03]  /*29f0*/  HFMA2.MMA R169, -RZ, RZ, 0, 0 ;  /* 0x00000000ffa97435 */ /* 0x000fc600000001ff */
[----:B------:R-:W-:-:S08]  /*2a00*/  FMUL.FTZ R168, R168, c[0x0][0x1e8] ;  /* 0x00007a00a8a87a20 */ /* 0x000fd00000410000 */
[----:B-----5:R-:W-:-:S05]  /*2a10*/  @P5 PRMT R237, RZ, 0x5410, R156 ;  /* 0x00005410ffed5816 */ /* 0x020fca000000009c */
[----:B------:R-:W-:Y:S01]  /*2a20*/  @P5 FMUL.FTZ R169, R168, R237 ;  /* 0x000000eda8a95220 */ /* 0x000fe20000410000 */
[----:B------:R-:W-:-:S03]  /*2a30*/  @P5 PRMT R237, RZ, 0x5410, R28 ;  /* 0x00005410ffed5816 */ /* 0x000fc6000000001c */
[----:B------:R-:W-:Y:S01]  /*2a40*/  FADD.FTZ R76, R76, R169 ;  /* 0x000000a94c4c7221 */ /* 0x000fe20000010000 */
[----:B------:R-:W-:Y:S01]  /*2a50*/  MOV R169, RZ ;  /* 0x000000ff00a97202 */ /* 0x000fe20000000f00 */
[----:B------:R-:W-:-:S05]  /*2a60*/  @P5 FMUL.FTZ R169, R168, R237 ;  /* 0x000000eda8a95220 */ /* 0x000fca0000410000 */
[----:B------:R-:W-:-:S04]  /*2a70*/  F2FP.BF16.PACK_AB R169, RZ, R169 ;  /* 0x000000a9ffa9723e */ /* 0x000fc800000010ff */
[----:B------:R-:W-:Y:S02]  /*2a80*/  PRMT R164, R169, 0x7610, R164 ;  /* 0x00007610a9a47816 */ /* 0x000fe400000000a4 */
.L_x_1146:
[----:B------:R-:W-:Y:S05]  /*2a90*/  BSYNC B0 ;  /* 0x0000000000007941 */ /* 0x000fea0003800000 */
.L_x_1145:
[----:B------:R-:W-:Y:S01]  /*2aa0*/  BSSY B0, `(.L_x_1147) ;  /* 0x000000d000007945 */ /* 0x000fe20003800000 */
[----:B------:R-:W-:Y:S05]  /*2ab0*/  @P2 BRA `(.L_x_1148) ;  /* 0x0000004000002947 */ /* 0x000fea0003800000 */
[----:B------:R-:W-:Y:S01]  /*2ac0*/  IMAD.MOV.U32 R169, RZ, RZ, RZ ;  /* 0x000000ffffa97224 */ /* 0x000fe200078e00ff */
[----:B------:R-:W-:Y:S05]  /*2ad0*/  @!P4 BRA `(.L_x_1149) ;  /* 0x000000900000c947 */ /* 0x000fea0003800000 */
[----:B------:R-:W-:Y:S01]  /*2ae0*/  PRMT R169, RZ, 0x7610, R140 ;  /* 0x00007610ffa97816 */ /* 0x000fe2000000008c */
[----:B------:R-:W-:Y:S05]  /*2af0*/  BRA `(.L_x_1149) ;  /* 0x0000007000007947 */ /* 0x000fea0003800000 */
.L_x_1148:
[----:B------:R-:W-:-:S04]  /*2b00*/  ISETP.NE.AND P5, PT, R226, RZ, PT ;  /* 0x000000ffe200720c */ /* 0x000fc80003fa5270 */
[----:B------:R-:W-:-:S05]  /*2b10*/  FSEL R168, R171, RZ, !P5 ;  /* 0x000000ffaba87208 */ /* 0x000fca0006800000 */
[----:B------:R-:W-:-:S04]  /*2b20*/  FFMA.FTZ R168, R3, R224, R168 ;  /* 0x000000e003a87223 */ /* 0x000fc800000100a8 */
[----:B------:R-:W-:-:S04]  /*2b30*/  FADD.FTZ R168, R179, -R168 ;  /* 0x800000a8b3a87221 */ /* 0x000fc80000010000 */
[----:B------:R-:W-:Y:S01]  /*2b40*/  FMUL.FTZ R169, R218, R168 ;  /* 0x000000a8daa97220 */ /* 0x000fe20000410000 */
[----:B------:R-:W-:-:S05]  /*2b50*/  @P4 PRMT R168, RZ, 0x7610, R140 ;  /* 0x00007610ffa84816 */ /* 0x000fca000000008c */
[----:B------:R-:W-:Y:S02]  /*2b60*/  @P4 FADD.FTZ R169, R169, R168 ;  /* 0x000000a8a9a94221 */ /* 0x000fe40000010000 */
.L_x_1149:
[----:B------:R-:W-:Y:S05]  /*2b70*/  BSYNC B0 ;  /* 0x0000000000007941 */ /* 0x000fea0003800000 */
.L_x_1147:
[----:B------:R-:W-:Y:S01]  /*2b80*/  @P0 F2FP.BF16.PACK_AB R168, RZ, R169 ;  /* 0x000000a9ffa8023e */ /* 0x000fe200000010ff */
[----:B------:R-:W-:Y:S03]  /*2b90*/  BSSY B0, `(.L_x_1150) ;  /* 0x000000f000007945 */ /* 0x000fe60003800000 */
        /* <DEDUP_REMOVED lines=14> */
.L_x_1151:
[----:B------:R-:W-:Y:S05]  /*2c80*/  BSYNC B0 ;  /* 0x0000000000007941 */ /* 0x000fea0003800000 */
.L_x_1150:
[----:B------:R-:W-:Y:S01]  /*2c90*/  BSSY B0, `(.L_x_1152) ;  /* 0x000000d000007945 */ /* 0x000fe20003800000 */
[----:B------:R-:W-:Y:S05]  /*2ca0*/  @P2 BRA `(.L_x_1153) ;  /* 0x0000004000002947 */ /* 0x000fea0003800000 */
[----:B------:R-:W-:Y:S01]  /*2cb0*/  IMAD.MOV.U32 R169, RZ, RZ, RZ ;  /* 0x000000ffffa97224 */ /* 0x000fe200078e00ff */
[----:B------:R-:W-:Y:S05]  /*2cc0*/  @!P4 BRA `(.L_x_1154) ;  /* 0x000000900000c947 */ /* 0x000fea0003800000 */
[----:B------:R-:W-:Y:S01]  /*2cd0*/  PRMT R169, RZ, 0x5410, R141 ;  /* 0x00005410ffa97816 */ /* 0x000fe2000000008d */
[----:B------:R-:W-:Y:S05]  /*2ce0*/  BRA `(.L_x_1154) ;  /* 0x0000007000007947 */ /* 0x000fea0003800000 */
.L_x_1153:
[----:B------:R-:W-:-:S04]  /*2cf0*/  ISETP.NE.AND P5, PT, R226, RZ, PT ;  /* 0x000000ffe200720c */ /* 0x000fc80003fa5270 */
[----:B------:R-:W-:-:S05]  /*2d00*/  FSEL R168, R171, RZ, !P5 ;  /* 0x000000ffaba87208 */ /* 0x000fca0006800000 */
[----:B------:R-:W-:-:S04]  /*2d10*/  FFMA.FTZ R168, R4, R224, R168 ;  /* 0x000000e004a87223 */ /* 0x000fc800000100a8 */
[----:B------:R-:W-:-:S04]  /*2d20*/  FADD.FTZ R168, R180, -R168 ;  /* 0x800000a8b4a87221 */ /* 0x000fc80000010000 */
[----:B------:R-:W-:Y:S01]  /*2d30*/  FMUL.FTZ R169, R218, R168 ;  /* 0x000000a8daa97220 */ /* 0x000fe20000410000 */
[----:B------:R-:W-:-:S05]  /*2d40*/  @P4 PRMT R168, RZ, 0x5410, R141 ;  /* 0x00005410ffa84816 */ /* 0x000fca000000008d */
[----:B------:R-:W-:Y:S02]  /*2d50*/  @P4 FADD.FTZ R169, R169, R168 ;  /* 0x000000a8a9a94221 */ /* 0x000fe40000010000 */
.L_x_1154:
[----:B------:R-:W-:Y:S05]  /*2d60*/  BSYNC B0 ;  /* 0x0000000000007941 */ /* 0x000fea0003800000 */
.L_x_1152:
        /* <DEDUP_REMOVED lines=16> */
.L_x_1156:
[----:B------:R-:W-:Y:S05]  /*2e70*/  BSYNC B0 ;  /* 0x0000000000007941 */ /* 0x000fea0003800000 */
.L_x_1155:
[----:B------:R-:W-:Y:S01]  /*2e80*/  BSSY B0, `(.L_x_1157) ;  /* 0x000000d000007945 */ /* 0x000fe20003800000 */
[----:B------:R-:W-:Y:S05]  /*2e90*/  @P2 BRA `(.L_x_1158) ;  /* 0x0000004000002947 */ /* 0x000fea0003800000 */
[----:B------:R-:W-:Y:S01]  /*2ea0*/  IMAD.MOV.U32 R169, RZ, RZ, RZ ;  /* 0x000000ffffa97224 */ /* 0x000fe200078e00ff */
[----:B------:R-:W-:Y:S05]  /*2eb0*/  @!P4 BRA `(.L_x_1159) ;  /* 0x000000900000c947 */ /* 0x000fea0003800000 */
[----:B------:R-:W-:Y:S01]  /*2ec0*/  PRMT R169, RZ, 0x7610, R141 ;  /* 0x00007610ffa97816 */ /* 0x000fe2000000008d */
[----:B------:R-:W-:Y:S05]  /*2ed0*/  BRA `(.L_x_1159) ;  /* 0x0000007000007947 */ /* 0x000fea0003800000 */
.L_x_1158:
[----:B------:R-:W-:-:S04]  /*2ee0*/  ISETP.NE.AND P5, PT, R226, RZ, PT ;  /* 0x000000ffe200720c */ /* 0x000fc80003fa5270 */
[----:B------:R-:W-:-:S05]  /*2ef0*/  FSEL R168, R171, RZ, !P5 ;  /* 0x000000ffaba87208 */ /* 0x000fca0006800000 */
[----:B------:R-:W-:-:S04]  /*2f00*/  FFMA.FTZ R168, R5, R224, R168 ;  /* 0x000000e005a87223 */ /* 0x000fc800000100a8 */
[----:B------:R-:W-:-:S04]  /*2f10*/  FADD.FTZ R168, R181, -R168 ;  /* 0x800000a8b5a87221 */ /* 0x000fc80000010000 */
[----:B------:R-:W-:Y:S01]  /*2f20*/  FMUL.FTZ R169, R218, R168 ;  /* 0x000000a8daa97220 */ /* 0x000fe20000410000 */
[----:B------:R-:W-:-:S05]  /*2f30*/  @P4 PRMT R168, RZ, 0x7610, R141 ;  /* 0x00007610ffa84816 */ /* 0x000fca000000008d */
[----:B------:R-:W-:Y:S02]  /*2f40*/  @P4 FADD.FTZ R169, R169, R168 ;  /* 0x000000a8a9a94221 */ /* 0x000fe40000010000 */
.L_x_1159:
[----:B------:R-:W-:Y:S05]  /*2f50*/  BSYNC B0 ;  /* 0x0000000000007941 */ /* 0x000fea0003800000 */
.L_x_1157:
        /* <DEDUP_REMOVED lines=16> */
.L_x_1161:
[----:B------:R-:W-:Y:S05]  /*3060*/  BSYNC B0 ;  /* 0x0000000000007941 */ /* 0x000fea0003800000 */
.L_x_1160:
[----:B------:R-:W-:Y:S01]  /*3070*/  BSSY B0, `(.L_x_1162) ;  /* 0x000000d000007945 */ /* 0x000fe20003800000 */
[----:B------:R-:W-:Y:S05]  /*3080*/  @P2 BRA `(.L_x_1163) ;  /* 0x0000004000002947 */ /* 0x000fea0003800000 */
[----:B------:R-:W-:Y:S01]  /*3090*/  IMAD.MOV.U32 R169, RZ, RZ, RZ ;  /* 0x000000ffffa97224 */ /* 0x000fe200078e00ff */
[----:B------:R-:W-:Y:S05]  /*30a0*/  @!P4 BRA `(.L_x_1164) ;  /* 0x000000900000c947 */ /* 0x000fea0003800000 */
[----:B------:R-:W-:Y:S01]  /*30b0*/  PRMT R169, RZ, 0x5410, R142 ;  /* 0x00005410ffa97816 */ /* 0x000fe2000000008e */
[----:B------:R-:W-:Y:S05]  /*30c0*/  BRA `(.L_x_1164) ;  /* 0x0000007000007947 */ /* 0x000fea0003800000 */
.L_x_1163:
[----:B------:R-:W-:-:S04]  /*30d0*/  ISETP.NE.AND P5, PT, R226, RZ, PT ;  /* 0x000000ffe200720c */ /* 0x000fc80003fa5270 */
[----:B------:R-:W-:-:S05]  /*30e0*/  FSEL R168, R171, RZ, !P5 ;  /* 0x000000ffaba87208 */ /* 0x000fca0006800000 */
[----:B------:R-:W-:-:S04]  /*30f0*/  FFMA.FTZ R168, R6, R224, R168 ;  /* 0x000000e006a87223 */ /* 0x000fc800000100a8 */
[----:B------:R-:W-:-:S04]  /*3100*/  FADD.FTZ R168, R182, -R168 ;  /* 0x800000a8b6a87221 */ /* 0x000fc80000010000 */
[----:B------:R-:W-:Y:S01]  /*3110*/  FMUL.FTZ R169, R218, R168 ;  /* 0x000000a8daa97220 */ /* 0x000fe20000410000 */
[----:B------:R-:W-:-:S05]  /*3120*/  @P4 PRMT R168, RZ, 0x5410, R142 ;  /* 0x00005410ffa84816 */ /* 0x000fca000000008e */
[----:B------:R-:W-:Y:S02]  /*3130*/  @P4 FADD.FTZ R169, R169, R168 ;  /* 0x000000a8a9a94221 */ /* 0x000fe40000010000 */
.L_x_1164:
[----:B------:R-:W-:Y:S05]  /*3140*/  BSYNC B0 ;  /* 0x0000000000007941 */ /* 0x000fea0003800000 */
.L_x_1162:
        /* <DEDUP_REMOVED lines=16> */
.L_x_1166:
[----:B------:R-:W-:Y:S05]  /*3250*/  BSYNC B0 ;  /* 0x0000000000007941 */ /* 0x000fea0003800000 */
.L_x_1165:
[----:B------:R-:W-:Y:S01]  /*3260*/  BSSY B0, `(.L_x_1167) ;  /* 0x000000d000007945 */ /* 0x000fe20003800000 */
[----:B------:R-:W-:Y:S05]  /*3270*/  @P2 BRA `(.L_x_1168) ;  /* 0x0000004000002947 */ /* 0x000fea0003800000 */
[----:B------:R-:W-:Y:S01]  /*3280*/  IMAD.MOV.U32 R169, RZ, RZ, RZ ;  /* 0x000000ffffa97224 */ /* 0x000fe200078e00ff */
[----:B------:R-:W-:Y:S05]  /*3290*/  @!P4 BRA `(.L_x_1169) ;  /* 0x000000900000c947 */ /* 0x000fea0003800000 */
[----:B------:R-:W-:Y:S01]  /*32a0*/  PRMT R169, RZ, 0x7610, R142 ;  /* 0x00007610ffa97816 */ /* 0x000fe2000000008e */
[----:B------:R-:W-:Y:S05]  /*32b0*/  BRA `(.L_x_1169) ;  /* 0x0000007000007947 */ /* 0x000fea0003800000 */
.L_x_1168:
[----:B------:R-:W-:-:S04]  /*32c0*/  ISETP.NE.AND P5, PT, R226, RZ, PT ;  /* 0x000000ffe200720c */ /* 0x000fc80003fa5270 */
[----:B------:R-:W-:-:S05]  /*32d0*/  FSEL R168, R171, RZ, !P5 ;  /* 0x000000ffaba87208 */ /* 0x000fca0006800000 */
[----:B------:R-:W-:-:S04]  /*32e0*/  FFMA.FTZ R168, R7, R224, R168 ;  /* 0x000000e007a87223 */ /* 0x000fc800000100a8 */
[----:B------:R-:W-:-:S04]  /*32f0*/  FADD.FTZ R168, R183, -R168 ;  /* 0x800000a8b7a87221 */ /* 0x000fc80000010000 */
[----:B------:R-:W-:Y:S01]  /*3300*/  FMUL.FTZ R169, R218, R168 ;  /* 0x000000a8daa97220 */ /* 0x000fe20000410000 */
[----:B------:R-:W-:-:S05]  /*3310*/  @P4 PRMT R168, RZ, 0x7610, R142 ;  /* 0x00007610ffa84816 */ /* 0x000fca000000008e */
[----:B------:R-:W-:Y:S02]  /*3320*/  @P4 FADD.FTZ R169, R169, R168 ;  /* 0x000000a8a9a94221 */ /* 0x000fe40000010000 */
.L_x_1169:
[----:B------:R-:W-:Y:S05]  /*3330*/  BSYNC B0 ;  /* 0x0000000000007941 */ /* 0x000fea0003800000 */
.L_x_1167:
        /* <DEDUP_REMOVED lines=16> */
.L_x_1171:
[----:B------:R-:W-:Y:S05]  /*3440*/  BSYNC B0 ;  /* 0x0000000000007941 */ /* 0x000fea0003800000 */
.L_x_1170:
[----:B------:R-:W-:Y:S01]  /*3450*/  BSSY B0, `(.L_x_1172) ;  /* 0x000000d000007945 */ /* 0x000fe20003800000 */
[----:B------:R-:W-:Y:S05]  /*3460*/  @P2 BRA `(.L_x_1173) ;  /* 0x0000004000002947 */ /* 0x000fea0003800000 */
[----:B------:R-:W-:Y:S01]  /*3470*/  IMAD.MOV.U32 R169, RZ, RZ, RZ ;  /* 0x000000ffffa97224 */ /* 0x000fe200078e00ff */
[----:B------:R-:W-:Y:S05]  /*3480*/  @!P4 BRA `(.L_x_1174) ;  /* 0x000000900000c947 */ /* 0x000fea0003800000 */
[----:B------:R-:W-:Y:S01]  /*3490*/  PRMT R169, RZ, 0x5410, R143 ;  /* 0x00005410ffa97816 */ /* 0x000fe2000000008f */
[----:B------:R-:W-:Y:S05]  /*34a0*/  BRA `(.L_x_1174) ;  /* 0x0000007000007947 */ /* 0x000fea0003800000 */
.L_x_1173:
[----:B------:R-:W-:-:S04]  /*34b0*/  ISETP.NE.AND P5, PT, R226, RZ, PT ;  /* 0x000000ffe200720c */ /* 0x000fc80003fa5270 */
[----:B------:R-:W-:-:S05]  /*34c0*/  FSEL R168, R171, RZ, !P5 ;  /* 0x000000ffaba87208 */ /* 0x000fca0006800000 */
[----:B------:R-:W-:-:S04]  /*34d0*/  FFMA.FTZ R168, R8, R224, R168 ;  /* 0x000000e008a87223 */ /* 0x000fc800000100a8 */
[----:B------:R-:W-:-:S04]  /*34e0*/  FADD.FTZ R168, R184, -R168 ;  /* 0x800000a8b8a87221 */ /* 0x000fc80000010000 */
[----:B------:R-:W-:Y:S01]  /*34f0*/  FMUL.FTZ R169, R218, R168 ;  /* 0x000000a8daa97220 */ /* 0x000fe20000410000 */
[----:B------:R-:W-:-:S05]  /*3500*/  @P4 PRMT R168, RZ, 0x5410, R143 ;  /* 0x00005410ffa84816 */ /* 0x000fca000000008f */
[----:B------:R-:W-:Y:S02]  /*3510*/  @P4 FADD.FTZ R169, R169, R168 ;  /* 0x000000a8a9a94221 */ /* 0x000fe40000010000 */
.L_x_1174:
[----:B------:R-:W-:Y:S05]  /*3520*/  BSYNC B0 ;  /* 0x0000000000007941 */ /* 0x000fea0003800000 */
.L_x_1172:
        /* <DEDUP_REMOVED lines=16> */
.L_x_1176:
[----:B------:R-:W-:Y:S05]  /*3630*/  BSYNC B0 ;  /* 0x0000000000007941 */ /* 0x000fea0003800000 */
.L_x_1175:
[----:B------:R-:W-:Y:S01]  /*3640*/  BSSY B0, `(.L_x_1177) ;  /* 0x000000d000007945 */ /* 0x000fe20003800000 */
[----:B------:R-:W-:Y:S05]  /*3650*/  @P2 BRA `(.L_x_1178) ;  /* 0x0000004000002947 */ /* 0x000fea0003800000 */
[----:B------:R-:W-:Y:S01]  /*3660*/  IMAD.MOV.U32 R169, RZ, RZ, RZ ;  /* 0x000000ffffa97224 */ /* 0x000fe200078e00ff */
[----:B------:R-:W-:Y:S05]  /*3670*/  @!P4 BRA `(.L_x_1179) ;  /* 0x000000900000c947 */ /* 0x000fea0003800000 */
[----:B------:R-:W-:Y:S01]  /*3680*/  PRMT R169, RZ, 0x7610, R143 ;  /* 0x00007610ffa97816 */ /* 0x000fe2000000008f */
[----:B------:R-:W-:Y:S05]  /*3690*/  BRA `(.L_x_1179) ;  /* 0x0000007000007947 */ /* 0x000fea0003800000 */
.L_x_1178:
[----:B------:R-:W-:-:S04]  /*36a0*/  ISETP.NE.AND P5, PT, R226, RZ, PT ;  /* 0x000000ffe200720c */ /* 0x000fc80003fa5270 */
[----:B------:R-:W-:-:S05]  /*36b0*/  FSEL R168, R171, RZ, !P5 ;  /* 0x000000ffaba87208 */ /* 0x000fca0006800000 */
[----:B------:R-:W-:-:S04]  /*36c0*/  FFMA.FTZ R168, R9, R224, R168 ;  /* 0x000000e009a87223 */ /* 0x000fc800000100a8 */
[----:B------:R-:W-:-:S04]  /*36d0*/  FADD.FTZ R168, R185, -R168 ;  /* 0x800000a8b9a87221 */ /* 0x000fc80000010000 */
[----:B------:R-:W-:Y:S01]  /*36e0*/  FMUL.FTZ R169, R218, R168 ;  /* 0x000000a8daa97220 */ /* 0x000fe20000410000 */
[----:B------:R-:W-:-:S05]  /*36f0*/  @P4 PRMT R168, RZ, 0x7610, R143 ;  /* 0x00007610ffa84816 */ /* 0x000fca000000008f */
[----:B------:R-:W-:Y:S02]  /*3700*/  @P4 FADD.FTZ R169, R169, R168 ;  /* 0x000000a8a9a94221 */ /* 0x000fe40000010000 */
.L_x_1179:
[----:B------:R-:W-:Y:S05]  /*3710*/  BSYNC B0 ;  /* 0x0000000000007941 */ /* 0x000fea0003800000 */
.L_x_1177:
        /* <DEDUP_REMOVED lines=16> */
.L_x_1181:
[----:B------:R-:W-:Y:S05]  /*3820*/  BSYNC B0 ;  /* 0x0000000000007941 */ /* 0x000fea0003800000 */
.L_x_1180:
[----:B------:R-:W-:Y:S01]  /*3830*/  @P0 IMAD.MOV.U32 R168, RZ, RZ, 0x10 ;  /* 0x00000010ffa80424 */ /* 0x000fe200078e00ff */
[----:B------:R-:W-:Y:S03]  /*3840*/  BSSY B0, `(.L_x_1182) ;  /* 0x000000b000007945 */ /* 0x000fe60003800000 */
[----:B------:R-:W-:-:S05]  /*3850*/  @P0 IMAD.WIDE.U32 R168, R223, R168, c[0x0][0x258] ;  /* 0x00009600dfa80625 */ /* 0x000fca00078e00a8 */
[----:B------:R0:W-:Y:S02]  /*3860*/  @P0 STG.E.128 [R168.64], R160 ;  /* 0x000000a0a8000986 */ /* 0x0001e4000c101d04 */
[----:B0-----:R-:W-:-:S05]  /*3870*/  @P3 MOV R168, 0x10 ;  /* 0x0000001000a83802 */ /* 0x001fca0000000f00 */
[----:B------:R-:W-:-:S05]  /*3880*/  @P3 IMAD.WIDE.U32 R168, R170, R168, c[0x0][0x248] ;  /* 0x00009200aaa83625 */ /* 0x000fca00078e00a8 */
[----:B------:R0:W-:Y:S01]  /*3890*/  @P3 STG.E.128 [R168.64], R164 ;  /* 0x000000a4a8003986 */ /* 0x0001e2000c101d04 */
[----:B------:R-:W-:Y:S05]  /*38a0*/  @!P3 BRA `(.L_x_1183) ;  /* 0x000000400000b947 */ /* 0x000fea0003800000 */
[----:B-----5:R-:W-:Y:S01]  /*38b0*/  HFMA2.MMA R157, -RZ, RZ, 0, 9.5367431640625e-07 ;  /* 0x00000010ff9d7435 */ /* 0x020fe200000001ff */
[----:B------:R-:W-:-:S09]  /*38c0*/  IADD3 R156, R170, 0x80, RZ ;  /* 0x00000080aa9c7810 */ /* 0x000fd20007ffe0ff */
[----:B------:R-:W-:-:S06]  /*38d0*/  IMAD.WIDE.U32 R156, R156, R157, c[0x0][0x170] ;  /* 0x00005c009c9c7625 */ /* 0x000fcc00078e009d */
[----:B------:R-:W5:Y:S02]  /*38e0*/  LDG.E.128 R156, [R156.64] ;  /* 0x000000049c9c7981 */ /* 0x000f64000c1e1d00 */
.L_x_1183:
[----:B------:R-:W-:Y:S05]  /*38f0*/  BSYNC B0 ;  /* 0x0000000000007941 */ /* 0x000fea0003800000 */
.L_x_1182:
[----:B------:R-:W-:Y:S01]  /*3900*/  BSSY B0, `(.L_x_1184) ;  /* 0x000000d000007945 */ /* 0x000fe20003800000 */
[----:B------:R-:W-:Y:S05]  /*3910*/  @P2 BRA `(.L_x_1185) ;  /* 0x0000004000002947 */ /* 0x000fea0003800000 */
[----:B0-----:R-:W-:Y:S01]  /*3920*/  IMAD.MOV.U32 R169, RZ, RZ, RZ ;  /* 0x000000ffffa97224 */ /* 0x001fe200078e00ff */
[----:B------:R-:W-:Y:S05]  /*3930*/  @!P4 BRA `(.L_x_1186) ;  /* 0x000000900000c947 */ /* 0x000fea0003800000 */
[----:B------:R-:W-:Y:S01]  /*3940*/  PRMT R169, RZ, 0x5410, R144 ;  /* 0x00005410ffa97816 */ /* 0x000fe20000000090 */
[----:B------:R-:W-:Y:S05]  /*3950*/  BRA `(.L_x_1186) ;  /* 0x0000007000007947 */ /* 0x000fea0003800000 */
.L_x_1185:
[----:B------:R-:W-:-:S04]  /*3960*/  ISETP.NE.AND P5, PT, R226, RZ, PT ;  /* 0x000000ffe200720c */ /* 0x000fc80003fa5270 */
[----:B0-----:R-:W-:-:S05]  /*3970*/  FSEL R168, R171, RZ, !P5 ;  /* 0x000000ffaba87208 */ /* 0x001fca0006800000 */
[----:B------:R-:W-:-:S04]  /*3980*/  FFMA.FTZ R168, R10, R224, R168 ;  /* 0x000000e00aa87223 */ /* 0x000fc800000100a8 */
[----:B------:R-:W-:-:S04]  /*3990*/  FADD.FTZ R168, R186, -R168 ;  /* 0x800000a8baa87221 */ /* 0x000fc80000010000 */
[----:B------:R-:W-:Y:S01]  /*39a0*/  FMUL.FTZ R169, R218, R168 ;  /* 0x000000a8daa97220 */ /* 0x000fe20000410000 */
[----:B------:R-:W-:-:S05]  /*39b0*/  @P4 PRMT R168, RZ, 0x5410, R144 ;  /* 0x00005410ffa84816 */ /* 0x000fca0000000090 */
[----:B------:R-:W-:Y:S02]  /*39c0*/  @P4 FADD.FTZ R169, R169, R168 ;  /* 0x000000a8a9a94221 */ /* 0x000fe40000010000 */
.L_x_1186:
[----:B------:R-:W-:Y:S05]  /*39d0*/  BSYNC B0 ;  /* 0x0000000000007941 */ /* 0x000fea0003800000 */
.L_x_1184:
[----:B------:R-:W-:Y:S01]  /*39e0*/  @P0 F2FP.BF16.PACK_AB R168, RZ, R169 ;  /* 0x000000a9ffa8023e */ /* 0x000fe200000010ff */
[----:B------:R-:W-:Y:S03]  /*39f0*/  BSSY B0, `(.L_x_1187) ;  /* 0x000000f000007945 */ /* 0x000fe60003800000 */
[----:B------:R-:W-:Y:S01]  /*3a00*/  @P0 PRMT R160, R168, 0x7610, R160 ;  /* 0x00007610a8a00816 */ /* 0x000fe200000000a0 */
[----:B------:R-:W-:Y:S05]  /*3a10*/  @!P3 BRA `(.L_x_1188) ;  /* 0x000000c00000b947 */ /* 0x000fea0003800000 */
[----:B------:R-:W-:Y:S01]  /*3a20*/  LOP3.LUT P5, RZ, R234, 0xff, RZ, 0xc0, !PT ;  /* 0x000000ffeaff7812 */ /* 0x000fe200078ac0ff */
[----:B------:R-:W-:Y:S01]  /*3a30*/  FMUL.FTZ R168, R169, c[0x0][0x1ec] ;  /* 0x00007b00a9a87a20 */ /* 0x000fe20000410000 */
[----:B------:R-:W-:-:S03]  /*3a40*/  MOV R169, RZ ;  /* 0x000000ff00a97202 */ /* 0x000fc60000000f00 */
[----:B------:R-:W-:-:S08]  /*3a50*/  FMUL.FTZ R168, R168, c[0x0][0x1e8] ;  /* 0x00007a00a8a87a20 */ /* 0x000fd00000410000 */
[----:B-----5:R-:W-:-:S05]  /*3a60*/  @P5 PRMT R198, RZ, 0x5410, R156 ;  /* 0x00005410ffc65816 */ /* 0x020fca000000009c */
[----:B------:R-:W-:Y:S01]  /*3a70*/  @P5 FMUL.FTZ R169, R198, R168 ;  /* 0x000000a8c6a95220 */ /* 0x000fe20000410000 */
[----:B------:R-:W-:-:S03]  /*3a80*/  @P5 PRMT R198, RZ, 0x5410, R32 ;  /* 0x00005410ffc65816 */ /* 0x000fc60000000020 */
[----:B------:R-:W-:Y:S01]  /*3a90*/  FADD.FTZ R84, R84, R169 ;  /* 0x000000a954547221 */ /* 0x000fe20000010000 */
[----:B------:R-:W-:-:S06]  /*3aa0*/  HFMA2.MMA R169, -RZ, RZ, 0, 0 ;  /* 0x00000000ffa97435 */ /* 0x000fcc00000001ff */
[----:B------:R-:W-:-:S05]  /*3ab0*/  @P5 FMUL.FTZ R169, R168, R198 ;  /* 0x000000c6a8a95220 */ /* 0x000fca0000410000 */
[----:B------:R-:W-:-:S04]  /*3ac0*/  F2FP.BF16.PACK_AB R169, RZ, R169 ;  /* 0x000000a9ffa9723e */ /* 0x000fc800000010ff */
[----:B------:R-:W-:Y:S02]  /*3ad0*/  PRMT R164, R169, 0x7610, R164 ;  /* 0x00007610a9a47816 */ /* 0x000fe400000000a4 */
.L_x_1188:
[----:B------:R-:W-:Y:S05]  /*3ae0*/  BSYNC B0 ;  /* 0x0000000000007941 */ /* 0x000fea0003800000 */
.L_x_1187:
[----:B------:R-:W-:Y:S01]  /*3af0*/  BSSY B0, `(.L_x_1189) ;  /* 0x000000d000007945 */ /* 0x000fe20003800000 */
[----:B------:R-:W-:Y:S05]  /*3b00*/  @P2 BRA `(.L_x_1190) ;  /* 0x0000004000002947 */ /* 0x000fea0003800000 */
[----:B------:R-:W-:Y:S01]  /*3b10*/  IMAD.MOV.U32 R169, RZ, RZ, RZ ;  /* 0x000000ffffa97224 */ /* 0x000fe200078e00ff */
[----:B------:R-:W-:Y:S05]  /*3b20*/  @!P4 BRA `(.L_x_1191) ;  /* 0x000000900000c947 */ /* 0x000fea0003800000 */
[----:B------:R-:W-:Y:S01]  /*3b30*/  PRMT R169, RZ, 0x7610, R144 ;  /* 0x00007610ffa97816 */ /* 0x000fe20000000090 */
[----:B------:R-:W-:Y:S05]  /*3b40*/  BRA `(.L_x_1191) ;  /* 0x0000007000007947 */ /* 0x000fea0003800000 */
.L_x_1190:
[----:B------:R-:W-:-:S04]  /*3b50*/  ISETP.NE.AND P5, PT, R226, RZ, PT ;  /* 0x000000ffe200720c */ /* 0x000fc80003fa5270 */
[----:B------:R-:W-:-:S05]  /*3b60*/  FSEL R168, R171, RZ, !P5 ;  /* 0x000000ffaba87208 */ /* 0x000fca0006800000 */
[----:B------:R-:W-:-:S04]  /*3b70*/  FFMA.FTZ R168, R11, R224, R168 ;  /* 0x000000e00ba87223 */ /* 0x000fc800000100a8 */
[----:B------:R-:W-:-:S04]  /*3b80*/  FADD.FTZ R168, R187, -R168 ;  /* 0x800000a8bba87221 */ /* 0x000fc80000010000 */
[----:B------:R-:W-:Y:S01]  /*3b90*/  FMUL.FTZ R169, R218, R168 ;  /* 0x000000a8daa97220 */ /* 0x000fe20000410000 */
[----:B------:R-:W-:-:S05]  /*3ba0*/  @P4 PRMT R168, RZ, 0x7610, R144 ;  /* 0x00007610ffa84816 */ /* 0x000fca0000000090 */
[----:B------:R-:W-:Y:S02]  /*3bb0*/  @P4 FADD.FTZ R169, R169, R168 ;  /* 0x000000a8a9a94221 */ /* 0x000fe40000010000 */
.L_x_1191:
[----:B------:R-:W-:Y:S05]  /*3bc0*/  BSYNC B0 ;  /* 0x0000000000007941 */ /* 0x000fea0003800000 */
.L_x_1189:
        /* <DEDUP_REMOVED lines=16> */
.L_x_1193:
[----:B------:R-:W-:Y:S05]  /*3cd0*/  BSYNC B0 ;  /* 0x0000000000007941 */ /* 0x000fea0003800000 */
.L_x_1192:
[----:B------:R-:W-:Y:S01]  /*3ce0*/  BSSY B0, `(.L_x_1194) ;  /* 0x000000d000007945 */ /* 0x000fe20003800000 */
[----:B------:R-:W-:Y:S05]  /*3cf0*/  @P2 BRA `(.L_x_1195) ;  /* 0x0000004000002947 */ /* 0x000fea0003800000 */
[----:B------:R-:W-:Y:S01]  /*3d00*/  IMAD.MOV.U32 R169, RZ, RZ, RZ ;  /* 0x000000ffffa97224 */ /* 0x000fe200078e00ff */
[----:B------:R-:W-:Y:S05]  /*3d10*/  @!P4 BRA `(.L_x_1196) ;  /* 0x000000900000c947 */ /* 0x000fea0003800000 */
[----:B------:R-:W-:Y:S01]  /*3d20*/  PRMT R169, RZ, 0x5410, R145 ;  /* 0x00005410ffa97816 */ /* 0x000fe20000000091 */
[----:B------:R-:W-:Y:S05]  /*3d30*/  BRA `(.L_x_1196) ;  /* 0x0000007000007947 */ /* 0x000fea0003800000 */
.L_x_1195:
[----:B------:R-:W-:-:S04]  /*3d40*/  ISETP.NE.AND P5, PT, R226, RZ, PT ;  /* 0x000000ffe200720c */ /* 0x000fc80003fa5270 */
[----:B------:R-:W-:-:S05]  /*3d50*/  FSEL R168, R171, RZ, !P5 ;  /* 0x000000ffaba87208 */ /* 0x000fca0006800000 */
[----:B------:R-:W-:-:S04]  /*3d60*/  FFMA.FTZ R168, R12, R224, R168 ;  /* 0x000000e00ca87223 */ /* 0x000fc800000100a8 */
[----:B------:R-:W-:-:S04]  /*3d70*/  FADD.FTZ R168, R188, -R168 ;  /* 0x800000a8bca87221 */ /* 0x000fc80000010000 */
[----:B------:R-:W-:Y:S01]  /*3d80*/  FMUL.FTZ R169, R218, R168 ;  /* 0x000000a8daa97220 */ /* 0x000fe20000410000 */
[----:B------:R-:W-:-:S05]  /*3d90*/  @P4 PRMT R168, RZ, 0x5410, R145 ;  /* 0x00005410ffa84816 */ /* 0x000fca0000000091 */
[----:B------:R-:W-:Y:S02]  /*3da0*/  @P4 FADD.FTZ R169, R169, R168 ;  /* 0x000000a8a9a94221 */ /* 0x000fe40000010000 */
.L_x_1196:
[----:B------:R-:W-:Y:S05]  /*3db0*/  BSYNC B0 ;  /* 0x0000000000007941 */ /* 0x000fea0003800000 */
.L_x_1194:
        /* <DEDUP_REMOVED lines=16> */
.L_x_1198:
[----:B------:R-:W-:Y:S05]  /*3ec0*/  BSYNC B0 ;  /* 0x0000000000007941 */ /* 0x000fea0003800000 */
.L_x_1197:
[----:B------:R-:W-:Y:S01]  /*3ed0*/  BSSY B0, `(.L_x_1199) ;  /* 0x000000d000007945 */ /* 0x000fe20003800000 */
[----:B------:R-:W-:Y:S05]  /*3ee0*/  @P2 BRA `(.L_x_1200) ;  /* 0x0000004000002947 */ /* 0x000fea0003800000 */
[----:B------:R-:W-:Y:S01]  /*3ef0*/  IMAD.MOV.U32 R169, RZ, RZ, RZ ;  /* 0x000000ffffa97224 */ /* 0x000fe200078e00ff */
[----:B------:R-:W-:Y:S05]  /*3f00*/  @!P4 BRA `(.L_x_1201) ;  /* 0x000000900000c947 */ /* 0x000fea0003800000 */
[----:B------:R-:W-:Y:S01]  /*3f10*/  PRMT R169, RZ, 0x7610, R145 ;  /* 0x00007610ffa97816 */ /* 0x000fe20000000091 */
[----:B------:R-:W-:Y:S05]  /*3f20*/  BRA `(.L_x_1201) ;  /* 0x0000007000007947 */ /* 0x000fea0003800000 */
.L_x_1200:
[----:B------:R-:W-:-:S04]  /*3f30*/  ISETP.NE.AND P5, PT, R226, RZ, PT ;  /* 0x000000ffe200720c */ /* 0x000fc80003fa5270 */
[----:B------:R-:W-:-:S05]  /*3f40*/  FSEL R168, R171, RZ, !P5 ;  /* 0x000000ffaba87208 */ /* 0x000fca0006800000 */
[----:B------:R-:W-:-:S04]  /*3f50*/  FFMA.FTZ R168, R13, R224, R168 ;  /* 0x000000e00da87223 */ /* 0x000fc800000100a8 */
[----:B------:R-:W-:-:S04]  /*3f60*/  FADD.FTZ R168, R189, -R168 ;  /* 0x800000a8bda87221 */ /* 0x000fc80000010000 */
[----:B------:R-:W-:Y:S01]  /*3f70*/  FMUL.FTZ R169, R218, R168 ;  /* 0x000000a8daa97220 */ /* 0x000fe20000410000 */
[----:B------:R-:W-:-:S05]  /*3f80*/  @P4 PRMT R168, RZ, 0x7610, R145 ;  /* 0x00007610ffa84816 */ /* 0x000fca0000000091 */
[----:B------:R-:W-:Y:S02]  /*3f90*/  @P4 FADD.FTZ R169, R169, R168 ;  /* 0x000000a8a9a94221 */ /* 0x000fe40000010000 */
.L_x_1201:
[----:B------:R-:W-:Y:S05]  /*3fa0*/  BSYNC B0 ;  /* 0x0000000000007941 */ /* 0x000fea0003800000 */
.L_x_1199:
        /* <DEDUP_REMOVED lines=16> */
.L_x_1203:
[----:B------:R-:W-:Y:S05]  /*40b0*/  BSYNC B0 ;  /* 0x0000000000007941 */ /* 0x000fea0003800000 */
.L_x_1202:
[----:B------:R-:W-:Y:S01]  /*40c0*/  BSSY B0, `(.L_x_1204) ;  /* 0x000000d000007945 */ /* 0x000fe20003800000 */
[----:B------:R-:W-:Y:S05]  /*40d0*/  @P2 BRA `(.L_x_1205) ;  /* 0x0000004000002947 */ /* 0x000fea0003800000 */
[----:B------:R-:W-:Y:S01]  /*40e0*/  IMAD.MOV.U32 R169, RZ, RZ, RZ ;  /* 0x000000ffffa97224 */ /* 0x000fe200078e00ff */
[----:B------:R-:W-:Y:S05]  /*40f0*/  @!P4 BRA `(.L_x_1206) ;  /* 0x000000900000c947 */ /* 0x000fea0003800000 */
[----:B------:R-:W-:Y:S01]  /*4100*/  PRMT R169, RZ, 0x5410, R146 ;  /* 0x00005410ffa97816 */ /* 0x000fe20000000092 */
[----:B------:R-:W-:Y:S05]  /*4110*/  BRA `(.L_x_1206) ;  /* 0x0000007000007947 */ /* 0x000fea0003800000 */
.L_x_1205:
[----:B------:R-:W-:-:S04]  /*4120*/  ISETP.NE.AND P5, PT, R226, RZ, PT ;  /* 0x000000ffe200720c */ /* 0x000fc80003fa5270 */
[----:B------:R-:W-:-:S05]  /*4130*/  FSEL R168, R171, RZ, !P5 ;  /* 0x000000ffaba87208 */ /* 0x000fca0006800000 */
[----:B------:R-:W-:-:S04]  /*4140*/  FFMA.FTZ R168, R14, R224, R168 ;  /* 0x000000e00ea87223 */ /* 0x000fc800000100a8 */
[----:B------:R-:W-:-:S04]  /*4150*/  FADD.FTZ R168, R190, -R168 ;  /* 0x800000a8bea87221 */ /* 0x000fc80000010000 */
[----:B------:R-:W-:Y:S01]  /*4160*/  FMUL.FTZ R169, R218, R168 ;  /* 0x000000a8daa97220 */ /* 0x000fe20000410000 */
[----:B------:R-:W-:-:S05]  /*4170*/  @P4 PRMT R168, RZ, 0x5410, R146 ;  /* 0x00005410ffa84816 */ /* 0x000fca0000000092 */
[----:B------:R-:W-:Y:S02]  /*4180*/  @P4 FADD.FTZ R169, R169, R168 ;  /* 0x000000a8a9a94221 */ /* 0x000fe40000010000 */
.L_x_1206:
[----:B------:R-:W-:Y:S05]  /*4190*/  BSYNC B0 ;  /* 0x0000000000007941 */ /* 0x000fea0003800000 */
.L_x_1204:
        /* <DEDUP_REMOVED lines=16> */
.L_x_1208:
[----:B------:R-:W-:Y:S05]  /*42a0*/  BSYNC B0 ;  /* 0x0000000000007941 */ /* 0x000fea0003800000 */
.L_x_1207:
[----:B------:R-:W-:Y:S01]  /*42b0*/  BSSY B0, `(.L_x_1209) ;  /* 0x000000d000007945 */ /* 0x000fe20003800000 */
[----:B------:R-:W-:Y:S05]  /*42c0*/  @P2 BRA `(.L_x_1210) ;  /* 0x0000004000002947 */ /* 0x000fea0003800000 */
[----:B------:R-:W-:Y:S01]  /*42d0*/  IMAD.MOV.U32 R169, RZ, RZ, RZ ;  /* 0x000000ffffa97224 */ /* 0x000fe200078e00ff */
[----:B------:R-:W-:Y:S05]  /*42e0*/  @!P4 BRA `(.L_x_1211) ;  /* 0x000000900000c947 */ /* 0x000fea0003800000 */
[----:B------:R-:W-:Y:S01]  /*42f0*/  PRMT R169, RZ, 0x7610, R146 ;  /* 0x00007610ffa97816 */ /* 0x000fe20000000092 */
[----:B------:R-:W-:Y:S05]  /*4300*/  BRA `(.L_x_1211) ;  /* 0x0000007000007947 */ /* 0x000fea0003800000 */
.L_x_1210:
[----:B------:R-:W-:-:S04]  /*4310*/  ISETP.NE.AND P5, PT, R226, RZ, PT ;  /* 0x000000ffe200720c */ /* 0x000fc80003fa5270 */
[----:B------:R-:W-:-:S05]  /*4320*/  FSEL R168, R171, RZ, !P5 ;  /* 0x000000ffaba87208 */ /* 0x000fca0006800000 */
[----:B------:R-:W-:-:S04]  /*4330*/  FFMA.FTZ R168, R15, R224, R168 ;  /* 0x000000e00fa87223 */ /* 0x000fc800000100a8 */
[----:B------:R-:W-:-:S04]  /*4340*/  FADD.FTZ R168, R191, -R168 ;  /* 0x800000a8bfa87221 */ /* 0x000fc80000010000 */
[----:B------:R-:W-:Y:S01]  /*4350*/  FMUL.FTZ R169, R218, R168 ;  /* 0x000000a8daa97220 */ /* 0x000fe20000410000 */
[----:B------:R-:W-:-:S05]  /*4360*/  @P4 PRMT R168, RZ, 0x7610, R146 ;  /* 0x00007610ffa84816 */ /* 0x000fca0000000092 */
[----:B------:R-:W-:Y:S02]  /*4370*/  @P4 FADD.FTZ R169, R169, R168 ;  /* 0x000000a8a9a94221 */ /* 0x000fe40000010000 */
.L_x_1211:
[----:B------:R-:W-:Y:S05]  /*4380*/  BSYNC B0 ;  /* 0x0000000000007941 */ /* 0x000fea0003800000 */
.L_x_1209:
        /* <DEDUP_REMOVED lines=16> */
.L_x_1213:
[----:B------:R-:W-:Y:S05]  /*4490*/  BSYNC B0 ;  /* 0x0000000000007941 */ /* 0x000fea0003800000 */
.L_x_1212:
[----:B------:R-:W-:Y:S01]  /*44a0*/  BSSY B0, `(.L_x_1214) ;  /* 0x000000d000007945 */ /* 0x000fe20003800000 */
[----:B------:R-:W-:Y:S05]  /*44b0*/  @P2 BRA `(.L_x_1215) ;  /* 0x0000004000002947 */ /* 0x000fea0003800000 */
[----:B------:R-:W-:Y:S01]  /*44c0*/  IMAD.MOV.U32 R169, RZ, RZ, RZ ;  /* 0x000000ffffa97224 */ /* 0x000fe200078e00ff */
[----:B------:R-:W-:Y:S05]  /*44d0*/  @!P4 BRA `(.L_x_1216) ;  /* 0x000000900000c947 */ /* 0x000fea0003800000 */
[----:B------:R-:W-:Y:S01]  /*44e0*/  PRMT R169, RZ, 0x5410, R147 ;  /* 0x00005410ffa97816 */ /* 0x000fe20000000093 */
[----:B------:R-:W-:Y:S05]  /*44f0*/  BRA `(.L_x_1216) ;  /* 0x0000007000007947 */ /* 0x000fea0003800000 */
.L_x_1215:
[----:B------:R-:W-:-:S04]  /*4500*/  ISETP.NE.AND P5, PT, R226, RZ, PT ;  /* 0x000000ffe200720c */ /* 0x000fc80003fa5270 */
[----:B------:R-:W-:-:S05]  /*4510*/  FSEL R168, R171, RZ, !P5 ;  /* 0x000000ffaba87208 */ /* 0x000fca0006800000 */
[----:B------:R-:W-:-:S04]  /*4520*/  FFMA.FTZ R168, R16, R224, R168 ;  /* 0x000000e010a87223 */ /* 0x000fc800000100a8 */
[----:B------:R-:W-:-:S04]  /*4530*/  FADD.FTZ R168, R200, -R168 ;  /* 0x800000a8c8a87221 */ /* 0x000fc80000010000 */
[----:B------:R-:W-:Y:S01]  /*4540*/  FMUL.FTZ R169, R218, R168 ;  /* 0x000000a8daa97220 */ /* 0x000fe20000410000 */
[----:B------:R-:W-:-:S05]  /*4550*/  @P4 PRMT R168, RZ, 0x5410, R147 ;  /* 0x00005410ffa84816 */ /* 0x000fca0000000093 */
[----:B------:R-:W-:Y:S02]  /*4560*/  @P4 FADD.FTZ R169, R169, R168 ;  /* 0x000000a8a9a94221 */ /* 0x000fe40000010000 */
.L_x_1216:
[----:B------:R-:W-:Y:S05]  /*4570*/  BSYNC B0 ;  /* 0x0000000000007941 */ /* 0x000fea0003800000 */
.L_x_1214:
        /* <DEDUP_REMOVED lines=16> */
.L_x_1218:
[----:B------:R-:W-:Y:S05]  /*4680*/  BSYNC B0 ;  /* 0x0000000000007941 */ /* 0x000fea0003800000 */
.L_x_1217:
[----:B------:R-:W-:Y:S01]  /*4690*/  BSSY B0, `(.L_x_1219) ;  /* 0x000000d000007945 */ /* 0x000fe20003800000 */
[----:B------:R-:W-:Y:S05]  /*46a0*/  @P2 BRA `(.L_x_1220) ;  /* 0x0000004000002947 */ /* 0x000fea0003800000 */
[----:B------:R-:W-:Y:S01]  /*46b0*/  IMAD.MOV.U32 R169, RZ, RZ, RZ ;  /* 0x000000ffffa97224 */ /* 0x000fe200078e00ff */
[----:B------:R-:W-:Y:S05]  /*46c0*/  @!P4 BRA `(.L_x_1221) ;  /* 0x000000900000c947 */ /* 0x000fea0003800000 */
[----:B------:R-:W-:Y:S01]  /*46d0*/  PRMT R169, RZ, 0x7610, R147 ;  /* 0x00007610ffa97816 */ /* 0x000fe20000000093 */
[----:B------:R-:W-:Y:S05]  /*46e0*/  BRA `(.L_x_1221) ;  /* 0x0000007000007947 */ /* 0x000fea0003800000 */
.L_x_1220:
[----:B------:R-:W-:-:S04]  /*46f0*/  ISETP.NE.AND P5, PT, R226, RZ, PT ;  /* 0x000000ffe200720c */ /* 0x000fc80003fa5270 */
[----:B------:R-:W-:-:S05]  /*4700*/  FSEL R168, R171, RZ, !P5 ;  /* 0x000000ffaba87208 */ /* 0x000fca0006800000 */
[----:B------:R-:W-:-:S04]  /*4710*/  FFMA.FTZ R168, R17, R224, R168 ;  /* 0x000000e011a87223 */ /* 0x000fc800000100a8 */
[----:B------:R-:W-:-:S04]  /*4720*/  FADD.FTZ R168, R201, -R168 ;  /* 0x800000a8c9a87221 */ /* 0x000fc80000010000 */
[----:B------:R-:W-:Y:S01]  /*4730*/  FMUL.FTZ R169, R218, R168 ;  /* 0x000000a8daa97220 */ /* 0x000fe20000410000 */
[----:B------:R-:W-:-:S05]  /*4740*/  @P4 PRMT R168, RZ, 0x7610, R147 ;  /* 0x00007610ffa84816 */ /* 0x000fca0000000093 */
[----:B------:R-:W-:Y:S02]  /*4750*/  @P4 FADD.FTZ R169, R169, R168 ;  /* 0x000000a8a9a94221 */ /* 0x000fe40000010000 */
.L_x_1221:
[----:B------:R-:W-:Y:S05]  /*4760*/  BSYNC B0 ;  /* 0x0000000000007941 */ /* 0x000fea0003800000 */
.L_x_1219:
        /* <DEDUP_REMOVED lines=16> */
.L_x_1223:
[----:B------:R-:W-:Y:S05]  /*4870*/  BSYNC B0 ;  /* 0x0000000000007941 */ /* 0x000fea0003800000 */
.L_x_1222:
[----:B------:R-:W-:Y:S01]  /*4880*/  @P0 IMAD.MOV.U32 R168, RZ, RZ, 0x10 ;  /* 0x00000010ffa80424 */ /* 0x000fe200078e00ff */
[----:B------:R-:W-:Y:S01]  /*4890*/  BSSY B0, `(.L_x_1224) ;  /* 0x000000c000007945 */ /* 0x000fe20003800000 */
[----:B------:R-:W-:Y:S02]  /*48a0*/  IADD3 R196, R170, 0x100, RZ ;  /* 0x00000100aac47810 */ /* 0x000fe40007ffe0ff */
[----:B------:R-:W-:-:S05]  /*48b0*/  @P0 IMAD.WIDE.U32 R168, R222, R168, c[0x0][0x258] ;  /* 0x00009600dea80625 */ /* 0x000fca00078e00a8 */
[----:B------:R0:W-:Y:S02]  /*48c0*/  @P0 STG.E.128 [R168.64], R160 ;  /* 0x000000a0a8000986 */ /* 0x0001e4000c101d04 */
[----:B0-----:R-:W-:Y:S02]  /*48d0*/  @P3 IADD3 R168, R170, 0x80, RZ ;  /* 0x00000080aaa83810 */ /* 0x001fe40007ffe0ff */
[----:B------:R-:W-:-:S05]  /*48e0*/  @P3 MOV R169, 0x10 ;  /* 0x0000001000a93802 */ /* 0x000fca0000000f00 */
[----:B------:R-:W-:-:S05]  /*48f0*/  @P3 IMAD.WIDE.U32 R168, R168, R169, c[0x0][0x248] ;  /* 0x00009200a8a83625 */ /* 0x000fca00078e00a9 */
[----:B------:R0:W-:Y:S01]  /*4900*/  @P3 STG.E.128 [R168.64], R164 ;  /* 0x000000a4a8003986 */ /* 0x0001e2000c101d04 */
[----:B------:R-:W-:Y:S05]  /*4910*/  @!P3 BRA `(.L_x_1225) ;  /* 0x000000300000b947 */ /* 0x000fea0003800000 */
[----:B-----5:R-:W-:-:S10]  /*4920*/  HFMA2.MMA R157, -RZ, RZ, 0, 9.5367431640625e-07 ;  /* 0x00000010ff9d7435 */ /* 0x020fd400000001ff */
[----:B------:R-:W-:-:S06]  /*4930*/  IMAD.WIDE.U32 R156, R196, R157, c[0x0][0x170] ;  /* 0x00005c00c49c7625 */ /* 0x000fcc00078e009d */
[----:B------:R-:W5:Y:S02]  /*4940*/  LDG.E.128 R156, [R156.64] ;  /* 0x000000049c9c7981 */ /* 0x000f64000c1e1d00 */
.L_x_1225:
[----:B------:R-:W-:Y:S05]  /*4950*/  BSYNC B0 ;  /* 0x0000000000007941 */ /* 0x000fea0003800000 */
.L_x_1224:
[----:B------:R-:W-:Y:S01]  /*4960*/  BSSY B0, `(.L_x_1226) ;  /* 0x000000d000007945 */ /* 0x000fe20003800000 */
[----:B------:R-:W-:Y:S05]  /*4970*/  @P2 BRA `(.L_x_1227) ;  /* 0x0000004000002947 */ /* 0x000fea0003800000 */
[----:B0-----:R-:W-:Y:S01]  /*4980*/  IMAD.MOV.U32 R169, RZ, RZ, RZ ;  /* 0x000000ffffa97224 */ /* 0x001fe200078e00ff */
[----:B------:R-:W-:Y:S05]  /*4990*/  @!P4 BRA `(.L_x_1228) ;  /* 0x000000900000c947 */ /* 0x000fea0003800000 */
[----:B------:R-:W-:Y:S01]  /*49a0*/  PRMT R169, RZ, 0x5410, R148 ;  /* 0x00005410ffa97816 */ /* 0x000fe20000000094 */
[----:B------:R-:W-:Y:S05]  /*49b0*/  BRA `(.L_x_1228) ;  /* 0x0000007000007947 */ /* 0x000fea0003800000 */
.L_x_1227:
[----:B------:R-:W-:-:S04]  /*49c0*/  ISETP.NE.AND P5, PT, R226, RZ, PT ;  /* 0x000000ffe200720c */ /* 0x000fc80003fa5270 */
[----:B0-----:R-:W-:-:S05]  /*49d0*/  FSEL R168, R171, RZ, !P5 ;  /* 0x000000ffaba87208 */ /* 0x001fca0006800000 */
[----:B------:R-:W-:-:S04]  /*49e0*/  FFMA.FTZ R168, R18, R224, R168 ;  /* 0x000000e012a87223 */ /* 0x000fc800000100a8 */
[----:B------:R-:W-:-:S04]  /*49f0*/  FADD.FTZ R168, R202, -R168 ;  /* 0x800000a8caa87221 */ /* 0x000fc80000010000 */
[----:B------:R-:W-:Y:S01]  /*4a00*/  FMUL.FTZ R169, R218, R168 ;  /* 0x000000a8daa97220 */ /* 0x000fe20000410000 */
[----:B------:R-:W-:-:S05]  /*4a10*/  @P4 PRMT R168, RZ, 0x5410, R148 ;  /* 0x00005410ffa84816 */ /* 0x000fca0000000094 */
[----:B------:R-:W-:Y:S02]  /*4a20*/  @P4 FADD.FTZ R169, R169, R168 ;  /* 0x000000a8a9a94221 */ /* 0x000fe40000010000 */
.L_x_1228:
[----:B------:R-:W-:Y:S05]  /*4a30*/  BSYNC B0 ;  /* 0x0000000000007941 */ /* 0x000fea0003800000 */
.L_x_1226:
        /* <DEDUP_REMOVED lines=16> */
.L_x_1230:
[----:B------:R-:W-:Y:S05]  /*4b40*/  BSYNC B0 ;  /* 0x0000000000007941 */ /* 0x000fea0003800000 */
.L_x_1229:
[----:B------:R-:W-:Y:S01]  /*4b50*/  BSSY B0, `(.L_x_1231) ;  /* 0x000000d000007945 */ /* 0x000fe20003800000 */
[----:B------:R-:W-:Y:S05]  /*4b60*/  @P2 BRA `(.L_x_1232) ;  /* 0x0000004000002947 */ /* 0x000fea0003800000 */
[----:B------:R-:W-:Y:S01]  /*4b70*/  IMAD.MOV.U32 R169, RZ, RZ, RZ ;  /* 0x000000ffffa97224 */ /* 0x000fe200078e00ff */
[----:B------:R-:W-:Y:S05]  /*4b80*/  @!P4 BRA `(.L_x_1233) ;  /* 0x000000900000c947 */ /* 0x000fea0003800000 */
[----:B------:R-:W-:Y:S01]  /*4b90*/  PRMT R169, RZ, 0x7610, R148 ;  /* 0x00007610ffa97816 */ /* 0x000fe20000000094 */
[----:B------:R-:W-:Y:S05]  /*4ba0*/  BRA `(.L_x_1233) ;  /* 0x0000007000007947 */ /* 0x000fea0003800000 */
.L_x_1232:
[----:B------:R-:W-:-:S04]  /*4bb0*/  ISETP.NE.AND P5, PT, R226, RZ, PT ;  /* 0x000000ffe200720c */ /* 0x000fc80003fa5270 */
[----:B------:R-:W-:-:S05]  /*4bc0*/  FSEL R168, R171, RZ, !P5 ;  /* 0x000000ffaba87208 */ /* 0x000fca0006800000 */
[----:B------:R-:W-:-:S04]  /*4bd0*/  FFMA.FTZ R168, R19, R224, R168 ;  /* 0x000000e013a87223 */ /* 0x000fc800000100a8 */
[----:B------:R-:W-:-:S04]  /*4be0*/  FADD.FTZ R168, R203, -R168 ;  /* 0x800000a8cba87221 */ /* 0x000fc80000010000 */
[----:B------:R-:W-:Y:S01]  /*4bf0*/  FMUL.FTZ R169, R218, R168 ;  /* 0x000000a8daa97220 */ /* 0x000fe20000410000 */
[----:B------:R-:W-:-:S05]  /*4c00*/  @P4 PRMT R168, RZ, 0x7610, R148 ;  /* 0x00007610ffa84816 */ /* 0x000fca0000000094 */
[----:B------:R-:W-:Y:S02]  /*4c10*/  @P4 FADD.FTZ R169, R169, R168 ;  /* 0x000000a8a9a94221 */ /* 0x000fe40000010000 */
.L_x_1233:
[----:B------:R-:W-:Y:S05]  /*4c20*/  BSYNC B0 ;  /* 0x0000000000007941 */ /* 0x000fea0003800000 */
.L_x_1231:
        /* <DEDUP_REMOVED lines=16> */
.L_x_1235:
[----:B------:R-:W-:Y:S05]  /*4d30*/  BSYNC B0 ;  /* 0x0000000000007941 */ /* 0x000fea0003800000 */
.L_x_1234:
[----:B------:R-:W-:Y:S01]  /*4d40*/  BSSY B0, `(.L_x_1236) ;  /* 0x000000d000007945 */ /* 0x000fe20003800000 */
[----:B------:R-:W-:Y:S05]  /*4d50*/  @P2 BRA `(.L_x_1237) ;  /* 0x0000004000002947 */ /* 0x000fea0003800000 */
[----:B------:R-:W-:Y:S01]  /*4d60*/  IMAD.MOV.U32 R169, RZ, RZ, RZ ;  /* 0x000000ffffa97224 */ /* 0x000fe200078e00ff */
[----:B------:R-:W-:Y:S05]  /*4d70*/  @!P4 BRA `(.L_x_1238) ;  /* 0x000000900000c947 */ /* 0x000fea0003800000 */
[----:B------:R-:W-:Y:S01]  /*4d80*/  PRMT R169, RZ, 0x5410, R149 ;  /* 0x00005410ffa97816 */ /* 0x000fe20000000095 */
[----:B------:R-:W-:Y:S05]  /*4d90*/  BRA `(.L_x_1238) ;  /* 0x0000007000007947 */ /* 0x000fea0003800000 */
.L_x_1237:
[----:B------:R-:W-:-:S04]  /*4da0*/  ISETP.NE.AND P5, PT, R226, RZ, PT ;  /* 0x000000ffe200720c */ /* 0x000fc80003fa5270 */
[----:B------:R-:W-:-:S05]  /*4db0*/  FSEL R168, R171, RZ, !P5 ;  /* 0x000000ffaba87208 */ /* 0x000fca0006800000 */
[----:B------:R-:W-:-:S04]  /*4dc0*/  FFMA.FTZ R168, R20, R224, R168 ;  /* 0x000000e014a87223 */ /* 0x000fc800000100a8 */
[----:B------:R-:W-:-:S04]  /*4dd0*/  FADD.FTZ R168, R204, -R168 ;  /* 0x800000a8cca87221 */ /* 0x000fc80000010000 */
[----:B------:R-:W-:Y:S01]  /*4de0*/  FMUL.FTZ R169, R218, R168 ;  /* 0x000000a8daa97220 */ /* 0x000fe20000410000 */
[----:B------:R-:W-:-:S05]  /*4df0*/  @P4 PRMT R168, RZ, 0x5410, R149 ;  /* 0x00005410ffa84816 */ /* 0x000fca0000000095 */
[----:B------:R-:W-:Y:S02]  /*4e00*/  @P4 FADD.FTZ R169, R169, R168 ;  /* 0x000000a8a9a94221 */ /* 0x000fe40000010000 */
.L_x_1238:
[----:B------:R-:W-:Y:S05]  /*4e10*/  BSYNC B0 ;  /* 0x0000000000007941 */ /* 0x000fea0003800000 */
.L_x_1236:
        /* <DEDUP_REMOVED lines=16> */
.L_x_1240:
[----:B------:R-:W-:Y:S05]  /*4f20*/  BSYNC B0 ;  /* 0x0000000000007941 */ /* 0x000fea0003800000 */
.L_x_1239:
[----:B------:R-:W-:Y:S01]  /*4f30*/  BSSY B0, `(.L_x_1241) ;  /* 0x000000d000007945 */ /* 0x000fe20003800000 */
[----:B------:R-:W-:Y:S05]  /*4f40*/  @P2 BRA `(.L_x_1242) ;  /* 0x0000004000002947 */ /* 0x000fea0003800000 */
[----:B------:R-:W-:Y:S01]  /*4f50*/  IMAD.MOV.U32 R169, RZ, RZ, RZ ;  /* 0x000000ffffa97224 */ /* 0x000fe200078e00ff */
[----:B------:R-:W-:Y:S05]  /*4f60*/  @!P4 BRA `(.L_x_1243) ;  /* 0x000000900000c947 */ /* 0x000fea0003800000 */
[----:B------:R-:W-:Y:S01]  /*4f70*/  PRMT R169, RZ, 0x7610, R149 ;  /* 0x00007610ffa97816 */ /* 0x000fe20000000095 */
[----:B------:R-:W-:Y:S05]  /*4f80*/  BRA `(.L_x_1243) ;  /* 0x0000007000007947 */ /* 0x000fea0003800000 */
.L_x_1242:
[----:B------:R-:W-:-:S04]  /*4f90*/  ISETP.NE.AND P5, PT, R226, RZ, PT ;  /* 0x000000ffe200720c */ /* 0x000fc80003fa5270 */
[----:B------:R-:W-:-:S05]  /*4fa0*/  FSEL R168, R171, RZ, !P5 ;  /* 0x000000ffaba87208 */ /* 0x000fca0006800000 */
[----:B------:R-:W-:-:S04]  /*4fb0*/  FFMA.FTZ R168, R21, R224, R168 ;  /* 0x000000e015a87223 */ /* 0x000fc800000100a8 */
[----:B------:R-:W-:-:S04]  /*4fc0*/  FADD.FTZ R168, R205, -R168 ;  /* 0x800000a8cda87221 */ /* 0x000fc80000010000 */
[----:B------:R-:W-:Y:S01]  /*4fd0*/  FMUL.FTZ R169, R218, R168 ;  /* 0x000000a8daa97220 */ /* 0x000fe20000410000 */
[----:B------:R-:W-:-:S05]  /*4fe0*/  @P4 PRMT R168, RZ, 0x7610, R149 ;  /* 0x00007610ffa84816 */ /* 0x000fca0000000095 */
[----:B------:R-:W-:Y:S02]  /*4ff0*/  @P4 FADD.FTZ R169, R169, R168 ;  /* 0x000000a8a9a94221 */ /* 0x000fe40000010000 */
.L_x_1243:
[----:B------:R-:W-:Y:S05]  /*5000*/  BSYNC B0 ;  /* 0x0000000000007941 */ /* 0x000fea0003800000 */
.L_x_1241:
        /* <DEDUP_REMOVED lines=16> */
.L_x_1245:
[----:B------:R-:W-:Y:S05]  /*5110*/  BSYNC B0 ;  /* 0x0000000000007941 */ /* 0x000fea0003800000 */
.L_x_1244:
[----:B------:R-:W-:Y:S01]  /*5120*/  BSSY B0, `(.L_x_1246) ;  /* 0x000000d000007945 */ /* 0x000fe20003800000 */
[----:B------:R-:W-:Y:S05]  /*5130*/  @P2 BRA `(.L_x_1247) ;  /* 0x0000004000002947 */ /* 0x000fea0003800000 */
[----:B------:R-:W-:Y:S01]  /*5140*/  IMAD.MOV.U32 R169, RZ, RZ, RZ ;  /* 0x000000ffffa97224 */ /* 0x000fe200078e00ff */
[----:B------:R-:W-:Y:S05]  /*5150*/  @!P4 BRA `(.L_x_1248) ;  /* 0x000000900000c947 */ /* 0x000fea0003800000 */
[----:B------:R-:W-:Y:S01]  /*5160*/  PRMT R169, RZ, 0x5410, R150 ;  /* 0x00005410ffa97816 */ /* 0x000fe20000000096 */
[----:B------:R-:W-:Y:S05]  /*5170*/  BRA `(.L_x_1248) ;  /* 0x0000007000007947 */ /* 0x000fea0003800000 */
.L_x_1247:
[----:B------:R-:W-:-:S04]  /*5180*/  ISETP.NE.AND P5, PT, R226, RZ, PT ;  /* 0x000000ffe200720c */ /* 0x000fc80003fa5270 */
[----:B------:R-:W-:-:S05]  /*5190*/  FSEL R168, R171, RZ, !P5 ;  /* 0x000000ffaba87208 */ /* 0x000fca0006800000 */
[----:B------:R-:W-:-:S04]  /*51a0*/  FFMA.FTZ R168, R22, R224, R168 ;  /* 0x000000e016a87223 */ /* 0x000fc800000100a8 */
[----:B------:R-:W-:-:S04]  /*51b0*/  FADD.FTZ R168, R206, -R168 ;  /* 0x800000a8cea87221 */ /* 0x000fc80000010000 */
[----:B------:R-:W-:Y:S01]  /*51c0*/  FMUL.FTZ R169, R218, R168 ;  /* 0x000000a8daa97220 */ /* 0x000fe20000410000 */
[----:B------:R-:W-:-:S05]  /*51d0*/  @P4 PRMT R168, RZ, 0x5410, R150 ;  /* 0x00005410ffa84816 */ /* 0x000fca0000000096 */
[----:B------:R-:W-:Y:S02]  /*51e0*/  @P4 FADD.FTZ R169, R169, R168 ;  /* 0x000000a8a9a94221 */ /* 0x000fe40000010000 */
.L_x_1248:
[----:B------:R-:W-:Y:S05]  /*51f0*/  BSYNC B0 ;  /* 0x0000000000007941 */ /* 0x000fea0003800000 */
.L_x_1246:
        /* <DEDUP_REMOVED lines=16> */
.L_x_1250:
[----:B------:R-:W-:Y:S05]  /*5300*/  BSYNC B0 ;  /* 0x0000000000007941 */ /* 0x000fea0003800000 */
.L_x_1249:
[----:B------:R-:W-:Y:S01]  /*5310*/  BSSY B0, `(.L_x_1251) ;  /* 0x000000d000007945 */ /* 0x000fe20003800000 */
[----:B------:R-:W-:Y:S05]  /*5320*/  @P2 BRA `(.L_x_1252) ;  /* 0x0000004000002947 */ /* 0x000fea0003800000 */
[----:B------:R-:W-:Y:S01]  /*5330*/  IMAD.MOV.U32 R169, RZ, RZ, RZ ;  /* 0x000000ffffa97224 */ /* 0x000fe200078e00ff */
[----:B------:R-:W-:Y:S05]  /*5340*/  @!P4 BRA `(.L_x_1253) ;  /* 0x000000900000c947 */ /* 0x000fea0003800000 */
[----:B------:R-:W-:Y:S01]  /*5350*/  PRMT R169, RZ, 0x7610, R150 ;  /* 0x00007610ffa97816 */ /* 0x000fe20000000096 */
[----:B------:R-:W-:Y:S05]  /*5360*/  BRA `(.L_x_1253) ;  /* 0x0000007000007947 */ /* 0x000fea0003800000 */
.L_x_1252:
[----:B------:R-:W-:-:S04]  /*5370*/  ISETP.NE.AND P5, PT, R226, RZ, PT ;  /* 0x000000ffe200720c */ /* 0x000fc80003fa5270 */
[----:B------:R-:W-:-:S05]  /*5380*/  FSEL R168, R171, RZ, !P5 ;  /* 0x000000ffaba87208 */ /* 0x000fca0006800000 */
[----:B------:R-:W-:-:S04]  /*5390*/  FFMA.FTZ R168, R23, R224, R168 ;  /* 0x000000e017a87223 */ /* 0x000fc800000100a8 */
[----:B------:R-:W-:-:S04]  /*53a0*/  FADD.FTZ R168, R207, -R168 ;  /* 0x800000a8cfa87221 */ /* 0x000fc80000010000 */
[----:B------:R-:W-:Y:S01]  /*53b0*/  FMUL.FTZ R169, R218, R168 ;  /* 0x000000a8daa97220 */ /* 0x000fe20000410000 */
[----:B------:R-:W-:-:S05]  /*53c0*/  @P4 PRMT R168, RZ, 0x7610, R150 ;  /* 0x00007610ffa84816 */ /* 0x000fca0000000096 */
[----:B------:R-:W-:Y:S02]  /*53d0*/  @P4 FADD.FTZ R169, R169, R168 ;  /* 0x000000a8a9a94221 */ /* 0x000fe40000010000 */
.L_x_1253:
[----:B------:R-:W-:Y:S05]  /*53e0*/  BSYNC B0 ;  /* 0x0000000000007941 */ /* 0x000fea0003800000 */
.L_x_1251:
        /* <DEDUP_REMOVED lines=16> */
.L_x_1255:
[----:B------:R-:W-:Y:S05]  /*54f0*/  BSYNC B0 ;  /* 0x0000000000007941 */ /* 0x000fea0003800000 */
.L_x_1254:
[----:B------:R-:W-:Y:S01]  /*5500*/  BSSY B0, `(.L_x_1256) ;  /* 0x000000d000007945 */ /* 0x000fe20003800000 */
[----:B------:R-:W-:Y:S05]  /*5510*/  @P2 BRA `(.L_x_1257) ;  /* 0x0000004000002947 */ /* 0x000fea0003800000 */
[----:B------:R-:W-:Y:S01]  /*5520*/  IMAD.MOV.U32 R169, RZ, RZ, RZ ;  /* 0x000000ffffa97224 */ /* 0x000fe200078e00ff */
[----:B------:R-:W-:Y:S05]  /*5530*/  @!P4 BRA `(.L_x_1258) ;  /* 0x000000900000c947 */ /* 0x000fea0003800000 */
[----:B------:R-:W-:Y:S01]  /*5540*/  PRMT R169, RZ, 0x5410, R151 ;  /* 0x00005410ffa97816 */ /* 0x000fe20000000097 */
[----:B------:R-:W-:Y:S05]  /*5550*/  BRA `(.L_x_1258) ;  /* 0x0000007000007947 */ /* 0x000fea0003800000 */
.L_x_1257:
[----:B------:R-:W-:-:S04]  /*5560*/  ISETP.NE.AND P5, PT, R226, RZ, PT ;  /* 0x000000ffe200720c */ /* 0x000fc80003fa5270 */
[----:B------:R-:W-:-:S05]  /*5570*/  FSEL R168, R171, RZ, !P5 ;  /* 0x000000ffaba87208 */ /* 0x000fca0006800000 */
[----:B------:R-:W-:-:S04]  /*5580*/  FFMA.FTZ R168, R24, R224, R168 ;  /* 0x000000e018a87223 */ /* 0x000fc800000100a8 */
[----:B------:R-:W-:-:S04]  /*5590*/  FADD.FTZ R168, R208, -R168 ;  /* 0x800000a8d0a87221 */ /* 0x000fc80000010000 */
[----:B------:R-:W-:Y:S01]  /*55a0*/  FMUL.FTZ R169, R218, R168 ;  /* 0x000000a8daa97220 */ /* 0x000fe20000410000 */
[----:B------:R-:W-:-:S05]  /*55b0*/  @P4 PRMT R168, RZ, 0x5410, R151 ;  /* 0x00005410ffa84816 */ /* 0x000fca0000000097 */
[----:B------:R-:W-:Y:S02]  /*55c0*/  @P4 FADD.FTZ R169, R169, R168 ;  /* 0x000000a8a9a94221 */ /* 0x000fe40000010000 */
.L_x_1258:
[----:B------:R-:W-:Y:S05]  /*55d0*/  BSYNC B0 ;  /* 0x0000000000007941 */ /* 0x000fea0003800000 */
.L_x_1256:
        /* <DEDUP_REMOVED lines=16> */
.L_x_1260:
[----:B------:R-:W-:Y:S05]  /*56e0*/  BSYNC B0 ;  /* 0x0000000000007941 */ /* 0x000fea0003800000 */
.L_x_1259:
[----:B------:R-:W-:Y:S01]  /*56f0*/  BSSY B0, `(.L_x_1261) ;  /* 0x000000d000007945 */ /* 0x000fe20003800000 */
[----:B------:R-:W-:Y:S05]  /*5700*/  @P2 BRA `(.L_x_1262) ;  /* 0x0000004000002947 */ /* 0x000fea0003800000 */
[----:B------:R-:W-:Y:S01]  /*5710*/  IMAD.MOV.U32 R169, RZ, RZ, RZ ;  /* 0x000000ffffa97224 */ /* 0x000fe200078e00ff */
[----:B------:R-:W-:Y:S05]  /*5720*/  @!P4 BRA `(.L_x_1263) ;  /* 0x000000900000c947 */ /* 0x000fea0003800000 */
[----:B------:R-:W-:Y:S01]  /*5730*/  PRMT R169, RZ, 0x7610, R151 ;  /* 0x00007610ffa97816 */ /* 0x000fe20000000097 */
[----:B------:R-:W-:Y:S05]  /*5740*/  BRA `(.L_x_1263) ;  /* 0x0000007000007947 */ /* 0x000fea0003800000 */
.L_x_1262:
[----:B------:R-:W-:-:S04]  /*5750*/  ISETP.NE.AND P5, PT, R226, RZ, PT ;  /* 0x000000ffe200720c */ /* 0x000fc80003fa5270 */
[----:B------:R-:W-:-:S05]  /*5760*/  FSEL R168, R171, RZ, !P5 ;  /* 0x000000ffaba87208 */ /* 0x000fca0006800000 */
[----:B------:R-:W-:-:S04]  /*5770*/  FFMA.FTZ R168, R25, R224, R168 ;  /* 0x000000e019a87223 */ /* 0x000fc800000100a8 */
[----:B------:R-:W-:-:S04]  /*5780*/  FADD.FTZ R168, R209, -R168 ;  /* 0x800000a8d1a87221 */ /* 0x000fc80000010000 */
[----:B------:R-:W-:Y:S01]  /*5790*/  FMUL.FTZ R169, R218, R168 ;  /* 0x000000a8daa97220 */ /* 0x000fe20000410000 */
[----:B------:R-:W-:-:S05]  /*57a0*/  @P4 PRMT R168, RZ, 0x7610, R151 ;  /* 0x00007610ffa84816 */ /* 0x000fca0000000097 */
[----:B------:R-:W-:Y:S02]  /*57b0*/  @P4 FADD.FTZ R169, R169, R168 ;  /* 0x000000a8a9a94221 */ /* 0x000fe40000010000 */
.L_x_1263:
[----:B------:R-:W-:Y:S05]  /*57c0*/  BSYNC B0 ;  /* 0x0000000000007941 */ /* 0x000fea0003800000 */
.L_x_1261:
        /* <DEDUP_REMOVED lines=16> */
.L_x_1265:
[----:B------:R-:W-:Y:S05]  /*58d0*/  BSYNC B0 ;  /* 0x0000000000007941 */ /* 0x000fea0003800000 */
.L_x_1264:
[----:B------:R-:W-:Y:S01]  /*58e0*/  @P0 IMAD.MOV.U32 R169, RZ, RZ, 0x10 ;  /* 0x00000010ffa90424 */ /* 0x000fe200078e00ff */
[----:B------:R-:W-:Y:S01]  /*58f0*/  @P3 MOV R195, 0x10 ;  /* 0x0000001000c33802 */ /* 0x000fe20000000f00 */
[----:B------:R-:W-:Y:S01]  /*5900*/  BSSY B0, `(.L_x_1266) ;  /* 0x000000a000007945 */ /* 0x000fe20003800000 */
[----:B------:R-:W-:Y:S01]  /*5910*/  IADD3 R170, R170, 0x180, RZ ;  /* 0x00000180aaaa7810 */ /* 0x000fe20007ffe0ff */
[----:B------:R-:W-:-:S05]  /*5920*/  @P0 IMAD.WIDE.U32 R168, R220, R169, c[0x0][0x258] ;  /* 0x00009600dca80625 */ /* 0x000fca00078e00a9 */
[----:B------:R0:W-:Y:S02]  /*5930*/  @P0 STG.E.128 [R168.64], R160 ;  /* 0x000000a0a8000986 */ /* 0x0001e4000c101d04 */
[----:B0-----:R-:W-:-:S05]  /*5940*/  @P3 IMAD.WIDE.U32 R168, R196, R195, c[0x0][0x248] ;  /* 0x00009200c4a83625 */ /* 0x001fca00078e00c3 */
[----:B------:R0:W-:Y:S01]  /*5950*/  @P3 STG.E.128 [R168.64], R164 ;  /* 0x000000a4a8003986 */ /* 0x0001e2000c101d04 */
[----:B------:R-:W-:Y:S05]  /*5960*/  @!P3 BRA `(.L_x_1267) ;  /* 0x000000300000b947 */ /* 0x000fea0003800000 */
[----:B-----5:R-:W-:-:S10]  /*5970*/  HFMA2.MMA R157, -RZ, RZ, 0, 9.5367431640625e-07 ;  /* 0x00000010ff9d7435 */ /* 0x020fd400000001ff */
[----:B------:R-:W-:-:S06]  /*5980*/  IMAD.WIDE.U32 R156, R170, R157, c[0x0][0x170] ;  /* 0x00005c00aa9c7625 */ /* 0x000fcc00078e009d */
[----:B------:R-:W5:Y:S02]  /*5990*/  LDG.E.128 R156, [R156.64] ;  /* 0x000000049c9c7981 */ /* 0x000f64000c1e1d00 */
.L_x_1267:
[----:B------:R-:W-:Y:S05]  /*59a0*/  BSYNC B0 ;  /* 0x0000000000007941 */ /* 0x000fea0003800000 */
.L_x_1266:
[----:B------:R-:W-:Y:S01]  /*59b0*/  BSSY B0, `(.L_x_1268) ;  /* 0x000000d000007945 */ /* 0x000fe20003800000 */
[----:B------:R-:W-:Y:S05]  /*59c0*/  @P2 BRA `(.L_x_1269) ;  /* 0x0000004000002947 */ /* 0x000fea0003800000 */
[----:B0-----:R-:W-:Y:S01]  /*59d0*/  IMAD.MOV.U32 R169, RZ, RZ, RZ ;  /* 0x000000ffffa97224 */ /* 0x001fe200078e00ff */
[----:B------:R-:W-:Y:S05]  /*59e0*/  @!P4 BRA `(.L_x_1270) ;  /* 0x000000900000c947 */ /* 0x000fea0003800000 */
[----:B------:R-:W-:Y:S01]  /*59f0*/  PRMT R169, RZ, 0x5410, R152 ;  /* 0x00005410ffa97816 */ /* 0x000fe20000000098 */
[----:B------:R-:W-:Y:S05]  /*5a00*/  BRA `(.L_x_1270) ;  /* 0x0000007000007947 */ /* 0x000fea0003800000 */
.L_x_1269:
[----:B------:R-:W-:Y:S02]  /*5a10*/  ISETP.NE.AND P5, PT, R226, RZ, PT ;  /* 0x000000ffe200720c */ /* 0x000fe40003fa5270 */
[----:B0-----:R-:W-:Y:S02]  /*5a20*/  @P4 PRMT R168, RZ, 0x5410, R152 ;  /* 0x00005410ffa84816 */ /* 0x001fe40000000098 */
[----:B------:R-:W-:-:S05]  /*5a30*/  FSEL R169, R171, RZ, !P5 ;  /* 0x000000ffaba97208 */ /* 0x000fca0006800000 */
[----:B------:R-:W-:-:S04]  /*5a40*/  FFMA.FTZ R169, R26, R224, R169 ;  /* 0x000000e01aa97223 */ /* 0x000fc800000100a9 */
[----:B------:R-:W-:-:S04]  /*5a50*/  FADD.FTZ R169, R210, -R169 ;  /* 0x800000a9d2a97221 */ /* 0x000fc80000010000 */
[----:B------:R-:W-:-:S04]  /*5a60*/  FMUL.FTZ R169, R218, R169 ;  /* 0x000000a9daa97220 */ /* 0x000fc80000410000 */
[----:B------:R-:W-:Y:S02]  /*5a70*/  @P4 FADD.FTZ R169, R169, R168 ;  /* 0x000000a8a9a94221 */ /* 0x000fe40000010000 */
.L_x_1270:
[----:B------:R-:W-:Y:S05]  /*5a80*/  BSYNC B0 ;  /* 0x0000000000007941 */ /* 0x000fea0003800000 */
.L_x_1268:
[----:B------:R-:W-:Y:S01]  /*5a90*/  @P0 F2FP.BF16.PACK_AB R168, RZ, R169 ;  /* 0x000000a9ffa8023e */ /* 0x000fe200000010ff */
[----:B------:R-:W-:Y:S03]  /*5aa0*/  BSSY B0, `(.L_x_1271) ;  /* 0x000000e000007945 */ /* 0x000fe60003800000 */
[----:B------:R-:W-:Y:S01]  /*5ab0*/  @P0 PRMT R160, R168, 0x7610, R160 ;  /* 0x00007610a8a00816 */ /* 0x000fe200000000a0 */
[----:B------:R-:W-:Y:S05]  /*5ac0*/  @!P3 BRA `(.L_x_1272) ;  /* 0x000000b00000b947 */ /* 0x000fea0003800000 */
[----:B------:R-:W-:Y:S01]  /*5ad0*/  LOP3.LUT P5, RZ, R225, 0xff, RZ, 0xc0, !PT ;  /* 0x000000ffe1ff7812 */ /* 0x000fe200078ac0ff */
[----:B------:R-:W-:-:S04]  /*5ae0*/  FMUL.FTZ R169, R169, c[0x0][0x1ec] ;  /* 0x00007b00a9a97a20 */ /* 0x000fc80000410000 */
[----:B------:R-:W-:Y:S02]  /*5af0*/  FMUL.FTZ R194, R169, c[0x0][0x1e8] ;  /* 0x00007a00a9c27a20 */ /* 0x000fe40000410000 */
[----:B------:R-:W-:-:S06]  /*5b00*/  CS2R R168, SRZ ;  /* 0x0000000000a87805 */ /* 0x000fcc000001ff00 */
[----:B-----5:R-:W-:-:S05]  /*5b10*/  @P5 PRMT R195, RZ, 0x5410, R156 ;  /* 0x00005410ffc35816 */ /* 0x020fca000000009c */
[----:B------:R-:W-:-:S04]  /*5b20*/  @P5 FMUL.FTZ R169, R195, R194 ;  /* 0x000000c2c3a95220 */ /* 0x000fc80000410000 */
[----:B------:R-:W-:Y:S01]  /*5b30*/  FADD.FTZ R100, R100, R169 ;  /* 0x000000a964647221 */ /* 0x000fe20000010000 */
[----:B------:R-:W-:-:S05]  /*5b40*/  @P5 PRMT R169, RZ, 0x5410, R40 ;  /* 0x00005410ffa95816 */ /* 0x000fca0000000028 */
[----:B------:R-:W-:-:S05]  /*5b50*/  @P5 FMUL.FTZ R168, R194, R169 ;  /* 0x000000a9c2a85220 */ /* 0x000fca0000410000 */
[----:B------:R-:W-:-:S04]  /*5b60*/  F2FP.BF16.PACK_AB R168, RZ, R168 ;  /* 0x000000a8ffa8723e */ /* 0x000fc800000010ff */
[----:B------:R-:W-:Y:S02]  /*5b70*/  PRMT R164, R168, 0x7610, R164 ;  /* 0x00007610a8a47816 */ /* 0x000fe400000000a4 */
.L_x_1272:
[----:B------:R-:W-:Y:S05]  /*5b80*/  BSYNC B0 ;  /* 0x0000000000007941 */ /* 0x000fea0003800000 */
.L_x_1271:
[----:B------:R-:W-:Y:S01]  /*5b90*/  BSSY B0, `(.L_x_1273) ;  /* 0x000000d000007945 */ /* 0x000fe20003800000 */
[----:B------:R-:W-:Y:S05]  /*5ba0*/  @P2 BRA `(.L_x_1274) ;  /* 0x0000004000002947 */ /* 0x000fea0003800000 */
[----:B------:R-:W-:Y:S01]  /*5bb0*/  MOV R169, RZ ;  /* 0x000000ff00a97202 */ /* 0x000fe20000000f00 */
[----:B------:R-:W-:Y:S05]  /*5bc0*/  @!P4 BRA `(.L_x_1275) ;  /* 0x000000900000c947 */ /* 0x000fea0003800000 */
[----:B------:R-:W-:Y:S01]  /*5bd0*/  PRMT R169, RZ, 0x7610, R152 ;  /* 0x00007610ffa97816 */ /* 0x000fe20000000098 */
[----:B------:R-:W-:Y:S05]  /*5be0*/  BRA `(.L_x_1275) ;  /* 0x0000007000007947 */ /* 0x000fea0003800000 */
.L_x_1274:
[----:B------:R-:W-:-:S04]  /*5bf0*/  ISETP.NE.AND P5, PT, R226, RZ, PT ;  /* 0x000000ffe200720c */ /* 0x000fc80003fa5270 */
[----:B------:R-:W-:-:S05]  /*5c00*/  FSEL R168, R171, RZ, !P5 ;  /* 0x000000ffaba87208 */ /* 0x000fca0006800000 */
[----:B------:R-:W-:-:S04]  /*5c10*/  FFMA.FTZ R168, R27, R224, R168 ;  /* 0x000000e01ba87223 */ /* 0x000fc800000100a8 */
[----:B------:R-:W-:Y:S01]  /*5c20*/  FADD.FTZ R169, R211, -R168 ;  /* 0x800000a8d3a97221 */ /* 0x000fe20000010000 */
[----:B------:R-:W-:-:S03]  /*5c30*/  @P4 PRMT R168, RZ, 0x7610, R152 ;  /* 0x00007610ffa84816 */ /* 0x000fc60000000098 */
[----:B------:R-:W-:-:S04]  /*5c40*/  FMUL.FTZ R169, R218, R169 ;  /* 0x000000a9daa97220 */ /* 0x000fc80000410000 */
[----:B------:R-:W-:Y:S02]  /*5c50*/  @P4 FADD.FTZ R169, R169, R168 ;  /* 0x000000a8a9a94221 */ /* 0x000fe40000010000 */
.L_x_1275:
[----:B------:R-:W-:Y:S05]  /*5c60*/  BSYNC B0 ;  /* 0x0000000000007941 */ /* 0x000fea0003800000 */
.L_x_1273:
        /* <DEDUP_REMOVED lines=11> */
[----:B------:R-:W-:Y:S02]  /*5d20*/  FADD.FTZ R101, R101, R168 ;  /* 0x000000a865657221 */ /* 0x000fe40000010000 */
[----:B------:R-:W-:Y:S02]  /*5d30*/  IMAD.MOV.U32 R168, RZ, RZ, RZ ;  /* 0x000000ffffa87224 */ /* 0x000fe400078e00ff */
[----:B------:R-:W-:-:S05]  /*5d40*/  @P5 FMUL.FTZ R168, R194, R169 ;  /* 0x000000a9c2a85220 */ /* 0x000fca0000410000 */
[----:B------:R-:W-:-:S04]  /*5d50*/  F2FP.BF16.PACK_AB R168, RZ, R168 ;  /* 0x000000a8ffa8723e */ /* 0x000fc800000010ff */
[----:B------:R-:W-:Y:S02]  /*5d60*/  PRMT R164, R164, 0x5410, R168 ;  /* 0x00005410a4a47816 */ /* 0x000fe400000000a8 */
.L_x_1277:
[----:B------:R-:W-:Y:S05]  /*5d70*/  BSYNC B0 ;  /* 0x0000000000007941 */ /* 0x000fea0003800000 */
.L_x_1276:
[----:B------:R-:W-:Y:S01]  /*5d80*/  BSSY B0, `(.L_x_1278) ;  /* 0x000000d000007945 */ /* 0x000fe20003800000 */
[----:B------:R-:W-:Y:S05]  /*5d90*/  @P2 BRA `(.L_x_1279) ;  /* 0x0000004000002947 */ /* 0x000fea0003800000 */
[----:B------:R-:W-:Y:S01]  /*5da0*/  MOV R169, RZ ;  /* 0x000000ff00a97202 */ /* 0x000fe20000000f00 */
[----:B------:R-:W-:Y:S05]  /*5db0*/  @!P4 BRA `(.L_x_1280) ;  /* 0x000000900000c947 */ /* 0x000fea0003800000 */
[----:B------:R-:W-:Y:S01]  /*5dc0*/  PRMT R169, RZ, 0x5410, R153 ;  /* 0x00005410ffa97816 */ /* 0x000fe20000000099 */
[----:B------:R-:W-:Y:S05]  /*5dd0*/  BRA `(.L_x_1280) ;  /* 0x0000007000007947 */ /* 0x000fea0003800000 */
.L_x_1279:
[----:B------:R-:W-:Y:S02]  /*5de0*/  ISETP.NE.AND P5, PT, R226, RZ, PT ;  /* 0x000000ffe200720c */ /* 0x000fe40003fa5270 */
[----:B------:R-:W-:Y:S02]  /*5df0*/  @P4 PRMT R168, RZ, 0x5410, R153 ;  /* 0x00005410ffa84816 */ /* 0x000fe40000000099 */
[----:B------:R-:W-:-:S05]  /*5e00*/  FSEL R169, R171, RZ, !P5 ;  /* 0x000000ffaba97208 */ /* 0x000fca0006800000 */
[----:B------:R-:W-:-:S04]  /*5e10*/  FFMA.FTZ R169, R172, R224, R169 ;  /* 0x000000e0aca97223 */ /* 0x000fc800000100a9 */
[----:B------:R-:W-:-:S04]  /*5e20*/  FADD.FTZ R169, R212, -R169 ;  /* 0x800000a9d4a97221 */ /* 0x000fc80000010000 */
[----:B------:R-:W-:-:S04]  /*5e30*/  FMUL.FTZ R169, R218, R169 ;  /* 0x000000a9daa97220 */ /* 0x000fc80000410000 */
[----:B------:R-:W-:Y:S02]  /*5e40*/  @P4 FADD.FTZ R169, R169, R168 ;  /* 0x000000a8a9a94221 */ /* 0x000fe40000010000 */
.L_x_1280:
[----:B------:R-:W-:Y:S05]  /*5e50*/  BSYNC B0 ;  /* 0x0000000000007941 */ /* 0x000fea0003800000 */
.L_x_1278:
        /* <DEDUP_REMOVED lines=15> */
.L_x_1282:
[----:B------:R-:W-:Y:S05]  /*5f50*/  BSYNC B0 ;  /* 0x0000000000007941 */ /* 0x000fea0003800000 */
.L_x_1281:
[----:B------:R-:W-:Y:S01]  /*5f60*/  BSSY B0, `(.L_x_1283) ;  /* 0x000000d000007945 */ /* 0x000fe20003800000 */
[----:B------:R-:W-:Y:S05]  /*5f70*/  @P2 BRA `(.L_x_1284) ;  /* 0x0000004000002947 */ /* 0x000fea0003800000 */
[----:B------:R-:W-:Y:S01]  /*5f80*/  HFMA2.MMA R169, -RZ, RZ, 0, 0 ;  /* 0x00000000ffa97435 */ /* 0x000fe200000001ff */
[----:B------:R-:W-:Y:S05]  /*5f90*/  @!P4 BRA `(.L_x_1285) ;  /* 0x000000900000c947 */ /* 0x000fea0003800000 */
[----:B------:R-:W-:Y:S01]  /*5fa0*/  PRMT R169, RZ, 0x7610, R153 ;  /* 0x00007610ffa97816 */ /* 0x000fe20000000099 */
[----:B------:R-:W-:Y:S05]  /*5fb0*/  BRA `(.L_x_1285) ;  /* 0x0000007000007947 */ /* 0x000fea0003800000 */
.L_x_1284:
[----:B------:R-:W-:-:S04]  /*5fc0*/  ISETP.NE.AND P5, PT, R226, RZ, PT ;  /* 0x000000ffe200720c */ /* 0x000fc80003fa5270 */
[----:B------:R-:W-:-:S05]  /*5fd0*/  FSEL R168, R171, RZ, !P5 ;  /* 0x000000ffaba87208 */ /* 0x000fca0006800000 */
[----:B------:R-:W-:-:S04]  /*5fe0*/  FFMA.FTZ R168, R173, R224, R168 ;  /* 0x000000e0ada87223 */ /* 0x000fc800000100a8 */
[----:B------:R-:W-:Y:S01]  /*5ff0*/  FADD.FTZ R169, R213, -R168 ;  /* 0x800000a8d5a97221 */ /* 0x000fe20000010000 */
[----:B------:R-:W-:-:S03]  /*6000*/  @P4 PRMT R168, RZ, 0x7610, R153 ;  /* 0x00007610ffa84816 */ /* 0x000fc60000000099 */
[----:B------:R-:W-:-:S04]  /*6010*/  FMUL.FTZ R169, R218, R169 ;  /* 0x000000a9daa97220 */ /* 0x000fc80000410000 */
[----:B------:R-:W-:Y:S02]  /*6020*/  @P4 FADD.FTZ R169, R169, R168 ;  /* 0x000000a8a9a94221 */ /* 0x000fe40000010000 */
.L_x_1285:
[----:B------:R-:W-:Y:S05]  /*6030*/  BSYNC B0 ;  /* 0x0000000000007941 */ /* 0x000fea0003800000 */
.L_x_1283:
[----:B------:R-:W-:Y:S01]  /*6040*/  @P0 F2FP.BF16.PACK_AB R168, RZ, R169 ;  /* 0x000000a9ffa8023e */ /* 0x000fe200000010ff */
[----:B------:R-:W-:Y:S03]  /*6050*/  BSSY B0, `(.L_x_1286) ;  /* 0x000000f000007945 */ /* 0x000fe60003800000 */
[----:B------:R-:W-:Y:S01]  /*6060*/  @P0 PRMT R161, R161, 0x5410, R168 ;  /* 0x00005410a1a10816 */ /* 0x000fe200000000a8 */
[----:B------:R-:W-:Y:S05]  /*6070*/  @!P3 BRA `(.L_x_1287) ;  /* 0x000000c00000b947 */ /* 0x000fea0003800000 */
[----:B------:R-:W-:Y:S01]  /*6080*/  LOP3.LUT P5, RZ, R192, 0xff000000, RZ, 0xc0, !PT ;  /* 0xff000000c0ff7812 */ /* 0x000fe200078ac0ff */
[----:B------:R-:W-:Y:S02]  /*6090*/  FMUL.FTZ R169, R169, c[0x0][0x1ec] ;  /* 0x00007b00a9a97a20 */ /* 0x000fe40000410000 */
[----:B------:R-:W-:Y:S02]  /*60a0*/  IMAD.MOV.U32 R168, RZ, RZ, RZ ;  /* 0x000000ffffa87224 */ /* 0x000fe400078e00ff */
        /* <DEDUP_REMOVED lines=9> */
.L_x_1287:
[----:B------:R-:W-:Y:S05]  /*6140*/  BSYNC B0 ;  /* 0x0000000000007941 */ /* 0x000fea0003800000 */
.L_x_1286:
[----:B------:R-:W-:Y:S01]  /*6150*/  BSSY B0, `(.L_x_1288) ;  /* 0x000000d000007945 */ /* 0x000fe20003800000 */
[----:B------:R-:W-:Y:S05]  /*6160*/  @P2 BRA `(.L_x_1289) ;  /* 0x0000004000002947 */ /* 0x000fea0003800000 */
[----:B------:R-:W-:Y:S01]  /*6170*/  HFMA2.MMA R169, -RZ, RZ, 0, 0 ;  /* 0x00000000ffa97435 */ /* 0x000fe200000001ff */
[----:B------:R-:W-:Y:S05]  /*6180*/  @!P4 BRA `(.L_x_1290) ;  /* 0x000000900000c947 */ /* 0x000fea0003800000 */
[----:B------:R-:W-:Y:S01]  /*6190*/  PRMT R169, RZ, 0x5410, R154 ;  /* 0x00005410ffa97816 */ /* 0x000fe2000000009a */
[----:B------:R-:W-:Y:S05]  /*61a0*/  BRA `(.L_x_1290) ;  /* 0x0000007000007947 */ /* 0x000fea0003800000 */
.L_x_1289:
[----:B------:R-:W-:Y:S02]  /*61b0*/  ISETP.NE.AND P5, PT, R226, RZ, PT ;  /* 0x000000ffe200720c */ /* 0x000fe40003fa5270 */
[----:B------:R-:W-:Y:S02]  /*61c0*/  @P4 PRMT R168, RZ, 0x5410, R154 ;  /* 0x00005410ffa84816 */ /* 0x000fe4000000009a */
[----:B------:R-:W-:-:S05]  /*61d0*/  FSEL R169, R171, RZ, !P5 ;  /* 0x000000ffaba97208 */ /* 0x000fca0006800000 */
[----:B------:R-:W-:-:S04]  /*61e0*/  FFMA.FTZ R169, R174, R224, R169 ;  /* 0x000000e0aea97223 */ /* 0x000fc800000100a9 */
[----:B------:R-:W-:-:S04]  /*61f0*/  FADD.FTZ R169, R214, -R169 ;  /* 0x800000a9d6a97221 */ /* 0x000fc80000010000 */
[----:B------:R-:W-:-:S04]  /*6200*/  FMUL.FTZ R169, R218, R169 ;  /* 0x000000a9daa97220 */ /* 0x000fc80000410000 */
[----:B------:R-:W-:Y:S02]  /*6210*/  @P4 FADD.FTZ R169, R169, R168 ;  /* 0x000000a8a9a94221 */ /* 0x000fe40000010000 */
.L_x_1290:
[----:B------:R-:W-:Y:S05]  /*6220*/  BSYNC B0 ;  /* 0x0000000000007941 */ /* 0x000fea0003800000 */
.L_x_1288:
        /* <DEDUP_REMOVED lines=15> */
.L_x_1292:
[----:B------:R-:W-:Y:S05]  /*6320*/  BSYNC B0 ;  /* 0x0000000000007941 */ /* 0x000fea0003800000 */
.L_x_1291:
[----:B------:R-:W-:Y:S01]  /*6330*/  BSSY B0, `(.L_x_1293) ;  /* 0x000000d000007945 */ /* 0x000fe20003800000 */
[----:B------:R-:W-:Y:S05]  /*6340*/  @P2 BRA `(.L_x_1294) ;  /* 0x0000004000002947 */ /* 0x000fea0003800000 */
[----:B------:R-:W-:Y:S01]  /*6350*/  IMAD.MOV.U32 R169, RZ, RZ, RZ ;  /* 0x000000ffffa97224 */ /* 0x000fe200078e00ff */
[----:B------:R-:W-:Y:S05]  /*6360*/  @!P4 BRA `(.L_x_1295) ;  /* 0x000000900000c947 */ /* 0x000fea0003800000 */
[----:B------:R-:W-:Y:S01]  /*6370*/  PRMT R169, RZ, 0x7610, R154 ;  /* 0x00007610ffa97816 */ /* 0x000fe2000000009a */
[----:B------:R-:W-:Y:S05]  /*6380*/  BRA `(.L_x_1295) ;  /* 0x0000007000007947 */ /* 0x000fea0003800000 */
.L_x_1294:
[----:B------:R-:W-:-:S04]  /*6390*/  ISETP.NE.AND P5, PT, R226, RZ, PT ;  /* 0x000000ffe200720c */ /* 0x000fc80003fa5270 */
[----:B------:R-:W-:-:S05]  /*63a0*/  FSEL R168, R171, RZ, !P5 ;  /* 0x000000ffaba87208 */ /* 0x000fca0006800000 */
[----:B------:R-:W-:-:S04]  /*63b0*/  FFMA.FTZ R168, R175, R224, R168 ;  /* 0x000000e0afa87223 */ /* 0x000fc800000100a8 */
[----:B------:R-:W-:Y:S01]  /*63c0*/  FADD.FTZ R169, R215, -R168 ;  /* 0x800000a8d7a97221 */ /* 0x000fe20000010000 */
[----:B------:R-:W-:-:S03]  /*63d0*/  @P4 PRMT R168, RZ, 0x7610, R154 ;  /* 0x00007610ffa84816 */ /* 0x000fc6000000009a */
[----:B------:R-:W-:-:S04]  /*63e0*/  FMUL.FTZ R169, R218, R169 ;  /* 0x000000a9daa97220 */ /* 0x000fc80000410000 */
[----:B------:R-:W-:Y:S02]  /*63f0*/  @P4 FADD.FTZ R169, R169, R168 ;  /* 0x000000a8a9a94221 */ /* 0x000fe40000010000 */
.L_x_1295:
[----:B------:R-:W-:Y:S05]  /*6400*/  BSYNC B0 ;  /* 0x0000000000007941 */ /* 0x000fea0003800000 */
.L_x_1293:
        /* <DEDUP_REMOVED lines=16> */
.L_x_1297:
[----:B------:R-:W-:Y:S05]  /*6510*/  BSYNC B0 ;  /* 0x0000000000007941 */ /* 0x000fea0003800000 */
.L_x_1296:
[----:B------:R-:W-:Y:S01]  /*6520*/  BSSY B0, `(.L_x_1298) ;  /* 0x000000d000007945 */ /* 0x000fe20003800000 */
[----:B------:R-:W-:Y:S05]  /*6530*/  @P2 BRA `(.L_x_1299) ;  /* 0x0000004000002947 */ /* 0x000fea0003800000 */
[----:B------:R-:W-:Y:S01]  /*6540*/  IMAD.MOV.U32 R169, RZ, RZ, RZ ;  /* 0x000000ffffa97224 */ /* 0x000fe200078e00ff */
[----:B------:R-:W-:Y:S05]  /*6550*/  @!P4 BRA `(.L_x_1300) ;  /* 0x000000900000c947 */ /* 0x000fea0003800000 */
[----:B------:R-:W-:Y:S01]  /*6560*/  PRMT R169, RZ, 0x5410, R155 ;  /* 0x00005410ffa97816 */ /* 0x000fe2000000009b */
[----:B------:R-:W-:Y:S05]  /*6570*/  BRA `(.L_x_1300) ;  /* 0x0000007000007947 */ /* 0x000fea0003800000 */
.L_x_1299:
[----:B------:R-:W-:Y:S02]  /*6580*/  ISETP.NE.AND P5, PT, R226, RZ, PT ;  /* 0x000000ffe200720c */ /* 0x000fe40003fa5270 */
[----:B------:R-:W-:Y:S02]  /*6590*/  @P4 PRMT R168, RZ, 0x5410, R155 ;  /* 0x00005410ffa84816 */ /* 0x000fe4000000009b */
[----:B------:R-:W-:-:S05]  /*65a0*/  FSEL R169, R171, RZ, !P5 ;  /* 0x000000ffaba97208 */ /* 0x000fca0006800000 */
[----:B------:R-:W-:-:S04]  /*65b0*/  FFMA.FTZ R169, R176, R224, R169 ;  /* 0x000000e0b0a97223 */ /* 0x000fc800000100a9 */
[----:B------:R-:W-:-:S04]  /*65c0*/  FADD.FTZ R169, R216, -R169 ;  /* 0x800000a9d8a97221 */ /* 0x000fc80000010000 */
[----:B------:R-:W-:-:S04]  /*65d0*/  FMUL.FTZ R169, R218, R169 ;  /* 0x000000a9daa97220 */ /* 0x000fc80000410000 */
[----:B------:R-:W-:Y:S02]  /*65e0*/  @P4 FADD.FTZ R169, R169, R168 ;  /* 0x000000a8a9a94221 */ /* 0x000fe40000010000 */
.L_x_1300:
[----:B------:R-:W-:Y:S05]  /*65f0*/  BSYNC B0 ;  /* 0x0000000000007941 */ /* 0x000fea0003800000 */
.L_x_1298:
        /* <DEDUP_REMOVED lines=15> */
.L_x_1302:
[----:B------:R-:W-:Y:S05]  /*66f0*/  BSYNC B0 ;  /* 0x0000000000007941 */ /* 0x000fea0003800000 */
.L_x_1301:
[----:B------:R-:W-:Y:S01]  /*6700*/  BSSY B0, `(.L_x_1303) ;  /* 0x000000d000007945 */ /* 0x000fe20003800000 */
[----:B------:R-:W-:Y:S05]  /*6710*/  @P2 BRA `(.L_x_1304) ;  /* 0x0000004000002947 */ /* 0x000fea0003800000 */
[----:B------:R-:W-:Y:S01]  /*6720*/  MOV R169, RZ ;  /* 0x000000ff00a97202 */ /* 0x000fe20000000f00 */
[----:B------:R-:W-:Y:S05]  /*6730*/  @!P4 BRA `(.L_x_1305) ;  /* 0x000000900000c947 */ /* 0x000fea0003800000 */
[----:B------:R-:W-:Y:S01]  /*6740*/  PRMT R169, RZ, 0x7610, R155 ;  /* 0x00007610ffa97816 */ /* 0x000fe2000000009b */
[----:B------:R-:W-:Y:S05]  /*6750*/  BRA `(.L_x_1305) ;  /* 0x0000007000007947 */ /* 0x000fea0003800000 */
.L_x_1304:
[----:B------:R-:W-:Y:S02]  /*6760*/  ISETP.NE.AND P2, PT, R226, RZ, PT ;  /* 0x000000ffe200720c */ /* 0x000fe40003f45270 */
[----:B------:R-:W-:Y:S02]  /*6770*/  @P4 PRMT R168, RZ, 0x7610, R155 ;  /* 0x00007610ffa84816 */ /* 0x000fe4000000009b */
[----:B------:R-:W-:-:S05]  /*6780*/  FSEL R171, R171, RZ, !P2 ;  /* 0x000000ffabab7208 */ /* 0x000fca0005000000 */
[----:B------:R-:W-:-:S04]  /*6790*/  FFMA.FTZ R224, R177, R224, R171 ;  /* 0x000000e0b1e07223 */ /* 0x000fc800000100ab */
[----:B------:R-:W-:-:S04]  /*67a0*/  FADD.FTZ R169, R217, -R224 ;  /* 0x800000e0d9a97221 */ /* 0x000fc80000010000 */
[----:B------:R-:W-:-:S04]  /*67b0*/  FMUL.FTZ R169, R218, R169 ;  /* 0x000000a9daa97220 */ /* 0x000fc80000410000 */
[----:B------:R-:W-:Y:S02]  /*67c0*/  @P4 FADD.FTZ R169, R169, R168 ;  /* 0x000000a8a9a94221 */ /* 0x000fe40000010000 */
.L_x_1305:
[----:B------:R-:W-:Y:S05]  /*67d0*/  BSYNC B0 ;  /* 0x0000000000007941 */ /* 0x000fea0003800000 */
.L_x_1303:
[----:B------:R-:W-:Y:S01]  /*67e0*/  @P0 F2FP.BF16.PACK_AB R168, RZ, R169 ;  /* 0x000000a9ffa8023e */ /* 0x000fe200000010ff */
[----:B------:R-:W-:Y:S03]  /*67f0*/  BSSY B0, `(.L_x_1306) ;  /* 0x000000f000007945 */ /* 0x000fe60003800000 */
[----:B------:R-:W-:Y:S01]  /*6800*/  @P0 PRMT R163, R163, 0x5410, R168 ;  /* 0x00005410a3a30816 */ /* 0x000fe200000000a8 */
[----:B------:R-:W-:Y:S05]  /*6810*/  @!P3 BRA `(.L_x_1307) ;  /* 0x000000c00000b947 */ /* 0x000fea0003800000 */
[----:B------:R-:W-:Y:S01]  /*6820*/  LOP3.LUT P2, RZ, R193, 0xff000000, RZ, 0xc0, !PT ;  /* 0xff000000c1ff7812 */ /* 0x000fe2000784c0ff */
[----:B------:R-:W-:Y:S01]  /*6830*/  FMUL.FTZ R169, R169, c[0x0][0x1ec] ;  /* 0x00007b00a9a97a20 */ /* 0x000fe20000410000 */
[----:B------:R-:W-:Y:S01]  /*6840*/  HFMA2.MMA R192, -RZ, RZ, 0, 0 ;  /* 0x00000000ffc07435 */ /* 0x000fe200000001ff */
[----:B------:R-:W-:Y:S02]  /*6850*/  IMAD.MOV.U32 R168, RZ, RZ, RZ ;  /* 0x000000ffffa87224 */ /* 0x000fe400078e00ff */
[----:B------:R-:W-:-:S08]  /*6860*/  FMUL.FTZ R194, R169, c[0x0][0x1e8] ;  /* 0x00007a00a9c27a20 */ /* 0x000fd00000410000 */
[----:B-----5:R-:W-:-:S05]  /*6870*/  @P2 PRMT R169, RZ, 0x7610, R159 ;  /* 0x00007610ffa92816 */ /* 0x020fca000000009f */
[----:B------:R-:W-:Y:S01]  /*6880*/  @P2 FMUL.FTZ R192, R169, R194 ;  /* 0x000000c2a9c02220 */ /* 0x000fe20000410000 */
[----:B------:R-:W-:-:S03]  /*6890*/  @P2 PRMT R169, RZ, 0x7610, R43 ;  /* 0x00007610ffa92816 */ /* 0x000fc6000000002b */
[----:B------:R-:W-:Y:S02]  /*68a0*/  FADD.FTZ R107, R107, R192 ;  /* 0x000000c06b6b7221 */ /* 0x000fe40000010000 */
[----:B------:R-:W-:-:S05]  /*68b0*/  @P2 FMUL.FTZ R168, R194, R169 ;  /* 0x000000a9c2a82220 */ /* 0x000fca0000410000 */
[----:B------:R-:W-:-:S04]  /*68c0*/  F2FP.BF16.PACK_AB R168, RZ, R168 ;  /* 0x000000a8ffa8723e */ /* 0x000fc800000010ff */
[----:B------:R-:W-:Y:S02]  /*68d0*/  PRMT R167, R167, 0x5410, R168 ;  /* 0x00005410a7a77816 */ /* 0x000fe400000000a8 */
.L_x_1307:
[----:B------:R-:W-:Y:S05]  /*68e0*/  BSYNC B0 ;  /* 0x0000000000007941 */ /* 0x000fea0003800000 */
.L_x_1306:
[----:B------:R-:W-:Y:S02]  /*68f0*/  @P0 MOV R168, 0x10 ;  /* 0x0000001000a80802 */ /* 0x000fe40000000f00 */
[----:B------:R-:W-:-:S03]  /*6900*/  @P3 MOV R171, 0x10 ;  /* 0x0000001000ab3802 */ /* 0x000fc60000000f00 */
[----:B------:R-:W-:-:S05]  /*6910*/  @P0 IMAD.WIDE.U32 R168, R219, R168, c[0x0][0x258] ;  /* 0x00009600dba80625 */ /* 0x000fca00078e00a8 */
[----:B------:R0:W-:Y:S01]  /*6920*/  @P0 STG.E.128 [R168.64], R160 ;  /* 0x000000a0a8000986 */ /* 0x0001e2000c101d04 */
[----:B------:R-:W-:-:S04]  /*6930*/  LOP3.LUT P0, RZ, R221, 0xff, RZ, 0xc0, !PT ;  /* 0x000000ffddff7812 */ /* 0x000fc8000780c0ff */
[----:B------:R-:W-:Y:S01]  /*6940*/  SEL R221, RZ, 0x1, P0 ;  /* 0x00000001ffdd7807 */ /* 0x000fe20000000000 */
[----:B0-----:R-:W-:-:S05]  /*6950*/  @P3 IMAD.WIDE.U32 R168, R170, R171, c[0x0][0x248] ;  /* 0x00009200aaa83625 */ /* 0x001fca00078e00ab */
[----:B------:R0:W-:Y:S02]  /*6960*/  @P3 STG.E.128 [R168.64], R164 ;  /* 0x000000a4a8003986 */ /* 0x0001e4000c101d04 */
[----:B0-2--5:R-:W-:Y:S01]  /*6970*/  @P1 CALL.REL.NOINC `(.L_x_1136) ;  /* 0x0000001000001944 */ /* 0x025fe20003c00000 */
[----:B------:R-:W-:Y:S05]  /*6980*/  BRA `(.L_x_1308) ;  /* 0xffffa0e000007947 */ /* 0x000fea000383ffff */
.L_x_1136:
        /* <DEDUP_REMOVED lines=36> */
.L_x_1140:
[----:B------:R-:W-:Y:S01]  /*6bd0*/  HFMA2.MMA R171, -RZ, RZ, 0, 9.5367431640625e-07 ;  /* 0x00000010ffab7435 */ /* 0x000fe200000001ff */
[----:B------:R-:W-:-:S02]  /*6be0*/  MOV R169, R246 ;  /* 0x000000f600a97202 */ /* 0x000fc40000000f00 */
[----:B------:R-:W-:-:S03]  /*6bf0*/  MOV R168, 0x6c10 ;  /* 0x00006c1000a87802 */ /* 0x000fc60000000f00 */
[----:B--2---:R-:W-:Y:S05]  /*6c00*/  CALL.REL.NOINC `($__internal_19_$__cuda_sm70_shflsync_down_p) ;  /* 0x0000034000007944 */ /* 0x004fea0003c00000 */
[----:B------:R-:W-:Y:S01]  /*6c10*/  IMAD.MOV.U32 R247, RZ, RZ, R171 ;  /* 0x000000fffff77224 */ /* 0x000fe200078e00ab */
[----:B------:R-:W-:Y:S05]  /*6c20*/  BRA `(.L_x_1309) ;  /* 0xffffb8d000007947 */ /* 0x000fea000383ffff */
.L_x_1141:
[----:B------:R-:W-:Y:S01]  /*6c30*/  HFMA2.MMA R171, -RZ, RZ, 0, 9.5367431640625e-07 ;  /* 0x00000010ffab7435 */ /* 0x000fe200000001ff */
[----:B------:R-:W-:Y:S02]  /*6c40*/  MOV R169, R170 ;  /* 0x000000aa00a97202 */ /* 0x000fe40000000f00 */
[----:B------:R-:W-:-:S03]  /*6c50*/  MOV R168, 0x6c70 ;  /* 0x00006c7000a87802 */ /* 0x000fc60000000f00 */
[----:B012---:R-:W-:Y:S05]  /*6c60*/  CALL.REL.NOINC `($__internal_19_$__cuda_sm70_shflsync_down_p) ;  /* 0x000002e000007944 */ /* 0x007fea0003c00000 */
[----:B------:R-:W-:Y:S01]  /*6c70*/  FADD.FTZ R246, R247, R246 ;  /* 0x000000f6f7f67221 */ /* 0x000fe20000010000 */
[----:B------:R-:W-:Y:S01]  /*6c80*/  MOV R168, 0x6cd0 ;  /* 0x00006cd000a87802 */ /* 0x000fe20000000f00 */
[----:B------:R-:W-:Y:S02]  /*6c90*/  FADD.FTZ R170, R170, R171 ;  /* 0x000000abaaaa7221 */ /* 0x000fe40000010000 */
[----:B------:R-:W-:Y:S01]  /*6ca0*/  IMAD.MOV.U32 R171, RZ, RZ, 0x8 ;  /* 0x00000008ffab7424 */ /* 0x000fe200078e00ff */
[----:B------:R-:W-:Y:S02]  /*6cb0*/  MOV R169, R246 ;  /* 0x000000f600a97202 */ /* 0x000fe40000000f00 */
[----:B------:R-:W-:Y:S05]  /*6cc0*/  CALL.REL.NOINC `($__internal_19_$__cuda_sm70_shflsync_down_p) ;  /* 0x0000028000007944 */ /* 0x000fea0003c00000 */
[----:B------:R-:W-:Y:S01]  /*6cd0*/  MOV R247, R171 ;  /* 0x000000ab00f77202 */ /* 0x000fe20000000f00 */
[----:B------:R-:W-:Y:S01]  /*6ce0*/  HFMA2.MMA R171, -RZ, RZ, 0, 4.76837158203125e-07 ;  /* 0x00000008ffab7435 */ /* 0x000fe200000001ff */
[----:B------:R-:W-:Y:S01]  /*6cf0*/  IMAD.MOV.U32 R169, RZ, RZ, R170 ;  /* 0x000000ffffa97224 */ /* 0x000fe200078e00aa */
[----:B------:R-:W-:-:S04]  /*6d00*/  MOV R168, 0x6d20 ;  /* 0x00006d2000a87802 */ /* 0x000fc80000000f00 */
[----:B------:R-:W-:Y:S05]  /*6d10*/  CALL.REL.NOINC `($__internal_19_$__cuda_sm70_shflsync_down_p) ;  /* 0x0000023000007944 */ /* 0x000fea0003c00000 */
[----:B------:R-:W-:Y:S01]  /*6d20*/  FADD.FTZ R246, R247, R246 ;  /* 0x000000f6f7f67221 */ /* 0x000fe20000010000 */
[----:B------:R-:W-:Y:S01]  /*6d30*/  MOV R168, 0x6d80 ;  /* 0x00006d8000a87802 */ /* 0x000fe20000000f00 */
[----:B------:R-:W-:Y:S01]  /*6d40*/  FADD.FTZ R170, R170, R171 ;  /* 0x000000abaaaa7221 */ /* 0x000fe20000010000 */
[----:B------:R-:W-:Y:S01]  /*6d50*/  MOV R171, 0x4 ;  /* 0x0000000400ab7802 */ /* 0x000fe20000000f00 */
[----:B------:R-:W-:-:S02]  /*6d60*/  IMAD.MOV.U32 R169, RZ, RZ, R246 ;  /* 0x000000ffffa97224 */ /* 0x000fc400078e00f6 */
[----:B------:R-:W-:Y:S05]  /*6d70*/  CALL.REL.NOINC `($__internal_19_$__cuda_sm70_shflsync_down_p) ;  /* 0x000001d000007944 */ /* 0x000fea0003c00000 */
[----:B------:R-:W-:Y:S01]  /*6d80*/  MOV R247, R171 ;  /* 0x000000ab00f77202 */ /* 0x000fe20000000f00 */
[----:B------:R-:W-:Y:S01]  /*6d90*/  IMAD.MOV.U32 R171, RZ, RZ, 0x4 ;  /* 0x00000004ffab7424 */ /* 0x000fe200078e00ff */
[----:B------:R-:W-:-:S02]  /*6da0*/  MOV R169, R170 ;  /* 0x000000aa00a97202 */ /* 0x000fc40000000f00 */
[----:B------:R-:W-:Y:S02]  /*6db0*/  MOV R168, 0x6dd0 ;  /* 0x00006dd000a87802 */ /* 0x000fe40000000f00 */
[----:B------:R-:W-:Y:S05]  /*6dc0*/  CALL.REL.NOINC `($__internal_19_$__cuda_sm70_shflsync_down_p) ;  /* 0x0000018000007944 */ /* 0x000fea0003c00000 */
[----:B------:R-:W-:Y:S01]  /*6dd0*/  FADD.FTZ R246, R247, R246 ;  /* 0x000000f6f7f67221 */ /* 0x000fe20000010000 */
[----:B------:R-:W-:Y:S01]  /*6de0*/  MOV R168, 0x6e30 ;  /* 0x00006e3000a87802 */ /* 0x000fe20000000f00 */
[----:B------:R-:W-:Y:S01]  /*6df0*/  FADD.FTZ R170, R170, R171 ;  /* 0x000000abaaaa7221 */ /* 0x000fe20000010000 */
[----:B------:R-:W-:Y:S02]  /*6e00*/  HFMA2.MMA R171, -RZ, RZ, 0, 1.1920928955078125e-07 ;  /* 0x00000002ffab7435 */ /* 0x000fe400000001ff */
[----:B------:R-:W-:-:S04]  /*6e10*/  MOV R169, R246 ;  /* 0x000000f600a97202 */ /* 0x000fc80000000f00 */
[----:B------:R-:W-:Y:S05]  /*6e20*/  CALL.REL.NOINC `($__internal_19_$__cuda_sm70_shflsync_down_p) ;  /* 0x0000012000007944 */ /* 0x000fea0003c00000 */
[----:B------:R-:W-:Y:S01]  /*6e30*/  IMAD.MOV.U32 R247, RZ, RZ, R171 ;  /* 0x000000fffff77224 */ /* 0x000fe200078e00ab */
[----:B------:R-:W-:Y:S01]  /*6e40*/  HFMA2.MMA R171, -RZ, RZ, 0, 1.1920928955078125e-07 ;  /* 0x00000002ffab7435 */ /* 0x000fe200000001ff */
[----:B------:R-:W-:Y:S02]  /*6e50*/  MOV R169, R170 ;  /* 0x000000aa00a97202 */ /* 0x000fe40000000f00 */
[----:B------:R-:W-:-:S03]  /*6e60*/  MOV R168, 0x6e80 ;  /* 0x00006e8000a87802 */ /* 0x000fc60000000f00 */
[----:B------:R-:W-:Y:S05]  /*6e70*/  CALL.REL.NOINC `($__internal_19_$__cuda_sm70_shflsync_down_p) ;  /* 0x000000d000007944 */ /* 0x000fea0003c00000 */
[----:B------:R-:W-:Y:S01]  /*6e80*/  FADD.FTZ R246, R247, R246 ;  /* 0x000000f6f7f67221 */ /* 0x000fe20000010000 */
[----:B------:R-:W-:Y:S01]  /*6e90*/  MOV R168, 0x6ee0 ;  /* 0x00006ee000a87802 */ /* 0x000fe20000000f00 */
[----:B------:R-:W-:-:S02]  /*6ea0*/  FADD.FTZ R170, R170, R171 ;  /* 0x000000abaaaa7221 */ /* 0x000fc40000010000 */
[----:B------:R-:W-:Y:S01]  /*6eb0*/  IMAD.MOV.U32 R171, RZ, RZ, 0x1 ;  /* 0x00000001ffab7424 */ /* 0x000fe200078e00ff */
[----:B------:R-:W-:Y:S02]  /*6ec0*/  MOV R169, R246 ;  /* 0x000000f600a97202 */ /* 0x000fe40000000f00 */
[----:B------:R-:W-:Y:S05]  /*6ed0*/  CALL.REL.NOINC `($__internal_19_$__cuda_sm70_shflsync_down_p) ;  /* 0x0000007000007944 */ /* 0x000fea0003c00000 */
[----:B------:R-:W-:Y:S01]  /*6ee0*/  MOV R247, R171 ;  /* 0x000000ab00f77202 */ /* 0x000fe20000000f00 */
[----:B------:R-:W-:Y:S01]  /*6ef0*/  HFMA2.MMA R171, -RZ, RZ, 0, 5.9604644775390625e-08 ;  /* 0x00000001ffab7435 */ /* 0x000fe200000001ff */
[----:B------:R-:W-:Y:S01]  /*6f00*/  IMAD.MOV.U32 R169, RZ, RZ, R170 ;  /* 0x000000ffffa97224 */ /* 0x000fe200078e00aa */
[----:B------:R-:W-:-:S04]  /*6f10*/  MOV R168, 0x6f30 ;  /* 0x00006f3000a87802 */ /* 0x000fc80000000f00 */
[----:B------:R-:W-:Y:S05]  /*6f20*/  CALL.REL.NOINC `($__internal_19_$__cuda_sm70_shflsync_down_p) ;  /* 0x0000002000007944 */ /* 0x000fea0003c00000 */
[----:B------:R-:W-:Y:S01]  /*6f30*/  MOV R169, R171 ;  /* 0x000000ab00a97202 */ /* 0x000fe20000000f00 */
[----:B------:R-:W-:Y:S05]  /*6f40*/  BRA `(.L_x_1310) ;  /* 0xffffb6d000007947 */ /* 0x000fea000383ffff */
        .weak           $__internal_19_$__cuda_sm70_shflsync_down_p
        .type           $__internal_19_$__cuda_sm70_shflsync_down_p,@function
        .size           $__internal_19_$__cuda_sm70_shflsync_down_p,(.L_x_11753 - $__internal_19_$__cuda_sm70_shflsync_down_p)
$__internal_19_$__cuda_sm70_shflsync_down_p:
[----:B------:R-:W-:Y:S01]  /*6f50*/  HFMA2.MMA R226, -RZ, RZ, 0, 1.847743988037109375e-06 ;  /* 0x0000001fffe27435 */ /* 0x000fe200000001ff */
[----:B------:R-:W-:-:S04]  /*6f60*/  IMAD.MOV.U32 R252, RZ, RZ, -0x1 ;  /* 0xfffffffffffc7424 */ /* 0x000fc800078e00ff */
[----:B------:R-:W-:Y:S04]  /*6f70*/  WARPSYNC R252 ;  /* 0x000000fc00007348 */ /* 0x000fe80003800000 */
[----:B------:R0:W1:Y:S04]  /*6f80*/  SHFL.DOWN PT, R171, R169, R171, R226 ;  /* 0x080000aba9ab7389 */ /* 0x00006800000e00e2 */
[----:B0-----:R-:W0:Y:S01]  /*6f90*/  S2R R252, SR_TID.X ;  /* 0x0000000000fc7919 */ /* 0x001e220000002100 */
[----:B------:R-:W2:Y:S01]  /*6fa0*/  LDC.U8 R226, c[0x0][0x1f0] ;  /* 0x00007c00ffe27b82 */ /* 0x000ea20000000000 */
[----:B------:R-:W-:Y:S01]  /*6fb0*/  HFMA2.MMA R169, -RZ, RZ, 0, 0 ;  /* 0x00000000ffa97435 */ /* 0x000fe200000001ff */
[----:B0-----:R-:W-:-:S05]  /*6fc0*/  SHF.R.U32.HI R252, RZ, 0x5, R252 ;  /* 0x00000005fffc7819 */ /* 0x001fca00000116fc */
[----:B-12---:R-:W-:Y:S05]  /*6fd0*/  RET.REL.NODEC R168 `(_ZN10layer_norm13ln_bwd_kernelINS_13Kernel_traitsI13__nv_bfloat16S2_S2_S2_fjLj4096ELj1ELj1ELj4ELj16ENS_18Kernel_traits_baseILj4096ES2_S2_S2_S2_fjLj128EEEEELb1ELb1ELb1ELb1EEEvNS_9BwdParamsE) ;  /* 0xffff9020a8007950 */ /* 0x006fea0003c3ffff */
.L_x_1311:
        /* <DEDUP_REMOVED lines=10> */
.L_x_11753:


//--------------------- .text._ZN10layer_norm13ln_bwd_kernelINS_13Kernel_traitsI6__halfS2_S2_S2_fjLj4096ELj1ELj1ELj4ELj16ENS_18Kernel_traits_baseILj4096ES2_S2_S2_S2_fjLj128EEEEELb0ELb0ELb0ELb0EEEvNS_9BwdParamsE --------------------------
	.section	.text._ZN10layer_norm13ln_bwd_kernelINS_13Kernel_traitsI6__halfS2_S2_S2_fjLj4096ELj1ELj1ELj4ELj16ENS_18Kernel_traits_baseILj4096ES2_S2_S2_S2_fjLj128EEEEELb0ELb0ELb0ELb0EEEvNS_9BwdParamsE,"ax",@progbits
	.sectioninfo	@"SHI_REGISTERS=210"
	.align	128
        .global         _ZN10layer_norm13ln_bwd_kernelINS_13Kernel_traitsI6__halfS2_S2_S2_fjLj4096ELj1ELj1ELj4ELj16ENS_18Kernel_traits_baseILj4096ES2_S2_S2_S2_fjLj128EEEEELb0ELb0ELb0ELb0EEEvNS_9BwdParamsE
        .type           _ZN10layer_norm13ln_bwd_kernelINS_13Kernel_traitsI6__halfS2_S2_S2_fjLj4096ELj1ELj1ELj4ELj16ENS_18Kernel_traits_baseILj4096ES2_S2_S2_S2_fjLj128EEEEELb0ELb0ELb0ELb0EEEvNS_9BwdParamsE,@function
        .size           _ZN10layer_norm13ln_bwd_kernelINS_13Kernel_traitsI6__halfS2_S2_S2_fjLj4096ELj1ELj1ELj4ELj16ENS_18Kernel_traits_baseILj4096ES2_S2_S2_S2_fjLj128EEEEELb0ELb0ELb0ELb0EEEvNS_9BwdParamsE,(.L_x_11754 - _ZN10layer_norm13ln_bwd_kernelINS_13Kernel_traitsI6__halfS2_S2_S2_fjLj4096ELj1ELj1ELj4ELj16ENS_18Kernel_traits_baseILj4096ES2_S2_S2_S2_fjLj128EEEEELb0ELb0ELb0ELb0EEEvNS_9BwdParamsE)
        .other          _ZN10layer_norm13ln_bwd_kernelINS_13Kernel_traitsI6__halfS2_S2_S2_fjLj4096ELj1ELj1ELj4ELj16ENS_18Kernel_traits_baseILj4096ES2_S2_S2_S2_fjLj128EEEEELb0ELb0ELb0ELb0EEEvNS_9BwdParamsE,@"STO_CUDA_ENTRY STV_DEFAULT"
_ZN10layer_norm13ln_bwd_kernelINS_13Kernel_traitsI6__halfS2_S2_S2_fjLj4096ELj1ELj1ELj4ELj16ENS_18Kernel_traits_baseILj4096ES2_S2_S2_S2_fjLj128EEEEELb0ELb0ELb0ELb0EEEvNS_9BwdParamsE:
.text._ZN10layer_norm13ln_bwd_kernelINS_13Kernel_traitsI6__halfS2_S2_S2_fjLj4096ELj1ELj1ELj4ELj16ENS_18Kernel_traits_baseILj4096ES2_S2_S2_S2_fjLj128EEEEELb0ELb0ELb0ELb0EEEvNS_9BwdParamsE:
        /* <DEDUP_REMOVED lines=18> */
[----:B------:R-:W-:Y:S01]  /*0120*/  @P4 MOV R5, 0x10 ;  /* 0x0000001000054802 */ /* 0x000fe20000000f00 */
[----:B------:R-:W0:Y:S01]  /*0130*/  S2UR UR6, SR_CTAID.X ;  /* 0x00000000000679c3 */ /* 0x000e220000002500 */
        /* <DEDUP_REMOVED lines=9> */
[----:B0-----:R-:W-:-:S04]  /*01d0*/  LEA.HI R2, R35, UR6, RZ, 0x19 ;  /* 0x0000000623027c11 */ /* 0x001fc8000f8fc8ff */
        /* <DEDUP_REMOVED lines=34> */
[--C-:B-1---5:R-:W-:Y:S01]  /*0400*/  HADD2.F32 R34, -RZ, R24.reuse.H0_H0 ;  /* 0x20000018ff227230 */ /* 0x122fe20000004100 */
[----:B------:R-:W-:Y:S01]  /*0410*/  HFMA2.MMA R0, -RZ, RZ, 0, 5.9604644775390625e-08 ;  /* 0x00000001ff007435 */ /* 0x000fe200000001ff */
[----:B------:R-:W-:Y:S01]  /*0420*/  HADD2.F32 R33, -RZ, R24.H1_H1 ;  /* 0x30000018ff217230 */ /* 0x000fe20000004100 */
[----:B------:R-:W-:Y:S01]  /*0430*/  MOV R41, RZ ;  /* 0x000000ff00297202 */ /* 0x000fe20000000f00 */
[----:B------:R-:W-:-:S02]  /*0440*/  HADD2.F32 R32, -RZ, R25.H0_H0 ;  /* 0x20000019ff207230 */ /* 0x000fc40000004100 */
[----:B------:R-:W-:Y:S02]  /*0450*/  HADD2.F32 R31, -RZ, R25.H1_H1 ;  /* 0x30000019ff1f7230 */ /* 0x000fe40000004100 */
[--C-:B------:R-:W-:Y:S02]  /*0460*/  HADD2.F32 R30, -RZ, R26.reuse.H0_H0 ;  /* 0x2000001aff1e7230 */ /* 0x100fe40000004100 */
[----:B------:R-:W-:Y:S02]  /*0470*/  HADD2.F32 R29, -RZ, R26.H1_H1 ;  /* 0x3000001aff1d7230 */ /* 0x000fe40000004100 */
[----:B------:R-:W-:Y:S02]  /*0480*/  HADD2.F32 R28, -RZ, R27.H0_H0 ;  /* 0x2000001bff1c7230 */ /* 0x000fe40000004100 */
[--C-:B------:R-:W-:Y:S02]  /*0490*/  HADD2.F32 R26, -RZ, R16.reuse.H0_H0 ;  /* 0x20000010ff1a7230 */ /* 0x100fe40000004100 */
[----:B------:R-:W-:-:S02]  /*04a0*/  HADD2.F32 R25, -RZ, R16.H1_H1 ;  /* 0x30000010ff197230 */ /* 0x000fc40000004100 */
[--C-:B------:R-:W-:Y:S02]  /*04b0*/  HADD2.F32 R24, -RZ, R17.reuse.H0_H0 ;  /* 0x20000011ff187230 */ /* 0x100fe40000004100 */
[----:B------:R-:W-:Y:S02]  /*04c0*/  HADD2.F32 R23, -RZ, R17.H1_H1 ;  /* 0x30000011ff177230 */ /* 0x000fe40000004100 */
[--C-:B------:R-:W-:Y:S02]  /*04d0*/  HADD2.F32 R22, -RZ, R18.reuse.H0_H0 ;  /* 0x20000012ff167230 */ /* 0x100fe40000004100 */
[----:B------:R-:W-:Y:S02]  /*04e0*/  HADD2.F32 R21, -RZ, R18.H1_H1 ;  /* 0x30000012ff157230 */ /* 0x000fe40000004100 */
[----:B------:R-:W-:Y:S02]  /*04f0*/  HADD2.F32 R20, -RZ, R19.H0_H0 ;  /* 0x20000013ff147230 */ /* 0x000fe40000004100 */
[----:B------:R-:W-:-:S02]  /*0500*/  HADD2.F32 R27, -RZ, R27.H1_H1 ;  /* 0x3000001bff1b7230 */ /* 0x000fc40000004100 */
[----:B------:R-:W-:Y:S02]  /*0510*/  HADD2.F32 R19, -RZ, R19.H1_H1 ;  /* 0x30000013ff137230 */ /* 0x000fe40000004100 */
[--C-:B------:R-:W-:Y:S02]  /*0520*/  HADD2.F32 R18, -RZ, R104.reuse.H0_H0 ;  /* 0x20000068ff127230 */ /* 0x100fe40000004100 */
[----:B------:R-:W-:Y:S02]  /*0530*/  HADD2.F32 R17, -RZ, R104.H1_H1 ;  /* 0x30000068ff117230 */ /* 0x000fe40000004100 */
[--C-:B------:R-:W-:Y:S02]  /*0540*/  HADD2.F32 R16, -RZ, R105.reuse.H0_H0 ;  /* 0x20000069ff107230 */ /* 0x100fe40000004100 */
[----:B------:R-:W-:Y:S02]  /*0550*/  HADD2.F32 R15, -RZ, R105.H1_H1 ;  /* 0x30000069ff0f7230 */ /* 0x000fe40000004100 */
[----:B------:R-:W-:-:S02]  /*0560*/  HADD2.F32 R14, -RZ, R106.H0_H0 ;  /* 0x2000006aff0e7230 */ /* 0x000fc40000004100 */
        /* <DEDUP_REMOVED lines=11> */
.L_x_1331:
[----:B------:R-:W-:Y:S02]  /*0620*/  ISETP.NE.U32.AND P0, PT, RZ, c[0x0][0x1c0], PT ;  /* 0x00007000ff007a0c */ /* 0x000fe40003f05070 */
[----:B------:R-:W-:-:S02]  /*0630*/  MOV R129, 0x4 ;  /* 0x0000000400817802 */ /* 0x000fc40000000f00 */
        /* <DEDUP_REMOVED lines=21> */
[----:B0-----:R-:W-:Y:S01]  /*0790*/  HFMA2.MMA R125, -RZ, RZ, 0, 9.5367431640625e-07 ;  /* 0x00000010ff7d7435 */ /* 0x001fe200000001ff */
[----:B------:R-:W-:-:S04]  /*07a0*/  LEA R128, P5, R36, c[0x0][0x188], 0x4 ;  /* 0x0000620024807a11 */ /* 0x000fc800078a20ff */
[----:B------:R-:W-:-:S05]  /*07b0*/  LEA.HI.X R129, R36, c[0x0][0x18c], RZ, 0x4, P5 ;  /* 0x0000630024817a11 */ /* 0x000fca00028f24ff */
[----:B------:R-:W-:Y:S01]  /*07c0*/  IMAD.WIDE.U32 R124, R36, R125, c[0x0][0x208] ;  /* 0x00008200247c7625 */ /* 0x000fe200078e007d */
[----:B------:R-:W2:Y:S05]  /*07d0*/  LDG.E.128 R128, [R128.64] ;  /* 0x0000000480807981 */ /* 0x000eaa000c1e1d00 */
[----:B------:R-:W3:Y:S01]  /*07e0*/  LDG.E.128 R124, [R124.64] ;  /* 0x000000047c7c7981 */ /* 0x000ee2000c1e1d00 */
[----:B------:R-:W-:-:S04]  /*07f0*/  ISETP.NE.U32.AND P5, PT, RZ, c[0x0][0x218], PT ;  /* 0x00008600ff007a0c */ /* 0x000fc80003fa5070 */
[----:B------:R-:W-:-:S13]  /*0800*/  ISETP.NE.AND.EX P5, PT, RZ, c[0x0][0x21c], PT, P5 ;  /* 0x00008700ff007a0c */ /* 0x000fda0003fa5350 */
[----:B------:R-:W-:-:S04]  /*0810*/  @P5 LEA R136, P6, R36, c[0x0][0x218], 0x4 ;  /* 0x0000860024885a11 */ /* 0x000fc800078c20ff */
[----:B------:R-:W-:-:S05]  /*0820*/  @P5 LEA.HI.X R137, R36, c[0x0][0x21c], RZ, 0x4, P6 ;  /* 0x0000870024895a11 */ /* 0x000fca00030f24ff */
[----:B------:R0:W5:Y:S01]  /*0830*/  @P5 LDG.E.128 R104, [R136.64] ;  /* 0x0000000488685981 */ /* 0x000162000c1e1d00 */
[----:B--2---:R-:W-:Y:S02]  /*0840*/  HADD2.F32 R132, -RZ, R128.H1_H1 ;  /* 0x30000080ff847230 */ /* 0x004fe40000004100 */
[----:B------:R-:W-:Y:S02]  /*0850*/  HADD2.F32 R138, -RZ, R130.H0_H0 ;  /* 0x20000082ff8a7230 */ /* 0x000fe40000004100 */
[----:B------:R-:W-:Y:S01]  /*0860*/  HADD2.F32 R38, -RZ, R128.H0_H0 ;  /* 0x20000080ff267230 */ /* 0x000fe20000004100 */
[C---:B------:R-:W-:Y:S01]  /*0870*/  FADD.FTZ R132, -R197.reuse, R132 ;  /* 0x00000084c5847221 */ /* 0x040fe20000010100 */
[--C-:B------:R-:W-:Y:S01]  /*0880*/  HADD2.F32 R134, -RZ, R129.reuse.H0_H0 ;  /* 0x20000081ff867230 */ /* 0x100fe20000004100 */
[C---:B------:R-:W-:Y:S01]  /*0890*/  FADD.FTZ R138, -R197.reuse, R138 ;  /* 0x0000008ac58a7221 */ /* 0x040fe20000010100 */
[----:B------:R-:W-:Y:S01]  /*08a0*/  HADD2.F32 R128, -RZ, R129.H1_H1 ;  /* 0x30000081ff807230 */ /* 0x000fe20000004100 */
[----:B------:R-:W-:Y:S01]  /*08b0*/  FADD.FTZ R38, -R197, R38 ;  /* 0x00000026c5267221 */ /* 0x000fe20000010100 */
[----:B---3--:R-:W-:Y:S01]  /*08c0*/  HADD2.F32 R129, -RZ, R124.H0_H0 ;  /* 0x2000007cff817230 */ /* 0x008fe20000004100 */
[C---:B-----5:R-:W-:Y:S01]  /*08d0*/  FMUL.FTZ R132, R37.reuse, R132 ;  /* 0x0000008425847220 */ /* 0x060fe20000410000 */
[----:B------:R-:W-:Y:S01]  /*08e0*/  HADD2.F32 R140, -RZ, R130.H1_H1 ;  /* 0x30000082ff8c7230 */ /* 0x000fe20000004100 */
[C---:B------:R-:W-:Y:S01]  /*08f0*/  FMUL.FTZ R143, R37.reuse, R138 ;  /* 0x0000008a258f7220 */ /* 0x040fe20000410000 */
[--C-:B------:R-:W-:Y:S01]  /*0900*/  HADD2.F32 R142, -RZ, R131.reuse.H0_H0 ;  /* 0x20000083ff8e7230 */ /* 0x100fe20000004100 */
[----:B------:R-:W-:Y:S01]  /*0910*/  FMUL.FTZ R38, R37, R38 ;  /* 0x0000002625267220 */ /* 0x000fe20000410000 */
[----:B------:R-:W-:Y:S01]  /*0920*/  HADD2.F32 R144, -RZ, R131.H1_H1 ;  /* 0x30000083ff907230 */ /* 0x000fe20000004100 */
[----:B0-----:R-:W-:Y:S01]  /*0930*/  FMUL.FTZ R137, R34, R129 ;  /* 0x0000008122897220 */ /* 0x001fe20000410000 */
[--C-:B------:R-:W-:Y:S01]  /*0940*/  HADD2.F32 R131, -RZ, R125.reuse.H0_H0 ;  /* 0x2000007dff837230 */ /* 0x100fe20000004100 */
[C---:B------:R-:W-:Y:S01]  /*0950*/  FADD.FTZ R134, -R197.reuse, R134 ;  /* 0x00000086c5867221 */ /* 0x040fe20000010100 */
[----:B------:R-:W-:Y:S01]  /*0960*/  HADD2.F32 R130, -RZ, R125.H1_H1 ;  /* 0x3000007dff827230 */ /* 0x000fe20000004100 */
[----:B------:R-:W-:Y:S01]  /*0970*/  FADD.FTZ R128, -R197, R128 ;  /* 0x00000080c5807221 */ /* 0x000fe20000010100 */
[----:B------:R-:W-:Y:S01]  /*0980*/  HADD2.F32 R124, -RZ, R124.H1_H1 ;  /* 0x3000007cff7c7230 */ /* 0x000fe20000004100 */
[----:B------:R-:W-:Y:S01]  /*0990*/  FMUL.FTZ R141, R37, R134 ;  /* 0x00000086258d7220 */ /* 0x000fe20000410000 */
[--C-:B------:R-:W-:Y:S01]  /*09a0*/  HADD2.F32 R125, -RZ, R126.reuse.H0_H0 ;  /* 0x2000007eff7d7230 */ /* 0x100fe20000004100 */
[----:B------:R-:W-:Y:S01]  /*09b0*/  FMUL.FTZ R136, R32, R131 ;  /* 0x0000008320887220 */ /* 0x000fe20000410000 */
[--C-:B------:R-:W-:Y:S01]  /*09c0*/  HADD2.F32 R177, -RZ, R127.reuse.H0_H0 ;  /* 0x2000007fffb17230 */ /* 0x100fe20000004100 */
[----:B------:R-:W-:Y:S01]  /*09d0*/  FADD.FTZ R73, R73, R124 ;  /* 0x0000007c49497221 */ /* 0x000fe20000010000 */
[----:B------:R-:W-:Y:S01]  /*09e0*/  HADD2.F32 R176, -RZ, R127.H1_H1 ;  /* 0x3000007fffb07230 */ /* 0x000fe20000004100 */
[-C--:B------:R-:W-:Y:S01]  /*09f0*/  FFMA.FTZ R41, R132, R124.reuse, R41 ;  /* 0x0000007c84297223 */ /* 0x080fe20000010029 */
[----:B------:R-:W-:Y:S01]  /*0a00*/  HADD2.F32 R126, -RZ, R126.H1_H1 ;  /* 0x3000007eff7e7230 */ /* 0x000fe20000004100 */
[----:B------:R-:W-:-:S02]  /*0a10*/  FMUL.FTZ R139, R33, R124 ;  /* 0x0000007c218b7220 */ /* 0x000fc40000410000 */
[----:B------:R-:W-:Y:S02]  /*0a20*/  FADD.FTZ R76, R76, R125 ;  /* 0x0000007d4c4c7221 */ /* 0x000fe40000010000 */
[-C--:B------:R-:W-:Y:S02]  /*0a30*/  FFMA.FTZ R44, R143, R125.reuse, R44 ;  /* 0x0000007d8f2c7223 */ /* 0x080fe4000001002c */
[----:B------:R-:W-:Y:S02]  /*0a40*/  FMUL.FTZ R138, R30, R125 ;  /* 0x0000007d1e8a7220 */ /* 0x000fe40000410000 */
[----:B------:R-:W-:Y:S02]  /*0a50*/  FADD.FTZ R124, RZ, R137 ;  /* 0x00000089ff7c7221 */ /* 0x000fe40000010000 */
[----:B------:R-:W-:Y:S02]  /*0a60*/  FFMA.FTZ R125, R38, R137, RZ ;  /* 0x00000089267d7223 */ /* 0x000fe400000100ff */
[----:B------:R-:W-:-:S02]  /*0a70*/  FADD.FTZ R127, R124, R139 ;  /* 0x0000008b7c7f7221 */ /* 0x000fc40000010000 */
[----:B------:R-:W-:Y:S02]  /*0a80*/  FFMA.FTZ R125, R132, R139, R125 ;  /* 0x0000008b847d7223 */ /* 0x000fe4000001007d */
[----:B------:R-:W-:Y:S02]  /*0a90*/  FMUL.FTZ R134, R37, R128 ;  /* 0x0000008025867220 */ /* 0x000fe40000410000 */
        /* <DEDUP_REMOVED lines=16> */
[----:B------:R-:W-:Y:S02]  /*0ba0*/  FMUL.FTZ R144, R27, R176 ;  /* 0x000000b01b907220 */ /* 0x000fe40000410000 */
[----:B------:R-:W-:Y:S02]  /*0bb0*/  FMUL.FTZ R146, R37, R146 ;  /* 0x0000009225927220 */ /* 0x000fe40000410000 */
[----:B------:R-:W-:Y:S02]  /*0bc0*/  FADD.FTZ R127, R127, R142 ;  /* 0x0000008e7f7f7221 */ /* 0x000fe40000010000 */
[C---:B------:R-:W-:Y:S02]  /*0bd0*/  FFMA.FTZ R125, R149.reuse, R142, R125 ;  /* 0x0000008e957d7223 */ /* 0x040fe4000001007d */
[----:B------:R-:W-:Y:S02]  /*0be0*/  FADD.FTZ R78, R78, R177 ;  /* 0x000000b14e4e7221 */ /* 0x000fe40000010000 */
[----:B------:R-:W-:Y:S01]  /*0bf0*/  FFMA.FTZ R46, R149, R177, R46 ;  /* 0x000000b1952e7223 */ /* 0x000fe2000001002e */
[----:B------:R-:W-:Y:S01]  /*0c00*/  IADD3 R177, R36, 0x80, RZ ;  /* 0x0000008024b17810 */ /* 0x000fe20007ffe0ff */
        /* <DEDUP_REMOVED lines=9> */
[C---:B------:R-:W-:Y:S02]  /*0ca0*/  FFMA.FTZ R47, R146.reuse, R176, R47 ;  /* 0x000000b0922f7223 */ /* 0x040fe4000001002f */
[----:B------:R-:W-:Y:S02]  /*0cb0*/  FADD.FTZ R199, R127, R144 ;  /* 0x000000907fc77221 */ /* 0x000fe40000010000 */
[----:B------:R-:W-:Y:S02]  /*0cc0*/  FFMA.FTZ R198, R146, R144, R125 ;  /* 0x0000009092c67223 */ /* 0x000fe4000001007d */
.L_x_1314:
[----:B0-----:R-:W-:Y:S05]  /*0cd0*/  BSYNC B0 ;  /* 0x0000000000007941 */ /* 0x001fea0003800000 */
.L_x_1313:
        /* <DEDUP_REMOVED lines=13> */
[----:B------:R-:W-:Y:S01]  /*0db0*/  IADD3 R177, R177, 0x80, RZ ;  /* 0x00000080b1b17810 */ /* 0x000fe20007ffe0ff */
[--C-:B--2---:R-:W-:Y:S02]  /*0dc0*/  HADD2.F32 R148, -RZ, R128.reuse.H0_H0 ;  /* 0x20000080ff947230 */ /* 0x104fe40000004100 */
[----:B------:R-:W-:Y:S02]  /*0dd0*/  HADD2.F32 R152, -RZ, R128.H1_H1 ;  /* 0x30000080ff987230 */ /* 0x000fe40000004100 */
[--C-:B------:R-:W-:Y:S01]  /*0de0*/  HADD2.F32 R154, -RZ, R129.reuse.H0_H0 ;  /* 0x20000081ff9a7230 */ /* 0x100fe20000004100 */
[C---:B------:R-:W-:Y:S01]  /*0df0*/  FADD.FTZ R148, -R197.reuse, R148 ;  /* 0x00000094c5947221 */ /* 0x040fe20000010100 */
[----:B------:R-:W-:Y:S01]  /*0e00*/  HADD2.F32 R128, -RZ, R129.H1_H1 ;  /* 0x30000081ff807230 */ /* 0x000fe20000004100 */
[----:B------:R-:W-:Y:S01]  /*0e10*/  FADD.FTZ R152, -R197, R152 ;  /* 0x00000098c5987221 */ /* 0x000fe20000010100 */
[----:B------:R-:W-:Y:S01]  /*0e20*/  HADD2.F32 R156, -RZ, R130.H0_H0 ;  /* 0x20000082ff9c7230 */ /* 0x000fe20000004100 */
[C---:B-----5:R-:W-:Y:S01]  /*0e30*/  FMUL.FTZ R39, R37.reuse, R148 ;  /* 0x0000009425277220 */ /* 0x060fe20000410000 */
[--C-:B---3--:R-:W-:Y:S01]  /*0e40*/  HADD2.F32 R129, -RZ, R124.reuse.H0_H0 ;  /* 0x2000007cff817230 */ /* 0x108fe20000004100 */
[----:B------:R-:W-:Y:S01]  /*0e50*/  FMUL.FTZ R148, R37, R152 ;  /* 0x0000009825947220 */ /* 0x000fe20000410000 */
[----:B------:R-:W-:Y:S01]  /*0e60*/  HADD2.F32 R124, -RZ, R124.H1_H1 ;  /* 0x3000007cff7c7230 */ /* 0x000fe20000004100 */
[----:B------:R-:W-:Y:S01]  /*0e70*/  FADD.FTZ R156, -R197, R156 ;  /* 0x0000009cc59c7221 */ /* 0x000fe20000010100 */
[----:B------:R-:W-:Y:S01]  /*0e80*/  HADD2.F32 R158, -RZ, R130.H1_H1 ;  /* 0x30000082ff9e7230 */ /* 0x000fe20000004100 */
[----:B0-----:R-:W-:Y:S01]  /*0e90*/  FMUL.FTZ R150, R26, R129 ;  /* 0x000000811a967220 */ /* 0x001fe20000410000 */
[--C-:B------:R-:W-:Y:S01]  /*0ea0*/  HADD2.F32 R160, -RZ, R131.reuse.H0_H0 ;  /* 0x20000083ffa07230 */ /* 0x100fe20000004100 */
[----:B------:R-:W-:Y:S01]  /*0eb0*/  FADD.FTZ R81, R81, R124 ;  /* 0x0000007c51517221 */ /* 0x000fe20000010000 */
[----:B------:R-:W-:Y:S01]  /*0ec0*/  HADD2.F32 R162, -RZ, R131.H1_H1 ;  /* 0x30000083ffa27230 */ /* 0x000fe20000004100 */
[----:B------:R-:W-:Y:S01]  /*0ed0*/  FADD.FTZ R154, -R197, R154 ;  /* 0x0000009ac59a7221 */ /* 0x000fe20000010100 */
[--C-:B------:R-:W-:Y:S01]  /*0ee0*/  HADD2.F32 R131, -RZ, R125.reuse.H0_H0 ;  /* 0x2000007dff837230 */ /* 0x100fe20000004100 */
[-C--:B------:R-:W-:Y:S01]  /*0ef0*/  FFMA.FTZ R49, R148, R124.reuse, R49 ;  /* 0x0000007c94317223 */ /* 0x080fe20000010031 */
[----:B------:R-:W-:Y:S01]  /*0f00*/  HADD2.F32 R130, -RZ, R125.H1_H1 ;  /* 0x3000007dff827230 */ /* 0x000fe20000004100 */
[----:B------:R-:W-:Y:S01]  /*0f10*/  FMUL.FTZ R151, R25, R124 ;  /* 0x0000007c19977220 */ /* 0x000fe20000410000 */
[--C-:B------:R-:W-:Y:S01]  /*0f20*/  HADD2.F32 R125, -RZ, R126.reuse.H0_H0 ;  /* 0x2000007eff7d7230 */ /* 0x100fe20000004100 */
[----:B------:R-:W-:Y:S01]  /*0f30*/  FMUL.FTZ R155, R37, R156 ;  /* 0x0000009c259b7220 */ /* 0x000fe20000410000 */
[----:B------:R-:W-:Y:S01]  /*0f40*/  HADD2.F32 R126, -RZ, R126.H1_H1 ;  /* 0x3000007eff7e7230 */ /* 0x000fe20000004100 */
[----:B------:R-:W-:Y:S01]  /*0f50*/  FADD.FTZ R124, R199, R150 ;  /* 0x00000096c77c7221 */ /* 0x000fe20000010000 */
[--C-:B------:R-:W-:Y:S01]  /*0f60*/  HADD2.F32 R163, -RZ, R127.reuse.H0_H0 ;  /* 0x2000007fffa37230 */ /* 0x100fe20000004100 */
[----:B------:R-:W-:Y:S01]  /*0f70*/  FFMA.FTZ R198, R39, R150, R198 ;  /* 0x0000009627c67223 */ /* 0x000fe200000100c6 */
[----:B------:R-:W-:Y:S01]  /*0f80*/  HADD2.F32 R176, -RZ, R127.H1_H1 ;  /* 0x3000007fffb07230 */ /* 0x000fe20000004100 */
        /* <DEDUP_REMOVED lines=43> */
.L_x_1316:
[----:B------:R-:W-:Y:S05]  /*1240*/  BSYNC B0 ;  /* 0x0000000000007941 */ /* 0x000fea0003800000 */
.L_x_1315:
[----:B------:R-:W-:Y:S01]  /*1250*/  BSSY B0, `(.L_x_1317) ;  /* 0x0000056000007945 */ /* 0x000fe20003800000 */
[----:B------:R-:W-:Y:S05]  /*1260*/  @!P3 BRA `(.L_x_1318) ;  /* 0x000005400000b947 */ /* 0x000fea0003800000 */
[----:B------:R-:W-:Y:S01]  /*1270*/  HFMA2.MMA R124, -RZ, RZ, 0, 9.5367431640625e-07 ;  /* 0x00000010ff7c7435 */ /* 0x000fe200000001ff */
        /* <DEDUP_REMOVED lines=16> */
[----:B0-----:R-:W-:Y:S01]  /*1380*/  FADD.FTZ R164, -R197, R168 ;  /* 0x000000a8c5a47221 */ /* 0x001fe20000010100 */
[----:B------:R-:W-:Y:S01]  /*1390*/  HADD2.F32 R172, -RZ, R130.H0_H0 ;  /* 0x20000082ffac7230 */ /* 0x000fe20000004100 */
[C---:B-----5:R-:W-:Y:S01]  /*13a0*/  FMUL.FTZ R133, R37.reuse, R166 ;  /* 0x000000a625857220 */ /* 0x060fe20000410000 */
[--C-:B---3--:R-:W-:Y:S01]  /*13b0*/  HADD2.F32 R129, -RZ, R124.reuse.H0_H0 ;  /* 0x2000007cff817230 */ /* 0x108fe20000004100 */
[----:B------:R-:W-:Y:S01]  /*13c0*/  FMUL.FTZ R164, R37, R164 ;  /* 0x000000a425a47220 */ /* 0x000fe20000410000 */
[----:B------:R-:W-:Y:S01]  /*13d0*/  HADD2.F32 R124, -RZ, R124.H1_H1 ;  /* 0x3000007cff7c7230 */ /* 0x000fe20000004100 */
[----:B------:R-:W-:Y:S01]  /*13e0*/  FADD.FTZ R172, -R197, R172 ;  /* 0x000000acc5ac7221 */ /* 0x000fe20000010100 */
[----:B------:R-:W-:Y:S01]  /*13f0*/  HADD2.F32 R174, -RZ, R130.H1_H1 ;  /* 0x30000082ffae7230 */ /* 0x000fe20000004100 */
[----:B------:R-:W-:Y:S01]  /*1400*/  FMUL.FTZ R166, R18, R129 ;  /* 0x0000008112a67220 */ /* 0x000fe20000410000 */
        /* <DEDUP_REMOVED lines=58> */
.L_x_1318:
[----:B------:R-:W-:Y:S05]  /*17b0*/  BSYNC B0 ;  /* 0x0000000000007941 */ /* 0x000fea0003800000 */
.L_x_1317:
        /* <DEDUP_REMOVED lines=13> */
[--C-:B--2---:R-:W-:Y:S02]  /*1890*/  HADD2.F32 R182, -RZ, R124.reuse.H0_H0 ;  /* 0x2000007cffb67230 */ /* 0x104fe40000004100 */
[----:B------:R-:W-:Y:S02]  /*18a0*/  HADD2.F32 R184, -RZ, R124.H1_H1 ;  /* 0x3000007cffb87230 */ /* 0x000fe40000004100 */
[--C-:B------:R-:W-:Y:S01]  /*18b0*/  HADD2.F32 R124, -RZ, R125.reuse.H0_H0 ;  /* 0x2000007dff7c7230 */ /* 0x100fe20000004100 */
[C---:B------:R-:W-:Y:S01]  /*18c0*/  FADD.FTZ R182, -R197.reuse, R182 ;  /* 0x000000b6c5b67221 */ /* 0x040fe20000010100 */
[----:B------:R-:W-:Y:S01]  /*18d0*/  HADD2.F32 R186, -RZ, R125.H1_H1 ;  /* 0x3000007dffba7230 */ /* 0x000fe20000004100 */
[----:B------:R-:W-:Y:S01]  /*18e0*/  FADD.FTZ R184, -R197, R184 ;  /* 0x000000b8c5b87221 */ /* 0x000fe20000010100 */
[--C-:B---3--:R-:W-:Y:S01]  /*18f0*/  HADD2.F32 R125, -RZ, R128.reuse.H0_H0 ;  /* 0x20000080ff7d7230 */ /* 0x108fe20000004100 */
[----:B-----5:R-:W-:Y:S01]  /*1900*/  FMUL.FTZ R135, R37, R182 ;  /* 0x000000b625877220 */ /* 0x020fe20000410000 */
[----:B------:R-:W-:Y:S01]  /*1910*/  HADD2.F32 R128, -RZ, R128.H1_H1 ;  /* 0x30000080ff807230 */ /* 0x000fe20000004100 */
[----:B------:R-:W-:Y:S01]  /*1920*/  FADD.FTZ R124, -R197, R124 ;  /* 0x0000007cc57c7221 */ /* 0x000fe20000010100 */
[--C-:B------:R-:W-:Y:S01]  /*1930*/  HADD2.F32 R188, -RZ, R126.reuse.H0_H0 ;  /* 0x2000007effbc7230 */ /* 0x100fe20000004100 */
[C---:B------:R-:W-:Y:S01]  /*1940*/  FMUL.FTZ R182, R37.reuse, R184 ;  /* 0x000000b825b67220 */ /* 0x040fe20000410000 */
[----:B------:R-:W-:Y:S01]  /*1950*/  HADD2.F32 R126, -RZ, R126.H1_H1 ;  /* 0x3000007eff7e7230 */ /* 0x000fe20000004100 */
[-C--:B------:R-:W-:Y:S01]  /*1960*/  FMUL.FTZ R184, R10, R125.reuse ;  /* 0x0000007d0ab87220 */ /* 0x080fe20000410000 */
[--C-:B------:R-:W-:Y:S01]  /*1970*/  HADD2.F32 R190, -RZ, R127.reuse.H0_H0 ;  /* 0x2000007fffbe7230 */ /* 0x100fe20000004100 */
[----:B------:R-:W-:Y:S01]  /*1980*/  FMUL.FTZ R181, R37, R124 ;  /* 0x0000007c25b57220 */ /* 0x000fe20000410000 */
[----:B------:R-:W-:Y:S01]  /*1990*/  HADD2.F32 R196, -RZ, R127.H1_H1 ;  /* 0x3000007fffc47230 */ /* 0x000fe20000004100 */
[----:B------:R-:W-:Y:S01]  /*19a0*/  FMUL.FTZ R183, R9, R128 ;  /* 0x0000008009b77220 */ /* 0x000fe20000410000 */
[----:B------:R-:W-:Y:S01]  /*19b0*/  HADD2.F32 R127, -RZ, R129.H0_H0 ;  /* 0x20000081ff7f7230 */ /* 0x000fe20000004100 */
[----:B------:R-:W-:Y:S01]  /*19c0*/  FADD.FTZ R124, R199, R184 ;  /* 0x000000b8c77c7221 */ /* 0x000fe20000010000 */
[--C-:B0-----:R-:W-:Y:S01]  /*19d0*/  HADD2.F32 R177, -RZ, R131.reuse.H0_H0 ;  /* 0x20000083ffb17230 */ /* 0x101fe20000004100 */
[----:B------:R-:W-:Y:S01]  /*19e0*/  FFMA.FTZ R198, R135, R184, R198 ;  /* 0x000000b887c67223 */ /* 0x000fe200000100c6 */
[----:B------:R-:W-:Y:S01]  /*19f0*/  HADD2.F32 R200, -RZ, R131.H1_H1 ;  /* 0x30000083ffc87230 */ /* 0x000fe20000004100 */
[C---:B------:R-:W-:Y:S01]  /*1a00*/  FADD.FTZ R192, -R197.reuse, R126 ;  /* 0x0000007ec5c07221 */ /* 0x040fe20000010100 */
[----:B------:R-:W-:Y:S01]  /*1a10*/  HADD2.F32 R126, -RZ, R129.H1_H1 ;  /* 0x30000081ff7e7230 */ /* 0x000fe20000004100 */
[----:B------:R-:W-:Y:S01]  /*1a20*/  FADD.FTZ R176, -R197, R188 ;  /* 0x000000bcc5b07221 */ /* 0x000fe20000010100 */
[--C-:B------:R-:W-:Y:S01]  /*1a30*/  HADD2.F32 R129, -RZ, R130.reuse.H0_H0 ;  /* 0x20000082ff817230 */ /* 0x100fe20000004100 */
[----:B------:R-:W-:Y:S01]  /*1a40*/  FADD.FTZ R96, R96, R125 ;  /* 0x0000007d60607221 */ /* 0x000fe20000010000 */
[----:B------:R-:W-:Y:S01]  /*1a50*/  HADD2.F32 R130, -RZ, R130.H1_H1 ;  /* 0x30000082ff827230 */ /* 0x000fe20000004100 */
        /* <DEDUP_REMOVED lines=43> */
.L_x_1320:
[----:B------:R-:W-:Y:S05]  /*1d10*/  BSYNC B0 ;  /* 0x0000000000007941 */ /* 0x000fea0003800000 */
.L_x_1319:
[----:B------:R-:W-:Y:S01]  /*1d20*/  LOP3.LUT P6, RZ, R0, 0xff, RZ, 0xc0, !PT ;  /* 0x000000ff00ff7812 */ /* 0x000fe200078cc0ff */
[----:B------:R-:W-:Y:S01]  /*1d30*/  HFMA2.MMA R197, -RZ, RZ, 1.875, 0 ;  /* 0x3f800000ffc57435 */ /* 0x000fe200000001ff */
[----:B------:R-:W-:-:S02]  /*1d40*/  SHF.R.U32.HI R126, RZ, 0x5, R35 ;  /* 0x00000005ff7e7819 */ /* 0x000fc40000011623 */
[----:B------:R-:W-:Y:S02]  /*1d50*/  LOP3.LUT P5, RZ, R35, 0x1f, RZ, 0xc0, !PT ;  /* 0x0000001f23ff7812 */ /* 0x000fe400078ac0ff */
[----:B------:R-:W-:Y:S01]  /*1d60*/  LOP3.LUT R200, R126, 0x7fffffc, RZ, 0xc0, !PT ;  /* 0x07fffffc7ec87812 */ /* 0x000fe200078ec0ff */
[----:B-----5:R-:W-:-:S06]  /*1d70*/  @P0 HADD2.F32 R197, -RZ, R195.H0_H0 ;  /* 0x200000c3ffc50230 */ /* 0x020fcc0000004100 */
[----:B------:R-:W-:Y:S01]  /*1d80*/  @!P6 IADD3 R200, R200, 0x4, RZ ;  /* 0x00000004c8c8e810 */ /* 0x000fe20007ffe0ff */
[----:B------:R-:W-:Y:S05]  /*1d90*/  BRA.DIV ~URZ, `(.L_x_1321) ;  /* 0x00001a127f007947 */ /* 0x000fea000b800000 */
[----:B------:R0:W1:Y:S02]  /*1da0*/  SHFL.DOWN PT, R128, R199, 0x10, 0x1f ;  /* 0x0a001f00c7807f89 */ /* 0x00006400000e0000 */
.L_x_1332:
        /* <DEDUP_REMOVED lines=18> */
.L_x_1333:
        /* <DEDUP_REMOVED lines=26> */
[-CC-:B------:R-:W-:Y:S01]  /*2070*/  FFMA.FTZ R125, R141, R176.reuse, R177.reuse ;  /* 0x000000b08d7d7223 */ /* 0x180fe200000100b1 */
[----:B------:R-:W-:Y:S01]  /*2080*/  ISETP.NE.AND.EX P5, PT, RZ, c[0x0][0x21c], PT, P0 ;  /* 0x00008700ff007a0c */ /* 0x000fe20003fa5300 */
[-CC-:B------:R-:W-:Y:S01]  /*2090*/  FFMA.FTZ R126, R134, R176.reuse, R177.reuse ;  /* 0x000000b0867e7223 */ /* 0x180fe200000100b1 */
[----:B------:R-:W-:Y:S01]  /*20a0*/  ISETP.NE.U32.AND P0, PT, RZ, c[0x0][0x258], PT ;  /* 0x00009600ff007a0c */ /* 0x000fe20003f05070 */
[----:B------:R-:W-:Y:S02]  /*20b0*/  FFMA.FTZ R127, R143, R176, R177 ;  /* 0x000000b08f7f7223 */ /* 0x000fe400000100b1 */
[----:B------:R-:W-:Y:S01]  /*20c0*/  FADD.FTZ R130, R147, -R124 ;  /* 0x8000007c93827221 */ /* 0x000fe20000010000 */
[----:B------:R-:W-:Y:S01]  /*20d0*/  ISETP.NE.AND.EX P0, PT, RZ, c[0x0][0x25c], PT, P0 ;  /* 0x00009700ff007a0c */ /* 0x000fe20003f05300 */
[----:B------:R-:W-:-:S02]  /*20e0*/  FADD.FTZ R124, R136, -R125 ;  /* 0x8000007d887c7221 */ /* 0x000fc40000010000 */
[----:B------:R-:W-:Y:S02]  /*20f0*/  FADD.FTZ R126, R145, -R126 ;  /* 0x8000007e917e7221 */ /* 0x000fe40000010000 */
[----:B------:R-:W-:Y:S02]  /*2100*/  FADD.FTZ R128, R138, -R127 ;  /* 0x8000007f8a807221 */ /* 0x000fe40000010000 */
[C---:B------:R-:W-:Y:S01]  /*2110*/  FMUL.FTZ R202, R37.reuse, R130 ;  /* 0x0000008225ca7220 */ /* 0x040fe20000410000 */
[--C-:B------:R-:W-:Y:S01]  /*2120*/  @P5 HADD2.F32 R125, -RZ, R105.reuse.H0_H0 ;  /* 0x20000069ff7d5230 */ /* 0x100fe20000004100 */
[C---:B------:R-:W-:Y:S01]  /*2130*/  FMUL.FTZ R130, R37.reuse, R124 ;  /* 0x0000007c25827220 */ /* 0x040fe20000410000 */
[----:B------:R-:W-:Y:S01]  /*2140*/  @P5 HADD2.F32 R127, -RZ, R105.H1_H1 ;  /* 0x30000069ff7f5230 */ /* 0x000fe20000004100 */
[----:B------:R-:W-:Y:S01]  /*2150*/  FMUL.FTZ R198, R37, R126 ;  /* 0x0000007e25c67220 */ /* 0x000fe20000410000 */
[--C-:B------:R-:W-:Y:S01]  /*2160*/  @P5 HADD2.F32 R129, -RZ, R106.reuse.H0_H0 ;  /* 0x2000006aff815230 */ /* 0x100fe20000004100 */
[----:B------:R-:W-:Y:S01]  /*2170*/  @P5 FADD.FTZ R130, R130, R125 ;  /* 0x0000007d82825221 */ /* 0x000fe20000010000 */
[----:B------:R-:W-:Y:S01]  /*2180*/  @P5 HADD2.F32 R131, -RZ, R106.H1_H1 ;  /* 0x3000006aff835230 */ /* 0x000fe20000004100 */
[----:B------:R-:W-:-:S02]  /*2190*/  @P5 FADD.FTZ R198, R198, R127 ;  /* 0x0000007fc6c65221 */ /* 0x000fc40000010000 */
[-CC-:B------:R-:W-:Y:S02]  /*21a0*/  FFMA.FTZ R124, R38, R176.reuse, R177.reuse ;  /* 0x000000b0267c7223 */ /* 0x180fe400000100b1 */
[--C-:B------:R-:W-:Y:S01]  /*21b0*/  FFMA.FTZ R126, R132, R176, R177.reuse ;  /* 0x000000b0847e7223 */ /* 0x100fe200000100b1 */
[----:B------:R-:W-:Y:S01]  /*21c0*/  @P0 F2FP.PACK_AB R199, RZ, R198 ;  /* 0x000000c6ffc7023e */ /* 0x000fe200000000ff */
[-CC-:B------:R-:W-:Y:S02]  /*21d0*/  FFMA.FTZ R125, R149, R176.reuse, R177.reuse ;  /* 0x000000b0957d7223 */ /* 0x180fe400000100b1 */
[----:B------:R-:W-:Y:S02]  /*21e0*/  FFMA.FTZ R127, R146, R176, R177 ;  /* 0x000000b0927f7223 */ /* 0x000fe400000100b1 */
[----:B------:R-:W-:Y:S02]  /*21f0*/  FMUL.FTZ R200, R37, R128 ;  /* 0x0000008025c87220 */ /* 0x000fe40000410000 */
[----:B------:R-:W-:-:S02]  /*2200*/  FADD.FTZ R124, R137, -R124 ;  /* 0x8000007c897c7221 */ /* 0x000fc40000010000 */
[----:B------:R-:W-:Y:S02]  /*2210*/  FADD.FTZ R126, R139, -R126 ;  /* 0x8000007e8b7e7221 */ /* 0x000fe40000010000 */
[----:B------:R-:W-:Y:S01]  /*2220*/  FADD.FTZ R128, R142, -R125 ;  /* 0x8000007d8e807221 */ /* 0x000fe20000010000 */
[--C-:B------:R-:W-:Y:S01]  /*2230*/  @P5 HADD2.F32 R125, -RZ, R104.reuse.H0_H0 ;  /* 0x20000068ff7d5230 */ /* 0x100fe20000004100 */
[----:B------:R-:W-:Y:S01]  /*2240*/  FADD.FTZ R206, R144, -R127 ;  /* 0x8000007f90ce7221 */ /* 0x000fe20000010000 */
[----:B------:R-:W-:Y:S01]  /*2250*/  @P5 HADD2.F32 R127, -RZ, R104.H1_H1 ;  /* 0x30000068ff7f5230 */ /* 0x000fe20000004100 */
[----:B------:R-:W-:Y:S01]  /*2260*/  @P5 FADD.FTZ R200, R200, R129 ;  /* 0x00000081c8c85221 */ /* 0x000fe20000010000 */
[--C-:B------:R-:W-:Y:S01]  /*2270*/  @P5 HADD2.F32 R129, -RZ, R107.reuse.H0_H0 ;  /* 0x2000006bff815230 */ /* 0x100fe20000004100 */
[----:B------:R-:W-:Y:S01]  /*2280*/  @P5 FADD.FTZ R202, R202, R131 ;  /* 0x00000083caca5221 */ /* 0x000fe20000010000 */
[----:B------:R-:W-:Y:S01]  /*2290*/  @P5 HADD2.F32 R131, -RZ, R107.H1_H1 ;  /* 0x3000006bff835230 */ /* 0x000fe20000004100 */
[----:B------:R-:W-:-:S02]  /*22a0*/  FMUL.FTZ R124, R37, R124 ;  /* 0x0000007c257c7220 */ /* 0x000fc40000410000 */
[C---:B------:R-:W-:Y:S01]  /*22b0*/  FMUL.FTZ R126, R37.reuse, R126 ;  /* 0x0000007e257e7220 */ /* 0x040fe20000410000 */
[----:B------:R-:W-:Y:S01]  /*22c0*/  @P0 F2FP.PACK_AB R201, RZ, R202 ;  /* 0x000000caffc9023e */ /* 0x000fe200000000ff */
[C---:B------:R-:W-:Y:S02]  /*22d0*/  FMUL.FTZ R204, R37.reuse, R128 ;  /* 0x0000008025cc7220 */ /* 0x040fe40000410000 */
[----:B------:R-:W-:Y:S02]  /*22e0*/  FMUL.FTZ R206, R37, R206 ;  /* 0x000000ce25ce7220 */ /* 0x000fe40000410000 */
[----:B------:R-:W-:Y:S02]  /*22f0*/  @P5 FADD.FTZ R124, R124, R125 ;  /* 0x0000007d7c7c5221 */ /* 0x000fe40000010000 */
[----:B------:R-:W-:Y:S02]  /*2300*/  @P5 FADD.FTZ R126, R126, R127 ;  /* 0x0000007f7e7e5221 */ /* 0x000fe40000010000 */
[----:B------:R-:W-:Y:S01]  /*2310*/  @P5 FADD.FTZ R204, R204, R129 ;  /* 0x00000081cccc5221 */ /* 0x000fe20000010000 */
[----:B------:R-:W-:Y:S01]  /*2320*/  @P0 F2FP.PACK_AB R129, RZ, R130 ;  /* 0x00000082ff81023e */ /* 0x000fe200000000ff */
[----:B------:R-:W-:Y:S01]  /*2330*/  @P5 FADD.FTZ R206, R206, R131 ;  /* 0x00000083cece5221 */ /* 0x000fe20000010000 */
[----:B------:R-:W-:Y:S01]  /*2340*/  ISETP.NE.U32.AND P5, PT, RZ, c[0x0][0x258], PT ;  /* 0x00009600ff007a0c */ /* 0x000fe20003fa5070 */
[-C--:B------:R-:W-:Y:S01]  /*2350*/  FMUL.FTZ R127, R126, R197.reuse ;  /* 0x000000c57e7f7220 */ /* 0x080fe20000410000 */
[----:B------:R-:W-:Y:S01]  /*2360*/  @P0 F2FP.PACK_AB R131, RZ, R200 ;  /* 0x000000c8ff83023e */ /* 0x000fe200000000ff */
[-C--:B------:R-:W-:Y:S01]  /*2370*/  FMUL.FTZ R207, R206, R197.reuse ;  /* 0x000000c5cecf7220 */ /* 0x080fe20000410000 */
[----:B------:R-:W-:Y:S01]  /*2380*/  ISETP.NE.AND.EX P5, PT, RZ, c[0x0][0x25c], PT, P5 ;  /* 0x00009700ff007a0c */ /* 0x000fe20003fa5350 */
[-C--:B------:R-:W-:Y:S01]  /*2390*/  FMUL.FTZ R200, R200, R197.reuse ;  /* 0x000000c5c8c87220 */ /* 0x080fe20000410000 */
[----:B------:R-:W-:Y:S01]  /*23a0*/  @P0 PRMT R122, R131, 0x7610, R122 ;  /* 0x00007610837a0816 */ /* 0x000fe2000000007a */
[----:B------:R-:W-:Y:S01]  /*23b0*/  HFMA2.MMA R131, -RZ, RZ, 0, 9.5367431640625e-07 ;  /* 0x00000010ff837435 */ /* 0x000fe200000001ff */
[----:B------:R-:W-:Y:S01]  /*23c0*/  @P0 F2FP.PACK_AB R128, RZ, R124 ;  /* 0x0000007cff80023e */ /* 0x000fe200000000ff */
[-C--:B------:R-:W-:Y:S01]  /*23d0*/  FMUL.FTZ R124, R124, R197.reuse ;  /* 0x000000c57c7c7220 */ /* 0x080fe20000410000 */
[----:B------:R-:W-:Y:S01]  /*23e0*/  @P0 F2FP.PACK_AB R203, RZ, R204 ;  /* 0x000000ccffcb023e */ /* 0x000fe200000000ff */
[-C--:B------:R-:W-:Y:S01]  /*23f0*/  FMUL.FTZ R205, R202, R197.reuse ;  /* 0x000000c5cacd7220 */ /* 0x080fe20000410000 */
[----:B------:R-:W-:Y:S01]  /*2400*/  @P0 F2FP.PACK_AB R195, RZ, R126 ;  /* 0x0000007effc3023e */ /* 0x000fe200000000ff */
[-C--:B------:R-:W-:Y:S01]  /*2410*/  FMUL.FTZ R125, R130, R197.reuse ;  /* 0x000000c5827d7220 */ /* 0x080fe20000410000 */
[----:B------:R-:W-:Y:S01]  /*2420*/  @P0 F2FP.PACK_AB R206, RZ, R206 ;  /* 0x000000ceffce023e */ /* 0x000fe200000000ff */
[-C--:B------:R-:W-:Y:S01]  /*2430*/  FMUL.FTZ R198, R198, R197.reuse ;  /* 0x000000c5c6c67220 */ /* 0x080fe20000410000 */
[----:B------:R-:W-:Y:S01]  /*2440*/  @P0 PRMT R121, R129, 0x7610, R121 ;  /* 0x0000761081790816 */ /* 0x000fe20000000079 */
[----:B------:R-:W-:Y:S01]  /*2450*/  FMUL.FTZ R204, R204, R197 ;  /* 0x000000c5cccc7220 */ /* 0x000fe20000410000 */
[----:B------:R-:W-:Y:S01]  /*2460*/  @P0 PRMT R120, R128, 0x7610, R120 ;  /* 0x0000761080780816 */ /* 0x000fe20000000078 */
[----:B------:R-:W-:Y:S01]  /*2470*/  @P5 IMAD.WIDE.U32 R128, R36, R131, c[0x0][0x258] ;  /* 0x0000960024805625 */ /* 0x000fe200078e0083 */
[----:B------:R-:W-:-:S02]  /*2480*/  @P0 PRMT R123, R203, 0x7610, R123 ;  /* 0x00007610cb7b0816 */ /* 0x000fc4000000007b */
[----:B------:R-:W-:Y:S01]  /*2490*/  F2FP.PACK_AB R124, R127, R124 ;  /* 0x0000007c7f7c723e */ /* 0x000fe200000000ff */
[----:B------:R-:W-:Y:S01]  /*24a0*/  IMAD.WIDE.U32 R130, R36, R131, c[0x0][0x248] ;  /* 0x0000920024827625 */ /* 0x000fe200078e0083 */
[----:B------:R-:W-:Y:S02]  /*24b0*/  @P0 PRMT R122, R122, 0x5410, R201 ;  /* 0x000054107a7a0816 */ /* 0x000fe400000000c9 */
[----:B------:R-:W-:Y:S02]  /*24c0*/  @P0 PRMT R121, R121, 0x5410, R199 ;  /* 0x0000541079790816 */ /* 0x000fe400000000c7 */
[----:B------:R-:W-:Y:S02]  /*24d0*/  @P0 PRMT R120, R120, 0x5410, R195 ;  /* 0x0000541078780816 */ /* 0x000fe400000000c3 */
[----:B------:R-:W-:Y:S02]  /*24e0*/  @P0 PRMT R123, R123, 0x5410, R206 ;  /* 0x000054107b7b0816 */ /* 0x000fe400000000ce */
[----:B------:R-:W-:-:S02]  /*24f0*/  F2FP.PACK_AB R126, R205, R200 ;  /* 0x000000c8cd7e723e */ /* 0x000fc400000000ff */
[----:B------:R-:W-:Y:S01]  /*2500*/  F2FP.PACK_AB R125, R198, R125 ;  /* 0x0000007dc67d723e */ /* 0x000fe200000000ff */
[----:B------:R0:W-:Y:S01]  /*2510*/  @P5 STG.E.128 [R128.64], R120 ;  /* 0x0000007880005986 */ /* 0x0001e2000c101d04 */
[----:B------:R-:W-:Y:S02]  /*2520*/  F2FP.PACK_AB R127, R207, R204 ;  /* 0x000000cccf7f723e */ /* 0x000fe400000000ff */
[----:B------:R-:W-:-:S03]  /*2530*/  IADD3 R36, R36, 0x80, RZ ;  /* 0x0000008024247810 */ /* 0x000fc60007ffe0ff */
[----:B------:R0:W-:Y:S04]  /*2540*/  STG.E.128 [R130.64], R124 ;  /* 0x0000007c82007986 */ /* 0x0001e8000c101d04 */
.L_x_1324:
[----:B------:R-:W-:Y:S05]  /*2550*/  BSYNC B0 ;  /* 0x0000000000007941 */ /* 0x000fea0003800000 */
.L_x_1323:
        /* <DEDUP_REMOVED lines=17> */
[--C-:B------:R-:W-:Y:S01]  /*2670*/  @P5 HADD2.F32 R125, -RZ, R109.reuse.H0_H0 ;  /* 0x2000006dff7d5230 */ /* 0x100fe20000004100 */
[C---:B------:R-:W-:Y:S01]  /*2680*/  FMUL.FTZ R130, R37.reuse, R124 ;  /* 0x0000007c25827220 */ /* 0x040fe20000410000 */
[----:B------:R-:W-:Y:S01]  /*2690*/  @P5 HADD2.F32 R127, -RZ, R109.H1_H1 ;  /* 0x3000006dff7f5230 */ /* 0x000fe20000004100 */
[----:B------:R-:W-:Y:S01]  /*26a0*/  FMUL.FTZ R198, R37, R126 ;  /* 0x0000007e25c67220 */ /* 0x000fe20000410000 */
[----:B------:R-:W-:Y:S01]  /*26b0*/  @P5 HADD2.F32 R131, -RZ, R110.H1_H1 ;  /* 0x3000006eff835230 */ /* 0x000fe20000004100 */
[----:B------:R-:W-:-:S02]  /*26c0*/  @P5 FADD.FTZ R200, R200, R129 ;  /* 0x00000081c8c85221 */ /* 0x000fc40000010000 */
[----:B------:R-:W-:Y:S02]  /*26d0*/  @P5 FADD.FTZ R130, R130, R125 ;  /* 0x0000007d82825221 */ /* 0x000fe40000010000 */
[----:B------:R-:W-:Y:S02]  /*26e0*/  @P5 FADD.FTZ R198, R198, R127 ;  /* 0x0000007fc6c65221 */ /* 0x000fe40000010000 */
[-CC-:B------:R-:W-:Y:S02]  /*26f0*/  FFMA.FTZ R125, R39, R176.reuse, R177.reuse ;  /* 0x000000b0277d7223 */ /* 0x180fe400000100b1 */
[--C-:B------:R-:W-:Y:S01]  /*2700*/  FFMA.FTZ R126, R148, R176, R177.reuse ;  /* 0x000000b0947e7223 */ /* 0x100fe200000100b1 */
[----:B------:R-:W-:Y:S01]  /*2710*/  @P0 F2FP.PACK_AB R199, RZ, R198 ;  /* 0x000000c6ffc7023e */ /* 0x000fe200000000ff */
[-CC-:B------:R-:W-:Y:S02]  /*2720*/  FFMA.FTZ R127, R161, R176.reuse, R177.reuse ;  /* 0x000000b0a17f7223 */ /* 0x180fe400000100b1 */
[----:B------:R-:W-:-:S02]  /*2730*/  FFMA.FTZ R129, R163, R176, R177 ;  /* 0x000000b0a3817223 */ /* 0x000fc400000100b1 */
[----:B------:R-:W-:Y:S01]  /*2740*/  FADD.FTZ R124, R150, -R125 ;  /* 0x8000007d967c7221 */ /* 0x000fe20000010000 */
[--C-:B------:R-:W-:Y:S01]  /*2750*/  @P5 HADD2.F32 R125, -RZ, R108.reuse.H0_H0 ;  /* 0x2000006cff7d5230 */ /* 0x100fe20000004100 */
[----:B------:R-:W-:Y:S02]  /*2760*/  FADD.FTZ R126, R151, -R126 ;  /* 0x8000007e977e7221 */ /* 0x000fe40000010000 */
[----:B------:R-:W-:Y:S01]  /*2770*/  FADD.FTZ R128, R160, -R127 ;  /* 0x8000007fa0807221 */ /* 0x000fe20000010000 */
[----:B------:R-:W-:Y:S01]  /*2780*/  @P5 HADD2.F32 R127, -RZ, R108.H1_H1 ;  /* 0x3000006cff7f5230 */ /* 0x000fe20000004100 */
[----:B------:R-:W-:Y:S01]  /*2790*/  FADD.FTZ R206, R162, -R129 ;  /* 0x80000081a2ce7221 */ /* 0x000fe20000010000 */
        /* <DEDUP_REMOVED lines=19> */
[----:B------:R-:W-:Y:S01]  /*28d0*/  @P0 F2FP.PACK_AB R128, RZ, R124 ;  /* 0x0000007cff80023e */ /* 0x000fe200000000ff */
[-C--:B------:R-:W-:Y:S01]  /*28e0*/  FMUL.FTZ R124, R124, R197.reuse ;  /* 0x000000c57c7c7220 */ /* 0x080fe20000410000 */
[----:B------:R-:W-:Y:S01]  /*28f0*/  @P0 F2FP.PACK_AB R203, RZ, R204 ;  /* 0x000000ccffcb023e */ /* 0x000fe200000000ff */
[-C--:B------:R-:W-:Y:S01]  /*2900*/  FMUL.FTZ R205, R202, R197.reuse ;  /* 0x000000c5cacd7220 */ /* 0x080fe20000410000 */
[----:B------:R-:W-:Y:S01]  /*2910*/  @P0 PRMT R122, R131, 0x7610, R122 ;  /* 0x00007610837a0816 */ /* 0x000fe2000000007a */
[-C--:B------:R-:W-:Y:S01]  /*2920*/  FMUL.FTZ R125, R130, R197.reuse ;  /* 0x000000c5827d7220 */ /* 0x080fe20000410000 */
[----:B------:R-:W-:Y:S01]  /*2930*/  MOV R131, 0x10 ;  /* 0x0000001000837802 */ /* 0x000fe20000000f00 */
[-C--:B------:R-:W-:Y:S01]  /*2940*/  FMUL.FTZ R198, R198, R197.reuse ;  /* 0x000000c5c6c67220 */ /* 0x080fe20000410000 */
[----:B------:R-:W-:Y:S01]  /*2950*/  @P0 F2FP.PACK_AB R195, RZ, R126 ;  /* 0x0000007effc3023e */ /* 0x000fe200000000ff */
[----:B------:R-:W-:Y:S01]  /*2960*/  FMUL.FTZ R204, R204, R197 ;  /* 0x000000c5cccc7220 */ /* 0x000fe20000410000 */
[----:B------:R-:W-:-:S02]  /*2970*/  @P0 F2FP.PACK_AB R206, RZ, R206 ;  /* 0x000000ceffce023e */ /* 0x000fc400000000ff */
[----:B------:R-:W-:Y:S02]  /*2980*/  @P0 PRMT R121, R129, 0x7610, R121 ;  /* 0x0000761081790816 */ /* 0x000fe40000000079 */
[----:B------:R-:W-:Y:S01]  /*2990*/  @P0 PRMT R120, R128, 0x7610, R120 ;  /* 0x0000761080780816 */ /* 0x000fe20000000078 */
[CC--:B------:R-:W-:Y:S01]  /*29a0*/  @P5 IMAD.WIDE.U32 R128, R36.reuse, R131.reuse, c[0x0][0x258] ;  /* 0x0000960024805625 */ /* 0x0c0fe200078e0083 */
[----:B------:R-:W-:Y:S02]  /*29b0*/  @P0 PRMT R123, R203, 0x7610, R123 ;  /* 0x00007610cb7b0816 */ /* 0x000fe4000000007b */
[----:B------:R-:W-:Y:S01]  /*29c0*/  F2FP.PACK_AB R124, R127, R124 ;  /* 0x0000007c7f7c723e */ /* 0x000fe200000000ff */
[----:B------:R-:W-:Y:S01]  /*29d0*/  IMAD.WIDE.U32 R130, R36, R131, c[0x0][0x248] ;  /* 0x0000920024827625 */ /* 0x000fe200078e0083 */
[----:B------:R-:W-:Y:S02]  /*29e0*/  @P0 PRMT R122, R122, 0x5410, R201 ;  /* 0x000054107a7a0816 */ /* 0x000fe400000000c9 */
[----:B------:R-:W-:-:S02]  /*29f0*/  @P0 PRMT R121, R121, 0x5410, R199 ;  /* 0x0000541079790816 */ /* 0x000fc400000000c7 */
[----:B------:R-:W-:Y:S02]  /*2a00*/  @P0 PRMT R120, R120, 0x5410, R195 ;  /* 0x0000541078780816 */ /* 0x000fe400000000c3 */
[----:B------:R-:W-:Y:S02]  /*2a10*/  @P0 PRMT R123, R123, 0x5410, R206 ;  /* 0x000054107b7b0816 */ /* 0x000fe400000000ce */
[----:B------:R-:W-:Y:S02]  /*2a20*/  F2FP.PACK_AB R126, R205, R200 ;  /* 0x000000c8cd7e723e */ /* 0x000fe400000000ff */
[----:B------:R-:W-:Y:S01]  /*2a30*/  F2FP.PACK_AB R125, R198, R125 ;  /* 0x0000007dc67d723e */ /* 0x000fe200000000ff */
[----:B------:R0:W-:Y:S01]  /*2a40*/  @P5 STG.E.128 [R128.64], R120 ;  /* 0x0000007880005986 */ /* 0x0001e2000c101d04 */
[----:B------:R-:W-:Y:S02]  /*2a50*/  F2FP.PACK_AB R127, R207, R204 ;  /* 0x000000cccf7f723e */ /* 0x000fe400000000ff */
[----:B------:R-:W-:-:S03]  /*2a60*/  IADD3 R36, R36, 0x80, RZ ;  /* 0x0000008024247810 */ /* 0x000fc60007ffe0ff */
[----:B------:R0:W-:Y:S04]  /*2a70*/  STG.E.128 [R130.64], R124 ;  /* 0x0000007c82007986 */ /* 0x0001e8000c101d04 */
.L_x_1326:
[----:B------:R-:W-:Y:S05]  /*2a80*/  BSYNC B0 ;  /* 0x0000000000007941 */ /* 0x000fea0003800000 */
.L_x_1325:
        /* <DEDUP_REMOVED lines=29> */
[----:B------:R-:W-:Y:S01]  /*2c60*/  FADD.FTZ R124, R166, -R125 ;  /* 0x8000007da67c7221 */ /* 0x000fe20000010000 */
[----:B------:R-:W-:Y:S01]  /*2c70*/  @P5 HADD2.F32 R125, -RZ, R112.H0_H0 ;  /* 0x20000070ff7d5230 */ /* 0x000fe20000004100 */
[----:B------:R-:W-:-:S02]  /*2c80*/  FADD.FTZ R126, R165, -R126 ;  /* 0x8000007ea57e7221 */ /* 0x000fc40000010000 */
[----:B------:R-:W-:Y:S01]  /*2c90*/  FADD.FTZ R128, R178, -R127 ;  /* 0x8000007fb2807221 */ /* 0x000fe20000010000 */
[----:B------:R-:W-:Y:S01]  /*2ca0*/  @P5 HADD2.F32 R127, -RZ, R112.H1_H1 ;  /* 0x30000070ff7f5230 */ /* 0x000fe20000004100 */
[----:B------:R-:W-:Y:S02]  /*2cb0*/  FADD.FTZ R206, R179, -R204 ;  /* 0x800000ccb3ce7221 */ /* 0x000fe40000010000 */
[----:B------:R-:W-:Y:S01]  /*2cc0*/  @P5 FADD.FTZ R200, R200, R129 ;  /* 0x00000081c8c85221 */ /* 0x000fe20000010000 */
[--C-:B------:R-:W-:Y:S01]  /*2cd0*/  @P5 HADD2.F32 R129, -RZ, R115.reuse.H0_H0 ;  /* 0x20000073ff815230 */ /* 0x100fe20000004100 */
[----:B------:R-:W-:Y:S01]  /*2ce0*/  @P5 FADD.FTZ R202, R202, R131 ;  /* 0x00000083caca5221 */ /* 0x000fe20000010000 */
[----:B------:R-:W-:Y:S01]  /*2cf0*/  @P5 HADD2.F32 R131, -RZ, R115.H1_H1 ;  /* 0x30000073ff835230 */ /* 0x000fe20000004100 */
[C---:B------:R-:W-:Y:S02]  /*2d00*/  FMUL.FTZ R124, R37.reuse, R124 ;  /* 0x0000007c257c7220 */ /* 0x040fe40000410000 */
[C---:B------:R-:W-:Y:S01]  /*2d10*/  FMUL.FTZ R126, R37.reuse, R126 ;  /* 0x0000007e257e7220 */ /* 0x040fe20000410000 */
[----:B------:R-:W-:Y:S01]  /*2d20*/  @P0 F2FP.PACK_AB R201, RZ, R202 ;  /* 0x000000caffc9023e */ /* 0x000fe200000000ff */
[----:B------:R-:W-:-:S02]  /*2d30*/  FMUL.FTZ R204, R37, R128 ;  /* 0x0000008025cc7220 */ /* 0x000fc40000410000 */
        /* <DEDUP_REMOVED lines=39> */
.L_x_1328:
[----:B------:R-:W-:Y:S05]  /*2fb0*/  BSYNC B0 ;  /* 0x0000000000007941 */ /* 0x000fea0003800000 */
.L_x_1327:
[----:B------:R-:W-:Y:S01]  /*2fc0*/  BSSY B0, `(.L_x_1329) ;  /* 0x0000051000007945 */ /* 0x000fe20003800000 */
[----:B------:R-:W-:Y:S05]  /*2fd0*/  @!P4 BRA `(.L_x_1330) ;  /* 0x000004f00000c947 */ /* 0x000fea0003800000 */
[----:B------:R-:W-:Y:S01]  /*2fe0*/  ISETP.NE.U32.AND P0, PT, RZ, c[0x0][0x218], PT ;  /* 0x00008600ff007a0c */ /* 0x000fe20003f05070 */
[-CC-:B0-----:R-:W-:Y:S01]  /*2ff0*/  FFMA.FTZ R127, R181, R176.reuse, R177.reuse ;  /* 0x000000b0b57f7223 */ /* 0x181fe200000100b1 */
[----:B------:R-:W-:Y:S01]  /*3000*/  ISETP.NE.U32.AND P6, PT, RZ, c[0x0][0x258], PT ;  /* 0x00009600ff007a0c */ /* 0x000fe20003fc5070 */
[-CC-:B------:R-:W-:Y:S01]  /*3010*/  FFMA.FTZ R129, R187, R176.reuse, R177.reuse ;  /* 0x000000b0bb817223 */ /* 0x180fe200000100b1 */
[----:B------:R-:W-:Y:S01]  /*3020*/  ISETP.NE.AND.EX P5, PT, RZ, c[0x0][0x21c], PT, P0 ;  /* 0x00008700ff007a0c */ /* 0x000fe20003fa5300 */
[-CC-:B------:R-:W-:Y:S01]  /*3030*/  FFMA.FTZ R200, R192, R176.reuse, R177.reuse ;  /* 0x000000b0c0c87223 */ /* 0x180fe200000100b1 */
[----:B------:R-:W-:Y:S01]  /*3040*/  ISETP.NE.AND.EX P0, PT, RZ, c[0x0][0x25c], PT, P6 ;  /* 0x00009700ff007a0c */ /* 0x000fe20003f05360 */
[-CC-:B------:R-:W-:Y:S02]  /*3050*/  FFMA.FTZ R125, R135, R176.reuse, R177.reuse ;  /* 0x000000b0877d7223 */ /* 0x180fe400000100b1 */
[----:B------:R-:W-:-:S02]  /*3060*/  FFMA.FTZ R126, R182, R176, R177 ;  /* 0x000000b0b67e7223 */ /* 0x000fc400000100b1 */
[-CC-:B------:R-:W-:Y:S02]  /*3070*/  FFMA.FTZ R130, R186, R176.reuse, R177.reuse ;  /* 0x000000b0ba827223 */ /* 0x180fe400000100b1 */
[-CC-:B------:R-:W-:Y:S02]  /*3080*/  FFMA.FTZ R131, R191, R176.reuse, R177.reuse ;  /* 0x000000b0bf837223 */ /* 0x180fe400000100b1 */
[----:B------:R-:W-:Y:S02]  /*3090*/  FFMA.FTZ R176, R196, R176, R177 ;  /* 0x000000b0c4b07223 */ /* 0x000fe400000100b1 */
[----:B------:R-:W-:Y:S01]  /*30a0*/  FADD.FTZ R128, R188, -R127 ;  /* 0x8000007fbc807221 */ /* 0x000fe20000010000 */
[--C-:B------:R-:W-:Y:S01]  /*30b0*/  @P5 HADD2.F32 R127, -RZ, R118.reuse.H0_H0 ;  /* 0x20000076ff7f5230 */ /* 0x100fe20000004100 */
[----:B------:R-:W-:Y:S01]  /*30c0*/  FADD.FTZ R198, R190, -R129 ;  /* 0x80000081bec67221 */ /* 0x000fe20000010000 */
[----:B------:R-:W-:Y:S01]  /*30d0*/  @P5 HADD2.F32 R129, -RZ, R118.H1_H1 ;  /* 0x30000076ff815230 */ /* 0x000fe20000004100 */
[----:B------:R-:W-:-:S02]  /*30e0*/  FADD.FTZ R200, R189, -R200 ;  /* 0x800000c8bdc87221 */ /* 0x000fc40000010000 */
[----:B------:R-:W-:Y:S01]  /*30f0*/  FADD.FTZ R124, R184, -R125 ;  /* 0x8000007db87c7221 */ /* 0x000fe20000010000 */
[----:B------:R-:W-:Y:S01]  /*3100*/  @P5 HADD2.F32 R125, -RZ, R117.H0_H0 ;  /* 0x20000075ff7d5230 */ /* 0x000fe20000004100 */
[----:B------:R-:W-:Y:S02]  /*3110*/  FADD.FTZ R126, R183, -R126 ;  /* 0x8000007eb77e7221 */ /* 0x000fe40000010000 */
[----:B------:R-:W-:Y:S02]  /*3120*/  FADD.FTZ R130, R185, -R130 ;  /* 0x80000082b9827221 */ /* 0x000fe40000010000 */
[----:B------:R-:W-:Y:S01]  /*3130*/  FADD.FTZ R202, R194, -R131 ;  /* 0x80000083c2ca7221 */ /* 0x000fe20000010000 */
[----:B------:R-:W-:Y:S01]  /*3140*/  @P5 HADD2.F32 R131, -RZ, R119.H1_H1 ;  /* 0x30000077ff835230 */ /* 0x000fe20000004100 */
[----:B------:R-:W-:Y:S02]  /*3150*/  FADD.FTZ R204, R193, -R176 ;  /* 0x800000b0c1cc7221 */ /* 0x000fe40000010000 */
[----:B------:R-:W-:-:S02]  /*3160*/  FMUL.FTZ R128, R37, R128 ;  /* 0x0000008025807220 */ /* 0x000fc40000410000 */
[C---:B------:R-:W-:Y:S02]  /*3170*/  FMUL.FTZ R198, R37.reuse, R198 ;  /* 0x000000c625c67220 */ /* 0x040fe40000410000 */
[C---:B------:R-:W-:Y:S02]  /*3180*/  FMUL.FTZ R200, R37.reuse, R200 ;  /* 0x000000c825c87220 */ /* 0x040fe40000410000 */
[C---:B------:R-:W-:Y:S02]  /*3190*/  FMUL.FTZ R124, R37.reuse, R124 ;  /* 0x0000007c257c7220 */ /* 0x040fe40000410000 */
[C---:B------:R-:W-:Y:S02]  /*31a0*/  FMUL.FTZ R126, R37.reuse, R126 ;  /* 0x0000007e257e7220 */ /* 0x040fe40000410000 */
[C---:B------:R-:W-:Y:S02]  /*31b0*/  FMUL.FTZ R176, R37.reuse, R130 ;  /* 0x0000008225b07220 */ /* 0x040fe40000410000 */
[----:B------:R-:W-:-:S02]  /*31c0*/  FMUL.FTZ R202, R37, R202 ;  /* 0x000000ca25ca7220 */ /* 0x000fc40000410000 */
[----:B------:R-:W-:Y:S01]  /*31d0*/  FMUL.FTZ R204, R37, R204 ;  /* 0x000000cc25cc7220 */ /* 0x000fe20000410000 */
[--C-:B------:R-:W-:Y:S01]  /*31e0*/  @P5 HADD2.F32 R37, -RZ, R116.reuse.H0_H0 ;  /* 0x20000074ff255230 */ /* 0x100fe20000004100 */
[----:B------:R-:W-:Y:S01]  /*31f0*/  @P5 FADD.FTZ R198, R198, R127 ;  /* 0x0000007fc6c65221 */ /* 0x000fe20000010000 */
[----:B------:R-:W-:Y:S01]  /*3200*/  @P5 HADD2.F32 R127, -RZ, R117.H1_H1 ;  /* 0x30000075ff7f5230 */ /* 0x000fe20000004100 */
[----:B------:R-:W-:Y:S01]  /*3210*/  @P5 FADD.FTZ R200, R200, R129 ;  /* 0x00000081c8c85221 */ /* 0x000fe20000010000 */
[----:B------:R-:W-:Y:S01]  /*3220*/  @P5 HADD2.F32 R129, -RZ, R119.H0_H0 ;  /* 0x20000077ff815230 */ /* 0x000fe20000004100 */
[----:B------:R-:W-:Y:S01]  /*3230*/  @P5 FADD.FTZ R128, R128, R125 ;  /* 0x0000007d80805221 */ /* 0x000fe20000010000 */
[----:B------:R-:W-:Y:S01]  /*3240*/  @P5 HADD2.F32 R125, -RZ, R116.H1_H1 ;  /* 0x30000074ff7d5230 */ /* 0x000fe20000004100 */
[----:B------:R-:W-:Y:S01]  /*3250*/  @P5 FADD.FTZ R176, R176, R127 ;  /* 0x0000007fb0b05221 */ /* 0x000fe20000010000 */
[----:B------:R-:W-:Y:S01]  /*3260*/  @P0 F2FP.PACK_AB R177, RZ, R198 ;  /* 0x000000c6ffb1023e */ /* 0x000fe200000000ff */
[----:B------:R-:W-:Y:S01]  /*3270*/  @P5 FADD.FTZ R124, R124, R37 ;  /* 0x000000257c7c5221 */ /* 0x000fe20000010000 */
[----:B------:R-:W-:Y:S01]  /*3280*/  @P0 F2FP.PACK_AB R195, RZ, R200 ;  /* 0x000000c8ffc3023e */ /* 0x000fe200000000ff */
[----:B------:R-:W-:Y:S01]  /*3290*/  @P5 FADD.FTZ R126, R126, R125 ;  /* 0x0000007d7e7e5221 */ /* 0x000fe20000010000 */
[----:B------:R-:W-:Y:S01]  /*32a0*/  @P0 PRMT R122, R177, 0x7610, R122 ;  /* 0x00007610b17a0816 */ /* 0x000fe2000000007a */
        /* <DEDUP_REMOVED lines=13> */
[----:B------:R-:W-:Y:S01]  /*3380*/  MOV R177, 0x10 ;  /* 0x0000001000b17802 */ /* 0x000fe20000000f00 */
[-C--:B------:R-:W-:Y:S01]  /*3390*/  FMUL.FTZ R127, R126, R197.reuse ;  /* 0x000000c57e7f7220 */ /* 0x080fe20000410000 */
[----:B------:R-:W-:Y:S01]  /*33a0*/  @P0 F2FP.PACK_AB R130, RZ, R126 ;  /* 0x0000007eff82023e */ /* 0x000fe200000000ff */
[-C--:B------:R-:W-:Y:S01]  /*33b0*/  FMUL.FTZ R202, R202, R197.reuse ;  /* 0x000000c5caca7220 */ /* 0x080fe20000410000 */
[----:B------:R-:W-:Y:S01]  /*33c0*/  @P0 PRMT R121, R129, 0x7610, R121 ;  /* 0x0000761081790816 */ /* 0x000fe20000000079 */
[----:B------:R-:W-:Y:S01]  /*33d0*/  FMUL.FTZ R197, R204, R197 ;  /* 0x000000c5ccc57220 */ /* 0x000fe20000410000 */
[----:B------:R-:W-:Y:S01]  /*33e0*/  @P0 F2FP.PACK_AB R204, RZ, R204 ;  /* 0x000000ccffcc023e */ /* 0x000fe200000000ff */
[----:B------:R-:W-:Y:S01]  /*33f0*/  @P5 IMAD.WIDE.U32 R128, R36, R177, c[0x0][0x258] ;  /* 0x0000960024805625 */ /* 0x000fe200078e00b1 */
[----:B------:R-:W-:-:S02]  /*3400*/  @P0 PRMT R120, R37, 0x7610, R120 ;  /* 0x0000761025780816 */ /* 0x000fc40000000078 */
[----:B------:R-:W-:Y:S01]  /*3410*/  @P0 PRMT R123, R199, 0x7610, R123 ;  /* 0x00007610c77b0816 */ /* 0x000fe2000000007b */
[----:B------:R-:W-:Y:S01]  /*3420*/  IMAD.WIDE.U32 R36, R36, R177, c[0x0][0x248] ;  /* 0x0000920024247625 */ /* 0x000fe200078e00b1 */
[----:B------:R-:W-:Y:S02]  /*3430*/  F2FP.PACK_AB R124, R127, R124 ;  /* 0x0000007c7f7c723e */ /* 0x000fe400000000ff */
[----:B------:R-:W-:Y:S02]  /*3440*/  @P0 PRMT R122, R122, 0x5410, R195 ;  /* 0x000054107a7a0816 */ /* 0x000fe400000000c3 */
[----:B------:R-:W-:Y:S02]  /*3450*/  @P0 PRMT R121, R121, 0x5410, R131 ;  /* 0x0000541079790816 */ /* 0x000fe40000000083 */
[----:B------:R-:W-:Y:S02]  /*3460*/  @P0 PRMT R120, R120, 0x5410, R130 ;  /* 0x0000541078780816 */ /* 0x000fe40000000082 */
[----:B------:R-:W-:-:S02]  /*3470*/  @P0 PRMT R123, R123, 0x5410, R204 ;  /* 0x000054107b7b0816 */ /* 0x000fc400000000cc */
[----:B------:R-:W-:Y:S02]  /*3480*/  F2FP.PACK_AB R126, R201, R198 ;  /* 0x000000c6c97e723e */ /* 0x000fe400000000ff */
[----:B------:R-:W-:Y:S01]  /*3490*/  F2FP.PACK_AB R125, R176, R125 ;  /* 0x0000007db07d723e */ /* 0x000fe200000000ff */
[----:B------:R0:W-:Y:S01]  /*34a0*/  @P5 STG.E.128 [R128.64], R120 ;  /* 0x0000007880005986 */ /* 0x0001e2000c101d04 */
[----:B------:R-:W-:-:S05]  /*34b0*/  F2FP.PACK_AB R127, R197, R202 ;  /* 0x000000cac57f723e */ /* 0x000fca00000000ff */
[----:B------:R0:W-:Y:S02]  /*34c0*/  STG.E.128 [R36.64], R124 ;  /* 0x0000007c24007986 */ /* 0x0001e4000c101d04 */
.L_x_1330:
[----:B------:R-:W-:Y:S05]  /*34d0*/  BSYNC B0 ;  /* 0x0000000000007941 */ /* 0x000fea0003800000 */
.L_x_1329:
[----:B------:R-:W-:Y:S02]  /*34e0*/  IADD3 R2, R2, c[0x0][0x160], RZ ;  /* 0x0000580002027a10 */ /* 0x000fe40007ffe0ff */
[----:B------:R-:W-:Y:S02]  /*34f0*/  LOP3.LUT P5, RZ, R0, 0xff, RZ, 0xc0, !PT ;  /* 0x000000ff00ff7812 */ /* 0x000fe400078ac0ff */
[----:B------:R-:W-:Y:S02]  /*3500*/  ISETP.GE.AND P0, PT, R2, c[0x0][0x164], PT ;  /* 0x0000590002007a0c */ /* 0x000fe40003f06270 */
[----:B------:R-:W-:-:S11]  /*3510*/  SEL R0, RZ, 0x1, P5 ;  /* 0x00000001ff007807 */ /* 0x000fd60002800000 */
[----:B0-----:R-:W-:Y:S01]  /*3520*/  @P0 CALL.REL.NOINC `(.L_x_1312) ;  /* 0x0000001000000944 */ /* 0x001fe20003c00000 */
[----:B------:R-:W-:Y:S05]  /*3530*/  BRA `(.L_x_1331) ;  /* 0xffffd0e000007947 */ /* 0x000fea000383ffff */
.L_x_1312:
[----:B-1----:R-:W0:Y:S01]  /*3540*/  S2UR UR6, SR_CTAID.X ;  /* 0x00000000000679c3 */ /* 0x002e220000002500 */
        /* <DEDUP_REMOVED lines=38> */
.L_x_1321:
[----:B------:R-:W-:Y:S02]  /*37b0*/  MOV R129, R199 ;  /* 0x000000c700817202 */ /* 0x000fe40000000f00 */
[----:B------:R-:W-:-:S02]  /*37c0*/  MOV R176, 0x10 ;  /* 0x0000001000b07802 */ /* 0x000fc40000000f00 */
[----:B------:R-:W-:Y:S02]  /*37d0*/  MOV R195, 0x1f ;  /* 0x0000001f00c37802 */ /* 0x000fe40000000f00 */
[----:B------:R-:W-:Y:S02]  /*37e0*/  MOV R202, 0xffffffff ;  /* 0xffffffff00ca7802 */ /* 0x000fe40000000f00 */
[----:B------:R-:W-:Y:S02]  /*37f0*/  MOV R124, 0x3810 ;  /* 0x00003810007c7802 */ /* 0x000fe40000000f00 */
[----:B------:R-:W-:Y:S05]  /*3800*/  CALL.REL.NOINC `($__internal_20_$__cuda_sm70_shflsync_down_p) ;  /* 0x0000046000007944 */ /* 0x000fea0003c00000 */
[----:B-1----:R-:W-:Y:S01]  /*3810*/  MOV R128, R129 ;  /* 0x0000008100807202 */ /* 0x002fe20000000f00 */
[----:B0-----:R-:W-:Y:S05]  /*3820*/  BRA `(.L_x_1332) ;  /* 0xffffe58000007947 */ /* 0x001fea000383ffff */
.L_x_1322:
[----:B------:R-:W-:Y:S01]  /*3830*/  HFMA2.MMA R176, -RZ, RZ, 0, 9.5367431640625e-07 ;  /* 0x00000010ffb07435 */ /* 0x000fe200000001ff */
[----:B------:R-:W-:Y:S02]  /*3840*/  MOV R129, R198 ;  /* 0x000000c600817202 */ /* 0x000fe40000000f00 */
[----:B------:R-:W-:Y:S02]  /*3850*/  MOV R195, 0x1f ;  /* 0x0000001f00c37802 */ /* 0x000fe40000000f00 */
[----:B------:R-:W-:-:S02]  /*3860*/  MOV R202, 0xffffffff ;  /* 0xffffffff00ca7802 */ /* 0x000fc40000000f00 */
[----:B------:R-:W-:Y:S02]  /*3870*/  MOV R124, 0x3890 ;  /* 0x00003890007c7802 */ /* 0x000fe40000000f00 */
[----:B01----:R-:W-:Y:S05]  /*3880*/  CALL.REL.NOINC `($__internal_20_$__cuda_sm70_shflsync_down_p) ;  /* 0x000003e000007944 */ /* 0x003fea0003c00000 */
[----:B------:R-:W-:Y:S01]  /*3890*/  FADD.FTZ R128, R128, R199 ;  /* 0x000000c780807221 */ /* 0x000fe20000010000 */
[----:B0-----:R-:W-:Y:S01]  /*38a0*/  HFMA2.MMA R176, -RZ, RZ, 0, 4.76837158203125e-07 ;  /* 0x00000008ffb07435 */ /* 0x001fe200000001ff */
[----:B-1----:R-:W-:Y:S01]  /*38b0*/  FADD.FTZ R198, R198, R129 ;  /* 0x00000081c6c67221 */ /* 0x002fe20000010000 */
[----:B------:R-:W-:Y:S02]  /*38c0*/  MOV R195, 0x1f ;  /* 0x0000001f00c37802 */ /* 0x000fe40000000f00 */
[----:B------:R-:W-:Y:S02]  /*38d0*/  MOV R202, 0xffffffff ;  /* 0xffffffff00ca7802 */ /* 0x000fe40000000f00 */
[----:B------:R-:W-:Y:S02]  /*38e0*/  MOV R129, R128 ;  /* 0x0000008000817202 */ /* 0x000fe40000000f00 */
[----:B------:R-:W-:Y:S02]  /*38f0*/  MOV R124, 0x3910 ;  /* 0x00003910007c7802 */ /* 0x000fe40000000f00 */
[----:B------:R-:W-:Y:S05]  /*3900*/  CALL.REL.NOINC `($__internal_20_$__cuda_sm70_shflsync_down_p) ;  /* 0x0000036000007944 */ /* 0x000fea0003c00000 */
[----:B0-----:R-:W-:Y:S01]  /*3910*/  HFMA2.MMA R176, -RZ, RZ, 0, 4.76837158203125e-07 ;  /* 0x00000008ffb07435 */ /* 0x001fe200000001ff */
[----:B-1----:R-:W-:-:S02]  /*3920*/  MOV R127, R129 ;  /* 0x00000081007f7202 */ /* 0x002fc40000000f00 */
[----:B------:R-:W-:Y:S02]  /*3930*/  MOV R129, R198 ;  /* 0x000000c600817202 */ /* 0x000fe40000000f00 */
[----:B------:R-:W-:Y:S02]  /*3940*/  MOV R195, 0x1f ;  /* 0x0000001f00c37802 */ /* 0x000fe40000000f00 */
[----:B------:R-:W-:Y:S02]  /*3950*/  MOV R202, 0xffffffff ;  /* 0xffffffff00ca7802 */ /* 0x000fe40000000f00 */
[----:B------:R-:W-:Y:S02]  /*3960*/  MOV R124, 0x3980 ;  /* 0x00003980007c7802 */ /* 0x000fe40000000f00 */
[----:B------:R-:W-:Y:S05]  /*3970*/  CALL.REL.NOINC `($__internal_20_$__cuda_sm70_shflsync_down_p) ;  /* 0x000002f000007944 */ /* 0x000fea0003c00000 */
[----:B------:R-:W-:Y:S01]  /*3980*/  FADD.FTZ R128, R127, R128 ;  /* 0x000000807f807221 */ /* 0x000fe20000010000 */
[----:B0-----:R-:W-:Y:S01]  /*3990*/  HFMA2.MMA R176, -RZ, RZ, 0, 2.384185791015625e-07 ;  /* 0x00000004ffb07435 */ /* 0x001fe200000001ff */
[----:B-1----:R-:W-:Y:S01]  /*39a0*/  FADD.FTZ R198, R198, R129 ;  /* 0x00000081c6c67221 */ /* 0x002fe20000010000 */
[----:B------:R-:W-:Y:S02]  /*39b0*/  MOV R195, 0x1f ;  /* 0x0000001f00c37802 */ /* 0x000fe40000000f00 */
[----:B------:R-:W-:-:S02]  /*39c0*/  MOV R202, 0xffffffff ;  /* 0xffffffff00ca7802 */ /* 0x000fc40000000f00 */
[----:B------:R-:W-:Y:S02]  /*39d0*/  MOV R129, R128 ;  /* 0x0000008000817202 */ /* 0x000fe40000000f00 */
[----:B------:R-:W-:Y:S02]  /*39e0*/  MOV R124, 0x3a00 ;  /* 0x00003a00007c7802 */ /* 0x000fe40000000f00 */
[----:B------:R-:W-:Y:S05]  /*39f0*/  CALL.REL.NOINC `($__internal_20_$__cuda_sm70_shflsync_down_p) ;  /* 0x0000027000007944 */ /* 0x000fea0003c00000 */
[----:B0-----:R-:W-:Y:S01]  /*3a00*/  HFMA2.MMA R176, -RZ, RZ, 0, 2.384185791015625e-07 ;  /* 0x00000004ffb07435 */ /* 0x001fe200000001ff */
[----:B-1----:R-:W-:Y:S02]  /*3a10*/  MOV R127, R129 ;  /* 0x00000081007f7202 */ /* 0x002fe40000000f00 */
[----:B------:R-:W-:Y:S02]  /*3a20*/  MOV R129, R198 ;  /* 0x000000c600817202 */ /* 0x000fe40000000f00 */
[----:B------:R-:W-:Y:S02]  /*3a30*/  MOV R195, 0x1f ;  /* 0x0000001f00c37802 */ /* 0x000fe40000000f00 */
[----:B------:R-:W-:Y:S02]  /*3a40*/  MOV R202, 0xffffffff ;  /* 0xffffffff00ca7802 */ /* 0x000fe40000000f00 */
[----:B------:R-:W-:-:S02]  /*3a50*/  MOV R124, 0x3a70 ;  /* 0x00003a70007c7802 */ /* 0x000fc40000000f00 */
[----:B------:R-:W-:Y:S05]  /*3a60*/  CALL.REL.NOINC `($__internal_20_$__cuda_sm70_shflsync_down_p) ;  /* 0x0000020000007944 */ /* 0x000fea0003c00000 */
[----:B------:R-:W-:Y:S01]  /*3a70*/  FADD.FTZ R128, R127, R128 ;  /* 0x000000807f807221 */ /* 0x000fe20000010000 */
[----:B0-----:R-:W-:Y:S01]  /*3a80*/  HFMA2.MMA R176, -RZ, RZ, 0, 1.1920928955078125e-07 ;  /* 0x00000002ffb07435 */ /* 0x001fe200000001ff */
[----:B-1----:R-:W-:Y:S01]  /*3a90*/  FADD.FTZ R198, R198, R129 ;  /* 0x00000081c6c67221 */ /* 0x002fe20000010000 */
[----:B------:R-:W-:-:S02]  /*3aa0*/  MOV R195, 0x1f ;  /* 0x0000001f00c37802 */ /* 0x000fc40000000f00 */
[----:B------:R-:W-:Y:S02]  /*3ab0*/  MOV R202, 0xffffffff ;  /* 0xffffffff00ca7802 */ /* 0x000fe40000000f00 */
[----:B------:R-:W-:Y:S02]  /*3ac0*/  MOV R129, R128 ;  /* 0x0000008000817202 */ /* 0x000fe40000000f00 */
[----:B------:R-:W-:Y:S02]  /*3ad0*/  MOV R124, 0x3af0 ;  /* 0x00003af0007c7802 */ /* 0x000fe40000000f00 */
[----:B------:R-:W-:Y:S05]  /*3ae0*/  CALL.REL.NOINC `($__internal_20_$__cuda_sm70_shflsync_down_p) ;  /* 0x0000018000007944 */ /* 0x000fea0003c00000 */
[----:B0-----:R-:W-:Y:S01]  /*3af0*/  HFMA2.MMA R176, -RZ, RZ, 0, 1.1920928955078125e-07 ;  /* 0x00000002ffb07435 */ /* 0x001fe200000001ff */
[----:B-1----:R-:W-:Y:S02]  /*3b00*/  MOV R127, R129 ;  /* 0x00000081007f7202 */ /* 0x002fe40000000f00 */
[----:B------:R-:W-:Y:S02]  /*3b10*/  MOV R129, R198 ;  /* 0x000000c600817202 */ /* 0x000fe40000000f00 */
[----:B------:R-:W-:Y:S02]  /*3b20*/  MOV R195, 0x1f ;  /* 0x0000001f00c37802 */ /* 0x000fe40000000f00 */
[----:B------:R-:W-:-:S02]  /*3b30*/  MOV R202, 0xffffffff ;  /* 0xffffffff00ca7802 */ /* 0x000fc40000000f00 */
[----:B------:R-:W-:Y:S02]  /*3b40*/  MOV R124, 0x3b60 ;  /* 0x00003b60007c7802 */ /* 0x000fe40000000f00 */
[----:B------:R-:W-:Y:S05]  /*3b50*/  CALL.REL.NOINC `($__internal_20_$__cuda_sm70_shflsync_down_p) ;  /* 0x0000011000007944 */ /* 0x000fea0003c00000 */
[----:B------:R-:W-:Y:S01]  /*3b60*/  FADD.FTZ R130, R127, R128 ;  /* 0x000000807f827221 */ /* 0x000fe20000010000 */
[----:B0-----:R-:W-:Y:S01]  /*3b70*/  HFMA2.MMA R176, -RZ, RZ, 0, 5.9604644775390625e-08 ;  /* 0x00000001ffb07435 */ /* 0x001fe200000001ff */
[----:B-1----:R-:W-:Y:S01]  /*3b80*/  FADD.FTZ R177, R198, R129 ;  /* 0x00000081c6b17221 */ /* 0x002fe20000010000 */
[----:B------:R-:W-:Y:S02]  /*3b90*/  MOV R195, 0x1f ;  /* 0x0000001f00c37802 */ /* 0x000fe40000000f00 */
[----:B------:R-:W-:Y:S02]  /*3ba0*/  MOV R202, 0xffffffff ;  /* 0xffffffff00ca7802 */ /* 0x000fe40000000f00 */
[----:B------:R-:W-:Y:S02]  /*3bb0*/  MOV R129, R130 ;  /* 0x0000008200817202 */ /* 0x000fe40000000f00 */
[----:B------:R-:W-:Y:S02]  /*3bc0*/  MOV R124, 0x3be0 ;  /* 0x00003be0007c7802 */ /* 0x000fe40000000f00 */
[----:B------:R-:W-:Y:S05]  /*3bd0*/  CALL.REL.NOINC `($__internal_20_$__cuda_sm70_shflsync_down_p) ;  /* 0x0000009000007944 */ /* 0x000fea0003c00000 */
[----:B0-----:R-:W-:Y:S01]  /*3be0*/  HFMA2.MMA R176, -RZ, RZ, 0, 5.9604644775390625e-08 ;  /* 0x00000001ffb07435 */ /* 0x001fe200000001ff */
[----:B-1----:R-:W-:-:S02]  /*3bf0*/  MOV R131, R129 ;  /* 0x0000008100837202 */ /* 0x002fc40000000f00 */
[----:B------:R-:W-:Y:S02]  /*3c00*/  MOV R129, R177 ;  /* 0x000000b100817202 */ /* 0x000fe40000000f00 */
[----:B------:R-:W-:Y:S02]  /*3c10*/  MOV R195, 0x1f ;  /* 0x0000001f00c37802 */ /* 0x000fe40000000f00 */
[----:B------:R-:W-:Y:S02]  /*3c20*/  MOV R202, 0xffffffff ;  /* 0xffffffff00ca7802 */ /* 0x000fe40000000f00 */
[----:B------:R-:W-:Y:S02]  /*3c30*/  MOV R124, 0x3c50 ;  /* 0x00003c50007c7802 */ /* 0x000fe40000000f00 */
[----:B------:R-:W-:Y:S05]  /*3c40*/  CALL.REL.NOINC `($__internal_20_$__cuda_sm70_shflsync_down_p) ;  /* 0x0000002000007944 */ /* 0x000fea0003c00000 */
[----:B-1----:R-:W-:Y:S01]  /*3c50*/  MOV R198, R129 ;  /* 0x0000008100c67202 */ /* 0x002fe20000000f00 */
[----:B0-----:R-:W-:Y:S05]  /*3c60*/  BRA `(.L_x_1333) ;  /* 0xffffe26000007947 */ /* 0x001fea000383ffff */
        .weak           $__internal_20_$__cuda_sm70_shflsync_down_p
        .type           $__internal_20_$__cuda_sm70_shflsync_down_p,@function
        .size           $__internal_20_$__cuda_sm70_shflsync_down_p,(.L_x_11754 - $__internal_20_$__cuda_sm70_shflsync_down_p)
$__internal_20_$__cuda_sm70_shflsync_down_p:
[----:B------:R-:W-:Y:S01]  /*3c70*/  HFMA2.MMA R125, -RZ, RZ, 0, 0 ;  /* 0x00000000ff7d7435 */ /* 0x000fe200000001ff */
[----:B------:R-:W-:Y:S04]  /*3c80*/  WARPSYNC R202 ;  /* 0x000000ca00007348 */ /* 0x000fe80003800000 */
[----:B------:R0:W1:Y:S01]  /*3c90*/  SHFL.DOWN PT, R129, R129, R176, R195 ;  /* 0x080000b081817389 */ /* 0x00006200000e00c3 */
[----:B------:R-:W-:Y:S05]  /*3ca0*/  RET.REL.NODEC R124 `(_ZN10layer_norm13ln_bwd_kernelINS_13Kernel_traitsI6__halfS2_S2_S2_fjLj4096ELj1ELj1ELj4ELj16ENS_18Kernel_traits_baseILj4096ES2_S2_S2_S2_fjLj128EEEEELb0ELb0ELb0ELb0EEEvNS_9BwdParamsE) ;  /* 0xffffc3507c007950 */ /* 0x000fea0003c3ffff */
.L_x_1334:
        /* <DEDUP_REMOVED lines=13> */
.L_x_11754:


//--------------------- .text._ZN10layer_norm13ln_bwd_kernelINS_13Kernel_traitsI6__halfS2_S2_S2_fjLj4096ELj1ELj1ELj4ELj16ENS_18Kernel_traits_baseILj4096ES2_S2_S2_S2_fjLj128EEEEELb0ELb0ELb0ELb1EEEvNS_9BwdParamsE --------------------------
	.section	.text._ZN10layer_norm13ln_bwd_kernelINS_13Kernel_traitsI6__halfS2_S2_S2_fjLj4096ELj1ELj1ELj4ELj16ENS_18Kernel_traits_baseILj4096ES2_S2_S2_S2_fjLj128EEEEELb0ELb0ELb0ELb1EEEvNS_9BwdParamsE,"ax",@progbits
	.sectioninfo	@"SHI_REGISTERS=234"
	.align	128
        .global         _ZN10layer_norm13ln_bwd_kernelINS_13Kernel_traitsI6__halfS2_S2_S2_fjLj4096ELj1ELj1ELj4ELj16ENS_18Kernel_traits_baseILj4096ES2_S2_S2_S2_fjLj128EEEEELb0ELb0ELb0ELb1EEEvNS_9BwdParamsE
        .type           _ZN10layer_norm13ln_bwd_kernelINS_13Kernel_traitsI6__halfS2_S2_S2_fjLj4096ELj1ELj1ELj4ELj16ENS_18Kernel_traits_baseILj4096ES2_S2_S2_S2_fjLj128EEEEELb0ELb0ELb0ELb1EEEvNS_9BwdParamsE,@function
        .size           _ZN10layer_norm13ln_bwd_kernelINS_13Kernel_traitsI6__halfS2_S2_S2_fjLj4096ELj1ELj1ELj4ELj16ENS_18Kernel_traits_baseILj4096ES2_S2_S2_S2_fjLj128EEEEELb0ELb0ELb0ELb1EEEvNS_9BwdParamsE,(.L_x_11755 - _ZN10layer_norm13ln_bwd_kernelINS_13Kernel_traitsI6__halfS2_S2_S2_fjLj4096ELj1ELj1ELj4ELj16ENS_18Kernel_traits_baseILj4096ES2_S2_S2_S2_fjLj128EEEEELb0ELb0ELb0ELb1EEEvNS_9BwdParamsE)
        .other          _ZN10layer_norm13ln_bwd_kernelINS_13Kernel_traitsI6__halfS2_S2_S2_fjLj4096ELj1ELj1ELj4ELj16ENS_18Kernel_traits_baseILj4096ES2_S2_S2_S2_fjLj128EEEEELb0ELb0ELb0ELb1EEEvNS_9BwdParamsE,@"STO_CUDA_ENTRY STV_DEFAULT"
_ZN10layer_norm13ln_bwd_kernelINS_13Kernel_traitsI6__halfS2_S2_S2_fjLj4096ELj1ELj1ELj4ELj16ENS_18Kernel_traits_baseILj4096ES2_S2_S2_S2_fjLj128EEEEELb0ELb0ELb0ELb1EEEvNS_9BwdParamsE:
.text._ZN10layer_norm13ln_bwd_kernelINS_13Kernel_traitsI6__halfS2_S2_S2_fjLj4096ELj1ELj1ELj4ELj16ENS_18Kernel_traits_baseILj4096ES2_S2_S2_S2_fjLj128EEEEELb0ELb0ELb0ELb1EEEvNS_9BwdParamsE:
        /* <DEDUP_REMOVED lines=40> */
.L_x_1335:
        /* <DEDUP_REMOVED lines=9> */
[----:B------:R-:W-:Y:S01]  /*0310*/  CS2R R110, SRZ ;  /* 0x00000000006e7805 */ /* 0x000fe2000001ff00 */
        /* <DEDUP_REMOVED lines=33> */
[----:B--2---:R-:W-:-:S02]  /*0530*/  HADD2.F32 R161, -RZ, R4.H0_H0 ;  /* 0x20000004ffa17230 */ /* 0x004fc40000004100 */
[----:B------:R-:W-:Y:S02]  /*0540*/  HADD2.F32 R160, -RZ, R4.H1_H1 ;  /* 0x30000004ffa07230 */ /* 0x000fe40000004100 */
[--C-:B------:R-:W-:Y:S02]  /*0550*/  HADD2.F32 R159, -RZ, R5.reuse.H0_H0 ;  /* 0x20000005ff9f7230 */ /* 0x100fe40000004100 */
[----:B------:R-:W-:Y:S02]  /*0560*/  HADD2.F32 R158, -RZ, R5.H1_H1 ;  /* 0x30000005ff9e7230 */ /* 0x000fe40000004100 */
[--C-:B------:R-:W-:Y:S02]  /*0570*/  HADD2.F32 R157, -RZ, R6.reuse.H0_H0 ;  /* 0x20000006ff9d7230 */ /* 0x100fe40000004100 */
[----:B------:R-:W-:Y:S02]  /*0580*/  HADD2.F32 R156, -RZ, R6.H1_H1 ;  /* 0x30000006ff9c7230 */ /* 0x000fe40000004100 */
[----:B------:R-:W-:-:S02]  /*0590*/  HADD2.F32 R155, -RZ, R7.H0_H0 ;  /* 0x20000007ff9b7230 */ /* 0x000fc40000004100 */
[----:B------:R-:W-:Y:S02]  /*05a0*/  HADD2.F32 R154, -RZ, R7.H1_H1 ;  /* 0x30000007ff9a7230 */ /* 0x000fe40000004100 */
[--C-:B---3--:R-:W-:Y:S02]  /*05b0*/  HADD2.F32 R153, -RZ, R8.reuse.H0_H0 ;  /* 0x20000008ff997230 */ /* 0x108fe40000004100 */
[----:B------:R-:W-:Y:S02]  /*05c0*/  HADD2.F32 R152, -RZ, R8.H1_H1 ;  /* 0x30000008ff987230 */ /* 0x000fe40000004100 */
[--C-:B------:R-:W-:Y:S02]  /*05d0*/  HADD2.F32 R151, -RZ, R9.reuse.H0_H0 ;  /* 0x20000009ff977230 */ /* 0x100fe40000004100 */
[----:B------:R-:W-:Y:S02]  /*05e0*/  HADD2.F32 R150, -RZ, R9.H1_H1 ;  /* 0x30000009ff967230 */ /* 0x000fe40000004100 */
[----:B------:R-:W-:-:S02]  /*05f0*/  HADD2.F32 R149, -RZ, R10.H0_H0 ;  /* 0x2000000aff957230 */ /* 0x000fc40000004100 */
[----:B------:R-:W-:Y:S02]  /*0600*/  HADD2.F32 R148, -RZ, R10.H1_H1 ;  /* 0x3000000aff947230 */ /* 0x000fe40000004100 */
[--C-:B------:R-:W-:Y:S02]  /*0610*/  HADD2.F32 R147, -RZ, R11.reuse.H0_H0 ;  /* 0x2000000bff937230 */ /* 0x100fe40000004100 */
[----:B------:R-:W-:Y:S02]  /*0620*/  HADD2.F32 R146, -RZ, R11.H1_H1 ;  /* 0x3000000bff927230 */ /* 0x000fe40000004100 */
[--C-:B----4-:R-:W-:Y:S02]  /*0630*/  HADD2.F32 R145, -RZ, R12.reuse.H0_H0 ;  /* 0x2000000cff917230 */ /* 0x110fe40000004100 */
[----:B------:R-:W-:Y:S02]  /*0640*/  HADD2.F32 R144, -RZ, R12.H1_H1 ;  /* 0x3000000cff907230 */ /* 0x000fe40000004100 */
[----:B------:R-:W-:-:S02]  /*0650*/  HADD2.F32 R143, -RZ, R13.H0_H0 ;  /* 0x2000000dff8f7230 */ /* 0x000fc40000004100 */
[----:B------:R-:W-:Y:S02]  /*0660*/  HADD2.F32 R142, -RZ, R13.H1_H1 ;  /* 0x3000000dff8e7230 */ /* 0x000fe40000004100 */
[--C-:B------:R-:W-:Y:S02]  /*0670*/  HADD2.F32 R141, -RZ, R14.reuse.H0_H0 ;  /* 0x2000000eff8d7230 */ /* 0x100fe40000004100 */
[----:B------:R-:W-:Y:S02]  /*0680*/  HADD2.F32 R140, -RZ, R14.H1_H1 ;  /* 0x3000000eff8c7230 */ /* 0x000fe40000004100 */
[--C-:B------:R-:W-:Y:S02]  /*0690*/  HADD2.F32 R139, -RZ, R15.reuse.H0_H0 ;  /* 0x2000000fff8b7230 */ /* 0x100fe40000004100 */
[----:B------:R-:W-:Y:S02]  /*06a0*/  HADD2.F32 R138, -RZ, R15.H1_H1 ;  /* 0x3000000fff8a7230 */ /* 0x000fe40000004100 */
[----:B-----5:R-:W-:-:S02]  /*06b0*/  HADD2.F32 R137, -RZ, R16.H0_H0 ;  /* 0x20000010ff897230 */ /* 0x020fc40000004100 */
[----:B------:R-:W-:Y:S02]  /*06c0*/  HADD2.F32 R136, -RZ, R16.H1_H1 ;  /* 0x30000010ff887230 */ /* 0x000fe40000004100 */
[--C-:B------:R-:W-:Y:S02]  /*06d0*/  HADD2.F32 R135, -RZ, R17.reuse.H0_H0 ;  /* 0x20000011ff877230 */ /* 0x100fe40000004100 */
[----:B------:R-:W-:Y:S02]  /*06e0*/  HADD2.F32 R134, -RZ, R17.H1_H1 ;  /* 0x30000011ff867230 */ /* 0x000fe40000004100 */
[--C-:B------:R-:W-:Y:S02]  /*06f0*/  HADD2.F32 R133, -RZ, R18.reuse.H0_H0 ;  /* 0x20000012ff857230 */ /* 0x100fe40000004100 */
[----:B------:R-:W-:Y:S02]  /*0700*/  HADD2.F32 R132, -RZ, R18.H1_H1 ;  /* 0x30000012ff847230 */ /* 0x000fe40000004100 */
[----:B------:R-:W-:-:S02]  /*0710*/  HADD2.F32 R131, -RZ, R19.H0_H0 ;  /* 0x20000013ff837230 */ /* 0x000fc40000004100 */
[----:B------:R-:W-:Y:S02]  /*0720*/  HADD2.F32 R130, -RZ, R19.H1_H1 ;  /* 0x30000013ff827230 */ /* 0x000fe40000004100 */
.L_x_1340:
[----:B------:R-:W-:Y:S01]  /*0730*/  ISETP.NE.U32.AND P0, PT, RZ, c[0x0][0x1c0], PT ;  /* 0x00007000ff007a0c */ /* 0x000fe20003f05070 */
[----:B------:R-:W-:Y:S01]  /*0740*/  IMAD R2, R162, c[0x0][0x168], RZ ;  /* 0x00005a00a2027a24 */ /* 0x000fe200078e02ff */
[----:B------:R-:W-:Y:S02]  /*0750*/  LOP3.LUT R128, R105, 0x7f, RZ, 0xc0, !PT ;  /* 0x0000007f69807812 */ /* 0x000fe400078ec0ff */
[----:B------:R-:W-:Y:S02]  /*0760*/  ISETP.NE.AND.EX P0, PT, RZ, c[0x0][0x1c4], PT, P0 ;  /* 0x00007100ff007a0c */ /* 0x000fe40003f05300 */
[----:B------:R-:W-:Y:S02]  /*0770*/  SHF.R.S32.HI R3, RZ, 0x1f, R2 ;  /* 0x0000001fff037819 */ /* 0x000fe40000011402 */
[----:B------:R-:W-:Y:S02]  /*0780*/  SHF.R.S32.HI R25, RZ, 0x1f, R162 ;  /* 0x0000001fff197819 */ /* 0x000fe400000114a2 */
[----:B------:R-:W-:-:S02]  /*0790*/  LEA.HI R3, R3, R2, RZ, 0x3 ;  /* 0x0000000203037211 */ /* 0x000fc400078f18ff */
[----:B------:R-:W-:Y:S02]  /*07a0*/  MOV R164, 0x10 ;  /* 0x0000001000a47802 */ /* 0x000fe40000000f00 */
[----:B------:R-:W-:-:S03]  /*07b0*/  LEA.HI.SX32 R128, R3, R128, 0x1d ;  /* 0x0000008003807211 */ /* 0x000fc600078feaff */
[C---:B------:R-:W-:Y:S02]  /*07c0*/  @P0 LEA R2, P1, R162.reuse, c[0x0][0x1c0], 0x1 ;  /* 0x00007000a2020a11 */ /* 0x040fe400078208ff */
[----:B------:R-:W-:Y:S02]  /*07d0*/  MOV R63, 0x4 ;  /* 0x00000004003f7802 */ /* 0x000fe40000000f00 */
[----:B------:R-:W-:Y:S01]  /*07e0*/  @P0 LEA.HI.X R3, R162, c[0x0][0x1c4], R25, 0x1, P1 ;  /* 0x00007100a2030a11 */ /* 0x000fe200008f0c19 */
[C---:B------:R-:W-:Y:S01]  /*07f0*/  IMAD.WIDE.U32 R24, R128.reuse, R164, c[0x0][0x188] ;  /* 0x0000620080187625 */ /* 0x040fe200078e00a4 */
[----:B------:R-:W-:-:S03]  /*0800*/  IADD3 R165, R128, 0x80, RZ ;  /* 0x0000008080a57810 */ /* 0x000fc60007ffe0ff */
[----:B------:R0:W2:Y:S01]  /*0810*/  @P0 LDG.E.U16 R167, [R2.64] ;  /* 0x0000000402a70981 */ /* 0x0000a2000c1e1500 */
[C---:B------:R-:W-:Y:S01]  /*0820*/  IMAD.WIDE.U32 R28, R128.reuse, R164, c[0x0][0x208] ;  /* 0x00008200801c7625 */ /* 0x040fe200078e00a4 */
[----:B------:R-:W-:Y:S02]  /*0830*/  IADD3 R163, R128, 0x100, RZ ;  /* 0x0000010080a37810 */ /* 0x000fe40007ffe0ff */
[----:B------:R-:W3:Y:S01]  /*0840*/  LDG.E.128 R24, [R24.64] ;  /* 0x0000000418187981 */ /* 0x000ee2000c1e1d00 */
[----:B------:R-:W-:-:S03]  /*0850*/  IMAD.WIDE R60, R162, R63, c[0x0][0x1a0] ;  /* 0x00006800a23c7625 */ /* 0x000fc600078e023f */
[----:B------:R-:W4:Y:S01]  /*0860*/  LDG.E.128 R28, [R28.64] ;  /* 0x000000041c1c7981 */ /* 0x000f22000c1e1d00 */
[----:B------:R-:W-:-:S03]  /*0870*/  IMAD.WIDE.U32 R32, R165, R164, c[0x0][0x188] ;  /* 0x00006200a5207625 */ /* 0x000fc600078e00a4 */
[----:B------:R1:W4:Y:S01]  /*0880*/  LDG.E R179, [R60.64] ;  /* 0x000000043cb37981 */ /* 0x000322000c1e1900 */
[----:B------:R-:W-:-:S03]  /*0890*/  IMAD.WIDE R62, R162, R63, c[0x0][0x1a8] ;  /* 0x00006a00a23e7625 */ /* 0x000fc600078e023f */
[----:B------:R-:W4:Y:S01]  /*08a0*/  LDG.E.128 R32, [R32.64] ;  /* 0x0000000420207981 */ /* 0x000f22000c1e1d00 */
[-C--:B------:R-:W-:Y:S01]  /*08b0*/  IMAD.WIDE.U32 R36, R165, R164.reuse, c[0x0][0x208] ;  /* 0x00008200a5247625 */ /* 0x080fe200078e00a4 */
[----:B------:R-:W-:Y:S02]  /*08c0*/  IADD3 R127, R128, 0x180, RZ ;  /* 0x00000180807f7810 */ /* 0x000fe40007ffe0ff */
[----:B------:R3:W4:Y:S01]  /*08d0*/  LDG.E R62, [R62.64] ;  /* 0x000000043e3e7981 */ /* 0x000722000c1e1900 */
[----:B------:R-:W-:-:S03]  /*08e0*/  IMAD.WIDE.U32 R40, R163, R164, c[0x0][0x188] ;  /* 0x00006200a3287625 */ /* 0x000fc600078e00a4 */
[----:B------:R-:W4:Y:S04]  /*08f0*/  LDG.E.128 R36, [R36.64] ;  /* 0x0000000424247981 */ /* 0x000f28000c1e1d00 */
[----:B------:R-:W4:Y:S01]  /*0900*/  LDG.E.128 R40, [R40.64] ;  /* 0x0000000428287981 */ /* 0x000f22000c1e1d00 */
[----:B------:R-:W-:-:S04]  /*0910*/  IMAD.WIDE.U32 R48, R127, R164, c[0x0][0x188] ;  /* 0x000062007f307625 */ /* 0x000fc800078e00a4 */
[-C--:B------:R-:W-:Y:S02]  /*0920*/  IMAD.WIDE.U32 R44, R163, R164.reuse, c[0x0][0x208] ;  /* 0x00008200a32c7625 */ /* 0x080fe400078e00a4 */
[----:B------:R-:W4:Y:S04]  /*0930*/  LDG.E.128 R48, [R48.64] ;  /* 0x0000000430307981 */ /* 0x000f28000c1e1d00 */
[----:B------:R-:W4:Y:S01]  /*0940*/  LDG.E.128 R44, [R44.64] ;  /* 0x000000042c2c7981 */ /* 0x000f22000c1e1d00 */
[----:B------:R-:W-:-:S06]  /*0950*/  IMAD.WIDE.U32 R52, R127, R164, c[0x0][0x208] ;  /* 0x000082007f347625 */ /* 0x000fcc00078e00a4 */
[----:B------:R-:W4:Y:S01]  /*0960*/  LDG.E.128 R52, [R52.64] ;  /* 0x0000000434347981 */ /* 0x000f22000c1e1d00 */
[----:B------:R-:W-:-:S04]  /*0970*/  ISETP.NE.U32.AND P1, PT, RZ, c[0x0][0x218], PT ;  /* 0x00008600ff007a0c */ /* 0x000fc80003f25070 */
[----:B------:R-:W-:Y:S01]  /*0980*/  ISETP.NE.AND.EX P1, PT, RZ, c[0x0][0x21c], PT, P1 ;  /* 0x00008700ff007a0c */ /* 0x000fe20003f25310 */
[----:B------:R-:W-:-:S12]  /*0990*/  ULDC.U8 UR6, c[0x0][0x1f0] ;  /* 0x00007c0000067ab9 */ /* 0x000fd80000000000 */
[----:B0-----:R-:W-:-:S04]  /*09a0*/  @P1 IMAD.WIDE.U32 R2, R128, R164, c[0x0][0x218] ;  /* 0x0000860080021625 */ /* 0x001fc800078e00a4 */
[-C--:B------:R-:W-:Y:S01]  /*09b0*/  @P1 IMAD.WIDE.U32 R56, R165, R164.reuse, c[0x0][0x218] ;  /* 0x00008600a5381625 */ /* 0x080fe200078e00a4 */
[----:B------:R0:W5:Y:S03]  /*09c0*/  @P1 LDG.E.128 R4, [R2.64] ;  /* 0x0000000402041981 */ /* 0x000166000c1e1d00 */
[-C--:B------:R-:W-:Y:S01]  /*09d0*/  @P1 IMAD.WIDE.U32 R58, R163, R164.reuse, c[0x0][0x218] ;  /* 0x00008600a33a1625 */ /* 0x080fe200078e00a4 */
[----:B------:R0:W5:Y:S03]  /*09e0*/  @P1 LDG.E.128 R8, [R56.64] ;  /* 0x0000000438081981 */ /* 0x000166000c1e1d00 */
[----:B-1----:R-:W-:Y:S01]  /*09f0*/  @P1 IMAD.WIDE.U32 R60, R127, R164, c[0x0][0x218] ;  /* 0x000086007f3c1625 */ /* 0x002fe200078e00a4 */
[----:B------:R-:W-:Y:S01]  /*0a00*/  MOV R164, 0x3f800000 ;  /* 0x3f80000000a47802 */ /* 0x000fe20000000f00 */
[----:B------:R1:W5:Y:S04]  /*0a10*/  @P1 LDG.E.128 R12, [R58.64] ;  /* 0x000000043a0c1981 */ /* 0x000368000c1e1d00 */
[----:B------:R0:W5:Y:S01]  /*0a20*/  @P1 LDG.E.128 R16, [R60.64] ;  /* 0x000000043c101981 */ /* 0x000162000c1e1d00 */
[----:B------:R-:W-:Y:S01]  /*0a30*/  LOP3.LUT P3, RZ, R105, 0x1f, RZ, 0xc0, !PT ;  /* 0x0000001f69ff7812 */ /* 0x000fe2000786c0ff */
[----:B--2---:R-:W-:Y:S01]  /*0a40*/  @P0 HADD2.F32 R164, -RZ, R167.H0_H0 ;  /* 0x200000a7ffa40230 */ /* 0x004fe20000004100 */
[----:B------:R-:W-:Y:S01]  /*0a50*/  ISETP.NE.AND P0, PT, RZ, UR6, PT ;  /* 0x00000006ff007c0c */ /* 0x000fe2000bf05270 */
[----:B---3--:R-:W-:-:S02]  /*0a60*/  HADD2.F32 R63, -RZ, R24.H0_H0 ;  /* 0x20000018ff3f7230 */ /* 0x008fc40000004100 */
[--C-:B----4-:R-:W-:Y:S02]  /*0a70*/  HADD2.F32 R170, -RZ, R28.reuse.H0_H0 ;  /* 0x2000001cffaa7230 */ /* 0x110fe40000004100 */
[----:B------:R-:W-:Y:S01]  /*0a80*/  HADD2.F32 R209, -RZ, R28.H1_H1 ;  /* 0x3000001cffd17230 */ /* 0x000fe20000004100 */
[----:B------:R-:W-:Y:S01]  /*0a90*/  FSEL R231, R179, RZ, !P0 ;  /* 0x000000ffb3e77208 */ /* 0x000fe20004000000 */
[--C-:B------:R-:W-:Y:S02]  /*0aa0*/  HADD2.F32 R168, -RZ, R29.reuse.H0_H0 ;  /* 0x2000001dffa87230 */ /* 0x100fe40000004100 */
[----:B------:R-:W-:Y:S02]  /*0ab0*/  HADD2.F32 R205, -RZ, R29.H1_H1 ;  /* 0x3000001dffcd7230 */ /* 0x000fe40000004100 */
[----:B------:R-:W-:Y:S02]  /*0ac0*/  HADD2.F32 R28, -RZ, R32.H0_H0 ;  /* 0x20000020ff1c7230 */ /* 0x000fe40000004100 */
[----:B0-----:R-:W-:-:S02]  /*0ad0*/  HADD2.F32 R60, -RZ, R30.H0_H0 ;  /* 0x2000001eff3c7230 */ /* 0x001fc40000004100 */
[----:B------:R-:W-:Y:S02]  /*0ae0*/  HADD2.F32 R201, -RZ, R30.H1_H1 ;  /* 0x3000001effc97230 */ /* 0x000fe40000004100 */
[----:B------:R-:W-:Y:S02]  /*0af0*/  HADD2.F32 R32, -RZ, R32.H1_H1 ;  /* 0x30000020ff207230 */ /* 0x000fe40000004100 */
[----:B------:R-:W-:Y:S02]  /*0b00*/  HADD2.F32 R169, -RZ, R24.H1_H1 ;  /* 0x30000018ffa97230 */ /* 0x000fe40000004100 */
[--C-:B------:R-:W-:Y:S02]  /*0b10*/  HADD2.F32 R29, -RZ, R33.reuse.H0_H0 ;  /* 0x20000021ff1d7230 */ /* 0x100fe40000004100 */
[----:B------:R-:W-:Y:S01]  /*0b20*/  HADD2.F32 R30, -RZ, R33.H1_H1 ;  /* 0x30000021ff1e7230 */ /* 0x000fe20000004100 */
[C---:B------:R-:W-:Y:S01]  /*0b30*/  FADD.FTZ R33, -R231.reuse, R63 ;  /* 0x0000003fe7217221 */ /* 0x040fe20000010100 */
[--C-:B------:R-:W-:Y:S01]  /*0b40*/  HADD2.F32 R57, -RZ, R34.reuse.H0_H0 ;  /* 0x20000022ff397230 */ /* 0x100fe20000004100 */
[----:B------:R-:W-:Y:S01]  /*0b50*/  FADD.FTZ R211, -R231, R32 ;  /* 0x00000020e7d37221 */ /* 0x000fe20000010100 */
[----:B------:R-:W-:Y:S01]  /*0b60*/  HADD2.F32 R34, -RZ, R34.H1_H1 ;  /* 0x30000022ff227230 */ /* 0x000fe20000004100 */
[----:B------:R-:W-:Y:S01]  /*0b70*/  FMUL.FTZ R32, R62, R33 ;  /* 0x000000213e207220 */ /* 0x000fe20000410000 */
[----:B------:R-:W-:-:S02]  /*0b80*/  HADD2.F32 R173, -RZ, R25.H0_H0 ;  /* 0x20000019ffad7230 */ /* 0x000fc40000004100 */
[--C-:B------:R-:W-:Y:S02]  /*0b90*/  HADD2.F32 R174, -RZ, R26.reuse.H0_H0 ;  /* 0x2000001affae7230 */ /* 0x100fe40000004100 */
[--C-:B------:R-:W-:Y:S02]  /*0ba0*/  HADD2.F32 R177, -RZ, R35.reuse.H0_H0 ;  /* 0x20000023ffb17230 */ /* 0x100fe40000004100 */
[----:B------:R-:W-:Y:S01]  /*0bb0*/  HADD2.F32 R178, -RZ, R35.H1_H1 ;  /* 0x30000023ffb27230 */ /* 0x000fe20000004100 */
[----:B------:R-:W-:Y:S01]  /*0bc0*/  FADD.FTZ R35, -R231, R169 ;  /* 0x000000a9e7237221 */ /* 0x000fe20000010100 */
[----:B------:R-:W-:Y:S01]  /*0bd0*/  HADD2.F32 R176, -RZ, R26.H1_H1 ;  /* 0x3000001affb07230 */ /* 0x000fe20000004100 */
[----:B------:R-:W-:Y:S01]  /*0be0*/  FMUL.FTZ R33, R161, R170 ;  /* 0x000000aaa1217220 */ /* 0x000fe20000410000 */
[--C-:B------:R-:W-:Y:S02]  /*0bf0*/  HADD2.F32 R56, -RZ, R36.reuse.H0_H0 ;  /* 0x20000024ff387230 */ /* 0x100fe40000004100 */
[----:B-1----:R-:W-:Y:S01]  /*0c00*/  HADD2.F32 R59, -RZ, R36.H1_H1 ;  /* 0x30000024ff3b7230 */ /* 0x002fe20000004100 */
[----:B------:R-:W-:Y:S01]  /*0c10*/  FADD.FTZ R219, -R231, R34 ;  /* 0x00000022e7db7221 */ /* 0x000fe20000010100 */
[----:B------:R-:W-:-:S02]  /*0c20*/  HADD2.F32 R175, -RZ, R38.H0_H0 ;  /* 0x20000026ffaf7230 */ /* 0x000fc40000004100 */
[----:B------:R-:W-:Y:S02]  /*0c30*/  HADD2.F32 R181, -RZ, R38.H1_H1 ;  /* 0x30000026ffb57230 */ /* 0x000fe40000004100 */
[----:B------:R-:W-:Y:S01]  /*0c40*/  HADD2.F32 R36, -RZ, R40.H0_H0 ;  /* 0x20000028ff247230 */ /* 0x000fe20000004100 */
[----:B------:R-:W-:Y:S01]  /*0c50*/  FMUL.FTZ R34, R62, R35 ;  /* 0x000000233e227220 */ /* 0x000fe20000410000 */
[----:B------:R-:W-:Y:S02]  /*0c60*/  HADD2.F32 R25, -RZ, R25.H1_H1 ;  /* 0x30000019ff197230 */ /* 0x000fe40000004100 */
[--C-:B------:R-:W-:Y:S02]  /*0c70*/  HADD2.F32 R61, -RZ, R37.reuse.H0_H0 ;  /* 0x20000025ff3d7230 */ /* 0x100fe40000004100 */
[----:B------:R-:W-:Y:S01]  /*0c80*/  HADD2.F32 R171, -RZ, R37.H1_H1 ;  /* 0x30000025ffab7230 */ /* 0x000fe20000004100 */
[----:B------:R-:W-:Y:S01]  /*0c90*/  FADD.FTZ R37, -R231, R173 ;  /* 0x000000ade7257221 */ /* 0x000fe20000010100 */
[----:B------:R-:W-:-:S02]  /*0ca0*/  HADD2.F32 R38, -RZ, R41.H0_H0 ;  /* 0x20000029ff267230 */ /* 0x000fc40000004100 */
[----:B------:R-:W-:Y:S01]  /*0cb0*/  HADD2.F32 R207, -RZ, R41.H1_H1 ;  /* 0x30000029ffcf7230 */ /* 0x000fe20000004100 */
[C---:B------:R-:W-:Y:S01]  /*0cc0*/  FADD.FTZ R41, -R231.reuse, R174 ;  /* 0x000000aee7297221 */ /* 0x040fe20000010100 */
[--C-:B------:R-:W-:Y:S01]  /*0cd0*/  HADD2.F32 R193, -RZ, R43.reuse.H0_H0 ;  /* 0x2000002bffc17230 */ /* 0x100fe20000004100 */
[----:B------:R-:W-:Y:S01]  /*0ce0*/  FMUL.FTZ R35, R160, R209 ;  /* 0x000000d1a0237220 */ /* 0x000fe20000410000 */
[----:B------:R-:W-:Y:S01]  /*0cf0*/  HADD2.F32 R189, -RZ, R43.H1_H1 ;  /* 0x3000002bffbd7230 */ /* 0x000fe20000004100 */
[C---:B------:R-:W-:Y:S02]  /*0d00*/  FADD.FTZ R43, -R231.reuse, R176 ;  /* 0x000000b0e72b7221 */ /* 0x040fe40000010100 */
[----:B------:R-:W-:Y:S01]  /*0d10*/  FADD.FTZ R174, RZ, R33 ;  /* 0x00000021ffae7221 */ /* 0x000fe20000010000 */
[--C-:B------:R-:W-:Y:S01]  /*0d20*/  HADD2.F32 R183, -RZ, R39.reuse.H0_H0 ;  /* 0x20000027ffb77230 */ /* 0x100fe20000004100 */
[----:B------:R-:W-:Y:S01]  /*0d30*/  FFMA.FTZ R176, R32, R33, RZ ;  /* 0x0000002120b07223 */ /* 0x000fe200000100ff */
[----:B------:R-:W-:Y:S01]  /*0d40*/  HADD2.F32 R187, -RZ, R39.H1_H1 ;  /* 0x30000027ffbb7230 */ /* 0x000fe20000004100 */
[----:B------:R-:W-:-:S02]  /*0d50*/  FADD.FTZ R225, -R231, R36 ;  /* 0x00000024e7e17221 */ /* 0x000fc40000010100 */
[C---:B------:R-:W-:Y:S02]  /*0d60*/  FADD.FTZ R39, -R231.reuse, R25 ;  /* 0x00000019e7277221 */ /* 0x040fe40000010100 */
[----:B------:R-:W-:Y:S02]  /*0d70*/  FADD.FTZ R223, -R231, R178 ;  /* 0x000000b2e7df7221 */ /* 0x000fe40000010100 */
[----:B------:R-:W-:Y:S01]  /*0d80*/  FMUL.FTZ R36, R62, R37 ;  /* 0x000000253e247220 */ /* 0x000fe20000410000 */
[----:B------:R-:W-:Y:S01]  /*0d90*/  HADD2.F32 R40, -RZ, R40.H1_H1 ;  /* 0x30000028ff287230 */ /* 0x000fe20000004100 */
[----:B------:R-:W-:Y:S02]  /*0da0*/  FMUL.FTZ R37, R159, R168 ;  /* 0x000000a89f257220 */ /* 0x000fe40000410000 */
[----:B------:R-:W-:Y:S01]  /*0db0*/  FADD.FTZ R178, R174, R35 ;  /* 0x00000023aeb27221 */ /* 0x000fe20000010000 */
[----:B------:R-:W-:Y:S01]  /*0dc0*/  HADD2.F32 R3, -RZ, R27.H1_H1 ;  /* 0x3000001bff037230 */ /* 0x000fe20000004100 */
[----:B------:R-:W-:Y:S01]  /*0dd0*/  FFMA.FTZ R176, R34, R35, R176 ;  /* 0x0000002322b07223 */ /* 0x000fe200000100b0 */
[----:B------:R-:W-:Y:S01]  /*0de0*/  HADD2.F32 R180, -RZ, R51.H1_H1 ;  /* 0x30000033ffb47230 */ /* 0x000fe20000004100 */
[C---:B------:R-:W-:Y:S01]  /*0df0*/  FADD.FTZ R229, -R231.reuse, R38 ;  /* 0x00000026e7e57221 */ /* 0x040fe20000010100 */
[--C-:B------:R-:W-:Y:S01]  /*0e00*/  HADD2.F32 R203, -RZ, R42.reuse.H0_H0 ;  /* 0x2000002affcb7230 */ /* 0x100fe20000004100 */
[----:B------:R-:W-:Y:S01]  /*0e10*/  FMUL.FTZ R38, R62, R39 ;  /* 0x000000273e267220 */ /* 0x000fe20000410000 */
[----:B------:R-:W-:Y:S01]  /*0e20*/  HADD2.F32 R199, -RZ, R42.H1_H1 ;  /* 0x3000002affc77230 */ /* 0x000fe20000004100 */
[----:B------:R-:W-:Y:S01]  /*0e30*/  FMUL.FTZ R39, R158, R205 ;  /* 0x000000cd9e277220 */ /* 0x000fe20000410000 */
[----:B------:R-:W-:Y:S01]  /*0e40*/  HADD2.F32 R2, -RZ, R27.H0_H0 ;  /* 0x2000001bff027230 */ /* 0x000fe20000004100 */
[----:B------:R-:W-:Y:S01]  /*0e50*/  FADD.FTZ R178, R178, R37 ;  /* 0x00000025b2b27221 */ /* 0x000fe20000010000 */
[----:B------:R-:W-:Y:S01]  /*0e60*/  HADD2.F32 R42, -RZ, R49.H0_H0 ;  /* 0x20000031ff2a7230 */ /* 0x000fe20000004100 */
[----:B------:R-:W-:Y:S01]  /*0e70*/  FFMA.FTZ R176, R36, R37, R176 ;  /* 0x0000002524b07223 */ /* 0x000fe200000100b0 */
[--C-:B------:R-:W-:Y:S01]  /*0e80*/  HADD2.F32 R24, -RZ, R47.reuse.H0_H0 ;  /* 0x2000002fff187230 */ /* 0x100fe20000004100 */
[C---:B------:R-:W-:Y:S01]  /*0e90*/  FADD.FTZ R227, -R231.reuse, R40 ;  /* 0x00000028e7e37221 */ /* 0x040fe20000010100 */
[----:B------:R-:W-:Y:S01]  /*0ea0*/  HADD2.F32 R27, -RZ, R47.H1_H1 ;  /* 0x3000002fff1b7230 */ /* 0x000fe20000004100 */
[C---:B------:R-:W-:Y:S01]  /*0eb0*/  FADD.FTZ R47, -R231.reuse, R3 ;  /* 0x00000003e72f7221 */ /* 0x040fe20000010100 */
[--C-:B------:R-:W-:Y:S01]  /*0ec0*/  HADD2.F32 R191, -RZ, R44.reuse.H0_H0 ;  /* 0x2000002cffbf7230 */ /* 0x100fe20000004100 */
[----:B------:R-:W-:Y:S01]  /*0ed0*/  FMUL.FTZ R40, R62, R41 ;  /* 0x000000293e287220 */ /* 0x000fe20000410000 */
[----:B------:R-:W-:Y:S01]  /*0ee0*/  HADD2.F32 R195, -RZ, R44.H1_H1 ;  /* 0x3000002cffc37230 */ /* 0x000fe20000004100 */
[----:B------:R-:W-:Y:S01]  /*0ef0*/  FADD.FTZ R3, -R231, R180 ;  /* 0x000000b4e7037221 */ /* 0x000fe20000010100 */
[----:B------:R-:W-:Y:S01]  /*0f00*/  HADD2.F32 R44, -RZ, R49.H1_H1 ;  /* 0x30000031ff2c7230 */ /* 0x000fe20000004100 */
[----:B------:R-:W-:-:S02]  /*0f10*/  FMUL.FTZ R41, R157, R60 ;  /* 0x0000003c9d297220 */ /* 0x000fc40000410000 */
[----:B------:R-:W-:Y:S01]  /*0f20*/  FADD.FTZ R178, R178, R39 ;  /* 0x00000027b2b27221 */ /* 0x000fe20000010000 */
[--C-:B------:R-:W-:Y:S01]  /*0f30*/  HADD2.F32 R172, -RZ, R45.reuse.H0_H0 ;  /* 0x2000002dffac7230 */ /* 0x100fe20000004100 */
[----:B------:R-:W-:Y:S01]  /*0f40*/  FFMA.FTZ R180, R38, R39, R176 ;  /* 0x0000002726b47223 */ /* 0x000fe200000100b0 */
[----:B------:R-:W-:Y:S01]  /*0f50*/  HADD2.F32 R167, -RZ, R45.H1_H1 ;  /* 0x3000002dffa77230 */ /* 0x000fe20000004100 */
[C---:B------:R-:W-:Y:S01]  /*0f60*/  FADD.FTZ R173, -R231.reuse, R42 ;  /* 0x0000002ae7ad7221 */ /* 0x040fe20000010100 */
[--C-:B------:R-:W-:Y:S01]  /*0f70*/  HADD2.F32 R58, -RZ, R31.reuse.H0_H0 ;  /* 0x2000001fff3a7230 */ /* 0x100fe20000004100 */
[----:B------:R-:W-:Y:S01]  /*0f80*/  FADD.FTZ R45, -R231, R2 ;  /* 0x00000002e72d7221 */ /* 0x000fe20000010100 */
[----:B------:R-:W-:Y:S01]  /*0f90*/  HADD2.F32 R197, -RZ, R31.H1_H1 ;  /* 0x3000001fffc57230 */ /* 0x000fe20000004100 */
[----:B------:R-:W-:Y:S01]  /*0fa0*/  FMUL.FTZ R42, R62, R43 ;  /* 0x0000002b3e2a7220 */ /* 0x000fe20000410000 */
[--C-:B------:R-:W-:Y:S01]  /*0fb0*/  HADD2.F32 R26, -RZ, R46.reuse.H0_H0 ;  /* 0x2000002eff1a7230 */ /* 0x100fe20000004100 */
[----:B------:R-:W-:Y:S01]  /*0fc0*/  FMUL.FTZ R43, R156, R201 ;  /* 0x000000c99c2b7220 */ /* 0x000fe20000410000 */
[----:B------:R-:W-:Y:S01]  /*0fd0*/  HADD2.F32 R31, -RZ, R46.H1_H1 ;  /* 0x3000002eff1f7230 */ /* 0x000fe20000004100 */
[----:B------:R-:W-:Y:S01]  /*0fe0*/  FADD.FTZ R178, R178, R41 ;  /* 0x00000029b2b27221 */ /* 0x000fe20000010000 */
[----:B------:R-:W-:Y:S01]  /*0ff0*/  HADD2.F32 R46, -RZ, R50.H0_H0 ;  /* 0x20000032ff2e7230 */ /* 0x000fe20000004100 */
[----:B------:R-:W-:-:S02]  /*1000*/  FFMA.FTZ R180, R40, R41, R180 ;  /* 0x0000002928b47223 */ /* 0x000fc400000100b4 */
[----:B------:R-:W-:Y:S01]  /*1010*/  FADD.FTZ R63, -R231, R44 ;  /* 0x0000002ce73f7221 */ /* 0x000fe20000010100 */
[--C-:B------:R-:W-:Y:S01]  /*1020*/  HADD2.F32 R185, -RZ, R48.reuse.H0_H0 ;  /* 0x20000030ffb97230 */ /* 0x100fe20000004100 */
[----:B------:R-:W-:Y:S01]  /*1030*/  FMUL.FTZ R44, R62, R45 ;  /* 0x0000002d3e2c7220 */ /* 0x000fe20000410000 */
[----:B------:R-:W-:Y:S01]  /*1040*/  HADD2.F32 R48, -RZ, R48.H1_H1 ;  /* 0x30000030ff307230 */ /* 0x000fe20000004100 */
[----:B------:R-:W-:Y:S01]  /*1050*/  FMUL.FTZ R45, R155, R58 ;  /* 0x0000003a9b2d7220 */ /* 0x000fe20000410000 */
[----:B------:R-:W-:Y:S01]  /*1060*/  HADD2.F32 R50, -RZ, R50.H1_H1 ;  /* 0x30000032ff327230 */ /* 0x000fe20000004100 */
[----:B------:R-:W-:Y:S01]  /*1070*/  FADD.FTZ R178, R178, R43 ;  /* 0x0000002bb2b27221 */ /* 0x000fe20000010000 */
[----:B------:R-:W-:Y:S01]  /*1080*/  HADD2.F32 R179, -RZ, R51.H0_H0 ;  /* 0x20000033ffb37230 */ /* 0x000fe20000004100 */
[----:B------:R-:W-:Y:S02]  /*1090*/  FFMA.FTZ R180, R42, R43, R180 ;  /* 0x0000002b2ab47223 */ /* 0x000fe400000100b4 */
[----:B------:R-:W-:-:S02]  /*10a0*/  FADD.FTZ R51, -R231, R46 ;  /* 0x0000002ee7337221 */ /* 0x000fc40000010100 */
[C---:B------:R-:W-:Y:S02]  /*10b0*/  FADD.FTZ R49, -R231.reuse, R28 ;  /* 0x0000001ce7317221 */ /* 0x040fe40000010100 */
[----:B------:R-:W-:Y:S02]  /*10c0*/  FMUL.FTZ R46, R62, R47 ;  /* 0x0000002f3e2e7220 */ /* 0x000fe40000410000 */
[----:B------:R-:W-:Y:S02]  /*10d0*/  FMUL.FTZ R47, R154, R197 ;  /* 0x000000c59a2f7220 */ /* 0x000fe40000410000 */
[----:B------:R-:W-:Y:S02]  /*10e0*/  FADD.FTZ R178, R178, R45 ;  /* 0x0000002db2b27221 */ /* 0x000fe40000010000 */
[C---:B------:R-:W-:Y:S02]  /*10f0*/  FADD.FTZ R213, -R231.reuse, R29 ;  /* 0x0000001de7d57221 */ /* 0x040fe40000010100 */
[----:B------:R-:W-:-:S02]  /*1100*/  FADD.FTZ R221, -R231, R177 ;  /* 0x000000b1e7dd7221 */ /* 0x000fc40000010100 */
[----:B------:R-:W-:Y:S02]  /*1110*/  FFMA.FTZ R180, R44, R45, R180 ;  /* 0x0000002d2cb47223 */ /* 0x000fe400000100b4 */
[C---:B------:R-:W-:Y:S02]  /*1120*/  FADD.FTZ R177, -R231.reuse, R48 ;  /* 0x00000030e7b17221 */ /* 0x040fe40000010100 */
[C---:B------:R-:W-:Y:S02]  /*1130*/  FADD.FTZ R29, -R231.reuse, R50 ;  /* 0x00000032e71d7221 */ /* 0x040fe40000010100 */
[----:B------:R-:W-:Y:S02]  /*1140*/  FADD.FTZ R203, -R231, R203 ;  /* 0x000000cbe7cb7221 */ /* 0x000fe40000010100 */
[C---:B------:R-:W-:Y:S02]  /*1150*/  FMUL.FTZ R48, R62.reuse, R49 ;  /* 0x000000313e307220 */ /* 0x040fe40000410000 */
[----:B------:R-:W-:-:S02]  /*1160*/  FMUL.FTZ R50, R62, R211 ;  /* 0x000000d33e327220 */ /* 0x000fc40000410000 */
[----:B------:R-:W-:Y:S02]  /*1170*/  FMUL.FTZ R49, R153, R56 ;  /* 0x0000003899317220 */ /* 0x000fe40000410000 */
[----:B------:R-:W-:Y:S02]  /*1180*/  FADD.FTZ R182, R178, R47 ;  /* 0x0000002fb2b67221 */ /* 0x000fe40000010000 */
[C---:B------:R-:W-:Y:S01]  /*1190*/  FADD.FTZ R215, -R231.reuse, R30 ;  /* 0x0000001ee7d77221 */ /* 0x040fe20000010100 */
[--C-:B------:R-:W-:Y:S01]  /*11a0*/  HADD2.F32 R30, -RZ, R52.reuse.H0_H0 ;  /* 0x20000034ff1e7230 */ /* 0x100fe20000004100 */
[----:B------:R-:W-:Y:S01]  /*11b0*/  FADD.FTZ R25, -R231, R179 ;  /* 0x000000b3e7197221 */ /* 0x000fe20000010100 */
[----:B------:R-:W-:Y:S01]  /*11c0*/  HADD2.F32 R179, -RZ, R52.H1_H1 ;  /* 0x30000034ffb37230 */ /* 0x000fe20000004100 */
[----:B------:R-:W-:Y:S02]  /*11d0*/  FFMA.FTZ R184, R46, R47, R180 ;  /* 0x0000002f2eb87223 */ /* 0x000fe400000100b4 */
[----:B------:R-:W-:-:S02]  /*11e0*/  FADD.FTZ R102, R59, R102 ;  /* 0x000000663b667221 */ /* 0x000fc40000010000 */
[----:B------:R-:W-:Y:S02]  /*11f0*/  FMUL.FTZ R52, R62, R213 ;  /* 0x000000d53e347220 */ /* 0x000fe40000410000 */
[----:B------:R-:W-:Y:S02]  /*1200*/  FFMA.FTZ R101, R50, R59, R101 ;  /* 0x0000003b32657223 */ /* 0x000fe40000010065 */
[----:B------:R-:W-:Y:S01]  /*1210*/  FMUL.FTZ R178, R62, R203 ;  /* 0x000000cb3eb27220 */ /* 0x000fe20000410000 */
[--C-:B------:R-:W-:Y:S01]  /*1220*/  HADD2.F32 R28, -RZ, R53.reuse.H0_H0 ;  /* 0x20000035ff1c7230 */ /* 0x100fe20000004100 */
[----:B------:R-:W-:Y:S01]  /*1230*/  FMUL.FTZ R59, R152, R59 ;  /* 0x0000003b983b7220 */ /* 0x000fe20000410000 */
[----:B------:R-:W-:Y:S01]  /*1240*/  HADD2.F32 R169, -RZ, R53.H1_H1 ;  /* 0x30000035ffa97230 */ /* 0x000fe20000004100 */
[----:B------:R-:W-:Y:S01]  /*1250*/  FADD.FTZ R180, R182, R49 ;  /* 0x00000031b6b47221 */ /* 0x000fe20000010000 */
[--C-:B------:R-:W-:Y:S01]  /*1260*/  HADD2.F32 R53, -RZ, R54.reuse.H1_H1 ;  /* 0x30000036ff357230 */ /* 0x100fe20000004100 */
[----:B------:R-:W-:Y:S01]  /*1270*/  FADD.FTZ R217, -R231, R57 ;  /* 0x00000039e7d97221 */ /* 0x000fe20000010100 */
[----:B------:R-:W-:Y:S01]  /*1280*/  HADD2.F32 R57, -RZ, R54.H0_H0 ;  /* 0x20000036ff397230 */ /* 0x000fe20000004100 */
[----:B------:R-:W-:-:S02]  /*1290*/  FFMA.FTZ R182, R48, R49, R184 ;  /* 0x0000003130b67223 */ /* 0x000fc400000100b8 */
[----:B------:R-:W-:Y:S02]  /*12a0*/  FADD.FTZ R116, R201, R116 ;  /* 0x00000074c9747221 */ /* 0x000fe40000010000 */
[----:B------:R-:W-:Y:S02]  /*12b0*/  FFMA.FTZ R117, R42, R201, R117 ;  /* 0x000000c92a757223 */ /* 0x000fe40000010075 */
[----:B------:R-:W-:Y:S02]  /*12c0*/  FADD.FTZ R100, R61, R100 ;  /* 0x000000643d647221 */ /* 0x000fe40000010000 */
[----:B------:R-:W-:Y:S02]  /*12d0*/  FMUL.FTZ R54, R62, R215 ;  /* 0x000000d73e367220 */ /* 0x000fe40000410000 */
        /* <DEDUP_REMOVED lines=9> */
[----:B------:R-:W-:Y:S02]  /*1370*/  FADD.FTZ R98, R171, R98 ;  /* 0x00000062ab627221 */ /* 0x000fe40000010000 */
[----:B------:R-:W-:Y:S02]  /*1380*/  FMUL.FTZ R56, R62, R217 ;  /* 0x000000d93e387220 */ /* 0x000fe40000410000 */
[-C--:B------:R-:W-:Y:S02]  /*1390*/  FFMA.FTZ R97, R54, R171.reuse, R97 ;  /* 0x000000ab36617223 */ /* 0x080fe40000010061 */
[----:B------:R-:W-:Y:S02]  /*13a0*/  FADD.FTZ R199, -R231, R199 ;  /* 0x000000c7e7c77221 */ /* 0x000fe40000010100 */
[----:B------:R-:W-:-:S02]  /*13b0*/  FMUL.FTZ R171, R150, R171 ;  /* 0x000000ab96ab7220 */ /* 0x000fc40000410000 */
[----:B------:R-:W-:Y:S02]  /*13c0*/  FADD.FTZ R26, R26, R61 ;  /* 0x0000003d1a1a7221 */ /* 0x000fe40000010000 */
[----:B------:R-:W-:Y:S02]  /*13d0*/  FFMA.FTZ R182, R52, R61, R182 ;  /* 0x0000003d34b67223 */ /* 0x000fe400000100b6 */
[----:B------:R-:W-:Y:S02]  /*13e0*/  FADD.FTZ R114, R58, R114 ;  /* 0x000000723a727221 */ /* 0x000fe40000010000 */
[----:B------:R-:W-:Y:S02]  /*13f0*/  FFMA.FTZ R115, R44, R58, R115 ;  /* 0x0000003a2c737223 */ /* 0x000fe40000010073 */
[----:B------:R-:W-:Y:S02]  /*1400*/  FADD.FTZ R96, R175, R96 ;  /* 0x00000060af607221 */ /* 0x000fe40000010000 */
[----:B------:R-:W-:-:S02]  /*1410*/  FMUL.FTZ R58, R62, R219 ;  /* 0x000000db3e3a7220 */ /* 0x000fc40000410000 */
        /* <DEDUP_REMOVED lines=10> */
[----:B------:R-:W-:Y:S02]  /*14c0*/  FMUL.FTZ R181, R148, R181 ;  /* 0x000000b594b57220 */ /* 0x000fe40000410000 */
[----:B------:R-:W-:-:S02]  /*14d0*/  FADD.FTZ R78, R31, R78 ;  /* 0x0000004e1f4e7221 */ /* 0x000fc40000010000 */
[-C--:B------:R-:W-:Y:S02]  /*14e0*/  FFMA.FTZ R77, R180, R31.reuse, R77 ;  /* 0x0000001fb44d7223 */ /* 0x080fe4000001004d */
[----:B------:R-:W-:Y:S02]  /*14f0*/  FMUL.FTZ R199, R140, R31 ;  /* 0x0000001f8cc77220 */ /* 0x000fe40000410000 */
[----:B------:R-:W-:Y:S02]  /*1500*/  FADD.FTZ R26, R26, R175 ;  /* 0x000000af1a1a7221 */ /* 0x000fe40000010000 */
[----:B------:R-:W-:Y:S02]  /*1510*/  FFMA.FTZ R31, R56, R175, R182 ;  /* 0x000000af381f7223 */ /* 0x000fe400000100b6 */
[----:B------:R-:W-:Y:S02]  /*1520*/  FADD.FTZ R122, R168, R122 ;  /* 0x0000007aa87a7221 */ /* 0x000fe40000010000 */
[----:B------:R-:W-:-:S02]  /*1530*/  FFMA.FTZ R123, R36, R168, R123 ;  /* 0x000000a8247b7223 */ /* 0x000fc4000001007b */
[----:B------:R-:W-:Y:S02]  /*1540*/  FADD.FTZ R193, -R231, R193 ;  /* 0x000000c1e7c17221 */ /* 0x000fe40000010100 */
[----:B------:R-:W-:Y:S02]  /*1550*/  FADD.FTZ R92, R183, R92 ;  /* 0x0000005cb75c7221 */ /* 0x000fe40000010000 */
[----:B------:R-:W-:Y:S02]  /*1560*/  FMUL.FTZ R168, R62, R223 ;  /* 0x000000df3ea87220 */ /* 0x000fe40000410000 */
        /* <DEDUP_REMOVED lines=18> */
[----:B------:R-:W-:Y:S02]  /*1690*/  FMUL.FTZ R174, R62, R227 ;  /* 0x000000e33eae7220 */ /* 0x000fe40000410000 */
[----:B------:R-:W-:Y:S02]  /*16a0*/  FADD.FTZ R24, R26, R187 ;  /* 0x000000bb1a187221 */ /* 0x000fe40000010000 */
[----:B------:R-:W-:-:S02]  /*16b0*/  FMUL.FTZ R191, R145, R191 ;  /* 0x000000bf91bf7220 */ /* 0x000fc40000410000 */
[----:B------:R-:W-:Y:S02]  /*16c0*/  FFMA.FTZ R26, R168, R187, R31 ;  /* 0x000000bba81a7223 */ /* 0x000fe4000001001f */
[----:B------:R-:W-:Y:S02]  /*16d0*/  FMUL.FTZ R176, R62, R229 ;  /* 0x000000e53eb07220 */ /* 0x000fe40000410000 */
[----:B------:R-:W-:Y:S02]  /*16e0*/  FADD.FTZ R207, -R231, R207 ;  /* 0x000000cfe7cf7221 */ /* 0x000fe40000010100 */
        /* <DEDUP_REMOVED lines=55> */
[----:B------:R-:W-:Y:S01]  /*1a60*/  FFMA.FTZ R26, R192, R169, R26 ;  /* 0x000000a9c01a7223 */ /* 0x000fe2000001001a */
[----:B------:R-:W-:Y:S01]  /*1a70*/  HADD2.F32 R2, -RZ, R55.H0_H0 ;  /* 0x20000037ff027230 */ /* 0x000fe20000004100 */
[----:B------:R-:W-:-:S02]  /*1a80*/  FADD.FTZ R64, R57, R64 ;  /* 0x0000004039407221 */ /* 0x000fc40000010000 */
[----:B------:R-:W-:Y:S02]  /*1a90*/  FFMA.FTZ R0, R51, R57, R0 ;  /* 0x0000003933007223 */ /* 0x000fe40000010000 */
[C---:B------:R-:W-:Y:S02]  /*1aa0*/  FMUL.FTZ R57, R62.reuse, R29 ;  /* 0x0000001d3e397220 */ /* 0x040fe40000410000 */
[----:B------:R-:W-:Y:S02]  /*1ab0*/  FMUL.FTZ R198, R62, R25 ;  /* 0x000000193ec67220 */ /* 0x000fe40000410000 */
[----:B------:R-:W-:Y:S02]  /*1ac0*/  FMUL.FTZ R196, R132, R53 ;  /* 0x0000003584c47220 */ /* 0x000fe40000410000 */
[----:B------:R-:W-:Y:S02]  /*1ad0*/  FADD.FTZ R27, R27, R194 ;  /* 0x000000c21b1b7221 */ /* 0x000fe40000010000 */
[----:B------:R-:W-:Y:S01]  /*1ae0*/  FFMA.FTZ R26, R51, R194, R26 ;  /* 0x000000c2331a7223 */ /* 0x000fe2000001001a */
[----:B------:R-:W-:Y:S01]  /*1af0*/  HADD2.F32 R55, -RZ, R55.H1_H1 ;  /* 0x30000037ff377230 */ /* 0x000fe20000004100 */
        /* <DEDUP_REMOVED lines=25> */
.L_x_1341:
        /* <DEDUP_REMOVED lines=18> */
.L_x_1342:
        /* <DEDUP_REMOVED lines=18> */
[----:B-1---5:R-:W-:-:S05]  /*1ed0*/  @P1 HADD2.F32 R2, -RZ, R6.H0_H0 ;  /* 0x20000006ff021230 */ /* 0x022fca0000004100 */
[----:B0-----:R-:W0:Y:S04]  /*1ee0*/  LDS.128 R24, [R166+0x4000] ;  /* 0x00400000a6187984 */ /* 0x001e280000000c00 */
[----:B------:R1:W2:Y:S02]  /*1ef0*/  LDS.128 R28, [R166+0x4010] ;  /* 0x00401000a61c7984 */ /* 0x0002a40000000c00 */
[----:B-1----:R-:W-:Y:S01]  /*1f00*/  SEL R166, RZ, 0x1, P2 ;  /* 0x00000001ffa67807 */ /* 0x002fe20001000000 */
[----:B0-----:R-:W-:Y:S02]  /*1f10*/  FADD.FTZ R177, RZ, R24 ;  /* 0x00000018ffb17221 */ /* 0x001fe40000010000 */
[----:B------:R-:W-:Y:S02]  /*1f20*/  FADD.FTZ R24, RZ, R25 ;  /* 0x00000019ff187221 */ /* 0x000fe40000010000 */
[----:B------:R-:W-:Y:S01]  /*1f30*/  FADD.FTZ R177, R26, R177 ;  /* 0x000000b11ab17221 */ /* 0x000fe20000010000 */
[----:B------:R-:W-:Y:S01]  /*1f40*/  @P1 HADD2.F32 R26, -RZ, R7.H1_H1 ;  /* 0x30000007ff1a1230 */ /* 0x000fe20000004100 */
[----:B------:R-:W-:-:S02]  /*1f50*/  FADD.FTZ R24, R27, R24 ;  /* 0x000000181b187221 */ /* 0x000fc40000010000 */
[----:B--2---:R-:W-:Y:S01]  /*1f60*/  FADD.FTZ R177, R177, R28 ;  /* 0x0000001cb1b17221 */ /* 0x004fe20000010000 */
[----:B------:R-:W-:Y:S01]  /*1f70*/  @P1 HADD2.F32 R28, -RZ, R5.H1_H1 ;  /* 0x30000005ff1c1230 */ /* 0x000fe20000004100 */
[----:B------:R-:W-:Y:S02]  /*1f80*/  FADD.FTZ R24, R24, R29 ;  /* 0x0000001d18187221 */ /* 0x000fe40000010000 */
[----:B------:R-:W-:Y:S02]  /*1f90*/  FADD.FTZ R30, R30, R177 ;  /* 0x000000b11e1e7221 */ /* 0x000fe40000010000 */
[----:B------:R-:W-:Y:S02]  /*1fa0*/  FADD.FTZ R24, R31, R24 ;  /* 0x000000181f187221 */ /* 0x000fe40000010000 */
[----:B------:R-:W-:Y:S02]  /*1fb0*/  FMUL.FTZ R30, R30, c[0x0][0x1e0] ;  /* 0x000078001e1e7a20 */ /* 0x000fe40000410000 */
[----:B------:R-:W-:Y:S01]  /*1fc0*/  FMUL.FTZ R29, R24, c[0x0][0x1e0] ;  /* 0x00007800181d7a20 */ /* 0x000fe20000410000 */
[----:B------:R-:W-:-:S02]  /*1fd0*/  @P1 HADD2.F32 R24, -RZ, R7.H0_H0 ;  /* 0x20000007ff181230 */ /* 0x000fc40000004100 */
[----:B------:R-:W-:Y:S02]  /*1fe0*/  FSEL R30, R30, RZ, !P0 ;  /* 0x000000ff1e1e7208 */ /* 0x000fe40004000000 */
[----:B------:R-:W-:-:S03]  /*1ff0*/  ISETP.NE.U32.AND P0, PT, RZ, c[0x0][0x258], PT ;  /* 0x00009600ff007a0c */ /* 0x000fc60003f05070 */
[-CC-:B------:R-:W-:Y:S01]  /*2000*/  FFMA.FTZ R40, R40, R29.reuse, R30.reuse ;  /* 0x0000001d28287223 */ /* 0x180fe2000001001e */
[----:B------:R-:W-:Y:S01]  /*2010*/  ISETP.NE.AND.EX P0, PT, RZ, c[0x0][0x25c], PT, P0 ;  /* 0x00009700ff007a0c */ /* 0x000fe20003f05300 */
[-CC-:B------:R-:W-:Y:S02]  /*2020*/  FFMA.FTZ R44, R44, R29.reuse, R30.reuse ;  /* 0x0000001d2c2c7223 */ /* 0x180fe4000001001e */
[-CC-:B------:R-:W-:Y:S02]  /*2030*/  FFMA.FTZ R192, R192, R29.reuse, R30.reuse ;  /* 0x0000001dc0c07223 */ /* 0x180fe4000001001e */
[----:B------:R-:W-:Y:S02]  /*2040*/  FFMA.FTZ R200, R200, R29, R30 ;  /* 0x0000001dc8c87223 */ /* 0x000fe4000001001e */
[----:B------:R-:W-:Y:S02]  /*2050*/  FADD.FTZ R41, R41, -R40 ;  /* 0x8000002829297221 */ /* 0x000fe40000010000 */
[----:B------:R-:W-:-:S02]  /*2060*/  FADD.FTZ R45, R45, -R44 ;  /* 0x8000002c2d2d7221 */ /* 0x000fc40000010000 */
[-CC-:B------:R-:W-:Y:S02]  /*2070*/  FFMA.FTZ R32, R32, R29.reuse, R30.reuse ;  /* 0x0000001d20207223 */ /* 0x180fe4000001001e */
[----:B------:R-:W-:Y:S02]  /*2080*/  FFMA.FTZ R34, R34, R29, R30 ;  /* 0x0000001d22227223 */ /* 0x000fe4000001001e */
[----:B------:R-:W-:Y:S02]  /*2090*/  FADD.FTZ R211, R169, -R192 ;  /* 0x800000c0a9d37221 */ /* 0x000fe40000010000 */
[----:B------:R-:W-:Y:S02]  /*20a0*/  FADD.FTZ R219, R63, -R200 ;  /* 0x800000c83fdb7221 */ /* 0x000fe40000010000 */
[C---:B------:R-:W-:Y:S02]  /*20b0*/  FMUL.FTZ R63, R62.reuse, R41 ;  /* 0x000000293e3f7220 */ /* 0x040fe40000410000 */
[----:B------:R-:W-:-:S02]  /*20c0*/  FMUL.FTZ R169, R62, R45 ;  /* 0x0000002d3ea97220 */ /* 0x000fc40000410000 */
[-CC-:B------:R-:W-:Y:S02]  /*20d0*/  FFMA.FTZ R3, R193, R29.reuse, R30.reuse ;  /* 0x0000001dc1037223 */ /* 0x180fe4000001001e */
[-C--:B------:R-:W-:Y:S02]  /*20e0*/  FFMA.FTZ R25, R51, R29.reuse, R30 ;  /* 0x0000001d33197223 */ /* 0x080fe4000001001e */
[----:B------:R-:W-:Y:S02]  /*20f0*/  FADD.FTZ R33, R33, -R32 ;  /* 0x8000002021217221 */ /* 0x000fe40000010000 */
[----:B------:R-:W-:Y:S02]  /*2100*/  FADD.FTZ R35, R35, -R34 ;  /* 0x8000002223237221 */ /* 0x000fe40000010000 */
[-CC-:B------:R-:W-:Y:S02]  /*2110*/  FFMA.FTZ R38, R38, R29.reuse, R30.reuse ;  /* 0x0000001d26267223 */ /* 0x180fe4000001001e */
[----:B------:R-:W-:-:S02]  /*2120*/  FFMA.FTZ R46, R46, R29, R30 ;  /* 0x0000001d2e2e7223 */ /* 0x000fc4000001001e */
[-CC-:B------:R-:W-:Y:S02]  /*2130*/  FFMA.FTZ R48, R48, R29.reuse, R30.reuse ;  /* 0x0000001d30307223 */ /* 0x180fe4000001001e */
[-C--:B------:R-:W-:Y:S02]  /*2140*/  FFMA.FTZ R50, R50, R29.reuse, R30 ;  /* 0x0000001d32327223 */ /* 0x080fe4000001001e */
[----:B------:R-:W-:Y:S01]  /*2150*/  @P1 FADD.FTZ R169, R169, R24 ;  /* 0x00000018a9a91221 */ /* 0x000fe20000010000 */
[--C-:B------:R-:W-:Y:S01]  /*2160*/  @P1 HADD2.F32 R24, -RZ, R4.reuse.H1_H1 ;  /* 0x30000004ff181230 */ /* 0x100fe20000004100 */
[----:B------:R-:W-:Y:S01]  /*2170*/  @P1 FADD.FTZ R63, R63, R2 ;  /* 0x000000023f3f1221 */ /* 0x000fe20000010000 */
[----:B------:R-:W-:Y:S01]  /*2180*/  @P1 HADD2.F32 R2, -RZ, R4.H0_H0 ;  /* 0x20000004ff021230 */ /* 0x000fe20000004100 */
[----:B------:R-:W-:Y:S02]  /*2190*/  FFMA.FTZ R42, R42, R29, R30 ;  /* 0x0000001d2a2a7223 */ /* 0x000fe4000001001e */
[----:B------:R-:W-:Y:S01]  /*21a0*/  FADD.FTZ R203, R182, -R3 ;  /* 0x80000003b6cb7221 */ /* 0x000fe20000010000 */
[----:B------:R-:W-:Y:S01]  /*21b0*/  @P0 F2FP.PACK_AB R34, RZ, R63 ;  /* 0x0000003fff22023e */ /* 0x000fe200000000ff */
[----:B------:R-:W-:-:S02]  /*21c0*/  FADD.FTZ R213, R194, -R25 ;  /* 0x80000019c2d57221 */ /* 0x000fc40000010000 */
[----:B------:R-:W-:Y:S01]  /*21d0*/  FFMA.FTZ R54, R54, R29, R30 ;  /* 0x0000001d36367223 */ /* 0x000fe2000001001e */
[----:B------:R-:W-:Y:S01]  /*21e0*/  @P0 PRMT R22, R34, 0x7610, R22 ;  /* 0x0000761022160816 */ /* 0x000fe20000000016 */
[C---:B------:R-:W-:Y:S02]  /*21f0*/  FMUL.FTZ R3, R62.reuse, R33 ;  /* 0x000000213e037220 */ /* 0x040fe40000410000 */
[----:B------:R-:W-:Y:S02]  /*2200*/  FMUL.FTZ R25, R62, R35 ;  /* 0x000000233e197220 */ /* 0x000fe40000410000 */
[-CC-:B------:R-:W-:Y:S02]  /*2210*/  FFMA.FTZ R56, R56, R29.reuse, R30.reuse ;  /* 0x0000001d38387223 */ /* 0x180fe4000001001e */
[----:B------:R-:W-:Y:S02]  /*2220*/  FFMA.FTZ R173, R173, R29, R30 ;  /* 0x0000001dadad7223 */ /* 0x000fe4000001001e */
[----:B------:R-:W-:Y:S01]  /*2230*/  FADD.FTZ R39, R39, -R38 ;  /* 0x8000002627277221 */ /* 0x000fe20000010000 */
[----:B------:R-:W-:Y:S01]  /*2240*/  @P0 F2FP.PACK_AB R38, RZ, R169 ;  /* 0x000000a9ff26023e */ /* 0x000fe200000000ff */
[----:B------:R-:W-:-:S02]  /*2250*/  FADD.FTZ R47, R47, -R46 ;  /* 0x8000002e2f2f7221 */ /* 0x000fc40000010000 */
[-C--:B------:R-:W-:Y:S01]  /*2260*/  FFMA.FTZ R172, R172, R29.reuse, R30 ;  /* 0x0000001dacac7223 */ /* 0x080fe2000001001e */
[----:B------:R-:W-:Y:S01]  /*2270*/  @P0 PRMT R23, R38, 0x7610, R23 ;  /* 0x0000761026170816 */ /* 0x000fe20000000017 */
[----:B------:R-:W-:Y:S02]  /*2280*/  FADD.FTZ R49, R49, -R48 ;  /* 0x8000003031317221 */ /* 0x000fe40000010000 */
[----:B------:R-:W-:Y:S02]  /*2290*/  FADD.FTZ R59, R59, -R50 ;  /* 0x800000323b3b7221 */ /* 0x000fe40000010000 */
[-C--:B------:R-:W-:Y:S02]  /*22a0*/  FFMA.FTZ R36, R36, R29.reuse, R30 ;  /* 0x0000001d24247223 */ /* 0x080fe4000001001e */
        /* <DEDUP_REMOVED lines=14> */
[----:B------:R-:W-:Y:S01]  /*2390*/  FFMA.FTZ R198, R198, R29, R30 ;  /* 0x0000001dc6c67223 */ /* 0x000fe2000001001e */
[----:B------:R-:W-:Y:S01]  /*23a0*/  @P1 HADD2.F32 R30, -RZ, R6.H1_H1 ;  /* 0x30000006ff1e1230 */ /* 0x000fe20000004100 */
[----:B------:R-:W-:Y:S02]  /*23b0*/  FADD.FTZ R31, R171, -R54 ;  /* 0x80000036ab1f7221 */ /* 0x000fe40000010000 */
[----:B------:R-:W-:Y:S01]  /*23c0*/  @P1 FADD.FTZ R3, R3, R2 ;  /* 0x0000000203031221 */ /* 0x000fe20000010000 */
[--C-:B------:R-:W-:Y:S01]  /*23d0*/  @P1 HADD2.F32 R2, -RZ, R8.reuse.H0_H0 ;  /* 0x20000008ff021230 */ /* 0x100fe20000004100 */
[----:B------:R-:W-:Y:S01]  /*23e0*/  @P1 FADD.FTZ R25, R25, R24 ;  /* 0x0000001819191221 */ /* 0x000fe20000010000 */
[----:B------:R-:W-:Y:S01]  /*23f0*/  @P1 HADD2.F32 R24, -RZ, R8.H1_H1 ;  /* 0x30000008ff181230 */ /* 0x000fe20000004100 */
[----:B------:R-:W-:Y:S02]  /*2400*/  FADD.FTZ R51, R175, -R56 ;  /* 0x80000038af337221 */ /* 0x000fe40000010000 */
[----:B------:R-:W-:-:S02]  /*2410*/  FADD.FTZ R209, R190, -R173 ;  /* 0x800000adbed17221 */ /* 0x000fc40000010000 */
[C---:B------:R-:W-:Y:S02]  /*2420*/  FMUL.FTZ R29, R62.reuse, R39 ;  /* 0x000000273e1d7220 */ /* 0x040fe40000410000 */
[C---:B------:R-:W-:Y:S02]  /*2430*/  FMUL.FTZ R171, R62.reuse, R47 ;  /* 0x0000002f3eab7220 */ /* 0x040fe40000410000 */
[----:B------:R-:W-:Y:S02]  /*2440*/  FADD.FTZ R193, R167, -R172 ;  /* 0x800000aca7c17221 */ /* 0x000fe40000010000 */
[C---:B------:R-:W-:Y:S02]  /*2450*/  FMUL.FTZ R173, R62.reuse, R49 ;  /* 0x000000313ead7220 */ /* 0x040fe40000410000 */
[----:B------:R-:W-:Y:S02]  /*2460*/  FMUL.FTZ R175, R62, R59 ;  /* 0x0000003b3eaf7220 */ /* 0x000fe40000410000 */
[----:B------:R-:W-:-:S02]  /*2470*/  FADD.FTZ R37, R37, -R36 ;  /* 0x8000002425257221 */ /* 0x000fc40000010000 */
[----:B------:R-:W-:Y:S02]  /*2480*/  FMUL.FTZ R167, R62, R43 ;  /* 0x0000002b3ea77220 */ /* 0x000fe40000410000 */
[----:B------:R-:W-:Y:S02]  /*2490*/  FADD.FTZ R55, R181, -R58 ;  /* 0x8000003ab5377221 */ /* 0x000fe40000010000 */
[----:B------:R-:W-:Y:S02]  /*24a0*/  FADD.FTZ R57, R183, -R60 ;  /* 0x8000003cb7397221 */ /* 0x000fe40000010000 */
[----:B------:R-:W-:Y:S01]  /*24b0*/  @P1 FADD.FTZ R171, R171, R26 ;  /* 0x0000001aabab1221 */ /* 0x000fe20000010000 */
[----:B------:R-:W-:Y:S01]  /*24c0*/  @P1 HADD2.F32 R26, -RZ, R5.H0_H0 ;  /* 0x20000005ff1a1230 */ /* 0x000fe20000004100 */
[----:B------:R-:W-:Y:S01]  /*24d0*/  @P1 FADD.FTZ R29, R29, R28 ;  /* 0x0000001c1d1d1221 */ /* 0x000fe20000010000 */
[----:B------:R-:W-:Y:S01]  /*24e0*/  @P1 HADD2.F32 R28, -RZ, R9.H1_H1 ;  /* 0x30000009ff1c1230 */ /* 0x000fe20000004100 */
[----:B------:R-:W-:Y:S01]  /*24f0*/  FADD.FTZ R207, R179, -R188 ;  /* 0x800000bcb3cf7221 */ /* 0x000fe20000010000 */
[----:B------:R-:W-:Y:S01]  /*2500*/  @P0 F2FP.PACK_AB R40, RZ, R171 ;  /* 0x000000abff28023e */ /* 0x000fe200000000ff */
[----:B------:R-:W-:Y:S01]  /*2510*/  FADD.FTZ R215, R196, -R27 ;  /* 0x8000001bc4d77221 */ /* 0x000fe20000010000 */
[----:B------:R-:W-:Y:S01]  /*2520*/  @P0 F2FP.PACK_AB R32, RZ, R29 ;  /* 0x0000001dff20023e */ /* 0x000fe200000000ff */
[----:B------:R-:W-:Y:S01]  /*2530*/  @P1 FADD.FTZ R173, R173, R2 ;  /* 0x00000002adad1221 */ /* 0x000fe20000010000 */
[----:B------:R-:W-:Y:S01]  /*2540*/  @P1 HADD2.F32 R2, -RZ, R10.H1_H1 ;  /* 0x3000000aff021230 */ /* 0x000fe20000004100 */
[----:B------:R-:W-:Y:S01]  /*2550*/  @P1 FADD.FTZ R175, R175, R24 ;  /* 0x00000018afaf1221 */ /* 0x000fe20000010000 */
[----:B------:R-:W-:Y:S01]  /*2560*/  @P1 HADD2.F32 R24, -RZ, R11.H0_H0 ;  /* 0x2000000bff181230 */ /* 0x000fe20000004100 */
[----:B------:R-:W-:Y:S01]  /*2570*/  FADD.FTZ R205, R186, -R185 ;  /* 0x800000b9bacd7221 */ /* 0x000fe20000010000 */
[----:B------:R-:W-:Y:S01]  /*2580*/  @P0 PRMT R23, R23, 0x5410, R40 ;  /* 0x0000541017170816 */ /* 0x000fe20000000028 */
[----:B------:R-:W-:-:S02]  /*2590*/  FMUL.FTZ R27, R62, R37 ;  /* 0x000000253e1b7220 */ /* 0x000fc40000410000 */
[C---:B------:R-:W-:Y:S02]  /*25a0*/  FMUL.FTZ R179, R62.reuse, R31 ;  /* 0x0000001f3eb37220 */ /* 0x040fe40000410000 */
[----:B------:R-:W-:Y:S01]  /*25b0*/  @P1 FADD.FTZ R167, R167, R30 ;  /* 0x0000001ea7a71221 */ /* 0x000fe20000010000 */
[----:B------:R-:W-:Y:S01]  /*25c0*/  @P1 HADD2.F32 R30, -RZ, R10.H0_H0 ;  /* 0x2000000aff1e1230 */ /* 0x000fe20000004100 */
[C---:B------:R-:W-:Y:S02]  /*25d0*/  FMUL.FTZ R183, R62.reuse, R55 ;  /* 0x000000373eb77220 */ /* 0x040fe40000410000 */
[----:B------:R-:W-:Y:S01]  /*25e0*/  FMUL.FTZ R185, R62, R57 ;  /* 0x000000393eb97220 */ /* 0x000fe20000410000 */
[----:B------:R-:W-:Y:S01]  /*25f0*/  @P0 F2FP.PACK_AB R36, RZ, R167 ;  /* 0x000000a7ff24023e */ /* 0x000fe200000000ff */
[----:B------:R-:W-:Y:S02]  /*2600*/  FADD.FTZ R61, R61, -R52 ;  /* 0x800000343d3d7221 */ /* 0x000fe40000010000 */
[----:B------:R-:W-:Y:S01]  /*2610*/  FADD.FTZ R191, R191, -R170 ;  /* 0x800000aabfbf7221 */ /* 0x000fe20000010000 */
[----:B------:R-:W-:Y:S01]  /*2620*/  @P0 PRMT R22, R22, 0x5410, R36 ;  /* 0x0000541016160816 */ /* 0x000fe20000000024 */
[----:B------:R-:W-:-:S02]  /*2630*/  FMUL.FTZ R181, R62, R51 ;  /* 0x000000333eb57220 */ /* 0x000fc40000410000 */
[----:B------:R-:W-:Y:S02]  /*2640*/  FADD.FTZ R197, R197, -R176 ;  /* 0x800000b0c5c57221 */ /* 0x000fe40000010000 */
[----:B------:R-:W-:Y:S02]  /*2650*/  FADD.FTZ R195, R195, -R174 ;  /* 0x800000aec3c37221 */ /* 0x000fe40000010000 */
[----:B------:R-:W-:Y:S01]  /*2660*/  @P1 FADD.FTZ R27, R27, R26 ;  /* 0x0000001a1b1b1221 */ /* 0x000fe20000010000 */
[----:B------:R-:W-:Y:S01]  /*2670*/  @P1 HADD2.F32 R26, -RZ, R9.H0_H0 ;  /* 0x20000009ff1a1230 */ /* 0x000fe20000004100 */
[----:B------:R-:W-:Y:S01]  /*2680*/  @P1 FADD.FTZ R179, R179, R28 ;  /* 0x0000001cb3b31221 */ /* 0x000fe20000010000 */
[----:B------:R-:W-:Y:S01]  /*2690*/  @P1 HADD2.F32 R28, -RZ, R12.H0_H0 ;  /* 0x2000000cff1c1230 */ /* 0x000fe20000004100 */
[----:B------:R-:W-:Y:S01]  /*26a0*/  @P1 FADD.FTZ R183, R183, R2 ;  /* 0x00000002b7b71221 */ /* 0x000fe20000010000 */
[--C-:B------:R-:W-:Y:S01]  /*26b0*/  @P1 HADD2.F32 R2, -RZ, R13.reuse.H0_H0 ;  /* 0x2000000dff021230 */ /* 0x100fe20000004100 */
[----:B------:R-:W-:Y:S01]  /*26c0*/  @P1 FADD.FTZ R185, R185, R24 ;  /* 0x00000018b9b91221 */ /* 0x000fe20000010000 */
[----:B------:R-:W-:Y:S01]  /*26d0*/  @P1 HADD2.F32 R24, -RZ, R13.H1_H1 ;  /* 0x3000000dff181230 */ /* 0x000fe20000004100 */
[----:B------:R-:W-:Y:S01]  /*26e0*/  FADD.FTZ R217, R53, -R198 ;  /* 0x800000c635d97221 */ /* 0x000fe20000010000 */
[----:B------:R-:W-:Y:S01]  /*26f0*/  @P0 F2FP.PACK_AB R36, RZ, R183 ;  /* 0x000000b7ff24023e */ /* 0x000fe200000000ff */
[C---:B------:R-:W-:Y:S01]  /*2700*/  FMUL.FTZ R177, R62.reuse, R61 ;  /* 0x0000003d3eb17220 */ /* 0x040fe20000410000 */
[----:B------:R-:W-:Y:S01]  /*2710*/  @P0 F2FP.PACK_AB R38, RZ, R185 ;  /* 0x000000b9ff26023e */ /* 0x000fe200000000ff */
[----:B------:R-:W-:-:S02]  /*2720*/  FMUL.FTZ R47, R62, R191 ;  /* 0x000000bf3e2f7220 */ /* 0x000fc40000410000 */
[----:B------:R-:W-:Y:S01]  /*2730*/  @P1 FADD.FTZ R181, R181, R30 ;  /* 0x0000001eb5b51221 */ /* 0x000fe20000010000 */
[----:B------:R-:W-:Y:S01]  /*2740*/  @P1 HADD2.F32 R30, -RZ, R12.H1_H1 ;  /* 0x3000000cff1e1230 */ /* 0x000fe20000004100 */
[C---:B------:R-:W-:Y:S02]  /*2750*/  FMUL.FTZ R51, R62.reuse, R197 ;  /* 0x000000c53e337220 */ /* 0x040fe40000410000 */
[C---:B------:R-:W-:Y:S01]  /*2760*/  FMUL.FTZ R53, R62.reuse, R193 ;  /* 0x000000c13e357220 */ /* 0x040fe20000410000 */
[----:B------:R-:W-:Y:S01]  /*2770*/  @P0 F2FP.PACK_AB R34, RZ, R181 ;  /* 0x000000b5ff22023e */ /* 0x000fe200000000ff */
[----:B------:R-:W-:Y:S02]  /*2780*/  FADD.FTZ R187, R187, -R168 ;  /* 0x800000a8bbbb7221 */ /* 0x000fe40000010000 */
[----:B------:R-:W-:Y:S02]  /*2790*/  FADD.FTZ R199, R199, -R180 ;  /* 0x800000b4c7c77221 */ /* 0x000fe40000010000 */
[----:B------:R-:W-:-:S02]  /*27a0*/  FMUL.FTZ R49, R62, R195 ;  /* 0x000000c33e317220 */ /* 0x000fc40000410000 */
[----:B------:R-:W-:Y:S02]  /*27b0*/  FADD.FTZ R189, R189, -R184 ;  /* 0x800000b8bdbd7221 */ /* 0x000fe40000010000 */
[----:B------:R-:W-:Y:S01]  /*27c0*/  @P1 FADD.FTZ R177, R177, R26 ;  /* 0x0000001ab1b11221 */ /* 0x000fe20000010000 */
[----:B------:R-:W-:Y:S01]  /*27d0*/  @P1 HADD2.F32 R26, -RZ, R11.H1_H1 ;  /* 0x3000000bff1a1230 */ /* 0x000fe20000004100 */
[----:B------:R-:W-:Y:S01]  /*27e0*/  @P1 FADD.FTZ R47, R47, R28 ;  /* 0x0000001c2f2f1221 */ /* 0x000fe20000010000 */
[----:B------:R-:W-:Y:S01]  /*27f0*/  @P1 HADD2.F32 R28, -RZ, R14.H1_H1 ;  /* 0x3000000eff1c1230 */ /* 0x000fe20000004100 */
[----:B------:R-:W-:Y:S01]  /*2800*/  @P1 FADD.FTZ R51, R51, R2 ;  /* 0x0000000233331221 */ /* 0x000fe20000010000 */
[----:B------:R-:W-:Y:S01]  /*2810*/  @P1 HADD2.F32 R2, -RZ, R15.H1_H1 ;  /* 0x3000000fff021230 */ /* 0x000fe20000004100 */
[----:B------:R-:W-:Y:S01]  /*2820*/  @P1 FADD.FTZ R53, R53, R24 ;  /* 0x0000001835351221 */ /* 0x000fe20000010000 */
[----:B------:R-:W-:Y:S01]  /*2830*/  @P1 HADD2.F32 R24, -RZ, R16.H0_H0 ;  /* 0x20000010ff181230 */ /* 0x000fe20000004100 */
[----:B------:R-:W-:-:S02]  /*2840*/  FMUL.FTZ R187, R62, R187 ;  /* 0x000000bb3ebb7220 */ /* 0x000fc40000410000 */
[C---:B------:R-:W-:Y:S02]  /*2850*/  FMUL.FTZ R57, R62.reuse, R199 ;  /* 0x000000c73e397220 */ /* 0x040fe40000410000 */
[----:B------:R-:W-:Y:S01]  /*2860*/  @P1 FADD.FTZ R49, R49, R30 ;  /* 0x0000001e31311221 */ /* 0x000fe20000010000 */
[----:B------:R-:W-:Y:S01]  /*2870*/  @P1 HADD2.F32 R30, -RZ, R15.H0_H0 ;  /* 0x2000000fff1e1230 */ /* 0x000fe20000004100 */
[C---:B------:R-:W-:Y:S02]  /*2880*/  FMUL.FTZ R61, R62.reuse, R189 ;  /* 0x000000bd3e3d7220 */ /* 0x040fe40000410000 */
[C---:B------:R-:W-:Y:S02]  /*2890*/  FMUL.FTZ R31, R62.reuse, R205 ;  /* 0x000000cd3e1f7220 */ /* 0x040fe40000410000 */
[----:B------:R-:W-:Y:S02]  /*28a0*/  FADD.FTZ R201, R201, -R178 ;  /* 0x800000b2c9c97221 */ /* 0x000fe40000010000 */
[----:B------:R-:W-:-:S02]  /*28b0*/  FMUL.FTZ R59, R62, R203 ;  /* 0x000000cb3e3b7220 */ /* 0x000fc40000410000 */
[----:B------:R-:W-:Y:S01]  /*28c0*/  @P1 FADD.FTZ R187, R187, R26 ;  /* 0x0000001abbbb1221 */ /* 0x000fe20000010000 */
[----:B------:R-:W-:Y:S01]  /*28d0*/  @P1 HADD2.F32 R26, -RZ, R14.H0_H0 ;  /* 0x2000000eff1a1230 */ /* 0x000fe20000004100 */
[----:B------:R-:W-:Y:S01]  /*28e0*/  @P1 FADD.FTZ R57, R57, R28 ;  /* 0x0000001c39391221 */ /* 0x000fe20000010000 */
[--C-:B------:R-:W-:Y:S01]  /*28f0*/  @P1 HADD2.F32 R28, -RZ, R17.reuse.H0_H0 ;  /* 0x20000011ff1c1230 */ /* 0x100fe20000004100 */
[----:B------:R-:W-:Y:S01]  /*2900*/  @P1 FADD.FTZ R61, R61, R2 ;  /* 0x000000023d3d1221 */ /* 0x000fe20000010000 */
[----:B------:R-:W-:Y:S01]  /*2910*/  @P1 HADD2.F32 R2, -RZ, R17.H1_H1 ;  /* 0x30000011ff021230 */ /* 0x000fe20000004100 */
[----:B------:R-:W-:Y:S01]  /*2920*/  @P1 FADD.FTZ R31, R31, R24 ;  /* 0x000000181f1f1221 */ /* 0x000fe20000010000 */
[----:B------:R-:W-:Y:S01]  /*2930*/  @P1 HADD2.F32 R24, -RZ, R18.H0_H0 ;  /* 0x20000012ff181230 */ /* 0x000fe20000004100 */
[C---:B------:R-:W-:Y:S02]  /*2940*/  FMUL.FTZ R55, R62.reuse, R201 ;  /* 0x000000c93e377220 */ /* 0x040fe40000410000 */
[----:B------:R-:W-:-:S02]  /*2950*/  FMUL.FTZ R35, R62, R209 ;  /* 0x000000d13e237220 */ /* 0x000fc40000410000 */
[----:B------:R-:W-:Y:S01]  /*2960*/  @P1 FADD.FTZ R59, R59, R30 ;  /* 0x0000001e3b3b1221 */ /* 0x000fe20000010000 */
[----:B------:R-:W-:Y:S01]  /*2970*/  @P1 HADD2.F32 R30, -RZ, R19.H1_H1 ;  /* 0x30000013ff1e1230 */ /* 0x000fe20000004100 */
[C---:B------:R-:W-:Y:S02]  /*2980*/  FMUL.FTZ R37, R62.reuse, R211 ;  /* 0x000000d33e257220 */ /* 0x040fe40000410000 */
[C---:B------:R-:W-:Y:S02]  /*2990*/  FMUL.FTZ R39, R62.reuse, R213 ;  /* 0x000000d53e277220 */ /* 0x040fe40000410000 */
[----:B------:R-:W-:Y:S02]  /*29a0*/  FMUL.FTZ R45, R62, R219 ;  /* 0x000000db3e2d7220 */ /* 0x000fe40000410000 */
[-C--:B------:R-:W-:Y:S02]  /*29b0*/  FMUL.FTZ R42, R27, R164.reuse ;  /* 0x000000a41b2a7220 */ /* 0x080fe40000410000 */
[----:B------:R-:W-:-:S02]  /*29c0*/  FMUL.FTZ R29, R29, R164 ;  /* 0x000000a41d1d7220 */ /* 0x000fc40000410000 */
[----:B------:R-:W-:Y:S01]  /*29d0*/  @P1 FADD.FTZ R55, R55, R26 ;  /* 0x0000001a37371221 */ /* 0x000fe20000010000 */
[----:B------:R-:W-:Y:S01]  /*29e0*/  @P1 HADD2.F32 R26, -RZ, R16.H1_H1 ;  /* 0x30000010ff1a1230 */ /* 0x000fe20000004100 */
[----:B------:R-:W-:Y:S01]  /*29f0*/  @P1 FADD.FTZ R35, R35, R28 ;  /* 0x0000001c23231221 */ /* 0x000fe20000010000 */
[----:B------:R-:W-:Y:S01]  /*2a00*/  @P1 HADD2.F32 R28, -RZ, R19.H0_H0 ;  /* 0x20000013ff1c1230 */ /* 0x000fe20000004100 */
[----:B------:R-:W-:Y:S01]  /*2a10*/  @P1 FADD.FTZ R37, R37, R2 ;  /* 0x0000000225251221 */ /* 0x000fe20000010000 */
[----:B------:R-:W-:Y:S01]  /*2a20*/  @P0 F2FP.PACK_AB R2, RZ, R3 ;  /* 0x00000003ff02023e */ /* 0x000fe200000000ff */
[----:B------:R-:W-:Y:S02]  /*2a30*/  @P1 FADD.FTZ R39, R39, R24 ;  /* 0x0000001827271221 */ /* 0x000fe40000010000 */
[----:B------:R-:W-:Y:S01]  /*2a40*/  FMUL.FTZ R33, R62, R207 ;  /* 0x000000cf3e217220 */ /* 0x000fe20000410000 */
[----:B------:R-:W-:Y:S01]  /*2a50*/  @P0 PRMT R20, R2, 0x7610, R20 ;  /* 0x0000761002140816 */ /* 0x000fe20000000014 */
[----:B------:R-:W-:-:S02]  /*2a60*/  FMUL.FTZ R43, R62, R217 ;  /* 0x000000d93e2b7220 */ /* 0x000fc40000410000 */
[----:B------:R-:W-:Y:S01]  /*2a70*/  @P1 FADD.FTZ R45, R45, R30 ;  /* 0x0000001e2d2d1221 */ /* 0x000fe20000010000 */
[----:B------:R-:W-:Y:S01]  /*2a80*/  @P0 F2FP.PACK_AB R30, RZ, R25 ;  /* 0x00000019ff1e023e */ /* 0x000fe200000000ff */
[-C--:B------:R-:W-:Y:S02]  /*2a90*/  FMUL.FTZ R24, R3, R164.reuse ;  /* 0x000000a403187220 */ /* 0x080fe40000410000 */
[----:B------:R-:W-:Y:S01]  /*2aa0*/  FMUL.FTZ R3, R25, R164 ;  /* 0x000000a419037220 */ /* 0x000fe20000410000 */
[----:B------:R-:W-:Y:S01]  /*2ab0*/  F2FP.PACK_AB R25, R29, R42 ;  /* 0x0000002a1d19723e */ /* 0x000fe200000000ff */
[----:B------:R-:W-:Y:S01]  /*2ac0*/  HFMA2.MMA R42, -RZ, RZ, 0, 9.5367431640625e-07 ;  /* 0x00000010ff2a7435 */ /* 0x000fe200000001ff */
[----:B------:R-:W-:Y:S01]  /*2ad0*/  @P1 FADD.FTZ R33, R33, R26 ;  /* 0x0000001a21211221 */ /* 0x000fe20000010000 */
[----:B------:R-:W-:Y:S01]  /*2ae0*/  @P1 HADD2.F32 R26, -RZ, R18.H1_H1 ;  /* 0x30000012ff1a1230 */ /* 0x000fe20000004100 */
[----:B------:R-:W-:Y:S01]  /*2af0*/  @P1 FADD.FTZ R43, R43, R28 ;  /* 0x0000001c2b2b1221 */ /* 0x000fe20000010000 */
[----:B------:R-:W-:Y:S01]  /*2b00*/  @P0 F2FP.PACK_AB R28, RZ, R27 ;  /* 0x0000001bff1c023e */ /* 0x000fe200000000ff */
[----:B------:R-:W-:Y:S01]  /*2b10*/  FMUL.FTZ R41, R62, R215 ;  /* 0x000000d73e297220 */ /* 0x000fe20000410000 */
[----:B------:R-:W-:Y:S01]  /*2b20*/  F2FP.PACK_AB R24, R3, R24 ;  /* 0x000000180318723e */ /* 0x000fe200000000ff */
[-C--:B------:R-:W-:Y:S01]  /*2b30*/  FMUL.FTZ R169, R169, R164.reuse ;  /* 0x000000a4a9a97220 */ /* 0x080fe20000410000 */
[----:B------:R-:W-:Y:S01]  /*2b40*/  @P0 PRMT R21, R28, 0x7610, R21 ;  /* 0x000076101c150816 */ /* 0x000fe20000000015 */
[----:B------:R-:W-:Y:S01]  /*2b50*/  @P1 FADD.FTZ R41, R41, R26 ;  /* 0x0000001a29291221 */ /* 0x000fe20000010000 */
[----:B------:R-:W-:Y:S01]  /*2b60*/  @P0 PRMT R20, R20, 0x5410, R30 ;  /* 0x0000541014140816 */ /* 0x000fe2000000001e */
[-C--:B------:R-:W-:Y:S01]  /*2b70*/  FMUL.FTZ R44, R171, R164.reuse ;  /* 0x000000a4ab2c7220 */ /* 0x080fe20000410000 */
[----:B------:R-:W-:Y:S01]  /*2b80*/  @P0 PRMT R21, R21, 0x5410, R32 ;  /* 0x0000541015150816 */ /* 0x000fe20000000020 */
[-C--:B------:R-:W-:Y:S01]  /*2b90*/  FMUL.FTZ R26, R63, R164.reuse ;  /* 0x000000a43f1a7220 */ /* 0x080fe20000410000 */
[----:B------:R-:W-:Y:S01]  /*2ba0*/  @P0 F2FP.PACK_AB R30, RZ, R177 ;  /* 0x000000b1ff1e023e */ /* 0x000fe200000000ff */
[----:B------:R-:W-:Y:S01]  /*2bb0*/  FMUL.FTZ R167, R167, R164 ;  /* 0x000000a4a7a77220 */ /* 0x000fe20000410000 */
[----:B------:R-:W-:Y:S01]  /*2bc0*/  F2FP.PACK_AB R27, R44, R169 ;  /* 0x000000a92c1b723e */ /* 0x000fe200000000ff */
[----:B------:R-:W-:Y:S01]  /*2bd0*/  @P0 IMAD.WIDE.U32 R2, R128, R42, c[0x0][0x258] ;  /* 0x0000960080020625 */ /* 0x000fe200078e002a */
[----:B------:R-:W-:-:S02]  /*2be0*/  @P0 F2FP.PACK_AB R32, RZ, R179 ;  /* 0x000000b3ff20023e */ /* 0x000fc400000000ff */
[----:B------:R-:W-:Y:S01]  /*2bf0*/  F2FP.PACK_AB R26, R167, R26 ;  /* 0x0000001aa71a723e */ /* 0x000fe200000000ff */
[C---:B------:R-:W-:Y:S01]  /*2c00*/  IMAD.WIDE.U32 R28, R128.reuse, R42, c[0x0][0x248] ;  /* 0x00009200801c7625 */ /* 0x040fe200078e002a */
[----:B------:R0:W-:Y:S01]  /*2c10*/  @P0 STG.E.128 [R2.64], R20 ;  /* 0x0000001402000986 */ /* 0x0001e2000c101d04 */
[----:B------:R-:W-:Y:S02]  /*2c20*/  IADD3 R63, R128, 0x80, RZ ;  /* 0x00000080803f7810 */ /* 0x000fe40007ffe0ff */
[-C--:B------:R-:W-:Y:S01]  /*2c30*/  FMUL.FTZ R177, R177, R164.reuse ;  /* 0x000000a4b1b17220 */ /* 0x080fe20000410000 */
[----:B------:R1:W-:Y:S01]  /*2c40*/  STG.E.128 [R28.64], R24 ;  /* 0x000000181c007986 */ /* 0x0003e2000c101d04 */
[-C--:B------:R-:W-:Y:S01]  /*2c50*/  FMUL.FTZ R181, R181, R164.reuse ;  /* 0x000000a4b5b57220 */ /* 0x080fe20000410000 */
[----:B0-----:R-:W-:Y:S01]  /*2c60*/  @P0 F2FP.PACK_AB R3, RZ, R173 ;  /* 0x000000adff03023e */ /* 0x001fe200000000ff */
[-C--:B------:R-:W-:Y:S01]  /*2c70*/  FMUL.FTZ R2, R179, R164.reuse ;  /* 0x000000a4b3027220 */ /* 0x080fe20000410000 */
[----:B------:R-:W-:Y:S01]  /*2c80*/  @P0 PRMT R21, R30, 0x7610, R21 ;  /* 0x000076101e150816 */ /* 0x000fe20000000015 */
[-C--:B------:R-:W-:Y:S01]  /*2c90*/  FMUL.FTZ R173, R173, R164.reuse ;  /* 0x000000a4adad7220 */ /* 0x080fe20000410000 */
[----:B-1----:R-:W-:Y:S01]  /*2ca0*/  @P0 F2FP.PACK_AB R29, RZ, R175 ;  /* 0x000000afff1d023e */ /* 0x002fe200000000ff */
[-C--:B------:R-:W-:Y:S01]  /*2cb0*/  FMUL.FTZ R27, R185, R164.reuse ;  /* 0x000000a4b91b7220 */ /* 0x080fe20000410000 */
[----:B------:R-:W-:Y:S01]  /*2cc0*/  @P0 PRMT R20, R3, 0x7610, R20 ;  /* 0x0000761003140816 */ /* 0x000fe20000000014 */
[-C--:B------:R-:W-:Y:S01]  /*2cd0*/  FMUL.FTZ R28, R187, R164.reuse ;  /* 0x000000a4bb1c7220 */ /* 0x080fe20000410000 */
[----:B------:R-:W-:Y:S01]  /*2ce0*/  @P0 F2FP.PACK_AB R187, RZ, R187 ;  /* 0x000000bbffbb023e */ /* 0x000fe200000000ff */
[-C--:B------:R-:W-:Y:S01]  /*2cf0*/  FMUL.FTZ R26, R183, R164.reuse ;  /* 0x000000a4b71a7220 */ /* 0x080fe20000410000 */
[----:B------:R-:W-:Y:S01]  /*2d00*/  @P0 PRMT R22, R34, 0x7610, R22 ;  /* 0x0000761022160816 */ /* 0x000fe20000000016 */
[----:B------:R-:W-:Y:S01]  /*2d10*/  FMUL.FTZ R24, R175, R164 ;  /* 0x000000a4af187220 */ /* 0x000fe20000410000 */
[----:B------:R-:W-:-:S02]  /*2d20*/  @P0 PRMT R23, R38, 0x7610, R23 ;  /* 0x0000761026170816 */ /* 0x000fc40000000017 */
[----:B------:R-:W-:Y:S01]  /*2d30*/  F2FP.PACK_AB R25, R2, R177 ;  /* 0x000000b10219723e */ /* 0x000fe200000000ff */
[----:B------:R-:W-:Y:S01]  /*2d40*/  @P0 IMAD.WIDE.U32 R2, R165, R42, c[0x0][0x258] ;  /* 0x00009600a5020625 */ /* 0x000fe200078e002a */
[----:B------:R-:W-:Y:S02]  /*2d50*/  F2FP.PACK_AB R27, R28, R27 ;  /* 0x0000001b1c1b723e */ /* 0x000fe400000000ff */
[----:B------:R-:W-:Y:S01]  /*2d60*/  @P0 PRMT R20, R20, 0x5410, R29 ;  /* 0x0000541014140816 */ /* 0x000fe2000000001d */
[----:B------:R-:W-:Y:S01]  /*2d70*/  IMAD.WIDE.U32 R28, R42, R63, c[0x0][0x248] ;  /* 0x000092002a1c7625 */ /* 0x000fe200078e003f */
[----:B------:R-:W-:Y:S02]  /*2d80*/  @P0 PRMT R21, R21, 0x5410, R32 ;  /* 0x0000541015150816 */ /* 0x000fe40000000020 */
[----:B------:R-:W-:Y:S02]  /*2d90*/  @P0 PRMT R22, R22, 0x5410, R36 ;  /* 0x0000541016160816 */ /* 0x000fe40000000024 */
[----:B------:R-:W-:-:S02]  /*2da0*/  @P0 PRMT R23, R23, 0x5410, R187 ;  /* 0x0000541017170816 */ /* 0x000fc400000000bb */
[----:B------:R-:W-:Y:S02]  /*2db0*/  F2FP.PACK_AB R26, R26, R181 ;  /* 0x000000b51a1a723e */ /* 0x000fe400000000ff */
[----:B------:R-:W-:Y:S01]  /*2dc0*/  F2FP.PACK_AB R24, R24, R173 ;  /* 0x000000ad1818723e */ /* 0x000fe200000000ff */
[----:B------:R0:W-:Y:S01]  /*2dd0*/  @P0 STG.E.128 [R2.64], R20 ;  /* 0x0000001402000986 */ /* 0x0001e2000c101d04 */
[----:B------:R-:W-:Y:S01]  /*2de0*/  @P0 F2FP.PACK_AB R30, RZ, R51 ;  /* 0x00000033ff1e023e */ /* 0x000fe200000000ff */
[-C--:B------:R-:W-:Y:S01]  /*2df0*/  FMUL.FTZ R51, R51, R164.reuse ;  /* 0x000000a433337220 */ /* 0x080fe20000410000 */
[----:B------:R-:W-:Y:S01]  /*2e00*/  @P0 F2FP.PACK_AB R34, RZ, R55 ;  /* 0x00000037ff22023e */ /* 0x000fe200000000ff */
[----:B------:R1:W-:Y:S01]  /*2e10*/  STG.E.128 [R28.64], R24 ;  /* 0x000000181c007986 */ /* 0x0003e2000c101d04 */
[----:B------:R-:W-:Y:S01]  /*2e20*/  @P0 F2FP.PACK_AB R38, RZ, R59 ;  /* 0x0000003bff26023e */ /* 0x000fe200000000ff */
[----:B------:R-:W-:Y:S01]  /*2e30*/  FMUL.FTZ R55, R55, R164 ;  /* 0x000000a437377220 */ /* 0x000fe20000410000 */
[----:B------:R-:W-:-:S02]  /*2e40*/  @P0 F2FP.PACK_AB R32, RZ, R53 ;  /* 0x00000035ff20023e */ /* 0x000fc400000000ff */
[----:B------:R-:W-:Y:S02]  /*2e50*/  @P0 F2FP.PACK_AB R36, RZ, R57 ;  /* 0x00000039ff24023e */ /* 0x000fe400000000ff */
        /* <DEDUP_REMOVED lines=10> */
[----:B------:R-:W-:Y:S01]  /*2f00*/  F2FP.PACK_AB R24, R24, R47 ;  /* 0x0000002f1818723e */ /* 0x000fe200000000ff */
[----:B------:R-:W-:Y:S01]  /*2f10*/  FMUL.FTZ R26, R57, R164 ;  /* 0x000000a4391a7220 */ /* 0x000fe20000410000 */
[----:B------:R-:W-:-:S02]  /*2f20*/  @P0 PRMT R22, R34, 0x7610, R22 ;  /* 0x0000761022160816 */ /* 0x000fc40000000016 */
[----:B------:R-:W-:Y:S01]  /*2f30*/  @P0 PRMT R23, R38, 0x7610, R23 ;  /* 0x0000761026170816 */ /* 0x000fe20000000017 */
[----:B------:R-:W-:Y:S01]  /*2f40*/  FMUL.FTZ R38, R37, R164 ;  /* 0x000000a425267220 */ /* 0x000fe20000410000 */
[----:B------:R-:W-:Y:S02]  /*2f50*/  IADD3 R47, R128, 0x100, RZ ;  /* 0x00000100802f7810 */ /* 0x000fe40007ffe0ff */
[----:B------:R-:W-:Y:S01]  /*2f60*/  F2FP.PACK_AB R25, R2, R51 ;  /* 0x000000330219723e */ /* 0x000fe200000000ff */
[----:B------:R-:W-:Y:S01]  /*2f70*/  @P0 IMAD.WIDE.U32 R2, R163, R42, c[0x0][0x258] ;  /* 0x00009600a3020625 */ /* 0x000fe200078e002a */
[----:B------:R-:W-:Y:S02]  /*2f80*/  @P0 PRMT R20, R20, 0x5410, R29 ;  /* 0x0000541014140816 */ /* 0x000fe4000000001d */
[----:B------:R-:W-:Y:S02]  /*2f90*/  @P0 PRMT R21, R21, 0x5410, R32 ;  /* 0x0000541015150816 */ /* 0x000fe40000000020 */
[----:B------:R-:W-:Y:S01]  /*2fa0*/  @P0 PRMT R22, R22, 0x5410, R36 ;  /* 0x0000541016160816 */ /* 0x000fe20000000024 */
[----:B------:R-:W-:Y:S01]  /*2fb0*/  FMUL.FTZ R36, R33, R164 ;  /* 0x000000a421247220 */ /* 0x000fe20000410000 */
[----:B------:R-:W-:-:S02]  /*2fc0*/  @P0 PRMT R23, R23, 0x5410, R61 ;  /* 0x0000541017170816 */ /* 0x000fc4000000003d */
[----:B------:R-:W-:Y:S01]  /*2fd0*/  F2FP.PACK_AB R27, R28, R27 ;  /* 0x0000001b1c1b723e */ /* 0x000fe200000000ff */
[----:B------:R-:W-:Y:S01]  /*2fe0*/  IMAD.WIDE.U32 R28, R42, R47, c[0x0][0x248] ;  /* 0x000092002a1c7625 */ /* 0x000fe200078e002f */
[----:B------:R-:W-:Y:S01]  /*2ff0*/  F2FP.PACK_AB R26, R26, R55 ;  /* 0x000000371a1a723e */ /* 0x000fe200000000ff */
[----:B------:R0:W-:Y:S01]  /*3000*/  @P0 STG.E.128 [R2.64], R20 ;  /* 0x0000001402000986 */ /* 0x0001e2000c101d04 */
[----:B------:R-:W-:Y:S01]  /*3010*/  @P0 F2FP.PACK_AB R30, RZ, R35 ;  /* 0x00000023ff1e023e */ /* 0x000fe200000000ff */
[-C--:B------:R-:W-:Y:S01]  /*3020*/  FMUL.FTZ R35, R35, R164.reuse ;  /* 0x000000a423237220 */ /* 0x080fe20000410000 */
[----:B------:R-:W-:Y:S01]  /*3030*/  @P0 F2FP.PACK_AB R34, RZ, R39 ;  /* 0x00000027ff22023e */ /* 0x000fe200000000ff */
[----:B------:R1:W-:Y:S01]  /*3040*/  STG.E.128 [R28.64], R24 ;  /* 0x000000181c007986 */ /* 0x0003e2000c101d04 */
[----:B------:R-:W-:Y:S01]  /*3050*/  @P0 F2FP.PACK_AB R32, RZ, R37 ;  /* 0x00000025ff20023e */ /* 0x000fe200000000ff */
[-C--:B------:R-:W-:Y:S01]  /*3060*/  FMUL.FTZ R39, R39, R164.reuse ;  /* 0x000000a427277220 */ /* 0x080fe20000410000 */
[----:B0-----:R-:W-:Y:S01]  /*3070*/  @P0 F2FP.PACK_AB R3, RZ, R31 ;  /* 0x0000001fff03023e */ /* 0x001fe200000000ff */
[-C--:B------:R-:W-:Y:S01]  /*3080*/  FMUL.FTZ R31, R31, R164.reuse ;  /* 0x000000a41f1f7220 */ /* 0x080fe20000410000 */
[----:B------:R-:W-:Y:S01]  /*3090*/  @P0 PRMT R21, R30, 0x7610, R21 ;  /* 0x000076101e150816 */ /* 0x000fe20000000015 */
[-C--:B------:R-:W-:Y:S01]  /*30a0*/  FMUL.FTZ R2, R45, R164.reuse ;  /* 0x000000a42d027220 */ /* 0x080fe20000410000 */
[----:B-1----:R-:W-:Y:S01]  /*30b0*/  @P0 F2FP.PACK_AB R29, RZ, R33 ;  /* 0x00000021ff1d023e */ /* 0x002fe200000000ff */
[-C--:B------:R-:W-:Y:S01]  /*30c0*/  FMUL.FTZ R27, R43, R164.reuse ;  /* 0x000000a42b1b7220 */ /* 0x080fe20000410000 */
[----:B------:R-:W-:Y:S01]  /*30d0*/  @P0 F2FP.PACK_AB R43, RZ, R43 ;  /* 0x0000002bff2b023e */ /* 0x000fe200000000ff */
[----:B------:R-:W-:Y:S01]  /*30e0*/  FMUL.FTZ R26, R41, R164 ;  /* 0x000000a4291a7220 */ /* 0x000fe20000410000 */
[----:B------:R-:W-:-:S02]  /*30f0*/  F2FP.PACK_AB R24, R36, R31 ;  /* 0x0000001f2418723e */ /* 0x000fc400000000ff */
[----:B------:R-:W-:Y:S02]  /*3100*/  @P0 F2FP.PACK_AB R41, RZ, R41 ;  /* 0x00000029ff29023e */ /* 0x000fe400000000ff */
[----:B------:R-:W-:Y:S02]  /*3110*/  @P0 F2FP.PACK_AB R45, RZ, R45 ;  /* 0x0000002dff2d023e */ /* 0x000fe400000000ff */
[----:B------:R-:W-:Y:S02]  /*3120*/  @P0 PRMT R20, R3, 0x7610, R20 ;  /* 0x0000761003140816 */ /* 0x000fe40000000014 */
[----:B------:R-:W-:Y:S02]  /*3130*/  IADD3 R31, R128, 0x180, RZ ;  /* 0x00000180801f7810 */ /* 0x000fe40007ffe0ff */
[----:B------:R-:W-:Y:S02]  /*3140*/  @P0 PRMT R22, R34, 0x7610, R22 ;  /* 0x0000761022160816 */ /* 0x000fe40000000016 */
[----:B------:R-:W-:-:S02]  /*3150*/  @P0 PRMT R23, R43, 0x7610, R23 ;  /* 0x000076102b170816 */ /* 0x000fc40000000017 */
[----:B------:R-:W-:Y:S01]  /*3160*/  F2FP.PACK_AB R27, R2, R27 ;  /* 0x0000001b021b723e */ /* 0x000fe200000000ff */
[----:B------:R-:W-:Y:S01]  /*3170*/  @P0 IMAD.WIDE.U32 R2, R127, R42, c[0x0][0x258] ;  /* 0x000096007f020625 */ /* 0x000fe200078e002a */
[----:B------:R-:W-:Y:S02]  /*3180*/  @P0 PRMT R20, R20, 0x5410, R29 ;  /* 0x0000541014140816 */ /* 0x000fe4000000001d */
[----:B------:R-:W-:Y:S01]  /*3190*/  @P0 PRMT R21, R21, 0x5410, R32 ;  /* 0x0000541015150816 */ /* 0x000fe20000000020 */
[----:B------:R-:W-:Y:S01]  /*31a0*/  IMAD.WIDE.U32 R28, R42, R31, c[0x0][0x248] ;  /* 0x000092002a1c7625 */ /* 0x000fe200078e001f */
[----:B------:R-:W-:Y:S02]  /*31b0*/  @P0 PRMT R22, R22, 0x5410, R41 ;  /* 0x0000541016160816 */ /* 0x000fe40000000029 */
[----:B------:R-:W-:Y:S02]  /*31c0*/  @P0 PRMT R23, R23, 0x5410, R45 ;  /* 0x0000541017170816 */ /* 0x000fe4000000002d */
[----:B------:R-:W-:-:S02]  /*31d0*/  F2FP.PACK_AB R26, R26, R39 ;  /* 0x000000271a1a723e */ /* 0x000fc400000000ff */
[----:B------:R-:W-:Y:S01]  /*31e0*/  F2FP.PACK_AB R25, R38, R35 ;  /* 0x000000232619723e */ /* 0x000fe200000000ff */
[----:B------:R0:W-:Y:S01]  /*31f0*/  @P0 STG.E.128 [R2.64], R20 ;  /* 0x0000001402000986 */ /* 0x0001e2000c101d04 */
[----:B------:R-:W-:-:S03]  /*3200*/  ISETP.GE.AND P0, PT, R162, c[0x0][0x164], PT ;  /* 0x00005900a2007a0c */ /* 0x000fc60003f06270 */
[----:B------:R0:W-:Y:S10]  /*3210*/  STG.E.128 [R28.64], R24 ;  /* 0x000000181c007986 */ /* 0x0001f4000c101d04 */
[----:B0-----:R-:W-:Y:S01]  /*3220*/  @P0 CALL.REL.NOINC `(.L_x_1339) ;  /* 0x0000001000000944 */ /* 0x001fe20003c00000 */
[----:B------:R-:W-:Y:S05]  /*3230*/  BRA `(.L_x_1340) ;  /* 0xffffd4f000007947 */ /* 0x000fea000383ffff */
.L_x_1339:
        /* <DEDUP_REMOVED lines=59> */
.L_x_1336:
        /* <DEDUP_REMOVED lines=25> */
.L_x_1337:
[----:B------:R-:W-:Y:S01]  /*3780*/  HFMA2.MMA R30, -RZ, RZ, 0, 9.5367431640625e-07 ;  /* 0x00000010ff1e7435 */ /* 0x000fe200000001ff */
[----:B------:R-:W-:-:S02]  /*3790*/  MOV R25, R27 ;  /* 0x0000001b00197202 */ /* 0x000fc40000000f00 */
[----:B------:R-:W-:Y:S02]  /*37a0*/  MOV R26, 0x1f ;  /* 0x0000001f001a7802 */ /* 0x000fe40000000f00 */
[----:B------:R-:W-:Y:S02]  /*37b0*/  MOV R31, 0xffffffff ;  /* 0xffffffff001f7802 */ /* 0x000fe40000000f00 */
[----:B------:R-:W-:Y:S02]  /*37c0*/  MOV R2, 0x37e0 ;  /* 0x000037e000027802 */ /* 0x000fe40000000f00 */
[----:B-----5:R-:W-:Y:S05]  /*37d0*/  CALL.REL.NOINC `($__internal_21_$__cuda_sm70_shflsync_down_p) ;  /* 0x0000045000007944 */ /* 0x020fea0003c00000 */
[----:B-1----:R-:W-:Y:S01]  /*37e0*/  MOV R24, R30 ;  /* 0x0000001e00187202 */ /* 0x002fe20000000f00 */
[----:B0-----:R-:W-:Y:S05]  /*37f0*/  BRA `(.L_x_1341) ;  /* 0xffffe49000007947 */ /* 0x001fea000383ffff */
.L_x_1338:
[----:B------:R-:W-:Y:S01]  /*3800*/  HFMA2.MMA R30, -RZ, RZ, 0, 9.5367431640625e-07 ;  /* 0x00000010ff1e7435 */ /* 0x000fe200000001ff */
[----:B------:R-:W-:Y:S02]  /*3810*/  MOV R25, R29 ;  /* 0x0000001d00197202 */ /* 0x000fe40000000f00 */
[----:B------:R-:W-:Y:S02]  /*3820*/  MOV R26, 0x1f ;  /* 0x0000001f001a7802 */ /* 0x000fe40000000f00 */
[----:B------:R-:W-:-:S02]  /*3830*/  MOV R31, 0xffffffff ;  /* 0xffffffff001f7802 */ /* 0x000fc40000000f00 */
[----:B------:R-:W-:Y:S02]  /*3840*/  MOV R2, 0x3860 ;  /* 0x0000386000027802 */ /* 0x000fe40000000f00 */
[----:B01---5:R-:W-:Y:S05]  /*3850*/  CALL.REL.NOINC `($__internal_21_$__cuda_sm70_shflsync_down_p) ;  /* 0x000003d000007944 */ /* 0x023fea0003c00000 */
[----:B------:R-:W-:Y:S01]  /*3860*/  FADD.FTZ R27, R27, R24 ;  /* 0x000000181b1b7221 */ /* 0x000fe20000010000 */
[----:B0-----:R-:W-:Y:S01]  /*3870*/  MOV R26, 0x1f ;  /* 0x0000001f001a7802 */ /* 0x001fe20000000f00 */
[----:B-1----:R-:W-:Y:S01]  /*3880*/  FADD.FTZ R29, R29, R30 ;  /* 0x0000001e1d1d7221 */ /* 0x002fe20000010000 */
[----:B------:R-:W-:Y:S01]  /*3890*/  HFMA2.MMA R30, -RZ, RZ, 0, 4.76837158203125e-07 ;  /* 0x00000008ff1e7435 */ /* 0x000fe200000001ff */
[----:B------:R-:W-:Y:S02]  /*38a0*/  MOV R31, 0xffffffff ;  /* 0xffffffff001f7802 */ /* 0x000fe40000000f00 */
[----:B------:R-:W-:Y:S02]  /*38b0*/  MOV R25, R27 ;  /* 0x0000001b00197202 */ /* 0x000fe40000000f00 */
[----:B------:R-:W-:Y:S02]  /*38c0*/  MOV R2, 0x38e0 ;  /* 0x000038e000027802 */ /* 0x000fe40000000f00 */
[----:B------:R-:W-:Y:S05]  /*38d0*/  CALL.REL.NOINC `($__internal_21_$__cuda_sm70_shflsync_down_p) ;  /* 0x0000035000007944 */ /* 0x000fea0003c00000 */
[----:B-1----:R-:W-:Y:S01]  /*38e0*/  MOV R24, R30 ;  /* 0x0000001e00187202 */ /* 0x002fe20000000f00 */
[----:B------:R-:W-:Y:S01]  /*38f0*/  HFMA2.MMA R30, -RZ, RZ, 0, 4.76837158203125e-07 ;  /* 0x00000008ff1e7435 */ /* 0x000fe200000001ff */
[----:B0-----:R-:W-:-:S02]  /*3900*/  MOV R25, R29 ;  /* 0x0000001d00197202 */ /* 0x001fc40000000f00 */
[----:B------:R-:W-:Y:S02]  /*3910*/  MOV R26, 0x1f ;  /* 0x0000001f001a7802 */ /* 0x000fe40000000f00 */
[----:B------:R-:W-:Y:S02]  /*3920*/  MOV R31, 0xffffffff ;  /* 0xffffffff001f7802 */ /* 0x000fe40000000f00 */
[----:B------:R-:W-:Y:S02]  /*3930*/  MOV R2, 0x3950 ;  /* 0x0000395000027802 */ /* 0x000fe40000000f00 */
[----:B------:R-:W-:Y:S05]  /*3940*/  CALL.REL.NOINC `($__internal_21_$__cuda_sm70_shflsync_down_p) ;  /* 0x000002e000007944 */ /* 0x000fea0003c00000 */
[----:B------:R-:W-:Y:S01]  /*3950*/  FADD.FTZ R27, R24, R27 ;  /* 0x0000001b181b7221 */ /* 0x000fe20000010000 */
[----:B0-----:R-:W-:Y:S01]  /*3960*/  MOV R26, 0x1f ;  /* 0x0000001f001a7802 */ /* 0x001fe20000000f00 */
[----:B-1----:R-:W-:Y:S01]  /*3970*/  FADD.FTZ R29, R29, R30 ;  /* 0x0000001e1d1d7221 */ /* 0x002fe20000010000 */
[----:B------:R-:W-:Y:S01]  /*3980*/  HFMA2.MMA R30, -RZ, RZ, 0, 2.384185791015625e-07 ;  /* 0x00000004ff1e7435 */ /* 0x000fe200000001ff */
[----:B------:R-:W-:Y:S02]  /*3990*/  MOV R31, 0xffffffff ;  /* 0xffffffff001f7802 */ /* 0x000fe40000000f00 */
[----:B------:R-:W-:-:S02]  /*39a0*/  MOV R25, R27 ;  /* 0x0000001b00197202 */ /* 0x000fc40000000f00 */
[----:B------:R-:W-:Y:S02]  /*39b0*/  MOV R2, 0x39d0 ;  /* 0x000039d000027802 */ /* 0x000fe40000000f00 */
[----:B------:R-:W-:Y:S05]  /*39c0*/  CALL.REL.NOINC `($__internal_21_$__cuda_sm70_shflsync_down_p) ;  /* 0x0000026000007944 */ /* 0x000fea0003c00000 */
[----:B-1----:R-:W-:Y:S01]  /*39d0*/  MOV R24, R30 ;  /* 0x0000001e00187202 */ /* 0x002fe20000000f00 */
[----:B------:R-:W-:Y:S01]  /*39e0*/  HFMA2.MMA R30, -RZ, RZ, 0, 2.384185791015625e-07 ;  /* 0x00000004ff1e7435 */ /* 0x000fe200000001ff */
[----:B0-----:R-:W-:Y:S02]  /*39f0*/  MOV R25, R29 ;  /* 0x0000001d00197202 */ /* 0x001fe40000000f00 */
[----:B------:R-:W-:Y:S02]  /*3a00*/  MOV R26, 0x1f ;  /* 0x0000001f001a7802 */ /* 0x000fe40000000f00 */
[----:B------:R-:W-:Y:S02]  /*3a10*/  MOV R31, 0xffffffff ;  /* 0xffffffff001f7802 */ /* 0x000fe40000000f00 */
[----:B------:R-:W-:Y:S02]  /*3a20*/  MOV R2, 0x3a40 ;  /* 0x00003a4000027802 */ /* 0x000fe40000000f00 */
[----:B------:R-:W-:Y:S05]  /*3a30*/  CALL.REL.NOINC `($__internal_21_$__cuda_sm70_shflsync_down_p) ;  /* 0x000001f000007944 */ /* 0x000fea0003c00000 */
[----:B------:R-:W-:Y:S01]  /*3a40*/  FADD.FTZ R27, R24, R27 ;  /* 0x0000001b181b7221 */ /* 0x000fe20000010000 */
[----:B0-----:R-:W-:Y:S01]  /*3a50*/  MOV R26, 0x1f ;  /* 0x0000001f001a7802 */ /* 0x001fe20000000f00 */
[----:B-1----:R-:W-:Y:S01]  /*3a60*/  FADD.FTZ R29, R29, R30 ;  /* 0x0000001e1d1d7221 */ /* 0x002fe20000010000 */
[----:B------:R-:W-:Y:S01]  /*3a70*/  HFMA2.MMA R30, -RZ, RZ, 0, 1.1920928955078125e-07 ;  /* 0x00000002ff1e7435 */ /* 0x000fe200000001ff */
[----:B------:R-:W-:-:S02]  /*3a80*/  MOV R31, 0xffffffff ;  /* 0xffffffff001f7802 */ /* 0x000fc40000000f00 */
[----:B------:R-:W-:Y:S02]  /*3a90*/  MOV R25, R27 ;  /* 0x0000001b00197202 */ /* 0x000fe40000000f00 */
[----:B------:R-:W-:Y:S02]  /*3aa0*/  MOV R2, 0x3ac0 ;  /* 0x00003ac000027802 */ /* 0x000fe40000000f00 */
[----:B------:R-:W-:Y:S05]  /*3ab0*/  CALL.REL.NOINC `($__internal_21_$__cuda_sm70_shflsync_down_p) ;  /* 0x0000017000007944 */ /* 0x000fea0003c00000 */
[----:B-1----:R-:W-:Y:S01]  /*3ac0*/  MOV R24, R30 ;  /* 0x0000001e00187202 */ /* 0x002fe20000000f00 */
[----:B------:R-:W-:Y:S01]  /*3ad0*/  HFMA2.MMA R30, -RZ, RZ, 0, 1.1920928955078125e-07 ;  /* 0x00000002ff1e7435 */ /* 0x000fe200000001ff */
[----:B0-----:R-:W-:Y:S02]  /*3ae0*/  MOV R25, R29 ;  /* 0x0000001d00197202 */ /* 0x001fe40000000f00 */
[----:B------:R-:W-:Y:S02]  /*3af0*/  MOV R26, 0x1f ;  /* 0x0000001f001a7802 */ /* 0x000fe40000000f00 */
[----:B------:R-:W-:Y:S02]  /*3b00*/  MOV R31, 0xffffffff ;  /* 0xffffffff001f7802 */ /* 0x000fe40000000f00 */
[----:B------:R-:W-:-:S02]  /*3b10*/  MOV R2, 0x3b30 ;  /* 0x00003b3000027802 */ /* 0x000fc40000000f00 */
[----:B------:R-:W-:Y:S05]  /*3b20*/  CALL.REL.NOINC `($__internal_21_$__cuda_sm70_shflsync_down_p) ;  /* 0x0000010000007944 */ /* 0x000fea0003c00000 */
[----:B------:R-:W-:Y:S01]  /*3b30*/  FADD.FTZ R27, R24, R27 ;  /* 0x0000001b181b7221 */ /* 0x000fe20000010000 */
[----:B0-----:R-:W-:Y:S01]  /*3b40*/  MOV R26, 0x1f ;  /* 0x0000001f001a7802 */ /* 0x001fe20000000f00 */
[----:B-1----:R-:W-:Y:S01]  /*3b50*/  FADD.FTZ R29, R29, R30 ;  /* 0x0000001e1d1d7221 */ /* 0x002fe20000010000 */
[----:B------:R-:W-:Y:S01]  /*3b60*/  HFMA2.MMA R30, -RZ, RZ, 0, 5.9604644775390625e-08 ;  /* 0x00000001ff1e7435 */ /* 0x000fe200000001ff */
[----:B------:R-:W-:-:S02]  /*3b70*/  MOV R31, 0xffffffff ;  /* 0xffffffff001f7802 */ /* 0x000fc40000000f00 */
[----:B------:R-:W-:Y:S02]  /*3b80*/  MOV R25, R27 ;  /* 0x0000001b00197202 */ /* 0x000fe40000000f00 */
[----:B------:R-:W-:Y:S02]  /*3b90*/  MOV R2, 0x3bb0 ;  /* 0x00003bb000027802 */ /* 0x000fe40000000f00 */
[----:B------:R-:W-:Y:S05]  /*3ba0*/  CALL.REL.NOINC `($__internal_21_$__cuda_sm70_shflsync_down_p) ;  /* 0x0000008000007944 */ /* 0x000fea0003c00000 */
[----:B-1----:R-:W-:Y:S01]  /*3bb0*/  MOV R28, R30 ;  /* 0x0000001e001c7202 */ /* 0x002fe20000000f00 */
[----:B------:R-:W-:Y:S01]  /*3bc0*/  HFMA2.MMA R30, -RZ, RZ, 0, 5.9604644775390625e-08 ;  /* 0x00000001ff1e7435 */ /* 0x000fe200000001ff */
[----:B0-----:R-:W-:Y:S02]  /*3bd0*/  MOV R25, R29 ;  /* 0x0000001d00197202 */ /* 0x001fe40000000f00 */
[----:B------:R-:W-:Y:S02]  /*3be0*/  MOV R26, 0x1f ;  /* 0x0000001f001a7802 */ /* 0x000fe40000000f00 */
[----:B------:R-:W-:Y:S02]  /*3bf0*/  MOV R31, 0xffffffff ;  /* 0xffffffff001f7802 */ /* 0x000fe40000000f00 */
[----:B------:R-:W-:-:S02]  /*3c00*/  MOV R2, 0x3c20 ;  /* 0x00003c2000027802 */ /* 0x000fc40000000f00 */
[----:B------:R-:W-:Y:S05]  /*3c10*/  CALL.REL.NOINC `($__internal_21_$__cuda_sm70_shflsync_down_p) ;  /* 0x0000001000007944 */ /* 0x000fea0003c00000 */
[----:B01----:R-:W-:Y:S05]  /*3c20*/  BRA `(.L_x_1342) ;  /* 0xffffe18000007947 */ /* 0x003fea000383ffff */
        .weak           $__internal_21_$__cuda_sm70_shflsync_down_p
        .type           $__internal_21_$__cuda_sm70_shflsync_down_p,@function
        .size           $__internal_21_$__cuda_sm70_shflsync_down_p,(.L_x_11755 - $__internal_21_$__cuda_sm70_shflsync_down_p)
$__internal_21_$__cuda_sm70_shflsync_down_p:
[----:B------:R-:W-:Y:S01]  /*3c30*/  HFMA2.MMA R3, -RZ, RZ, 0, 0 ;  /* 0x00000000ff037435 */ /* 0x000fe200000001ff */
[----:B------:R-:W-:Y:S04]  /*3c40*/  WARPSYNC R31 ;  /* 0x0000001f00007348 */ /* 0x000fe80003800000 */
[----:B------:R0:W1:Y:S01]  /*3c50*/  SHFL.DOWN PT, R30, R25, R30, R26 ;  /* 0x0800001e191e7389 */ /* 0x00006200000e001a */
[----:B------:R-:W-:Y:S05]  /*3c60*/  RET.REL.NODEC R2 `(_ZN10layer_norm13ln_bwd_kernelINS_13Kernel_traitsI6__halfS2_S2_S2_fjLj4096ELj1ELj1ELj4ELj16ENS_18Kernel_traits_baseILj4096ES2_S2_S2_S2_fjLj128EEEEELb0ELb0ELb0ELb1EEEvNS_9BwdParamsE) ;  /* 0xffffc39002007950 */ /* 0x000fea0003c3ffff */
.L_x_1343:
        /* <DEDUP_REMOVED lines=9> */
.L_x_11755:


//--------------------- .text._ZN10layer_norm13ln_bwd_kernelINS_13Kernel_traitsI6__halfS2_S2_S2_fjLj4096ELj1ELj1ELj4ELj16ENS_18Kernel_traits_baseILj4096ES2_S2_S2_S2_fjLj128EEEEELb0ELb0ELb1ELb0EEEvNS_9BwdParamsE --------------------------
	.section	.text._ZN10layer_norm13ln_bwd_kernelINS_13Kernel_traitsI6__halfS2_S2_S2_fjLj4096ELj1ELj1ELj4ELj16ENS_18Kernel_traits_baseILj4096ES2_S2_S2_S2_fjLj128EEEEELb0ELb0ELb1ELb0EEEvNS_9BwdParamsE,"ax",@progbits
	.sectioninfo	@"SHI_REGISTERS=213"
	.align	128
        .global         _ZN10layer_norm13ln_bwd_kernelINS_13Kernel_traitsI6__halfS2_S2_S2_fjLj4096ELj1ELj1ELj4ELj16ENS_18Kernel_traits_baseILj4096ES2_S2_S2_S2_fjLj128EEEEELb0ELb0ELb1ELb0EEEvNS_9BwdParamsE
        .type           _ZN10layer_norm13ln_bwd_kernelINS_13Kernel_traitsI6__halfS2_S2_S2_fjLj4096ELj1ELj1ELj4ELj16ENS_18Kernel_traits_baseILj4096ES2_S2_S2_S2_fjLj128EEEEELb0ELb0ELb1ELb0EEEvNS_9BwdParamsE,@function
        .size           _ZN10layer_norm13ln_bwd_kernelINS_13Kernel_traitsI6__halfS2_S2_S2_fjLj4096ELj1ELj1ELj4ELj16ENS_18Kernel_traits_baseILj4096ES2_S2_S2_S2_fjLj128EEEEELb0ELb0ELb1ELb0EEEvNS_9BwdParamsE,(.L_x_11756 - _ZN10layer_norm13ln_bwd_kernelINS_13Kernel_traitsI6__halfS2_S2_S2_fjLj4096ELj1ELj1ELj4ELj16ENS_18Kernel_traits_baseILj4096ES2_S2_S2_S2_fjLj128EEEEELb0ELb0ELb1ELb0EEEvNS_9BwdParamsE)
        .other          _ZN10layer_norm13ln_bwd_kernelINS_13Kernel_traitsI6__halfS2_S2_S2_fjLj4096ELj1ELj1ELj4ELj16ENS_18Kernel_traits_baseILj4096ES2_S2_S2_S2_fjLj128EEEEELb0ELb0ELb1ELb0EEEvNS_9BwdParamsE,@"STO_CUDA_ENTRY STV_DEFAULT"
_ZN10layer_norm13ln_bwd_kernelINS_13Kernel_traitsI6__halfS2_S2_S2_fjLj4096ELj1ELj1ELj4ELj16ENS_18Kernel_traits_baseILj4096ES2_S2_S2_S2_fjLj128EEEEELb0ELb0ELb1ELb0EEEvNS_9BwdParamsE:
.text._ZN10layer_norm13ln_bwd_kernelINS_13Kernel_traitsI6__halfS2_S2_S2_fjLj4096ELj1ELj1ELj4ELj16ENS_18Kernel_traits_baseILj4096ES2_S2_S2_S2_fjLj128EEEEELb0ELb0ELb1ELb0EEEvNS_9BwdParamsE:
        /* <DEDUP_REMOVED lines=70> */
[----:B------:R-:W0:Y:S01]  /*0460*/  LDC.U8 R16, c[0x0][0x1f0] ;  /* 0x00007c00ff107b82 */ /* 0x000e220000000000 */
        /* <DEDUP_REMOVED lines=29> */
[----:B0-----:R-:W-:Y:S02]  /*0640*/  HADD2.F32 R3, -RZ, R43.H1_H1 ;  /* 0x3000002bff037230 */ /* 0x001fe40000004100 */
.L_x_1469:
        /* <DEDUP_REMOVED lines=8> */
[----:B------:R-:W-:Y:S01]  /*06d0*/  MOV R204, 0x10 ;  /* 0x0000001000cc7802 */ /* 0x000fe20000000f00 */
[----:B------:R-:W-:Y:S03]  /*06e0*/  BSSY B0, `(.L_x_1345) ;  /* 0x0000188000007945 */ /* 0x000fe60003800000 */
        /* <DEDUP_REMOVED lines=15> */
.L_x_1349:
[----:B------:R-:W-:Y:S02]  /*07e0*/  IADD3 R129, R39, 0x80, RZ ;  /* 0x0000008027817810 */ /* 0x000fe40007ffe0ff */
.L_x_1348:
[----:B------:R-:W-:Y:S05]  /*07f0*/  BSYNC B1 ;  /* 0x0000000000017941 */ /* 0x000fea0003800000 */
.L_x_1347:
[----:B------:R-:W-:Y:S01]  /*0800*/  BSSY B1, `(.L_x_1350) ;  /* 0x0000008000017945 */ /* 0x000fe20003800000 */
[----:B------:R-:W-:Y:S05]  /*0810*/  @!P0 BRA `(.L_x_1351) ;  /* 0x0000006000008947 */ /* 0x000fea0003800000 */
[----:B------:R-:W-:-:S04]  /*0820*/  ISETP.NE.U32.AND P3, PT, RZ, c[0x0][0x218], PT ;  /* 0x00008600ff007a0c */ /* 0x000fc80003f65070 */
[----:B------:R-:W-:-:S13]  /*0830*/  ISETP.NE.AND.EX P3, PT, RZ, c[0x0][0x21c], PT, P3 ;  /* 0x00008700ff007a0c */ /* 0x000fda0003f65330 */
[----:B------:R-:W-:Y:S05]  /*0840*/  @!P3 BRA `(.L_x_1352) ;  /* 0x000000200000b947 */ /* 0x000fea0003800000 */
[----:B------:R-:W-:-:S06]  /*0850*/  IMAD.WIDE.U32 R40, R129, R204, c[0x0][0x218] ;  /* 0x0000860081287625 */ /* 0x000fcc00078e00cc */
[----:B------:R-:W5:Y:S02]  /*0860*/  LDG.E.128 R40, [R40.64] ;  /* 0x0000000428287981 */ /* 0x000f64000c1e1d00 */
.L_x_1352:
[----:B------:R-:W-:Y:S02]  /*0870*/  IADD3 R129, R129, 0x80, RZ ;  /* 0x0000008081817810 */ /* 0x000fe40007ffe0ff */
.L_x_1351:
[----:B------:R-:W-:Y:S05]  /*0880*/  BSYNC B1 ;  /* 0x0000000000017941 */ /* 0x000fea0003800000 */
.L_x_1350:
[----:B------:R-:W-:Y:S01]  /*0890*/  BSSY B1, `(.L_x_1353) ;  /* 0x0000008000017945 */ /* 0x000fe20003800000 */
[----:B------:R-:W-:Y:S05]  /*08a0*/  @!P1 BRA `(.L_x_1354) ;  /* 0x0000006000009947 */ /* 0x000fea0003800000 */
[----:B------:R-:W-:-:S04]  /*08b0*/  ISETP.NE.U32.AND P3, PT, RZ, c[0x0][0x218], PT ;  /* 0x00008600ff007a0c */ /* 0x000fc80003f65070 */
[----:B------:R-:W-:-:S13]  /*08c0*/  ISETP.NE.AND.EX P3, PT, RZ, c[0x0][0x21c], PT, P3 ;  /* 0x00008700ff007a0c */ /* 0x000fda0003f65330 */
[----:B------:R-:W-:Y:S05]  /*08d0*/  @!P3 BRA `(.L_x_1355) ;  /* 0x000000200000b947 */ /* 0x000fea0003800000 */
[----:B------:R-:W-:-:S06]  /*08e0*/  IMAD.WIDE.U32 R104, R129, R204, c[0x0][0x218] ;  /* 0x0000860081687625 */ /* 0x000fcc00078e00cc */
[----:B------:R-:W5:Y:S02]  /*08f0*/  LDG.E.128 R104, [R104.64] ;  /* 0x0000000468687981 */ /* 0x000f64000c1e1d00 */
.L_x_1355:
[----:B------:R-:W-:Y:S02]  /*0900*/  IADD3 R129, R129, 0x80, RZ ;  /* 0x0000008081817810 */ /* 0x000fe40007ffe0ff */
.L_x_1354:
[----:B------:R-:W-:Y:S05]  /*0910*/  BSYNC B1 ;  /* 0x0000000000017941 */ /* 0x000fea0003800000 */
.L_x_1353:
        /* <DEDUP_REMOVED lines=8> */
.L_x_1346:
        /* <DEDUP_REMOVED lines=22> */
[----:B------:R-:W-:Y:S01]  /*0b00*/  IADD3 R205, R205, 0x80, RZ ;  /* 0x00000080cdcd7810 */ /* 0x000fe20007ffe0ff */
[--C-:B--2---:R-:W-:Y:S02]  /*0b10*/  HADD2.F32 R136, -RZ, R128.reuse.H0_H0 ;  /* 0x20000080ff887230 */ /* 0x104fe40000004100 */
[--C-:B------:R-:W-:Y:S02]  /*0b20*/  HADD2.F32 R142, -RZ, R129.reuse.H0_H0 ;  /* 0x20000081ff8e7230 */ /* 0x100fe40000004100 */
[----:B------:R-:W-:Y:S01]  /*0b30*/  HADD2.F32 R140, -RZ, R128.H1_H1 ;  /* 0x30000080ff8c7230 */ /* 0x000fe20000004100 */
[C---:B------:R-:W-:Y:S01]  /*0b40*/  FADD.FTZ R139, -R203.reuse, R136 ;  /* 0x00000088cb8b7221 */ /* 0x040fe20000010100 */
[--C-:B---3--:R-:W-:Y:S01]  /*0b50*/  HADD2.F32 R138, -RZ, R132.reuse.H0_H0 ;  /* 0x20000084ff8a7230 */ /* 0x108fe20000004100 */
[C---:B------:R-:W-:Y:S01]  /*0b60*/  FADD.FTZ R141, -R203.reuse, R142 ;  /* 0x0000008ecb8d7221 */ /* 0x040fe20000010100 */
[----:B------:R-:W-:Y:S01]  /*0b70*/  HADD2.F32 R144, -RZ, R129.H1_H1 ;  /* 0x30000081ff907230 */ /* 0x000fe20000004100 */
[----:B-----5:R-:W-:Y:S01]  /*0b80*/  FMUL.FTZ R139, R38, R139 ;  /* 0x0000008b268b7220 */ /* 0x020fe20000410000 */
[----:B------:R-:W-:Y:S01]  /*0b90*/  HADD2.F32 R128, -RZ, R133.H0_H0 ;  /* 0x20000085ff807230 */ /* 0x000fe20000004100 */
[----:B------:R-:W-:Y:S01]  /*0ba0*/  FADD.FTZ R129, -R203, R140 ;  /* 0x0000008ccb817221 */ /* 0x000fe20000010100 */
[----:B------:R-:W-:Y:S01]  /*0bb0*/  HADD2.F32 R132, -RZ, R132.H1_H1 ;  /* 0x30000084ff847230 */ /* 0x000fe20000004100 */
[----:B------:R-:W-:Y:S01]  /*0bc0*/  FADD.FTZ R68, R68, R138 ;  /* 0x0000008a44447221 */ /* 0x000fe20000010000 */
[--C-:B------:R-:W-:Y:S01]  /*0bd0*/  HADD2.F32 R150, -RZ, R131.reuse.H0_H0 ;  /* 0x20000083ff967230 */ /* 0x100fe20000004100 */
[-C--:B------:R-:W-:Y:S01]  /*0be0*/  FFMA.FTZ R44, R139, R138.reuse, R44 ;  /* 0x0000008a8b2c7223 */ /* 0x080fe2000001002c */
[----:B------:R-:W-:Y:S01]  /*0bf0*/  HADD2.F32 R206, -RZ, R131.H1_H1 ;  /* 0x30000083ffce7230 */ /* 0x000fe20000004100 */
[C---:B------:R-:W-:Y:S01]  /*0c00*/  FMUL.FTZ R141, R38.reuse, R141 ;  /* 0x0000008d268d7220 */ /* 0x040fe20000410000 */
[--C-:B------:R-:W-:Y:S01]  /*0c10*/  HADD2.F32 R146, -RZ, R130.reuse.H0_H0 ;  /* 0x20000082ff927230 */ /* 0x100fe20000004100 */
        /* <DEDUP_REMOVED lines=8> */
[-C--:B------:R-:W-:Y:S01]  /*0ca0*/  FFMA.FTZ R46, R141, R128.reuse, R46 ;  /* 0x000000808d2e7223 */ /* 0x080fe2000001002e */
[--C-:B------:R-:W-:Y:S01]  /*0cb0*/  HADD2.F32 R153, -RZ, R135.reuse.H0_H0 ;  /* 0x20000087ff997230 */ /* 0x100fe20000004100 */
[----:B------:R-:W-:Y:S01]  /*0cc0*/  FMUL.FTZ R142, R33, R128 ;  /* 0x00000080218e7220 */ /* 0x000fe20000410000 */
[----:B0-----:R-:W-:Y:S01]  /*0cd0*/  HADD2.F32 R174, -RZ, R135.H1_H1 ;  /* 0x30000087ffae7230 */ /* 0x001fe20000004100 */
[----:B------:R-:W-:-:S02]  /*0ce0*/  FMUL.FTZ R143, R34, R132 ;  /* 0x00000084228f7220 */ /* 0x000fc40000410000 */
[----:B------:R-:W-:Y:S02]  /*0cf0*/  FADD.FTZ R128, RZ, R138 ;  /* 0x0000008aff807221 */ /* 0x000fe40000010000 */
[----:B------:R-:W-:Y:S02]  /*0d00*/  FFMA.FTZ R129, R139, R138, RZ ;  /* 0x0000008a8b817223 */ /* 0x000fe400000100ff */
[----:B------:R-:W-:Y:S02]  /*0d10*/  FMUL.FTZ R140, R38, R131 ;  /* 0x00000083268c7220 */ /* 0x000fe40000410000 */
[----:B------:R-:W-:Y:S02]  /*0d20*/  FADD.FTZ R131, R128, R143 ;  /* 0x0000008f80837221 */ /* 0x000fe40000010000 */
[----:B------:R-:W-:Y:S02]  /*0d30*/  FFMA.FTZ R129, R136, R143, R129 ;  /* 0x0000008f88817223 */ /* 0x000fe40000010081 */
        /* <DEDUP_REMOVED lines=15> */
[----:B------:R-:W-:Y:S02]  /*0e30*/  FADD.FTZ R175, -R203, R206 ;  /* 0x000000cecbaf7221 */ /* 0x000fe40000010100 */
        /* <DEDUP_REMOVED lines=21> */
.L_x_1358:
[----:B------:R-:W-:Y:S05]  /*0f90*/  BSYNC B1 ;  /* 0x0000000000017941 */ /* 0x000fea0003800000 */
.L_x_1357:
        /* <DEDUP_REMOVED lines=11> */
[----:B------:R-:W-:Y:S01]  /*1050*/  IADD3 R209, R209, 0x80, RZ ;  /* 0x00000080d1d17810 */ /* 0x000fe20007ffe0ff */
[--C-:B--2---:R-:W-:Y:S02]  /*1060*/  HADD2.F32 R152, -RZ, R128.reuse.H0_H0 ;  /* 0x20000080ff987230 */ /* 0x104fe40000004100 */
[----:B------:R-:W-:Y:S02]  /*1070*/  HADD2.F32 R156, -RZ, R128.H1_H1 ;  /* 0x30000080ff9c7230 */ /* 0x000fe40000004100 */
[----:B---3--:R-:W-:Y:S01]  /*1080*/  HADD2.F32 R128, -RZ, R132.H0_H0 ;  /* 0x20000084ff807230 */ /* 0x008fe20000004100 */
[----:B0-----:R-:W-:Y:S01]  /*1090*/  FADD.FTZ R155, -R203, R152 ;  /* 0x00000098cb9b7221 */ /* 0x001fe20000010100 */
[----:B------:R-:W-:-:S02]  /*10a0*/  HADD2.F32 R158, -RZ, R129.H0_H0 ;  /* 0x20000081ff9e7230 */ /* 0x000fc40000004100 */
[----:B------:R-:W-:Y:S01]  /*10b0*/  HADD2.F32 R160, -RZ, R129.H1_H1 ;  /* 0x30000081ffa07230 */ /* 0x000fe20000004100 */
[----:B-----5:R-:W-:Y:S01]  /*10c0*/  FMUL.FTZ R155, R38, R155 ;  /* 0x0000009b269b7220 */ /* 0x020fe20000410000 */
[----:B------:R-:W-:Y:S01]  /*10d0*/  HADD2.F32 R132, -RZ, R132.H1_H1 ;  /* 0x30000084ff847230 */ /* 0x000fe20000004100 */
[----:B------:R-:W-:Y:S01]  /*10e0*/  FADD.FTZ R129, -R203, R156 ;  /* 0x0000009ccb817221 */ /* 0x000fe20000010100 */
[--C-:B------:R-:W-:Y:S01]  /*10f0*/  HADD2.F32 R162, -RZ, R130.reuse.H0_H0 ;  /* 0x20000082ffa27230 */ /* 0x100fe20000004100 */
[-C--:B------:R-:W-:Y:S01]  /*1100*/  FMUL.FTZ R154, R27, R128.reuse ;  /* 0x000000801b9a7220 */ /* 0x080fe20000410000 */
[----:B------:R-:W-:Y:S01]  /*1110*/  HADD2.F32 R166, -RZ, R130.H1_H1 ;  /* 0x30000082ffa67230 */ /* 0x000fe20000004100 */
[----:B------:R-:W-:Y:S01]  /*1120*/  FADD.FTZ R124, R124, R128 ;  /* 0x000000807c7c7221 */ /* 0x000fe20000010000 */
[----:B------:R-:W-:Y:S01]  /*1130*/  HADD2.F32 R130, -RZ, R133.H0_H0 ;  /* 0x20000085ff827230 */ /* 0x000fe20000004100 */
[----:B------:R-:W-:Y:S01]  /*1140*/  FFMA.FTZ R112, R155, R128, R112 ;  /* 0x000000809b707223 */ /* 0x000fe20000010070 */
[--C-:B------:R-:W-:Y:S01]  /*1150*/  HADD2.F32 R174, -RZ, R131.reuse.H0_H0 ;  /* 0x20000083ffae7230 */ /* 0x100fe20000004100 */
[----:B------:R-:W-:Y:S01]  /*1160*/  FADD.FTZ R157, -R203, R158 ;  /* 0x0000009ecb9d7221 */ /* 0x000fe20000010100 */
[----:B------:R-:W-:Y:S01]  /*1170*/  HADD2.F32 R208, -RZ, R131.H1_H1 ;  /* 0x30000083ffd07230 */ /* 0x000fe20000004100 */
[----:B------:R-:W-:Y:S01]  /*1180*/  FMUL.FTZ R152, R38, R129 ;  /* 0x0000008126987220 */ /* 0x000fe20000410000 */
[----:B------:R-:W-:Y:S01]  /*1190*/  HADD2.F32 R133, -RZ, R133.H1_H1 ;  /* 0x30000085ff857230 */ /* 0x000fe20000004100 */
[----:B------:R-:W-:Y:S01]  /*11a0*/  FMUL.FTZ R159, R26, R132 ;  /* 0x000000841a9f7220 */ /* 0x000fe20000410000 */
[--C-:B------:R-:W-:Y:S01]  /*11b0*/  HADD2.F32 R164, -RZ, R134.reuse.H0_H0 ;  /* 0x20000086ffa47230 */ /* 0x100fe20000004100 */
[----:B------:R-:W-:Y:S01]  /*11c0*/  FADD.FTZ R128, R207, R154 ;  /* 0x0000009acf807221 */ /* 0x000fe20000010000 */
[----:B------:R-:W-:Y:S01]  /*11d0*/  HADD2.F32 R134, -RZ, R134.H1_H1 ;  /* 0x30000086ff867230 */ /* 0x000fe20000004100 */
[----:B------:R-:W-:Y:S01]  /*11e0*/  FFMA.FTZ R206, R155, R154, R206 ;  /* 0x0000009a9bce7223 */ /* 0x000fe200000100ce */
[--C-:B------:R-:W-:Y:S01]  /*11f0*/  HADD2.F32 R169, -RZ, R135.reuse.H0_H0 ;  /* 0x20000087ffa97230 */ /* 0x100fe20000004100 */
[----:B------:R-:W-:Y:S01]  /*1200*/  FADD.FTZ R131, -R203, R160 ;  /* 0x000000a0cb837221 */ /* 0x000fe20000010100 */
[----:B------:R-:W-:Y:S01]  /*1210*/  HADD2.F32 R210, -RZ, R135.H1_H1 ;  /* 0x30000087ffd27230 */ /* 0x000fe20000004100 */
        /* <DEDUP_REMOVED lines=44> */
.L_x_1360:
[----:B------:R-:W-:Y:S05]  /*14e0*/  BSYNC B1 ;  /* 0x0000000000017941 */ /* 0x000fea0003800000 */
.L_x_1359:
        /* <DEDUP_REMOVED lines=14> */
[----:B------:R-:W-:Y:S01]  /*15d0*/  HADD2.F32 R178, -RZ, R129.H0_H0 ;  /* 0x20000081ffb27230 */ /* 0x000fe20000004100 */
[----:B0-----:R-:W-:Y:S01]  /*15e0*/  FADD.FTZ R171, -R203, R168 ;  /* 0x000000a8cbab7221 */ /* 0x001fe20000010100 */
[----:B------:R-:W-:-:S02]  /*15f0*/  HADD2.F32 R182, -RZ, R130.H0_H0 ;  /* 0x20000082ffb67230 */ /* 0x000fc40000004100 */
[----:B---3--:R-:W-:Y:S01]  /*1600*/  HADD2.F32 R128, -RZ, R132.H0_H0 ;  /* 0x20000084ff807230 */ /* 0x008fe20000004100 */
[C---:B------:R-:W-:Y:S01]  /*1610*/  FADD.FTZ R173, -R203.reuse, R178 ;  /* 0x000000b2cbad7221 */ /* 0x040fe20000010100 */
[----:B------:R-:W-:Y:S01]  /*1620*/  HADD2.F32 R184, -RZ, R130.H1_H1 ;  /* 0x30000082ffb87230 */ /* 0x000fe20000004100 */
[----:B------:R-:W-:Y:S01]  /*1630*/  FADD.FTZ R179, -R203, R182 ;  /* 0x000000b6cbb37221 */ /* 0x000fe20000010100 */
[----:B------:R-:W-:Y:S01]  /*1640*/  HADD2.F32 R132, -RZ, R132.H1_H1 ;  /* 0x30000084ff847230 */ /* 0x000fe20000004100 */
[----:B-----5:R-:W-:Y:S01]  /*1650*/  FMUL.FTZ R171, R38, R171 ;  /* 0x000000ab26ab7220 */ /* 0x020fe20000410000 */
[--C-:B------:R-:W-:Y:S01]  /*1660*/  HADD2.F32 R176, -RZ, R133.reuse.H0_H0 ;  /* 0x20000085ffb07230 */ /* 0x100fe20000004100 */
[-C--:B------:R-:W-:Y:S01]  /*1670*/  FMUL.FTZ R170, R19, R128.reuse ;  /* 0x0000008013aa7220 */ /* 0x080fe20000410000 */
[----:B------:R-:W-:Y:S01]  /*1680*/  HADD2.F32 R130, -RZ, R133.H1_H1 ;  /* 0x30000085ff827230 */ /* 0x000fe20000004100 */
[----:B------:R-:W-:Y:S01]  /*1690*/  FADD.FTZ R133, -R203, R172 ;  /* 0x000000accb857221 */ /* 0x000fe20000010100 */
[----:B------:R-:W-:Y:S01]  /*16a0*/  HADD2.F32 R180, -RZ, R129.H1_H1 ;  /* 0x30000081ffb47230 */ /* 0x000fe20000004100 */
[----:B------:R-:W-:Y:S01]  /*16b0*/  FADD.FTZ R84, R84, R128 ;  /* 0x0000008054547221 */ /* 0x000fe20000010000 */
[--C-:B------:R-:W-:Y:S01]  /*16c0*/  HADD2.F32 R129, -RZ, R134.reuse.H0_H0 ;  /* 0x20000086ff817230 */ /* 0x100fe20000004100 */
[----:B------:R-:W-:Y:S01]  /*16d0*/  FFMA.FTZ R52, R171, R128, R52 ;  /* 0x00000080ab347223 */ /* 0x000fe20000010034 */
[--C-:B------:R-:W-:Y:S01]  /*16e0*/  HADD2.F32 R208, -RZ, R131.reuse.H0_H0 ;  /* 0x20000083ffd07230 */ /* 0x100fe20000004100 */
[C---:B------:R-:W-:Y:S01]  /*16f0*/  FMUL.FTZ R173, R38.reuse, R173 ;  /* 0x000000ad26ad7220 */ /* 0x040fe20000410000 */
[----:B------:R-:W-:Y:S01]  /*1700*/  HADD2.F32 R210, -RZ, R131.H1_H1 ;  /* 0x30000083ffd27230 */ /* 0x000fe20000004100 */
[C---:B------:R-:W-:Y:S01]  /*1710*/  FMUL.FTZ R179, R38.reuse, R179 ;  /* 0x000000b326b37220 */ /* 0x040fe20000410000 */
[--C-:B------:R-:W-:Y:S01]  /*1720*/  HADD2.F32 R131, -RZ, R135.reuse.H0_H0 ;  /* 0x20000087ff837230 */ /* 0x100fe20000004100 */
[----:B------:R-:W-:Y:S01]  /*1730*/  FMUL.FTZ R168, R38, R133 ;  /* 0x0000008526a87220 */ /* 0x000fe20000410000 */
[----:B------:R-:W-:Y:S01]  /*1740*/  HADD2.F32 R174, -RZ, R135.H1_H1 ;  /* 0x30000087ffae7230 */ /* 0x000fe20000004100 */
[----:B------:R-:W-:Y:S01]  /*1750*/  FMUL.FTZ R177, R18, R132 ;  /* 0x0000008412b17220 */ /* 0x000fe20000410000 */
[----:B------:R-:W-:Y:S01]  /*1760*/  HADD2.F32 R134, -RZ, R134.H1_H1 ;  /* 0x30000086ff867230 */ /* 0x000fe20000004100 */
[----:B------:R-:W-:-:S02]  /*1770*/  FADD.FTZ R128, R207, R170 ;  /* 0x000000aacf807221 */ /* 0x000fc40000010000 */
[----:B------:R-:W-:Y:S02]  /*1780*/  FFMA.FTZ R206, R171, R170, R206 ;  /* 0x000000aaabce7223 */ /* 0x000fe400000100ce */
[----:B------:R-:W-:Y:S02]  /*1790*/  FADD.FTZ R86, R86, R176 ;  /* 0x000000b056567221 */ /* 0x000fe40000010000 */
[----:B------:R-:W-:Y:S02]  /*17a0*/  FFMA.FTZ R54, R173, R176, R54 ;  /* 0x000000b0ad367223 */ /* 0x000fe40000010036 */
[----:B------:R-:W-:Y:S02]  /*17b0*/  FADD.FTZ R88, R88, R129 ;  /* 0x0000008158587221 */ /* 0x000fe40000010000 */
[-C--:B------:R-:W-:Y:S02]  /*17c0*/  FFMA.FTZ R56, R179, R129.reuse, R56 ;  /* 0x00000081b3387223 */ /* 0x080fe40000010038 */
        /* <DEDUP_REMOVED lines=9> */
[C---:B------:R-:W-:Y:S02]  /*1860*/  FADD.FTZ R175, -R203.reuse, R184 ;  /* 0x000000b8cbaf7221 */ /* 0x040fe40000010100 */
[----:B------:R-:W-:Y:S02]  /*1870*/  FADD.FTZ R129, R128, R181 ;  /* 0x000000b580817221 */ /* 0x000fe40000010000 */
[----:B------:R-:W-:Y:S02]  /*1880*/  FFMA.FTZ R206, R172, R181, R206 ;  /* 0x000000b5acce7223 */ /* 0x000fe400000100ce */
[----:B------:R-:W-:-:S02]  /*1890*/  FADD.FTZ R185, -R203, R208 ;  /* 0x000000d0cbb97221 */ /* 0x000fc40000010100 */
        /* <DEDUP_REMOVED lines=25> */
.L_x_1362:
[----:B------:R-:W-:Y:S05]  /*1a30*/  BSYNC B1 ;  /* 0x0000000000017941 */ /* 0x000fea0003800000 */
.L_x_1361:
        /* <DEDUP_REMOVED lines=10> */
[--C-:B--2---:R-:W-:Y:S02]  /*1ae0*/  HADD2.F32 R192, -RZ, R129.reuse.H1_H1 ;  /* 0x30000081ffc07230 */ /* 0x104fe40000004100 */
[--C-:B------:R-:W-:Y:S02]  /*1af0*/  HADD2.F32 R186, -RZ, R128.reuse.H0_H0 ;  /* 0x20000080ffba7230 */ /* 0x100fe40000004100 */
[----:B------:R-:W-:Y:S01]  /*1b00*/  HADD2.F32 R188, -RZ, R128.H1_H1 ;  /* 0x30000080ffbc7230 */ /* 0x000fe20000004100 */
[C---:B------:R-:W-:Y:S01]  /*1b10*/  FADD.FTZ R193, -R203.reuse, R192 ;  /* 0x000000c0cbc17221 */ /* 0x040fe20000010100 */
[----:B------:R-:W-:Y:S01]  /*1b20*/  HADD2.F32 R128, -RZ, R130.H0_H0 ;  /* 0x20000082ff807230 */ /* 0x000fe20000004100 */
[C---:B------:R-:W-:Y:S01]  /*1b30*/  FADD.FTZ R137, -R203.reuse, R186 ;  /* 0x000000bacb897221 */ /* 0x040fe20000010100 */
[----:B------:R-:W-:Y:S02]  /*1b40*/  HADD2.F32 R190, -RZ, R129.H0_H0 ;  /* 0x20000081ffbe7230 */ /* 0x000fe40000004100 */
[--C-:B---3--:R-:W-:Y:S01]  /*1b50*/  HADD2.F32 R129, -RZ, R132.reuse.H0_H0 ;  /* 0x20000084ff817230 */ /* 0x108fe20000004100 */
[C---:B------:R-:W-:Y:S01]  /*1b60*/  FADD.FTZ R195, -R203.reuse, R128 ;  /* 0x00000080cbc37221 */ /* 0x040fe20000010100 */
[--C-:B------:R-:W-:Y:S01]  /*1b70*/  HADD2.F32 R194, -RZ, R131.reuse.H0_H0 ;  /* 0x20000083ffc27230 */ /* 0x100fe20000004100 */
[C---:B------:R-:W-:Y:S01]  /*1b80*/  FADD.FTZ R189, -R203.reuse, R190 ;  /* 0x000000becbbd7221 */ /* 0x040fe20000010100 */
[----:B------:R-:W-:Y:S01]  /*1b90*/  HADD2.F32 R196, -RZ, R131.H1_H1 ;  /* 0x30000083ffc47230 */ /* 0x000fe20000004100 */
[----:B------:R-:W-:Y:S01]  /*1ba0*/  FADD.FTZ R131, -R203, R188 ;  /* 0x000000bccb837221 */ /* 0x000fe20000010100 */
[--C-:B------:R-:W-:Y:S01]  /*1bb0*/  HADD2.F32 R128, -RZ, R133.reuse.H1_H1 ;  /* 0x30000085ff807230 */ /* 0x100fe20000004100 */
[C---:B-----5:R-:W-:Y:S01]  /*1bc0*/  FMUL.FTZ R190, R38.reuse, R193 ;  /* 0x000000c126be7220 */ /* 0x060fe20000410000 */
[----:B------:R-:W-:Y:S01]  /*1bd0*/  HADD2.F32 R132, -RZ, R132.H1_H1 ;  /* 0x30000084ff847230 */ /* 0x000fe20000004100 */
[----:B------:R-:W-:Y:S01]  /*1be0*/  FMUL.FTZ R137, R38, R137 ;  /* 0x0000008926897220 */ /* 0x000fe20000410000 */
[----:B0-----:R-:W-:Y:S01]  /*1bf0*/  HADD2.F32 R175, -RZ, R133.H0_H0 ;  /* 0x20000085ffaf7230 */ /* 0x001fe20000004100 */
[----:B------:R-:W-:Y:S01]  /*1c00*/  FMUL.FTZ R188, R10, R129 ;  /* 0x000000810abc7220 */ /* 0x000fe20000410000 */
[----:B------:R-:W-:Y:S01]  /*1c10*/  HADD2.F32 R130, -RZ, R130.H1_H1 ;  /* 0x30000082ff827230 */ /* 0x000fe20000004100 */
[----:B------:R-:W-:Y:S01]  /*1c20*/  FADD.FTZ R95, R95, R128 ;  /* 0x000000805f5f7221 */ /* 0x000fe20000010000 */
[--C-:B------:R-:W-:Y:S01]  /*1c30*/  HADD2.F32 R133, -RZ, R134.reuse.H0_H0 ;  /* 0x20000086ff857230 */ /* 0x100fe20000004100 */
[-C--:B------:R-:W-:Y:S01]  /*1c40*/  FFMA.FTZ R63, R190, R128.reuse, R63 ;  /* 0x00000080be3f7223 */ /* 0x080fe2000001003f */
[----:B------:R-:W-:Y:S01]  /*1c50*/  HADD2.F32 R134, -RZ, R134.H1_H1 ;  /* 0x30000086ff867230 */ /* 0x000fe20000004100 */
[----:B------:R-:W-:Y:S01]  /*1c60*/  FMUL.FTZ R193, R7, R128 ;  /* 0x0000008007c17220 */ /* 0x000fe20000410000 */
[----:B------:R-:W-:Y:S01]  /*1c70*/  HADD2.F32 R201, -RZ, R135.H0_H0 ;  /* 0x20000087ffc97230 */ /* 0x000fe20000004100 */
[----:B------:R-:W-:-:S02]  /*1c80*/  FMUL.FTZ R186, R38, R131 ;  /* 0x0000008326ba7220 */ /* 0x000fc40000410000 */
[----:B------:R-:W-:Y:S02]  /*1c90*/  FMUL.FTZ R191, R9, R132 ;  /* 0x0000008409bf7220 */ /* 0x000fe40000410000 */
[----:B------:R-:W-:Y:S02]  /*1ca0*/  FADD.FTZ R128, R207, R188 ;  /* 0x000000bccf807221 */ /* 0x000fe40000010000 */
[C---:B------:R-:W-:Y:S02]  /*1cb0*/  FFMA.FTZ R206, R137.reuse, R188, R206 ;  /* 0x000000bc89ce7223 */ /* 0x040fe400000100ce */
[----:B------:R-:W-:Y:S02]  /*1cc0*/  FADD.FTZ R92, R92, R129 ;  /* 0x000000815c5c7221 */ /* 0x000fe40000010000 */
[----:B------:R-:W-:Y:S02]  /*1cd0*/  FFMA.FTZ R60, R137, R129, R60 ;  /* 0x00000081893c7223 */ /* 0x000fe4000001003c */
[----:B------:R-:W-:-:S02]  /*1ce0*/  FMUL.FTZ R189, R38, R189 ;  /* 0x000000bd26bd7220 */ /* 0x000fc40000410000 */
[----:B------:R-:W-:Y:S02]  /*1cf0*/  FMUL.FTZ R192, R8, R175 ;  /* 0x000000af08c07220 */ /* 0x000fe40000410000 */
[----:B------:R-:W-:Y:S02]  /*1d00*/  FADD.FTZ R129, R128, R191 ;  /* 0x000000bf80817221 */ /* 0x000fe40000010000 */
[----:B------:R-:W-:Y:S02]  /*1d10*/  FFMA.FTZ R206, R186, R191, R206 ;  /* 0x000000bfbace7223 */ /* 0x000fe400000100ce */
[----:B------:R-:W-:Y:S02]  /*1d20*/  FADD.FTZ R128, R129, R192 ;  /* 0x000000c081807221 */ /* 0x000fe40000010000 */
[----:B------:R-:W-:Y:S02]  /*1d30*/  FFMA.FTZ R206, R189, R192, R206 ;  /* 0x000000c0bdce7223 */ /* 0x000fe400000100ce */
[C---:B------:R-:W-:Y:S01]  /*1d40*/  FADD.FTZ R197, -R203.reuse, R130 ;  /* 0x00000082cbc57221 */ /* 0x040fe20000010100 */
[----:B------:R-:W-:Y:S01]  /*1d50*/  HADD2.F32 R130, -RZ, R135.H1_H1 ;  /* 0x30000087ff827230 */ /* 0x000fe20000004100 */
[----:B------:R-:W-:-:S02]  /*1d60*/  FADD.FTZ R199, -R203, R194 ;  /* 0x000000c2cbc77221 */ /* 0x000fc40000010100 */
[----:B------:R-:W-:Y:S02]  /*1d70*/  FMUL.FTZ R195, R38, R195 ;  /* 0x000000c326c37220 */ /* 0x000fe40000410000 */
        /* <DEDUP_REMOVED lines=30> */
.L_x_1356:
[----:B------:R-:W-:Y:S05]  /*1f60*/  BSYNC B0 ;  /* 0x0000000000007941 */ /* 0x000fea0003800000 */
.L_x_1345:
[----:B------:R-:W-:Y:S02]  /*1f70*/  LOP3.LUT P4, RZ, R0, 0xff, RZ, 0xc0, !PT ;  /* 0x000000ff00ff7812 */ /* 0x000fe4000788c0ff */
[----:B------:R-:W-:Y:S02]  /*1f80*/  SHF.R.U32.HI R130, RZ, 0x5, R37 ;  /* 0x00000005ff827819 */ /* 0x000fe40000011625 */
[----:B------:R-:W-:Y:S02]  /*1f90*/  LOP3.LUT P3, RZ, R37, 0x1f, RZ, 0xc0, !PT ;  /* 0x0000001f25ff7812 */ /* 0x000fe4000786c0ff */
[----:B------:R-:W-:-:S07]  /*1fa0*/  LOP3.LUT R203, R130, 0x7fffffc, RZ, 0xc0, !PT ;  /* 0x07fffffc82cb7812 */ /* 0x000fce00078ec0ff */
[----:B------:R-:W-:Y:S01]  /*1fb0*/  @!P4 IADD3 R203, R203, 0x4, RZ ;  /* 0x00000004cbcbc810 */ /* 0x000fe20007ffe0ff */
[----:B------:R-:W-:Y:S05]  /*1fc0*/  BRA.DIV ~URZ, `(.L_x_1363) ;  /* 0x00002d327f007947 */ /* 0x000fea000b800000 */
[----:B------:R1:W2:Y:S02]  /*1fd0*/  SHFL.DOWN PT, R132, R207, 0x10, 0x1f ;  /* 0x0a001f00cf847f89 */ /* 0x0002a400000e0000 */
.L_x_1470:
        /* <DEDUP_REMOVED lines=18> */
.L_x_1471:
[----:B------:R-:W-:Y:S01]  /*2100*/  @!P3 LOP3.LUT R130, R130, 0x3, RZ, 0xc0, !PT ;  /* 0x000000038282b812 */ /* 0x000fe200078ec0ff */
[----:B01----:R-:W-:Y:S01]  /*2110*/  FADD.FTZ R175, R204, R175 ;  /* 0x000000afccaf7221 */ /* 0x003fe20000010000 */
[----:B------:R-:W-:Y:S01]  /*2120*/  WARPSYNC 0xffffffff ;  /* 0xffffffff00007948 */ /* 0x000fe20003800000 */
[----:B--2---:R-:W-:Y:S01]  /*2130*/  FADD.FTZ R174, R135, R134 ;  /* 0x0000008687ae7221 */ /* 0x004fe20000010000 */
[----:B------:R-:W-:Y:S01]  /*2140*/  @!P3 IADD3 R204, R203, R130, RZ ;  /* 0x00000082cbccb210 */ /* 0x000fe20007ffe0ff */
[----:B------:R-:W-:Y:S01]  /*2150*/  BSSY B0, `(.L_x_1365) ;  /* 0x00000b5000007945 */ /* 0x000fe20003800000 */
[----:B------:R-:W-:Y:S02]  /*2160*/  LOP3.LUT P5, RZ, R36, 0xffffff80, RZ, 0xc0, !PT ;  /* 0xffffff8024ff7812 */ /* 0x000fe400078ac0ff */
[----:B------:R-:W-:Y:S01]  /*2170*/  ISETP.NE.AND P4, PT, R16, RZ, PT ;  /* 0x000000ff1000720c */ /* 0x000fe20003f85270 */
        /* <DEDUP_REMOVED lines=32> */
[----:B------:R-:W-:Y:S01]  /*2380*/  HADD2.F32 R129, -RZ, R100.H0_H0 ;  /* 0x20000064ff817230 */ /* 0x000fe20000004100 */
[----:B------:R-:W-:Y:S05]  /*2390*/  BRA `(.L_x_1369) ;  /* 0x0000009000007947 */ /* 0x000fea0003800000 */
.L_x_1368:
[----:B------:R-:W-:Y:S01]  /*23a0*/  ULDC.64 UR6, c[0x0][0x218] ;  /* 0x0000860000067ab9 */ /* 0x000fe20000000a00 */
[----:B------:R-:W-:Y:S01]  /*23b0*/  FFMA.FTZ R129, R139, R134, R133 ;  /* 0x000000868b817223 */ /* 0x000fe20000010085 */
[----:B------:R-:W-:-:S03]  /*23c0*/  UISETP.NE.U32.AND UP0, UPT, URZ, UR6, UPT ;  /* 0x000000063f00728c */ /* 0x000fc6000bf05070 */
[----:B------:R-:W-:Y:S01]  /*23d0*/  FADD.FTZ R129, R138, -R129 ;  /* 0x800000818a817221 */ /* 0x000fe20000010000 */
[----:B------:R-:W-:-:S03]  /*23e0*/  UISETP.NE.AND.EX UP0, UPT, URZ, UR7, UPT, UP0 ;  /* 0x000000073f00728c */ /* 0x000fc6000bf05300 */
[----:B------:R-:W-:-:S03]  /*23f0*/  FMUL.FTZ R129, R38, R129 ;  /* 0x0000008126817220 */ /* 0x000fc60000410000 */
[----:B------:R-:W-:-:S13]  /*2400*/  PLOP3.LUT P4, PT, PT, PT, UP0, 0x80, 0x0 ;  /* 0x000000000000781c */ /* 0x000fda0003f8f008 */
[----:B------:R-:W-:-:S05]  /*2410*/  @P4 HADD2.F32 R128, -RZ, R100.H0_H0 ;  /* 0x20000064ff804230 */ /* 0x000fca0000004100 */
[----:B------:R-:W-:Y:S02]  /*2420*/  @P4 FADD.FTZ R129, R129, R128 ;  /* 0x0000008081814221 */ /* 0x000fe40000010000 */
.L_x_1369:
[----:B------:R-:W-:Y:S05]  /*2430*/  BSYNC B1 ;  /* 0x0000000000017941 */ /* 0x000fea0003800000 */
.L_x_1367:
[----:B------:R-:W-:Y:S01]  /*2440*/  ISETP.NE.U32.AND P5, PT, RZ, c[0x0][0x258], PT ;  /* 0x00009600ff007a0c */ /* 0x000fe20003fa5070 */
[----:B------:R-:W-:Y:S01]  /*2450*/  @P3 FMUL.FTZ R128, R129, c[0x0][0x1ec] ;  /* 0x00007b0081803a20 */ /* 0x000fe20000410000 */
[----:B------:R-:W-:Y:S02]  /*2460*/  BSSY B1, `(.L_x_1370) ;  /* 0x0000010000017945 */ /* 0x000fe40003800000 */
[----:B------:R-:W-:Y:S02]  /*2470*/  ISETP.NE.AND.EX P5, PT, RZ, c[0x0][0x25c], PT, P5 ;  /* 0x00009700ff007a0c */ /* 0x000fe40003fa5350 */
[----:B------:R-:W-:-:S04]  /*2480*/  @P3 F2FP.PACK_AB R128, RZ, R128 ;  /* 0x00000080ff80323e */ /* 0x000fc800000000ff */
[----:B------:R-:W-:-:S07]  /*2490*/  @P3 PRMT R120, R128, 0x7610, R120 ;  /* 0x0000761080783816 */ /* 0x000fce0000000078 */
[----:B------:R-:W-:-:S04]  /*24a0*/  @P5 F2FP.PACK_AB R129, RZ, R129 ;  /* 0x00000081ff81523e */ /* 0x000fc800000000ff */
[----:B------:R-:W-:Y:S01]  /*24b0*/  @P5 PRMT R76, R129, 0x7610, R76 ;  /* 0x00007610814c5816 */ /* 0x000fe2000000004c */
[----:B------:R-:W-:Y:S05]  /*24c0*/  @P2 BRA `(.L_x_1371) ;  /* 0x0000004000002947 */ /* 0x000fea0003800000 */
[----:B------:R-:W-:Y:S01]  /*24d0*/  HFMA2.MMA R129, -RZ, RZ, 0, 0 ;  /* 0x00000000ff817435 */ /* 0x000fe200000001ff */
[----:B------:R-:W-:Y:S05]  /*24e0*/  @!P4 BRA `(.L_x_1372) ;  /* 0x000000700000c947 */ /* 0x000fea0003800000 */
[----:B------:R-:W-:Y:S01]  /*24f0*/  HADD2.F32 R129, -RZ, R100.H1_H1 ;  /* 0x30000064ff817230 */ /* 0x000fe20000004100 */
[----:B------:R-:W-:Y:S05]  /*2500*/  BRA `(.L_x_1372) ;  /* 0x0000005000007947 */ /* 0x000fea0003800000 */
.L_x_1371:
[----:B------:R-:W-:-:S04]  /*2510*/  FFMA.FTZ R128, R136, R134, R133 ;  /* 0x0000008688807223 */ /* 0x000fc80000010085 */
[----:B------:R-:W-:Y:S01]  /*2520*/  FADD.FTZ R129, R143, -R128 ;  /* 0x800000808f817221 */ /* 0x000fe20000010000 */
[----:B------:R-:W-:-:S03]  /*2530*/  @P4 HADD2.F32 R128, -RZ, R100.H1_H1 ;  /* 0x30000064ff804230 */ /* 0x000fc60000004100 */
[----:B------:R-:W-:-:S04]  /*2540*/  FMUL.FTZ R129, R38, R129 ;  /* 0x0000008126817220 */ /* 0x000fc80000410000 */
[----:B------:R-:W-:Y:S02]  /*2550*/  @P4 FADD.FTZ R129, R129, R128 ;  /* 0x0000008081814221 */ /* 0x000fe40000010000 */
.L_x_1372:
[----:B------:R-:W-:Y:S05]  /*2560*/  BSYNC B1 ;  /* 0x0000000000017941 */ /* 0x000fea0003800000 */
.L_x_1370:
[----:B------:R-:W-:Y:S01]  /*2570*/  @P3 FMUL.FTZ R128, R129, c[0x0][0x1ec] ;  /* 0x00007b0081803a20 */ /* 0x000fe20000410000 */
[----:B------:R-:W-:Y:S01]  /*2580*/  @P5 F2FP.PACK_AB R129, RZ, R129 ;  /* 0x00000081ff81523e */ /* 0x000fe200000000ff */
[----:B------:R-:W-:Y:S03]  /*2590*/  BSSY B1, `(.L_x_1373) ;  /* 0x000000e000017945 */ /* 0x000fe60003800000 */
[----:B------:R-:W-:Y:S02]  /*25a0*/  @P3 F2FP.PACK_AB R128, RZ, R128 ;  /* 0x00000080ff80323e */ /* 0x000fe400000000ff */
[----:B------:R-:W-:Y:S02]  /*25b0*/  @P5 PRMT R76, R76, 0x5410, R129 ;  /* 0x000054104c4c5816 */ /* 0x000fe40000000081 */
[----:B------:R-:W-:Y:S01]  /*25c0*/  @P3 PRMT R120, R120, 0x5410, R128 ;  /* 0x0000541078783816 */ /* 0x000fe20000000080 */
[----:B------:R-:W-:Y:S05]  /*25d0*/  @P2 BRA `(.L_x_1374) ;  /* 0x0000004000002947 */ /* 0x000fea0003800000 */
[----:B------:R-:W-:Y:S01]  /*25e0*/  MOV R129, RZ ;  /* 0x000000ff00817202 */ /* 0x000fe20000000f00 */
[----:B------:R-:W-:Y:S05]  /*25f0*/  @!P4 BRA `(.L_x_1375) ;  /* 0x000000700000c947 */ /* 0x000fea0003800000 */
[----:B------:R-:W-:Y:S01]  /*2600*/  HADD2.F32 R129, -RZ, R101.H0_H0 ;  /* 0x20000065ff817230 */ /* 0x000fe20000004100 */
[----:B------:R-:W-:Y:S05]  /*2610*/  BRA `(.L_x_1375) ;  /* 0x0000005000007947 */ /* 0x000fea0003800000 */
.L_x_1374:
[----:B------:R-:W-:Y:S01]  /*2620*/  FFMA.FTZ R129, R141, R134, R133 ;  /* 0x000000868d817223 */ /* 0x000fe20000010085 */
[----:B------:R-:W-:-:S03]  /*2630*/  @P4 HADD2.F32 R128, -RZ, R101.H0_H0 ;  /* 0x20000065ff804230 */ /* 0x000fc60000004100 */
[----:B------:R-:W-:-:S04]  /*2640*/  FADD.FTZ R129, R142, -R129 ;  /* 0x800000818e817221 */ /* 0x000fc80000010000 */
[----:B------:R-:W-:-:S04]  /*2650*/  FMUL.FTZ R129, R38, R129 ;  /* 0x0000008126817220 */ /* 0x000fc80000410000 */
[----:B------:R-:W-:Y:S02]  /*2660*/  @P4 FADD.FTZ R129, R129, R128 ;  /* 0x0000008081814221 */ /* 0x000fe40000010000 */
.L_x_1375:
[----:B------:R-:W-:Y:S05]  /*2670*/  BSYNC B1 ;  /* 0x0000000000017941 */ /* 0x000fea0003800000 */
.L_x_1373:
[----:B------:R-:W-:Y:S01]  /*2680*/  @P3 FMUL.FTZ R128, R129, c[0x0][0x1ec] ;  /* 0x00007b0081803a20 */ /* 0x000fe20000410000 */
[----:B------:R-:W-:Y:S01]  /*2690*/  @P5 F2FP.PACK_AB R129, RZ, R129 ;  /* 0x00000081ff81523e */ /* 0x000fe200000000ff */
[----:B------:R-:W-:Y:S03]  /*26a0*/  BSSY B1, `(.L_x_1376) ;  /* 0x000000e000017945 */ /* 0x000fe60003800000 */
[----:B------:R-:W-:Y:S02]  /*26b0*/  @P3 F2FP.PACK_AB R128, RZ, R128 ;  /* 0x00000080ff80323e */ /* 0x000fe400000000ff */
[----:B------:R-:W-:Y:S02]  /*26c0*/  @P5 PRMT R77, R129, 0x7610, R77 ;  /* 0x00007610814d5816 */ /* 0x000fe4000000004d */
[----:B------:R-:W-:Y:S01]  /*26d0*/  @P3 PRMT R121, R128, 0x7610, R121 ;  /* 0x0000761080793816 */ /* 0x000fe20000000079 */
[----:B------:R-:W-:Y:S05]  /*26e0*/  @P2 BRA `(.L_x_1377) ;  /* 0x0000004000002947 */ /* 0x000fea0003800000 */
[----:B------:R-:W-:Y:S01]  /*26f0*/  HFMA2.MMA R129, -RZ, RZ, 0, 0 ;  /* 0x00000000ff817435 */ /* 0x000fe200000001ff */
[----:B------:R-:W-:Y:S05]  /*2700*/  @!P4 BRA `(.L_x_1378) ;  /* 0x000000700000c947 */ /* 0x000fea0003800000 */
[----:B------:R-:W-:Y:S01]  /*2710*/  HADD2.F32 R129, -RZ, R101.H1_H1 ;  /* 0x30000065ff817230 */ /* 0x000fe20000004100 */
[----:B------:R-:W-:Y:S05]  /*2720*/  BRA `(.L_x_1378) ;  /* 0x0000005000007947 */ /* 0x000fea0003800000 */
.L_x_1377:
[----:B------:R-:W-:-:S04]  /*2730*/  FFMA.FTZ R128, R140, R134, R133 ;  /* 0x000000868c807223 */ /* 0x000fc80000010085 */
[----:B------:R-:W-:Y:S01]  /*2740*/  FADD.FTZ R129, R147, -R128 ;  /* 0x8000008093817221 */ /* 0x000fe20000010000 */
[----:B------:R-:W-:-:S03]  /*2750*/  @P4 HADD2.F32 R128, -RZ, R101.H1_H1 ;  /* 0x30000065ff804230 */ /* 0x000fc60000004100 */
[----:B------:R-:W-:-:S04]  /*2760*/  FMUL.FTZ R129, R38, R129 ;  /* 0x0000008126817220 */ /* 0x000fc80000410000 */
[----:B------:R-:W-:Y:S02]  /*2770*/  @P4 FADD.FTZ R129, R129, R128 ;  /* 0x0000008081814221 */ /* 0x000fe40000010000 */
.L_x_1378:
[----:B------:R-:W-:Y:S05]  /*2780*/  BSYNC B1 ;  /* 0x0000000000017941 */ /* 0x000fea0003800000 */
.L_x_1376:
        /* <DEDUP_REMOVED lines=11> */
.L_x_1380:
[----:B------:R-:W-:Y:S01]  /*2840*/  FFMA.FTZ R129, R145, R134, R133 ;  /* 0x0000008691817223 */ /* 0x000fe20000010085 */
[----:B------:R-:W-:-:S03]  /*2850*/  @P4 HADD2.F32 R128, -RZ, R102.H0_H0 ;  /* 0x20000066ff804230 */ /* 0x000fc60000004100 */
[----:B------:R-:W-:-:S04]  /*2860*/  FADD.FTZ R129, R144, -R129 ;  /* 0x8000008190817221 */ /* 0x000fc80000010000 */
[----:B------:R-:W-:-:S04]  /*2870*/  FMUL.FTZ R129, R38, R129 ;  /* 0x0000008126817220 */ /* 0x000fc80000410000 */
[----:B------:R-:W-:Y:S02]  /*2880*/  @P4 FADD.FTZ R129, R129, R128 ;  /* 0x0000008081814221 */ /* 0x000fe40000010000 */
.L_x_1381:
[----:B------:R-:W-:Y:S05]  /*2890*/  BSYNC B1 ;  /* 0x0000000000017941 */ /* 0x000fea0003800000 */
.L_x_1379:
        /* <DEDUP_REMOVED lines=11> */
.L_x_1383:
[----:B------:R-:W-:-:S04]  /*2950*/  FFMA.FTZ R128, R146, R134, R133 ;  /* 0x0000008692807223 */ /* 0x000fc80000010085 */
[----:B------:R-:W-:Y:S01]  /*2960*/  FADD.FTZ R129, R149, -R128 ;  /* 0x8000008095817221 */ /* 0x000fe20000010000 */
[----:B------:R-:W-:-:S03]  /*2970*/  @P4 HADD2.F32 R128, -RZ, R102.H1_H1 ;  /* 0x30000066ff804230 */ /* 0x000fc60000004100 */
[----:B------:R-:W-:-:S04]  /*2980*/  FMUL.FTZ R129, R38, R129 ;  /* 0x0000008126817220 */ /* 0x000fc80000410000 */
[----:B------:R-:W-:Y:S02]  /*2990*/  @P4 FADD.FTZ R129, R129, R128 ;  /* 0x0000008081814221 */ /* 0x000fe40000010000 */
.L_x_1384:
[----:B------:R-:W-:Y:S05]  /*29a0*/  BSYNC B1 ;  /* 0x0000000000017941 */ /* 0x000fea0003800000 */
.L_x_1382:
        /* <DEDUP_REMOVED lines=11> */
.L_x_1386:
[----:B------:R-:W-:Y:S01]  /*2a60*/  FFMA.FTZ R129, R151, R134, R133 ;  /* 0x0000008697817223 */ /* 0x000fe20000010085 */
[----:B------:R-:W-:-:S03]  /*2a70*/  @P4 HADD2.F32 R128, -RZ, R103.H0_H0 ;  /* 0x20000067ff804230 */ /* 0x000fc60000004100 */
[----:B------:R-:W-:-:S04]  /*2a80*/  FADD.FTZ R129, R148, -R129 ;  /* 0x8000008194817221 */ /* 0x000fc80000010000 */
[----:B------:R-:W-:-:S04]  /*2a90*/  FMUL.FTZ R129, R38, R129 ;  /* 0x0000008126817220 */ /* 0x000fc80000410000 */
[----:B------:R-:W-:Y:S02]  /*2aa0*/  @P4 FADD.FTZ R129, R129, R128 ;  /* 0x0000008081814221 */ /* 0x000fe40000010000 */
.L_x_1387:
[----:B------:R-:W-:Y:S05]  /*2ab0*/  BSYNC B1 ;  /* 0x0000000000017941 */ /* 0x000fea0003800000 */
.L_x_1385:
        /* <DEDUP_REMOVED lines=11> */
.L_x_1389:
[----:B------:R-:W-:-:S04]  /*2b70*/  FFMA.FTZ R128, R150, R134, R133 ;  /* 0x0000008696807223 */ /* 0x000fc80000010085 */
[----:B------:R-:W-:Y:S01]  /*2b80*/  FADD.FTZ R129, R153, -R128 ;  /* 0x8000008099817221 */ /* 0x000fe20000010000 */
[----:B------:R-:W-:-:S03]  /*2b90*/  @P4 HADD2.F32 R128, -RZ, R103.H1_H1 ;  /* 0x30000067ff804230 */ /* 0x000fc60000004100 */
[----:B------:R-:W-:-:S04]  /*2ba0*/  FMUL.FTZ R129, R38, R129 ;  /* 0x0000008126817220 */ /* 0x000fc80000410000 */
[----:B------:R-:W-:Y:S02]  /*2bb0*/  @P4 FADD.FTZ R129, R129, R128 ;  /* 0x0000008081814221 */ /* 0x000fe40000010000 */
.L_x_1390:
[----:B------:R-:W-:Y:S05]  /*2bc0*/  BSYNC B1 ;  /* 0x0000000000017941 */ /* 0x000fea0003800000 */
.L_x_1388:
[----:B------:R-:W-:Y:S01]  /*2bd0*/  @P3 FMUL.FTZ R130, R129, c[0x0][0x1ec] ;  /* 0x00007b0081823a20 */ /* 0x000fe20000410000 */
[----:B------:R-:W-:Y:S02]  /*2be0*/  @P5 MOV R128, 0x10 ;  /* 0x0000001000805802 */ /* 0x000fe40000000f00 */
[----:B------:R-:W-:Y:S02]  /*2bf0*/  @P3 MOV R131, 0x10 ;  /* 0x0000001000833802 */ /* 0x000fe40000000f00 */
[----:B------:R-:W-:Y:S01]  /*2c00*/  @P5 F2FP.PACK_AB R135, RZ, R129 ;  /* 0x00000081ff87523e */ /* 0x000fe200000000ff */
[----:B------:R-:W-:Y:S01]  /*2c10*/  @P5 IMAD.WIDE.U32 R128, R39, R128, c[0x0][0x258] ;  /* 0x0000960027805625 */ /* 0x000fe200078e0080 */
[----:B------:R-:W-:Y:S02]  /*2c20*/  @P3 F2FP.PACK_AB R174, RZ, R130 ;  /* 0x00000082ffae323e */ /* 0x000fe400000000ff */
[----:B------:R-:W-:Y:S01]  /*2c30*/  @P5 PRMT R79, R79, 0x5410, R135 ;  /* 0x000054104f4f5816 */ /* 0x000fe20000000087 */
[----:B------:R-:W-:Y:S01]  /*2c40*/  @P3 IMAD.WIDE.U32 R130, R132, R131, c[0x0][0x248] ;  /* 0x0000920084823625 */ /* 0x000fe200078e0083 */
[----:B------:R-:W-:-:S02]  /*2c50*/  @P3 PRMT R123, R123, 0x5410, R174 ;  /* 0x000054107b7b3816 */ /* 0x000fc400000000ae */
[----:B------:R-:W-:Y:S01]  /*2c60*/  IADD3 R39, R39, 0x80, RZ ;  /* 0x0000008027277810 */ /* 0x000fe20007ffe0ff */
[----:B------:R0:W-:Y:S01]  /*2c70*/  @P5 STG.E.128 [R128.64], R76 ;  /* 0x0000004c80005986 */ /* 0x0001e2000c101d04 */
[----:B------:R-:W-:-:S03]  /*2c80*/  IADD3 R132, R132, 0x80, RZ ;  /* 0x0000008084847810 */ /* 0x000fc60007ffe0ff */
[----:B------:R0:W-:Y:S04]  /*2c90*/  @P3 STG.E.128 [R130.64], R120 ;  /* 0x0000007882003986 */ /* 0x0001e8000c101d04 */
.L_x_1366:
[----:B------:R-:W-:Y:S05]  /*2ca0*/  BSYNC B0 ;  /* 0x0000000000007941 */ /* 0x000fea0003800000 */
.L_x_1365:
        /* <DEDUP_REMOVED lines=10> */
[----:B------:R-:W-:Y:S01]  /*2d50*/  HADD2.F32 R129, -RZ, R40.H0_H0 ;  /* 0x20000028ff817230 */ /* 0x000fe20000004100 */
[----:B------:R-:W-:Y:S05]  /*2d60*/  BRA `(.L_x_1395) ;  /* 0x0000009000007947 */ /* 0x000fea0003800000 */
.L_x_1394:
[----:B------:R-:W-:Y:S01]  /*2d70*/  ULDC.64 UR6, c[0x0][0x218] ;  /* 0x0000860000067ab9 */ /* 0x000fe20000000a00 */
[----:B0-----:R-:W-:Y:S01]  /*2d80*/  FFMA.FTZ R129, R155, R134, R133 ;  /* 0x000000869b817223 */ /* 0x001fe20000010085 */
[----:B------:R-:W-:-:S03]  /*2d90*/  UISETP.NE.U32.AND UP0, UPT, URZ, UR6, UPT ;  /* 0x000000063f00728c */ /* 0x000fc6000bf05070 */
[----:B------:R-:W-:Y:S01]  /*2da0*/  FADD.FTZ R129, R154, -R129 ;  /* 0x800000819a817221 */ /* 0x000fe20000010000 */
[----:B------:R-:W-:-:S03]  /*2db0*/  UISETP.NE.AND.EX UP0, UPT, URZ, UR7, UPT, UP0 ;  /* 0x000000073f00728c */ /* 0x000fc6000bf05300 */
[----:B------:R-:W-:-:S03]  /*2dc0*/  FMUL.FTZ R129, R38, R129 ;  /* 0x0000008126817220 */ /* 0x000fc60000410000 */
[----:B------:R-:W-:-:S13]  /*2dd0*/  PLOP3.LUT P4, PT, PT, PT, UP0, 0x80, 0x0 ;  /* 0x000000000000781c */ /* 0x000fda0003f8f008 */
[----:B------:R-:W-:-:S05]  /*2de0*/  @P4 HADD2.F32 R128, -RZ, R40.H0_H0 ;  /* 0x20000028ff804230 */ /* 0x000fca0000004100 */
[----:B------:R-:W-:Y:S02]  /*2df0*/  @P4 FADD.FTZ R129, R129, R128 ;  /* 0x0000008081814221 */ /* 0x000fe40000010000 */
.L_x_1395:
[----:B------:R-:W-:Y:S05]  /*2e00*/  BSYNC B1 ;  /* 0x0000000000017941 */ /* 0x000fea0003800000 */
.L_x_1393:
        /* <DEDUP_REMOVED lines=9> */
[----:B------:R-:W-:Y:S01]  /*2ea0*/  MOV R129, RZ ;  /* 0x000000ff00817202 */ /* 0x000fe20000000f00 */
[----:B------:R-:W-:Y:S05]  /*2eb0*/  @!P4 BRA `(.L_x_1398) ;  /* 0x000000700000c947 */ /* 0x000fea0003800000 */
[----:B------:R-:W-:Y:S01]  /*2ec0*/  HADD2.F32 R129, -RZ, R40.H1_H1 ;  /* 0x30000028ff817230 */ /* 0x000fe20000004100 */
[----:B------:R-:W-:Y:S05]  /*2ed0*/  BRA `(.L_x_1398) ;  /* 0x0000005000007947 */ /* 0x000fea0003800000 */
.L_x_1397:
[----:B------:R-:W-:-:S04]  /*2ee0*/  FFMA.FTZ R128, R152, R134, R133 ;  /* 0x0000008698807223 */ /* 0x000fc80000010085 */
[----:B------:R-:W-:Y:S01]  /*2ef0*/  FADD.FTZ R129, R159, -R128 ;  /* 0x800000809f817221 */ /* 0x000fe20000010000 */
[----:B------:R-:W-:-:S03]  /*2f00*/  @P4 HADD2.F32 R128, -RZ, R40.H1_H1 ;  /* 0x30000028ff804230 */ /* 0x000fc60000004100 */
[----:B------:R-:W-:-:S04]  /*2f10*/  FMUL.FTZ R129, R38, R129 ;  /* 0x0000008126817220 */ /* 0x000fc80000410000 */
[----:B------:R-:W-:Y:S02]  /*2f20*/  @P4 FADD.FTZ R129, R129, R128 ;  /* 0x0000008081814221 */ /* 0x000fe40000010000 */
.L_x_1398:
[----:B------:R-:W-:Y:S05]  /*2f30*/  BSYNC B1 ;  /* 0x0000000000017941 */ /* 0x000fea0003800000 */
.L_x_1396:
        /* <DEDUP_REMOVED lines=9> */
[----:B------:R-:W-:Y:S01]  /*2fd0*/  HADD2.F32 R129, -RZ, R41.H0_H0 ;  /* 0x20000029ff817230 */ /* 0x000fe20000004100 */
[----:B------:R-:W-:Y:S05]  /*2fe0*/  BRA `(.L_x_1401) ;  /* 0x0000005000007947 */ /* 0x000fea0003800000 */
.L_x_1400:
[----:B------:R-:W-:Y:S01]  /*2ff0*/  FFMA.FTZ R129, R157, R134, R133 ;  /* 0x000000869d817223 */ /* 0x000fe20000010085 */
[----:B------:R-:W-:-:S03]  /*3000*/  @P4 HADD2.F32 R128, -RZ, R41.H0_H0 ;  /* 0x20000029ff804230 */ /* 0x000fc60000004100 */
[----:B------:R-:W-:-:S04]  /*3010*/  FADD.FTZ R129, R158, -R129 ;  /* 0x800000819e817221 */ /* 0x000fc80000010000 */
[----:B------:R-:W-:-:S04]  /*3020*/  FMUL.FTZ R129, R38, R129 ;  /* 0x0000008126817220 */ /* 0x000fc80000410000 */
[----:B------:R-:W-:Y:S02]  /*3030*/  @P4 FADD.FTZ R129, R129, R128 ;  /* 0x0000008081814221 */ /* 0x000fe40000010000 */
.L_x_1401:
[----:B------:R-:W-:Y:S05]  /*3040*/  BSYNC B1 ;  /* 0x0000000000017941 */ /* 0x000fea0003800000 */
.L_x_1399:
        /* <DEDUP_REMOVED lines=9> */
[----:B------:R-:W-:Y:S01]  /*30e0*/  HADD2.F32 R129, -RZ, R41.H1_H1 ;  /* 0x30000029ff817230 */ /* 0x000fe20000004100 */
[----:B------:R-:W-:Y:S05]  /*30f0*/  BRA `(.L_x_1404) ;  /* 0x0000005000007947 */ /* 0x000fea0003800000 */
.L_x_1403:
[----:B------:R-:W-:-:S04]  /*3100*/  FFMA.FTZ R128, R156, R134, R133 ;  /* 0x000000869c807223 */ /* 0x000fc80000010085 */
[----:B------:R-:W-:Y:S01]  /*3110*/  FADD.FTZ R129, R163, -R128 ;  /* 0x80000080a3817221 */ /* 0x000fe20000010000 */
[----:B------:R-:W-:-:S03]  /*3120*/  @P4 HADD2.F32 R128, -RZ, R41.H1_H1 ;  /* 0x30000029ff804230 */ /* 0x000fc60000004100 */
[----:B------:R-:W-:-:S04]  /*3130*/  FMUL.FTZ R129, R38, R129 ;  /* 0x0000008126817220 */ /* 0x000fc80000410000 */
[----:B------:R-:W-:Y:S02]  /*3140*/  @P4 FADD.FTZ R129, R129, R128 ;  /* 0x0000008081814221 */ /* 0x000fe40000010000 */
.L_x_1404:
[----:B------:R-:W-:Y:S05]  /*3150*/  BSYNC B1 ;  /* 0x0000000000017941 */ /* 0x000fea0003800000 */
.L_x_1402:
        /* <DEDUP_REMOVED lines=11> */
.L_x_1406:
[----:B------:R-:W-:Y:S01]  /*3210*/  FFMA.FTZ R129, R161, R134, R133 ;  /* 0x00000086a1817223 */ /* 0x000fe20000010085 */
[----:B------:R-:W-:-:S03]  /*3220*/  @P4 HADD2.F32 R128, -RZ, R42.H0_H0 ;  /* 0x2000002aff804230 */ /* 0x000fc60000004100 */
[----:B------:R-:W-:-:S04]  /*3230*/  FADD.FTZ R129, R160, -R129 ;  /* 0x80000081a0817221 */ /* 0x000fc80000010000 */
[----:B------:R-:W-:-:S04]  /*3240*/  FMUL.FTZ R129, R38, R129 ;  /* 0x0000008126817220 */ /* 0x000fc80000410000 */
[----:B------:R-:W-:Y:S02]  /*3250*/  @P4 FADD.FTZ R129, R129, R128 ;  /* 0x0000008081814221 */ /* 0x000fe40000010000 */
.L_x_1407:
[----:B------:R-:W-:Y:S05]  /*3260*/  BSYNC B1 ;  /* 0x0000000000017941 */ /* 0x000fea0003800000 */
.L_x_1405:
        /* <DEDUP_REMOVED lines=11> */
.L_x_1409:
[----:B------:R-:W-:-:S04]  /*3320*/  FFMA.FTZ R128, R162, R134, R133 ;  /* 0x00000086a2807223 */ /* 0x000fc80000010085 */
[----:B------:R-:W-:Y:S01]  /*3330*/  FADD.FTZ R129, R165, -R128 ;  /* 0x80000080a5817221 */ /* 0x000fe20000010000 */
[----:B------:R-:W-:-:S03]  /*3340*/  @P4 HADD2.F32 R128, -RZ, R42.H1_H1 ;  /* 0x3000002aff804230 */ /* 0x000fc60000004100 */
[----:B------:R-:W-:-:S04]  /*3350*/  FMUL.FTZ R129, R38, R129 ;  /* 0x0000008126817220 */ /* 0x000fc80000410000 */
[----:B------:R-:W-:Y:S02]  /*3360*/  @P4 FADD.FTZ R129, R129, R128 ;  /* 0x0000008081814221 */ /* 0x000fe40000010000 */
.L_x_1410:
[----:B------:R-:W-:Y:S05]  /*3370*/  BSYNC B1 ;  /* 0x0000000000017941 */ /* 0x000fea0003800000 */
.L_x_1408:
        /* <DEDUP_REMOVED lines=11> */
.L_x_1412:
[----:B------:R-:W-:Y:S01]  /*3430*/  FFMA.FTZ R129, R167, R134, R133 ;  /* 0x00000086a7817223 */ /* 0x000fe20000010085 */
[----:B------:R-:W-:-:S03]  /*3440*/  @P4 HADD2.F32 R128, -RZ, R43.H0_H0 ;  /* 0x2000002bff804230 */ /* 0x000fc60000004100 */
[----:B------:R-:W-:-:S04]  /*3450*/  FADD.FTZ R129, R164, -R129 ;  /* 0x80000081a4817221 */ /* 0x000fc80000010000 */
[----:B------:R-:W-:-:S04]  /*3460*/  FMUL.FTZ R129, R38, R129 ;  /* 0x0000008126817220 */ /* 0x000fc80000410000 */
[----:B------:R-:W-:Y:S02]  /*3470*/  @P4 FADD.FTZ R129, R129, R128 ;  /* 0x0000008081814221 */ /* 0x000fe40000010000 */
.L_x_1413:
[----:B------:R-:W-:Y:S05]  /*3480*/  BSYNC B1 ;  /* 0x0000000000017941 */ /* 0x000fea0003800000 */
.L_x_1411:
        /* <DEDUP_REMOVED lines=11> */
.L_x_1415:
[----:B------:R-:W-:-:S04]  /*3540*/  FFMA.FTZ R128, R166, R134, R133 ;  /* 0x00000086a6807223 */ /* 0x000fc80000010085 */
[----:B------:R-:W-:Y:S01]  /*3550*/  FADD.FTZ R129, R169, -R128 ;  /* 0x80000080a9817221 */ /* 0x000fe20000010000 */
[----:B------:R-:W-:-:S03]  /*3560*/  @P4 HADD2.F32 R128, -RZ, R43.H1_H1 ;  /* 0x3000002bff804230 */ /* 0x000fc60000004100 */
[----:B------:R-:W-:-:S04]  /*3570*/  FMUL.FTZ R129, R38, R129 ;  /* 0x0000008126817220 */ /* 0x000fc80000410000 */
[----:B------:R-:W-:Y:S02]  /*3580*/  @P4 FADD.FTZ R129, R129, R128 ;  /* 0x0000008081814221 */ /* 0x000fe40000010000 */
.L_x_1416:
[----:B------:R-:W-:Y:S05]  /*3590*/  BSYNC B1 ;  /* 0x0000000000017941 */ /* 0x000fea0003800000 */
.L_x_1414:
        /* <DEDUP_REMOVED lines=13> */
.L_x_1392:
[----:B------:R-:W-:Y:S05]  /*3670*/  BSYNC B0 ;  /* 0x0000000000007941 */ /* 0x000fea0003800000 */
.L_x_1391:
        /* <DEDUP_REMOVED lines=12> */
.L_x_1420:
        /* <DEDUP_REMOVED lines=9> */
.L_x_1421:
[----:B------:R-:W-:Y:S05]  /*37d0*/  BSYNC B1 ;  /* 0x0000000000017941 */ /* 0x000fea0003800000 */
.L_x_1419:
        /* <DEDUP_REMOVED lines=13> */
.L_x_1423:
[----:B------:R-:W-:-:S04]  /*38b0*/  FFMA.FTZ R128, R168, R134, R133 ;  /* 0x00000086a8807223 */ /* 0x000fc80000010085 */
[----:B------:R-:W-:Y:S01]  /*38c0*/  FADD.FTZ R129, R177, -R128 ;  /* 0x80000080b1817221 */ /* 0x000fe20000010000 */
[----:B------:R-:W-:-:S03]  /*38d0*/  @P4 HADD2.F32 R128, -RZ, R104.H1_H1 ;  /* 0x30000068ff804230 */ /* 0x000fc60000004100 */
[----:B------:R-:W-:-:S04]  /*38e0*/  FMUL.FTZ R129, R38, R129 ;  /* 0x0000008126817220 */ /* 0x000fc80000410000 */
[----:B------:R-:W-:Y:S02]  /*38f0*/  @P4 FADD.FTZ R129, R129, R128 ;  /* 0x0000008081814221 */ /* 0x000fe40000010000 */
.L_x_1424:
[----:B------:R-:W-:Y:S05]  /*3900*/  BSYNC B1 ;  /* 0x0000000000017941 */ /* 0x000fea0003800000 */
.L_x_1422:
        /* <DEDUP_REMOVED lines=11> */
.L_x_1426:
[----:B------:R-:W-:Y:S01]  /*39c0*/  FFMA.FTZ R129, R173, R134, R133 ;  /* 0x00000086ad817223 */ /* 0x000fe20000010085 */
[----:B------:R-:W-:-:S03]  /*39d0*/  @P4 HADD2.F32 R128, -RZ, R105.H0_H0 ;  /* 0x20000069ff804230 */ /* 0x000fc60000004100 */
[----:B------:R-:W-:-:S04]  /*39e0*/  FADD.FTZ R129, R176, -R129 ;  /* 0x80000081b0817221 */ /* 0x000fc80000010000 */
[----:B------:R-:W-:-:S04]  /*39f0*/  FMUL.FTZ R129, R38, R129 ;  /* 0x0000008126817220 */ /* 0x000fc80000410000 */
[----:B------:R-:W-:Y:S02]  /*3a00*/  @P4 FADD.FTZ R129, R129, R128 ;  /* 0x0000008081814221 */ /* 0x000fe40000010000 */
.L_x_1427:
[----:B------:R-:W-:Y:S05]  /*3a10*/  BSYNC B1 ;  /* 0x0000000000017941 */ /* 0x000fea0003800000 */
.L_x_1425:
        /* <DEDUP_REMOVED lines=11> */
.L_x_1429:
[----:B------:R-:W-:-:S04]  /*3ad0*/  FFMA.FTZ R128, R172, R134, R133 ;  /* 0x00000086ac807223 */ /* 0x000fc80000010085 */
[----:B------:R-:W-:Y:S01]  /*3ae0*/  FADD.FTZ R129, R181, -R128 ;  /* 0x80000080b5817221 */ /* 0x000fe20000010000 */
[----:B------:R-:W-:-:S03]  /*3af0*/  @P4 HADD2.F32 R128, -RZ, R105.H1_H1 ;  /* 0x30000069ff804230 */ /* 0x000fc60000004100 */
[----:B------:R-:W-:-:S04]  /*3b00*/  FMUL.FTZ R129, R38, R129 ;  /* 0x0000008126817220 */ /* 0x000fc80000410000 */
[----:B------:R-:W-:Y:S02]  /*3b10*/  @P4 FADD.FTZ R129, R129, R128 ;  /* 0x0000008081814221 */ /* 0x000fe40000010000 */
.L_x_1430:
[----:B------:R-:W-:Y:S05]  /*3b20*/  BSYNC B1 ;  /* 0x0000000000017941 */ /* 0x000fea0003800000 */
.L_x_1428:
        /* <DEDUP_REMOVED lines=11> */
.L_x_1432:
[----:B------:R-:W-:Y:S01]  /*3be0*/  FFMA.FTZ R129, R179, R134, R133 ;  /* 0x00000086b3817223 */ /* 0x000fe20000010085 */
[----:B------:R-:W-:-:S03]  /*3bf0*/  @P4 HADD2.F32 R128, -RZ, R106.H0_H0 ;  /* 0x2000006aff804230 */ /* 0x000fc60000004100 */
[----:B------:R-:W-:-:S04]  /*3c00*/  FADD.FTZ R129, R178, -R129 ;  /* 0x80000081b2817221 */ /* 0x000fc80000010000 */
[----:B------:R-:W-:-:S04]  /*3c10*/  FMUL.FTZ R129, R38, R129 ;  /* 0x0000008126817220 */ /* 0x000fc80000410000 */
[----:B------:R-:W-:Y:S02]  /*3c20*/  @P4 FADD.FTZ R129, R129, R128 ;  /* 0x0000008081814221 */ /* 0x000fe40000010000 */
.L_x_1433:
[----:B------:R-:W-:Y:S05]  /*3c30*/  BSYNC B1 ;  /* 0x0000000000017941 */ /* 0x000fea0003800000 */
.L_x_1431:
        /* <DEDUP_REMOVED lines=11> */
.L_x_1435:
[----:B------:R-:W-:-:S04]  /*3cf0*/  FFMA.FTZ R128, R180, R134, R133 ;  /* 0x00000086b4807223 */ /* 0x000fc80000010085 */
[----:B------:R-:W-:Y:S01]  /*3d00*/  FADD.FTZ R129, R183, -R128 ;  /* 0x80000080b7817221 */ /* 0x000fe20000010000 */
[----:B------:R-:W-:-:S03]  /*3d10*/  @P4 HADD2.F32 R128, -RZ, R106.H1_H1 ;  /* 0x3000006aff804230 */ /* 0x000fc60000004100 */
[----:B------:R-:W-:-:S04]  /*3d20*/  FMUL.FTZ R129, R38, R129 ;  /* 0x0000008126817220 */ /* 0x000fc80000410000 */
[----:B------:R-:W-:Y:S02]  /*3d30*/  @P4 FADD.FTZ R129, R129, R128 ;  /* 0x0000008081814221 */ /* 0x000fe40000010000 */
.L_x_1436:
[----:B------:R-:W-:Y:S05]  /*3d40*/  BSYNC B1 ;  /* 0x0000000000017941 */ /* 0x000fea0003800000 */
.L_x_1434:
        /* <DEDUP_REMOVED lines=11> */
.L_x_1438:
[----:B------:R-:W-:Y:S01]  /*3e00*/  FFMA.FTZ R129, R185, R134, R133 ;  /* 0x00000086b9817223 */ /* 0x000fe20000010085 */
[----:B------:R-:W-:-:S03]  /*3e10*/  @P4 HADD2.F32 R128, -RZ, R107.H0_H0 ;  /* 0x2000006bff804230 */ /* 0x000fc60000004100 */
[----:B------:R-:W-:-:S04]  /*3e20*/  FADD.FTZ R129, R182, -R129 ;  /* 0x80000081b6817221 */ /* 0x000fc80000010000 */
[----:B------:R-:W-:-:S04]  /*3e30*/  FMUL.FTZ R129, R38, R129 ;  /* 0x0000008126817220 */ /* 0x000fc80000410000 */
[----:B------:R-:W-:Y:S02]  /*3e40*/  @P4 FADD.FTZ R129, R129, R128 ;  /* 0x0000008081814221 */ /* 0x000fe40000010000 */
.L_x_1439:
[----:B------:R-:W-:Y:S05]  /*3e50*/  BSYNC B1 ;  /* 0x0000000000017941 */ /* 0x000fea0003800000 */
.L_x_1437:
        /* <DEDUP_REMOVED lines=11> */
.L_x_1441:
[----:B------:R-:W-:-:S04]  /*3f10*/  FFMA.FTZ R128, R184, R134, R133 ;  /* 0x00000086b8807223 */ /* 0x000fc80000010085 */
[----:B------:R-:W-:Y:S01]  /*3f20*/  FADD.FTZ R129, R187, -R128 ;  /* 0x80000080bb817221 */ /* 0x000fe20000010000 */
[----:B------:R-:W-:-:S03]  /*3f30*/  @P4 HADD2.F32 R128, -RZ, R107.H1_H1 ;  /* 0x3000006bff804230 */ /* 0x000fc60000004100 */
[----:B------:R-:W-:-:S04]  /*3f40*/  FMUL.FTZ R129, R38, R129 ;  /* 0x0000008126817220 */ /* 0x000fc80000410000 */
[----:B------:R-:W-:Y:S02]  /*3f50*/  @P4 FADD.FTZ R129, R129, R128 ;  /* 0x0000008081814221 */ /* 0x000fe40000010000 */
.L_x_1442:
[----:B------:R-:W-:Y:S05]  /*3f60*/  BSYNC B1 ;  /* 0x0000000000017941 */ /* 0x000fea0003800000 */
.L_x_1440:
        /* <DEDUP_REMOVED lines=13> */
.L_x_1418:
[----:B------:R-:W-:Y:S05]  /*4040*/  BSYNC B0 ;  /* 0x0000000000007941 */ /* 0x000fea0003800000 */
.L_x_1417:
[----:B------:R-:W-:Y:S01]  /*4050*/  ISETP.GE.U32.AND P4, PT, R36, 0x200, PT ;  /* 0x000002002400780c */ /* 0x000fe20003f86070 */
[----:B------:R-:W-:-:S12]  /*4060*/  BSSY B0, `(.L_x_1443) ;  /* 0x000009a000007945 */ /* 0x000fd80003800000 */
        /* <DEDUP_REMOVED lines=11> */
.L_x_1446:
        /* <DEDUP_REMOVED lines=9> */
.L_x_1447:
[----:B------:R-:W-:Y:S05]  /*41b0*/  BSYNC B1 ;  /* 0x0000000000017941 */ /* 0x000fea0003800000 */
.L_x_1445:
        /* <DEDUP_REMOVED lines=13> */
.L_x_1449:
[----:B------:R-:W-:-:S04]  /*4290*/  FFMA.FTZ R128, R186, R134, R133 ;  /* 0x00000086ba807223 */ /* 0x000fc80000010085 */
[----:B------:R-:W-:Y:S01]  /*42a0*/  FADD.FTZ R129, R191, -R128 ;  /* 0x80000080bf817221 */ /* 0x000fe20000010000 */
[----:B------:R-:W-:-:S03]  /*42b0*/  @P4 HADD2.F32 R128, -RZ, R108.H1_H1 ;  /* 0x3000006cff804230 */ /* 0x000fc60000004100 */
[----:B------:R-:W-:-:S04]  /*42c0*/  FMUL.FTZ R129, R38, R129 ;  /* 0x0000008126817220 */ /* 0x000fc80000410000 */
[----:B------:R-:W-:Y:S02]  /*42d0*/  @P4 FADD.FTZ R129, R129, R128 ;  /* 0x0000008081814221 */ /* 0x000fe40000010000 */
.L_x_1450:
[----:B------:R-:W-:Y:S05]  /*42e0*/  BSYNC B1 ;  /* 0x0000000000017941 */ /* 0x000fea0003800000 */
.L_x_1448:
        /* <DEDUP_REMOVED lines=11> */
.L_x_1452:
[----:B------:R-:W-:Y:S01]  /*43a0*/  FFMA.FTZ R129, R189, R134, R133 ;  /* 0x00000086bd817223 */ /* 0x000fe20000010085 */
[----:B------:R-:W-:-:S03]  /*43b0*/  @P4 HADD2.F32 R128, -RZ, R109.H0_H0 ;  /* 0x2000006dff804230 */ /* 0x000fc60000004100 */
[----:B------:R-:W-:-:S04]  /*43c0*/  FADD.FTZ R129, R192, -R129 ;  /* 0x80000081c0817221 */ /* 0x000fc80000010000 */
[----:B------:R-:W-:-:S04]  /*43d0*/  FMUL.FTZ R129, R38, R129 ;  /* 0x0000008126817220 */ /* 0x000fc80000410000 */
[----:B------:R-:W-:Y:S02]  /*43e0*/  @P4 FADD.FTZ R129, R129, R128 ;  /* 0x0000008081814221 */ /* 0x000fe40000010000 */
.L_x_1453:
[----:B------:R-:W-:Y:S05]  /*43f0*/  BSYNC B1 ;  /* 0x0000000000017941 */ /* 0x000fea0003800000 */
.L_x_1451:
        /* <DEDUP_REMOVED lines=11> */
.L_x_1455:
[----:B------:R-:W-:-:S04]  /*44b0*/  FFMA.FTZ R128, R190, R134, R133 ;  /* 0x00000086be807223 */ /* 0x000fc80000010085 */
[----:B------:R-:W-:Y:S01]  /*44c0*/  FADD.FTZ R129, R193, -R128 ;  /* 0x80000080c1817221 */ /* 0x000fe20000010000 */
[----:B------:R-:W-:-:S03]  /*44d0*/  @P4 HADD2.F32 R128, -RZ, R109.H1_H1 ;  /* 0x3000006dff804230 */ /* 0x000fc60000004100 */
[----:B------:R-:W-:-:S04]  /*44e0*/  FMUL.FTZ R129, R38, R129 ;  /* 0x0000008126817220 */ /* 0x000fc80000410000 */
[----:B------:R-:W-:Y:S02]  /*44f0*/  @P4 FADD.FTZ R129, R129, R128 ;  /* 0x0000008081814221 */ /* 0x000fe40000010000 */
.L_x_1456:
[----:B------:R-:W-:Y:S05]  /*4500*/  BSYNC B1 ;  /* 0x0000000000017941 */ /* 0x000fea0003800000 */
.L_x_1454:
        /* <DEDUP_REMOVED lines=11> */
.L_x_1458:
[----:B------:R-:W-:Y:S01]  /*45c0*/  FFMA.FTZ R129, R195, R134, R133 ;  /* 0x00000086c3817223 */ /* 0x000fe20000010085 */
[----:B------:R-:W-:-:S03]  /*45d0*/  @P4 HADD2.F32 R128, -RZ, R110.H0_H0 ;  /* 0x2000006eff804230 */ /* 0x000fc60000004100 */
[----:B------:R-:W-:-:S04]  /*45e0*/  FADD.FTZ R129, R194, -R129 ;  /* 0x80000081c2817221 */ /* 0x000fc80000010000 */
[----:B------:R-:W-:-:S04]  /*45f0*/  FMUL.FTZ R129, R38, R129 ;  /* 0x0000008126817220 */ /* 0x000fc80000410000 */
[----:B------:R-:W-:Y:S02]  /*4600*/  @P4 FADD.FTZ R129, R129, R128 ;  /* 0x0000008081814221 */ /* 0x000fe40000010000 */
.L_x_1459:
[----:B------:R-:W-:Y:S05]  /*4610*/  BSYNC B1 ;  /* 0x0000000000017941 */ /* 0x000fea0003800000 */
.L_x_1457:
        /* <DEDUP_REMOVED lines=11> */
.L_x_1461:
[----:B------:R-:W-:-:S04]  /*46d0*/  FFMA.FTZ R128, R196, R134, R133 ;  /* 0x00000086c4807223 */ /* 0x000fc80000010085 */
[----:B------:R-:W-:Y:S01]  /*46e0*/  FADD.FTZ R129, R197, -R128 ;  /* 0x80000080c5817221 */ /* 0x000fe20000010000 */
[----:B------:R-:W-:-:S03]  /*46f0*/  @P4 HADD2.F32 R128, -RZ, R110.H1_H1 ;  /* 0x3000006eff804230 */ /* 0x000fc60000004100 */
[----:B------:R-:W-:-:S04]  /*4700*/  FMUL.FTZ R129, R38, R129 ;  /* 0x0000008126817220 */ /* 0x000fc80000410000 */
[----:B------:R-:W-:Y:S02]  /*4710*/  @P4 FADD.FTZ R129, R129, R128 ;  /* 0x0000008081814221 */ /* 0x000fe40000010000 */
.L_x_1462:
[----:B------:R-:W-:Y:S05]  /*4720*/  BSYNC B1 ;  /* 0x0000000000017941 */ /* 0x000fea0003800000 */
.L_x_1460:
        /* <DEDUP_REMOVED lines=11> */
.L_x_1464:
[----:B------:R-:W-:Y:S01]  /*47e0*/  FFMA.FTZ R129, R199, R134, R133 ;  /* 0x00000086c7817223 */ /* 0x000fe20000010085 */
[----:B------:R-:W-:-:S03]  /*47f0*/  @P4 HADD2.F32 R128, -RZ, R111.H0_H0 ;  /* 0x2000006fff804230 */ /* 0x000fc60000004100 */
[----:B------:R-:W-:-:S04]  /*4800*/  FADD.FTZ R129, R198, -R129 ;  /* 0x80000081c6817221 */ /* 0x000fc80000010000 */
[----:B------:R-:W-:-:S04]  /*4810*/  FMUL.FTZ R129, R38, R129 ;  /* 0x0000008126817220 */ /* 0x000fc80000410000 */
[----:B------:R-:W-:Y:S02]  /*4820*/  @P4 FADD.FTZ R129, R129, R128 ;  /* 0x0000008081814221 */ /* 0x000fe40000010000 */
.L_x_1465:
[----:B------:R-:W-:Y:S05]  /*4830*/  BSYNC B1 ;  /* 0x0000000000017941 */ /* 0x000fea0003800000 */
.L_x_1463:
        /* <DEDUP_REMOVED lines=11> */
.L_x_1467:
[----:B------:R-:W-:Y:S01]  /*48f0*/  FFMA.FTZ R133, R201, R134, R133 ;  /* 0x00000086c9857223 */ /* 0x000fe20000010085 */
[----:B------:R-:W-:-:S03]  /*4900*/  @P4 HADD2.F32 R129, -RZ, R111.H1_H1 ;  /* 0x3000006fff814230 */ /* 0x000fc60000004100 */
[----:B------:R-:W-:-:S04]  /*4910*/  FADD.FTZ R133, R200, -R133 ;  /* 0x80000085c8857221 */ /* 0x000fc80000010000 */
[----:B------:R-:W-:-:S04]  /*4920*/  FMUL.FTZ R38, R38, R133 ;  /* 0x0000008526267220 */ /* 0x000fc80000410000 */
[----:B------:R-:W-:Y:S02]  /*4930*/  @P4 FADD.FTZ R38, R38, R129 ;  /* 0x0000008126264221 */ /* 0x000fe40000010000 */
.L_x_1468:
[----:B------:R-:W-:Y:S05]  /*4940*/  BSYNC B1 ;  /* 0x0000000000017941 */ /* 0x000fea0003800000 */
.L_x_1466:
        /* <DEDUP_REMOVED lines=8> */
[----:B------:R-:W-:-:S03]  /*49d0*/  @P3 PRMT R123, R123, 0x5410, R131 ;  /* 0x000054107b7b3816 */ /* 0x000fc60000000083 */
[----:B------:R0:W-:Y:S04]  /*49e0*/  @P5 STG.E.128 [R38.64], R76 ;  /* 0x0000004c26005986 */ /* 0x0001e8000c101d04 */
[----:B------:R0:W-:Y:S02]  /*49f0*/  @P3 STG.E.128 [R128.64], R120 ;  /* 0x0000007880003986 */ /* 0x0001e4000c101d04 */
.L_x_1444:
[----:B------:R-:W-:Y:S05]  /*4a00*/  BSYNC B0 ;  /* 0x0000000000007941 */ /* 0x000fea0003800000 */
.L_x_1443:
[----:B------:R-:W-:Y:S02]  /*4a10*/  IADD3 R2, R2, c[0x0][0x160], RZ ;  /* 0x0000580002027a10 */ /* 0x000fe40007ffe0ff */
[----:B------:R-:W-:Y:S02]  /*4a20*/  LOP3.LUT P3, RZ, R0, 0xff, RZ, 0xc0, !PT ;  /* 0x000000ff00ff7812 */ /* 0x000fe4000786c0ff */
[----:B------:R-:W-:Y:S02]  /*4a30*/  ISETP.GE.AND P2, PT, R2, c[0x0][0x164], PT ;  /* 0x0000590002007a0c */ /* 0x000fe40003f46270 */
[----:B------:R-:W-:-:S11]  /*4a40*/  SEL R0, RZ, 0x1, P3 ;  /* 0x00000001ff007807 */ /* 0x000fd60001800000 */
[----:B0-----:R-:W-:Y:S01]  /*4a50*/  @P2 CALL.REL.NOINC `(.L_x_1344) ;  /* 0x0000001000002944 */ /* 0x001fe20003c00000 */
[----:B------:R-:W-:Y:S05]  /*4a60*/  BRA `(.L_x_1469) ;  /* 0xffffbbe000007947 */ /* 0x000fea000383ffff */
.L_x_1344:
[----:B-1----:R-:W0:Y:S01]  /*4a70*/  S2UR UR6, SR_CTAID.X ;  /* 0x00000000000679c3 */ /* 0x002e220000002500 */
[----:B------:R-:W0:Y:S01]  /*4a80*/  S2R R2, SR_TID.X ;  /* 0x0000000000027919 */ /* 0x000e220000002100 */
[----:B------:R-:W-:Y:S02]  /*4a90*/  LOP3.LUT P2, RZ, R36, 0xffffff80, RZ, 0xc0, !PT ;  /* 0xffffff8024ff7812 */ /* 0x000fe4000784c0ff */
[----:B------:R-:W-:Y:S02]  /*4aa0*/  @P0 MOV R9, 0x20 ;  /* 0x0000002000090802 */ /* 0x000fe40000000f00 */
[----:B-----5:R-:W-:-:S09]  /*4ab0*/  @P1 MOV R13, 0x20 ;  /* 0x00000020000d1802 */ /* 0x020fd20000000f00 */
        /* <DEDUP_REMOVED lines=36> */
.L_x_1363:
[----:B------:R-:W-:Y:S01]  /*4d00*/  HFMA2.MMA R204, -RZ, RZ, 0, 9.5367431640625e-07 ;  /* 0x00000010ffcc7435 */ /* 0x000fe200000001ff */
[----:B------:R-:W-:-:S02]  /*4d10*/  MOV R133, R207 ;  /* 0x000000cf00857202 */ /* 0x000fc40000000f00 */
[----:B0-----:R-:W-:Y:S02]  /*4d20*/  MOV R174, 0x1f ;  /* 0x0000001f00ae7802 */ /* 0x001fe40000000f00 */
[----:B------:R-:W-:Y:S02]  /*4d30*/  MOV R205, 0xffffffff ;  /* 0xffffffff00cd7802 */ /* 0x000fe40000000f00 */
[----:B------:R-:W-:Y:S02]  /*4d40*/  MOV R128, 0x4d60 ;  /* 0x00004d6000807802 */ /* 0x000fe40000000f00 */
[----:B-----5:R-:W-:Y:S05]  /*4d50*/  CALL.REL.NOINC `($__internal_22_$__cuda_sm70_shflsync_down_p) ;  /* 0x0000045000007944 */ /* 0x020fea0003c00000 */
[----:B-1----:R-:W-:Y:S01]  /*4d60*/  MOV R132, R204 ;  /* 0x000000cc00847202 */ /* 0x002fe20000000f00 */
[----:B0-----:R-:W-:Y:S05]  /*4d70*/  BRA `(.L_x_1470) ;  /* 0xffffd26000007947 */ /* 0x001fea000383ffff */
.L_x_1364:
[----:B------:R-:W-:Y:S01]  /*4d80*/  HFMA2.MMA R204, -RZ, RZ, 0, 9.5367431640625e-07 ;  /* 0x00000010ffcc7435 */ /* 0x000fe200000001ff */
[----:B------:R-:W-:Y:S02]  /*4d90*/  MOV R133, R206 ;  /* 0x000000ce00857202 */ /* 0x000fe40000000f00 */
[----:B0-----:R-:W-:Y:S02]  /*4da0*/  MOV R174, 0x1f ;  /* 0x0000001f00ae7802 */ /* 0x001fe40000000f00 */
[----:B------:R-:W-:-:S02]  /*4db0*/  MOV R205, 0xffffffff ;  /* 0xffffffff00cd7802 */ /* 0x000fc40000000f00 */
[----:B------:R-:W-:Y:S02]  /*4dc0*/  MOV R128, 0x4de0 ;  /* 0x00004de000807802 */ /* 0x000fe40000000f00 */
[----:B-12--5:R-:W-:Y:S05]  /*4dd0*/  CALL.REL.NOINC `($__internal_22_$__cuda_sm70_shflsync_down_p) ;  /* 0x000003d000007944 */ /* 0x026fea0003c00000 */
[----:B------:R-:W-:Y:S01]  /*4de0*/  FADD.FTZ R132, R132, R207 ;  /* 0x000000cf84847221 */ /* 0x000fe20000010000 */
[----:B0-----:R-:W-:Y:S01]  /*4df0*/  MOV R174, 0x1f ;  /* 0x0000001f00ae7802 */ /* 0x001fe20000000f00 */
[----:B-1----:R-:W-:Y:S01]  /*4e00*/  FADD.FTZ R135, R206, R204 ;  /* 0x000000ccce877221 */ /* 0x002fe20000010000 */
[----:B------:R-:W-:Y:S01]  /*4e10*/  HFMA2.MMA R204, -RZ, RZ, 0, 4.76837158203125e-07 ;  /* 0x00000008ffcc7435 */ /* 0x000fe200000001ff */
[----:B------:R-:W-:Y:S02]  /*4e20*/  MOV R205, 0xffffffff ;  /* 0xffffffff00cd7802 */ /* 0x000fe40000000f00 */
[----:B------:R-:W-:Y:S02]  /*4e30*/  MOV R133, R132 ;  /* 0x0000008400857202 */ /* 0x000fe40000000f00 */
[----:B------:R-:W-:Y:S02]  /*4e40*/  MOV R128, 0x4e60 ;  /* 0x00004e6000807802 */ /* 0x000fe40000000f00 */
[----:B------:R-:W-:Y:S05]  /*4e50*/  CALL.REL.NOINC `($__internal_22_$__cuda_sm70_shflsync_down_p) ;  /* 0x0000035000007944 */ /* 0x000fea0003c00000 */
[----:B-1----:R-:W-:Y:S01]  /*4e60*/  MOV R131, R204 ;  /* 0x000000cc00837202 */ /* 0x002fe20000000f00 */
[----:B------:R-:W-:Y:S01]  /*4e70*/  HFMA2.MMA R204, -RZ, RZ, 0, 4.76837158203125e-07 ;  /* 0x00000008ffcc7435 */ /* 0x000fe200000001ff */
[----:B0-----:R-:W-:-:S02]  /*4e80*/  MOV R133, R135 ;  /* 0x0000008700857202 */ /* 0x001fc40000000f00 */
[----:B------:R-:W-:Y:S02]  /*4e90*/  MOV R174, 0x1f ;  /* 0x0000001f00ae7802 */ /* 0x000fe40000000f00 */
[----:B------:R-:W-:Y:S02]  /*4ea0*/  MOV R205, 0xffffffff ;  /* 0xffffffff00cd7802 */ /* 0x000fe40000000f00 */
[----:B------:R-:W-:Y:S02]  /*4eb0*/  MOV R128, 0x4ed0 ;  /* 0x00004ed000807802 */ /* 0x000fe40000000f00 */
[----:B------:R-:W-:Y:S05]  /*4ec0*/  CALL.REL.NOINC `($__internal_22_$__cuda_sm70_shflsync_down_p) ;  /* 0x000002e000007944 */ /* 0x000fea0003c00000 */
[----:B------:R-:W-:Y:S01]  /*4ed0*/  FADD.FTZ R132, R131, R132 ;  /* 0x0000008483847221 */ /* 0x000fe20000010000 */
[----:B0-----:R-:W-:Y:S01]  /*4ee0*/  MOV R174, 0x1f ;  /* 0x0000001f00ae7802 */ /* 0x001fe20000000f00 */
[----:B-1----:R-:W-:Y:S01]  /*4ef0*/  FADD.FTZ R135, R135, R204 ;  /* 0x000000cc87877221 */ /* 0x002fe20000010000 */
[----:B------:R-:W-:Y:S01]  /*4f00*/  HFMA2.MMA R204, -RZ, RZ, 0, 2.384185791015625e-07 ;  /* 0x00000004ffcc7435 */ /* 0x000fe200000001ff */
[----:B------:R-:W-:Y:S02]  /*4f10*/  MOV R205, 0xffffffff ;  /* 0xffffffff00cd7802 */ /* 0x000fe40000000f00 */
[----:B------:R-:W-:-:S02]  /*4f20*/  MOV R133, R132 ;  /* 0x0000008400857202 */ /* 0x000fc40000000f00 */
[----:B------:R-:W-:Y:S02]  /*4f30*/  MOV R128, 0x4f50 ;  /* 0x00004f5000807802 */ /* 0x000fe40000000f00 */
[----:B------:R-:W-:Y:S05]  /*4f40*/  CALL.REL.NOINC `($__internal_22_$__cuda_sm70_shflsync_down_p) ;  /* 0x0000026000007944 */ /* 0x000fea0003c00000 */
[----:B-1----:R-:W-:Y:S01]  /*4f50*/  MOV R131, R204 ;  /* 0x000000cc00837202 */ /* 0x002fe20000000f00 */
[----:B------:R-:W-:Y:S01]  /*4f60*/  HFMA2.MMA R204, -RZ, RZ, 0, 2.384185791015625e-07 ;  /* 0x00000004ffcc7435 */ /* 0x000fe200000001ff */
[----:B0-----:R-:W-:Y:S02]  /*4f70*/  MOV R133, R135 ;  /* 0x0000008700857202 */ /* 0x001fe40000000f00 */
[----:B------:R-:W-:Y:S02]  /*4f80*/  MOV R174, 0x1f ;  /* 0x0000001f00ae7802 */ /* 0x000fe40000000f00 */
[----:B------:R-:W-:Y:S02]  /*4f90*/  MOV R205, 0xffffffff ;  /* 0xffffffff00cd7802 */ /* 0x000fe40000000f00 */
[----:B------:R-:W-:Y:S02]  /*4fa0*/  MOV R128, 0x4fc0 ;  /* 0x00004fc000807802 */ /* 0x000fe40000000f00 */
[----:B------:R-:W-:Y:S05]  /*4fb0*/  CALL.REL.NOINC `($__internal_22_$__cuda_sm70_shflsync_down_p) ;  /* 0x000001f000007944 */ /* 0x000fea0003c00000 */
[----:B------:R-:W-:Y:S01]  /*4fc0*/  FADD.FTZ R132, R131, R132 ;  /* 0x0000008483847221 */ /* 0x000fe20000010000 */
[----:B0-----:R-:W-:Y:S01]  /*4fd0*/  MOV R174, 0x1f ;  /* 0x0000001f00ae7802 */ /* 0x001fe20000000f00 */
[----:B-1----:R-:W-:Y:S01]  /*4fe0*/  FADD.FTZ R135, R135, R204 ;  /* 0x000000cc87877221 */ /* 0x002fe20000010000 */
[----:B------:R-:W-:Y:S01]  /*4ff0*/  HFMA2.MMA R204, -RZ, RZ, 0, 1.1920928955078125e-07 ;  /* 0x00000002ffcc7435 */ /* 0x000fe200000001ff */
[----:B------:R-:W-:-:S02]  /*5000*/  MOV R205, 0xffffffff ;  /* 0xffffffff00cd7802 */ /* 0x000fc40000000f00 */
[----:B------:R-:W-:Y:S02]  /*5010*/  MOV R133, R132 ;  /* 0x0000008400857202 */ /* 0x000fe40000000f00 */
[----:B------:R-:W-:Y:S02]  /*5020*/  MOV R128, 0x5040 ;  /* 0x0000504000807802 */ /* 0x000fe40000000f00 */
[----:B------:R-:W-:Y:S05]  /*5030*/  CALL.REL.NOINC `($__internal_22_$__cuda_sm70_shflsync_down_p) ;  /* 0x0000017000007944 */ /* 0x000fea0003c00000 */
[----:B-1----:R-:W-:Y:S01]  /*5040*/  MOV R131, R204 ;  /* 0x000000cc00837202 */ /* 0x002fe20000000f00 */
[----:B------:R-:W-:Y:S01]  /*5050*/  HFMA2.MMA R204, -RZ, RZ, 0, 1.1920928955078125e-07 ;  /* 0x00000002ffcc7435 */ /* 0x000fe200000001ff */
[----:B0-----:R-:W-:Y:S02]  /*5060*/  MOV R133, R135 ;  /* 0x0000008700857202 */ /* 0x001fe40000000f00 */
[----:B------:R-:W-:Y:S02]  /*5070*/  MOV R174, 0x1f ;  /* 0x0000001f00ae7802 */ /* 0x000fe40000000f00 */
[----:B------:R-:W-:Y:S02]  /*5080*/  MOV R205, 0xffffffff ;  /* 0xffffffff00cd7802 */ /* 0x000fe40000000f00 */
[----:B------:R-:W-:-:S02]  /*5090*/  MOV R128, 0x50b0 ;  /* 0x000050b000807802 */ /* 0x000fc40000000f00 */
[----:B------:R-:W-:Y:S05]  /*50a0*/  CALL.REL.NOINC `($__internal_22_$__cuda_sm70_shflsync_down_p) ;  /* 0x0000010000007944 */ /* 0x000fea0003c00000 */
[----:B------:R-:W-:Y:S01]  /*50b0*/  FADD.FTZ R134, R131, R132 ;  /* 0x0000008483867221 */ /* 0x000fe20000010000 */
[----:B0-----:R-:W-:Y:S01]  /*50c0*/  MOV R174, 0x1f ;  /* 0x0000001f00ae7802 */ /* 0x001fe20000000f00 */
[----:B-1----:R-:W-:Y:S01]  /*50d0*/  FADD.FTZ R175, R135, R204 ;  /* 0x000000cc87af7221 */ /* 0x002fe20000010000 */
[----:B------:R-:W-:Y:S01]  /*50e0*/  HFMA2.MMA R204, -RZ, RZ, 0, 5.9604644775390625e-08 ;  /* 0x00000001ffcc7435 */ /* 0x000fe200000001ff */
[----:B------:R-:W-:-:S02]  /*50f0*/  MOV R205, 0xffffffff ;  /* 0xffffffff00cd7802 */ /* 0x000fc40000000f00 */
[----:B------:R-:W-:Y:S02]  /*5100*/  MOV R133, R134 ;  /* 0x0000008600857202 */ /* 0x000fe40000000f00 */
[----:B------:R-:W-:Y:S02]  /*5110*/  MOV R128, 0x5130 ;  /* 0x0000513000807802 */ /* 0x000fe40000000f00 */
[----:B------:R-:W-:Y:S05]  /*5120*/  CALL.REL.NOINC `($__internal_22_$__cuda_sm70_shflsync_down_p) ;  /* 0x0000008000007944 */ /* 0x000fea0003c00000 */
[----:B-1----:R-:W-:Y:S01]  /*5130*/  MOV R135, R204 ;  /* 0x000000cc00877202 */ /* 0x002fe20000000f00 */
[----:B------:R-:W-:Y:S01]  /*5140*/  HFMA2.MMA R204, -RZ, RZ, 0, 5.9604644775390625e-08 ;  /* 0x00000001ffcc7435 */ /* 0x000fe200000001ff */
[----:B0-----:R-:W-:Y:S02]  /*5150*/  MOV R133, R175 ;  /* 0x000000af00857202 */ /* 0x001fe40000000f00 */
[----:B------:R-:W-:Y:S02]  /*5160*/  MOV R174, 0x1f ;  /* 0x0000001f00ae7802 */ /* 0x000fe40000000f00 */
[----:B------:R-:W-:Y:S02]  /*5170*/  MOV R205, 0xffffffff ;  /* 0xffffffff00cd7802 */ /* 0x000fe40000000f00 */
[----:B------:R-:W-:-:S02]  /*5180*/  MOV R128, 0x51a0 ;  /* 0x000051a000807802 */ /* 0x000fc40000000f00 */
[----:B------:R-:W-:Y:S05]  /*5190*/  CALL.REL.NOINC `($__internal_22_$__cuda_sm70_shflsync_down_p) ;  /* 0x0000001000007944 */ /* 0x000fea0003c00000 */
[----:B01----:R-:W-:Y:S05]  /*51a0*/  BRA `(.L_x_1471) ;  /* 0xffffcf5000007947 */ /* 0x003fea000383ffff */
        .weak           $__internal_22_$__cuda_sm70_shflsync_down_p
        .type           $__internal_22_$__cuda_sm70_shflsync_down_p,@function
        .size           $__internal_22_$__cuda_sm70_shflsync_down_p,(.L_x_11756 - $__internal_22_$__cuda_sm70_shflsync_down_p)
$__internal_22_$__cuda_sm70_shflsync_down_p:
[----:B------:R-:W-:Y:S01]  /*51b0*/  HFMA2.MMA R129, -RZ, RZ, 0, 0 ;  /* 0x00000000ff817435 */ /* 0x000fe200000001ff */
[----:B------:R-:W-:Y:S04]  /*51c0*/  WARPSYNC R205 ;  /* 0x000000cd00007348 */ /* 0x000fe80003800000 */
[----:B------:R0:W1:Y:S01]  /*51d0*/  SHFL.DOWN PT, R204, R133, R204, R174 ;  /* 0x080000cc85cc7389 */ /* 0x00006200000e00ae */
[----:B------:R-:W-:Y:S05]  /*51e0*/  RET.REL.NODEC R128 `(_ZN10layer_norm13ln_bwd_kernelINS_13Kernel_traitsI6__halfS2_S2_S2_fjLj4096ELj1ELj1ELj4ELj16ENS_18Kernel_traits_baseILj4096ES2_S2_S2_S2_fjLj128EEEEELb0ELb0ELb1ELb0EEEvNS_9BwdParamsE) ;  /* 0xffffae1080007950 */ /* 0x000fea0003c3ffff */
.L_x_1472:
        /* <DEDUP_REMOVED lines=9> */
.L_x_11756:


//--------------------- .text._ZN10layer_norm13ln_bwd_kernelINS_13Kernel_traitsI6__halfS2_S2_S2_fjLj4096ELj1ELj1ELj4ELj16ENS_18Kernel_traits_baseILj4096ES2_S2_S2_S2_fjLj128EEEEELb0ELb0ELb1ELb1EEEvNS_9BwdParamsE --------------------------
	.section	.text._ZN10layer_norm13ln_bwd_kernelINS_13Kernel_traitsI6__halfS2_S2_S2_fjLj4096ELj1ELj1ELj4ELj16ENS_18Kernel_traits_baseILj4096ES2_S2_S2_S2_fjLj128EEEEELb0ELb0ELb1ELb1EEEvNS_9BwdParamsE,"ax",@progbits
	.sectioninfo	@"SHI_REGISTERS=236"
	.align	128
        .global         _ZN10layer_norm13ln_bwd_kernelINS_13Kernel_traitsI6__halfS2_S2_S2_fjLj4096ELj1ELj1ELj4ELj16ENS_18Kernel_traits_baseILj4096ES2_S2_S2_S2_fjLj128EEEEELb0ELb0ELb1ELb1EEEvNS_9BwdParamsE
        .type           _ZN10layer_norm13ln_bwd_kernelINS_13Kernel_traitsI6__halfS2_S2_S2_fjLj4096ELj1ELj1ELj4ELj16ENS_18Kernel_traits_baseILj4096ES2_S2_S2_S2_fjLj128EEEEELb0ELb0ELb1ELb1EEEvNS_9BwdParamsE,@function
        .size           _ZN10layer_norm13ln_bwd_kernelINS_13Kernel_traitsI6__halfS2_S2_S2_fjLj4096ELj1ELj1ELj4ELj16ENS_18Kernel_traits_baseILj4096ES2_S2_S2_S2_fjLj128EEEEELb0ELb0ELb1ELb1EEEvNS_9BwdParamsE,(.L_x_11757 - _ZN10layer_norm13ln_bwd_kernelINS_13Kernel_traitsI6__halfS2_S2_S2_fjLj4096ELj1ELj1ELj4ELj16ENS_18Kernel_traits_baseILj4096ES2_S2_S2_S2_fjLj128EEEEELb0ELb0ELb1ELb1EEEvNS_9BwdParamsE)
        .other          _ZN10layer_norm13ln_bwd_kernelINS_13Kernel_traitsI6__halfS2_S2_S2_fjLj4096ELj1ELj1ELj4ELj16ENS_18Kernel_traits_baseILj4096ES2_S2_S2_S2_fjLj128EEEEELb0ELb0ELb1ELb1EEEvNS_9BwdParamsE,@"STO_CUDA_ENTRY STV_DEFAULT"
_ZN10layer_norm13ln_bwd_kernelINS_13Kernel_traitsI6__halfS2_S2_S2_fjLj4096ELj1ELj1ELj4ELj16ENS_18Kernel_traits_baseILj4096ES2_S2_S2_S2_fjLj128EEEEELb0ELb0ELb1ELb1EEEvNS_9BwdParamsE:
.text._ZN10layer_norm13ln_bwd_kernelINS_13Kernel_traitsI6__halfS2_S2_S2_fjLj4096ELj1ELj1ELj4ELj16ENS_18Kernel_traits_baseILj4096ES2_S2_S2_S2_fjLj128EEEEELb0ELb0ELb1ELb1EEEvNS_9BwdParamsE:
        /* <DEDUP_REMOVED lines=40> */
.L_x_1473:
        /* <DEDUP_REMOVED lines=34> */
[----:B--2---:R-:W-:-:S02]  /*04a0*/  HADD2.F32 R161, -RZ, R4.H0_H0 ;  /* 0x20000004ffa17230 */ /* 0x004fc40000004100 */
[----:B------:R-:W-:Y:S02]  /*04b0*/  HADD2.F32 R160, -RZ, R4.H1_H1 ;  /* 0x30000004ffa07230 */ /* 0x000fe40000004100 */
[--C-:B------:R-:W-:Y:S02]  /*04c0*/  HADD2.F32 R159, -RZ, R5.reuse.H0_H0 ;  /* 0x20000005ff9f7230 */ /* 0x100fe40000004100 */
[----:B------:R-:W-:Y:S01]  /*04d0*/  HADD2.F32 R158, -RZ, R5.H1_H1 ;  /* 0x30000005ff9e7230 */ /* 0x000fe20000004100 */
[----:B------:R-:W-:Y:S01]  /*04e0*/  CS2R R4, SRZ ;  /* 0x0000000000047805 */ /* 0x000fe2000001ff00 */
[--C-:B------:R-:W-:Y:S02]  /*04f0*/  HADD2.F32 R157, -RZ, R6.reuse.H0_H0 ;  /* 0x20000006ff9d7230 */ /* 0x100fe40000004100 */
[----:B------:R-:W-:Y:S02]  /*0500*/  HADD2.F32 R156, -RZ, R6.H1_H1 ;  /* 0x30000006ff9c7230 */ /* 0x000fe40000004100 */
[----:B------:R-:W-:-:S02]  /*0510*/  HADD2.F32 R155, -RZ, R7.H0_H0 ;  /* 0x20000007ff9b7230 */ /* 0x000fc40000004100 */
[----:B------:R-:W-:Y:S01]  /*0520*/  HADD2.F32 R154, -RZ, R7.H1_H1 ;  /* 0x30000007ff9a7230 */ /* 0x000fe20000004100 */
[----:B------:R-:W-:Y:S01]  /*0530*/  CS2R R6, SRZ ;  /* 0x0000000000067805 */ /* 0x000fe2000001ff00 */
[--C-:B---3--:R-:W-:Y:S02]  /*0540*/  HADD2.F32 R153, -RZ, R8.reuse.H0_H0 ;  /* 0x20000008ff997230 */ /* 0x108fe40000004100 */
[----:B------:R-:W-:Y:S02]  /*0550*/  HADD2.F32 R152, -RZ, R8.H1_H1 ;  /* 0x30000008ff987230 */ /* 0x000fe40000004100 */
[--C-:B------:R-:W-:Y:S02]  /*0560*/  HADD2.F32 R151, -RZ, R9.reuse.H0_H0 ;  /* 0x20000009ff977230 */ /* 0x100fe40000004100 */
[----:B------:R-:W-:Y:S01]  /*0570*/  HADD2.F32 R150, -RZ, R9.H1_H1 ;  /* 0x30000009ff967230 */ /* 0x000fe20000004100 */
[----:B------:R-:W-:Y:S01]  /*0580*/  CS2R R8, SRZ ;  /* 0x0000000000087805 */ /* 0x000fe2000001ff00 */
[----:B------:R-:W-:-:S02]  /*0590*/  HADD2.F32 R149, -RZ, R10.H0_H0 ;  /* 0x2000000aff957230 */ /* 0x000fc40000004100 */
[----:B------:R-:W-:Y:S02]  /*05a0*/  HADD2.F32 R148, -RZ, R10.H1_H1 ;  /* 0x3000000aff947230 */ /* 0x000fe40000004100 */
[--C-:B------:R-:W-:Y:S02]  /*05b0*/  HADD2.F32 R147, -RZ, R11.reuse.H0_H0 ;  /* 0x2000000bff937230 */ /* 0x100fe40000004100 */
[----:B------:R-:W-:Y:S01]  /*05c0*/  HADD2.F32 R146, -RZ, R11.H1_H1 ;  /* 0x3000000bff927230 */ /* 0x000fe20000004100 */
[----:B------:R-:W-:Y:S01]  /*05d0*/  CS2R R10, SRZ ;  /* 0x00000000000a7805 */ /* 0x000fe2000001ff00 */
[--C-:B----4-:R-:W-:Y:S02]  /*05e0*/  HADD2.F32 R145, -RZ, R12.reuse.H0_H0 ;  /* 0x2000000cff917230 */ /* 0x110fe40000004100 */
[----:B------:R-:W-:Y:S02]  /*05f0*/  HADD2.F32 R144, -RZ, R12.H1_H1 ;  /* 0x3000000cff907230 */ /* 0x000fe40000004100 */
[----:B------:R-:W-:-:S02]  /*0600*/  HADD2.F32 R143, -RZ, R13.H0_H0 ;  /* 0x2000000dff8f7230 */ /* 0x000fc40000004100 */
[----:B------:R-:W-:Y:S01]  /*0610*/  HADD2.F32 R142, -RZ, R13.H1_H1 ;  /* 0x3000000dff8e7230 */ /* 0x000fe20000004100 */
[----:B------:R-:W-:Y:S01]  /*0620*/  CS2R R12, SRZ ;  /* 0x00000000000c7805 */ /* 0x000fe2000001ff00 */
[--C-:B------:R-:W-:Y:S02]  /*0630*/  HADD2.F32 R141, -RZ, R14.reuse.H0_H0 ;  /* 0x2000000eff8d7230 */ /* 0x100fe40000004100 */
[----:B------:R-:W-:Y:S02]  /*0640*/  HADD2.F32 R140, -RZ, R14.H1_H1 ;  /* 0x3000000eff8c7230 */ /* 0x000fe40000004100 */
[--C-:B------:R-:W-:Y:S02]  /*0650*/  HADD2.F32 R139, -RZ, R15.reuse.H0_H0 ;  /* 0x2000000fff8b7230 */ /* 0x100fe40000004100 */
[----:B------:R-:W-:Y:S01]  /*0660*/  HADD2.F32 R138, -RZ, R15.H1_H1 ;  /* 0x3000000fff8a7230 */ /* 0x000fe20000004100 */
[----:B------:R-:W-:Y:S01]  /*0670*/  CS2R R14, SRZ ;  /* 0x00000000000e7805 */ /* 0x000fe2000001ff00 */
[----:B-----5:R-:W-:-:S02]  /*0680*/  HADD2.F32 R137, -RZ, R16.H0_H0 ;  /* 0x20000010ff897230 */ /* 0x020fc40000004100 */
        /* <DEDUP_REMOVED lines=8> */
[----:B0-----:R-:W-:Y:S02]  /*0710*/  CS2R R18, SRZ ;  /* 0x0000000000127805 */ /* 0x001fe4000001ff00 */
.L_x_1576:
        /* <DEDUP_REMOVED lines=35> */
.L_x_1476:
        /* <DEDUP_REMOVED lines=32> */
[----:B------:R-:W-:Y:S01]  /*0b50*/  ISETP.NE.AND P0, PT, R192, RZ, PT ;  /* 0x000000ffc000720c */ /* 0x000fe20003f05270 */
[----:B--2---:R-:W-:-:S02]  /*0b60*/  HADD2.F32 R173, -RZ, R94.H0_H0 ;  /* 0x2000005effad7230 */ /* 0x004fc40000004100 */
[--C-:B------:R-:W-:Y:S01]  /*0b70*/  HADD2.F32 R174, -RZ, R95.reuse.H0_H0 ;  /* 0x2000005fffae7230 */ /* 0x100fe20000004100 */
[----:B---3--:R-:W-:Y:S01]  /*0b80*/  FSEL R203, R170, RZ, !P0 ;  /* 0x000000ffaacb7208 */ /* 0x008fe20004000000 */
[----:B------:R-:W-:Y:S02]  /*0b90*/  HADD2.F32 R172, -RZ, R92.H0_H0 ;  /* 0x2000005cffac7230 */ /* 0x000fe40000004100 */
[----:B------:R-:W-:Y:S02]  /*0ba0*/  HADD2.F32 R95, -RZ, R95.H1_H1 ;  /* 0x3000005fff5f7230 */ /* 0x000fe40000004100 */
[----:B----4-:R-:W-:Y:S01]  /*0bb0*/  HADD2.F32 R185, -RZ, R111.H0_H0 ;  /* 0x2000006fffb97230 */ /* 0x010fe20000004100 */
[C---:B------:R-:W-:Y:S01]  /*0bc0*/  FADD.FTZ R173, -R203.reuse, R173 ;  /* 0x000000adcbad7221 */ /* 0x040fe20000010100 */
[--C-:B------:R-:W-:Y:S02]  /*0bd0*/  HADD2.F32 R194, -RZ, R112.reuse.H0_H0 ;  /* 0x20000070ffc27230 */ /* 0x100fe40000004100 */
[----:B------:R-:W-:Y:S01]  /*0be0*/  HADD2.F32 R195, -RZ, R112.H1_H1 ;  /* 0x30000070ffc37230 */ /* 0x000fe20000004100 */
[----:B------:R-:W-:Y:S01]  /*0bf0*/  FADD.FTZ R183, -R203, R174 ;  /* 0x000000aecbb77221 */ /* 0x000fe20000010100 */
[----:B------:R-:W-:-:S02]  /*0c00*/  HADD2.F32 R179, -RZ, R103.H0_H0 ;  /* 0x20000067ffb37230 */ /* 0x000fc40000004100 */
[----:B------:R-:W-:Y:S02]  /*0c10*/  HADD2.F32 R180, -RZ, R103.H1_H1 ;  /* 0x30000067ffb47230 */ /* 0x000fe40000004100 */
[----:B------:R-:W-:Y:S01]  /*0c20*/  HADD2.F32 R112, -RZ, R116.H0_H0 ;  /* 0x20000074ff707230 */ /* 0x000fe20000004100 */
[----:B------:R-:W-:Y:S01]  /*0c30*/  FADD.FTZ R189, -R203, R172 ;  /* 0x000000accbbd7221 */ /* 0x000fe20000010100 */
[----:B------:R-:W-:Y:S02]  /*0c40*/  HADD2.F32 R92, -RZ, R92.H1_H1 ;  /* 0x3000005cff5c7230 */ /* 0x000fe40000004100 */
[----:B0-----:R-:W-:Y:S02]  /*0c50*/  HADD2.F32 R128, -RZ, R96.H0_H0 ;  /* 0x20000060ff807230 */ /* 0x001fe40000004100 */
[--C-:B------:R-:W-:Y:S02]  /*0c60*/  HADD2.F32 R2, -RZ, R100.reuse.H0_H0 ;  /* 0x20000064ff027230 */ /* 0x100fe40000004100 */
[----:B------:R-:W-:-:S02]  /*0c70*/  HADD2.F32 R3, -RZ, R100.H1_H1 ;  /* 0x30000064ff037230 */ /* 0x000fc40000004100 */
[--C-:B------:R-:W-:Y:S02]  /*0c80*/  HADD2.F32 R124, -RZ, R104.reuse.H0_H0 ;  /* 0x20000068ff7c7230 */ /* 0x100fe40000004100 */
[----:B------:R-:W-:Y:S02]  /*0c90*/  HADD2.F32 R103, -RZ, R104.H1_H1 ;  /* 0x30000068ff677230 */ /* 0x000fe40000004100 */
[--C-:B------:R-:W-:Y:S02]  /*0ca0*/  HADD2.F32 R100, -RZ, R106.reuse.H0_H0 ;  /* 0x2000006aff647230 */ /* 0x100fe40000004100 */
[----:B------:R-:W-:Y:S02]  /*0cb0*/  HADD2.F32 R191, -RZ, R106.H1_H1 ;  /* 0x3000006affbf7230 */ /* 0x000fe40000004100 */
[----:B------:R-:W-:Y:S01]  /*0cc0*/  HADD2.F32 R104, -RZ, R108.H0_H0 ;  /* 0x2000006cff687230 */ /* 0x000fe20000004100 */
[----:B------:R-:W-:Y:S01]  /*0cd0*/  FADD.FTZ R217, -R203, R185 ;  /* 0x000000b9cbd97221 */ /* 0x000fe20000010100 */
[----:B-1----:R-:W-:-:S02]  /*0ce0*/  HADD2.F32 R127, -RZ, R96.H1_H1 ;  /* 0x30000060ff7f7230 */ /* 0x002fc40000004100 */
[--C-:B------:R-:W-:Y:S02]  /*0cf0*/  HADD2.F32 R126, -RZ, R97.reuse.H0_H0 ;  /* 0x20000061ff7e7230 */ /* 0x100fe40000004100 */
[----:B------:R-:W-:Y:S02]  /*0d00*/  HADD2.F32 R125, -RZ, R97.H1_H1 ;  /* 0x30000061ff7d7230 */ /* 0x000fe40000004100 */
[----:B------:R-:W-:Y:S02]  /*0d10*/  HADD2.F32 R108, -RZ, R108.H1_H1 ;  /* 0x3000006cff6c7230 */ /* 0x000fe40000004100 */
[--C-:B------:R-:W-:Y:S02]  /*0d20*/  HADD2.F32 R106, -RZ, R109.reuse.H0_H0 ;  /* 0x2000006dff6a7230 */ /* 0x100fe40000004100 */
[----:B------:R-:W-:Y:S01]  /*0d30*/  HADD2.F32 R182, -RZ, R109.H1_H1 ;  /* 0x3000006dffb67230 */ /* 0x000fe20000004100 */
[----:B------:R-:W-:Y:S01]  /*0d40*/  FADD.FTZ R221, -R203, R112 ;  /* 0x00000070cbdd7221 */ /* 0x000fe20000010100 */
[----:B------:R-:W-:Y:S01]  /*0d50*/  HADD2.F32 R97, -RZ, R98.H0_H0 ;  /* 0x20000062ff617230 */ /* 0x000fe20000004100 */
[C---:B-----5:R-:W-:Y:S01]  /*0d60*/  FMUL.FTZ R185, R164.reuse, R173 ;  /* 0x000000ada4b97220 */ /* 0x060fe20000410000 */
[----:B------:R-:W-:Y:S01]  /*0d70*/  HADD2.F32 R96, -RZ, R99.H0_H0 ;  /* 0x20000063ff607230 */ /* 0x000fe20000004100 */
[----:B------:R-:W-:Y:S01]  /*0d80*/  FMUL.FTZ R183, R164, R183 ;  /* 0x000000b7a4b77220 */ /* 0x000fe20000410000 */
[----:B------:R-:W-:-:S02]  /*0d90*/  HADD2.F32 R129, -RZ, R101.H0_H0 ;  /* 0x20000065ff817230 */ /* 0x000fc40000004100 */
[----:B------:R-:W-:Y:S02]  /*0da0*/  HADD2.F32 R175, -RZ, R101.H1_H1 ;  /* 0x30000065ffaf7230 */ /* 0x000fe40000004100 */
[--C-:B------:R-:W-:Y:S02]  /*0db0*/  HADD2.F32 R176, -RZ, R102.reuse.H0_H0 ;  /* 0x20000066ffb07230 */ /* 0x100fe40000004100 */
[----:B------:R-:W-:Y:S02]  /*0dc0*/  HADD2.F32 R178, -RZ, R102.H1_H1 ;  /* 0x30000066ffb27230 */ /* 0x000fe40000004100 */
[----:B------:R-:W-:Y:S01]  /*0dd0*/  HADD2.F32 R186, -RZ, R111.H1_H1 ;  /* 0x3000006fffba7230 */ /* 0x000fe20000004100 */
[----:B------:R-:W-:Y:S01]  /*0de0*/  FADD.FTZ R111, -R203, R95 ;  /* 0x0000005fcb6f7221 */ /* 0x000fe20000010100 */
[----:B------:R-:W-:Y:S01]  /*0df0*/  HADD2.F32 R188, -RZ, R119.H0_H0 ;  /* 0x20000077ffbc7230 */ /* 0x000fe20000004100 */
[----:B------:R-:W-:Y:S01]  /*0e00*/  FMUL.FTZ R189, R164, R189 ;  /* 0x000000bda4bd7220 */ /* 0x000fe20000410000 */
[----:B------:R-:W-:Y:S01]  /*0e10*/  HADD2.F32 R171, -RZ, R93.H0_H0 ;  /* 0x2000005dffab7230 */ /* 0x000fe20000004100 */
[----:B------:R-:W-:Y:S01]  /*0e20*/  FMUL.FTZ R112, R161, R128 ;  /* 0x00000080a1707220 */ /* 0x000fe20000410000 */
[----:B------:R-:W-:-:S02]  /*0e30*/  HADD2.F32 R102, -RZ, R105.H0_H0 ;  /* 0x20000069ff667230 */ /* 0x000fc40000004100 */
[----:B------:R-:W-:Y:S01]  /*0e40*/  HADD2.F32 R101, -RZ, R105.H1_H1 ;  /* 0x30000069ff657230 */ /* 0x000fe20000004100 */
[C---:B------:R-:W-:Y:S01]  /*0e50*/  FADD.FTZ R105, -R203.reuse, R92 ;  /* 0x0000005ccb697221 */ /* 0x040fe20000010100 */
[----:B------:R-:W-:Y:S01]  /*0e60*/  HADD2.F32 R184, -RZ, R110.H0_H0 ;  /* 0x2000006effb87230 */ /* 0x000fe20000004100 */
[C---:B------:R-:W-:Y:S01]  /*0e70*/  FADD.FTZ R207, -R203.reuse, R108 ;  /* 0x0000006ccbcf7221 */ /* 0x040fe20000010100 */
[----:B------:R-:W-:Y:S01]  /*0e80*/  HADD2.F32 R94, -RZ, R94.H1_H1 ;  /* 0x3000005eff5e7230 */ /* 0x000fe20000004100 */
[C---:B------:R-:W-:Y:S01]  /*0e90*/  FADD.FTZ R209, -R203.reuse, R106 ;  /* 0x0000006acbd17221 */ /* 0x040fe20000010100 */
[----:B------:R-:W-:Y:S01]  /*0ea0*/  HADD2.F32 R99, -RZ, R99.H1_H1 ;  /* 0x30000063ff637230 */ /* 0x000fe20000004100 */
[C---:B------:R-:W-:Y:S01]  /*0eb0*/  FADD.FTZ R211, -R203.reuse, R182 ;  /* 0x000000b6cbd37221 */ /* 0x040fe20000010100 */
[----:B------:R-:W-:Y:S01]  /*0ec0*/  HADD2.F32 R110, -RZ, R110.H1_H1 ;  /* 0x3000006eff6e7230 */ /* 0x000fe20000004100 */
[----:B------:R-:W-:Y:S01]  /*0ed0*/  FADD.FTZ R233, -R203, R188 ;  /* 0x000000bccbe97221 */ /* 0x000fe20000010100 */
[----:B------:R-:W-:Y:S01]  /*0ee0*/  HADD2.F32 R187, -RZ, R117.H1_H1 ;  /* 0x30000075ffbb7230 */ /* 0x000fe20000004100 */
[----:B------:R-:W-:Y:S01]  /*0ef0*/  FMUL.FTZ R182, R164, R111 ;  /* 0x0000006fa4b67220 */ /* 0x000fe20000410000 */
[----:B------:R-:W-:Y:S01]  /*0f00*/  HADD2.F32 R93, -RZ, R93.H1_H1 ;  /* 0x3000005dff5d7230 */ /* 0x000fe20000004100 */
[----:B------:R-:W-:-:S02]  /*0f10*/  FFMA.FTZ R8, R185, R97, R8 ;  /* 0x00000061b9087223 */ /* 0x000fc40000010008 */
[----:B------:R-:W-:Y:S02]  /*0f20*/  FADD.FTZ R44, R44, R97 ;  /* 0x000000612c2c7221 */ /* 0x000fe40000010000 */
[----:B------:R-:W-:Y:S02]  /*0f30*/  FMUL.FTZ R108, R157, R97 ;  /* 0x000000619d6c7220 */ /* 0x000fe40000410000 */
[-C--:B------:R-:W-:Y:S02]  /*0f40*/  FFMA.FTZ R10, R183, R96.reuse, R10 ;  /* 0x00000060b70a7223 */ /* 0x080fe4000001000a */
[----:B------:R-:W-:Y:S02]  /*0f50*/  FADD.FTZ R46, R46, R96 ;  /* 0x000000602e2e7221 */ /* 0x000fe40000010000 */
[----:B------:R-:W-:Y:S02]  /*0f60*/  FMUL.FTZ R106, R155, R96 ;  /* 0x000000609b6a7220 */ /* 0x000fe40000410000 */
[----:B------:R-:W-:-:S02]  /*0f70*/  FADD.FTZ R171, -R203, R171 ;  /* 0x000000abcbab7221 */ /* 0x000fc40000010100 */
[----:B------:R-:W-:Y:S02]  /*0f80*/  FMUL.FTZ R188, R164, R105 ;  /* 0x00000069a4bc7220 */ /* 0x000fe40000410000 */
[----:B------:R-:W-:Y:S02]  /*0f90*/  FMUL.FTZ R111, R160, R127 ;  /* 0x0000007fa06f7220 */ /* 0x000fe40000410000 */
[----:B------:R-:W-:Y:S02]  /*0fa0*/  FADD.FTZ R96, RZ, R112 ;  /* 0x00000070ff607221 */ /* 0x000fe40000010000 */
[----:B------:R-:W-:Y:S01]  /*0fb0*/  FFMA.FTZ R97, R189, R112, RZ ;  /* 0x00000070bd617223 */ /* 0x000fe200000100ff */
[--C-:B------:R-:W-:Y:S01]  /*0fc0*/  HADD2.F32 R190, -RZ, R107.reuse.H0_H0 ;  /* 0x2000006bffbe7230 */ /* 0x100fe20000004100 */
[C---:B------:R-:W-:Y:S01]  /*0fd0*/  FADD.FTZ R109, -R203.reuse, R94 ;  /* 0x0000005ecb6d7221 */ /* 0x040fe20000010100 */
[----:B------:R-:W-:Y:S01]  /*0fe0*/  HADD2.F32 R193, -RZ, R107.H1_H1 ;  /* 0x3000006bffc17230 */ /* 0x000fe20000004100 */
[----:B------:R-:W-:-:S02]  /*0ff0*/  FADD.FTZ R215, -R203, R110 ;  /* 0x0000006ecbd77221 */ /* 0x000fc40000010100 */
[----:B------:R-:W-:Y:S02]  /*1000*/  FADD.FTZ R227, -R203, R187 ;  /* 0x000000bbcbe37221 */ /* 0x000fe40000010100 */
[-C--:B------:R-:W-:Y:S02]  /*1010*/  FFMA.FTZ R11, R182, R99.reuse, R11 ;  /* 0x00000063b60b7223 */ /* 0x080fe4000001000b */
[----:B------:R-:W-:Y:S02]  /*1020*/  FADD.FTZ R47, R47, R99 ;  /* 0x000000632f2f7221 */ /* 0x000fe40000010000 */
[----:B------:R-:W-:Y:S02]  /*1030*/  FMUL.FTZ R105, R154, R99 ;  /* 0x000000639a697220 */ /* 0x000fe40000410000 */
[----:B------:R-:W-:Y:S02]  /*1040*/  FADD.FTZ R107, -R203, R93 ;  /* 0x0000005dcb6b7221 */ /* 0x000fe40000010100 */
[----:B------:R-:W-:-:S02]  /*1050*/  FMUL.FTZ R187, R164, R171 ;  /* 0x000000aba4bb7220 */ /* 0x000fc40000410000 */
[----:B------:R-:W-:Y:S02]  /*1060*/  FMUL.FTZ R110, R159, R126 ;  /* 0x0000007e9f6e7220 */ /* 0x000fe40000410000 */
[----:B------:R-:W-:Y:S02]  /*1070*/  FADD.FTZ R99, R96, R111 ;  /* 0x0000006f60637221 */ /* 0x000fe40000010000 */
[----:B------:R-:W-:Y:S02]  /*1080*/  FFMA.FTZ R97, R188, R111, R97 ;  /* 0x0000006fbc617223 */ /* 0x000fe40000010061 */
[C---:B------:R-:W-:Y:S02]  /*1090*/  FADD.FTZ R213, -R203.reuse, R184 ;  /* 0x000000b8cbd57221 */ /* 0x040fe40000010100 */
[----:B------:R-:W-:Y:S02]  /*10a0*/  FADD.FTZ R219, -R203, R186 ;  /* 0x000000bacbdb7221 */ /* 0x000fe40000010100 */
[----:B------:R-:W-:-:S02]  /*10b0*/  FMUL.FTZ R184, R164, R109 ;  /* 0x0000006da4b87220 */ /* 0x000fc40000410000 */
[----:B------:R-:W-:Y:S02]  /*10c0*/  FMUL.FTZ R186, R164, R107 ;  /* 0x0000006ba4ba7220 */ /* 0x000fe40000410000 */
[----:B------:R-:W-:Y:S02]  /*10d0*/  FMUL.FTZ R109, R158, R125 ;  /* 0x0000007d9e6d7220 */ /* 0x000fe40000410000 */
[----:B------:R-:W-:Y:S02]  /*10e0*/  FADD.FTZ R96, R99, R110 ;  /* 0x0000006e63607221 */ /* 0x000fe40000010000 */
[----:B------:R-:W-:Y:S01]  /*10f0*/  FFMA.FTZ R97, R187, R110, R97 ;  /* 0x0000006ebb617223 */ /* 0x000fe20000010061 */
[----:B------:R-:W-:Y:S01]  /*1100*/  HADD2.F32 R98, -RZ, R98.H1_H1 ;  /* 0x30000062ff627230 */ /* 0x000fe20000004100 */
[----:B------:R-:W-:Y:S02]  /*1110*/  FADD.FTZ R99, R96, R109 ;  /* 0x0000006d60637221 */ /* 0x000fe40000010000 */
[----:B------:R-:W-:-:S02]  /*1120*/  FFMA.FTZ R97, R186, R109, R97 ;  /* 0x0000006dba617223 */ /* 0x000fc40000010061 */
[----:B------:R-:W-:Y:S02]  /*1130*/  FMUL.FTZ R107, R156, R98 ;  /* 0x000000629c6b7220 */ /* 0x000fe40000410000 */
[----:B------:R-:W-:Y:S02]  /*1140*/  FADD.FTZ R96, R99, R108 ;  /* 0x0000006c63607221 */ /* 0x000fe40000010000 */
[----:B------:R-:W-:Y:S02]  /*1150*/  FFMA.FTZ R97, R185, R108, R97 ;  /* 0x0000006cb9617223 */ /* 0x000fe40000010061 */
[----:B------:R-:W-:Y:S02]  /*1160*/  FADD.FTZ R99, R96, R107 ;  /* 0x0000006b60637221 */ /* 0x000fe40000010000 */
[----:B------:R-:W-:Y:S01]  /*1170*/  FFMA.FTZ R97, R184, R107, R97 ;  /* 0x0000006bb8617223 */ /* 0x000fe20000010061 */
[--C-:B------:R-:W-:Y:S02]  /*1180*/  HADD2.F32 R196, -RZ, R113.reuse.H0_H0 ;  /* 0x20000071ffc47230 */ /* 0x100fe40000004100 */
[----:B------:R-:W-:Y:S01]  /*1190*/  HADD2.F32 R197, -RZ, R113.H1_H1 ;  /* 0x30000071ffc57230 */ /* 0x000fe20000004100 */
[C---:B------:R-:W-:Y:S01]  /*11a0*/  FADD.FTZ R113, -R203.reuse, R3 ;  /* 0x00000003cb717221 */ /* 0x040fe20000010100 */
[----:B------:R-:W-:Y:S01]  /*11b0*/  HADD2.F32 R202, -RZ, R119.H1_H1 ;  /* 0x30000077ffca7230 */ /* 0x000fe20000004100 */
[----:B------:R-:W-:-:S02]  /*11c0*/  FADD.FTZ R181, -R203, R2 ;  /* 0x00000002cbb57221 */ /* 0x000fc40000010100 */
[----:B------:R-:W-:Y:S02]  /*11d0*/  FADD.FTZ R96, R99, R106 ;  /* 0x0000006a63607221 */ /* 0x000fe40000010000 */
[----:B------:R-:W-:Y:S02]  /*11e0*/  FFMA.FTZ R97, R183, R106, R97 ;  /* 0x0000006ab7617223 */ /* 0x000fe40000010061 */
[C---:B------:R-:W-:Y:S01]  /*11f0*/  FADD.FTZ R119, -R203.reuse, R180 ;  /* 0x000000b4cb777221 */ /* 0x040fe20000010100 */
[--C-:B------:R-:W-:Y:S01]  /*1200*/  HADD2.F32 R198, -RZ, R114.reuse.H0_H0 ;  /* 0x20000072ffc67230 */ /* 0x100fe20000004100 */
[C---:B------:R-:W-:Y:S01]  /*1210*/  FADD.FTZ R129, -R203.reuse, R129 ;  /* 0x00000081cb817221 */ /* 0x040fe20000010100 */
[----:B------:R-:W-:Y:S01]  /*1220*/  HADD2.F32 R199, -RZ, R114.H1_H1 ;  /* 0x30000072ffc77230 */ /* 0x000fe20000004100 */
[----:B------:R-:W-:Y:S02]  /*1230*/  FADD.FTZ R205, -R203, R104 ;  /* 0x00000068cbcd7221 */ /* 0x000fe40000010100 */
[C---:B------:R-:W-:Y:S01]  /*1240*/  FMUL.FTZ R180, R164.reuse, R113 ;  /* 0x00000071a4b47220 */ /* 0x040fe20000410000 */
[----:B------:R-:W-:Y:S01]  /*1250*/  HADD2.F32 R114, -RZ, R117.H0_H0 ;  /* 0x20000075ff727230 */ /* 0x000fe20000004100 */
[----:B------:R-:W-:-:S02]  /*1260*/  FMUL.FTZ R181, R164, R181 ;  /* 0x000000b5a4b57220 */ /* 0x000fc40000410000 */
        /* <DEDUP_REMOVED lines=8> */
[--C-:B------:R-:W-:Y:S01]  /*12f0*/  HADD2.F32 R200, -RZ, R115.reuse.H0_H0 ;  /* 0x20000073ffc87230 */ /* 0x100fe20000004100 */
[----:B------:R-:W-:Y:S01]  /*1300*/  FMUL.FTZ R103, R152, R103 ;  /* 0x0000006798677220 */ /* 0x000fe20000410000 */
[----:B------:R-:W-:Y:S01]  /*1310*/  HADD2.F32 R201, -RZ, R115.H1_H1 ;  /* 0x30000073ffc97230 */ /* 0x000fe20000004100 */
        /* <DEDUP_REMOVED lines=42> */
[----:B------:R-:W-:Y:S01]  /*15c0*/  FADD.FTZ R32, R32, R194 ;  /* 0x000000c220207221 */ /* 0x000fe20000010000 */
[----:B------:R-:W-:Y:S01]  /*15d0*/  HADD2.F32 R170, -RZ, R118.H0_H0 ;  /* 0x20000076ffaa7230 */ /* 0x000fe20000004100 */
        /* <DEDUP_REMOVED lines=15> */
[----:B------:R-:W-:Y:S01]  /*16d0*/  FFMA.FTZ R97, R172, R195, R97 ;  /* 0x000000c3ac617223 */ /* 0x000fe20000010061 */
[--C-:B------:R-:W-:Y:S01]  /*16e0*/  HADD2.F32 R92, -RZ, R123.reuse.H0_H0 ;  /* 0x2000007bff5c7230 */ /* 0x100fe20000004100 */
[----:B------:R-:W-:Y:S01]  /*16f0*/  FFMA.FTZ R67, R170, R197, R67 ;  /* 0x000000c5aa437223 */ /* 0x000fe20000010043 */
[----:B------:R-:W-:Y:S01]  /*1700*/  HADD2.F32 R2, -RZ, R123.H1_H1 ;  /* 0x3000007bff027230 */ /* 0x000fe20000004100 */
[----:B------:R-:W-:Y:S02]  /*1710*/  FMUL.FTZ R123, R164, R213 ;  /* 0x000000d5a47b7220 */ /* 0x000fe40000410000 */
[----:B------:R-:W-:Y:S02]  /*1720*/  FADD.FTZ R35, R35, R197 ;  /* 0x000000c523237221 */ /* 0x000fe40000010000 */
[----:B------:R-:W-:-:S02]  /*1730*/  FMUL.FTZ R197, R142, R197 ;  /* 0x000000c58ec57220 */ /* 0x000fc40000410000 */
[----:B------:R-:W-:Y:S02]  /*1740*/  FADD.FTZ R96, R99, R196 ;  /* 0x000000c463607221 */ /* 0x000fe40000010000 */
[----:B------:R-:W-:Y:S01]  /*1750*/  FFMA.FTZ R97, R171, R196, R97 ;  /* 0x000000c4ab617223 */ /* 0x000fe20000010061 */
[--C-:B------:R-:W-:Y:S01]  /*1760*/  HADD2.F32 R93, -RZ, R122.reuse.H0_H0 ;  /* 0x2000007aff5d7230 */ /* 0x100fe20000004100 */
[-C--:B------:R-:W-:Y:S01]  /*1770*/  FFMA.FTZ R60, R123, R198.reuse, R60 ;  /* 0x000000c67b3c7223 */ /* 0x080fe2000001003c */
[----:B------:R-:W-:Y:S01]  /*1780*/  HADD2.F32 R94, -RZ, R122.H1_H1 ;  /* 0x3000007aff5e7230 */ /* 0x000fe20000004100 */
[----:B------:R-:W-:Y:S01]  /*1790*/  FMUL.FTZ R122, R164, R215 ;  /* 0x000000d7a47a7220 */ /* 0x000fe20000410000 */
[----:B------:R-:W-:Y:S01]  /*17a0*/  HADD2.F32 R116, -RZ, R116.H1_H1 ;  /* 0x30000074ff747230 */ /* 0x000fe20000004100 */
[----:B------:R-:W-:Y:S01]  /*17b0*/  FADD.FTZ R28, R28, R198 ;  /* 0x000000c61c1c7221 */ /* 0x000fe20000010000 */
[----:B------:R-:W-:Y:S01]  /*17c0*/  HADD2.F32 R118, -RZ, R118.H1_H1 ;  /* 0x30000076ff767230 */ /* 0x000fe20000004100 */
        /* <DEDUP_REMOVED lines=10> */
[----:B------:R-:W-:Y:S02]  /*1870*/  FFMA.FTZ R97, R123, R198, R97 ;  /* 0x000000c67b617223 */ /* 0x000fe40000010061 */
[C---:B------:R-:W-:Y:S02]  /*1880*/  FADD.FTZ R223, -R203.reuse, R116 ;  /* 0x00000074cbdf7221 */ /* 0x040fe40000010100 */
[C---:B------:R-:W-:Y:S02]  /*1890*/  FADD.FTZ R225, -R203.reuse, R114 ;  /* 0x00000072cbe17221 */ /* 0x040fe40000010100 */
[C---:B------:R-:W-:Y:S02]  /*18a0*/  FADD.FTZ R231, -R203.reuse, R118 ;  /* 0x00000076cbe77221 */ /* 0x040fe40000010100 */
[----:B------:R-:W-:Y:S01]  /*18b0*/  FADD.FTZ R3, -R203, R202 ;  /* 0x000000cacb037221 */ /* 0x000fe20000010100 */
[--C-:B------:R-:W-:Y:S01]  /*18c0*/  HADD2.F32 R202, -RZ, R120.reuse.H0_H0 ;  /* 0x20000078ffca7230 */ /* 0x100fe20000004100 */
[----:B------:R-:W-:Y:S01]  /*18d0*/  FFMA.FTZ R62, R121, R200, R62 ;  /* 0x000000c8793e7223 */ /* 0x000fe2000001003e */
[----:B------:R-:W-:Y:S01]  /*18e0*/  HADD2.F32 R203, -RZ, R120.H1_H1 ;  /* 0x30000078ffcb7230 */ /* 0x000fe20000004100 */
        /* <DEDUP_REMOVED lines=17> */
[C---:B------:R-:W-:Y:S02]  /*1a00*/  FMUL.FTZ R117, R164.reuse, R225 ;  /* 0x000000e1a4757220 */ /* 0x040fe40000410000 */
        /* <DEDUP_REMOVED lines=8> */
[-C--:B------:R-:W-:Y:S02]  /*1a90*/  FFMA.FTZ R59, R116, R95.reuse, R59 ;  /* 0x0000005f743b7223 */ /* 0x080fe4000001003b */
[----:B------:R-:W-:Y:S02]  /*1aa0*/  FADD.FTZ R27, R27, R95 ;  /* 0x0000005f1b1b7221 */ /* 0x000fe40000010000 */
[----:B------:R-:W-:Y:S02]  /*1ab0*/  FMUL.FTZ R207, R134, R95 ;  /* 0x0000005f86cf7220 */ /* 0x000fe40000410000 */
[----:B------:R-:W-:Y:S02]  /*1ac0*/  FMUL.FTZ R204, R135, R204 ;  /* 0x000000cc87cc7220 */ /* 0x000fe40000410000 */
[----:B------:R-:W-:-:S02]  /*1ad0*/  FADD.FTZ R95, R96, R203 ;  /* 0x000000cb605f7221 */ /* 0x000fc40000010000 */
[----:B------:R-:W-:Y:S02]  /*1ae0*/  FFMA.FTZ R97, R118, R203, R97 ;  /* 0x000000cb76617223 */ /* 0x000fe40000010061 */
[C---:B------:R-:W-:Y:S02]  /*1af0*/  FMUL.FTZ R115, R164.reuse, R229 ;  /* 0x000000e5a4737220 */ /* 0x040fe40000410000 */
        /* <DEDUP_REMOVED lines=37> */
[----:B------:R-:W-:Y:S02]  /*1d50*/  FADD.FTZ R93, R93, R212 ;  /* 0x000000d45d5d7221 */ /* 0x000fe40000010000 */
[----:B------:R-:W-:Y:S02]  /*1d60*/  FFMA.FTZ R97, R211, R212, R97 ;  /* 0x000000d4d3617223 */ /* 0x000fe40000010061 */
.L_x_1477:
[----:B------:R-:W-:Y:S05]  /*1d70*/  BSYNC B0 ;  /* 0x0000000000007941 */ /* 0x000fea0003800000 */
.L_x_1475:
[----:B------:R-:W-:Y:S02]  /*1d80*/  LOP3.LUT P2, RZ, R0, 0xff, RZ, 0xc0, !PT ;  /* 0x000000ff00ff7812 */ /* 0x000fe4000784c0ff */
[----:B------:R-:W-:-:S02]  /*1d90*/  SHF.R.U32.HI R92, RZ, 0x5, R163 ;  /* 0x00000005ff5c7819 */ /* 0x000fc400000116a3 */
[----:B------:R-:W-:Y:S02]  /*1da0*/  LOP3.LUT P0, RZ, R163, 0x1f, RZ, 0xc0, !PT ;  /* 0x0000001fa3ff7812 */ /* 0x000fe4000780c0ff */
[----:B0-----:R-:W-:-:S07]  /*1db0*/  LOP3.LUT R124, R92, 0x7fffffc, RZ, 0xc0, !PT ;  /* 0x07fffffc5c7c7812 */ /* 0x001fce00078ec0ff */
[----:B------:R-:W-:Y:S01]  /*1dc0*/  @!P2 IADD3 R124, R124, 0x4, RZ ;  /* 0x000000047c7ca810 */ /* 0x000fe20007ffe0ff */
[----:B------:R-:W-:Y:S05]  /*1dd0*/  BRA.DIV ~URZ, `(.L_x_1478) ;  /* 0x000029427f007947 */ /* 0x000fea000b800000 */
[----:B------:R0:W1:Y:S02]  /*1de0*/  SHFL.DOWN PT, R94, R93, 0x10, 0x1f ;  /* 0x0a001f005d5e7f89 */ /* 0x00006400000e0000 */
.L_x_1577:
        /* <DEDUP_REMOVED lines=18> */
.L_x_1578:
        /* <DEDUP_REMOVED lines=39> */
.L_x_1481:
        /* <DEDUP_REMOVED lines=9> */
.L_x_1482:
[----:B------:R-:W-:Y:S05]  /*2210*/  BSYNC B0 ;  /* 0x0000000000007941 */ /* 0x000fea0003800000 */
.L_x_1480:
        /* <DEDUP_REMOVED lines=13> */
.L_x_1484:
[----:B------:R-:W-:-:S04]  /*22f0*/  FFMA.FTZ R2, R188, R95, R96 ;  /* 0x0000005fbc027223 */ /* 0x000fc80000010060 */
[----:B------:R-:W-:Y:S01]  /*2300*/  FADD.FTZ R3, R111, -R2 ;  /* 0x800000026f037221 */ /* 0x000fe20000010000 */
[----:B------:R-:W-:-:S03]  /*2310*/  @P3 HADD2.F32 R2, -RZ, R68.H1_H1 ;  /* 0x30000044ff023230 */ /* 0x000fc60000004100 */
[----:B------:R-:W-:-:S04]  /*2320*/  FMUL.FTZ R3, R164, R3 ;  /* 0x00000003a4037220 */ /* 0x000fc80000410000 */
[----:B------:R-:W-:Y:S02]  /*2330*/  @P3 FADD.FTZ R3, R3, R2 ;  /* 0x0000000203033221 */ /* 0x000fe40000010000 */
.L_x_1485:
[----:B------:R-:W-:Y:S05]  /*2340*/  BSYNC B0 ;  /* 0x0000000000007941 */ /* 0x000fea0003800000 */
.L_x_1483:
        /* <DEDUP_REMOVED lines=11> */
.L_x_1487:
[----:B------:R-:W-:Y:S01]  /*2400*/  FFMA.FTZ R3, R187, R95, R96 ;  /* 0x0000005fbb037223 */ /* 0x000fe20000010060 */
[----:B------:R-:W-:-:S03]  /*2410*/  @P3 HADD2.F32 R2, -RZ, R69.H0_H0 ;  /* 0x20000045ff023230 */ /* 0x000fc60000004100 */
[----:B------:R-:W-:-:S04]  /*2420*/  FADD.FTZ R3, R110, -R3 ;  /* 0x800000036e037221 */ /* 0x000fc80000010000 */
[----:B------:R-:W-:-:S04]  /*2430*/  FMUL.FTZ R3, R164, R3 ;  /* 0x00000003a4037220 */ /* 0x000fc80000410000 */
[----:B------:R-:W-:Y:S02]  /*2440*/  @P3 FADD.FTZ R3, R3, R2 ;  /* 0x0000000203033221 */ /* 0x000fe40000010000 */
.L_x_1488:
[----:B------:R-:W-:Y:S05]  /*2450*/  BSYNC B0 ;  /* 0x0000000000007941 */ /* 0x000fea0003800000 */
.L_x_1486:
        /* <DEDUP_REMOVED lines=11> */
.L_x_1490:
[----:B------:R-:W-:-:S04]  /*2510*/  FFMA.FTZ R2, R186, R95, R96 ;  /* 0x0000005fba027223 */ /* 0x000fc80000010060 */
[----:B------:R-:W-:Y:S01]  /*2520*/  FADD.FTZ R3, R109, -R2 ;  /* 0x800000026d037221 */ /* 0x000fe20000010000 */
[----:B------:R-:W-:-:S03]  /*2530*/  @P3 HADD2.F32 R2, -RZ, R69.H1_H1 ;  /* 0x30000045ff023230 */ /* 0x000fc60000004100 */
[----:B------:R-:W-:-:S04]  /*2540*/  FMUL.FTZ R3, R164, R3 ;  /* 0x00000003a4037220 */ /* 0x000fc80000410000 */
[----:B------:R-:W-:Y:S02]  /*2550*/  @P3 FADD.FTZ R3, R3, R2 ;  /* 0x0000000203033221 */ /* 0x000fe40000010000 */
.L_x_1491:
[----:B------:R-:W-:Y:S05]  /*2560*/  BSYNC B0 ;  /* 0x0000000000007941 */ /* 0x000fea0003800000 */
.L_x_1489:
        /* <DEDUP_REMOVED lines=11> */
.L_x_1493:
[----:B------:R-:W-:Y:S01]  /*2620*/  FFMA.FTZ R3, R185, R95, R96 ;  /* 0x0000005fb9037223 */ /* 0x000fe20000010060 */
[----:B------:R-:W-:-:S03]  /*2630*/  @P3 HADD2.F32 R2, -RZ, R70.H0_H0 ;  /* 0x20000046ff023230 */ /* 0x000fc60000004100 */
[----:B------:R-:W-:-:S04]  /*2640*/  FADD.FTZ R3, R108, -R3 ;  /* 0x800000036c037221 */ /* 0x000fc80000010000 */
[----:B------:R-:W-:-:S04]  /*2650*/  FMUL.FTZ R3, R164, R3 ;  /* 0x00000003a4037220 */ /* 0x000fc80000410000 */
[----:B------:R-:W-:Y:S02]  /*2660*/  @P3 FADD.FTZ R3, R3, R2 ;  /* 0x0000000203033221 */ /* 0x000fe40000010000 */
.L_x_1494:
[----:B------:R-:W-:Y:S05]  /*2670*/  BSYNC B0 ;  /* 0x0000000000007941 */ /* 0x000fea0003800000 */
.L_x_1492:
        /* <DEDUP_REMOVED lines=11> */
.L_x_1496:
[----:B------:R-:W-:-:S04]  /*2730*/  FFMA.FTZ R2, R184, R95, R96 ;  /* 0x0000005fb8027223 */ /* 0x000fc80000010060 */
[----:B------:R-:W-:Y:S01]  /*2740*/  FADD.FTZ R3, R107, -R2 ;  /* 0x800000026b037221 */ /* 0x000fe20000010000 */
[----:B------:R-:W-:-:S03]  /*2750*/  @P3 HADD2.F32 R2, -RZ, R70.H1_H1 ;  /* 0x30000046ff023230 */ /* 0x000fc60000004100 */
[----:B------:R-:W-:-:S04]  /*2760*/  FMUL.FTZ R3, R164, R3 ;  /* 0x00000003a4037220 */ /* 0x000fc80000410000 */
[----:B------:R-:W-:Y:S02]  /*2770*/  @P3 FADD.FTZ R3, R3, R2 ;  /* 0x0000000203033221 */ /* 0x000fe40000010000 */
.L_x_1497:
[----:B------:R-:W-:Y:S05]  /*2780*/  BSYNC B0 ;  /* 0x0000000000007941 */ /* 0x000fea0003800000 */
.L_x_1495:
        /* <DEDUP_REMOVED lines=11> */
.L_x_1499:
[----:B------:R-:W-:Y:S01]  /*2840*/  FFMA.FTZ R3, R183, R95, R96 ;  /* 0x0000005fb7037223 */ /* 0x000fe20000010060 */
[----:B------:R-:W-:-:S03]  /*2850*/  @P3 HADD2.F32 R2, -RZ, R71.H0_H0 ;  /* 0x20000047ff023230 */ /* 0x000fc60000004100 */
[----:B------:R-:W-:-:S04]  /*2860*/  FADD.FTZ R3, R106, -R3 ;  /* 0x800000036a037221 */ /* 0x000fc80000010000 */
[----:B------:R-:W-:-:S04]  /*2870*/  FMUL.FTZ R3, R164, R3 ;  /* 0x00000003a4037220 */ /* 0x000fc80000410000 */
[----:B------:R-:W-:Y:S02]  /*2880*/  @P3 FADD.FTZ R3, R3, R2 ;  /* 0x0000000203033221 */ /* 0x000fe40000010000 */
.L_x_1500:
[----:B------:R-:W-:Y:S05]  /*2890*/  BSYNC B0 ;  /* 0x0000000000007941 */ /* 0x000fea0003800000 */
.L_x_1498:
        /* <DEDUP_REMOVED lines=11> */
.L_x_1502:
[----:B------:R-:W-:-:S04]  /*2950*/  FFMA.FTZ R2, R182, R95, R96 ;  /* 0x0000005fb6027223 */ /* 0x000fc80000010060 */
[----:B------:R-:W-:Y:S01]  /*2960*/  FADD.FTZ R3, R105, -R2 ;  /* 0x8000000269037221 */ /* 0x000fe20000010000 */
[----:B------:R-:W-:-:S03]  /*2970*/  @P3 HADD2.F32 R2, -RZ, R71.H1_H1 ;  /* 0x30000047ff023230 */ /* 0x000fc60000004100 */
[----:B------:R-:W-:-:S04]  /*2980*/  FMUL.FTZ R3, R164, R3 ;  /* 0x00000003a4037220 */ /* 0x000fc80000410000 */
[----:B------:R-:W-:Y:S02]  /*2990*/  @P3 FADD.FTZ R3, R3, R2 ;  /* 0x0000000203033221 */ /* 0x000fe40000010000 */
.L_x_1503:
[----:B------:R-:W-:Y:S05]  /*29a0*/  BSYNC B0 ;  /* 0x0000000000007941 */ /* 0x000fea0003800000 */
.L_x_1501:
[----:B------:R-:W-:Y:S01]  /*29b0*/  @P2 FMUL.FTZ R92, R3, c[0x0][0x1ec] ;  /* 0x00007b00035c2a20 */ /* 0x000fe20000410000 */
[----:B------:R-:W-:Y:S01]  /*29c0*/  @P0 MOV R2, 0x10 ;  /* 0x0000001000020802 */ /* 0x000fe20000000f00 */
[----:B------:R-:W-:Y:S01]  /*29d0*/  BSSY B0, `(.L_x_1504) ;  /* 0x0000014000007945 */ /* 0x000fe20003800000 */
        /* <DEDUP_REMOVED lines=12> */
[----:B------:R-:W-:Y:S01]  /*2aa0*/  HADD2.F32 R3, -RZ, R72.H0_H0 ;  /* 0x20000048ff037230 */ /* 0x000fe20000004100 */
[----:B------:R-:W-:Y:S05]  /*2ab0*/  BRA `(.L_x_1506) ;  /* 0x0000005000007947 */ /* 0x000fea0003800000 */
.L_x_1505:
[----:B0-----:R-:W-:Y:S01]  /*2ac0*/  FFMA.FTZ R3, R181, R95, R96 ;  /* 0x0000005fb5037223 */ /* 0x001fe20000010060 */
[----:B------:R-:W-:-:S03]  /*2ad0*/  @P3 HADD2.F32 R2, -RZ, R72.H0_H0 ;  /* 0x20000048ff023230 */ /* 0x000fc60000004100 */
[----:B------:R-:W-:-:S04]  /*2ae0*/  FADD.FTZ R3, R104, -R3 ;  /* 0x8000000368037221 */ /* 0x000fc80000010000 */
[----:B------:R-:W-:-:S04]  /*2af0*/  FMUL.FTZ R3, R164, R3 ;  /* 0x00000003a4037220 */ /* 0x000fc80000410000 */
[----:B------:R-:W-:Y:S02]  /*2b00*/  @P3 FADD.FTZ R3, R3, R2 ;  /* 0x0000000203033221 */ /* 0x000fe40000010000 */
.L_x_1506:
[----:B------:R-:W-:Y:S05]  /*2b10*/  BSYNC B0 ;  /* 0x0000000000007941 */ /* 0x000fea0003800000 */
.L_x_1504:
        /* <DEDUP_REMOVED lines=11> */
.L_x_1508:
[----:B------:R-:W-:-:S04]  /*2bd0*/  FFMA.FTZ R2, R180, R95, R96 ;  /* 0x0000005fb4027223 */ /* 0x000fc80000010060 */
[----:B------:R-:W-:Y:S01]  /*2be0*/  FADD.FTZ R3, R103, -R2 ;  /* 0x8000000267037221 */ /* 0x000fe20000010000 */
[----:B------:R-:W-:-:S03]  /*2bf0*/  @P3 HADD2.F32 R2, -RZ, R72.H1_H1 ;  /* 0x30000048ff023230 */ /* 0x000fc60000004100 */
[----:B------:R-:W-:-:S04]  /*2c00*/  FMUL.FTZ R3, R164, R3 ;  /* 0x00000003a4037220 */ /* 0x000fc80000410000 */
[----:B------:R-:W-:Y:S02]  /*2c10*/  @P3 FADD.FTZ R3, R3, R2 ;  /* 0x0000000203033221 */ /* 0x000fe40000010000 */
.L_x_1509:
[----:B------:R-:W-:Y:S05]  /*2c20*/  BSYNC B0 ;  /* 0x0000000000007941 */ /* 0x000fea0003800000 */
.L_x_1507:
        /* <DEDUP_REMOVED lines=11> */
.L_x_1511:
[----:B------:R-:W-:Y:S01]  /*2ce0*/  FFMA.FTZ R3, R179, R95, R96 ;  /* 0x0000005fb3037223 */ /* 0x000fe20000010060 */
[----:B------:R-:W-:-:S03]  /*2cf0*/  @P3 HADD2.F32 R2, -RZ, R73.H0_H0 ;  /* 0x20000049ff023230 */ /* 0x000fc60000004100 */
[----:B------:R-:W-:-:S04]  /*2d00*/  FADD.FTZ R3, R102, -R3 ;  /* 0x8000000366037221 */ /* 0x000fc80000010000 */
[----:B------:R-:W-:-:S04]  /*2d10*/  FMUL.FTZ R3, R164, R3 ;  /* 0x00000003a4037220 */ /* 0x000fc80000410000 */
[----:B------:R-:W-:Y:S02]  /*2d20*/  @P3 FADD.FTZ R3, R3, R2 ;  /* 0x0000000203033221 */ /* 0x000fe40000010000 */
.L_x_1512:
[----:B------:R-:W-:Y:S05]  /*2d30*/  BSYNC B0 ;  /* 0x0000000000007941 */ /* 0x000fea0003800000 */
.L_x_1510:
        /* <DEDUP_REMOVED lines=11> */
.L_x_1514:
[----:B------:R-:W-:-:S04]  /*2df0*/  FFMA.FTZ R2, R178, R95, R96 ;  /* 0x0000005fb2027223 */ /* 0x000fc80000010060 */
[----:B------:R-:W-:Y:S01]  /*2e00*/  FADD.FTZ R3, R101, -R2 ;  /* 0x8000000265037221 */ /* 0x000fe20000010000 */
[----:B------:R-:W-:-:S03]  /*2e10*/  @P3 HADD2.F32 R2, -RZ, R73.H1_H1 ;  /* 0x30000049ff023230 */ /* 0x000fc60000004100 */
[----:B------:R-:W-:-:S04]  /*2e20*/  FMUL.FTZ R3, R164, R3 ;  /* 0x00000003a4037220 */ /* 0x000fc80000410000 */
[----:B------:R-:W-:Y:S02]  /*2e30*/  @P3 FADD.FTZ R3, R3, R2 ;  /* 0x0000000203033221 */ /* 0x000fe40000010000 */
.L_x_1515:
[----:B------:R-:W-:Y:S05]  /*2e40*/  BSYNC B0 ;  /* 0x0000000000007941 */ /* 0x000fea0003800000 */
.L_x_1513:
        /* <DEDUP_REMOVED lines=11> */
.L_x_1517:
[----:B------:R-:W-:Y:S01]  /*2f00*/  FFMA.FTZ R3, R177, R95, R96 ;  /* 0x0000005fb1037223 */ /* 0x000fe20000010060 */
[----:B------:R-:W-:-:S03]  /*2f10*/  @P3 HADD2.F32 R2, -RZ, R74.H0_H0 ;  /* 0x2000004aff023230 */ /* 0x000fc60000004100 */
[----:B------:R-:W-:-:S04]  /*2f20*/  FADD.FTZ R3, R100, -R3 ;  /* 0x8000000364037221 */ /* 0x000fc80000010000 */
[----:B------:R-:W-:-:S04]  /*2f30*/  FMUL.FTZ R3, R164, R3 ;  /* 0x00000003a4037220 */ /* 0x000fc80000410000 */
[----:B------:R-:W-:Y:S02]  /*2f40*/  @P3 FADD.FTZ R3, R3, R2 ;  /* 0x0000000203033221 */ /* 0x000fe40000010000 */
.L_x_1518:
[----:B------:R-:W-:Y:S05]  /*2f50*/  BSYNC B0 ;  /* 0x0000000000007941 */ /* 0x000fea0003800000 */
.L_x_1516:
        /* <DEDUP_REMOVED lines=11> */
.L_x_1520:
[----:B------:R-:W-:-:S04]  /*3010*/  FFMA.FTZ R2, R176, R95, R96 ;  /* 0x0000005fb0027223 */ /* 0x000fc80000010060 */
[----:B------:R-:W-:Y:S01]  /*3020*/  FADD.FTZ R3, R191, -R2 ;  /* 0x80000002bf037221 */ /* 0x000fe20000010000 */
[----:B------:R-:W-:-:S03]  /*3030*/  @P3 HADD2.F32 R2, -RZ, R74.H1_H1 ;  /* 0x3000004aff023230 */ /* 0x000fc60000004100 */
[----:B------:R-:W-:-:S04]  /*3040*/  FMUL.FTZ R3, R164, R3 ;  /* 0x00000003a4037220 */ /* 0x000fc80000410000 */
[----:B------:R-:W-:Y:S02]  /*3050*/  @P3 FADD.FTZ R3, R3, R2 ;  /* 0x0000000203033221 */ /* 0x000fe40000010000 */
.L_x_1521:
[----:B------:R-:W-:Y:S05]  /*3060*/  BSYNC B0 ;  /* 0x0000000000007941 */ /* 0x000fea0003800000 */
.L_x_1519:
        /* <DEDUP_REMOVED lines=11> */
.L_x_1523:
[----:B------:R-:W-:Y:S01]  /*3120*/  FFMA.FTZ R3, R175, R95, R96 ;  /* 0x0000005faf037223 */ /* 0x000fe20000010060 */
[----:B------:R-:W-:-:S03]  /*3130*/  @P3 HADD2.F32 R2, -RZ, R75.H0_H0 ;  /* 0x2000004bff023230 */ /* 0x000fc60000004100 */
[----:B------:R-:W-:-:S04]  /*3140*/  FADD.FTZ R3, R190, -R3 ;  /* 0x80000003be037221 */ /* 0x000fc80000010000 */
[----:B------:R-:W-:-:S04]  /*3150*/  FMUL.FTZ R3, R164, R3 ;  /* 0x00000003a4037220 */ /* 0x000fc80000410000 */
[----:B------:R-:W-:Y:S02]  /*3160*/  @P3 FADD.FTZ R3, R3, R2 ;  /* 0x0000000203033221 */ /* 0x000fe40000010000 */
.L_x_1524:
[----:B------:R-:W-:Y:S05]  /*3170*/  BSYNC B0 ;  /* 0x0000000000007941 */ /* 0x000fea0003800000 */
.L_x_1522:
        /* <DEDUP_REMOVED lines=11> */
.L_x_1526:
[----:B------:R-:W-:-:S04]  /*3230*/  FFMA.FTZ R2, R174, R95, R96 ;  /* 0x0000005fae027223 */ /* 0x000fc80000010060 */
[----:B------:R-:W-:Y:S01]  /*3240*/  FADD.FTZ R3, R193, -R2 ;  /* 0x80000002c1037221 */ /* 0x000fe20000010000 */
[----:B------:R-:W-:-:S03]  /*3250*/  @P3 HADD2.F32 R2, -RZ, R75.H1_H1 ;  /* 0x3000004bff023230 */ /* 0x000fc60000004100 */
[----:B------:R-:W-:-:S04]  /*3260*/  FMUL.FTZ R3, R164, R3 ;  /* 0x00000003a4037220 */ /* 0x000fc80000410000 */
[----:B------:R-:W-:Y:S02]  /*3270*/  @P3 FADD.FTZ R3, R3, R2 ;  /* 0x0000000203033221 */ /* 0x000fe40000010000 */
.L_x_1527:
[----:B------:R-:W-:Y:S05]  /*3280*/  BSYNC B0 ;  /* 0x0000000000007941 */ /* 0x000fea0003800000 */
.L_x_1525:
[----:B------:R-:W-:Y:S01]  /*3290*/  @P2 FMUL.FTZ R92, R3, c[0x0][0x1ec] ;  /* 0x00007b00035c2a20 */ /* 0x000fe20000410000 */
[----:B------:R-:W-:Y:S01]  /*32a0*/  @P0 MOV R2, 0x10 ;  /* 0x0000001000020802 */ /* 0x000fe20000000f00 */
[----:B------:R-:W-:Y:S01]  /*32b0*/  BSSY B0, `(.L_x_1528) ;  /* 0x0000015000007945 */ /* 0x000fe20003800000 */
[----:B------:R-:W-:Y:S02]  /*32c0*/  @P2 IADD3 R93, R94, 0x80, RZ ;  /* 0x000000805e5d2810 */ /* 0x000fe40007ffe0ff */
        /* <DEDUP_REMOVED lines=14> */
.L_x_1529:
[----:B0-----:R-:W-:Y:S01]  /*33b0*/  FFMA.FTZ R3, R173, R95, R96 ;  /* 0x0000005fad037223 */ /* 0x001fe20000010060 */
[----:B------:R-:W-:-:S03]  /*33c0*/  @P3 HADD2.F32 R2, -RZ, R76.H0_H0 ;  /* 0x2000004cff023230 */ /* 0x000fc60000004100 */
[----:B------:R-:W-:-:S04]  /*33d0*/  FADD.FTZ R3, R194, -R3 ;  /* 0x80000003c2037221 */ /* 0x000fc80000010000 */
[----:B------:R-:W-:-:S04]  /*33e0*/  FMUL.FTZ R3, R164, R3 ;  /* 0x00000003a4037220 */ /* 0x000fc80000410000 */
[----:B------:R-:W-:Y:S02]  /*33f0*/  @P3 FADD.FTZ R3, R3, R2 ;  /* 0x0000000203033221 */ /* 0x000fe40000010000 */
.L_x_1530:
[----:B------:R-:W-:Y:S05]  /*3400*/  BSYNC B0 ;  /* 0x0000000000007941 */ /* 0x000fea0003800000 */
.L_x_1528:
        /* <DEDUP_REMOVED lines=11> */
.L_x_1532:
[----:B------:R-:W-:-:S04]  /*34c0*/  FFMA.FTZ R2, R172, R95, R96 ;  /* 0x0000005fac027223 */ /* 0x000fc80000010060 */
[----:B------:R-:W-:Y:S01]  /*34d0*/  FADD.FTZ R3, R195, -R2 ;  /* 0x80000002c3037221 */ /* 0x000fe20000010000 */
[----:B------:R-:W-:-:S03]  /*34e0*/  @P3 HADD2.F32 R2, -RZ, R76.H1_H1 ;  /* 0x3000004cff023230 */ /* 0x000fc60000004100 */
[----:B------:R-:W-:-:S04]  /*34f0*/  FMUL.FTZ R3, R164, R3 ;  /* 0x00000003a4037220 */ /* 0x000fc80000410000 */
[----:B------:R-:W-:Y:S02]  /*3500*/  @P3 FADD.FTZ R3, R3, R2 ;  /* 0x0000000203033221 */ /* 0x000fe40000010000 */
.L_x_1533:
[----:B------:R-:W-:Y:S05]  /*3510*/  BSYNC B0 ;  /* 0x0000000000007941 */ /* 0x000fea0003800000 */
.L_x_1531:
        /* <DEDUP_REMOVED lines=11> */
.L_x_1535:
[----:B------:R-:W-:Y:S01]  /*35d0*/  FFMA.FTZ R3, R171, R95, R96 ;  /* 0x0000005fab037223 */ /* 0x000fe20000010060 */
[----:B------:R-:W-:-:S03]  /*35e0*/  @P3 HADD2.F32 R2, -RZ, R77.H0_H0 ;  /* 0x2000004dff023230 */ /* 0x000fc60000004100 */
[----:B------:R-:W-:-:S04]  /*35f0*/  FADD.FTZ R3, R196, -R3 ;  /* 0x80000003c4037221 */ /* 0x000fc80000010000 */
[----:B------:R-:W-:-:S04]  /*3600*/  FMUL.FTZ R3, R164, R3 ;  /* 0x00000003a4037220 */ /* 0x000fc80000410000 */
[----:B------:R-:W-:Y:S02]  /*3610*/  @P3 FADD.FTZ R3, R3, R2 ;  /* 0x0000000203033221 */ /* 0x000fe40000010000 */
.L_x_1536:
[----:B------:R-:W-:Y:S05]  /*3620*/  BSYNC B0 ;  /* 0x0000000000007941 */ /* 0x000fea0003800000 */
.L_x_1534:
        /* <DEDUP_REMOVED lines=11> */
.L_x_1538:
[----:B------:R-:W-:-:S04]  /*36e0*/  FFMA.FTZ R2, R170, R95, R96 ;  /* 0x0000005faa027223 */ /* 0x000fc80000010060 */
[----:B------:R-:W-:Y:S01]  /*36f0*/  FADD.FTZ R3, R197, -R2 ;  /* 0x80000002c5037221 */ /* 0x000fe20000010000 */
[----:B------:R-:W-:-:S03]  /*3700*/  @P3 HADD2.F32 R2, -RZ, R77.H1_H1 ;  /* 0x3000004dff023230 */ /* 0x000fc60000004100 */
[----:B------:R-:W-:-:S04]  /*3710*/  FMUL.FTZ R3, R164, R3 ;  /* 0x00000003a4037220 */ /* 0x000fc80000410000 */
[----:B------:R-:W-:Y:S02]  /*3720*/  @P3 FADD.FTZ R3, R3, R2 ;  /* 0x0000000203033221 */ /* 0x000fe40000010000 */
.L_x_1539:
[----:B------:R-:W-:Y:S05]  /*3730*/  BSYNC B0 ;  /* 0x0000000000007941 */ /* 0x000fea0003800000 */
.L_x_1537:
        /* <DEDUP_REMOVED lines=11> */
.L_x_1541:
[----:B------:R-:W-:Y:S01]  /*37f0*/  FFMA.FTZ R3, R123, R95, R96 ;  /* 0x0000005f7b037223 */ /* 0x000fe20000010060 */
[----:B------:R-:W-:-:S03]  /*3800*/  @P3 HADD2.F32 R2, -RZ, R78.H0_H0 ;  /* 0x2000004eff023230 */ /* 0x000fc60000004100 */
[----:B------:R-:W-:-:S04]  /*3810*/  FADD.FTZ R3, R198, -R3 ;  /* 0x80000003c6037221 */ /* 0x000fc80000010000 */
[----:B------:R-:W-:-:S04]  /*3820*/  FMUL.FTZ R3, R164, R3 ;  /* 0x00000003a4037220 */ /* 0x000fc80000410000 */
[----:B------:R-:W-:Y:S02]  /*3830*/  @P3 FADD.FTZ R3, R3, R2 ;  /* 0x0000000203033221 */ /* 0x000fe40000010000 */
.L_x_1542:
[----:B------:R-:W-:Y:S05]  /*3840*/  BSYNC B0 ;  /* 0x0000000000007941 */ /* 0x000fea0003800000 */
.L_x_1540:
        /* <DEDUP_REMOVED lines=11> */
.L_x_1544:
[----:B------:R-:W-:-:S04]  /*3900*/  FFMA.FTZ R2, R122, R95, R96 ;  /* 0x0000005f7a027223 */ /* 0x000fc80000010060 */
[----:B------:R-:W-:Y:S01]  /*3910*/  FADD.FTZ R3, R199, -R2 ;  /* 0x80000002c7037221 */ /* 0x000fe20000010000 */
[----:B------:R-:W-:-:S03]  /*3920*/  @P3 HADD2.F32 R2, -RZ, R78.H1_H1 ;  /* 0x3000004eff023230 */ /* 0x000fc60000004100 */
[----:B------:R-:W-:-:S04]  /*3930*/  FMUL.FTZ R3, R164, R3 ;  /* 0x00000003a4037220 */ /* 0x000fc80000410000 */
[----:B------:R-:W-:Y:S02]  /*3940*/  @P3 FADD.FTZ R3, R3, R2 ;  /* 0x0000000203033221 */ /* 0x000fe40000010000 */
.L_x_1545:
[----:B------:R-:W-:Y:S05]  /*3950*/  BSYNC B0 ;  /* 0x0000000000007941 */ /* 0x000fea0003800000 */
.L_x_1543:
        /* <DEDUP_REMOVED lines=11> */
.L_x_1547:
[----:B------:R-:W-:Y:S01]  /*3a10*/  FFMA.FTZ R3, R121, R95, R96 ;  /* 0x0000005f79037223 */ /* 0x000fe20000010060 */
[----:B------:R-:W-:-:S03]  /*3a20*/  @P3 HADD2.F32 R2, -RZ, R79.H0_H0 ;  /* 0x2000004fff023230 */ /* 0x000fc60000004100 */
[----:B------:R-:W-:-:S04]  /*3a30*/  FADD.FTZ R3, R200, -R3 ;  /* 0x80000003c8037221 */ /* 0x000fc80000010000 */
[----:B------:R-:W-:-:S04]  /*3a40*/  FMUL.FTZ R3, R164, R3 ;  /* 0x00000003a4037220 */ /* 0x000fc80000410000 */
[----:B------:R-:W-:Y:S02]  /*3a50*/  @P3 FADD.FTZ R3, R3, R2 ;  /* 0x0000000203033221 */ /* 0x000fe40000010000 */
.L_x_1548:
[----:B------:R-:W-:Y:S05]  /*3a60*/  BSYNC B0 ;  /* 0x0000000000007941 */ /* 0x000fea0003800000 */
.L_x_1546:
        /* <DEDUP_REMOVED lines=11> */
.L_x_1550:
[----:B------:R-:W-:-:S04]  /*3b20*/  FFMA.FTZ R2, R120, R95, R96 ;  /* 0x0000005f78027223 */ /* 0x000fc80000010060 */
[----:B------:R-:W-:Y:S01]  /*3b30*/  FADD.FTZ R3, R201, -R2 ;  /* 0x80000002c9037221 */ /* 0x000fe20000010000 */
[----:B------:R-:W-:-:S03]  /*3b40*/  @P3 HADD2.F32 R2, -RZ, R79.H1_H1 ;  /* 0x3000004fff023230 */ /* 0x000fc60000004100 */
[----:B------:R-:W-:-:S04]  /*3b50*/  FMUL.FTZ R3, R164, R3 ;  /* 0x00000003a4037220 */ /* 0x000fc80000410000 */
[----:B------:R-:W-:Y:S02]  /*3b60*/  @P3 FADD.FTZ R3, R3, R2 ;  /* 0x0000000203033221 */ /* 0x000fe40000010000 */
.L_x_1551:
[----:B------:R-:W-:Y:S05]  /*3b70*/  BSYNC B0 ;  /* 0x0000000000007941 */ /* 0x000fea0003800000 */
.L_x_1549:
        /* <DEDUP_REMOVED lines=18> */
.L_x_1553:
[----:B0-----:R-:W-:Y:S01]  /*3ca0*/  FFMA.FTZ R3, R119, R95, R96 ;  /* 0x0000005f77037223 */ /* 0x001fe20000010060 */
[----:B------:R-:W-:-:S03]  /*3cb0*/  @P3 HADD2.F32 R2, -RZ, R80.H0_H0 ;  /* 0x20000050ff023230 */ /* 0x000fc60000004100 */
[----:B------:R-:W-:-:S04]  /*3cc0*/  FADD.FTZ R3, R202, -R3 ;  /* 0x80000003ca037221 */ /* 0x000fc80000010000 */
[----:B------:R-:W-:-:S04]  /*3cd0*/  FMUL.FTZ R3, R164, R3 ;  /* 0x00000003a4037220 */ /* 0x000fc80000410000 */
[----:B------:R-:W-:Y:S02]  /*3ce0*/  @P3 FADD.FTZ R3, R3, R2 ;  /* 0x0000000203033221 */ /* 0x000fe40000010000 */
.L_x_1554:
[----:B------:R-:W-:Y:S05]  /*3cf0*/  BSYNC B0 ;  /* 0x0000000000007941 */ /* 0x000fea0003800000 */
.L_x_1552:
        /* <DEDUP_REMOVED lines=11> */
.L_x_1556:
[----:B------:R-:W-:-:S04]  /*3db0*/  FFMA.FTZ R2, R118, R95, R96 ;  /* 0x0000005f76027223 */ /* 0x000fc80000010060 */
[----:B------:R-:W-:Y:S01]  /*3dc0*/  FADD.FTZ R3, R203, -R2 ;  /* 0x80000002cb037221 */ /* 0x000fe20000010000 */
[----:B------:R-:W-:-:S03]  /*3dd0*/  @P3 HADD2.F32 R2, -RZ, R80.H1_H1 ;  /* 0x30000050ff023230 */ /* 0x000fc60000004100 */
[----:B------:R-:W-:-:S04]  /*3de0*/  FMUL.FTZ R3, R164, R3 ;  /* 0x00000003a4037220 */ /* 0x000fc80000410000 */
[----:B------:R-:W-:Y:S02]  /*3df0*/  @P3 FADD.FTZ R3, R3, R2 ;  /* 0x0000000203033221 */ /* 0x000fe40000010000 */
.L_x_1557:
[----:B------:R-:W-:Y:S05]  /*3e00*/  BSYNC B0 ;  /* 0x0000000000007941 */ /* 0x000fea0003800000 */
.L_x_1555:
        /* <DEDUP_REMOVED lines=11> */
.L_x_1559:
[----:B------:R-:W-:Y:S01]  /*3ec0*/  FFMA.FTZ R3, R117, R95, R96 ;  /* 0x0000005f75037223 */ /* 0x000fe20000010060 */
[----:B------:R-:W-:-:S03]  /*3ed0*/  @P3 HADD2.F32 R2, -RZ, R81.H0_H0 ;  /* 0x20000051ff023230 */ /* 0x000fc60000004100 */
[----:B------:R-:W-:-:S04]  /*3ee0*/  FADD.FTZ R3, R204, -R3 ;  /* 0x80000003cc037221 */ /* 0x000fc80000010000 */
[----:B------:R-:W-:-:S04]  /*3ef0*/  FMUL.FTZ R3, R164, R3 ;  /* 0x00000003a4037220 */ /* 0x000fc80000410000 */
[----:B------:R-:W-:Y:S02]  /*3f00*/  @P3 FADD.FTZ R3, R3, R2 ;  /* 0x0000000203033221 */ /* 0x000fe40000010000 */
.L_x_1560:
[----:B------:R-:W-:Y:S05]  /*3f10*/  BSYNC B0 ;  /* 0x0000000000007941 */ /* 0x000fea0003800000 */
.L_x_1558:
        /* <DEDUP_REMOVED lines=11> */
.L_x_1562:
[----:B------:R-:W-:-:S04]  /*3fd0*/  FFMA.FTZ R2, R116, R95, R96 ;  /* 0x0000005f74027223 */ /* 0x000fc80000010060 */
[----:B------:R-:W-:Y:S01]  /*3fe0*/  FADD.FTZ R3, R207, -R2 ;  /* 0x80000002cf037221 */ /* 0x000fe20000010000 */
[----:B------:R-:W-:-:S03]  /*3ff0*/  @P3 HADD2.F32 R2, -RZ, R81.H1_H1 ;  /* 0x30000051ff023230 */ /* 0x000fc60000004100 */
[----:B------:R-:W-:-:S04]  /*4000*/  FMUL.FTZ R3, R164, R3 ;  /* 0x00000003a4037220 */ /* 0x000fc80000410000 */
[----:B------:R-:W-:Y:S02]  /*4010*/  @P3 FADD.FTZ R3, R3, R2 ;  /* 0x0000000203033221 */ /* 0x000fe40000010000 */
.L_x_1563:
[----:B------:R-:W-:Y:S05]  /*4020*/  BSYNC B0 ;  /* 0x0000000000007941 */ /* 0x000fea0003800000 */
.L_x_1561:
        /* <DEDUP_REMOVED lines=11> */
.L_x_1565:
[----:B------:R-:W-:Y:S01]  /*40e0*/  FFMA.FTZ R3, R115, R95, R96 ;  /* 0x0000005f73037223 */ /* 0x000fe20000010060 */
[----:B------:R-:W-:-:S03]  /*40f0*/  @P3 HADD2.F32 R2, -RZ, R82.H0_H0 ;  /* 0x20000052ff023230 */ /* 0x000fc60000004100 */
[----:B------:R-:W-:-:S04]  /*4100*/  FADD.FTZ R3, R208, -R3 ;  /* 0x80000003d0037221 */ /* 0x000fc80000010000 */
[----:B------:R-:W-:-:S04]  /*4110*/  FMUL.FTZ R3, R164, R3 ;  /* 0x00000003a4037220 */ /* 0x000fc80000410000 */
[----:B------:R-:W-:Y:S02]  /*4120*/  @P3 FADD.FTZ R3, R3, R2 ;  /* 0x0000000203033221 */ /* 0x000fe40000010000 */
.L_x_1566:
[----:B------:R-:W-:Y:S05]  /*4130*/  BSYNC B0 ;  /* 0x0000000000007941 */ /* 0x000fea0003800000 */
.L_x_1564:
        /* <DEDUP_REMOVED lines=11> */
.L_x_1568:
[----:B------:R-:W-:-:S04]  /*41f0*/  FFMA.FTZ R2, R114, R95, R96 ;  /* 0x0000005f72027223 */ /* 0x000fc80000010060 */
[----:B------:R-:W-:Y:S01]  /*4200*/  FADD.FTZ R3, R209, -R2 ;  /* 0x80000002d1037221 */ /* 0x000fe20000010000 */
[----:B------:R-:W-:-:S03]  /*4210*/  @P3 HADD2.F32 R2, -RZ, R82.H1_H1 ;  /* 0x30000052ff023230 */ /* 0x000fc60000004100 */
[----:B------:R-:W-:-:S04]  /*4220*/  FMUL.FTZ R3, R164, R3 ;  /* 0x00000003a4037220 */ /* 0x000fc80000410000 */
[----:B------:R-:W-:Y:S02]  /*4230*/  @P3 FADD.FTZ R3, R3, R2 ;  /* 0x0000000203033221 */ /* 0x000fe40000010000 */
.L_x_1569:
[----:B------:R-:W-:Y:S05]  /*4240*/  BSYNC B0 ;  /* 0x0000000000007941 */ /* 0x000fea0003800000 */
.L_x_1567:
        /* <DEDUP_REMOVED lines=11> */
.L_x_1571:
[----:B------:R-:W-:Y:S01]  /*4300*/  FFMA.FTZ R3, R113, R95, R96 ;  /* 0x0000005f71037223 */ /* 0x000fe20000010060 */
[----:B------:R-:W-:-:S03]  /*4310*/  @P3 HADD2.F32 R2, -RZ, R83.H0_H0 ;  /* 0x20000053ff023230 */ /* 0x000fc60000004100 */
[----:B------:R-:W-:-:S04]  /*4320*/  FADD.FTZ R3, R210, -R3 ;  /* 0x80000003d2037221 */ /* 0x000fc80000010000 */
[----:B------:R-:W-:-:S04]  /*4330*/  FMUL.FTZ R3, R164, R3 ;  /* 0x00000003a4037220 */ /* 0x000fc80000410000 */
[----:B------:R-:W-:Y:S02]  /*4340*/  @P3 FADD.FTZ R3, R3, R2 ;  /* 0x0000000203033221 */ /* 0x000fe40000010000 */
.L_x_1572:
[----:B------:R-:W-:Y:S05]  /*4350*/  BSYNC B0 ;  /* 0x0000000000007941 */ /* 0x000fea0003800000 */
.L_x_1570:
        /* <DEDUP_REMOVED lines=11> */
.L_x_1574:
[----:B------:R-:W-:Y:S01]  /*4410*/  FFMA.FTZ R95, R211, R95, R96 ;  /* 0x0000005fd35f7223 */ /* 0x000fe20000010060 */
[----:B------:R-:W-:-:S03]  /*4420*/  @P3 HADD2.F32 R2, -RZ, R83.H1_H1 ;  /* 0x30000053ff023230 */ /* 0x000fc60000004100 */
[----:B------:R-:W-:-:S04]  /*4430*/  FADD.FTZ R95, R212, -R95 ;  /* 0x8000005fd45f7221 */ /* 0x000fc80000010000 */
[----:B------:R-:W-:-:S04]  /*4440*/  FMUL.FTZ R95, R164, R95 ;  /* 0x0000005fa45f7220 */ /* 0x000fc80000410000 */
[----:B------:R-:W-:Y:S02]  /*4450*/  @P3 FADD.FTZ R95, R95, R2 ;  /* 0x000000025f5f3221 */ /* 0x000fe40000010000 */
.L_x_1575:
[----:B------:R-:W-:Y:S05]  /*4460*/  BSYNC B0 ;  /* 0x0000000000007941 */ /* 0x000fea0003800000 */
.L_x_1573:
[----:B------:R-:W-:Y:S01]  /*4470*/  @P2 FMUL.FTZ R92, R95, c[0x0][0x1ec] ;  /* 0x00007b005f5c2a20 */ /* 0x000fe20000410000 */
[----:B------:R-:W-:Y:S02]  /*4480*/  @P0 MOV R2, 0x10 ;  /* 0x0000001000020802 */ /* 0x000fe40000000f00 */
[----:B------:R-:W-:Y:S02]  /*4490*/  @P2 IADD3 R93, R94, 0x180, RZ ;  /* 0x000001805e5d2810 */ /* 0x000fe40007ffe0ff */
[----:B------:R-:W-:Y:S01]  /*44a0*/  @P2 MOV R96, 0x10 ;  /* 0x0000001000602802 */ /* 0x000fe20000000f00 */
[----:B------:R-:W-:Y:S01]  /*44b0*/  @P0 IMAD.WIDE.U32 R2, R165, R2, c[0x0][0x258] ;  /* 0x00009600a5020625 */ /* 0x000fe200078e0002 */
[----:B------:R-:W-:Y:S02]  /*44c0*/  @P0 F2FP.PACK_AB R95, RZ, R95 ;  /* 0x0000005fff5f023e */ /* 0x000fe400000000ff */
[----:B------:R-:W-:Y:S01]  /*44d0*/  @P2 F2FP.PACK_AB R94, RZ, R92 ;  /* 0x0000005cff5e223e */ /* 0x000fe200000000ff */
        /* <DEDUP_REMOVED lines=11> */
.L_x_1474:
        /* <DEDUP_REMOVED lines=25> */
.L_x_1478:
[----:B------:R-:W-:Y:S01]  /*4720*/  HFMA2.MMA R99, -RZ, RZ, 0, 9.5367431640625e-07 ;  /* 0x00000010ff637435 */ /* 0x000fe200000001ff */
[----:B------:R-:W-:-:S02]  /*4730*/  MOV R96, R93 ;  /* 0x0000005d00607202 */ /* 0x000fc40000000f00 */
[----:B------:R-:W-:Y:S02]  /*4740*/  MOV R126, 0x1f ;  /* 0x0000001f007e7802 */ /* 0x000fe40000000f00 */
[----:B------:R-:W-:Y:S02]  /*4750*/  MOV R125, 0xffffffff ;  /* 0xffffffff007d7802 */ /* 0x000fe40000000f00 */
[----:B------:R-:W-:Y:S02]  /*4760*/  MOV R2, 0x4780 ;  /* 0x0000478000027802 */ /* 0x000fe40000000f00 */
[----:B-----5:R-:W-:Y:S05]  /*4770*/  CALL.REL.NOINC `($__internal_23_$__cuda_sm70_shflsync_down_p) ;  /* 0x0000045000007944 */ /* 0x020fea0003c00000 */
[----:B-1----:R-:W-:Y:S01]  /*4780*/  MOV R94, R126 ;  /* 0x0000007e005e7202 */ /* 0x002fe20000000f00 */
[----:B0-----:R-:W-:Y:S05]  /*4790*/  BRA `(.L_x_1577) ;  /* 0xffffd65000007947 */ /* 0x001fea000383ffff */
.L_x_1479:
[----:B------:R-:W-:Y:S01]  /*47a0*/  HFMA2.MMA R99, -RZ, RZ, 0, 9.5367431640625e-07 ;  /* 0x00000010ff637435 */ /* 0x000fe200000001ff */
[----:B------:R-:W-:Y:S02]  /*47b0*/  MOV R96, R97 ;  /* 0x0000006100607202 */ /* 0x000fe40000000f00 */
[----:B------:R-:W-:Y:S02]  /*47c0*/  MOV R126, 0x1f ;  /* 0x0000001f007e7802 */ /* 0x000fe40000000f00 */
[----:B------:R-:W-:-:S02]  /*47d0*/  MOV R125, 0xffffffff ;  /* 0xffffffff007d7802 */ /* 0x000fc40000000f00 */
[----:B------:R-:W-:Y:S02]  /*47e0*/  MOV R2, 0x4800 ;  /* 0x0000480000027802 */ /* 0x000fe40000000f00 */
[----:B01---5:R-:W-:Y:S05]  /*47f0*/  CALL.REL.NOINC `($__internal_23_$__cuda_sm70_shflsync_down_p) ;  /* 0x000003d000007944 */ /* 0x023fea0003c00000 */
[----:B------:R-:W-:Y:S01]  /*4800*/  FADD.FTZ R94, R94, R93 ;  /* 0x0000005d5e5e7221 */ /* 0x000fe20000010000 */
[----:B0-----:R-:W-:Y:S01]  /*4810*/  HFMA2.MMA R99, -RZ, RZ, 0, 4.76837158203125e-07 ;  /* 0x00000008ff637435 */ /* 0x001fe200000001ff */
[----:B-1----:R-:W-:Y:S01]  /*4820*/  FADD.FTZ R97, R97, R126 ;  /* 0x0000007e61617221 */ /* 0x002fe20000010000 */
[----:B------:R-:W-:Y:S02]  /*4830*/  MOV R126, 0x1f ;  /* 0x0000001f007e7802 */ /* 0x000fe40000000f00 */
[----:B------:R-:W-:Y:S02]  /*4840*/  MOV R125, 0xffffffff ;  /* 0xffffffff007d7802 */ /* 0x000fe40000000f00 */
[----:B------:R-:W-:Y:S02]  /*4850*/  MOV R96, R94 ;  /* 0x0000005e00607202 */ /* 0x000fe40000000f00 */
[----:B------:R-:W-:Y:S02]  /*4860*/  MOV R2, 0x4880 ;  /* 0x0000488000027802 */ /* 0x000fe40000000f00 */
[----:B------:R-:W-:Y:S05]  /*4870*/  CALL.REL.NOINC `($__internal_23_$__cuda_sm70_shflsync_down_p) ;  /* 0x0000035000007944 */ /* 0x000fea0003c00000 */
[----:B0-----:R-:W-:Y:S01]  /*4880*/  HFMA2.MMA R99, -RZ, RZ, 0, 4.76837158203125e-07 ;  /* 0x00000008ff637435 */ /* 0x001fe200000001ff */
[----:B-1----:R-:W-:-:S02]  /*4890*/  MOV R93, R126 ;  /* 0x0000007e005d7202 */ /* 0x002fc40000000f00 */
[----:B------:R-:W-:Y:S02]  /*48a0*/  MOV R96, R97 ;  /* 0x0000006100607202 */ /* 0x000fe40000000f00 */
[----:B------:R-:W-:Y:S02]  /*48b0*/  MOV R126, 0x1f ;  /* 0x0000001f007e7802 */ /* 0x000fe40000000f00 */
[----:B------:R-:W-:Y:S02]  /*48c0*/  MOV R125, 0xffffffff ;  /* 0xffffffff007d7802 */ /* 0x000fe40000000f00 */
[----:B------:R-:W-:Y:S02]  /*48d0*/  MOV R2, 0x48f0 ;  /* 0x000048f000027802 */ /* 0x000fe40000000f00 */
[----:B------:R-:W-:Y:S05]  /*48e0*/  CALL.REL.NOINC `($__internal_23_$__cuda_sm70_shflsync_down_p) ;  /* 0x000002e000007944 */ /* 0x000fea0003c00000 */
[----:B------:R-:W-:Y:S01]  /*48f0*/  FADD.FTZ R94, R93, R94 ;  /* 0x0000005e5d5e7221 */ /* 0x000fe20000010000 */
[----:B0-----:R-:W-:Y:S01]  /*4900*/  HFMA2.MMA R99, -RZ, RZ, 0, 2.384185791015625e-07 ;  /* 0x00000004ff637435 */ /* 0x001fe200000001ff */
[----:B-1----:R-:W-:Y:S01]  /*4910*/  FADD.FTZ R97, R97, R126 ;  /* 0x0000007e61617221 */ /* 0x002fe20000010000 */
[----:B------:R-:W-:Y:S02]  /*4920*/  MOV R126, 0x1f ;  /* 0x0000001f007e7802 */ /* 0x000fe40000000f00 */
[----:B------:R-:W-:-:S02]  /*4930*/  MOV R125, 0xffffffff ;  /* 0xffffffff007d7802 */ /* 0x000fc40000000f00 */
[----:B------:R-:W-:Y:S02]  /*4940*/  MOV R96, R94 ;  /* 0x0000005e00607202 */ /* 0x000fe40000000f00 */
[----:B------:R-:W-:Y:S02]  /*4950*/  MOV R2, 0x4970 ;  /* 0x0000497000027802 */ /* 0x000fe40000000f00 */
[----:B------:R-:W-:Y:S05]  /*4960*/  CALL.REL.NOINC `($__internal_23_$__cuda_sm70_shflsync_down_p) ;  /* 0x0000026000007944 */ /* 0x000fea0003c00000 */
[----:B0-----:R-:W-:Y:S01]  /*4970*/  HFMA2.MMA R99, -RZ, RZ, 0, 2.384185791015625e-07 ;  /* 0x00000004ff637435 */ /* 0x001fe200000001ff */
[----:B-1----:R-:W-:Y:S02]  /*4980*/  MOV R93, R126 ;  /* 0x0000007e005d7202 */ /* 0x002fe40000000f00 */
[----:B------:R-:W-:Y:S02]  /*4990*/  MOV R96, R97 ;  /* 0x0000006100607202 */ /* 0x000fe40000000f00 */
[----:B------:R-:W-:Y:S02]  /*49a0*/  MOV R126, 0x1f ;  /* 0x0000001f007e7802 */ /* 0x000fe40000000f00 */
[----:B------:R-:W-:Y:S02]  /*49b0*/  MOV R125, 0xffffffff ;  /* 0xffffffff007d7802 */ /* 0x000fe40000000f00 */
[----:B------:R-:W-:-:S02]  /*49c0*/  MOV R2, 0x49e0 ;  /* 0x000049e000027802 */ /* 0x000fc40000000f00 */
[----:B------:R-:W-:Y:S05]  /*49d0*/  CALL.REL.NOINC `($__internal_23_$__cuda_sm70_shflsync_down_p) ;  /* 0x000001f000007944 */ /* 0x000fea0003c00000 */
[----:B------:R-:W-:Y:S01]  /*49e0*/  FADD.FTZ R94, R93, R94 ;  /* 0x0000005e5d5e7221 */ /* 0x000fe20000010000 */
[----:B0-----:R-:W-:Y:S01]  /*49f0*/  HFMA2.MMA R99, -RZ, RZ, 0, 1.1920928955078125e-07 ;  /* 0x00000002ff637435 */ /* 0x001fe200000001ff */
[----:B-1----:R-:W-:Y:S01]  /*4a00*/  FADD.FTZ R97, R97, R126 ;  /* 0x0000007e61617221 */ /* 0x002fe20000010000 */
[----:B------:R-:W-:-:S02]  /*4a10*/  MOV R126, 0x1f ;  /* 0x0000001f007e7802 */ /* 0x000fc40000000f00 */
[----:B------:R-:W-:Y:S02]  /*4a20*/  MOV R125, 0xffffffff ;  /* 0xffffffff007d7802 */ /* 0x000fe40000000f00 */
[----:B------:R-:W-:Y:S02]  /*4a30*/  MOV R96, R94 ;  /* 0x0000005e00607202 */ /* 0x000fe40000000f00 */
[----:B------:R-:W-:Y:S02]  /*4a40*/  MOV R2, 0x4a60 ;  /* 0x00004a6000027802 */ /* 0x000fe40000000f00 */
[----:B------:R-:W-:Y:S05]  /*4a50*/  CALL.REL.NOINC `($__internal_23_$__cuda_sm70_shflsync_down_p) ;  /* 0x0000017000007944 */ /* 0x000fea0003c00000 */
[----:B0-----:R-:W-:Y:S01]  /*4a60*/  HFMA2.MMA R99, -RZ, RZ, 0, 1.1920928955078125e-07 ;  /* 0x00000002ff637435 */ /* 0x001fe200000001ff */
[----:B-1----:R-:W-:Y:S02]  /*4a70*/  MOV R93, R126 ;  /* 0x0000007e005d7202 */ /* 0x002fe40000000f00 */
[----:B------:R-:W-:Y:S02]  /*4a80*/  MOV R96, R97 ;  /* 0x0000006100607202 */ /* 0x000fe40000000f00 */
[----:B------:R-:W-:Y:S02]  /*4a90*/  MOV R126, 0x1f ;  /* 0x0000001f007e7802 */ /* 0x000fe40000000f00 */
[----:B------:R-:W-:-:S02]  /*4aa0*/  MOV R125, 0xffffffff ;  /* 0xffffffff007d7802 */ /* 0x000fc40000000f00 */
[----:B------:R-:W-:Y:S02]  /*4ab0*/  MOV R2, 0x4ad0 ;  /* 0x00004ad000027802 */ /* 0x000fe40000000f00 */
[----:B------:R-:W-:Y:S05]  /*4ac0*/  CALL.REL.NOINC `($__internal_23_$__cuda_sm70_shflsync_down_p) ;  /* 0x0000010000007944 */ /* 0x000fea0003c00000 */
[----:B------:R-:W-:Y:S01]  /*4ad0*/  FADD.FTZ R95, R93, R94 ;  /* 0x0000005e5d5f7221 */ /* 0x000fe20000010000 */
[----:B0-----:R-:W-:Y:S01]  /*4ae0*/  HFMA2.MMA R99, -RZ, RZ, 0, 5.9604644775390625e-08 ;  /* 0x00000001ff637435 */ /* 0x001fe200000001ff */
[----:B-1----:R-:W-:Y:S01]  /*4af0*/  FADD.FTZ R97, R97, R126 ;  /* 0x0000007e61617221 */ /* 0x002fe20000010000 */
[----:B------:R-:W-:Y:S02]  /*4b00*/  MOV R126, 0x1f ;  /* 0x0000001f007e7802 */ /* 0x000fe40000000f00 */
[----:B------:R-:W-:Y:S02]  /*4b10*/  MOV R125, 0xffffffff ;  /* 0xffffffff007d7802 */ /* 0x000fe40000000f00 */
[----:B------:R-:W-:Y:S02]  /*4b20*/  MOV R96, R95 ;  /* 0x0000005f00607202 */ /* 0x000fe40000000f00 */
[----:B------:R-:W-:Y:S02]  /*4b30*/  MOV R2, 0x4b50 ;  /* 0x00004b5000027802 */ /* 0x000fe40000000f00 */
[----:B------:R-:W-:Y:S05]  /*4b40*/  CALL.REL.NOINC `($__internal_23_$__cuda_sm70_shflsync_down_p) ;  /* 0x0000008000007944 */ /* 0x000fea0003c00000 */
[----:B0-----:R-:W-:Y:S01]  /*4b50*/  HFMA2.MMA R99, -RZ, RZ, 0, 5.9604644775390625e-08 ;  /* 0x00000001ff637435 */ /* 0x001fe200000001ff */
[----:B-1----:R-:W-:-:S02]  /*4b60*/  MOV R98, R126 ;  /* 0x0000007e00627202 */ /* 0x002fc40000000f00 */
[----:B------:R-:W-:Y:S02]  /*4b70*/  MOV R96, R97 ;  /* 0x0000006100607202 */ /* 0x000fe40000000f00 */
[----:B------:R-:W-:Y:S02]  /*4b80*/  MOV R126, 0x1f ;  /* 0x0000001f007e7802 */ /* 0x000fe40000000f00 */
[----:B------:R-:W-:Y:S02]  /*4b90*/  MOV R125, 0xffffffff ;  /* 0xffffffff007d7802 */ /* 0x000fe40000000f00 */
[----:B------:R-:W-:Y:S02]  /*4ba0*/  MOV R2, 0x4bc0 ;  /* 0x00004bc000027802 */ /* 0x000fe40000000f00 */
[----:B------:R-:W-:Y:S05]  /*4bb0*/  CALL.REL.NOINC `($__internal_23_$__cuda_sm70_shflsync_down_p) ;  /* 0x0000001000007944 */ /* 0x000fea0003c00000 */
[----:B01----:R-:W-:Y:S05]  /*4bc0*/  BRA `(.L_x_1578) ;  /* 0xffffd34000007947 */ /* 0x003fea000383ffff */
        .weak           $__internal_23_$__cuda_sm70_shflsync_down_p
        .type           $__internal_23_$__cuda_sm70_shflsync_down_p,@function
        .size           $__internal_23_$__cuda_sm70_shflsync_down_p,(.L_x_11757 - $__internal_23_$__cuda_sm70_shflsync_down_p)
$__internal_23_$__cuda_sm70_shflsync_down_p:
[----:B------:R-:W-:Y:S01]  /*4bd0*/  HFMA2.MMA R3, -RZ, RZ, 0, 0 ;  /* 0x00000000ff037435 */ /* 0x000fe200000001ff */
[----:B------:R-:W-:Y:S04]  /*4be0*/  WARPSYNC R125 ;  /* 0x0000007d00007348 */ /* 0x000fe80003800000 */
[----:B------:R0:W1:Y:S01]  /*4bf0*/  SHFL.DOWN PT, R126, R96, R99, R126 ;  /* 0x08000063607e7389 */ /* 0x00006200000e007e */
[----:B------:R-:W-:Y:S05]  /*4c00*/  RET.REL.NODEC R2 `(_ZN10layer_norm13ln_bwd_kernelINS_13Kernel_traitsI6__halfS2_S2_S2_fjLj4096ELj1ELj1ELj4ELj16ENS_18Kernel_traits_baseILj4096ES2_S2_S2_S2_fjLj128EEEEELb0ELb0ELb1ELb1EEEvNS_9BwdParamsE) ;  /* 0xffffb3f002007950 */ /* 0x000fea0003c3ffff */
.L_x_1579:
        /* <DEDUP_REMOVED lines=15> */
.L_x_11757:


//--------------------- .text._ZN10layer_norm13ln_bwd_kernelINS_13Kernel_traitsI6__halfS2_S2_S2_fjLj4096ELj1ELj1ELj4ELj16ENS_18Kernel_traits_baseILj4096ES2_S2_S2_S2_fjLj128EEEEELb0ELb1ELb0ELb0EEEvNS_9BwdParamsE --------------------------
	.section	.text._ZN10layer_norm13ln_bwd_kernelINS_13Kernel_traitsI6__halfS2_S2_S2_fjLj4096ELj1ELj1ELj4ELj16ENS_18Kernel_traits_baseILj4096ES2_S2_S2_S2_fjLj128EEEEELb0ELb1ELb0ELb0EEEvNS_9BwdParamsE,"ax",@progbits
	.sectioninfo	@"SHI_REGISTERS=255"
	.align	128
        .global         _ZN10layer_norm13ln_bwd_kernelINS_13Kernel_traitsI6__halfS2_S2_S2_fjLj4096ELj1ELj1ELj4ELj16ENS_18Kernel_traits_baseILj4096ES2_S2_S2_S2_fjLj128EEEEELb0ELb1ELb0ELb0EEEvNS_9BwdParamsE
        .type           _ZN10layer_norm13ln_bwd_kernelINS_13Kernel_traitsI6__halfS2_S2_S2_fjLj4096ELj1ELj1ELj4ELj16ENS_18Kernel_traits_baseILj4096ES2_S2_S2_S2_fjLj128EEEEELb0ELb1ELb0ELb0EEEvNS_9BwdParamsE,@function
        .size           _ZN10layer_norm13ln_bwd_kernelINS_13Kernel_traitsI6__halfS2_S2_S2_fjLj4096ELj1ELj1ELj4ELj16ENS_18Kernel_traits_baseILj4096ES2_S2_S2_S2_fjLj128EEEEELb0ELb1ELb0ELb0EEEvNS_9BwdParamsE,(.L_x_11758 - _ZN10layer_norm13ln_bwd_kernelINS_13Kernel_traitsI6__halfS2_S2_S2_fjLj4096ELj1ELj1ELj4ELj16ENS_18Kernel_traits_baseILj4096ES2_S2_S2_S2_fjLj128EEEEELb0ELb1ELb0ELb0EEEvNS_9BwdParamsE)
        .other          _ZN10layer_norm13ln_bwd_kernelINS_13Kernel_traitsI6__halfS2_S2_S2_fjLj4096ELj1ELj1ELj4ELj16ENS_18Kernel_traits_baseILj4096ES2_S2_S2_S2_fjLj128EEEEELb0ELb1ELb0ELb0EEEvNS_9BwdParamsE,@"STO_CUDA_ENTRY STV_DEFAULT"
_ZN10layer_norm13ln_bwd_kernelINS_13Kernel_traitsI6__halfS2_S2_S2_fjLj4096ELj1ELj1ELj4ELj16ENS_18Kernel_traits_baseILj4096ES2_S2_S2_S2_fjLj128EEEEELb0ELb1ELb0ELb0EEEvNS_9BwdParamsE:
.text._ZN10layer_norm13ln_bwd_kernelINS_13Kernel_traitsI6__halfS2_S2_S2_fjLj4096ELj1ELj1ELj4ELj16ENS_18Kernel_traits_baseILj4096ES2_S2_S2_S2_fjLj128EEEEELb0ELb1ELb0ELb0EEEvNS_9BwdParamsE:
        /* <DEDUP_REMOVED lines=89> */
[--C-:B0----5:R-:W-:Y:S01]  /*0590*/  HADD2.F32 R32, -RZ, R136.reuse.H0_H0 ;  /* 0x20000088ff207230 */ /* 0x121fe20000004100 */
[----:B------:R-:W-:Y:S01]  /*05a0*/  HFMA2.MMA R195, -RZ, RZ, 0, 5.9604644775390625e-08 ;  /* 0x00000001ffc37435 */ /* 0x000fe200000001ff */
[----:B------:R-:W-:Y:S01]  /*05b0*/  HADD2.F32 R3, -RZ, R136.H1_H1 ;  /* 0x30000088ff037230 */ /* 0x000fe20000004100 */
[----:B------:R-:W-:Y:S01]  /*05c0*/  MOV R133, RZ ;  /* 0x000000ff00857202 */ /* 0x000fe20000000f00 */
[----:B------:R-:W-:Y:S01]  /*05d0*/  HADD2.F32 R2, -RZ, R137.H0_H0 ;  /* 0x20000089ff027230 */ /* 0x000fe20000004100 */
[----:B------:R0:W-:Y:S01]  /*05e0*/  STL [R1+0x20], R32 ;  /* 0x0000202001007387 */ /* 0x0001e20000100800 */
[----:B------:R-:W-:-:S02]  /*05f0*/  HADD2.F32 R252, -RZ, R28.H1_H1 ;  /* 0x3000001cfffc7230 */ /* 0x000fc40000004100 */
[--C-:B------:R-:W-:Y:S01]  /*0600*/  HADD2.F32 R251, -RZ, R29.reuse.H0_H0 ;  /* 0x2000001dfffb7230 */ /* 0x100fe20000004100 */
[----:B------:R1:W-:Y:S01]  /*0610*/  STL [R1+0x1c], R3 ;  /* 0x00001c0301007387 */ /* 0x0003e20000100800 */
[----:B------:R-:W-:Y:S02]  /*0620*/  HADD2.F32 R250, -RZ, R29.H1_H1 ;  /* 0x3000001dfffa7230 */ /* 0x000fe40000004100 */
[--C-:B------:R-:W-:Y:S01]  /*0630*/  HADD2.F32 R249, -RZ, R30.reuse.H0_H0 ;  /* 0x2000001efff97230 */ /* 0x100fe20000004100 */
[----:B------:R2:W-:Y:S01]  /*0640*/  STL [R1+0x18], R2 ;  /* 0x0000180201007387 */ /* 0x0005e20000100800 */
[----:B------:R-:W-:Y:S02]  /*0650*/  HADD2.F32 R248, -RZ, R30.H1_H1 ;  /* 0x3000001efff87230 */ /* 0x000fe40000004100 */
[----:B0-----:R-:W-:Y:S02]  /*0660*/  HADD2.F32 R32, -RZ, R137.H1_H1 ;  /* 0x30000089ff207230 */ /* 0x001fe40000004100 */
[----:B------:R-:W-:-:S02]  /*0670*/  HADD2.F32 R247, -RZ, R31.H0_H0 ;  /* 0x2000001ffff77230 */ /* 0x000fc40000004100 */
[--C-:B-1----:R-:W-:Y:S01]  /*0680*/  HADD2.F32 R3, -RZ, R138.reuse.H0_H0 ;  /* 0x2000008aff037230 */ /* 0x102fe20000004100 */
[----:B------:R0:W-:Y:S01]  /*0690*/  STL [R1+0x14], R32 ;  /* 0x0000142001007387 */ /* 0x0001e20000100800 */
[----:B------:R-:W-:Y:S02]  /*06a0*/  HADD2.F32 R246, -RZ, R31.H1_H1 ;  /* 0x3000001ffff67230 */ /* 0x000fe40000004100 */
[----:B--2---:R-:W-:Y:S01]  /*06b0*/  HADD2.F32 R2, -RZ, R138.H1_H1 ;  /* 0x3000008aff027230 */ /* 0x004fe20000004100 */
[----:B------:R1:W-:Y:S01]  /*06c0*/  STL [R1+0x10], R3 ;  /* 0x0000100301007387 */ /* 0x0003e20000100800 */
[--C-:B------:R-:W-:Y:S02]  /*06d0*/  HADD2.F32 R245, -RZ, R24.reuse.H0_H0 ;  /* 0x20000018fff57230 */ /* 0x100fe40000004100 */
[----:B------:R-:W-:Y:S01]  /*06e0*/  HADD2.F32 R244, -RZ, R24.H1_H1 ;  /* 0x30000018fff47230 */ /* 0x000fe20000004100 */
[----:B------:R2:W-:Y:S01]  /*06f0*/  STL [R1+0xc], R2 ;  /* 0x00000c0201007387 */ /* 0x0005e20000100800 */
[----:B------:R-:W-:-:S02]  /*0700*/  HADD2.F32 R243, -RZ, R25.H0_H0 ;  /* 0x20000019fff37230 */ /* 0x000fc40000004100 */
[----:B0-----:R-:W-:Y:S02]  /*0710*/  HADD2.F32 R32, -RZ, R139.H0_H0 ;  /* 0x2000008bff207230 */ /* 0x001fe40000004100 */
[----:B------:R-:W-:Y:S02]  /*0720*/  HADD2.F32 R242, -RZ, R25.H1_H1 ;  /* 0x30000019fff27230 */ /* 0x000fe40000004100 */
[----:B-1----:R-:W-:Y:S01]  /*0730*/  HADD2.F32 R3, -RZ, R139.H1_H1 ;  /* 0x3000008bff037230 */ /* 0x002fe20000004100 */
[----:B------:R0:W-:Y:S01]  /*0740*/  STL [R1+0x8], R32 ;  /* 0x0000082001007387 */ /* 0x0001e20000100800 */
[----:B------:R-:W-:Y:S02]  /*0750*/  HADD2.F32 R241, -RZ, R26.H0_H0 ;  /* 0x2000001afff17230 */ /* 0x000fe40000004100 */
[----:B--2---:R-:W-:Y:S01]  /*0760*/  HADD2.F32 R2, -RZ, R28.H0_H0 ;  /* 0x2000001cff027230 */ /* 0x004fe20000004100 */
[----:B------:R0:W-:Y:S01]  /*0770*/  STL [R1+0x4], R3 ;  /* 0x0000040301007387 */ /* 0x0001e20000100800 */
[----:B------:R-:W-:-:S02]  /*0780*/  HADD2.F32 R240, -RZ, R26.H1_H1 ;  /* 0x3000001afff07230 */ /* 0x000fc40000004100 */
[--C-:B------:R-:W-:Y:S01]  /*0790*/  HADD2.F32 R239, -RZ, R27.reuse.H0_H0 ;  /* 0x2000001bffef7230 */ /* 0x100fe20000004100 */
[----:B------:R0:W-:Y:S01]  /*07a0*/  STL [R1], R2 ;  /* 0x0000000201007387 */ /* 0x0001e20000100800 */
[----:B------:R-:W-:Y:S02]  /*07b0*/  HADD2.F32 R238, -RZ, R27.H1_H1 ;  /* 0x3000001bffee7230 */ /* 0x000fe40000004100 */
[--C-:B------:R-:W-:Y:S02]  /*07c0*/  HADD2.F32 R237, -RZ, R20.reuse.H0_H0 ;  /* 0x20000014ffed7230 */ /* 0x100fe40000004100 */
[----:B------:R-:W-:Y:S02]  /*07d0*/  HADD2.F32 R236, -RZ, R20.H1_H1 ;  /* 0x30000014ffec7230 */ /* 0x000fe40000004100 */
[--C-:B------:R-:W-:Y:S02]  /*07e0*/  HADD2.F32 R235, -RZ, R21.reuse.H0_H0 ;  /* 0x20000015ffeb7230 */ /* 0x100fe40000004100 */
[----:B------:R-:W-:-:S02]  /*07f0*/  HADD2.F32 R234, -RZ, R21.H1_H1 ;  /* 0x30000015ffea7230 */ /* 0x000fc40000004100 */
[--C-:B------:R-:W-:Y:S02]  /*0800*/  HADD2.F32 R233, -RZ, R22.reuse.H0_H0 ;  /* 0x20000016ffe97230 */ /* 0x100fe40000004100 */
        /* <DEDUP_REMOVED lines=34> */
[----:B0-----:R-:W-:-:S02]  /*0a30*/  HADD2.F32 R196, -RZ, R7.H1_H1 ;  /* 0x30000007ffc47230 */ /* 0x001fc40000004100 */
.L_x_1599:
[----:B------:R-:W-:Y:S02]  /*0a40*/  ISETP.NE.U32.AND P0, PT, RZ, c[0x0][0x1c0], PT ;  /* 0x00007000ff007a0c */ /* 0x000fe40003f05070 */
[----:B------:R-:W-:-:S02]  /*0a50*/  SHF.R.S32.HI R3, RZ, 0x1f, R0 ;  /* 0x0000001fff037819 */ /* 0x000fc40000011400 */
        /* <DEDUP_REMOVED lines=14> */
[----:B0-----:R-:W-:Y:S01]  /*0b40*/  MOV R3, 0x3f800000 ;  /* 0x3f80000000037802 */ /* 0x001fe20000000f00 */
[----:B--2---:R-:W-:Y:S01]  /*0b50*/  @P0 HADD2.F32 R3, -RZ, R148.H0_H0 ;  /* 0x20000094ff030230 */ /* 0x004fe20000004100 */
        /* <DEDUP_REMOVED lines=26> */
[--C-:B----4-:R-:W-:Y:S02]  /*0d00*/  HADD2.F32 R6, -RZ, R8.reuse.H0_H0 ;  /* 0x20000008ff067230 */ /* 0x110fe40000004100 */
[----:B------:R-:W-:Y:S02]  /*0d10*/  HADD2.F32 R8, -RZ, R8.H1_H1 ;  /* 0x30000008ff087230 */ /* 0x000fe40000004100 */
[--C-:B------:R-:W-:Y:S02]  /*0d20*/  HADD2.F32 R7, -RZ, R9.reuse.H0_H0 ;  /* 0x20000009ff077230 */ /* 0x100fe40000004100 */
[----:B------:R-:W-:Y:S01]  /*0d30*/  HADD2.F32 R152, -RZ, R9.H1_H1 ;  /* 0x30000009ff987230 */ /* 0x000fe20000004100 */
[----:B------:R-:W-:Y:S01]  /*0d40*/  FADD.FTZ R8, -R190, R8 ;  /* 0x00000008be087221 */ /* 0x000fe20000010100 */
[----:B--2---:R-:W-:-:S02]  /*0d50*/  HADD2.F32 R9, -RZ, R12.H0_H0 ;  /* 0x2000000cff097230 */ /* 0x004fc40000004100 */
[----:B------:R-:W-:Y:S02]  /*0d60*/  HADD2.F32 R12, -RZ, R12.H1_H1 ;  /* 0x3000000cff0c7230 */ /* 0x000fe40000004100 */
[--C-:B------:R-:W-:Y:S02]  /*0d70*/  HADD2.F32 R150, -RZ, R10.reuse.H0_H0 ;  /* 0x2000000aff967230 */ /* 0x100fe40000004100 */
[----:B------:R-:W-:Y:S01]  /*0d80*/  HADD2.F32 R151, -RZ, R10.H1_H1 ;  /* 0x3000000aff977230 */ /* 0x000fe20000004100 */
        /* <DEDUP_REMOVED lines=12> */
[--C-:B------:R-:W-:Y:S02]  /*0e50*/  HADD2.F32 R16, -RZ, R11.reuse.H0_H0 ;  /* 0x2000000bff107230 */ /* 0x100fe40000004100 */
[----:B------:R-:W-:Y:S01]  /*0e60*/  HADD2.F32 R17, -RZ, R11.H1_H1 ;  /* 0x3000000bff117230 */ /* 0x000fe20000004100 */
[----:B------:R-:W-:Y:S01]  /*0e70*/  FADD.FTZ R11, -R190, R150 ;  /* 0x00000096be0b7221 */ /* 0x000fe20000010100 */
[----:B------:R-:W-:Y:S01]  /*0e80*/  HADD2.F32 R193, -RZ, R13.H0_H0 ;  /* 0x2000000dffc17230 */ /* 0x000fe20000004100 */
[----:B------:R-:W-:Y:S01]  /*0e90*/  FADD.FTZ R150, RZ, R8 ;  /* 0x00000008ff967221 */ /* 0x000fe20000010000 */
[--C-:B------:R-:W-:Y:S02]  /*0ea0*/  HADD2.F32 R149, -RZ, R15.reuse.H0_H0 ;  /* 0x2000000fff957230 */ /* 0x100fe40000004100 */
[----:B------:R-:W-:Y:S01]  /*0eb0*/  HADD2.F32 R148, -RZ, R15.H1_H1 ;  /* 0x3000000fff947230 */ /* 0x000fe20000004100 */
[----:B------:R-:W-:Y:S01]  /*0ec0*/  FFMA.FTZ R15, R6, R8, RZ ;  /* 0x00000008060f7223 */ /* 0x000fe200000100ff */
[----:B------:R-:W-:Y:S01]  /*0ed0*/  HADD2.F32 R192, -RZ, R13.H1_H1 ;  /* 0x3000000dffc07230 */ /* 0x000fe20000004100 */
[----:B------:R-:W-:-:S02]  /*0ee0*/  FADD.FTZ R102, R102, R193 ;  /* 0x000000c166667221 */ /* 0x000fc40000010000 */
[-C--:B------:R-:W-:Y:S02]  /*0ef0*/  FFMA.FTZ R134, R9, R193.reuse, R134 ;  /* 0x000000c109867223 */ /* 0x080fe40000010086 */
[----:B------:R-:W-:Y:S02]  /*0f00*/  FMUL.FTZ R10, R158, R10 ;  /* 0x0000000a9e0a7220 */ /* 0x000fe40000410000 */
[----:B------:R-:W-:Y:S02]  /*0f10*/  FMUL.FTZ R193, R214, R193 ;  /* 0x000000c1d6c17220 */ /* 0x000fe40000410000 */
[----:B------:R-:W-:Y:S02]  /*0f20*/  FADD.FTZ R150, R150, R194 ;  /* 0x000000c296967221 */ /* 0x000fe40000010000 */
[----:B------:R-:W-:Y:S01]  /*0f30*/  FFMA.FTZ R15, R7, R194, R15 ;  /* 0x000000c2070f7223 */ /* 0x000fe2000001000f */
[--C-:B------:R-:W-:Y:S01]  /*0f40*/  HADD2.F32 R189, -RZ, R14.reuse.H0_H0 ;  /* 0x2000000effbd7230 */ /* 0x100fe20000004100 */
[----:B------:R-:W-:Y:S01]  /*0f50*/  FADD.FTZ R101, R101, R12 ;  /* 0x0000000c65657221 */ /* 0x000fe20000010000 */
[----:B------:R-:W-:Y:S01]  /*0f60*/  HADD2.F32 R13, -RZ, R14.H1_H1 ;  /* 0x3000000eff0d7230 */ /* 0x000fe20000004100 */
        /* <DEDUP_REMOVED lines=36> */
.L_x_1582:
[----:B------:R-:W-:Y:S05]  /*11b0*/  BSYNC B0 ;  /* 0x0000000000007941 */ /* 0x000fea0003800000 */
.L_x_1581:
[----:B------:R-:W-:Y:S01]  /*11c0*/  BSSY B0, `(.L_x_1583) ;  /* 0x0000057000007945 */ /* 0x000fe20003800000 */
[----:B------:R-:W-:Y:S05]  /*11d0*/  @!P2 BRA `(.L_x_1584) ;  /* 0x000005500000a947 */ /* 0x000fea0003800000 */
[C---:B------:R-:W-:Y:S01]  /*11e0*/  LEA R24, P0, R218.reuse, c[0x0][0x188], 0x4 ;  /* 0x00006200da187a11 */ /* 0x040fe200078020ff */
[----:B------:R-:W2:Y:S01]  /*11f0*/  LDL R151, [R1] ;  /* 0x0000000001977983 */ /* 0x000ea20000100800 */
[----:B------:R-:W-:Y:S02]  /*1200*/  MOV R21, 0x10 ;  /* 0x0000001000157802 */ /* 0x000fe40000000f00 */
[----:B------:R-:W-:-:S03]  /*1210*/  LEA.HI.X R25, R218, c[0x0][0x18c], RZ, 0x4, P0 ;  /* 0x00006300da197a11 */ /* 0x000fc600000f24ff */
[----:B------:R-:W-:-:S03]  /*1220*/  IMAD.WIDE.U32 R20, R218, R21, c[0x0][0x208] ;  /* 0x00008200da147625 */ /* 0x000fc600078e0015 */
[----:B------:R-:W3:Y:S04]  /*1230*/  LDG.E.128 R24, [R24.64] ;  /* 0x0000000418187981 */ /* 0x000ee8000c1e1d00 */
[----:B------:R-:W4:Y:S01]  /*1240*/  LDG.E.128 R20, [R20.64] ;  /* 0x0000000414147981 */ /* 0x000f22000c1e1d00 */
[----:B------:R-:W-:-:S04]  /*1250*/  ISETP.NE.U32.AND P0, PT, RZ, c[0x0][0x218], PT ;  /* 0x00008600ff007a0c */ /* 0x000fc80003f05070 */
[----:B------:R-:W-:-:S13]  /*1260*/  ISETP.NE.AND.EX P0, PT, RZ, c[0x0][0x21c], PT, P0 ;  /* 0x00008700ff007a0c */ /* 0x000fda0003f05300 */
[----:B------:R-:W-:-:S04]  /*1270*/  @P0 LEA R18, P5, R218, c[0x0][0x218], 0x4 ;  /* 0x00008600da120a11 */ /* 0x000fc800078a20ff */
[----:B------:R-:W-:-:S05]  /*1280*/  @P0 LEA.HI.X R19, R218, c[0x0][0x21c], RZ, 0x4, P5 ;  /* 0x00008700da130a11 */ /* 0x000fca00028f24ff */
[----:B------:R3:W5:Y:S01]  /*1290*/  @P0 LDG.E.128 R32, [R18.64] ;  /* 0x0000000412200981 */ /* 0x000762000c1e1d00 */
[----:B------:R-:W-:Y:S01]  /*12a0*/  IADD3 R218, R218, 0x80, RZ ;  /* 0x00000080dada7810 */ /* 0x000fe20007ffe0ff */
[--C-:B---3--:R-:W-:Y:S02]  /*12b0*/  HADD2.F32 R18, -RZ, R24.reuse.H0_H0 ;  /* 0x20000018ff127230 */ /* 0x108fe40000004100 */
[----:B------:R-:W-:Y:S02]  /*12c0*/  HADD2.F32 R4, -RZ, R24.H1_H1 ;  /* 0x30000018ff047230 */ /* 0x000fe40000004100 */
[--C-:B----4-:R-:W-:Y:S02]  /*12d0*/  HADD2.F32 R150, -RZ, R21.reuse.H0_H0 ;  /* 0x20000015ff967230 */ /* 0x110fe40000004100 */
[----:B------:R-:W-:Y:S01]  /*12e0*/  HADD2.F32 R149, -RZ, R21.H1_H1 ;  /* 0x30000015ff957230 */ /* 0x000fe20000004100 */
[C---:B------:R-:W-:Y:S01]  /*12f0*/  FADD.FTZ R21, -R190.reuse, R18 ;  /* 0x00000012be157221 */ /* 0x040fe20000010100 */
[--C-:B------:R-:W-:Y:S01]  /*1300*/  HADD2.F32 R19, -RZ, R20.reuse.H0_H0 ;  /* 0x20000014ff137230 */ /* 0x100fe20000004100 */
[----:B------:R-:W-:Y:S01]  /*1310*/  FADD.FTZ R18, -R190, R4 ;  /* 0x00000004be127221 */ /* 0x000fe20000010100 */
[----:B------:R-:W-:Y:S01]  /*1320*/  HADD2.F32 R20, -RZ, R20.H1_H1 ;  /* 0x30000014ff147230 */ /* 0x000fe20000004100 */
[----:B-----5:R-:W-:Y:S01]  /*1330*/  FMUL.FTZ R4, R158, R21 ;  /* 0x000000159e047220 */ /* 0x020fe20000410000 */
[--C-:B------:R-:W-:Y:S01]  /*1340*/  HADD2.F32 R148, -RZ, R25.reuse.H0_H0 ;  /* 0x20000019ff947230 */ /* 0x100fe20000004100 */
[----:B------:R-:W-:Y:S01]  /*1350*/  FADD.FTZ R92, R92, R19 ;  /* 0x000000135c5c7221 */ /* 0x000fe20000010000 */
[--C-:B------:R-:W-:Y:S01]  /*1360*/  HADD2.F32 R24, -RZ, R26.reuse.H0_H0 ;  /* 0x2000001aff187230 */ /* 0x100fe20000004100 */
[----:B------:R-:W-:Y:S01]  /*1370*/  FMUL.FTZ R18, R158, R18 ;  /* 0x000000129e127220 */ /* 0x000fe20000410000 */
[----:B------:R-:W-:Y:S01]  /*1380*/  HADD2.F32 R25, -RZ, R25.H1_H1 ;  /* 0x30000019ff197230 */ /* 0x000fe20000004100 */
[-C--:B------:R-:W-:Y:S01]  /*1390*/  FFMA.FTZ R124, R4, R19.reuse, R124 ;  /* 0x00000013047c7223 */ /* 0x080fe2000001007c */
[----:B------:R-:W-:Y:S01]  /*13a0*/  HADD2.F32 R26, -RZ, R26.H1_H1 ;  /* 0x3000001aff1a7230 */ /* 0x000fe20000004100 */
[----:B--2---:R-:W-:Y:S01]  /*13b0*/  FMUL.FTZ R19, R151, R19 ;  /* 0x0000001397137220 */ /* 0x004fe20000410000 */
[--C-:B------:R-:W-:Y:S01]  /*13c0*/  HADD2.F32 R29, -RZ, R27.reuse.H0_H0 ;  /* 0x2000001bff1d7230 */ /* 0x100fe20000004100 */
[----:B------:R-:W-:Y:S01]  /*13d0*/  FADD.FTZ R93, R93, R20 ;  /* 0x000000145d5d7221 */ /* 0x000fe20000010000 */
[----:B------:R-:W-:Y:S01]  /*13e0*/  HADD2.F32 R30, -RZ, R27.H1_H1 ;  /* 0x3000001bff1e7230 */ /* 0x000fe20000004100 */
[-C--:B------:R-:W-:Y:S01]  /*13f0*/  FFMA.FTZ R125, R18, R20.reuse, R125 ;  /* 0x00000014127d7223 */ /* 0x080fe2000001007d */
[--C-:B------:R-:W-:Y:S01]  /*1400*/  HADD2.F32 R27, -RZ, R22.reuse.H0_H0 ;  /* 0x20000016ff1b7230 */ /* 0x100fe20000004100 */
[----:B------:R-:W-:Y:S01]  /*1410*/  FADD.FTZ R21, -R190, R148 ;  /* 0x00000094be157221 */ /* 0x000fe20000010100 */
[----:B------:R-:W-:Y:S01]  /*1420*/  HADD2.F32 R28, -RZ, R22.H1_H1 ;  /* 0x30000016ff1c7230 */ /* 0x000fe20000004100 */
[----:B------:R-:W-:Y:S01]  /*1430*/  FMUL.FTZ R20, R252, R20 ;  /* 0x00000014fc147220 */ /* 0x000fe20000410000 */
[--C-:B------:R-:W-:Y:S01]  /*1440*/  HADD2.F32 R31, -RZ, R23.reuse.H0_H0 ;  /* 0x20000017ff1f7230 */ /* 0x100fe20000004100 */
[----:B------:R-:W-:Y:S01]  /*1450*/  FADD.FTZ R191, R191, R19 ;  /* 0x00000013bfbf7221 */ /* 0x000fe20000010000 */
[----:B------:R-:W-:Y:S01]  /*1460*/  HADD2.F32 R156, -RZ, R23.H1_H1 ;  /* 0x30000017ff9c7230 */ /* 0x000fe20000004100 */
        /* <DEDUP_REMOVED lines=44> */
.L_x_1584:
[----:B------:R-:W-:Y:S05]  /*1730*/  BSYNC B0 ;  /* 0x0000000000007941 */ /* 0x000fea0003800000 */
.L_x_1583:
        /* <DEDUP_REMOVED lines=16> */
[--C-:B0-----:R-:W-:Y:S01]  /*1840*/  HADD2.F32 R161, -RZ, R153.reuse.H0_H0 ;  /* 0x20000099ffa17230 */ /* 0x101fe20000004100 */
[C---:B------:R-:W-:Y:S01]  /*1850*/  FADD.FTZ R163, -R190.reuse, R159 ;  /* 0x0000009fbea37221 */ /* 0x040fe20000010100 */
[----:B------:R-:W-:Y:S01]  /*1860*/  HADD2.F32 R162, -RZ, R153.H1_H1 ;  /* 0x30000099ffa27230 */ /* 0x000fe20000004100 */
[----:B------:R-:W-:Y:S01]  /*1870*/  FADD.FTZ R159, -R190, R5 ;  /* 0x00000005be9f7221 */ /* 0x000fe20000010100 */
[--C-:B---3--:R-:W-:Y:S01]  /*1880*/  HADD2.F32 R160, -RZ, R148.reuse.H0_H0 ;  /* 0x20000094ffa07230 */ /* 0x108fe20000004100 */
[C---:B-----5:R-:W-:Y:S01]  /*1890*/  FMUL.FTZ R5, R158.reuse, R163 ;  /* 0x000000a39e057220 */ /* 0x060fe20000410000 */
[----:B------:R-:W-:Y:S01]  /*18a0*/  HADD2.F32 R148, -RZ, R148.H1_H1 ;  /* 0x30000094ff947230 */ /* 0x000fe20000004100 */
[----:B------:R-:W-:Y:S01]  /*18b0*/  FMUL.FTZ R159, R158, R159 ;  /* 0x0000009f9e9f7220 */ /* 0x000fe20000410000 */
[----:B------:R-:W-:Y:S01]  /*18c0*/  HADD2.F32 R153, -RZ, R154.H0_H0 ;  /* 0x2000009aff997230 */ /* 0x000fe20000004100 */
[----:B------:R-:W-:Y:S01]  /*18d0*/  FADD.FTZ R84, R84, R160 ;  /* 0x000000a054547221 */ /* 0x000fe20000010000 */
[--C-:B------:R-:W-:Y:S01]  /*18e0*/  HADD2.F32 R164, -RZ, R149.reuse.H0_H0 ;  /* 0x20000095ffa47230 */ /* 0x100fe20000004100 */
[-C--:B------:R-:W-:Y:S01]  /*18f0*/  FFMA.FTZ R116, R5, R160.reuse, R116 ;  /* 0x000000a005747223 */ /* 0x080fe20000010074 */
[----:B------:R-:W-:Y:S01]  /*1900*/  HADD2.F32 R149, -RZ, R149.H1_H1 ;  /* 0x30000095ff957230 */ /* 0x000fe20000004100 */
[----:B------:R-:W-:Y:S01]  /*1910*/  FADD.FTZ R163, -R190, R161 ;  /* 0x000000a1bea37221 */ /* 0x000fe20000010100 */
[----:B------:R-:W-:Y:S01]  /*1920*/  HADD2.F32 R152, -RZ, R155.H0_H0 ;  /* 0x2000009bff987230 */ /* 0x000fe20000004100 */
[----:B------:R-:W-:Y:S01]  /*1930*/  FMUL.FTZ R160, R245, R160 ;  /* 0x000000a0f5a07220 */ /* 0x000fe20000410000 */
[----:B------:R-:W-:Y:S01]  /*1940*/  HADD2.F32 R167, -RZ, R150.H0_H0 ;  /* 0x20000096ffa77230 */ /* 0x000fe20000004100 */
[----:B------:R-:W-:Y:S01]  /*1950*/  FADD.FTZ R85, R85, R148 ;  /* 0x0000009455557221 */ /* 0x000fe20000010000 */
[----:B------:R-:W-:Y:S01]  /*1960*/  HADD2.F32 R154, -RZ, R154.H1_H1 ;  /* 0x3000009aff9a7230 */ /* 0x000fe20000004100 */
[-C--:B------:R-:W-:Y:S01]  /*1970*/  FFMA.FTZ R117, R159, R148.reuse, R117 ;  /* 0x000000949f757223 */ /* 0x080fe20000010075 */
[----:B------:R-:W-:Y:S01]  /*1980*/  HADD2.F32 R150, -RZ, R150.H1_H1 ;  /* 0x30000096ff967230 */ /* 0x000fe20000004100 */
[----:B------:R-:W-:Y:S01]  /*1990*/  FMUL.FTZ R161, R244, R148 ;  /* 0x00000094f4a17220 */ /* 0x000fe20000410000 */
[----:B------:R-:W-:Y:S01]  /*19a0*/  HADD2.F32 R171, -RZ, R151.H0_H0 ;  /* 0x20000097ffab7230 */ /* 0x000fe20000004100 */
[----:B------:R-:W-:Y:S01]  /*19b0*/  FADD.FTZ R148, -R190, R162 ;  /* 0x000000a2be947221 */ /* 0x000fe20000010100 */
[----:B------:R-:W-:Y:S01]  /*19c0*/  HADD2.F32 R155, -RZ, R155.H1_H1 ;  /* 0x3000009bff9b7230 */ /* 0x000fe20000004100 */
[----:B------:R-:W-:Y:S01]  /*19d0*/  FMUL.FTZ R162, R158, R163 ;  /* 0x000000a39ea27220 */ /* 0x000fe20000410000 */
[----:B------:R-:W-:Y:S01]  /*19e0*/  HADD2.F32 R151, -RZ, R151.H1_H1 ;  /* 0x30000097ff977230 */ /* 0x000fe20000004100 */
        /* <DEDUP_REMOVED lines=43> */
.L_x_1586:
[----:B------:R-:W-:Y:S05]  /*1ca0*/  BSYNC B0 ;  /* 0x0000000000007941 */ /* 0x000fea0003800000 */
.L_x_1585:
        /* <DEDUP_REMOVED lines=13> */
[--C-:B--2---:R-:W-:Y:S02]  /*1d80*/  HADD2.F32 R157, -RZ, R148.reuse.H0_H0 ;  /* 0x20000094ff9d7230 */ /* 0x104fe40000004100 */
[----:B------:R-:W-:Y:S02]  /*1d90*/  HADD2.F32 R176, -RZ, R149.H0_H0 ;  /* 0x20000095ffb07230 */ /* 0x000fe40000004100 */
[----:B0-----:R-:W-:Y:S01]  /*1da0*/  HADD2.F32 R174, -RZ, R148.H1_H1 ;  /* 0x30000094ffae7230 */ /* 0x001fe20000004100 */
[C---:B------:R-:W-:Y:S01]  /*1db0*/  FADD.FTZ R157, -R190.reuse, R157 ;  /* 0x0000009dbe9d7221 */ /* 0x040fe20000010100 */
[----:B------:R-:W-:Y:S01]  /*1dc0*/  HADD2.F32 R180, -RZ, R150.H0_H0 ;  /* 0x20000096ffb47230 */ /* 0x000fe20000004100 */
[----:B------:R-:W-:Y:S01]  /*1dd0*/  FADD.FTZ R176, -R190, R176 ;  /* 0x000000b0beb07221 */ /* 0x000fe20000010100 */
[--C-:B---3--:R-:W-:Y:S01]  /*1de0*/  HADD2.F32 R175, -RZ, R152.reuse.H0_H0 ;  /* 0x20000098ffaf7230 */ /* 0x108fe20000004100 */
[----:B-----5:R-:W-:Y:S01]  /*1df0*/  FMUL.FTZ R157, R158, R157 ;  /* 0x0000009d9e9d7220 */ /* 0x020fe20000410000 */
[----:B------:R-:W-:Y:S01]  /*1e00*/  HADD2.F32 R152, -RZ, R152.H1_H1 ;  /* 0x30000098ff987230 */ /* 0x000fe20000004100 */
[----:B------:R-:W-:Y:S01]  /*1e10*/  FADD.FTZ R174, -R190, R174 ;  /* 0x000000aebeae7221 */ /* 0x000fe20000010100 */
[----:B------:R-:W-:Y:S01]  /*1e20*/  HADD2.F32 R179, -RZ, R153.H0_H0 ;  /* 0x20000099ffb37230 */ /* 0x000fe20000004100 */
[----:B------:R-:W-:Y:S01]  /*1e30*/  FADD.FTZ R76, R76, R175 ;  /* 0x000000af4c4c7221 */ /* 0x000fe20000010000 */
[----:B------:R-:W-:Y:S01]  /*1e40*/  HADD2.F32 R178, -RZ, R149.H1_H1 ;  /* 0x30000095ffb27230 */ /* 0x000fe20000004100 */
[-C--:B------:R-:W-:Y:S01]  /*1e50*/  FFMA.FTZ R108, R157, R175.reuse, R108 ;  /* 0x000000af9d6c7223 */ /* 0x080fe2000001006c */
[----:B------:R-:W-:Y:S01]  /*1e60*/  HADD2.F32 R153, -RZ, R153.H1_H1 ;  /* 0x30000099ff997230 */ /* 0x000fe20000004100 */
[----:B------:R-:W-:Y:S01]  /*1e70*/  FMUL.FTZ R175, R237, R175 ;  /* 0x000000afedaf7220 */ /* 0x000fe20000410000 */
[----:B------:R-:W-:Y:S01]  /*1e80*/  HADD2.F32 R185, -RZ, R151.H0_H0 ;  /* 0x20000097ffb97230 */ /* 0x000fe20000004100 */
[C---:B------:R-:W-:Y:S01]  /*1e90*/  FMUL.FTZ R176, R158.reuse, R176 ;  /* 0x000000b09eb07220 */ /* 0x040fe20000410000 */
[----:B------:R-:W-:Y:S01]  /*1ea0*/  HADD2.F32 R182, -RZ, R154.H0_H0 ;  /* 0x2000009affb67230 */ /* 0x000fe20000004100 */
[----:B------:R-:W-:Y:S01]  /*1eb0*/  FMUL.FTZ R174, R158, R174 ;  /* 0x000000ae9eae7220 */ /* 0x000fe20000410000 */
[----:B------:R-:W-:Y:S01]  /*1ec0*/  HADD2.F32 R183, -RZ, R150.H1_H1 ;  /* 0x30000096ffb77230 */ /* 0x000fe20000004100 */
[----:B------:R-:W-:Y:S01]  /*1ed0*/  FMUL.FTZ R177, R236, R152 ;  /* 0x00000098ecb17220 */ /* 0x000fe20000410000 */
[----:B------:R-:W-:Y:S01]  /*1ee0*/  HADD2.F32 R154, -RZ, R154.H1_H1 ;  /* 0x3000009aff9a7230 */ /* 0x000fe20000004100 */
[----:B------:R-:W-:Y:S01]  /*1ef0*/  FADD.FTZ R191, R191, R175 ;  /* 0x000000afbfbf7221 */ /* 0x000fe20000010000 */
[----:B------:R-:W-:Y:S01]  /*1f00*/  HADD2.F32 R186, -RZ, R155.H0_H0 ;  /* 0x2000009bffba7230 */ /* 0x000fe20000004100 */
[----:B------:R-:W-:Y:S01]  /*1f10*/  FFMA.FTZ R214, R157, R175, R214 ;  /* 0x000000af9dd67223 */ /* 0x000fe200000100d6 */
[----:B------:R-:W-:Y:S01]  /*1f20*/  HADD2.F32 R187, -RZ, R151.H1_H1 ;  /* 0x30000097ffbb7230 */ /* 0x000fe20000004100 */
[----:B------:R-:W-:Y:S01]  /*1f30*/  FADD.FTZ R180, -R190, R180 ;  /* 0x000000b4beb47221 */ /* 0x000fe20000010100 */
[----:B------:R-:W-:Y:S01]  /*1f40*/  HADD2.F32 R155, -RZ, R155.H1_H1 ;  /* 0x3000009bff9b7230 */ /* 0x000fe20000004100 */
        /* <DEDUP_REMOVED lines=43> */
.L_x_1588:
[----:B------:R-:W-:Y:S05]  /*2200*/  BSYNC B0 ;  /* 0x0000000000007941 */ /* 0x000fea0003800000 */
.L_x_1587:
[----:B------:R-:W0:Y:S01]  /*2210*/  S2R R148, SR_TID.X ;  /* 0x0000000000947919 */ /* 0x000e220000002100 */
[----:B------:R-:W-:-:S02]  /*2220*/  LOP3.LUT P5, RZ, R195, 0xff, RZ, 0xc0, !PT ;  /* 0x000000ffc3ff7812 */ /* 0x000fc400078ac0ff */
[----:B0-----:R-:W-:Y:S02]  /*2230*/  SHF.R.U32.HI R153, RZ, 0x5, R148 ;  /* 0x00000005ff997819 */ /* 0x001fe40000011694 */
[----:B------:R-:W-:Y:S02]  /*2240*/  LOP3.LUT P0, RZ, R148, 0x1f, RZ, 0xc0, !PT ;  /* 0x0000001f94ff7812 */ /* 0x000fe4000780c0ff */
[----:B------:R-:W-:-:S07]  /*2250*/  LOP3.LUT R152, R153, 0x7fffffc, RZ, 0xc0, !PT ;  /* 0x07fffffc99987812 */ /* 0x000fce00078ec0ff */
[----:B------:R-:W-:Y:S01]  /*2260*/  @!P5 IADD3 R152, R152, 0x4, RZ ;  /* 0x000000049898d810 */ /* 0x000fe20007ffe0ff */
[----:B------:R-:W-:Y:S05]  /*2270*/  BRA.DIV ~URZ, `(.L_x_1589) ;  /* 0x000021c27f007947 */ /* 0x000fea000b800000 */
[----:B------:R0:W1:Y:S02]  /*2280*/  SHFL.DOWN PT, R151, R191, 0x10, 0x1f ;  /* 0x0a001f00bf977f89 */ /* 0x00006400000e0000 */
.L_x_1606:
        /* <DEDUP_REMOVED lines=18> */
.L_x_1607:
        /* <DEDUP_REMOVED lines=35> */
[--C-:B------:R-:W-:Y:S02]  /*25e0*/  @P0 HADD2.F32 R148, -RZ, R37.reuse.H0_H0 ;  /* 0x20000025ff940230 */ /* 0x100fe40000004100 */
[----:B------:R-:W-:-:S03]  /*25f0*/  @P0 HADD2.F32 R149, -RZ, R37.H1_H1 ;  /* 0x30000025ff950230 */ /* 0x000fc60000004100 */
[----:B------:R-:W-:Y:S02]  /*2600*/  @P0 FADD.FTZ R152, R152, R148 ;  /* 0x0000009498980221 */ /* 0x000fe40000010000 */
[----:B------:R-:W-:-:S03]  /*2610*/  @P0 FADD.FTZ R153, R153, R149 ;  /* 0x0000009599990221 */ /* 0x000fc60000010000 */
[----:B------:R-:W-:Y:S02]  /*2620*/  @P5 F2FP.PACK_AB R148, RZ, R152 ;  /* 0x00000098ff94523e */ /* 0x000fe400000000ff */
[----:B------:R-:W-:Y:S02]  /*2630*/  @P5 F2FP.PACK_AB R149, RZ, R153 ;  /* 0x00000099ff95523e */ /* 0x000fe400000000ff */
[----:B------:R-:W-:-:S04]  /*2640*/  @P5 PRMT R145, R148, 0x7610, R145 ;  /* 0x0000761094915816 */ /* 0x000fc80000000091 */
[----:B------:R-:W-:Y:S01]  /*2650*/  @P5 PRMT R145, R145, 0x5410, R149 ;  /* 0x0000541091915816 */ /* 0x000fe20000000095 */
[----:B------:R-:W-:-:S06]  /*2660*/  IMAD.WIDE.U32 R148, R2, R191, c[0x0][0x170] ;  /* 0x00005c0002947625 */ /* 0x000fcc00078e00bf */
[----:B------:R-:W2:Y:S01]  /*2670*/  LDG.E.128 R148, [R148.64] ;  /* 0x0000000494947981 */ /* 0x000ea2000c1e1d00 */
[-C--:B------:R-:W-:Y:S02]  /*2680*/  FMUL.FTZ R153, R153, R3.reuse ;  /* 0x0000000399997220 */ /* 0x080fe40000410000 */
[----:B------:R-:W-:Y:S01]  /*2690*/  FMUL.FTZ R152, R152, R3 ;  /* 0x0000000398987220 */ /* 0x000fe20000410000 */
[--C-:B--2---:R-:W-:Y:S02]  /*26a0*/  HADD2.F32 R190, -RZ, R149.reuse.H0_H0 ;  /* 0x20000095ffbe7230 */ /* 0x104fe40000004100 */
[----:B------:R-:W-:-:S03]  /*26b0*/  HADD2.F32 R149, -RZ, R149.H1_H1 ;  /* 0x30000095ff957230 */ /* 0x000fc60000004100 */
[-C--:B------:R-:W-:Y:S02]  /*26c0*/  FFMA.FTZ R70, R190, R152.reuse, R70 ;  /* 0x00000098be467223 */ /* 0x080fe40000010046 */
[-C--:B------:R-:W-:Y:S02]  /*26d0*/  FFMA.FTZ R71, R149, R153.reuse, R71 ;  /* 0x0000009995477223 */ /* 0x080fe40000010047 */
[----:B------:R-:W-:Y:S02]  /*26e0*/  FMUL.FTZ R149, R227, R152 ;  /* 0x00000098e3957220 */ /* 0x000fe40000410000 */
[----:B------:R-:W-:Y:S02]  /*26f0*/  FFMA.FTZ R152, R11, R154, R155 ;  /* 0x0000009a0b987223 */ /* 0x000fe4000001009b */
[----:B------:R-:W-:Y:S02]  /*2700*/  FMUL.FTZ R153, R226, R153 ;  /* 0x00000099e2997220 */ /* 0x000fe40000410000 */
[----:B------:R-:W-:-:S03]  /*2710*/  FADD.FTZ R152, R189, -R152 ;  /* 0x80000098bd987221 */ /* 0x000fc60000010000 */
[----:B------:R-:W-:Y:S01]  /*2720*/  F2FP.PACK_AB R149, R153, R149 ;  /* 0x000000959995723e */ /* 0x000fe200000000ff */
[----:B------:R-:W-:Y:S01]  /*2730*/  FMUL.FTZ R190, R158, R152 ;  /* 0x000000989ebe7220 */ /* 0x000fe20000410000 */
[----:B------:R-:W-:-:S05]  /*2740*/  @P0 HADD2.F32 R152, -RZ, R38.H0_H0 ;  /* 0x20000026ff980230 */ /* 0x000fca0000004100 */
[----:B------:R-:W-:-:S05]  /*2750*/  @P0 FADD.FTZ R190, R190, R152 ;  /* 0x00000098bebe0221 */ /* 0x000fca0000010000 */
[----:B------:R-:W-:Y:S01]  /*2760*/  @P5 F2FP.PACK_AB R152, RZ, R190 ;  /* 0x000000beff98523e */ /* 0x000fe200000000ff */
[----:B------:R-:W-:-:S03]  /*2770*/  FMUL.FTZ R190, R190, R3 ;  /* 0x00000003bebe7220 */ /* 0x000fc60000410000 */
[----:B------:R-:W-:Y:S01]  /*2780*/  @P5 PRMT R146, R152, 0x7610, R146 ;  /* 0x0000761098925816 */ /* 0x000fe20000000092 */
[----:B------:R-:W-:-:S04]  /*2790*/  FFMA.FTZ R152, R12, R154, R155 ;  /* 0x0000009a0c987223 */ /* 0x000fc8000001009b */
[----:B------:R-:W-:-:S04]  /*27a0*/  FADD.FTZ R152, R13, -R152 ;  /* 0x800000980d987221 */ /* 0x000fc80000010000 */
[----:B------:R-:W-:Y:S01]  /*27b0*/  FMUL.FTZ R153, R158, R152 ;  /* 0x000000989e997220 */ /* 0x000fe20000410000 */
[----:B------:R-:W-:-:S05]  /*27c0*/  @P0 HADD2.F32 R152, -RZ, R38.H1_H1 ;  /* 0x30000026ff980230 */ /* 0x000fca0000004100 */
[----:B------:R-:W-:-:S05]  /*27d0*/  @P0 FADD.FTZ R153, R153, R152 ;  /* 0x0000009899990221 */ /* 0x000fca0000010000 */
[----:B------:R-:W-:Y:S01]  /*27e0*/  @P5 F2FP.PACK_AB R152, RZ, R153 ;  /* 0x00000099ff98523e */ /* 0x000fe200000000ff */
[----:B------:R-:W-:-:S03]  /*27f0*/  FMUL.FTZ R153, R153, R3 ;  /* 0x0000000399997220 */ /* 0x000fc60000410000 */
[----:B------:R-:W-:Y:S01]  /*2800*/  @P5 PRMT R146, R146, 0x5410, R152 ;  /* 0x0000541092925816 */ /* 0x000fe20000000098 */
[--C-:B------:R-:W-:Y:S02]  /*2810*/  HADD2.F32 R152, -RZ, R150.reuse.H0_H0 ;  /* 0x20000096ff987230 */ /* 0x100fe40000004100 */
[----:B------:R-:W-:-:S03]  /*2820*/  HADD2.F32 R150, -RZ, R150.H1_H1 ;  /* 0x30000096ff967230 */ /* 0x000fc60000004100 */
[----:B------:R-:W-:Y:S02]  /*2830*/  FFMA.FTZ R64, R152, R190, R64 ;  /* 0x000000be98407223 */ /* 0x000fe40000010040 */
[----:B------:R-:W-:Y:S02]  /*2840*/  FFMA.FTZ R152, R6, R154, R155 ;  /* 0x0000009a06987223 */ /* 0x000fe4000001009b */
[-C--:B------:R-:W-:Y:S02]  /*2850*/  FFMA.FTZ R65, R150, R153.reuse, R65 ;  /* 0x0000009996417223 */ /* 0x080fe40000010041 */
[----:B------:R-:W-:Y:S02]  /*2860*/  FADD.FTZ R152, R8, -R152 ;  /* 0x8000009808987221 */ /* 0x000fe40000010000 */
[----:B------:R-:W-:Y:S02]  /*2870*/  FMUL.FTZ R150, R225, R190 ;  /* 0x000000bee1967220 */ /* 0x000fe40000410000 */
[----:B------:R-:W-:Y:S01]  /*2880*/  FMUL.FTZ R190, R158, R152 ;  /* 0x000000989ebe7220 */ /* 0x000fe20000410000 */
[----:B------:R-:W-:Y:S01]  /*2890*/  @P0 HADD2.F32 R152, -RZ, R36.H0_H0 ;  /* 0x20000024ff980230 */ /* 0x000fe20000004100 */
[----:B------:R-:W-:-:S04]  /*28a0*/  FMUL.FTZ R153, R224, R153 ;  /* 0x00000099e0997220 */ /* 0x000fc80000410000 */
[----:B------:R-:W-:Y:S01]  /*28b0*/  @P0 FADD.FTZ R190, R190, R152 ;  /* 0x00000098bebe0221 */ /* 0x000fe20000010000 */
[----:B------:R-:W-:-:S04]  /*28c0*/  F2FP.PACK_AB R150, R153, R150 ;  /* 0x000000969996723e */ /* 0x000fc800000000ff */
        /* <DEDUP_REMOVED lines=16> */
[----:B------:R-:W-:Y:S02]  /*29d0*/  FMUL.FTZ R148, R229, R190 ;  /* 0x000000bee5947220 */ /* 0x000fe40000410000 */
        /* <DEDUP_REMOVED lines=9> */
[--C-:B------:R-:W-:Y:S02]  /*2a70*/  HADD2.F32 R152, -RZ, R151.reuse.H0_H0 ;  /* 0x20000097ff987230 */ /* 0x100fe40000004100 */
[----:B------:R-:W-:-:S03]  /*2a80*/  HADD2.F32 R151, -RZ, R151.H1_H1 ;  /* 0x30000097ff977230 */ /* 0x000fc60000004100 */
[----:B------:R-:W-:Y:S02]  /*2a90*/  FFMA.FTZ R66, R152, R153, R66 ;  /* 0x0000009998427223 */ /* 0x000fe40000010042 */
        /* <DEDUP_REMOVED lines=8> */
[----:B------:R-:W-:Y:S02]  /*2b20*/  FFMA.FTZ R67, R151, R190, R67 ;  /* 0x000000be97437223 */ /* 0x000fe40000010043 */
[----:B------:R-:W-:Y:S02]  /*2b30*/  FMUL.FTZ R151, R223, R153 ;  /* 0x00000099df977220 */ /* 0x000fe40000410000 */
[----:B------:R-:W-:-:S04]  /*2b40*/  @P5 IMAD.WIDE.U32 R152, R2, R191, c[0x0][0x258] ;  /* 0x0000960002985625 */ /* 0x000fc800078e00bf */
[----:B------:R-:W-:Y:S01]  /*2b50*/  FMUL.FTZ R190, R222, R190 ;  /* 0x000000bedebe7220 */ /* 0x000fe20000410000 */
[----:B------:R0:W-:Y:S04]  /*2b60*/  @P5 STG.E.128 [R152.64], R144 ;  /* 0x0000009098005986 */ /* 0x0001e8000c101d04 */
[----:B------:R-:W-:Y:S01]  /*2b70*/  F2FP.PACK_AB R151, R190, R151 ;  /* 0x00000097be97723e */ /* 0x000fe200000000ff */
[C---:B0-----:R-:W-:Y:S01]  /*2b80*/  IMAD.WIDE.U32 R152, R2.reuse, R191, c[0x0][0x248] ;  /* 0x0000920002987625 */ /* 0x041fe200078e00bf */
[----:B------:R-:W-:-:S04]  /*2b90*/  IADD3 R2, R2, 0x80, RZ ;  /* 0x0000008002027810 */ /* 0x000fc80007ffe0ff */
[----:B------:R0:W-:Y:S03]  /*2ba0*/  STG.E.128 [R152.64], R148 ;  /* 0x0000009498007986 */ /* 0x0001e6000c101d04 */
.L_x_1592:
[----:B------:R-:W-:Y:S05]  /*2bb0*/  BSYNC B0 ;  /* 0x0000000000007941 */ /* 0x000fea0003800000 */
.L_x_1591:
        /* <DEDUP_REMOVED lines=18> */
[----:B------:R-:W-:Y:S02]  /*2ce0*/  @P5 PRMT R146, R148, 0x7610, R146 ;  /* 0x0000761094925816 */ /* 0x000fe40000000092 */
[----:B------:R-:W-:Y:S02]  /*2cf0*/  MOV R148, 0x10 ;  /* 0x0000001000947802 */ /* 0x000fe40000000f00 */
[----:B------:R-:W-:-:S03]  /*2d00*/  @P5 PRMT R146, R146, 0x5410, R149 ;  /* 0x0000541092925816 */ /* 0x000fc60000000095 */
[----:B------:R-:W-:-:S06]  /*2d10*/  IMAD.WIDE.U32 R148, R2, R148, c[0x0][0x170] ;  /* 0x00005c0002947625 */ /* 0x000fcc00078e0094 */
[----:B------:R-:W2:Y:S01]  /*2d20*/  LDG.E.128 R148, [R148.64] ;  /* 0x0000000494947981 */ /* 0x000ea2000c1e1d00 */
[-C--:B------:R-:W-:Y:S02]  /*2d30*/  FMUL.FTZ R153, R153, R3.reuse ;  /* 0x0000000399997220 */ /* 0x080fe40000410000 */
[----:B------:R-:W-:Y:S01]  /*2d40*/  FMUL.FTZ R152, R152, R3 ;  /* 0x0000000398987220 */ /* 0x000fe20000410000 */
[--C-:B--2---:R-:W-:Y:S02]  /*2d50*/  HADD2.F32 R190, -RZ, R150.reuse.H0_H0 ;  /* 0x20000096ffbe7230 */ /* 0x104fe40000004100 */
[----:B------:R-:W-:-:S03]  /*2d60*/  HADD2.F32 R150, -RZ, R150.H1_H1 ;  /* 0x30000096ff967230 */ /* 0x000fc60000004100 */
[----:B------:R-:W-:Y:S02]  /*2d70*/  FFMA.FTZ R56, R190, R152, R56 ;  /* 0x00000098be387223 */ /* 0x000fe40000010038 */
[-C--:B------:R-:W-:Y:S02]  /*2d80*/  FFMA.FTZ R57, R150, R153.reuse, R57 ;  /* 0x0000009996397223 */ /* 0x080fe40000010039 */
[----:B------:R-:W-:Y:S02]  /*2d90*/  FFMA.FTZ R150, R4, R154, R155 ;  /* 0x0000009a04967223 */ /* 0x000fe4000001009b */
[----:B------:R-:W-:Y:S02]  /*2da0*/  FMUL.FTZ R152, R216, R152 ;  /* 0x00000098d8987220 */ /* 0x000fe40000410000 */
[----:B------:R-:W-:Y:S02]  /*2db0*/  FADD.FTZ R150, R19, -R150 ;  /* 0x8000009613967221 */ /* 0x000fe40000010000 */
[----:B------:R-:W-:-:S02]  /*2dc0*/  FMUL.FTZ R153, R215, R153 ;  /* 0x00000099d7997220 */ /* 0x000fc40000410000 */
[----:B------:R-:W-:Y:S01]  /*2dd0*/  FMUL.FTZ R190, R158, R150 ;  /* 0x000000969ebe7220 */ /* 0x000fe20000410000 */
[----:B------:R-:W-:-:S05]  /*2de0*/  @P0 HADD2.F32 R150, -RZ, R32.H0_H0 ;  /* 0x20000020ff960230 */ /* 0x000fca0000004100 */
[----:B------:R-:W-:-:S05]  /*2df0*/  @P0 FADD.FTZ R190, R190, R150 ;  /* 0x00000096bebe0221 */ /* 0x000fca0000010000 */
[----:B------:R-:W-:-:S04]  /*2e00*/  @P5 F2FP.PACK_AB R150, RZ, R190 ;  /* 0x000000beff96523e */ /* 0x000fc800000000ff */
[----:B------:R-:W-:Y:S02]  /*2e10*/  @P5 PRMT R144, R150, 0x7610, R144 ;  /* 0x0000761096905816 */ /* 0x000fe40000000090 */
[----:B------:R-:W-:Y:S01]  /*2e20*/  F2FP.PACK_AB R150, R153, R152 ;  /* 0x000000989996723e */ /* 0x000fe200000000ff */
[----:B------:R-:W-:-:S04]  /*2e30*/  FFMA.FTZ R152, R18, R154, R155 ;  /* 0x0000009a12987223 */ /* 0x000fc8000001009b */
[----:B------:R-:W-:-:S04]  /*2e40*/  FADD.FTZ R152, R20, -R152 ;  /* 0x8000009814987221 */ /* 0x000fc80000010000 */
[----:B------:R-:W-:Y:S01]  /*2e50*/  FMUL.FTZ R153, R158, R152 ;  /* 0x000000989e997220 */ /* 0x000fe20000410000 */
[----:B------:R-:W-:-:S05]  /*2e60*/  @P0 HADD2.F32 R152, -RZ, R32.H1_H1 ;  /* 0x30000020ff980230 */ /* 0x000fca0000004100 */
[----:B------:R-:W-:-:S05]  /*2e70*/  @P0 FADD.FTZ R153, R153, R152 ;  /* 0x0000009899990221 */ /* 0x000fca0000010000 */
[----:B------:R-:W-:-:S04]  /*2e80*/  @P5 F2FP.PACK_AB R152, RZ, R153 ;  /* 0x00000099ff98523e */ /* 0x000fc800000000ff */
[----:B------:R-:W-:Y:S01]  /*2e90*/  @P5 PRMT R144, R144, 0x5410, R152 ;  /* 0x0000541090905816 */ /* 0x000fe20000000098 */
[----:B------:R-:W-:Y:S01]  /*2ea0*/  FMUL.FTZ R152, R190, R3 ;  /* 0x00000003be987220 */ /* 0x000fe20000410000 */
[----:B------:R-:W-:-:S05]  /*2eb0*/  HADD2.F32 R190, -RZ, R148.H0_H0 ;  /* 0x20000094ffbe7230 */ /* 0x000fca0000004100 */
[----:B------:R-:W-:Y:S01]  /*2ec0*/  FFMA.FTZ R60, R190, R152, R60 ;  /* 0x00000098be3c7223 */ /* 0x000fe2000001003c */
[----:B------:R-:W-:Y:S01]  /*2ed0*/  HADD2.F32 R190, -RZ, R148.H1_H1 ;  /* 0x30000094ffbe7230 */ /* 0x000fe20000004100 */
[----:B------:R-:W-:Y:S02]  /*2ee0*/  FMUL.FTZ R148, R153, R3 ;  /* 0x0000000399947220 */ /* 0x000fe40000410000 */
[----:B------:R-:W-:Y:S02]  /*2ef0*/  FFMA.FTZ R153, R21, R154, R155 ;  /* 0x0000009a15997223 */ /* 0x000fe4000001009b */
[----:B------:R-:W-:Y:S02]  /*2f00*/  FFMA.FTZ R61, R190, R148, R61 ;  /* 0x00000094be3d7223 */ /* 0x000fe4000001003d */
[----:B------:R-:W-:Y:S02]  /*2f10*/  FADD.FTZ R153, R23, -R153 ;  /* 0x8000009917997221 */ /* 0x000fe40000010000 */
[----:B------:R-:W-:-:S02]  /*2f20*/  FMUL.FTZ R152, R221, R152 ;  /* 0x00000098dd987220 */ /* 0x000fc40000410000 */
[----:B-1----:R-:W-:Y:S01]  /*2f30*/  FMUL.FTZ R191, R158, R153 ;  /* 0x000000999ebf7220 */ /* 0x002fe20000410000 */
[----:B------:R-:W-:Y:S01]  /*2f40*/  @P0 HADD2.F32 R153, -RZ, R33.H0_H0 ;  /* 0x20000021ff990230 */ /* 0x000fe20000004100 */
[----:B------:R-:W-:-:S04]  /*2f50*/  FMUL.FTZ R148, R220, R148 ;  /* 0x00000094dc947220 */ /* 0x000fc80000410000 */
[----:B------:R-:W-:Y:S01]  /*2f60*/  @P0 FADD.FTZ R191, R191, R153 ;  /* 0x00000099bfbf0221 */ /* 0x000fe20000010000 */
[----:B------:R-:W-:Y:S01]  /*2f70*/  F2FP.PACK_AB R148, R148, R152 ;  /* 0x000000989494723e */ /* 0x000fe200000000ff */
[----:B------:R-:W-:-:S03]  /*2f80*/  HADD2.F32 R152, -RZ, R151.H0_H0 ;  /* 0x20000097ff987230 */ /* 0x000fc60000004100 */
        /* <DEDUP_REMOVED lines=13> */
[-C--:B------:R-:W-:Y:S02]  /*3060*/  FFMA.FTZ R62, R153, R191.reuse, R62 ;  /* 0x000000bf993e7223 */ /* 0x080fe4000001003e */
[----:B------:R-:W-:Y:S02]  /*3070*/  FFMA.FTZ R63, R149, R190, R63 ;  /* 0x000000be953f7223 */ /* 0x000fe4000001003f */
[----:B------:R-:W-:Y:S02]  /*3080*/  FFMA.FTZ R153, R29, R154, R155 ;  /* 0x0000009a1d997223 */ /* 0x000fe4000001009b */
[----:B------:R-:W-:Y:S02]  /*3090*/  FMUL.FTZ R149, R219, R191 ;  /* 0x000000bfdb957220 */ /* 0x000fe40000410000 */
[----:B------:R-:W-:Y:S02]  /*30a0*/  FMUL.FTZ R190, R217, R190 ;  /* 0x000000bed9be7220 */ /* 0x000fe40000410000 */
[----:B------:R-:W-:-:S03]  /*30b0*/  FADD.FTZ R153, R30, -R153 ;  /* 0x800000991e997221 */ /* 0x000fc60000010000 */
[----:B------:R-:W-:Y:S01]  /*30c0*/  F2FP.PACK_AB R149, R190, R149 ;  /* 0x00000095be95723e */ /* 0x000fe200000000ff */
[----:B------:R-:W-:Y:S01]  /*30d0*/  @P0 HADD2.F32 R190, -RZ, R35.H0_H0 ;  /* 0x20000023ffbe0230 */ /* 0x000fe20000004100 */
[----:B------:R-:W-:-:S04]  /*30e0*/  FMUL.FTZ R153, R158, R153 ;  /* 0x000000999e997220 */ /* 0x000fc80000410000 */
[----:B------:R-:W-:-:S05]  /*30f0*/  @P0 FADD.FTZ R153, R153, R190 ;  /* 0x000000be99990221 */ /* 0x000fca0000010000 */
[----:B------:R-:W-:-:S04]  /*3100*/  @P5 F2FP.PACK_AB R190, RZ, R153 ;  /* 0x00000099ffbe523e */ /* 0x000fc800000000ff */
[----:B------:R-:W-:Y:S01]  /*3110*/  @P5 PRMT R147, R190, 0x7610, R147 ;  /* 0x00007610be935816 */ /* 0x000fe20000000093 */
[----:B------:R-:W-:-:S04]  /*3120*/  FMUL.FTZ R190, R153, R3 ;  /* 0x0000000399be7220 */ /* 0x000fc80000410000 */
[----:B------:R-:W-:Y:S02]  /*3130*/  FFMA.FTZ R58, R152, R190, R58 ;  /* 0x000000be983a7223 */ /* 0x000fe4000001003a */
[----:B------:R-:W-:Y:S02]  /*3140*/  FFMA.FTZ R152, R31, R154, R155 ;  /* 0x0000009a1f987223 */ /* 0x000fe4000001009b */
[----:B------:R-:W-:Y:S02]  /*3150*/  FMUL.FTZ R190, R213, R190 ;  /* 0x000000bed5be7220 */ /* 0x000fe40000410000 */
[----:B------:R-:W-:-:S04]  /*3160*/  FADD.FTZ R152, R156, -R152 ;  /* 0x800000989c987221 */ /* 0x000fc80000010000 */
[----:B------:R-:W-:Y:S01]  /*3170*/  FMUL.FTZ R153, R158, R152 ;  /* 0x000000989e997220 */ /* 0x000fe20000410000 */
[----:B------:R-:W-:-:S05]  /*3180*/  @P0 HADD2.F32 R152, -RZ, R35.H1_H1 ;  /* 0x30000023ff980230 */ /* 0x000fca0000004100 */
[----:B------:R-:W-:-:S05]  /*3190*/  @P0 FADD.FTZ R153, R153, R152 ;  /* 0x0000009899990221 */ /* 0x000fca0000010000 */
[----:B------:R-:W-:-:S04]  /*31a0*/  @P5 F2FP.PACK_AB R152, RZ, R153 ;  /* 0x00000099ff98523e */ /* 0x000fc800000000ff */
[----:B------:R-:W-:Y:S01]  /*31b0*/  @P5 PRMT R147, R147, 0x5410, R152 ;  /* 0x0000541093935816 */ /* 0x000fe20000000098 */
[----:B------:R-:W-:Y:S01]  /*31c0*/  HADD2.F32 R152, -RZ, R151.H1_H1 ;  /* 0x30000097ff987230 */ /* 0x000fe20000004100 */
[----:B------:R-:W-:-:S04]  /*31d0*/  FMUL.FTZ R151, R153, R3 ;  /* 0x0000000399977220 */ /* 0x000fc80000410000 */
[-C--:B------:R-:W-:Y:S01]  /*31e0*/  FFMA.FTZ R59, R152, R151.reuse, R59 ;  /* 0x00000097983b7223 */ /* 0x080fe2000001003b */
[----:B------:R-:W-:Y:S01]  /*31f0*/  @P5 LEA R152, P0, R2, c[0x0][0x258], 0x4 ;  /* 0x0000960002985a11 */ /* 0x000fe200078020ff */
[----:B------:R-:W-:-:S03]  /*3200*/  FMUL.FTZ R151, R212, R151 ;  /* 0x00000097d4977220 */ /* 0x000fc60000410000 */
[----:B------:R-:W-:Y:S02]  /*3210*/  @P5 LEA.HI.X R153, R2, c[0x0][0x25c], RZ, 0x4, P0 ;  /* 0x0000970002995a11 */ /* 0x000fe400000f24ff */
[----:B------:R-:W-:-:S03]  /*3220*/  F2FP.PACK_AB R151, R151, R190 ;  /* 0x000000be9797723e */ /* 0x000fc600000000ff */
[----:B------:R0:W-:Y:S02]  /*3230*/  @P5 STG.E.128 [R152.64], R144 ;  /* 0x0000009098005986 */ /* 0x0001e4000c101d04 */
[----:B0-----:R-:W-:-:S04]  /*3240*/  LEA R152, P0, R2, c[0x0][0x248], 0x4 ;  /* 0x0000920002987a11 */ /* 0x001fc800078020ff */
[C---:B------:R-:W-:Y:S02]  /*3250*/  LEA.HI.X R153, R2.reuse, c[0x0][0x24c], RZ, 0x4, P0 ;  /* 0x0000930002997a11 */ /* 0x040fe400000f24ff */
[----:B------:R-:W-:-:S03]  /*3260*/  IADD3 R2, R2, 0x80, RZ ;  /* 0x0000008002027810 */ /* 0x000fc60007ffe0ff */
[----:B------:R0:W-:Y:S04]  /*3270*/  STG.E.128 [R152.64], R148 ;  /* 0x0000009498007986 */ /* 0x0001e8000c101d04 */
.L_x_1594:
[----:B------:R-:W-:Y:S05]  /*3280*/  BSYNC B0 ;  /* 0x0000000000007941 */ /* 0x000fea0003800000 */
.L_x_1593:
        /* <DEDUP_REMOVED lines=18> */
[----:B------:R-:W-:Y:S01]  /*33b0*/  @P5 PRMT R146, R148, 0x7610, R146 ;  /* 0x0000761094925816 */ /* 0x000fe20000000092 */
[----:B------:R-:W-:-:S03]  /*33c0*/  HFMA2.MMA R148, -RZ, RZ, 0, 9.5367431640625e-07 ;  /* 0x00000010ff947435 */ /* 0x000fc600000001ff */
[----:B------:R-:W-:-:S07]  /*33d0*/  @P5 PRMT R146, R146, 0x5410, R149 ;  /* 0x0000541092925816 */ /* 0x000fce0000000095 */
        /* <DEDUP_REMOVED lines=87> */
.L_x_1596:
[----:B------:R-:W-:Y:S05]  /*3950*/  BSYNC B0 ;  /* 0x0000000000007941 */ /* 0x000fea0003800000 */
.L_x_1595:
        /* <DEDUP_REMOVED lines=14> */
[--C-:B------:R-:W-:Y:S01]  /*3a40*/  @P0 HADD2.F32 R148, -RZ, R140.reuse.H0_H0 ;  /* 0x2000008cff940230 */ /* 0x100fe20000004100 */
[-CC-:B------:R-:W-:Y:S01]  /*3a50*/  FFMA.FTZ R190, R178, R154.reuse, R155.reuse ;  /* 0x0000009ab2be7223 */ /* 0x180fe2000001009b */
[----:B------:R-:W-:Y:S01]  /*3a60*/  @P0 HADD2.F32 R149, -RZ, R140.H1_H1 ;  /* 0x3000008cff950230 */ /* 0x000fe20000004100 */
[----:B-1----:R-:W-:Y:S02]  /*3a70*/  FFMA.FTZ R214, R180, R154, R155 ;  /* 0x0000009ab4d67223 */ /* 0x002fe4000001009b */
[----:B------:R-:W-:-:S02]  /*3a80*/  @P0 FADD.FTZ R152, R152, R148 ;  /* 0x0000009498980221 */ /* 0x000fc40000010000 */
[----:B------:R-:W-:Y:S02]  /*3a90*/  @P0 FADD.FTZ R153, R153, R149 ;  /* 0x0000009599990221 */ /* 0x000fe40000010000 */
[--C-:B------:R-:W-:Y:S01]  /*3aa0*/  FFMA.FTZ R191, R183, R154, R155.reuse ;  /* 0x0000009ab7bf7223 */ /* 0x100fe2000001009b */
[----:B------:R-:W-:Y:S01]  /*3ab0*/  @P5 F2FP.PACK_AB R148, RZ, R152 ;  /* 0x00000098ff94523e */ /* 0x000fe200000000ff */
[----:B------:R-:W-:Y:S01]  /*3ac0*/  FFMA.FTZ R151, R187, R154, R155 ;  /* 0x0000009abb977223 */ /* 0x000fe2000001009b */
[----:B------:R-:W-:Y:S01]  /*3ad0*/  @P5 F2FP.PACK_AB R149, RZ, R153 ;  /* 0x00000099ff95523e */ /* 0x000fe200000000ff */
[----:B------:R-:W-:Y:S01]  /*3ae0*/  FADD.FTZ R155, R186, -R150 ;  /* 0x80000096ba9b7221 */ /* 0x000fe20000010000 */
[----:B------:R-:W-:Y:S01]  /*3af0*/  @P5 PRMT R144, R148, 0x7610, R144 ;  /* 0x0000761094905816 */ /* 0x000fe20000000090 */
[----:B------:R-:W-:Y:S01]  /*3b00*/  FADD.FTZ R154, R179, -R218 ;  /* 0x800000dab39a7221 */ /* 0x000fe20000010000 */
[----:B------:R-:W-:Y:S01]  /*3b10*/  MOV R148, 0x10 ;  /* 0x0000001000947802 */ /* 0x000fe20000000f00 */
[----:B------:R-:W-:Y:S01]  /*3b20*/  FADD.FTZ R190, R181, -R190 ;  /* 0x800000beb5be7221 */ /* 0x000fe20000010000 */
[----:B------:R-:W-:Y:S01]  /*3b30*/  @P5 PRMT R144, R144, 0x5410, R149 ;  /* 0x0000541090905816 */ /* 0x000fe20000000095 */
[----:B------:R-:W-:-:S02]  /*3b40*/  FADD.FTZ R214, R182, -R214 ;  /* 0x800000d6b6d67221 */ /* 0x000fc40000010000 */
[----:B------:R-:W-:Y:S02]  /*3b50*/  FADD.FTZ R191, R184, -R191 ;  /* 0x800000bfb8bf7221 */ /* 0x000fe40000010000 */
[----:B------:R-:W-:Y:S02]  /*3b60*/  FADD.FTZ R150, R188, -R151 ;  /* 0x80000097bc967221 */ /* 0x000fe40000010000 */
        /* <DEDUP_REMOVED lines=8> */
[----:B------:R-:W-:Y:S01]  /*3bf0*/  FMUL.FTZ R218, R152, R3 ;  /* 0x0000000398da7220 */ /* 0x000fe20000410000 */
[----:B--2---:R-:W-:-:S05]  /*3c00*/  HADD2.F32 R152, -RZ, R148.H0_H0 ;  /* 0x20000094ff987230 */ /* 0x004fca0000004100 */
[----:B------:R-:W-:Y:S01]  /*3c10*/  FFMA.FTZ R44, R152, R218, R44 ;  /* 0x000000da982c7223 */ /* 0x000fe2000001002c */
[----:B------:R-:W-:Y:S01]  /*3c20*/  HADD2.F32 R152, -RZ, R148.H1_H1 ;  /* 0x30000094ff987230 */ /* 0x000fe20000004100 */
[----:B------:R-:W-:-:S04]  /*3c30*/  FMUL.FTZ R148, R153, R3 ;  /* 0x0000000399947220 */ /* 0x000fc80000410000 */
[----:B------:R-:W-:Y:S01]  /*3c40*/  FFMA.FTZ R45, R152, R148, R45 ;  /* 0x00000094982d7223 */ /* 0x000fe2000001002d */
[----:B------:R-:W-:-:S05]  /*3c50*/  @P0 HADD2.F32 R152, -RZ, R142.H0_H0 ;  /* 0x2000008eff980230 */ /* 0x000fca0000004100 */
[----:B------:R-:W-:-:S05]  /*3c60*/  @P0 FADD.FTZ R214, R214, R152 ;  /* 0x00000098d6d60221 */ /* 0x000fca0000010000 */
[----:B------:R-:W-:Y:S01]  /*3c70*/  @P5 F2FP.PACK_AB R152, RZ, R214 ;  /* 0x000000d6ff98523e */ /* 0x000fe200000000ff */
[----:B------:R-:W-:-:S03]  /*3c80*/  FMUL.FTZ R214, R214, R3 ;  /* 0x00000003d6d67220 */ /* 0x000fc60000410000 */
[----:B------:R-:W-:Y:S01]  /*3c90*/  @P5 PRMT R146, R152, 0x7610, R146 ;  /* 0x0000761098925816 */ /* 0x000fe20000000092 */
[----:B------:R-:W-:-:S05]  /*3ca0*/  @P0 HADD2.F32 R152, -RZ, R142.H1_H1 ;  /* 0x3000008eff980230 */ /* 0x000fca0000004100 */
[----:B------:R-:W-:-:S05]  /*3cb0*/  @P0 FADD.FTZ R191, R191, R152 ;  /* 0x00000098bfbf0221 */ /* 0x000fca0000010000 */
[----:B------:R-:W-:-:S04]  /*3cc0*/  @P5 F2FP.PACK_AB R152, RZ, R191 ;  /* 0x000000bfff98523e */ /* 0x000fc800000000ff */
[----:B------:R-:W-:Y:S01]  /*3cd0*/  @P5 PRMT R146, R146, 0x5410, R152 ;  /* 0x0000541092925816 */ /* 0x000fe20000000098 */
[--C-:B------:R-:W-:Y:S02]  /*3ce0*/  HADD2.F32 R152, -RZ, R150.reuse.H0_H0 ;  /* 0x20000096ff987230 */ /* 0x100fe40000004100 */
[----:B------:R-:W-:-:S03]  /*3cf0*/  HADD2.F32 R150, -RZ, R150.H1_H1 ;  /* 0x30000096ff967230 */ /* 0x000fc60000004100 */
[----:B------:R-:W-:Y:S01]  /*3d00*/  FFMA.FTZ R40, R152, R214, R40 ;  /* 0x000000d698287223 */ /* 0x000fe20000010028 */
[----:B------:R-:W-:-:S05]  /*3d10*/  @P0 HADD2.F32 R152, -RZ, R141.H0_H0 ;  /* 0x2000008dff980230 */ /* 0x000fca0000004100 */
[----:B------:R-:W-:-:S05]  /*3d20*/  @P0 FADD.FTZ R154, R154, R152 ;  /* 0x000000989a9a0221 */ /* 0x000fca0000010000 */
[----:B------:R-:W-:-:S04]  /*3d30*/  @P5 F2FP.PACK_AB R152, RZ, R154 ;  /* 0x0000009aff98523e */ /* 0x000fc800000000ff */
[----:B------:R-:W-:Y:S01]  /*3d40*/  @P5 PRMT R145, R152, 0x7610, R145 ;  /* 0x0000761098915816 */ /* 0x000fe20000000091 */
[----:B------:R-:W-:-:S05]  /*3d50*/  @P0 HADD2.F32 R152, -RZ, R141.H1_H1 ;  /* 0x3000008dff980230 */ /* 0x000fca0000004100 */
[----:B------:R-:W-:-:S05]  /*3d60*/  @P0 FADD.FTZ R190, R190, R152 ;  /* 0x00000098bebe0221 */ /* 0x000fca0000010000 */
[----:B------:R-:W-:-:S04]  /*3d70*/  @P5 F2FP.PACK_AB R152, RZ, R190 ;  /* 0x000000beff98523e */ /* 0x000fc800000000ff */
[----:B------:R-:W-:Y:S01]  /*3d80*/  @P5 PRMT R145, R145, 0x5410, R152 ;  /* 0x0000541091915816 */ /* 0x000fe20000000098 */
[----:B------:R-:W-:-:S05]  /*3d90*/  @P0 HADD2.F32 R152, -RZ, R143.H0_H0 ;  /* 0x2000008fff980230 */ /* 0x000fca0000004100 */
[----:B------:R-:W-:-:S05]  /*3da0*/  @P0 FADD.FTZ R155, R155, R152 ;  /* 0x000000989b9b0221 */ /* 0x000fca0000010000 */
[----:B------:R-:W-:-:S04]  /*3db0*/  @P5 F2FP.PACK_AB R152, RZ, R155 ;  /* 0x0000009bff98523e */ /* 0x000fc800000000ff */
[----:B------:R-:W-:Y:S01]  /*3dc0*/  @P5 PRMT R147, R152, 0x7610, R147 ;  /* 0x0000761098935816 */ /* 0x000fe20000000093 */
[----:B------:R-:W-:-:S05]  /*3dd0*/  @P0 HADD2.F32 R152, -RZ, R143.H1_H1 ;  /* 0x3000008fff980230 */ /* 0x000fca0000004100 */
[----:B------:R-:W-:-:S05]  /*3de0*/  @P0 FADD.FTZ R158, R158, R152 ;  /* 0x000000989e9e0221 */ /* 0x000fca0000010000 */
[----:B------:R-:W-:-:S04]  /*3df0*/  @P5 F2FP.PACK_AB R152, RZ, R158 ;  /* 0x0000009eff98523e */ /* 0x000fc800000000ff */
[----:B------:R-:W-:Y:S02]  /*3e00*/  @P5 PRMT R147, R147, 0x5410, R152 ;  /* 0x0000541093935816 */ /* 0x000fe40000000098 */
[----:B------:R-:W-:-:S04]  /*3e10*/  @P5 LEA R152, P0, R2, c[0x0][0x258], 0x4 ;  /* 0x0000960002985a11 */ /* 0x000fc800078020ff */
[----:B------:R-:W-:-:S05]  /*3e20*/  @P5 LEA.HI.X R153, R2, c[0x0][0x25c], RZ, 0x4, P0 ;  /* 0x0000970002995a11 */ /* 0x000fca00000f24ff */
[----:B------:R0:W-:Y:S02]  /*3e30*/  @P5 STG.E.128 [R152.64], R144 ;  /* 0x0000009098005986 */ /* 0x0001e4000c101d04 */
[----:B0-----:R-:W-:Y:S02]  /*3e40*/  FMUL.FTZ R153, R191, R3 ;  /* 0x00000003bf997220 */ /* 0x001fe40000410000 */
[----:B------:R-:W-:Y:S02]  /*3e50*/  FMUL.FTZ R191, R202, R148 ;  /* 0x00000094cabf7220 */ /* 0x000fe40000410000 */
[----:B------:R-:W-:Y:S02]  /*3e60*/  FFMA.FTZ R41, R150, R153, R41 ;  /* 0x0000009996297223 */ /* 0x000fe40000010029 */
[----:B------:R-:W-:Y:S02]  /*3e70*/  FMUL.FTZ R150, R154, R3 ;  /* 0x000000039a967220 */ /* 0x000fe40000410000 */
[----:B------:R-:W-:-:S02]  /*3e80*/  FMUL.FTZ R154, R199, R214 ;  /* 0x000000d6c79a7220 */ /* 0x000fc40000410000 */
[----:B------:R-:W-:Y:S02]  /*3e90*/  FMUL.FTZ R153, R198, R153 ;  /* 0x00000099c6997220 */ /* 0x000fe40000410000 */
[-C--:B------:R-:W-:Y:S01]  /*3ea0*/  FMUL.FTZ R148, R190, R3.reuse ;  /* 0x00000003be947220 */ /* 0x080fe20000410000 */
[----:B------:R-:W-:Y:S01]  /*3eb0*/  LEA R190, P0, R2, c[0x0][0x248], 0x4 ;  /* 0x0000920002be7a11 */ /* 0x000fe200078020ff */
[-C--:B------:R-:W-:Y:S01]  /*3ec0*/  FMUL.FTZ R214, R155, R3.reuse ;  /* 0x000000039bd67220 */ /* 0x080fe20000410000 */
[----:B------:R-:W-:Y:S01]  /*3ed0*/  F2FP.PACK_AB R154, R153, R154 ;  /* 0x0000009a999a723e */ /* 0x000fe200000000ff */
[--C-:B------:R-:W-:Y:S01]  /*3ee0*/  HADD2.F32 R153, -RZ, R149.reuse.H0_H0 ;  /* 0x20000095ff997230 */ /* 0x100fe20000004100 */
[----:B------:R-:W-:Y:S01]  /*3ef0*/  FMUL.FTZ R3, R158, R3 ;  /* 0x000000039e037220 */ /* 0x000fe20000410000 */
[----:B------:R-:W-:Y:S01]  /*3f00*/  HADD2.F32 R149, -RZ, R149.H1_H1 ;  /* 0x30000095ff957230 */ /* 0x000fe20000004100 */
[----:B------:R-:W-:Y:S02]  /*3f10*/  FMUL.FTZ R152, R203, R218 ;  /* 0x000000dacb987220 */ /* 0x000fe40000410000 */
[----:B------:R-:W-:-:S02]  /*3f20*/  FFMA.FTZ R46, R153, R150, R46 ;  /* 0x00000096992e7223 */ /* 0x000fc4000001002e */
[----:B------:R-:W-:Y:S01]  /*3f30*/  FMUL.FTZ R153, R201, R150 ;  /* 0x00000096c9997220 */ /* 0x000fe20000410000 */
[----:B------:R-:W-:Y:S01]  /*3f40*/  F2FP.PACK_AB R152, R191, R152 ;  /* 0x00000098bf98723e */ /* 0x000fe200000000ff */
[----:B------:R-:W-:Y:S01]  /*3f50*/  FMUL.FTZ R158, R200, R148 ;  /* 0x00000094c89e7220 */ /* 0x000fe20000410000 */
[----:B------:R-:W-:Y:S01]  /*3f60*/  LEA.HI.X R191, R2, c[0x0][0x24c], RZ, 0x4, P0 ;  /* 0x0000930002bf7a11 */ /* 0x000fe200000f24ff */
[----:B------:R-:W-:Y:S01]  /*3f70*/  FMUL.FTZ R155, R197, R214 ;  /* 0x000000d6c59b7220 */ /* 0x000fe20000410000 */
[--C-:B------:R-:W-:Y:S01]  /*3f80*/  HADD2.F32 R2, -RZ, R151.reuse.H1_H1 ;  /* 0x30000097ff027230 */ /* 0x100fe20000004100 */
[----:B------:R-:W-:Y:S01]  /*3f90*/  FMUL.FTZ R150, R196, R3 ;  /* 0x00000003c4967220 */ /* 0x000fe20000410000 */
[----:B------:R-:W-:Y:S01]  /*3fa0*/  F2FP.PACK_AB R153, R158, R153 ;  /* 0x000000999e99723e */ /* 0x000fe200000000ff */
[----:B------:R-:W-:Y:S01]  /*3fb0*/  FFMA.FTZ R47, R149, R148, R47 ;  /* 0x00000094952f7223 */ /* 0x000fe2000001002f */
[----:B------:R-:W-:Y:S01]  /*3fc0*/  HADD2.F32 R149, -RZ, R151.H0_H0 ;  /* 0x20000097ff957230 */ /* 0x000fe20000004100 */
[----:B------:R-:W-:Y:S01]  /*3fd0*/  FFMA.FTZ R43, R2, R3, R43 ;  /* 0x00000003022b7223 */ /* 0x000fe2000001002b */
[----:B------:R-:W-:-:S03]  /*3fe0*/  F2FP.PACK_AB R155, R150, R155 ;  /* 0x0000009b969b723e */ /* 0x000fc600000000ff */
[----:B------:R-:W-:Y:S02]  /*3ff0*/  FFMA.FTZ R42, R149, R214, R42 ;  /* 0x000000d6952a7223 */ /* 0x000fe4000001002a */
[----:B------:R0:W-:Y:S04]  /*4000*/  STG.E.128 [R190.64], R152 ;  /* 0x00000098be007986 */ /* 0x0001e8000c101d04 */
.L_x_1598:
[----:B------:R-:W-:Y:S05]  /*4010*/  BSYNC B0 ;  /* 0x0000000000007941 */ /* 0x000fea0003800000 */
.L_x_1597:
[----:B------:R-:W-:Y:S02]  /*4020*/  IADD3 R0, R0, c[0x0][0x160], RZ ;  /* 0x0000580000007a10 */ /* 0x000fe40007ffe0ff */
[----:B------:R-:W-:Y:S02]  /*4030*/  LOP3.LUT P5, RZ, R195, 0xff, RZ, 0xc0, !PT ;  /* 0x000000ffc3ff7812 */ /* 0x000fe400078ac0ff */
[----:B------:R-:W-:Y:S02]  /*4040*/  ISETP.GE.AND P0, PT, R0, c[0x0][0x164], PT ;  /* 0x0000590000007a0c */ /* 0x000fe40003f06270 */
[----:B------:R-:W-:-:S11]  /*4050*/  SEL R195, RZ, 0x1, P5 ;  /* 0x00000001ffc37807 */ /* 0x000fd60002800000 */
[----:B01---5:R-:W-:Y:S01]  /*4060*/  @P0 CALL.REL.NOINC `(.L_x_1580) ;  /* 0x0000001000000944 */ /* 0x023fe20003c00000 */
[----:B------:R-:W-:Y:S05]  /*4070*/  BRA `(.L_x_1599) ;  /* 0xffffc9c000007947 */ /* 0x000fea000383ffff */
.L_x_1580:
        /* <DEDUP_REMOVED lines=19> */
.L_x_1601:
[----:B------:R-:W-:Y:S05]  /*41b0*/  BSYNC B0 ;  /* 0x0000000000007941 */ /* 0x000fea0003800000 */
.L_x_1600:
        /* <DEDUP_REMOVED lines=13> */
.L_x_1603:
[----:B------:R-:W-:Y:S05]  /*4290*/  BSYNC B0 ;  /* 0x0000000000007941 */ /* 0x000fea0003800000 */
.L_x_1602:
        /* <DEDUP_REMOVED lines=13> */
.L_x_1605:
[----:B------:R-:W-:Y:S05]  /*4370*/  BSYNC B0 ;  /* 0x0000000000007941 */ /* 0x000fea0003800000 */
.L_x_1604:
        /* <DEDUP_REMOVED lines=12> */
.L_x_1589:
[----:B------:R-:W-:Y:S01]  /*4440*/  HFMA2.MMA R150, -RZ, RZ, 0, 9.5367431640625e-07 ;  /* 0x00000010ff967435 */ /* 0x000fe200000001ff */
[----:B------:R-:W-:-:S02]  /*4450*/  MOV R149, R191 ;  /* 0x000000bf00957202 */ /* 0x000fc40000000f00 */
[----:B------:R-:W-:Y:S02]  /*4460*/  MOV R155, 0x1f ;  /* 0x0000001f009b7802 */ /* 0x000fe40000000f00 */
[----:B------:R-:W-:Y:S02]  /*4470*/  MOV R154, 0xffffffff ;  /* 0xffffffff009a7802 */ /* 0x000fe40000000f00 */
[----:B------:R-:W-:Y:S02]  /*4480*/  MOV R148, 0x44a0 ;  /* 0x000044a000947802 */ /* 0x000fe40000000f00 */
[----:B-----5:R-:W-:Y:S05]  /*4490*/  CALL.REL.NOINC `($__internal_24_$__cuda_sm70_shflsync_down_p) ;  /* 0x0000046000007944 */ /* 0x020fea0003c00000 */
[----:B-1----:R-:W-:Y:S01]  /*44a0*/  MOV R151, R150 ;  /* 0x0000009600977202 */ /* 0x002fe20000000f00 */
[----:B------:R-:W-:Y:S05]  /*44b0*/  BRA `(.L_x_1606) ;  /* 0xffffddd000007947 */ /* 0x000fea000383ffff */
.L_x_1590:
[----:B------:R-:W-:Y:S01]  /*44c0*/  HFMA2.MMA R150, -RZ, RZ, 0, 9.5367431640625e-07 ;  /* 0x00000010ff967435 */ /* 0x000fe200000001ff */
[----:B------:R-:W-:Y:S02]  /*44d0*/  MOV R149, R214 ;  /* 0x000000d600957202 */ /* 0x000fe40000000f00 */
[----:B------:R-:W-:Y:S02]  /*44e0*/  MOV R155, 0x1f ;  /* 0x0000001f009b7802 */ /* 0x000fe40000000f00 */
[----:B------:R-:W-:-:S02]  /*44f0*/  MOV R154, 0xffffffff ;  /* 0xffffffff009a7802 */ /* 0x000fc40000000f00 */
[----:B------:R-:W-:Y:S02]  /*4500*/  MOV R148, 0x4520 ;  /* 0x0000452000947802 */ /* 0x000fe40000000f00 */
[----:B01---5:R-:W-:Y:S05]  /*4510*/  CALL.REL.NOINC `($__internal_24_$__cuda_sm70_shflsync_down_p) ;  /* 0x000003e000007944 */ /* 0x023fea0003c00000 */
[----:B------:R-:W-:Y:S01]  /*4520*/  FADD.FTZ R191, R151, R191 ;  /* 0x000000bf97bf7221 */ /* 0x000fe20000010000 */
[----:B------:R-:W-:Y:S01]  /*4530*/  MOV R155, 0x1f ;  /* 0x0000001f009b7802 */ /* 0x000fe20000000f00 */
[----:B-1----:R-:W-:Y:S01]  /*4540*/  FADD.FTZ R214, R214, R150 ;  /* 0x00000096d6d67221 */ /* 0x002fe20000010000 */
[----:B------:R-:W-:Y:S01]  /*4550*/  HFMA2.MMA R150, -RZ, RZ, 0, 4.76837158203125e-07 ;  /* 0x00000008ff967435 */ /* 0x000fe200000001ff */
[----:B------:R-:W-:Y:S02]  /*4560*/  MOV R154, 0xffffffff ;  /* 0xffffffff009a7802 */ /* 0x000fe40000000f00 */
[----:B------:R-:W-:Y:S02]  /*4570*/  MOV R149, R191 ;  /* 0x000000bf00957202 */ /* 0x000fe40000000f00 */
[----:B------:R-:W-:Y:S02]  /*4580*/  MOV R148, 0x45a0 ;  /* 0x000045a000947802 */ /* 0x000fe40000000f00 */
[----:B------:R-:W-:Y:S05]  /*4590*/  CALL.REL.NOINC `($__internal_24_$__cuda_sm70_shflsync_down_p) ;  /* 0x0000036000007944 */ /* 0x000fea0003c00000 */
[----:B-1----:R-:W-:Y:S01]  /*45a0*/  MOV R151, R150 ;  /* 0x0000009600977202 */ /* 0x002fe20000000f00 */
[----:B------:R-:W-:Y:S01]  /*45b0*/  HFMA2.MMA R150, -RZ, RZ, 0, 4.76837158203125e-07 ;  /* 0x00000008ff967435 */ /* 0x000fe200000001ff */
[----:B------:R-:W-:-:S02]  /*45c0*/  MOV R149, R214 ;  /* 0x000000d600957202 */ /* 0x000fc40000000f00 */
[----:B------:R-:W-:Y:S02]  /*45d0*/  MOV R155, 0x1f ;  /* 0x0000001f009b7802 */ /* 0x000fe40000000f00 */
[----:B------:R-:W-:Y:S02]  /*45e0*/  MOV R154, 0xffffffff ;  /* 0xffffffff009a7802 */ /* 0x000fe40000000f00 */
[----:B------:R-:W-:Y:S02]  /*45f0*/  MOV R148, 0x4610 ;  /* 0x0000461000947802 */ /* 0x000fe40000000f00 */
[----:B------:R-:W-:Y:S05]  /*4600*/  CALL.REL.NOINC `($__internal_24_$__cuda_sm70_shflsync_down_p) ;  /* 0x000002f000007944 */ /* 0x000fea0003c00000 */
[----:B------:R-:W-:Y:S01]  /*4610*/  FADD.FTZ R191, R151, R191 ;  /* 0x000000bf97bf7221 */ /* 0x000fe20000010000 */
[----:B------:R-:W-:Y:S01]  /*4620*/  MOV R155, 0x1f ;  /* 0x0000001f009b7802 */ /* 0x000fe20000000f00 */
[----:B-1----:R-:W-:Y:S01]  /*4630*/  FADD.FTZ R214, R214, R150 ;  /* 0x00000096d6d67221 */ /* 0x002fe20000010000 */
[----:B------:R-:W-:Y:S01]  /*4640*/  HFMA2.MMA R150, -RZ, RZ, 0, 2.384185791015625e-07 ;  /* 0x00000004ff967435 */ /* 0x000fe200000001ff */
[----:B------:R-:W-:Y:S02]  /*4650*/  MOV R154, 0xffffffff ;  /* 0xffffffff009a7802 */ /* 0x000fe40000000f00 */
[----:B------:R-:W-:-:S02]  /*4660*/  MOV R149, R191 ;  /* 0x000000bf00957202 */ /* 0x000fc40000000f00 */
[----:B------:R-:W-:Y:S02]  /*4670*/  MOV R148, 0x4690 ;  /* 0x0000469000947802 */ /* 0x000fe40000000f00 */
[----:B------:R-:W-:Y:S05]  /*4680*/  CALL.REL.NOINC `($__internal_24_$__cuda_sm70_shflsync_down_p) ;  /* 0x0000027000007944 */ /* 0x000fea0003c00000 */
[----:B-1----:R-:W-:Y:S01]  /*4690*/  MOV R151, R150 ;  /* 0x0000009600977202 */ /* 0x002fe20000000f00 */
[----:B------:R-:W-:Y:S01]  /*46a0*/  HFMA2.MMA R150, -RZ, RZ, 0, 2.384185791015625e-07 ;  /* 0x00000004ff967435 */ /* 0x000fe200000001ff */
[----:B------:R-:W-:Y:S02]  /*46b0*/  MOV R149, R214 ;  /* 0x000000d600957202 */ /* 0x000fe40000000f00 */
[----:B------:R-:W-:Y:S02]  /*46c0*/  MOV R155, 0x1f ;  /* 0x0000001f009b7802 */ /* 0x000fe40000000f00 */
[----:B------:R-:W-:Y:S02]  /*46d0*/  MOV R154, 0xffffffff ;  /* 0xffffffff009a7802 */ /* 0x000fe40000000f00 */
[----:B------:R-:W-:Y:S02]  /*46e0*/  MOV R148, 0x4700 ;  /* 0x0000470000947802 */ /* 0x000fe40000000f00 */
[----:B------:R-:W-:Y:S05]  /*46f0*/  CALL.REL.NOINC `($__internal_24_$__cuda_sm70_shflsync_down_p) ;  /* 0x0000020000007944 */ /* 0x000fea0003c00000 */
[----:B------:R-:W-:Y:S01]  /*4700*/  FADD.FTZ R191, R151, R191 ;  /* 0x000000bf97bf7221 */ /* 0x000fe20000010000 */
[----:B------:R-:W-:Y:S01]  /*4710*/  MOV R155, 0x1f ;  /* 0x0000001f009b7802 */ /* 0x000fe20000000f00 */
[----:B-1----:R-:W-:Y:S01]  /*4720*/  FADD.FTZ R214, R214, R150 ;  /* 0x00000096d6d67221 */ /* 0x002fe20000010000 */
[----:B------:R-:W-:Y:S01]  /*4730*/  HFMA2.MMA R150, -RZ, RZ, 0, 1.1920928955078125e-07 ;  /* 0x00000002ff967435 */ /* 0x000fe200000001ff */
[----:B------:R-:W-:-:S02]  /*4740*/  MOV R154, 0xffffffff ;  /* 0xffffffff009a7802 */ /* 0x000fc40000000f00 */
[----:B------:R-:W-:Y:S02]  /*4750*/  MOV R149, R191 ;  /* 0x000000bf00957202 */ /* 0x000fe40000000f00 */
[----:B------:R-:W-:Y:S02]  /*4760*/  MOV R148, 0x4780 ;  /* 0x0000478000947802 */ /* 0x000fe40000000f00 */
[----:B------:R-:W-:Y:S05]  /*4770*/  CALL.REL.NOINC `($__internal_24_$__cuda_sm70_shflsync_down_p) ;  /* 0x0000018000007944 */ /* 0x000fea0003c00000 */
[----:B-1----:R-:W-:Y:S01]  /*4780*/  MOV R151, R150 ;  /* 0x0000009600977202 */ /* 0x002fe20000000f00 */
[----:B------:R-:W-:Y:S01]  /*4790*/  HFMA2.MMA R150, -RZ, RZ, 0, 1.1920928955078125e-07 ;  /* 0x00000002ff967435 */ /* 0x000fe200000001ff */
[----:B------:R-:W-:Y:S02]  /*47a0*/  MOV R149, R214 ;  /* 0x000000d600957202 */ /* 0x000fe40000000f00 */
[----:B------:R-:W-:Y:S02]  /*47b0*/  MOV R155, 0x1f ;  /* 0x0000001f009b7802 */ /* 0x000fe40000000f00 */
[----:B------:R-:W-:Y:S02]  /*47c0*/  MOV R154, 0xffffffff ;  /* 0xffffffff009a7802 */ /* 0x000fe40000000f00 */
[----:B------:R-:W-:-:S02]  /*47d0*/  MOV R148, 0x47f0 ;  /* 0x000047f000947802 */ /* 0x000fc40000000f00 */
[----:B------:R-:W-:Y:S05]  /*47e0*/  CALL.REL.NOINC `($__internal_24_$__cuda_sm70_shflsync_down_p) ;  /* 0x0000011000007944 */ /* 0x000fea0003c00000 */
[----:B------:R-:W-:Y:S01]  /*47f0*/  FADD.FTZ R191, R151, R191 ;  /* 0x000000bf97bf7221 */ /* 0x000fe20000010000 */
[----:B------:R-:W-:Y:S01]  /*4800*/  MOV R155, 0x1f ;  /* 0x0000001f009b7802 */ /* 0x000fe20000000f00 */
[----:B-1----:R-:W-:Y:S01]  /*4810*/  FADD.FTZ R214, R214, R150 ;  /* 0x00000096d6d67221 */ /* 0x002fe20000010000 */
[----:B------:R-:W-:Y:S01]  /*4820*/  HFMA2.MMA R150, -RZ, RZ, 0, 5.9604644775390625e-08 ;  /* 0x00000001ff967435 */ /* 0x000fe200000001ff */
[----:B------:R-:W-:-:S02]  /*4830*/  MOV R154, 0xffffffff ;  /* 0xffffffff009a7802 */ /* 0x000fc40000000f00 */
[----:B------:R-:W-:Y:S02]  /*4840*/  MOV R149, R191 ;  /* 0x000000bf00957202 */ /* 0x000fe40000000f00 */
[----:B------:R-:W-:Y:S02]  /*4850*/  MOV R148, 0x4870 ;  /* 0x0000487000947802 */ /* 0x000fe40000000f00 */
[----:B------:R-:W-:Y:S05]  /*4860*/  CALL.REL.NOINC `($__internal_24_$__cuda_sm70_shflsync_down_p) ;  /* 0x0000009000007944 */ /* 0x000fea0003c00000 */
[----:B-1----:R-:W-:Y:S01]  /*4870*/  MOV R151, R150 ;  /* 0x0000009600977202 */ /* 0x002fe20000000f00 */
[----:B------:R-:W-:Y:S01]  /*4880*/  HFMA2.MMA R150, -RZ, RZ, 0, 5.9604644775390625e-08 ;  /* 0x00000001ff967435 */ /* 0x000fe200000001ff */
[----:B------:R-:W-:Y:S02]  /*4890*/  MOV R149, R214 ;  /* 0x000000d600957202 */ /* 0x000fe40000000f00 */
[----:B------:R-:W-:Y:S02]  /*48a0*/  MOV R155, 0x1f ;  /* 0x0000001f009b7802 */ /* 0x000fe40000000f00 */
[----:B------:R-:W-:Y:S02]  /*48b0*/  MOV R154, 0xffffffff ;  /* 0xffffffff009a7802 */ /* 0x000fe40000000f00 */
[----:B------:R-:W-:-:S02]  /*48c0*/  MOV R148, 0x48e0 ;  /* 0x000048e000947802 */ /* 0x000fc40000000f00 */
[----:B------:R-:W-:Y:S05]  /*48d0*/  CALL.REL.NOINC `($__internal_24_$__cuda_sm70_shflsync_down_p) ;  /* 0x0000002000007944 */ /* 0x000fea0003c00000 */
[----:B-1----:R-:W-:Y:S01]  /*48e0*/  MOV R149, R150 ;  /* 0x0000009600957202 */ /* 0x002fe20000000f00 */
[----:B------:R-:W-:Y:S05]  /*48f0*/  BRA `(.L_x_1607) ;  /* 0xffffdab000007947 */ /* 0x000fea000383ffff */
        .weak           $__internal_24_$__cuda_sm70_shflsync_down_p
        .type           $__internal_24_$__cuda_sm70_shflsync_down_p,@function
        .size           $__internal_24_$__cuda_sm70_shflsync_down_p,(.L_x_11758 - $__internal_24_$__cuda_sm70_shflsync_down_p)
$__internal_24_$__cuda_sm70_shflsync_down_p:
[----:B------:R-:W-:Y:S04]  /*4900*/  WARPSYNC R154 ;  /* 0x0000009a00007348 */ /* 0x000fe80003800000 */
[----:B------:R0:W1:Y:S02]  /*4910*/  SHFL.DOWN PT, R150, R149, R150, R155 ;  /* 0x0800009695967389 */ /* 0x00006400000e009b */
[----:B0-----:R-:W-:-:S06]  /*4920*/  HFMA2.MMA R149, -RZ, RZ, 0, 0 ;  /* 0x00000000ff957435 */ /* 0x001fcc00000001ff */
[----:B------:R-:W-:Y:S05]  /*4930*/  RET.REL.NODEC R148 `(_ZN10layer_norm13ln_bwd_kernelINS_13Kernel_traitsI6__halfS2_S2_S2_fjLj4096ELj1ELj1ELj4ELj16ENS_18Kernel_traits_baseILj4096ES2_S2_S2_S2_fjLj128EEEEELb0ELb1ELb0ELb0EEEvNS_9BwdParamsE) ;  /* 0xffffb6c094007950 */ /* 0x000fea0003c3ffff */
.L_x_1608:
        /* <DEDUP_REMOVED lines=12> */
.L_x_11758:


//--------------------- .text._ZN10layer_norm13ln_bwd_kernelINS_13Kernel_traitsI6__halfS2_S2_S2_fjLj4096ELj1ELj1ELj4ELj16ENS_18Kernel_traits_baseILj4096ES2_S2_S2_S2_fjLj128EEEEELb0ELb1ELb0ELb1EEEvNS_9BwdParamsE --------------------------
	.section	.text._ZN10layer_norm13ln_bwd_kernelINS_13Kernel_traitsI6__halfS2_S2_S2_fjLj4096ELj1ELj1ELj4ELj16ENS_18Kernel_traits_baseILj4096ES2_S2_S2_S2_fjLj128EEEEELb0ELb1ELb0ELb1EEEvNS_9BwdParamsE,"ax",@progbits
	.sectioninfo	@"SHI_REGISTERS=255"
	.align	128
        .global         _ZN10layer_norm13ln_bwd_kernelINS_13Kernel_traitsI6__halfS2_S2_S2_fjLj4096ELj1ELj1ELj4ELj16ENS_18Kernel_traits_baseILj4096ES2_S2_S2_S2_fjLj128EEEEELb0ELb1ELb0ELb1EEEvNS_9BwdParamsE
        .type           _ZN10layer_norm13ln_bwd_kernelINS_13Kernel_traitsI6__halfS2_S2_S2_fjLj4096ELj1ELj1ELj4ELj16ENS_18Kernel_traits_baseILj4096ES2_S2_S2_S2_fjLj128EEEEELb0ELb1ELb0ELb1EEEvNS_9BwdParamsE,@function
        .size           _ZN10layer_norm13ln_bwd_kernelINS_13Kernel_traitsI6__halfS2_S2_S2_fjLj4096ELj1ELj1ELj4ELj16ENS_18Kernel_traits_baseILj4096ES2_S2_S2_S2_fjLj128EEEEELb0ELb1ELb0ELb1EEEvNS_9BwdParamsE,(.L_x_11759 - _ZN10layer_norm13ln_bwd_kernelINS_13Kernel_traitsI6__halfS2_S2_S2_fjLj4096ELj1ELj1ELj4ELj16ENS_18Kernel_traits_baseILj4096ES2_S2_S2_S2_fjLj128EEEEELb0ELb1ELb0ELb1EEEvNS_9BwdParamsE)
        .other          _ZN10layer_norm13ln_bwd_kernelINS_13Kernel_traitsI6__halfS2_S2_S2_fjLj4096ELj1ELj1ELj4ELj16ENS_18Kernel_traits_baseILj4096ES2_S2_S2_S2_fjLj128EEEEELb0ELb1ELb0ELb1EEEvNS_9BwdParamsE,@"STO_CUDA_ENTRY STV_DEFAULT"
_ZN10layer_norm13ln_bwd_kernelINS_13Kernel_traitsI6__halfS2_S2_S2_fjLj4096ELj1ELj1ELj4ELj16ENS_18Kernel_traits_baseILj4096ES2_S2_S2_S2_fjLj128EEEEELb0ELb1ELb0ELb1EEEvNS_9BwdParamsE:
.text._ZN10layer_norm13ln_bwd_kernelINS_13Kernel_traitsI6__halfS2_S2_S2_fjLj4096ELj1ELj1ELj4ELj16ENS_18Kernel_traits_baseILj4096ES2_S2_S2_S2_fjLj128EEEEELb0ELb1ELb0ELb1EEEvNS_9BwdParamsE:
        /* <DEDUP_REMOVED lines=57> */
.L_x_1609:
        /* <DEDUP_REMOVED lines=11> */
[----:B------:R2:W3:Y:S04]  /*0440*/  LDG.E.128 R192, [R2.64+0x1800] ;  /* 0x0018000402c07981 */ /* 0x0004e8000c1e1d00 */
[----:B------:R0:W3:Y:S04]  /*0450*/  LDG.E.128 R12, [R4.64] ;  /* 0x00000004040c7981 */ /* 0x0000e8000c1e1d00 */
[----:B------:R0:W3:Y:S01]  /*0460*/  LDG.E.128 R20, [R4.64+0x800] ;  /* 0x0008000404147981 */ /* 0x0000e2000c1e1d00 */
[----:B------:R-:W-:-:S02]  /*0470*/  HFMA2.MMA R150, -RZ, RZ, 0, 5.9604644775390625e-08 ;  /* 0x00000001ff967435 */ /* 0x000fc400000001ff */
[----:B------:R-:W-:Y:S01]  /*0480*/  HFMA2.MMA R172, -RZ, RZ, 0, 0 ;  /* 0x00000000ffac7435 */ /* 0x000fe200000001ff */
        /* <DEDUP_REMOVED lines=40> */
[--C-:B------:R-:W-:Y:S01]  /*0710*/  HADD2.F32 R0, -RZ, R9.reuse.H0_H0 ;  /* 0x20000009ff007230 */ /* 0x100fe20000004100 */
[----:B------:R0:W-:Y:S04]  /*0720*/  STL [R1+0x20], R3 ;  /* 0x0000200301007387 */ /* 0x0001e80000100800 */
[----:B------:R1:W-:Y:S04]  /*0730*/  STL [R1+0x1c], R2 ;  /* 0x00001c0201007387 */ /* 0x0003e80000100800 */
[----:B------:R2:W-:Y:S01]  /*0740*/  STL [R1+0x18], R0 ;  /* 0x0000180001007387 */ /* 0x0005e20000100800 */
[----:B0-----:R-:W-:-:S02]  /*0750*/  HADD2.F32 R3, -RZ, R9.H1_H1 ;  /* 0x30000009ff037230 */ /* 0x001fc40000004100 */
[----:B-1----:R-:W-:-:S03]  /*0760*/  HADD2.F32 R2, -RZ, R10.H0_H0 ;  /* 0x2000000aff027230 */ /* 0x002fc60000004100 */
[----:B------:R0:W-:Y:S01]  /*0770*/  STL [R1+0x14], R3 ;  /* 0x0000140301007387 */ /* 0x0001e20000100800 */
[----:B--2---:R-:W-:-:S03]  /*0780*/  HADD2.F32 R0, -RZ, R10.H1_H1 ;  /* 0x3000000aff007230 */ /* 0x004fc60000004100 */
[----:B------:R1:W-:Y:S04]  /*0790*/  STL [R1+0x10], R2 ;  /* 0x0000100201007387 */ /* 0x0003e80000100800 */
[----:B------:R3:W-:Y:S01]  /*07a0*/  STL [R1+0xc], R0 ;  /* 0x00000c0001007387 */ /* 0x0007e20000100800 */
[--C-:B0-----:R-:W-:Y:S02]  /*07b0*/  HADD2.F32 R3, -RZ, R11.reuse.H0_H0 ;  /* 0x2000000bff037230 */ /* 0x101fe40000004100 */
[----:B-1----:R-:W-:-:S03]  /*07c0*/  HADD2.F32 R2, -RZ, R11.H1_H1 ;  /* 0x3000000bff027230 */ /* 0x002fc60000004100 */
[----:B------:R-:W-:Y:S01]  /*07d0*/  STL [R1+0x8], R3 ;  /* 0x0000080301007387 */ /* 0x000fe20000100800 */
[----:B---3--:R-:W-:-:S03]  /*07e0*/  HADD2.F32 R0, -RZ, R16.H0_H0 ;  /* 0x20000010ff007230 */ /* 0x008fc60000004100 */
[----:B------:R0:W-:Y:S01]  /*07f0*/  STL [R1+0x4], R2 ;  /* 0x0000040201007387 */ /* 0x0001e20000100800 */
[--C-:B----4-:R-:W-:Y:S02]  /*0800*/  HADD2.F32 R245, -RZ, R200.reuse.H0_H0 ;  /* 0x200000c8fff57230 */ /* 0x110fe40000004100 */
[----:B------:R-:W-:Y:S02]  /*0810*/  HADD2.F32 R244, -RZ, R200.H1_H1 ;  /* 0x300000c8fff47230 */ /* 0x000fe40000004100 */
[--C-:B------:R-:W-:Y:S02]  /*0820*/  HADD2.F32 R243, -RZ, R201.reuse.H0_H0 ;  /* 0x200000c9fff37230 */ /* 0x100fe40000004100 */
[----:B------:R-:W-:Y:S02]  /*0830*/  HADD2.F32 R238, -RZ, R201.H1_H1 ;  /* 0x300000c9ffee7230 */ /* 0x000fe40000004100 */
[--C-:B------:R-:W-:Y:S02]  /*0840*/  HADD2.F32 R237, -RZ, R202.reuse.H0_H0 ;  /* 0x200000caffed7230 */ /* 0x100fe40000004100 */
[----:B------:R-:W-:-:S02]  /*0850*/  HADD2.F32 R206, -RZ, R202.H1_H1 ;  /* 0x300000caffce7230 */ /* 0x000fc40000004100 */
[--C-:B-----5:R-:W-:Y:S02]  /*0860*/  HADD2.F32 R175, -RZ, R136.reuse.H0_H0 ;  /* 0x20000088ffaf7230 */ /* 0x120fe40000004100 */
[----:B------:R-:W-:Y:S02]  /*0870*/  HADD2.F32 R133, -RZ, R136.H1_H1 ;  /* 0x30000088ff857230 */ /* 0x000fe40000004100 */
[--C-:B------:R-:W-:Y:S02]  /*0880*/  HADD2.F32 R134, -RZ, R137.reuse.H0_H0 ;  /* 0x20000089ff867230 */ /* 0x100fe40000004100 */
[----:B------:R-:W-:Y:S02]  /*0890*/  HADD2.F32 R135, -RZ, R137.H1_H1 ;  /* 0x30000089ff877230 */ /* 0x000fe40000004100 */
[--C-:B------:R-:W-:Y:S02]  /*08a0*/  HADD2.F32 R140, -RZ, R144.reuse.H0_H0 ;  /* 0x20000090ff8c7230 */ /* 0x100fe40000004100 */
[----:B------:R-:W-:-:S02]  /*08b0*/  HADD2.F32 R141, -RZ, R144.H1_H1 ;  /* 0x30000090ff8d7230 */ /* 0x000fc40000004100 */
[--C-:B------:R-:W-:Y:S02]  /*08c0*/  HADD2.F32 R142, -RZ, R145.reuse.H0_H0 ;  /* 0x20000091ff8e7230 */ /* 0x100fe40000004100 */
[----:B------:R-:W-:Y:S01]  /*08d0*/  HADD2.F32 R143, -RZ, R145.H1_H1 ;  /* 0x30000091ff8f7230 */ /* 0x000fe20000004100 */
[----:B------:R1:W-:Y:S01]  /*08e0*/  STL [R1], R0 ;  /* 0x0000000001007387 */ /* 0x0003e20000100800 */
        /* <DEDUP_REMOVED lines=9> */
[----:B------:R-:W-:Y:S01]  /*0980*/  HADD2.F32 R145, -RZ, R146.H1_H1 ;  /* 0x30000092ff917230 */ /* 0x000fe20000004100 */
[----:B0-----:R-:W-:Y:S01]  /*0990*/  CS2R R2, SRZ ;  /* 0x0000000000027805 */ /* 0x001fe2000001ff00 */
[----:B------:R-:W-:Y:S01]  /*09a0*/  HADD2.F32 R252, -RZ, R16.H1_H1 ;  /* 0x30000010fffc7230 */ /* 0x000fe20000004100 */
[----:B-1----:R-:W-:Y:S01]  /*09b0*/  MOV R0, RZ ;  /* 0x000000ff00007202 */ /* 0x002fe20000000f00 */
[--C-:B------:R-:W-:Y:S01]  /*09c0*/  HADD2.F32 R251, -RZ, R17.reuse.H0_H0 ;  /* 0x20000011fffb7230 */ /* 0x100fe20000004100 */
[----:B------:R-:W-:Y:S01]  /*09d0*/  CS2R R10, SRZ ;  /* 0x00000000000a7805 */ /* 0x000fe2000001ff00 */
[----:B------:R-:W-:Y:S01]  /*09e0*/  HADD2.F32 R250, -RZ, R17.H1_H1 ;  /* 0x30000011fffa7230 */ /* 0x000fe20000004100 */
[----:B------:R-:W-:Y:S01]  /*09f0*/  CS2R R8, SRZ ;  /* 0x0000000000087805 */ /* 0x000fe2000001ff00 */
[--C-:B------:R-:W-:Y:S01]  /*0a00*/  HADD2.F32 R249, -RZ, R18.reuse.H0_H0 ;  /* 0x20000012fff97230 */ /* 0x100fe20000004100 */
[----:B------:R-:W-:Y:S01]  /*0a10*/  CS2R R16, SRZ ;  /* 0x0000000000107805 */ /* 0x000fe2000001ff00 */
[----:B------:R-:W-:-:S02]  /*0a20*/  HADD2.F32 R248, -RZ, R18.H1_H1 ;  /* 0x30000012fff87230 */ /* 0x000fc40000004100 */
[--C-:B------:R-:W-:Y:S02]  /*0a30*/  HADD2.F32 R247, -RZ, R19.reuse.H0_H0 ;  /* 0x20000013fff77230 */ /* 0x100fe40000004100 */
[----:B------:R-:W-:Y:S01]  /*0a40*/  HADD2.F32 R246, -RZ, R19.H1_H1 ;  /* 0x30000013fff67230 */ /* 0x000fe20000004100 */
[----:B------:R-:W-:Y:S01]  /*0a50*/  CS2R R18, SRZ ;  /* 0x0000000000127805 */ /* 0x000fe2000001ff00 */
[----:B------:R-:W-:Y:S02]  /*0a60*/  HADD2.F32 R205, -RZ, R203.H0_H0 ;  /* 0x200000cbffcd7230 */ /* 0x000fe40000004100 */
[----:B------:R-:W-:Y:S02]  /*0a70*/  HADD2.F32 R196, -RZ, R195.H0_H0 ;  /* 0x200000c3ffc47230 */ /* 0x000fe40000004100 */
[--C-:B------:R-:W-:Y:S02]  /*0a80*/  HADD2.F32 R194, -RZ, R12.reuse.H0_H0 ;  /* 0x2000000cffc27230 */ /* 0x100fe40000004100 */
[----:B------:R-:W-:-:S02]  /*0a90*/  HADD2.F32 R193, -RZ, R12.H1_H1 ;  /* 0x3000000cffc17230 */ /* 0x000fc40000004100 */
[--C-:B------:R-:W-:Y:S02]  /*0aa0*/  HADD2.F32 R192, -RZ, R13.reuse.H0_H0 ;  /* 0x2000000dffc07230 */ /* 0x100fe40000004100 */
[----:B------:R-:W-:Y:S01]  /*0ab0*/  HADD2.F32 R191, -RZ, R13.H1_H1 ;  /* 0x3000000dffbf7230 */ /* 0x000fe20000004100 */
[----:B------:R-:W-:Y:S01]  /*0ac0*/  CS2R R12, SRZ ;  /* 0x00000000000c7805 */ /* 0x000fe2000001ff00 */
[--C-:B------:R-:W-:Y:S02]  /*0ad0*/  HADD2.F32 R187, -RZ, R14.reuse.H0_H0 ;  /* 0x2000000effbb7230 */ /* 0x100fe40000004100 */
        /* <DEDUP_REMOVED lines=14> */
[----:B------:R-:W-:Y:S02]  /*0bc0*/  HADD2.F32 R138, -RZ, R139.H0_H0 ;  /* 0x2000008bff8a7230 */ /* 0x000fe40000004100 */
[----:B------:R-:W-:Y:S02]  /*0bd0*/  HADD2.F32 R146, -RZ, R147.H0_H0 ;  /* 0x20000093ff927230 */ /* 0x000fe40000004100 */
[----:B------:R-:W-:Y:S02]  /*0be0*/  HADD2.F32 R203, -RZ, R203.H1_H1 ;  /* 0x300000cbffcb7230 */ /* 0x000fe40000004100 */
[----:B------:R-:W-:Y:S02]  /*0bf0*/  HADD2.F32 R195, -RZ, R195.H1_H1 ;  /* 0x300000c3ffc37230 */ /* 0x000fe40000004100 */
[----:B------:R-:W-:-:S02]  /*0c00*/  HADD2.F32 R139, -RZ, R139.H1_H1 ;  /* 0x3000008bff8b7230 */ /* 0x000fc40000004100 */
[----:B------:R-:W-:Y:S02]  /*0c10*/  HADD2.F32 R147, -RZ, R147.H1_H1 ;  /* 0x30000093ff937230 */ /* 0x000fe40000004100 */
.L_x_1614:
[----:B------:R-:W0:Y:S01]  /*0c20*/  S2R R74, SR_TID.X ;  /* 0x00000000004a7919 */ /* 0x000e220000002100 */
[----:B------:R-:W-:-:S03]  /*0c30*/  IMAD R72, R132, c[0x0][0x168], RZ ;  /* 0x00005a0084487a24 */ /* 0x000fc600078e02ff */
[----:B------:R-:W2:Y:S02]  /*0c40*/  LDL R229, [R1+0x14] ;  /* 0x0000140001e57983 */ /* 0x000ea40000100800 */
[----:B------:R-:W-:Y:S02]  /*0c50*/  SHF.R.S32.HI R73, RZ, 0x1f, R72 ;  /* 0x0000001fff497819 */ /* 0x000fe40000011448 */
[----:B------:R-:W3:Y:S02]  /*0c60*/  LDL R225, [R1+0x10] ;  /* 0x0000100001e17983 */ /* 0x000ee40000100800 */
[----:B------:R-:W-:Y:S02]  /*0c70*/  LEA.HI R174, R73, R72, RZ, 0x3 ;  /* 0x0000004849ae7211 */ /* 0x000fe400078f18ff */
[----:B------:R-:W-:Y:S01]  /*0c80*/  MOV R155, 0x10 ;  /* 0x00000010009b7802 */ /* 0x000fe20000000f00 */
[----:B------:R-:W2:Y:S04]  /*0c90*/  LDL R236, [R1+0x1c] ;  /* 0x00001c0001ec7983 */ /* 0x000ea80000100800 */
[----:B------:R-:W2:Y:S04]  /*0ca0*/  LDL R233, [R1+0x18] ;  /* 0x0000180001e97983 */ /* 0x000ea80000100800 */
[----:B------:R-:W2:Y:S01]  /*0cb0*/  LDL R218, [R1+0xc] ;  /* 0x00000c0001da7983 */ /* 0x000ea20000100800 */
[----:B0-----:R-:W-:-:S04]  /*0cc0*/  LOP3.LUT R75, R74, 0x7f, RZ, 0xc0, !PT ;  /* 0x0000007f4a4b7812 */ /* 0x001fc800078ec0ff */
[----:B------:R-:W-:-:S04]  /*0cd0*/  LEA.HI.SX32 R174, R174, R75, 0x1d ;  /* 0x0000004baeae7211 */ /* 0x000fc800078feaff */
[----:B------:R-:W-:Y:S02]  /*0ce0*/  IADD3 R204, R174, 0x80, RZ ;  /* 0x00000080aecc7810 */ /* 0x000fe40007ffe0ff */
[----:B------:R-:W-:-:S03]  /*0cf0*/  ISETP.NE.U32.AND P0, PT, RZ, c[0x0][0x1c0], PT ;  /* 0x00007000ff007a0c */ /* 0x000fc60003f05070 */
[----:B------:R-:W-:Y:S01]  /*0d00*/  IMAD.WIDE.U32 R80, R204, R155, c[0x0][0x188] ;  /* 0x00006200cc507625 */ /* 0x000fe200078e009b */
[----:B------:R-:W-:-:S05]  /*0d10*/  ISETP.NE.AND.EX P0, PT, RZ, c[0x0][0x1c4], PT, P0 ;  /* 0x00007100ff007a0c */ /* 0x000fca0003f05300 */
[----:B------:R-:W2:Y:S01]  /*0d20*/  LDG.E.128 R80, [R80.64] ;  /* 0x0000000450507981 */ /* 0x000ea2000c1e1d00 */
[----:B------:R-:W-:Y:S02]  /*0d30*/  SHF.R.S32.HI R77, RZ, 0x1f, R132 ;  /* 0x0000001fff4d7819 */ /* 0x000fe40000011484 */
[----:B------:R-:W-:-:S05]  /*0d40*/  IADD3 R188, R174, 0x100, RZ ;  /* 0x00000100aebc7810 */ /* 0x000fca0007ffe0ff */
[C---:B------:R-:W-:Y:S02]  /*0d50*/  @P0 LEA R72, P1, R132.reuse, c[0x0][0x1c0], 0x1 ;  /* 0x0000700084480a11 */ /* 0x040fe400078208ff */
[----:B------:R-:W-:Y:S02]  /*0d60*/  MOV R149, 0x4 ;  /* 0x0000000400957802 */ /* 0x000fe40000000f00 */
[----:B------:R-:W-:Y:S02]  /*0d70*/  @P0 LEA.HI.X R73, R132, c[0x0][0x1c4], R77, 0x1, P1 ;  /* 0x0000710084490a11 */ /* 0x000fe400008f0c4d */
[C---:B------:R-:W-:Y:S01]  /*0d80*/  IADD3 R173, R174.reuse, 0x180, RZ ;  /* 0x00000180aead7810 */ /* 0x040fe20007ffe0ff */
[-C--:B------:R-:W-:Y:S02]  /*0d90*/  IMAD.WIDE.U32 R74, R174, R155.reuse, c[0x0][0x188] ;  /* 0x00006200ae4a7625 */ /* 0x080fe400078e009b */
[----:B------:R0:W3:Y:S02]  /*0da0*/  @P0 LDG.E.U16 R208, [R72.64] ;  /* 0x0000000448d00981 */ /* 0x0000e4000c1e1500 */
[----:B------:R-:W-:-:S04]  /*0db0*/  IMAD.WIDE.U32 R84, R188, R155, c[0x0][0x188] ;  /* 0x00006200bc547625 */ /* 0x000fc800078e009b */
[----:B------:R-:W-:Y:S02]  /*0dc0*/  IMAD.WIDE.U32 R76, R174, R155, c[0x0][0x208] ;  /* 0x00008200ae4c7625 */ /* 0x000fe400078e009b */
[----:B------:R-:W2:Y:S02]  /*0dd0*/  LDG.E.128 R84, [R84.64] ;  /* 0x0000000454547981 */ /* 0x000ea4000c1e1d00 */
[----:B------:R-:W-:Y:S02]  /*0de0*/  IMAD.WIDE R88, R132, R149, c[0x0][0x1a0] ;  /* 0x0000680084587625 */ /* 0x000fe400078e0295 */
[----:B0-----:R-:W2:Y:S02]  /*0df0*/  LDG.E.128 R72, [R74.64] ;  /* 0x000000044a487981 */ /* 0x001ea4000c1e1d00 */
[-C--:B------:R-:W-:Y:S02]  /*0e00*/  IMAD.WIDE.U32 R90, R173, R155.reuse, c[0x0][0x188] ;  /* 0x00006200ad5a7625 */ /* 0x080fe400078e009b */
[----:B------:R0:W2:Y:S02]  /*0e10*/  LDG.E R207, [R88.64] ;  /* 0x0000000458cf7981 */ /* 0x0000a4000c1e1900 */
[----:B------:R-:W-:-:S02]  /*0e20*/  IMAD.WIDE.U32 R96, R188, R155, c[0x0][0x208] ;  /* 0x00008200bc607625 */ /* 0x000fc400078e009b */
[----:B------:R-:W2:Y:S04]  /*0e30*/  LDG.E.128 R76, [R76.64] ;  /* 0x000000044c4c7981 */ /* 0x000ea8000c1e1d00 */
[----:B------:R-:W2:Y:S04]  /*0e40*/  LDG.E.128 R96, [R96.64] ;  /* 0x0000000460607981 */ /* 0x000ea8000c1e1d00 */
[----:B0-----:R-:W2:Y:S01]  /*0e50*/  LDG.E.128 R88, [R90.64] ;  /* 0x000000045a587981 */ /* 0x001ea2000c1e1d00 */
[----:B------:R-:W-:-:S04]  /*0e60*/  IMAD.WIDE R148, R132, R149, c[0x0][0x1a8] ;  /* 0x00006a0084947625 */ /* 0x000fc800078e0295 */
[----:B------:R-:W-:Y:S01]  /*0e70*/  IMAD.WIDE.U32 R92, R204, R155, c[0x0][0x208] ;  /* 0x00008200cc5c7625 */ /* 0x000fe200078e009b */
[----:B------:R0:W2:Y:S01]  /*0e80*/  LDG.E R189, [R148.64] ;  /* 0x0000000494bd7981 */ /* 0x0000a2000c1e1900 */
[----:B------:R-:W-:-:S04]  /*0e90*/  ISETP.NE.U32.AND P1, PT, RZ, c[0x0][0x218], PT ;  /* 0x00008600ff007a0c */ /* 0x000fc80003f25070 */
[----:B------:R-:W2:Y:S01]  /*0ea0*/  LDG.E.128 R92, [R92.64] ;  /* 0x000000045c5c7981 */ /* 0x000ea2000c1e1d00 */
[----:B------:R-:W-:Y:S01]  /*0eb0*/  ISETP.NE.AND.EX P1, PT, RZ, c[0x0][0x21c], PT, P1 ;  /* 0x00008700ff007a0c */ /* 0x000fe20003f25310 */
[----:B------:R-:W-:Y:S01]  /*0ec0*/  ULDC.U8 UR6, c[0x0][0x1f0] ;  /* 0x00007c0000067ab9 */ /* 0x000fe20000000000 */
[----:B------:R-:W-:Y:S01]  /*0ed0*/  MOV R190, 0x3f800000 ;  /* 0x3f80000000be7802 */ /* 0x000fe20000000f00 */
[----:B------:R-:W-:Y:S01]  /*0ee0*/  IMAD.WIDE.U32 R100, R173, R155, c[0x0][0x208] ;  /* 0x00008200ad647625 */ /* 0x000fe200078e009b */
[----:B------:R-:W-:-:S05]  /*0ef0*/  LOP3.LUT P2, RZ, R150, 0xff, RZ, 0xc0, !PT ;  /* 0x000000ff96ff7812 */ /* 0x000fca000784c0ff */
[----:B------:R-:W2:Y:S04]  /*0f00*/  LDG.E.128 R100, [R100.64] ;  /* 0x0000000464647981 */ /* 0x000ea8000c1e1d00 */
[----:B0-----:R-:W-:-:S04]  /*0f10*/  @P1 IMAD.WIDE.U32 R148, R174, R155, c[0x0][0x218] ;  /* 0x00008600ae941625 */ /* 0x001fc800078e009b */
[-C--:B------:R-:W-:Y:S01]  /*0f20*/  @P1 IMAD.WIDE.U32 R150, R204, R155.reuse, c[0x0][0x218] ;  /* 0x00008600cc961625 */ /* 0x080fe200078e009b */
[----:B------:R0:W5:Y:S03]  /*0f30*/  @P1 LDG.E.128 R52, [R148.64] ;  /* 0x0000000494341981 */ /* 0x000166000c1e1d00 */
[-C--:B------:R-:W-:Y:S01]  /*0f40*/  @P1 IMAD.WIDE.U32 R152, R188, R155.reuse, c[0x0][0x218] ;  /* 0x00008600bc981625 */ /* 0x080fe200078e009b */
[----:B------:R1:W5:Y:S03]  /*0f50*/  @P1 LDG.E.128 R56, [R150.64] ;  /* 0x0000000496381981 */ /* 0x000366000c1e1d00 */
[----:B------:R-:W-:Y:S01]  /*0f60*/  @P1 IMAD.WIDE.U32 R154, R173, R155, c[0x0][0x218] ;  /* 0x00008600ad9a1625 */ /* 0x000fe200078e009b */
[----:B------:R0:W5:Y:S04]  /*0f70*/  @P1 LDG.E.128 R60, [R152.64] ;  /* 0x00000004983c1981 */ /* 0x000168000c1e1d00 */
[----:B------:R0:W5:Y:S01]  /*0f80*/  @P1 LDG.E.128 R64, [R154.64] ;  /* 0x000000049a401981 */ /* 0x000162000c1e1d00 */
[----:B--2---:R-:W-:-:S02]  /*0f90*/  HADD2.F32 R224, -RZ, R81.H0_H0 ;  /* 0x20000051ffe07230 */ /* 0x004fc40000004100 */
[----:B------:R-:W-:Y:S02]  /*0fa0*/  HADD2.F32 R226, -RZ, R81.H1_H1 ;  /* 0x30000051ffe27230 */ /* 0x000fe40000004100 */
[--C-:B------:R-:W-:Y:S01]  /*0fb0*/  HADD2.F32 R232, -RZ, R83.reuse.H0_H0 ;  /* 0x20000053ffe87230 */ /* 0x100fe20000004100 */
[----:B------:R-:W2:Y:S01]  /*0fc0*/  S2R R81, SR_TID.X ;  /* 0x0000000000517919 */ /* 0x000ea20000002100 */
[----:B------:R-:W-:-:S03]  /*0fd0*/  HADD2.F32 R234, -RZ, R83.H1_H1 ;  /* 0x30000053ffea7230 */ /* 0x000fc60000004100 */
[----:B------:R-:W4:Y:S01]  /*0fe0*/  LDL R83, [R1+0x20] ;  /* 0x0000200001537983 */ /* 0x000f220000100800 */
[--C-:B------:R-:W-:Y:S02]  /*0ff0*/  HADD2.F32 R212, -RZ, R80.reuse.H0_H0 ;  /* 0x20000050ffd47230 */ /* 0x100fe40000004100 */
[----:B------:R-:W-:Y:S02]  /*1000*/  HADD2.F32 R216, -RZ, R80.H1_H1 ;  /* 0x30000050ffd87230 */ /* 0x000fe40000004100 */
[----:B---3--:R-:W-:Y:S01]  /*1010*/  @P0 HADD2.F32 R190, -RZ, R208.H0_H0 ;  /* 0x200000d0ffbe0230 */ /* 0x008fe20000004100 */
[----:B------:R-:W-:Y:S01]  /*1020*/  ISETP.NE.AND P0, PT, RZ, UR6, PT ;  /* 0x00000006ff007c0c */ /* 0x000fe2000bf05270 */
[----:B--2---:R-:W-:Y:S02]  /*1030*/  HADD2.F32 R80, -RZ, R84.H1_H1 ;  /* 0x30000054ff507230 */ /* 0x004fe40000004100 */
[--C-:B------:R-:W-:Y:S02]  /*1040*/  HADD2.F32 R242, -RZ, R72.reuse.H0_H0 ;  /* 0x20000048fff27230 */ /* 0x100fe40000004100 */
[----:B------:R-:W-:Y:S01]  /*1050*/  HADD2.F32 R241, -RZ, R72.H1_H1 ;  /* 0x30000048fff17230 */ /* 0x000fe20000004100 */
[----:B------:R-:W-:-:S02]  /*1060*/  LOP3.LUT P3, RZ, R81, 0x1f, RZ, 0xc0, !PT ;  /* 0x0000001f51ff7812 */ /* 0x000fc4000786c0ff */
[----:B------:R-:W-:Y:S01]  /*1070*/  FSEL R72, R207, RZ, !P0 ;  /* 0x000000ffcf487208 */ /* 0x000fe20004000000 */
[----:B------:R-:W2:Y:S01]  /*1080*/  LDL R81, [R1+0x8] ;  /* 0x0000080001517983 */ /* 0x000ea20000100800 */
[--C-:B------:R-:W-:Y:S02]  /*1090*/  HADD2.F32 R240, -RZ, R76.reuse.H0_H0 ;  /* 0x2000004cfff07230 */ /* 0x100fe40000004100 */
[----:B------:R-:W-:Y:S02]  /*10a0*/  HADD2.F32 R210, -RZ, R76.H1_H1 ;  /* 0x3000004cffd27230 */ /* 0x000fe40000004100 */
[--C-:B------:R-:W-:Y:S02]  /*10b0*/  HADD2.F32 R208, -RZ, R77.reuse.H0_H0 ;  /* 0x2000004dffd07230 */ /* 0x100fe40000004100 */
[----:B0-----:R-:W-:Y:S02]  /*10c0*/  HADD2.F32 R155, -RZ, R77.H1_H1 ;  /* 0x3000004dff9b7230 */ /* 0x001fe40000004100 */
[----:B------:R-:W-:-:S02]  /*10d0*/  HADD2.F32 R76, -RZ, R89.H0_H0 ;  /* 0x20000059ff4c7230 */ /* 0x000fc40000004100 */
[--C-:B------:R-:W-:Y:S02]  /*10e0*/  HADD2.F32 R153, -RZ, R78.reuse.H0_H0 ;  /* 0x2000004eff997230 */ /* 0x100fe40000004100 */
[----:B------:R-:W-:Y:S02]  /*10f0*/  HADD2.F32 R214, -RZ, R78.H1_H1 ;  /* 0x3000004effd67230 */ /* 0x000fe40000004100 */
[----:B------:R-:W-:Y:S02]  /*1100*/  HADD2.F32 R89, -RZ, R89.H1_H1 ;  /* 0x30000059ff597230 */ /* 0x000fe40000004100 */
[--C-:B------:R-:W-:Y:S02]  /*1110*/  HADD2.F32 R78, -RZ, R88.reuse.H0_H0 ;  /* 0x20000058ff4e7230 */ /* 0x100fe40000004100 */
[----:B------:R-:W-:Y:S01]  /*1120*/  HADD2.F32 R77, -RZ, R88.H1_H1 ;  /* 0x30000058ff4d7230 */ /* 0x000fe20000004100 */
[----:B------:R-:W-:Y:S01]  /*1130*/  FADD.FTZ R88, -R72, R80 ;  /* 0x0000005048587221 */ /* 0x000fe20000010100 */
[--C-:B------:R-:W-:Y:S01]  /*1140*/  HADD2.F32 R149, -RZ, R74.reuse.H0_H0 ;  /* 0x2000004aff957230 */ /* 0x100fe20000004100 */
[----:B------:R-:W3:Y:S01]  /*1150*/  LDL R80, [R1+0x4] ;  /* 0x0000040001507983 */ /* 0x000ee20000100800 */
[----:B------:R-:W-:-:S02]  /*1160*/  HADD2.F32 R154, -RZ, R74.H1_H1 ;  /* 0x3000004aff9a7230 */ /* 0x000fc40000004100 */
[--C-:B------:R-:W-:Y:S02]  /*1170*/  HADD2.F32 R152, -RZ, R75.reuse.H0_H0 ;  /* 0x2000004bff987230 */ /* 0x100fe40000004100 */
[----:B------:R-:W-:Y:S02]  /*1180*/  HADD2.F32 R148, -RZ, R75.H1_H1 ;  /* 0x3000004bff947230 */ /* 0x000fe40000004100 */
[--C-:B------:R-:W-:Y:S02]  /*1190*/  HADD2.F32 R75, -RZ, R90.reuse.H0_H0 ;  /* 0x2000005aff4b7230 */ /* 0x100fe40000004100 */
[----:B------:R-:W-:Y:S01]  /*11a0*/  HADD2.F32 R74, -RZ, R90.H1_H1 ;  /* 0x3000005aff4a7230 */ /* 0x000fe20000004100 */
[C---:B------:R-:W-:Y:S01]  /*11b0*/  FADD.FTZ R90, -R72.reuse, R76 ;  /* 0x0000004c485a7221 */ /* 0x040fe20000010100 */
[--C-:B------:R-:W-:Y:S01]  /*11c0*/  HADD2.F32 R219, -RZ, R87.reuse.H0_H0 ;  /* 0x20000057ffdb7230 */ /* 0x100fe20000004100 */
[----:B------:R-:W-:Y:S01]  /*11d0*/  FADD.FTZ R76, -R72, R89 ;  /* 0x00000059484c7221 */ /* 0x000fe20000010100 */
[----:B------:R-:W-:-:S02]  /*11e0*/  HADD2.F32 R221, -RZ, R87.H1_H1 ;  /* 0x30000057ffdd7230 */ /* 0x000fc40000004100 */
[--C-:B------:R-:W-:Y:S02]  /*11f0*/  HADD2.F32 R87, -RZ, R96.reuse.H0_H0 ;  /* 0x20000060ff577230 */ /* 0x100fe40000004100 */
[----:B------:R-:W-:Y:S02]  /*1200*/  HADD2.F32 R89, -RZ, R96.H1_H1 ;  /* 0x30000060ff597230 */ /* 0x000fe40000004100 */
[----:B------:R-:W3:Y:S01]  /*1210*/  LDL R96, [R1] ;  /* 0x0000000001607983 */ /* 0x000ee20000100800 */
[--C-:B------:R-:W-:Y:S01]  /*1220*/  HADD2.F32 R209, -RZ, R73.reuse.H1_H1 ;  /* 0x30000049ffd17230 */ /* 0x100fe20000004100 */
[C---:B------:R-:W-:Y:S01]  /*1230*/  FADD.FTZ R242, -R72.reuse, R242 ;  /* 0x000000f248f27221 */ /* 0x040fe20000010100 */
[----:B------:R-:W-:Y:S01]  /*1240*/  HADD2.F32 R239, -RZ, R73.H0_H0 ;  /* 0x20000049ffef7230 */ /* 0x000fe20000004100 */
[C---:B------:R-:W-:Y:S01]  /*1250*/  FADD.FTZ R207, -R72.reuse, R149 ;  /* 0x0000009548cf7221 */ /* 0x040fe20000010100 */
[--C-:B------:R-:W-:Y:S01]  /*1260*/  HADD2.F32 R211, -RZ, R85.reuse.H0_H0 ;  /* 0x20000055ffd37230 */ /* 0x100fe20000004100 */
[C---:B------:R-:W-:Y:S01]  /*1270*/  FADD.FTZ R209, -R72.reuse, R209 ;  /* 0x000000d148d17221 */ /* 0x040fe20000010100 */
[----:B------:R-:W-:Y:S01]  /*1280*/  HADD2.F32 R213, -RZ, R85.H1_H1 ;  /* 0x30000055ffd57230 */ /* 0x000fe20000004100 */
[----:B------:R-:W-:-:S02]  /*1290*/  FADD.FTZ R241, -R72, R241 ;  /* 0x000000f148f17221 */ /* 0x000fc40000010100 */
[C---:B------:R-:W-:Y:S02]  /*12a0*/  FADD.FTZ R85, -R72.reuse, R216 ;  /* 0x000000d848557221 */ /* 0x040fe40000010100 */
[C---:B------:R-:W-:Y:S02]  /*12b0*/  FADD.FTZ R226, -R72.reuse, R226 ;  /* 0x000000e248e27221 */ /* 0x040fe40000010100 */
[C---:B------:R-:W-:Y:S01]  /*12c0*/  FMUL.FTZ R242, R189.reuse, R242 ;  /* 0x000000f2bdf27220 */ /* 0x040fe20000410000 */
[--C-:B------:R-:W-:Y:S01]  /*12d0*/  HADD2.F32 R223, -RZ, R92.reuse.H0_H0 ;  /* 0x2000005cffdf7230 */ /* 0x100fe20000004100 */
[C---:B------:R-:W-:Y:S01]  /*12e0*/  FMUL.FTZ R209, R189.reuse, R209 ;  /* 0x000000d1bdd17220 */ /* 0x040fe20000410000 */
[--C-:B------:R-:W-:Y:S01]  /*12f0*/  HADD2.F32 R227, -RZ, R93.reuse.H0_H0 ;  /* 0x2000005dffe37230 */ /* 0x100fe20000004100 */
[----:B------:R-:W-:Y:S01]  /*1300*/  FMUL.FTZ R207, R189, R207 ;  /* 0x000000cfbdcf7220 */ /* 0x000fe20000410000 */
[----:B------:R-:W-:Y:S01]  /*1310*/  HADD2.F32 R92, -RZ, R92.H1_H1 ;  /* 0x3000005cff5c7230 */ /* 0x000fe20000004100 */
[----:B------:R-:W-:Y:S01]  /*1320*/  FADD.FTZ R239, -R72, R239 ;  /* 0x000000ef48ef7221 */ /* 0x000fe20000010100 */
[----:B------:R-:W-:Y:S01]  /*1330*/  HADD2.F32 R93, -RZ, R93.H1_H1 ;  /* 0x3000005dff5d7230 */ /* 0x000fe20000004100 */
[----:B------:R-:W-:-:S02]  /*1340*/  FADD.FTZ R166, R240, R166 ;  /* 0x000000a6f0a67221 */ /* 0x000fc40000010000 */
[C---:B------:R-:W-:Y:S02]  /*1350*/  FMUL.FTZ R241, R189.reuse, R241 ;  /* 0x000000f1bdf17220 */ /* 0x040fe40000410000 */
[----:B------:R-:W-:Y:S02]  /*1360*/  FFMA.FTZ R167, R242, R240, R167 ;  /* 0x000000f0f2a77223 */ /* 0x000fe400000100a7 */
[C---:B------:R-:W-:Y:S02]  /*1370*/  FMUL.FTZ R85, R189.reuse, R85 ;  /* 0x00000055bd557220 */ /* 0x040fe40000410000 */
        /* <DEDUP_REMOVED lines=8> */
[----:B------:R-:W-:-:S02]  /*1400*/  FMUL.FTZ R239, R189, R239 ;  /* 0x000000efbdef7220 */ /* 0x000fc40000410000 */
        /* <DEDUP_REMOVED lines=11> */
[C---:B------:R-:W-:Y:S01]  /*14c0*/  FADD.FTZ R154, -R72.reuse, R154 ;  /* 0x0000009a489a7221 */ /* 0x040fe20000010100 */
[--C-:B-1----:R-:W-:Y:S01]  /*14d0*/  HADD2.F32 R151, -RZ, R79.reuse.H0_H0 ;  /* 0x2000004fff977230 */ /* 0x102fe20000004100 */
[C---:B------:R-:W-:Y:S01]  /*14e0*/  FADD.FTZ R152, -R72.reuse, R152 ;  /* 0x0000009848987221 */ /* 0x040fe20000010100 */
[----:B------:R-:W-:Y:S01]  /*14f0*/  HADD2.F32 R150, -RZ, R79.H1_H1 ;  /* 0x3000004fff967230 */ /* 0x000fe20000004100 */
[C---:B------:R-:W-:Y:S01]  /*1500*/  FMUL.FTZ R154, R189.reuse, R154 ;  /* 0x0000009abd9a7220 */ /* 0x040fe20000410000 */
[----:B------:R-:W-:Y:S01]  /*1510*/  HADD2.F32 R79, -RZ, R84.H0_H0 ;  /* 0x20000054ff4f7230 */ /* 0x000fe20000004100 */
[C---:B------:R-:W-:Y:S01]  /*1520*/  FADD.FTZ R84, -R72.reuse, R212 ;  /* 0x000000d448547221 */ /* 0x040fe20000010100 */
[--C-:B------:R-:W-:Y:S01]  /*1530*/  HADD2.F32 R228, -RZ, R82.reuse.H0_H0 ;  /* 0x20000052ffe47230 */ /* 0x100fe20000004100 */
[----:B------:R-:W-:Y:S01]  /*1540*/  FMUL.FTZ R152, R189, R152 ;  /* 0x00000098bd987220 */ /* 0x000fe20000410000 */
[----:B------:R-:W-:Y:S01]  /*1550*/  HADD2.F32 R230, -RZ, R82.H1_H1 ;  /* 0x30000052ffe67230 */ /* 0x000fe20000004100 */
[----:B------:R-:W-:-:S02]  /*1560*/  FADD.FTZ R82, -R72, R148 ;  /* 0x0000009448527221 */ /* 0x000fc40000010100 */
[C---:B------:R-:W-:Y:S02]  /*1570*/  FMUL.FTZ R84, R189.reuse, R84 ;  /* 0x00000054bd547220 */ /* 0x040fe40000410000 */
[----:B------:R-:W-:Y:S02]  /*1580*/  FMUL.FTZ R82, R189, R82 ;  /* 0x00000052bd527220 */ /* 0x000fe40000410000 */
[----:B------:R-:W-:Y:S02]  /*1590*/  FADD.FTZ R224, -R72, R224 ;  /* 0x000000e048e07221 */ /* 0x000fe40000010100 */
[----:B------:R-:W-:Y:S02]  /*15a0*/  FADD.FTZ R131, R223, R131 ;  /* 0x00000083df837221 */ /* 0x000fe40000010000 */
[----:B------:R-:W-:Y:S02]  /*15b0*/  FFMA.FTZ R160, R84, R223, R160 ;  /* 0x000000df54a07223 */ /* 0x000fe400000100a0 */
[----:B------:R-:W-:-:S02]  /*15c0*/  FMUL.FTZ R224, R189, R224 ;  /* 0x000000e0bde07220 */ /* 0x000fc40000410000 */
[----:B------:R-:W-:Y:S02]  /*15d0*/  FADD.FTZ R228, -R72, R228 ;  /* 0x000000e448e47221 */ /* 0x000fe40000010100 */
[----:B------:R-:W-:Y:S02]  /*15e0*/  FADD.FTZ R127, R227, R127 ;  /* 0x0000007fe37f7221 */ /* 0x000fe40000010000 */
[-C--:B------:R-:W-:Y:S02]  /*15f0*/  FFMA.FTZ R128, R224, R227.reuse, R128 ;  /* 0x000000e3e0807223 */ /* 0x080fe40000010080 */
[----:B------:R-:W-:Y:S01]  /*1600*/  FMUL.FTZ R227, R251, R227 ;  /* 0x000000e3fbe37220 */ /* 0x000fe20000410000 */
[--C-:B------:R-:W-:Y:S01]  /*1610*/  HADD2.F32 R231, -RZ, R94.reuse.H0_H0 ;  /* 0x2000005effe77230 */ /* 0x100fe20000004100 */
[----:B------:R-:W-:Y:S01]  /*1620*/  FMUL.FTZ R228, R189, R228 ;  /* 0x000000e4bde47220 */ /* 0x000fe20000410000 */
[----:B------:R-:W-:Y:S01]  /*1630*/  HADD2.F32 R94, -RZ, R94.H1_H1 ;  /* 0x3000005eff5e7230 */ /* 0x000fe20000004100 */
[----:B------:R-:W-:-:S02]  /*1640*/  FADD.FTZ R232, -R72, R232 ;  /* 0x000000e848e87221 */ /* 0x000fc40000010100 */
[----:B------:R-:W-:Y:S02]  /*1650*/  FADD.FTZ R123, R231, R123 ;  /* 0x0000007be77b7221 */ /* 0x000fe40000010000 */
[-C--:B------:R-:W-:Y:S02]  /*1660*/  FFMA.FTZ R124, R228, R231.reuse, R124 ;  /* 0x000000e7e47c7223 */ /* 0x080fe4000001007c */
[----:B------:R-:W-:Y:S02]  /*1670*/  FADD.FTZ R230, -R72, R230 ;  /* 0x000000e648e67221 */ /* 0x000fe40000010100 */
[----:B------:R-:W-:Y:S01]  /*1680*/  FMUL.FTZ R231, R249, R231 ;  /* 0x000000e7f9e77220 */ /* 0x000fe20000410000 */
[----:B------:R-:W-:Y:S01]  /*1690*/  HADD2.F32 R235, -RZ, R95.H0_H0 ;  /* 0x2000005fffeb7230 */ /* 0x000fe20000004100 */
[C---:B------:R-:W-:Y:S02]  /*16a0*/  FMUL.FTZ R232, R189.reuse, R232 ;  /* 0x000000e8bde87220 */ /* 0x040fe40000410000 */
[----:B------:R-:W-:-:S02]  /*16b0*/  FMUL.FTZ R230, R189, R230 ;  /* 0x000000e6bde67220 */ /* 0x000fc40000410000 */
[----:B------:R-:W-:Y:S01]  /*16c0*/  FMUL.FTZ R233, R248, R94 ;  /* 0x0000005ef8e97220 */ /* 0x000fe20000410000 */
[--C-:B------:R-:W-:Y:S01]  /*16d0*/  HADD2.F32 R215, -RZ, R86.reuse.H0_H0 ;  /* 0x20000056ffd77230 */ /* 0x100fe20000004100 */
[C---:B------:R-:W-:Y:S01]  /*16e0*/  FADD.FTZ R234, -R72.reuse, R234 ;  /* 0x000000ea48ea7221 */ /* 0x040fe20000010100 */
[----:B------:R-:W-:Y:S01]  /*16f0*/  HADD2.F32 R217, -RZ, R86.H1_H1 ;  /* 0x30000056ffd97230 */ /* 0x000fe20000004100 */
[----:B------:R-:W-:Y:S01]  /*1700*/  FADD.FTZ R86, -R72, R79 ;  /* 0x0000004f48567221 */ /* 0x000fe20000010100 */
[----:B------:R-:W-:Y:S01]  /*1710*/  HADD2.F32 R95, -RZ, R95.H1_H1 ;  /* 0x3000005fff5f7230 */ /* 0x000fe20000004100 */
[----:B------:R-:W-:Y:S02]  /*1720*/  FADD.FTZ R119, R235, R119 ;  /* 0x00000077eb777221 */ /* 0x000fe40000010000 */
[-C--:B------:R-:W-:Y:S02]  /*1730*/  FFMA.FTZ R120, R232, R235.reuse, R120 ;  /* 0x000000ebe8787223 */ /* 0x080fe40000010078 */
[----:B------:R-:W-:-:S02]  /*1740*/  FMUL.FTZ R235, R247, R235 ;  /* 0x000000ebf7eb7220 */ /* 0x000fc40000410000 */
[C---:B------:R-:W-:Y:S02]  /*1750*/  FMUL.FTZ R234, R189.reuse, R234 ;  /* 0x000000eabdea7220 */ /* 0x040fe40000410000 */
[----:B------:R-:W-:Y:S02]  /*1760*/  FADD.FTZ R78, -R72, R78 ;  /* 0x0000004e484e7221 */ /* 0x000fe40000010100 */
[----:B------:R-:W-:Y:S02]  /*1770*/  FMUL.FTZ R86, R189, R86 ;  /* 0x00000056bd567220 */ /* 0x000fe40000410000 */
[-C--:B------:R-:W-:Y:S02]  /*1780*/  FMUL.FTZ R236, R246, R95.reuse ;  /* 0x0000005ff6ec7220 */ /* 0x080fe40000410000 */
[----:B------:R-:W-:Y:S02]  /*1790*/  FADD.FTZ R117, R95, R117 ;  /* 0x000000755f757221 */ /* 0x000fe40000010000 */
[----:B------:R-:W-:-:S02]  /*17a0*/  FFMA.FTZ R118, R234, R95, R118 ;  /* 0x0000005fea767223 */ /* 0x000fc40000010076 */
[----:B------:R-:W-:Y:S02]  /*17b0*/  FADD.FTZ R211, -R72, R211 ;  /* 0x000000d348d37221 */ /* 0x000fe40000010100 */
[----:B------:R-:W-:Y:S02]  /*17c0*/  FADD.FTZ R115, R87, R115 ;  /* 0x0000007357737221 */ /* 0x000fe40000010000 */
[-C--:B------:R-:W-:Y:S02]  /*17d0*/  FFMA.FTZ R116, R86, R87.reuse, R116 ;  /* 0x0000005756747223 */ /* 0x080fe40000010074 */
[C---:B------:R-:W-:Y:S02]  /*17e0*/  FMUL.FTZ R88, R189.reuse, R88 ;  /* 0x00000058bd587220 */ /* 0x040fe40000410000 */
[----:B------:R-:W-:Y:S02]  /*17f0*/  FMUL.FTZ R95, R189, R78 ;  /* 0x0000004ebd5f7220 */ /* 0x000fe40000410000 */
[----:B------:R-:W-:Y:S01]  /*1800*/  FMUL.FTZ R87, R245, R87 ;  /* 0x00000057f5577220 */ /* 0x000fe20000410000 */
[----:B------:R-:W-:Y:S01]  /*1810*/  HADD2.F32 R212, -RZ, R97.H0_H0 ;  /* 0x20000061ffd47230 */ /* 0x000fe20000004100 */
[----:B------:R-:W-:-:S02]  /*1820*/  FADD.FTZ R113, R89, R113 ;  /* 0x0000007159717221 */ /* 0x000fc40000010000 */
[----:B------:R-:W-:Y:S02]  /*1830*/  FFMA.FTZ R114, R88, R89, R114 ;  /* 0x0000005958727223 */ /* 0x000fe40000010072 */
[----:B------:R-:W-:Y:S02]  /*1840*/  FMUL.FTZ R211, R189, R211 ;  /* 0x000000d3bdd37220 */ /* 0x000fe40000410000 */
[----:B------:R-:W-:Y:S01]  /*1850*/  FMUL.FTZ R89, R244, R89 ;  /* 0x00000059f4597220 */ /* 0x000fe20000410000 */
[----:B------:R-:W-:Y:S01]  /*1860*/  HADD2.F32 R97, -RZ, R97.H1_H1 ;  /* 0x30000061ff617230 */ /* 0x000fe20000004100 */
[----:B----4-:R-:W-:-:S04]  /*1870*/  FMUL.FTZ R240, R83, R240 ;  /* 0x000000f053f07220 */ /* 0x010fc80000410000 */
[----:B------:R-:W-:Y:S02]  /*1880*/  FADD.FTZ R92, RZ, R240 ;  /* 0x000000f0ff5c7221 */ /* 0x000fe40000010000 */
[----:B------:R-:W-:Y:S02]  /*1890*/  FFMA.FTZ R93, R242, R240, RZ ;  /* 0x000000f0f25d7223 */ /* 0x000fe400000100ff */
[----:B------:R-:W-:Y:S02]  /*18a0*/  FADD.FTZ R92, R92, R210 ;  /* 0x000000d25c5c7221 */ /* 0x000fe40000010000 */
[----:B------:R-:W-:Y:S02]  /*18b0*/  FFMA.FTZ R93, R241, R210, R93 ;  /* 0x000000d2f15d7223 */ /* 0x000fe4000001005d */
[----:B------:R-:W-:Y:S02]  /*18c0*/  FADD.FTZ R92, R92, R208 ;  /* 0x000000d05c5c7221 */ /* 0x000fe40000010000 */
[----:B------:R-:W-:-:S02]  /*18d0*/  FFMA.FTZ R93, R239, R208, R93 ;  /* 0x000000d0ef5d7223 */ /* 0x000fc4000001005d */
[----:B------:R-:W-:Y:S02]  /*18e0*/  FADD.FTZ R92, R92, R155 ;  /* 0x0000009b5c5c7221 */ /* 0x000fe40000010000 */
[----:B------:R-:W-:Y:S02]  /*18f0*/  FFMA.FTZ R93, R209, R155, R93 ;  /* 0x0000009bd15d7223 */ /* 0x000fe4000001005d */
[----:B------:R-:W-:Y:S02]  /*1900*/  FMUL.FTZ R83, R218, R214 ;  /* 0x000000d6da537220 */ /* 0x000fe40000410000 */
[----:B------:R-:W-:Y:S02]  /*1910*/  FADD.FTZ R92, R92, R153 ;  /* 0x000000995c5c7221 */ /* 0x000fe40000010000 */
[----:B------:R-:W-:Y:S02]  /*1920*/  FFMA.FTZ R93, R207, R153, R93 ;  /* 0x00000099cf5d7223 */ /* 0x000fe4000001005d */
[----:B--2---:R-:W-:-:S02]  /*1930*/  FMUL.FTZ R81, R81, R151 ;  /* 0x0000009751517220 */ /* 0x004fc40000410000 */
[----:B------:R-:W-:Y:S02]  /*1940*/  FADD.FTZ R92, R92, R83 ;  /* 0x000000535c5c7221 */ /* 0x000fe40000010000 */
[----:B------:R-:W-:Y:S02]  /*1950*/  FFMA.FTZ R93, R154, R83, R93 ;  /* 0x000000539a5d7223 */ /* 0x000fe4000001005d */
[----:B------:R-:W-:Y:S02]  /*1960*/  FADD.FTZ R92, R92, R81 ;  /* 0x000000515c5c7221 */ /* 0x000fe40000010000 */
[----:B------:R-:W-:Y:S02]  /*1970*/  FFMA.FTZ R93, R152, R81, R93 ;  /* 0x00000051985d7223 */ /* 0x000fe4000001005d */
[----:B---3--:R-:W-:-:S04]  /*1980*/  FMUL.FTZ R80, R80, R150 ;  /* 0x0000009650507220 */ /* 0x008fc80000410000 */
        /* <DEDUP_REMOVED lines=21> */
[----:B------:R-:W-:Y:S02]  /*1ae0*/  FADD.FTZ R215, -R72, R215 ;  /* 0x000000d748d77221 */ /* 0x000fe40000010100 */
[----:B------:R-:W-:Y:S02]  /*1af0*/  FADD.FTZ R111, R212, R111 ;  /* 0x0000006fd46f7221 */ /* 0x000fe40000010000 */
[-C--:B------:R-:W-:Y:S02]  /*1b00*/  FFMA.FTZ R112, R211, R212.reuse, R112 ;  /* 0x000000d4d3707223 */ /* 0x080fe40000010070 */
[----:B------:R-:W-:Y:S02]  /*1b10*/  FADD.FTZ R213, -R72, R213 ;  /* 0x000000d548d57221 */ /* 0x000fe40000010100 */
[----:B------:R-:W-:Y:S02]  /*1b20*/  FMUL.FTZ R212, R243, R212 ;  /* 0x000000d4f3d47220 */ /* 0x000fe40000410000 */
[----:B------:R-:W-:-:S02]  /*1b30*/  FADD.FTZ R92, R92, R89 ;  /* 0x000000595c5c7221 */ /* 0x000fc40000010000 */
[----:B------:R-:W-:Y:S01]  /*1b40*/  FFMA.FTZ R78, R88, R89, R78 ;  /* 0x00000059584e7223 */ /* 0x000fe2000001004e */
[----:B------:R-:W-:Y:S01]  /*1b50*/  HADD2.F32 R216, -RZ, R98.H0_H0 ;  /* 0x20000062ffd87230 */ /* 0x000fe20000004100 */
[----:B------:R-:W-:Y:S02]  /*1b60*/  FADD.FTZ R164, R214, R164 ;  /* 0x000000a4d6a47221 */ /* 0x000fe40000010000 */
[----:B------:R-:W-:Y:S02]  /*1b70*/  FFMA.FTZ R165, R154, R214, R165 ;  /* 0x000000d69aa57223 */ /* 0x000fe400000100a5 */
[C---:B------:R-:W-:Y:S02]  /*1b80*/  FMUL.FTZ R215, R189.reuse, R215 ;  /* 0x000000d7bdd77220 */ /* 0x040fe40000410000 */
[----:B------:R-:W-:Y:S02]  /*1b90*/  FMUL.FTZ R213, R189, R213 ;  /* 0x000000d5bdd57220 */ /* 0x000fe40000410000 */
[----:B------:R-:W-:-:S02]  /*1ba0*/  FMUL.FTZ R214, R238, R97 ;  /* 0x00000061eed67220 */ /* 0x000fc40000410000 */
[----:B------:R-:W-:Y:S02]  /*1bb0*/  FADD.FTZ R92, R92, R212 ;  /* 0x000000d45c5c7221 */ /* 0x000fe40000010000 */
[----:B------:R-:W-:Y:S01]  /*1bc0*/  FFMA.FTZ R78, R211, R212, R78 ;  /* 0x000000d4d34e7223 */ /* 0x000fe2000001004e */
[----:B------:R-:W-:Y:S01]  /*1bd0*/  HADD2.F32 R98, -RZ, R98.H1_H1 ;  /* 0x30000062ff627230 */ /* 0x000fe20000004100 */
[----:B------:R-:W-:Y:S02]  /*1be0*/  FADD.FTZ R219, -R72, R219 ;  /* 0x000000db48db7221 */ /* 0x000fe40000010100 */
[----:B------:R-:W-:Y:S02]  /*1bf0*/  FADD.FTZ R38, R216, R38 ;  /* 0x00000026d8267221 */ /* 0x000fe40000010000 */
[----:B------:R-:W-:Y:S02]  /*1c00*/  FFMA.FTZ R50, R215, R216, R50 ;  /* 0x000000d8d7327223 */ /* 0x000fe40000010032 */
[----:B------:R-:W-:-:S02]  /*1c10*/  FADD.FTZ R217, -R72, R217 ;  /* 0x000000d948d97221 */ /* 0x000fc40000010100 */
[----:B------:R-:W-:Y:S02]  /*1c20*/  FMUL.FTZ R216, R237, R216 ;  /* 0x000000d8edd87220 */ /* 0x000fe40000410000 */
[----:B------:R-:W-:Y:S02]  /*1c30*/  FADD.FTZ R92, R92, R214 ;  /* 0x000000d65c5c7221 */ /* 0x000fe40000010000 */
[----:B------:R-:W-:Y:S01]  /*1c40*/  FFMA.FTZ R78, R213, R214, R78 ;  /* 0x000000d6d54e7223 */ /* 0x000fe2000001004e */
[----:B------:R-:W-:Y:S01]  /*1c50*/  HADD2.F32 R220, -RZ, R99.H0_H0 ;  /* 0x20000063ffdc7230 */ /* 0x000fe20000004100 */
[----:B------:R-:W-:Y:S01]  /*1c60*/  FADD.FTZ R221, -R72, R221 ;  /* 0x000000dd48dd7221 */ /* 0x000fe20000010100 */
[--C-:B------:R-:W-:Y:S01]  /*1c70*/  HADD2.F32 R73, -RZ, R91.reuse.H0_H0 ;  /* 0x2000005bff497230 */ /* 0x100fe20000004100 */
[C---:B------:R-:W-:Y:S01]  /*1c80*/  FMUL.FTZ R219, R189.reuse, R219 ;  /* 0x000000dbbddb7220 */ /* 0x040fe20000410000 */
[----:B------:R-:W-:Y:S01]  /*1c90*/  HADD2.F32 R91, -RZ, R91.H1_H1 ;  /* 0x3000005bff5b7230 */ /* 0x000fe20000004100 */
[----:B------:R-:W-:-:S02]  /*1ca0*/  FMUL.FTZ R217, R189, R217 ;  /* 0x000000d9bdd97220 */ /* 0x000fc40000410000 */
[----:B------:R-:W-:Y:S02]  /*1cb0*/  FMUL.FTZ R218, R206, R98 ;  /* 0x00000062ceda7220 */ /* 0x000fe40000410000 */
[----:B------:R-:W-:Y:S02]  /*1cc0*/  FADD.FTZ R92, R92, R216 ;  /* 0x000000d85c5c7221 */ /* 0x000fe40000010000 */
[----:B------:R-:W-:Y:S01]  /*1cd0*/  FFMA.FTZ R78, R215, R216, R78 ;  /* 0x000000d8d74e7223 */ /* 0x000fe2000001004e */
[----:B------:R-:W-:Y:S01]  /*1ce0*/  HADD2.F32 R222, -RZ, R99.H1_H1 ;  /* 0x30000063ffde7230 */ /* 0x000fe20000004100 */
[----:B------:R-:W-:Y:S02]  /*1cf0*/  FADD.FTZ R36, R220, R36 ;  /* 0x00000024dc247221 */ /* 0x000fe40000010000 */
[----:B------:R-:W-:Y:S02]  /*1d00*/  FFMA.FTZ R48, R219, R220, R48 ;  /* 0x000000dcdb307223 */ /* 0x000fe40000010030 */
[----:B------:R-:W-:-:S02]  /*1d10*/  FMUL.FTZ R221, R189, R221 ;  /* 0x000000ddbddd7220 */ /* 0x000fc40000410000 */
[C---:B------:R-:W-:Y:S02]  /*1d20*/  FADD.FTZ R77, -R72.reuse, R77 ;  /* 0x0000004d484d7221 */ /* 0x040fe40000010100 */
[C---:B------:R-:W-:Y:S02]  /*1d30*/  FADD.FTZ R75, -R72.reuse, R75 ;  /* 0x0000004b484b7221 */ /* 0x040fe40000010100 */
[C---:B------:R-:W-:Y:S02]  /*1d40*/  FADD.FTZ R74, -R72.reuse, R74 ;  /* 0x0000004a484a7221 */ /* 0x040fe40000010100 */
[----:B------:R-:W-:Y:S02]  /*1d50*/  FADD.FTZ R73, -R72, R73 ;  /* 0x0000004948497221 */ /* 0x000fe40000010100 */
[----:B------:R-:W-:Y:S02]  /*1d60*/  FMUL.FTZ R220, R205, R220 ;  /* 0x000000dccddc7220 */ /* 0x000fe40000410000 */
[----:B------:R-:W-:-:S02]  /*1d70*/  FADD.FTZ R92, R92, R218 ;  /* 0x000000da5c5c7221 */ /* 0x000fc40000010000 */
[C---:B------:R-:W-:Y:S02]  /*1d80*/  FFMA.FTZ R78, R217.reuse, R218, R78 ;  /* 0x000000dad94e7223 */ /* 0x040fe4000001004e */
[----:B------:R-:W-:Y:S01]  /*1d90*/  FADD.FTZ R72, -R72, R91 ;  /* 0x0000005b48487221 */ /* 0x000fe20000010100 */
[----:B------:R-:W-:Y:S01]  /*1da0*/  HADD2.F32 R91, -RZ, R100.H0_H0 ;  /* 0x20000064ff5b7230 */ /* 0x000fe20000004100 */
[----:B------:R-:W-:Y:S02]  /*1db0*/  FADD.FTZ R39, R98, R39 ;  /* 0x0000002762277221 */ /* 0x000fe40000010000 */
[----:B------:R-:W-:Y:S02]  /*1dc0*/  FFMA.FTZ R51, R217, R98, R51 ;  /* 0x00000062d9337223 */ /* 0x000fe40000010033 */
[----:B------:R-:W-:Y:S02]  /*1dd0*/  FADD.FTZ R37, R222, R37 ;  /* 0x00000025de257221 */ /* 0x000fe40000010000 */
[----:B------:R-:W-:-:S02]  /*1de0*/  FFMA.FTZ R49, R221, R222, R49 ;  /* 0x000000dedd317223 */ /* 0x000fc40000010031 */
[----:B------:R-:W-:Y:S02]  /*1df0*/  FMUL.FTZ R98, R189, R76 ;  /* 0x0000004cbd627220 */ /* 0x000fe40000410000 */
[----:B------:R-:W-:Y:S02]  /*1e00*/  FMUL.FTZ R222, R203, R222 ;  /* 0x000000decbde7220 */ /* 0x000fe40000410000 */
[----:B------:R-:W-:Y:S02]  /*1e10*/  FADD.FTZ R76, R92, R220 ;  /* 0x000000dc5c4c7221 */ /* 0x000fe40000010000 */
[----:B------:R-:W-:Y:S01]  /*1e20*/  FFMA.FTZ R78, R219, R220, R78 ;  /* 0x000000dcdb4e7223 */ /* 0x000fe2000001004e */
[----:B------:R-:W-:Y:S01]  /*1e30*/  HADD2.F32 R99, -RZ, R100.H1_H1 ;  /* 0x30000064ff637230 */ /* 0x000fe20000004100 */
[----:B------:R-:W-:Y:S02]  /*1e40*/  FADD.FTZ R121, R94, R121 ;  /* 0x000000795e797221 */ /* 0x000fe40000010000 */
[----:B------:R-:W-:-:S02]  /*1e50*/  FFMA.FTZ R122, R230, R94, R122 ;  /* 0x0000005ee67a7223 */ /* 0x000fc4000001007a */
[----:B------:R-:W-:Y:S02]  /*1e60*/  FADD.FTZ R34, R91, R34 ;  /* 0x000000225b227221 */ /* 0x000fe40000010000 */
[----:B------:R-:W-:Y:S02]  /*1e70*/  FFMA.FTZ R46, R95, R91, R46 ;  /* 0x0000005b5f2e7223 */ /* 0x000fe4000001002e */
[----:B------:R-:W-:Y:S02]  /*1e80*/  FMUL.FTZ R94, R189, R77 ;  /* 0x0000004dbd5e7220 */ /* 0x000fe40000410000 */
[----:B------:R-:W-:Y:S02]  /*1e90*/  FMUL.FTZ R91, R202, R91 ;  /* 0x0000005bca5b7220 */ /* 0x000fe40000410000 */
[----:B------:R-:W-:Y:S02]  /*1ea0*/  FADD.FTZ R76, R76, R222 ;  /* 0x000000de4c4c7221 */ /* 0x000fe40000010000 */
[----:B------:R-:W-:Y:S01]  /*1eb0*/  FFMA.FTZ R78, R221, R222, R78 ;  /* 0x000000dedd4e7223 */ /* 0x000fe2000001004e */
[----:B------:R-:W-:Y:S01]  /*1ec0*/  HADD2.F32 R100, -RZ, R101.H0_H0 ;  /* 0x20000065ff647230 */ /* 0x000fe20000004100 */
[----:B------:R-:W-:-:S02]  /*1ed0*/  FADD.FTZ R35, R99, R35 ;  /* 0x0000002363237221 */ /* 0x000fc40000010000 */
[-C--:B------:R-:W-:Y:S02]  /*1ee0*/  FFMA.FTZ R47, R94, R99.reuse, R47 ;  /* 0x000000635e2f7223 */ /* 0x080fe4000001002f */
[----:B------:R-:W-:Y:S02]  /*1ef0*/  FMUL.FTZ R90, R189, R90 ;  /* 0x0000005abd5a7220 */ /* 0x000fe40000410000 */
[----:B------:R-:W-:Y:S02]  /*1f00*/  FMUL.FTZ R99, R201, R99 ;  /* 0x00000063c9637220 */ /* 0x000fe40000410000 */
[----:B------:R-:W-:Y:S02]  /*1f10*/  FADD.FTZ R76, R76, R91 ;  /* 0x0000005b4c4c7221 */ /* 0x000fe40000010000 */
[----:B------:R-:W-:Y:S01]  /*1f20*/  FFMA.FTZ R78, R95, R91, R78 ;  /* 0x0000005b5f4e7223 */ /* 0x000fe2000001004e */
[----:B------:R-:W-:Y:S01]  /*1f30*/  HADD2.F32 R79, -RZ, R101.H1_H1 ;  /* 0x30000065ff4f7230 */ /* 0x000fe20000004100 */
[----:B------:R-:W-:-:S02]  /*1f40*/  FADD.FTZ R32, R100, R32 ;  /* 0x0000002064207221 */ /* 0x000fc40000010000 */
[-C--:B------:R-:W-:Y:S02]  /*1f50*/  FFMA.FTZ R44, R90, R100.reuse, R44 ;  /* 0x000000645a2c7223 */ /* 0x080fe4000001002c */
[----:B------:R-:W-:Y:S02]  /*1f60*/  FMUL.FTZ R100, R200, R100 ;  /* 0x00000064c8647220 */ /* 0x000fe40000410000 */
[----:B------:R-:W-:Y:S02]  /*1f70*/  FADD.FTZ R76, R76, R99 ;  /* 0x000000634c4c7221 */ /* 0x000fe40000010000 */
[----:B------:R-:W-:Y:S01]  /*1f80*/  FFMA.FTZ R78, R94, R99, R78 ;  /* 0x000000635e4e7223 */ /* 0x000fe2000001004e */
[--C-:B------:R-:W-:Y:S01]  /*1f90*/  HADD2.F32 R101, -RZ, R102.reuse.H0_H0 ;  /* 0x20000066ff657230 */ /* 0x100fe20000004100 */
[----:B------:R-:W-:Y:S01]  /*1fa0*/  FMUL.FTZ R92, R189, R75 ;  /* 0x0000004bbd5c7220 */ /* 0x000fe20000410000 */
[----:B------:R-:W-:Y:S01]  /*1fb0*/  HADD2.F32 R149, -RZ, R102.H1_H1 ;  /* 0x30000066ff957230 */ /* 0x000fe20000004100 */
        /* <DEDUP_REMOVED lines=11> */
[----:B------:R-:W-:Y:S01]  /*2070*/  HADD2.F32 R148, -RZ, R103.H0_H0 ;  /* 0x20000067ff947230 */ /* 0x000fe20000004100 */
        /* <DEDUP_REMOVED lines=25> */
[----:B------:R-:W-:Y:S01]  /*2210*/  FFMA.FTZ R75, R93, R103, R75 ;  /* 0x000000675d4b7223 */ /* 0x000fe2000001004b */
[----:B------:R-:W-:Y:S05]  /*2220*/  BRA.DIV ~URZ, `(.L_x_1611) ;  /* 0x000024827f007947 */ /* 0x000fea000b800000 */
[----:B------:R0:W1:Y:S02]  /*2230*/  SHFL.DOWN PT, R77, R74, 0x10, 0x1f ;  /* 0x0a001f004a4d7f89 */ /* 0x00006400000e0000 */
.L_x_1615:
[----:B------:R-:W-:Y:S05]  /*2240*/  BRA.DIV ~URZ, `(.L_x_1612) ;  /* 0x000024e27f007947 */ /* 0x000fea000b800000 */
[----:B------:R-:W2:Y:S01]  /*2250*/  SHFL.DOWN PT, R72, R75, 0x10, 0x1f ;  /* 0x0a001f004b487f89 */ /* 0x000ea200000e0000 */
[----:B01----:R-:W-:-:S02]  /*2260*/  FADD.FTZ R74, R74, R77 ;  /* 0x0000004d4a4a7221 */ /* 0x003fc40000010000 */
        /* <DEDUP_REMOVED lines=15> */
.L_x_1616:
        /* <DEDUP_REMOVED lines=29> */
[----:B-----5:R-:W-:Y:S02]  /*2530*/  @P1 HADD2.F32 R73, -RZ, R55.H0_H0 ;  /* 0x20000037ff491230 */ /* 0x020fe40000004100 */
[----:B------:R-:W-:Y:S01]  /*2540*/  FSEL R150, R74, RZ, !P0 ;  /* 0x000000ff4a967208 */ /* 0x000fe20004000000 */
[----:B------:R-:W-:Y:S01]  /*2550*/  @P1 HADD2.F32 R74, -RZ, R52.H0_H0 ;  /* 0x20000034ff4a1230 */ /* 0x000fe20000004100 */
[----:B------:R-:W-:-:S03]  /*2560*/  ISETP.NE.U32.AND P0, PT, RZ, c[0x0][0x258], PT ;  /* 0x00009600ff007a0c */ /* 0x000fc60003f05070 */
[-CC-:B------:R-:W-:Y:S01]  /*2570*/  FFMA.FTZ R152, R152, R151.reuse, R150.reuse ;  /* 0x0000009798987223 */ /* 0x180fe20000010096 */
[----:B------:R-:W-:Y:S01]  /*2580*/  ISETP.NE.AND.EX P0, PT, RZ, c[0x0][0x25c], PT, P0 ;  /* 0x00009700ff007a0c */ /* 0x000fe20003f05300 */
[-C--:B------:R-:W-:Y:S02]  /*2590*/  FFMA.FTZ R239, R239, R151.reuse, R150 ;  /* 0x00000097efef7223 */ /* 0x080fe40000010096 */
[----:B------:R-:W-:Y:S02]  /*25a0*/  FADD.FTZ R152, R81, -R152 ;  /* 0x8000009851987221 */ /* 0x000fe40000010000 */
[----:B------:R-:W-:Y:S02]  /*25b0*/  FFMA.FTZ R242, R242, R151, R150 ;  /* 0x00000097f2f27223 */ /* 0x000fe40000010096 */
[----:B------:R-:W-:Y:S02]  /*25c0*/  FMUL.FTZ R152, R189, R152 ;  /* 0x00000098bd987220 */ /* 0x000fe40000410000 */
[----:B------:R-:W-:Y:S01]  /*25d0*/  FADD.FTZ R208, R208, -R239 ;  /* 0x800000efd0d07221 */ /* 0x000fe20000010000 */
[----:B------:R-:W-:Y:S01]  /*25e0*/  HFMA2.MMA R239, -RZ, RZ, 0, 9.5367431640625e-07 ;  /* 0x00000010ffef7435 */ /* 0x000fe200000001ff */
[----:B------:R-:W-:Y:S01]  /*25f0*/  @P1 FADD.FTZ R152, R152, R73 ;  /* 0x0000004998981221 */ /* 0x000fe20000010000 */
[----:B------:R-:W-:Y:S01]  /*2600*/  @P1 HADD2.F32 R73, -RZ, R53.H0_H0 ;  /* 0x20000035ff491230 */ /* 0x000fe20000004100 */
[----:B------:R-:W-:-:S02]  /*2610*/  FADD.FTZ R242, R240, -R242 ;  /* 0x800000f2f0f27221 */ /* 0x000fc40000010000 */
[----:B------:R-:W-:Y:S01]  /*2620*/  FMUL.FTZ R208, R189, R208 ;  /* 0x000000d0bdd07220 */ /* 0x000fe20000410000 */
[----:B------:R-:W-:Y:S01]  /*2630*/  @P0 F2FP.PACK_AB R76, RZ, R152 ;  /* 0x00000098ff4c023e */ /* 0x000fe200000000ff */
[-CC-:B------:R-:W-:Y:S02]  /*2640*/  FFMA.FTZ R72, R207, R151.reuse, R150.reuse ;  /* 0x00000097cf487223 */ /* 0x180fe40000010096 */
[----:B------:R-:W-:Y:S01]  /*2650*/  FMUL.FTZ R207, R189, R242 ;  /* 0x000000f2bdcf7220 */ /* 0x000fe20000410000 */
[----:B------:R-:W-:Y:S01]  /*2660*/  @P0 PRMT R71, R76, 0x7610, R71 ;  /* 0x000076104c470816 */ /* 0x000fe20000000047 */
[----:B------:R-:W-:Y:S01]  /*2670*/  FFMA.FTZ R75, R82, R151, R150 ;  /* 0x00000097524b7223 */ /* 0x000fe20000010096 */
[----:B------:R-:W-:Y:S01]  /*2680*/  @P1 HADD2.F32 R76, -RZ, R55.H1_H1 ;  /* 0x30000037ff4c1230 */ /* 0x000fe20000004100 */
[----:B------:R-:W-:Y:S02]  /*2690*/  @P1 FADD.FTZ R208, R208, R73 ;  /* 0x00000049d0d01221 */ /* 0x000fe40000010000 */
[----:B------:R-:W-:-:S02]  /*26a0*/  @P1 FADD.FTZ R207, R207, R74 ;  /* 0x0000004acfcf1221 */ /* 0x000fc40000010000 */
[-CC-:B------:R-:W-:Y:S02]  /*26b0*/  FFMA.FTZ R209, R209, R151.reuse, R150.reuse ;  /* 0x00000097d1d17223 */ /* 0x180fe40000010096 */
[----:B------:R-:W-:Y:S01]  /*26c0*/  FADD.FTZ R80, R80, -R75 ;  /* 0x8000004b50507221 */ /* 0x000fe20000010000 */
[----:B------:R-:W-:Y:S01]  /*26d0*/  @P0 F2FP.PACK_AB R75, RZ, R208 ;  /* 0x000000d0ff4b023e */ /* 0x000fe200000000ff */
[--C-:B------:R-:W-:Y:S01]  /*26e0*/  FFMA.FTZ R74, R154, R151, R150.reuse ;  /* 0x000000979a4a7223 */ /* 0x100fe20000010096 */
[----:B------:R-:W-:Y:S01]  /*26f0*/  @P0 F2FP.PACK_AB R73, RZ, R207 ;  /* 0x000000cfff49023e */ /* 0x000fe200000000ff */
[----:B------:R-:W-:Y:S01]  /*2700*/  FFMA.FTZ R241, R241, R151, R150 ;  /* 0x00000097f1f17223 */ /* 0x000fe20000010096 */
[----:B------:R-:W-:Y:S01]  /*2710*/  @P0 PRMT R69, R75, 0x7610, R69 ;  /* 0x000076104b450816 */ /* 0x000fe20000000045 */
[----:B------:R-:W-:Y:S01]  /*2720*/  FADD.FTZ R72, R153, -R72 ;  /* 0x8000004899487221 */ /* 0x000fe20000010000 */
[----:B------:R-:W-:Y:S01]  /*2730*/  @P1 HADD2.F32 R75, -RZ, R54.H0_H0 ;  /* 0x20000036ff4b1230 */ /* 0x000fe20000004100 */
[----:B------:R-:W-:Y:S01]  /*2740*/  FADD.FTZ R155, R155, -R209 ;  /* 0x800000d19b9b7221 */ /* 0x000fe20000010000 */
[----:B------:R-:W-:Y:S01]  /*2750*/  @P0 PRMT R68, R73, 0x7610, R68 ;  /* 0x0000761049440816 */ /* 0x000fe20000000044 */
[----:B------:R-:W-:Y:S01]  /*2760*/  FADD.FTZ R74, R83, -R74 ;  /* 0x8000004a534a7221 */ /* 0x000fe20000010000 */
[----:B------:R-:W-:Y:S01]  /*2770*/  @P1 HADD2.F32 R73, -RZ, R52.H1_H1 ;  /* 0x30000034ff491230 */ /* 0x000fe20000004100 */
[----:B------:R-:W-:-:S02]  /*2780*/  FADD.FTZ R210, R210, -R241 ;  /* 0x800000f1d2d27221 */ /* 0x000fc40000010000 */
[C---:B------:R-:W-:Y:S01]  /*2790*/  FMUL.FTZ R154, R189.reuse, R72 ;  /* 0x00000048bd9a7220 */ /* 0x040fe20000410000 */
[----:B------:R-:W-:Y:S01]  /*27a0*/  @P1 HADD2.F32 R72, -RZ, R53.H1_H1 ;  /* 0x30000035ff481230 */ /* 0x000fe20000004100 */
[C---:B------:R-:W-:Y:S02]  /*27b0*/  FMUL.FTZ R209, R189.reuse, R155 ;  /* 0x0000009bbdd17220 */ /* 0x040fe40000410000 */
[C---:B------:R-:W-:Y:S01]  /*27c0*/  FMUL.FTZ R155, R189.reuse, R74 ;  /* 0x0000004abd9b7220 */ /* 0x040fe20000410000 */
[----:B------:R-:W-:Y:S01]  /*27d0*/  @P1 HADD2.F32 R74, -RZ, R54.H1_H1 ;  /* 0x30000036ff4a1230 */ /* 0x000fe20000004100 */
[C---:B------:R-:W-:Y:S02]  /*27e0*/  FMUL.FTZ R210, R189.reuse, R210 ;  /* 0x000000d2bdd27220 */ /* 0x040fe40000410000 */
[----:B------:R-:W-:Y:S02]  /*27f0*/  FMUL.FTZ R153, R189, R80 ;  /* 0x00000050bd997220 */ /* 0x000fe40000410000 */
[----:B------:R-:W-:-:S02]  /*2800*/  @P1 FADD.FTZ R154, R154, R75 ;  /* 0x0000004b9a9a1221 */ /* 0x000fc40000010000 */
[----:B------:R-:W-:Y:S02]  /*2810*/  @P1 FADD.FTZ R210, R210, R73 ;  /* 0x00000049d2d21221 */ /* 0x000fe40000010000 */
[----:B------:R-:W-:Y:S02]  /*2820*/  @P1 FADD.FTZ R209, R209, R72 ;  /* 0x00000048d1d11221 */ /* 0x000fe40000010000 */
[----:B------:R-:W-:Y:S01]  /*2830*/  @P1 FADD.FTZ R153, R153, R76 ;  /* 0x0000004c99991221 */ /* 0x000fe20000010000 */
[----:B------:R-:W-:Y:S01]  /*2840*/  @P0 F2FP.PACK_AB R72, RZ, R210 ;  /* 0x000000d2ff48023e */ /* 0x000fe200000000ff */
[----:B------:R-:W-:Y:S01]  /*2850*/  @P1 FADD.FTZ R155, R155, R74 ;  /* 0x0000004a9b9b1221 */ /* 0x000fe20000010000 */
[----:B------:R-:W-:Y:S01]  /*2860*/  @P0 F2FP.PACK_AB R74, RZ, R154 ;  /* 0x0000009aff4a023e */ /* 0x000fe200000000ff */
[----:B------:R-:W-:Y:S01]  /*2870*/  IMAD.WIDE.U32 R80, R174, R239, c[0x0][0x170] ;  /* 0x00005c00ae507625 */ /* 0x000fe200078e00ef */
[----:B------:R-:W-:Y:S02]  /*2880*/  @P0 F2FP.PACK_AB R73, RZ, R209 ;  /* 0x000000d1ff49023e */ /* 0x000fe400000000ff */
[----:B------:R-:W-:-:S02]  /*2890*/  @P0 F2FP.PACK_AB R76, RZ, R153 ;  /* 0x00000099ff4c023e */ /* 0x000fc400000000ff */
[----:B------:R-:W-:Y:S02]  /*28a0*/  @P0 F2FP.PACK_AB R75, RZ, R155 ;  /* 0x0000009bff4b023e */ /* 0x000fe400000000ff */
[----:B------:R-:W-:Y:S01]  /*28b0*/  @P0 PRMT R68, R68, 0x5410, R72 ;  /* 0x0000541044440816 */ /* 0x000fe20000000048 */
[-C--:B------:R-:W-:Y:S01]  /*28c0*/  FMUL.FTZ R152, R152, R190.reuse ;  /* 0x000000be98987220 */ /* 0x080fe20000410000 */
        /* <DEDUP_REMOVED lines=8> */
[----:B------:R-:W-:Y:S02]  /*2950*/  FMUL.FTZ R155, R155, R190 ;  /* 0x000000be9b9b7220 */ /* 0x000fe40000410000 */
[----:B------:R0:W-:Y:S01]  /*2960*/  @P0 STG.E.128 [R72.64], R68 ;  /* 0x0000004448000986 */ /* 0x0001e2000c101d04 */
[----:B------:R-:W-:Y:S02]  /*2970*/  FMUL.FTZ R75, R185, R152 ;  /* 0x00000098b94b7220 */ /* 0x000fe40000410000 */
[----:B------:R-:W-:Y:S02]  /*2980*/  FMUL.FTZ R74, R187, R154 ;  /* 0x0000009abb4a7220 */ /* 0x000fe40000410000 */
[-C--:B------:R-:W-:Y:S02]  /*2990*/  FMUL.FTZ R207, R207, R190.reuse ;  /* 0x000000becfcf7220 */ /* 0x080fe40000410000 */
[-C--:B------:R-:W-:Y:S02]  /*29a0*/  FMUL.FTZ R208, R208, R190.reuse ;  /* 0x000000bed0d07220 */ /* 0x080fe40000410000 */
[----:B------:R-:W-:-:S02]  /*29b0*/  FMUL.FTZ R209, R209, R190 ;  /* 0x000000bed1d17220 */ /* 0x000fc40000410000 */
[----:B------:R-:W-:Y:S02]  /*29c0*/  FMUL.FTZ R210, R210, R190 ;  /* 0x000000bed2d27220 */ /* 0x000fe40000410000 */
[----:B0-----:R-:W-:Y:S02]  /*29d0*/  FMUL.FTZ R73, R184, R153 ;  /* 0x00000099b8497220 */ /* 0x001fe40000410000 */
[----:B------:R-:W-:Y:S02]  /*29e0*/  FMUL.FTZ R72, R186, R155 ;  /* 0x0000009bba487220 */ /* 0x000fe40000410000 */
[----:B------:R-:W-:Y:S01]  /*29f0*/  FMUL.FTZ R77, R191, R209 ;  /* 0x000000d1bf4d7220 */ /* 0x000fe20000410000 */
[----:B------:R-:W-:Y:S01]  /*2a00*/  F2FP.PACK_AB R75, R73, R75 ;  /* 0x0000004b494b723e */ /* 0x000fe200000000ff */
[----:B------:R-:W-:Y:S01]  /*2a10*/  FMUL.FTZ R73, R192, R208 ;  /* 0x000000d0c0497220 */ /* 0x000fe20000410000 */
[----:B------:R-:W-:Y:S01]  /*2a20*/  F2FP.PACK_AB R74, R72, R74 ;  /* 0x0000004a484a723e */ /* 0x000fe200000000ff */
[----:B------:R-:W-:-:S02]  /*2a30*/  FMUL.FTZ R72, R194, R207 ;  /* 0x000000cfc2487220 */ /* 0x000fc40000410000 */
[----:B------:R-:W-:Y:S01]  /*2a40*/  FMUL.FTZ R76, R193, R210 ;  /* 0x000000d2c14c7220 */ /* 0x000fe20000410000 */
[----:B------:R-:W-:Y:S01]  /*2a50*/  F2FP.PACK_AB R73, R77, R73 ;  /* 0x000000494d49723e */ /* 0x000fe200000000ff */
[----:B------:R-:W-:-:S03]  /*2a60*/  FFMA.FTZ R240, R224, R151, R150 ;  /* 0x00000097e0f07223 */ /* 0x000fc60000010096 */
[----:B------:R-:W-:Y:S01]  /*2a70*/  F2FP.PACK_AB R72, R76, R72 ;  /* 0x000000484c48723e */ /* 0x000fe200000000ff */
[----:B------:R-:W-:-:S04]  /*2a80*/  IMAD.WIDE.U32 R76, R174, R239, c[0x0][0x248] ;  /* 0x00009200ae4c7625 */ /* 0x000fc800078e00ef */
[----:B------:R-:W-:Y:S01]  /*2a90*/  FADD.FTZ R240, R227, -R240 ;  /* 0x800000f0e3f07221 */ /* 0x000fe20000010000 */
[----:B------:R0:W-:Y:S01]  /*2aa0*/  STG.E.128 [R76.64], R72 ;  /* 0x000000484c007986 */ /* 0x0001e2000c101d04 */
[-C--:B------:R-:W-:Y:S02]  /*2ab0*/  FFMA.FTZ R228, R228, R151.reuse, R150 ;  /* 0x00000097e4e47223 */ /* 0x080fe40000010096 */
[----:B------:R-:W-:Y:S02]  /*2ac0*/  FMUL.FTZ R227, R189, R240 ;  /* 0x000000f0bde37220 */ /* 0x000fe40000410000 */
[----:B------:R-:W-:Y:S02]  /*2ad0*/  FADD.FTZ R228, R231, -R228 ;  /* 0x800000e4e7e47221 */ /* 0x000fe40000010000 */
[----:B------:R-:W-:Y:S01]  /*2ae0*/  FFMA.FTZ R84, R84, R151, R150 ;  /* 0x0000009754547223 */ /* 0x000fe20000010096 */
[----:B0-----:R-:W-:Y:S01]  /*2af0*/  @P1 HADD2.F32 R74, -RZ, R57.H0_H0 ;  /* 0x20000039ff4a1230 */ /* 0x001fe20000004100 */
[----:B------:R-:W-:-:S04]  /*2b00*/  FMUL.FTZ R75, R189, R228 ;  /* 0x000000e4bd4b7220 */ /* 0x000fc80000410000 */
[----:B------:R-:W-:Y:S01]  /*2b10*/  @P1 FADD.FTZ R227, R227, R74 ;  /* 0x0000004ae3e31221 */ /* 0x000fe20000010000 */
[----:B------:R-:W-:Y:S01]  /*2b20*/  @P1 HADD2.F32 R74, -RZ, R58.H0_H0 ;  /* 0x2000003aff4a1230 */ /* 0x000fe20000004100 */
[----:B------:R-:W-:Y:S02]  /*2b30*/  FFMA.FTZ R78, R85, R151, R150 ;  /* 0x00000097554e7223 */ /* 0x000fe40000010096 */
[----:B------:R-:W-:Y:S02]  /*2b40*/  FADD.FTZ R84, R223, -R84 ;  /* 0x80000054df547221 */ /* 0x000fe40000010000 */
[----:B------:R-:W-:Y:S01]  /*2b50*/  @P1 FADD.FTZ R75, R75, R74 ;  /* 0x0000004a4b4b1221 */ /* 0x000fe20000010000 */
[----:B------:R-:W-:Y:S01]  /*2b60*/  @P0 F2FP.PACK_AB R74, RZ, R227 ;  /* 0x000000e3ff4a023e */ /* 0x000fe200000000ff */
[----:B------:R-:W-:Y:S01]  /*2b70*/  FFMA.FTZ R224, R226, R151, R150 ;  /* 0x00000097e2e07223 */ /* 0x000fe20000010096 */
[----:B------:R-:W-:Y:S01]  /*2b80*/  @P1 HADD2.F32 R73, -RZ, R56.H0_H0 ;  /* 0x20000038ff491230 */ /* 0x000fe20000004100 */
[----:B------:R-:W-:-:S02]  /*2b90*/  FADD.FTZ R78, R225, -R78 ;  /* 0x8000004ee14e7221 */ /* 0x000fc40000010000 */
[----:B------:R-:W-:Y:S01]  /*2ba0*/  FMUL.FTZ R226, R189, R84 ;  /* 0x00000054bde27220 */ /* 0x000fe20000410000 */
[----:B------:R-:W-:Y:S01]  /*2bb0*/  @P0 PRMT R69, R74, 0x7610, R69 ;  /* 0x000076104a450816 */ /* 0x000fe20000000045 */
[-C--:B------:R-:W-:Y:S01]  /*2bc0*/  FFMA.FTZ R232, R232, R151.reuse, R150 ;  /* 0x00000097e8e87223 */ /* 0x080fe20000010096 */
[----:B------:R-:W-:Y:S01]  /*2bd0*/  @P1 HADD2.F32 R74, -RZ, R56.H1_H1 ;  /* 0x30000038ff4a1230 */ /* 0x000fe20000004100 */
[----:B------:R-:W-:Y:S02]  /*2be0*/  FADD.FTZ R224, R229, -R224 ;  /* 0x800000e0e5e07221 */ /* 0x000fe40000010000 */
[----:B------:R-:W-:Y:S02]  /*2bf0*/  @P1 FADD.FTZ R226, R226, R73 ;  /* 0x00000049e2e21221 */ /* 0x000fe40000010000 */
[----:B------:R-:W-:Y:S02]  /*2c00*/  FMUL.FTZ R229, R189, R78 ;  /* 0x0000004ebde57220 */ /* 0x000fe40000410000 */
[----:B------:R-:W-:-:S02]  /*2c10*/  FFMA.FTZ R73, R234, R151, R150 ;  /* 0x00000097ea497223 */ /* 0x000fc40000010096 */
[----:B------:R-:W-:Y:S02]  /*2c20*/  FADD.FTZ R232, R235, -R232 ;  /* 0x800000e8ebe87221 */ /* 0x000fe40000010000 */
[----:B------:R-:W-:Y:S01]  /*2c30*/  @P1 FADD.FTZ R229, R229, R74 ;  /* 0x0000004ae5e51221 */ /* 0x000fe20000010000 */
[----:B------:R-:W-:Y:S01]  /*2c40*/  @P1 HADD2.F32 R74, -RZ, R59.H0_H0 ;  /* 0x2000003bff4a1230 */ /* 0x000fe20000004100 */
[----:B------:R-:W-:Y:S01]  /*2c50*/  FADD.FTZ R236, R236, -R73 ;  /* 0x80000049ecec7221 */ /* 0x000fe20000010000 */
[----:B------:R-:W-:Y:S01]  /*2c60*/  @P0 F2FP.PACK_AB R73, RZ, R226 ;  /* 0x000000e2ff49023e */ /* 0x000fe200000000ff */
[----:B------:R-:W-:Y:S02]  /*2c70*/  FFMA.FTZ R230, R230, R151, R150 ;  /* 0x00000097e6e67223 */ /* 0x000fe40000010096 */
[----:B------:R-:W-:Y:S01]  /*2c80*/  FMUL.FTZ R223, R189, R232 ;  /* 0x000000e8bddf7220 */ /* 0x000fe20000410000 */
[----:B------:R-:W-:Y:S01]  /*2c90*/  @P0 PRMT R68, R73, 0x7610, R68 ;  /* 0x0000761049440816 */ /* 0x000fe20000000044 */
[----:B------:R-:W-:Y:S01]  /*2ca0*/  FADD.FTZ R72, R233, -R230 ;  /* 0x800000e6e9487221 */ /* 0x000fe20000010000 */
[----:B------:R-:W-:Y:S01]  /*2cb0*/  @P1 HADD2.F32 R73, -RZ, R57.H1_H1 ;  /* 0x30000039ff491230 */ /* 0x000fe20000004100 */
[----:B------:R-:W-:Y:S01]  /*2cc0*/  @P1 FADD.FTZ R223, R223, R74 ;  /* 0x0000004adfdf1221 */ /* 0x000fe20000010000 */
[----:B------:R-:W-:Y:S01]  /*2cd0*/  @P1 HADD2.F32 R74, -RZ, R59.H1_H1 ;  /* 0x3000003bff4a1230 */ /* 0x000fe20000004100 */
[----:B------:R-:W-:Y:S01]  /*2ce0*/  @P0 F2FP.PACK_AB R76, RZ, R75 ;  /* 0x0000004bff4c023e */ /* 0x000fe200000000ff */
[----:B------:R-:W-:-:S02]  /*2cf0*/  FMUL.FTZ R228, R189, R224 ;  /* 0x000000e0bde47220 */ /* 0x000fc40000410000 */
[C---:B------:R-:W-:Y:S02]  /*2d00*/  FMUL.FTZ R85, R189.reuse, R236 ;  /* 0x000000ecbd557220 */ /* 0x040fe40000410000 */
[----:B------:R-:W-:Y:S01]  /*2d10*/  FMUL.FTZ R225, R189, R72 ;  /* 0x00000048bde17220 */ /* 0x000fe20000410000 */
[----:B------:R-:W-:Y:S01]  /*2d20*/  @P1 HADD2.F32 R72, -RZ, R58.H1_H1 ;  /* 0x3000003aff481230 */ /* 0x000fe20000004100 */
[----:B------:R-:W-:Y:S01]  /*2d30*/  @P0 PRMT R70, R76, 0x7610, R70 ;  /* 0x000076104c460816 */ /* 0x000fe20000000046 */
[----:B------:R-:W-:Y:S01]  /*2d40*/  @P1 FADD.FTZ R228, R228, R73 ;  /* 0x00000049e4e41221 */ /* 0x000fe20000010000 */
[----:B------:R-:W-:Y:S01]  /*2d50*/  @P0 F2FP.PACK_AB R76, RZ, R223 ;  /* 0x000000dfff4c023e */ /* 0x000fe200000000ff */
[----:B------:R-:W-:Y:S02]  /*2d60*/  @P1 FADD.FTZ R85, R85, R74 ;  /* 0x0000004a55551221 */ /* 0x000fe40000010000 */
[----:B------:R-:W-:Y:S01]  /*2d70*/  @P1 FADD.FTZ R225, R225, R72 ;  /* 0x00000048e1e11221 */ /* 0x000fe20000010000 */
[----:B------:R-:W-:-:S02]  /*2d80*/  @P0 F2FP.PACK_AB R72, RZ, R229 ;  /* 0x000000e5ff48023e */ /* 0x000fc400000000ff */
[----:B------:R-:W-:Y:S02]  /*2d90*/  @P0 F2FP.PACK_AB R73, RZ, R228 ;  /* 0x000000e4ff49023e */ /* 0x000fe400000000ff */
[----:B------:R-:W-:Y:S02]  /*2da0*/  @P0 F2FP.PACK_AB R77, RZ, R85 ;  /* 0x00000055ff4d023e */ /* 0x000fe400000000ff */
[----:B------:R-:W-:Y:S02]  /*2db0*/  @P0 PRMT R71, R76, 0x7610, R71 ;  /* 0x000076104c470816 */ /* 0x000fe40000000047 */
[----:B------:R-:W-:Y:S02]  /*2dc0*/  @P0 PRMT R68, R68, 0x5410, R72 ;  /* 0x0000541044440816 */ /* 0x000fe40000000048 */
[----:B------:R-:W-:Y:S01]  /*2dd0*/  @P0 PRMT R69, R69, 0x5410, R73 ;  /* 0x0000541045450816 */ /* 0x000fe20000000049 */
[----:B------:R-:W-:Y:S01]  /*2de0*/  @P0 IMAD.WIDE.U32 R72, R204, R239, c[0x0][0x258] ;  /* 0x00009600cc480625 */ /* 0x000fe200078e00ef */
[----:B------:R-:W-:-:S02]  /*2df0*/  @P0 PRMT R71, R71, 0x5410, R77 ;  /* 0x0000541047470816 */ /* 0x000fc4000000004d */
[----:B------:R-:W-:Y:S01]  /*2e00*/  @P0 F2FP.PACK_AB R74, RZ, R225 ;  /* 0x000000e1ff4a023e */ /* 0x000fe200000000ff */
        /* <DEDUP_REMOVED lines=13> */
[----:B------:R-:W-:Y:S01]  /*2ee0*/  F2FP.PACK_AB R74, R85, R74 ;  /* 0x0000004a554a723e */ /* 0x000fe200000000ff */
[----:B------:R-:W-:Y:S02]  /*2ef0*/  FMUL.FTZ R84, R176, R224 ;  /* 0x000000e0b0547220 */ /* 0x000fe40000410000 */
[-C--:B------:R-:W-:Y:S02]  /*2f00*/  FMUL.FTZ R227, R227, R190.reuse ;  /* 0x000000bee3e37220 */ /* 0x080fe40000410000 */
[----:B------:R-:W-:-:S02]  /*2f10*/  FMUL.FTZ R228, R228, R190 ;  /* 0x000000bee4e47220 */ /* 0x000fc40000410000 */
[----:B------:R-:W-:Y:S01]  /*2f20*/  FMUL.FTZ R85, R182, R229 ;  /* 0x000000e5b6557220 */ /* 0x000fe20000410000 */
[----:B------:R-:W-:Y:S01]  /*2f30*/  F2FP.PACK_AB R75, R84, R75 ;  /* 0x0000004b544b723e */ /* 0x000fe200000000ff */
[----:B------:R-:W-:Y:S02]  /*2f40*/  FMUL.FTZ R84, R180, R228 ;  /* 0x000000e4b4547220 */ /* 0x000fe40000410000 */
[----:B0-----:R-:W-:Y:S02]  /*2f50*/  FMUL.FTZ R72, R183, R226 ;  /* 0x000000e2b7487220 */ /* 0x001fe40000410000 */
[----:B------:R-:W-:-:S03]  /*2f60*/  FMUL.FTZ R73, R181, R227 ;  /* 0x000000e3b5497220 */ /* 0x000fc60000410000 */
[----:B------:R-:W-:Y:S02]  /*2f70*/  F2FP.PACK_AB R72, R85, R72 ;  /* 0x000000485548723e */ /* 0x000fe400000000ff */
[----:B------:R-:W-:Y:S02]  /*2f80*/  IADD3 R85, R174, 0x80, RZ ;  /* 0x00000080ae557810 */ /* 0x000fe40007ffe0ff */
[----:B------:R-:W-:Y:S02]  /*2f90*/  F2FP.PACK_AB R73, R84, R73 ;  /* 0x000000495449723e */ /* 0x000fe400000000ff */
[----:B------:R-:W-:Y:S01]  /*2fa0*/  LEA R84, P3, R85, c[0x0][0x248], 0x4 ;  /* 0x0000920055547a11 */ /* 0x000fe200078620ff */
[----:B------:R-:W-:-:S03]  /*2fb0*/  FFMA.FTZ R86, R86, R151, R150 ;  /* 0x0000009756567223 */ /* 0x000fc60000010096 */
[----:B------:R-:W-:Y:S01]  /*2fc0*/  LEA.HI.X R85, R85, c[0x0][0x24c], RZ, 0x4, P3 ;  /* 0x0000930055557a11 */ /* 0x000fe200018f24ff */
[-C--:B------:R-:W-:Y:S02]  /*2fd0*/  FFMA.FTZ R215, R215, R151.reuse, R150 ;  /* 0x00000097d7d77223 */ /* 0x080fe40000010096 */
[----:B------:R-:W-:Y:S02]  /*2fe0*/  FADD.FTZ R86, R87, -R86 ;  /* 0x8000005657567221 */ /* 0x000fe40000010000 */
[----:B------:R0:W-:Y:S01]  /*2ff0*/  STG.E.128 [R84.64], R72 ;  /* 0x0000004854007986 */ /* 0x0001e2000c101d04 */
[-CC-:B------:R-:W-:Y:S02]  /*3000*/  FFMA.FTZ R88, R88, R151.reuse, R150.reuse ;  /* 0x0000009758587223 */ /* 0x180fe40000010096 */
[----:B------:R-:W-:Y:S02]  /*3010*/  FFMA.FTZ R211, R211, R151, R150 ;  /* 0x00000097d3d37223 */ /* 0x000fe40000010096 */
[----:B------:R-:W-:-:S02]  /*3020*/  FADD.FTZ R216, R216, -R215 ;  /* 0x800000d7d8d87221 */ /* 0x000fc40000010000 */
[----:B------:R-:W-:Y:S02]  /*3030*/  FMUL.FTZ R215, R189, R86 ;  /* 0x00000056bdd77220 */ /* 0x000fe40000410000 */
[-CC-:B------:R-:W-:Y:S02]  /*3040*/  FFMA.FTZ R217, R217, R151.reuse, R150.reuse ;  /* 0x00000097d9d97223 */ /* 0x180fe40000010096 */
[-C--:B------:R-:W-:Y:S02]  /*3050*/  FFMA.FTZ R221, R221, R151.reuse, R150 ;  /* 0x00000097dddd7223 */ /* 0x080fe40000010096 */
[----:B------:R-:W-:Y:S02]  /*3060*/  FADD.FTZ R88, R89, -R88 ;  /* 0x8000005859587221 */ /* 0x000fe40000010000 */
[----:B------:R-:W-:Y:S01]  /*3070*/  FADD.FTZ R212, R212, -R211 ;  /* 0x800000d3d4d47221 */ /* 0x000fe20000010000 */
[--C-:B0-----:R-:W-:Y:S01]  /*3080*/  @P1 HADD2.F32 R72, -RZ, R60.reuse.H0_H0 ;  /* 0x2000003cff481230 */ /* 0x101fe20000004100 */
[-CC-:B------:R-:W-:Y:S01]  /*3090*/  FFMA.FTZ R213, R213, R151.reuse, R150.reuse ;  /* 0x00000097d5d57223 */ /* 0x180fe20000010096 */
[----:B------:R-:W-:Y:S01]  /*30a0*/  @P1 HADD2.F32 R74, -RZ, R60.H1_H1 ;  /* 0x3000003cff4a1230 */ /* 0x000fe20000004100 */
[----:B------:R-:W-:Y:S01]  /*30b0*/  FFMA.FTZ R219, R219, R151, R150 ;  /* 0x00000097dbdb7223 */ /* 0x000fe20000010096 */
[----:B------:R-:W-:Y:S01]  /*30c0*/  @P1 HADD2.F32 R84, -RZ, R61.H0_H0 ;  /* 0x2000003dff541230 */ /* 0x000fe20000004100 */
[----:B------:R-:W-:Y:S01]  /*30d0*/  @P1 FADD.FTZ R215, R215, R72 ;  /* 0x00000048d7d71221 */ /* 0x000fe20000010000 */
[----:B------:R-:W-:Y:S01]  /*30e0*/  @P1 HADD2.F32 R72, -RZ, R62.H0_H0 ;  /* 0x2000003eff481230 */ /* 0x000fe20000004100 */
[----:B------:R-:W-:-:S02]  /*30f0*/  FADD.FTZ R218, R218, -R217 ;  /* 0x800000d9dada7221 */ /* 0x000fc40000010000 */
[----:B------:R-:W-:Y:S02]  /*3100*/  FADD.FTZ R222, R222, -R221 ;  /* 0x800000dddede7221 */ /* 0x000fe40000010000 */
[C---:B------:R-:W-:Y:S02]  /*3110*/  FMUL.FTZ R217, R189.reuse, R88 ;  /* 0x00000058bdd97220 */ /* 0x040fe40000410000 */
[C---:B------:R-:W-:Y:S02]  /*3120*/  FMUL.FTZ R221, R189.reuse, R212 ;  /* 0x000000d4bddd7220 */ /* 0x040fe40000410000 */
[----:B------:R-:W-:Y:S02]  /*3130*/  FMUL.FTZ R87, R189, R216 ;  /* 0x000000d8bd577220 */ /* 0x000fe40000410000 */
[----:B------:R-:W-:Y:S02]  /*3140*/  FADD.FTZ R214, R214, -R213 ;  /* 0x800000d5d6d67221 */ /* 0x000fe40000010000 */
[----:B------:R-:W-:Y:S01]  /*3150*/  FADD.FTZ R220, R220, -R219 ;  /* 0x800000dbdcdc7221 */ /* 0x000fe20000010000 */
[----:B------:R-:W-:Y:S01]  /*3160*/  @P1 HADD2.F32 R230, -RZ, R61.H1_H1 ;  /* 0x3000003dffe61230 */ /* 0x000fe20000004100 */
[----:B------:R-:W-:Y:S01]  /*3170*/  @P1 FADD.FTZ R217, R217, R74 ;  /* 0x0000004ad9d91221 */ /* 0x000fe20000010000 */
[----:B------:R-:W-:Y:S01]  /*3180*/  @P1 HADD2.F32 R74, -RZ, R62.H1_H1 ;  /* 0x3000003eff4a1230 */ /* 0x000fe20000004100 */
[----:B------:R-:W-:Y:S01]  /*3190*/  @P1 FADD.FTZ R221, R221, R84 ;  /* 0x00000054dddd1221 */ /* 0x000fe20000010000 */
[----:B------:R-:W-:Y:S01]  /*31a0*/  @P1 HADD2.F32 R84, -RZ, R63.H0_H0 ;  /* 0x2000003fff541230 */ /* 0x000fe20000004100 */
[----:B------:R-:W-:Y:S01]  /*31b0*/  @P1 FADD.FTZ R87, R87, R72 ;  /* 0x0000004857571221 */ /* 0x000fe20000010000 */
[----:B------:R-:W-:Y:S01]  /*31c0*/  @P0 F2FP.PACK_AB R72, RZ, R215 ;  /* 0x000000d7ff48023e */ /* 0x000fe200000000ff */
[----:B------:R-:W-:-:S02]  /*31d0*/  FMUL.FTZ R219, R189, R214 ;  /* 0x000000d6bddb7220 */ /* 0x000fc40000410000 */
[C---:B------:R-:W-:Y:S02]  /*31e0*/  FMUL.FTZ R213, R189.reuse, R218 ;  /* 0x000000dabdd57220 */ /* 0x040fe40000410000 */
[----:B------:R-:W-:Y:S01]  /*31f0*/  FMUL.FTZ R211, R189, R220 ;  /* 0x000000dcbdd37220 */ /* 0x000fe20000410000 */
[----:B------:R-:W-:Y:S01]  /*3200*/  @P1 HADD2.F32 R86, -RZ, R63.H1_H1 ;  /* 0x3000003fff561230 */ /* 0x000fe20000004100 */
[----:B------:R-:W-:Y:S01]  /*3210*/  @P1 FADD.FTZ R219, R219, R230 ;  /* 0x000000e6dbdb1221 */ /* 0x000fe20000010000 */
[----:B------:R-:W-:Y:S01]  /*3220*/  @P0 F2FP.PACK_AB R73, RZ, R217 ;  /* 0x000000d9ff49023e */ /* 0x000fe200000000ff */
[----:B------:R-:W-:Y:S01]  /*3230*/  FMUL.FTZ R231, R189, R222 ;  /* 0x000000debde77220 */ /* 0x000fe20000410000 */
[----:B------:R-:W-:Y:S01]  /*3240*/  @P0 PRMT R68, R72, 0x7610, R68 ;  /* 0x0000761048440816 */ /* 0x000fe20000000044 */
[----:B------:R-:W-:Y:S01]  /*3250*/  @P1 FADD.FTZ R213, R213, R74 ;  /* 0x0000004ad5d51221 */ /* 0x000fe20000010000 */
[----:B------:R-:W-:Y:S01]  /*3260*/  IADD3 R89, R174, 0x100, RZ ;  /* 0x00000100ae597810 */ /* 0x000fe20007ffe0ff */
[----:B------:R-:W-:Y:S01]  /*3270*/  @P1 FADD.FTZ R211, R211, R84 ;  /* 0x00000054d3d31221 */ /* 0x000fe20000010000 */
[----:B------:R-:W-:Y:S01]  /*3280*/  @P0 F2FP.PACK_AB R74, RZ, R221 ;  /* 0x000000ddff4a023e */ /* 0x000fe200000000ff */
[----:B------:R-:W-:Y:S01]  /*3290*/  @P1 FADD.FTZ R231, R231, R86 ;  /* 0x00000056e7e71221 */ /* 0x000fe20000010000 */
[----:B------:R-:W-:Y:S01]  /*32a0*/  @P0 PRMT R68, R68, 0x5410, R73 ;  /* 0x0000541044440816 */ /* 0x000fe20000000049 */
[----:B------:R-:W-:Y:S01]  /*32b0*/  IMAD.WIDE.U32 R72, R89, R239, c[0x0][0x170] ;  /* 0x00005c0059487625 */ /* 0x000fe200078e00ef */
[----:B------:R-:W-:-:S02]  /*32c0*/  @P0 F2FP.PACK_AB R75, RZ, R219 ;  /* 0x000000dbff4b023e */ /* 0x000fc400000000ff */
[----:B------:R-:W-:Y:S02]  /*32d0*/  @P0 F2FP.PACK_AB R84, RZ, R87 ;  /* 0x00000057ff54023e */ /* 0x000fe400000000ff */
[----:B------:R-:W-:Y:S02]  /*32e0*/  @P0 F2FP.PACK_AB R86, RZ, R211 ;  /* 0x000000d3ff56023e */ /* 0x000fe400000000ff */
[----:B------:R-:W-:Y:S02]  /*32f0*/  @P0 PRMT R69, R74, 0x7610, R69 ;  /* 0x000076104a450816 */ /* 0x000fe40000000045 */
[----:B------:R-:W-:Y:S02]  /*3300*/  @P0 PRMT R70, R84, 0x7610, R70 ;  /* 0x0000761054460816 */ /* 0x000fe40000000046 */
[----:B------:R-:W-:Y:S02]  /*3310*/  @P0 F2FP.PACK_AB R85, RZ, R213 ;  /* 0x000000d5ff55023e */ /* 0x000fe400000000ff */
[----:B------:R-:W-:-:S02]  /*3320*/  @P0 PRMT R71, R86, 0x7610, R71 ;  /* 0x0000761056470816 */ /* 0x000fc40000000047 */
[----:B------:R-:W-:Y:S02]  /*3330*/  @P0 PRMT R69, R69, 0x5410, R75 ;  /* 0x0000541045450816 */ /* 0x000fe4000000004b */
[----:B------:R-:W-:Y:S01]  /*3340*/  @P0 F2FP.PACK_AB R84, RZ, R231 ;  /* 0x000000e7ff54023e */ /* 0x000fe200000000ff */
[----:B------:R-:W4:Y:S01]  /*3350*/  LDG.E.128 R72, [R72.64] ;  /* 0x0000000448487981 */ /* 0x000f22000c1e1d00 */
[-C--:B------:R-:W-:Y:S01]  /*3360*/  FMUL.FTZ R211, R211, R190.reuse ;  /* 0x000000bed3d37220 */ /* 0x080fe20000410000 */
[----:B------:R-:W-:Y:S01]  /*3370*/  @P0 PRMT R70, R70, 0x5410, R85 ;  /* 0x0000541046460816 */ /* 0x000fe20000000055 */
[----:B------:R-:W-:Y:S01]  /*3380*/  FMUL.FTZ R212, R231, R190 ;  /* 0x000000bee7d47220 */ /* 0x000fe20000410000 */
[----:B------:R-:W-:Y:S01]  /*3390*/  @P0 PRMT R71, R71, 0x5410, R84 ;  /* 0x0000541047470816 */ /* 0x000fe20000000054 */
[----:B------:R-:W-:-:S04]  /*33a0*/  @P0 IMAD.WIDE.U32 R84, R188, R239, c[0x0][0x258] ;  /* 0x00009600bc540625 */ /* 0x000fc800078e00ef */
[----:B------:R-:W-:Y:S02]  /*33b0*/  FMUL.FTZ R188, R87, R190 ;  /* 0x000000be57bc7220 */ /* 0x000fe40000410000 */
[----:B------:R-:W-:Y:S02]  /*33c0*/  FMUL.FTZ R87, R138, R211 ;  /* 0x000000d38a577220 */ /* 0x000fe40000410000 */
[----:B------:R-:W-:Y:S02]  /*33d0*/  FMUL.FTZ R88, R139, R212 ;  /* 0x000000d48b587220 */ /* 0x000fe40000410000 */
[-C--:B------:R-:W-:Y:S02]  /*33e0*/  FMUL.FTZ R214, R215, R190.reuse ;  /* 0x000000bed7d67220 */ /* 0x080fe40000410000 */
[-C--:B------:R-:W-:Y:S02]  /*33f0*/  FMUL.FTZ R215, R221, R190.reuse ;  /* 0x000000beddd77220 */ /* 0x080fe40000410000 */
[-C--:B------:R-:W-:Y:S01]  /*3400*/  FMUL.FTZ R216, R219, R190.reuse ;  /* 0x000000bedbd87220 */ /* 0x080fe20000410000 */
[----:B------:R0:W-:Y:S01]  /*3410*/  @P0 STG.E.128 [R84.64], R68 ;  /* 0x0000004454000986 */ /* 0x0001e2000c101d04 */
[----:B------:R-:W-:Y:S01]  /*3420*/  F2FP.PACK_AB R87, R88, R87 ;  /* 0x000000575857723e */ /* 0x000fe200000000ff */
[----:B------:R-:W-:-:S02]  /*3430*/  FMUL.FTZ R213, R213, R190 ;  /* 0x000000bed5d57220 */ /* 0x000fc40000410000 */
[----:B------:R-:W-:Y:S02]  /*3440*/  FMUL.FTZ R88, R135, R216 ;  /* 0x000000d887587220 */ /* 0x000fe40000410000 */
[----:B------:R-:W-:Y:S02]  /*3450*/  FMUL.FTZ R217, R217, R190 ;  /* 0x000000bed9d97220 */ /* 0x000fe40000410000 */
[----:B------:R-:W-:Y:S02]  /*3460*/  FMUL.FTZ R86, R136, R188 ;  /* 0x000000bc88567220 */ /* 0x000fe40000410000 */
[----:B------:R-:W-:Y:S02]  /*3470*/  FMUL.FTZ R231, R137, R213 ;  /* 0x000000d589e77220 */ /* 0x000fe40000410000 */
[----:B------:R-:W-:Y:S02]  /*3480*/  FMUL.FTZ R219, R133, R217 ;  /* 0x000000d985db7220 */ /* 0x000fe40000410000 */
[----:B0-----:R-:W-:-:S02]  /*3490*/  FMUL.FTZ R85, R134, R215 ;  /* 0x000000d786557220 */ /* 0x001fc40000410000 */
[----:B------:R-:W-:-:S03]  /*34a0*/  FMUL.FTZ R84, R175, R214 ;  /* 0x000000d6af547220 */ /* 0x000fc60000410000 */
[----:B------:R-:W-:Y:S02]  /*34b0*/  F2FP.PACK_AB R85, R88, R85 ;  /* 0x000000555855723e */ /* 0x000fe400000000ff */
[----:B------:R-:W-:Y:S02]  /*34c0*/  LEA R88, P3, R89, c[0x0][0x248], 0x4 ;  /* 0x0000920059587a11 */ /* 0x000fe400078620ff */
[----:B------:R-:W-:Y:S02]  /*34d0*/  F2FP.PACK_AB R86, R231, R86 ;  /* 0x00000056e756723e */ /* 0x000fe400000000ff */
[----:B------:R-:W-:Y:S02]  /*34e0*/  F2FP.PACK_AB R84, R219, R84 ;  /* 0x00000054db54723e */ /* 0x000fe400000000ff */
[----:B------:R-:W-:Y:S02]  /*34f0*/  LEA.HI.X R89, R89, c[0x0][0x24c], RZ, 0x4, P3 ;  /* 0x0000930059597a11 */ /* 0x000fe400018f24ff */
[----:B------:R-:W-:-:S03]  /*3500*/  IADD3 R174, R174, 0x180, RZ ;  /* 0x00000180aeae7810 */ /* 0x000fc60007ffe0ff */
[----:B------:R0:W-:Y:S02]  /*3510*/  STG.E.128 [R88.64], R84 ;  /* 0x0000005458007986 */ /* 0x0001e4000c101d04 */
[----:B0-----:R-:W-:-:S06]  /*3520*/  IMAD.WIDE.U32 R84, R174, R239, c[0x0][0x170] ;  /* 0x00005c00ae547625 */ /* 0x001fcc00078e00ef */
[----:B------:R-:W4:Y:S01]  /*3530*/  LDG.E.128 R84, [R84.64] ;  /* 0x0000000454547981 */ /* 0x000f22000c1e1d00 */
[-CC-:B------:R-:W-:Y:S02]  /*3540*/  FFMA.FTZ R218, R95, R151.reuse, R150.reuse ;  /* 0x000000975fda7223 */ /* 0x180fe40000010096 */
[-CC-:B------:R-:W-:Y:S02]  /*3550*/  FFMA.FTZ R95, R90, R151.reuse, R150.reuse ;  /* 0x000000975a5f7223 */ /* 0x180fe40000010096 */
[-CC-:B------:R-:W-:Y:S02]  /*3560*/  FFMA.FTZ R90, R97, R151.reuse, R150.reuse ;  /* 0x00000097615a7223 */ /* 0x180fe40000010096 */
[-CC-:B------:R-:W-:Y:S02]  /*3570*/  FFMA.FTZ R94, R94, R151.reuse, R150.reuse ;  /* 0x000000975e5e7223 */ /* 0x180fe40000010096 */
[----:B------:R-:W-:Y:S02]  /*3580*/  FFMA.FTZ R92, R92, R151, R150 ;  /* 0x000000975c5c7223 */ /* 0x000fe40000010096 */
[----:B------:R-:W-:-:S02]  /*3590*/  FADD.FTZ R90, R149, -R90 ;  /* 0x8000005a955a7221 */ /* 0x000fc40000010000 */
[----:B------:R-:W-:Y:S02]  /*35a0*/  FADD.FTZ R218, R91, -R218 ;  /* 0x800000da5bda7221 */ /* 0x000fe40000010000 */
[-CC-:B------:R-:W-:Y:S02]  /*35b0*/  FFMA.FTZ R219, R98, R151.reuse, R150.reuse ;  /* 0x0000009762db7223 */ /* 0x180fe40000010096 */
[-C--:B------:R-:W-:Y:S02]  /*35c0*/  FFMA.FTZ R97, R96, R151.reuse, R150 ;  /* 0x0000009760617223 */ /* 0x080fe40000010096 */
[----:B------:R-:W-:Y:S01]  /*35d0*/  FADD.FTZ R94, R99, -R94 ;  /* 0x8000005e635e7221 */ /* 0x000fe20000010000 */
[----:B------:R-:W-:Y:S01]  /*35e0*/  @P1 HADD2.F32 R88, -RZ, R64.H0_H0 ;  /* 0x20000040ff581230 */ /* 0x000fe20000004100 */
[----:B------:R-:W-:Y:S02]  /*35f0*/  FFMA.FTZ R150, R93, R151, R150 ;  /* 0x000000975d967223 */ /* 0x000fe40000010096 */
[----:B------:R-:W-:-:S02]  /*3600*/  FADD.FTZ R92, R101, -R92 ;  /* 0x8000005c655c7221 */ /* 0x000fc40000010000 */
[C---:B------:R-:W-:Y:S01]  /*3610*/  FMUL.FTZ R93, R189.reuse, R90 ;  /* 0x0000005abd5d7220 */ /* 0x040fe20000410000 */
[----:B------:R-:W-:Y:S01]  /*3620*/  @P1 HADD2.F32 R90, -RZ, R64.H1_H1 ;  /* 0x30000040ff5a1230 */ /* 0x000fe20000004100 */
[C---:B------:R-:W-:Y:S02]  /*3630*/  FMUL.FTZ R101, R189.reuse, R218 ;  /* 0x000000dabd657220 */ /* 0x040fe40000410000 */
[----:B------:R-:W-:Y:S02]  /*3640*/  FMUL.FTZ R91, R189, R94 ;  /* 0x0000005ebd5b7220 */ /* 0x000fe40000410000 */
[----:B------:R-:W-:Y:S01]  /*3650*/  FADD.FTZ R150, R103, -R150 ;  /* 0x8000009667967221 */ /* 0x000fe20000010000 */
[--C-:B--2---:R-:W-:Y:S01]  /*3660*/  HADD2.F32 R103, -RZ, R83.reuse.H0_H0 ;  /* 0x20000053ff677230 */ /* 0x104fe20000004100 */
[----:B------:R-:W-:Y:S01]  /*3670*/  @P1 FADD.FTZ R101, R101, R88 ;  /* 0x0000005865651221 */ /* 0x000fe20000010000 */
[--C-:B------:R-:W-:Y:S01]  /*3680*/  @P1 HADD2.F32 R88, -RZ, R66.reuse.H0_H0 ;  /* 0x20000042ff581230 */ /* 0x100fe20000004100 */
[----:B------:R-:W-:Y:S01]  /*3690*/  FADD.FTZ R100, R100, -R95 ;  /* 0x8000005f64647221 */ /* 0x000fe20000010000 */
[----:B------:R-:W-:Y:S01]  /*36a0*/  HADD2.F32 R83, -RZ, R83.H1_H1 ;  /* 0x30000053ff537230 */ /* 0x000fe20000004100 */
[----:B------:R-:W-:Y:S01]  /*36b0*/  @P1 FADD.FTZ R91, R91, R90 ;  /* 0x0000005a5b5b1221 */ /* 0x000fe20000010000 */
[----:B------:R-:W-:Y:S01]  /*36c0*/  @P1 HADD2.F32 R90, -RZ, R66.H1_H1 ;  /* 0x30000042ff5a1230 */ /* 0x000fe20000004100 */
[----:B------:R-:W-:-:S02]  /*36d0*/  FMUL.FTZ R95, R189, R92 ;  /* 0x0000005cbd5f7220 */ /* 0x000fc40000410000 */
[----:B------:R-:W-:Y:S01]  /*36e0*/  FFMA.FTZ R22, R83, R153, R22 ;  /* 0x0000009953167223 */ /* 0x000fe20000010016 */
[--C-:B------:R-:W-:Y:S01]  /*36f0*/  HADD2.F32 R83, -RZ, R80.reuse.H1_H1 ;  /* 0x30000050ff537230 */ /* 0x100fe20000004100 */
[----:B------:R-:W-:Y:S01]  /*3700*/  @P1 FADD.FTZ R95, R95, R88 ;  /* 0x000000585f5f1221 */ /* 0x000fe20000010000 */
[----:B------:R-:W-:Y:S01]  /*3710*/  HADD2.F32 R88, -RZ, R80.H0_H0 ;  /* 0x20000050ff587230 */ /* 0x000fe20000004100 */
[----:B------:R-:W-:Y:S01]  /*3720*/  @P1 FADD.FTZ R93, R93, R90 ;  /* 0x0000005a5d5d1221 */ /* 0x000fe20000010000 */
[--C-:B------:R-:W-:Y:S02]  /*3730*/  HADD2.F32 R80, -RZ, R81.reuse.H0_H0 ;  /* 0x20000051ff507230 */ /* 0x100fe40000004100 */
[--C-:B------:R-:W-:Y:S02]  /*3740*/  HADD2.F32 R90, -RZ, R82.reuse.H0_H0 ;  /* 0x20000052ff5a7230 */ /* 0x100fe40000004100 */
[----:B------:R-:W-:Y:S02]  /*3750*/  HADD2.F32 R81, -RZ, R81.H1_H1 ;  /* 0x30000051ff517230 */ /* 0x000fe40000004100 */
[----:B------:R-:W-:Y:S01]  /*3760*/  HADD2.F32 R82, -RZ, R82.H1_H1 ;  /* 0x30000052ff527230 */ /* 0x000fe20000004100 */
[----:B------:R-:W-:Y:S01]  /*3770*/  FFMA.FTZ R107, R88, R207, R107 ;  /* 0x000000cf586b7223 */ /* 0x000fe2000001006b */
[----:B------:R-:W-:Y:S01]  /*3780*/  @P1 HADD2.F32 R92, -RZ, R65.H0_H0 ;  /* 0x20000041ff5c1230 */ /* 0x000fe20000004100 */
[----:B------:R-:W-:-:S02]  /*3790*/  FFMA.FTZ R27, R80, R208, R27 ;  /* 0x000000d0501b7223 */ /* 0x000fc4000001001b */
[----:B------:R-:W-:Y:S02]  /*37a0*/  FFMA.FTZ R24, R81, R209, R24 ;  /* 0x000000d151187223 */ /* 0x000fe40000010018 */
[----:B------:R-:W-:Y:S02]  /*37b0*/  FFMA.FTZ R23, R82, R155, R23 ;  /* 0x0000009b52177223 */ /* 0x000fe40000010017 */
[----:B------:R-:W-:Y:S02]  /*37c0*/  FMUL.FTZ R99, R189, R100 ;  /* 0x00000064bd637220 */ /* 0x000fe40000410000 */
[----:B------:R-:W-:Y:S02]  /*37d0*/  FADD.FTZ R102, R102, -R219 ;  /* 0x800000db66667221 */ /* 0x000fe40000010000 */
[----:B------:R-:W-:Y:S01]  /*37e0*/  FADD.FTZ R148, R148, -R97 ;  /* 0x8000006194947221 */ /* 0x000fe20000010000 */
[----:B------:R-:W-:Y:S01]  /*37f0*/  @P1 HADD2.F32 R94, -RZ, R65.H1_H1 ;  /* 0x30000041ff5e1230 */ /* 0x000fe20000004100 */
[----:B------:R-:W-:Y:S01]  /*3800*/  @P1 FADD.FTZ R99, R99, R92 ;  /* 0x0000005c63631221 */ /* 0x000fe20000010000 */
[--C-:B------:R-:W-:Y:S01]  /*3810*/  @P1 HADD2.F32 R92, -RZ, R67.reuse.H0_H0 ;  /* 0x20000043ff5c1230 */ /* 0x100fe20000004100 */
[C---:B------:R-:W-:Y:S01]  /*3820*/  FMUL.FTZ R97, R189.reuse, R102 ;  /* 0x00000066bd617220 */ /* 0x040fe20000410000 */
[----:B------:R-:W-:Y:S01]  /*3830*/  @P1 HADD2.F32 R96, -RZ, R67.H1_H1 ;  /* 0x30000043ff601230 */ /* 0x000fe20000004100 */
[----:B------:R-:W-:-:S02]  /*3840*/  FMUL.FTZ R89, R189, R148 ;  /* 0x00000094bd597220 */ /* 0x000fc40000410000 */
[----:B------:R-:W-:Y:S02]  /*3850*/  FMUL.FTZ R189, R189, R150 ;  /* 0x00000096bdbd7220 */ /* 0x000fe40000410000 */
[----:B------:R-:W-:Y:S02]  /*3860*/  @P1 FADD.FTZ R97, R97, R94 ;  /* 0x0000005e61611221 */ /* 0x000fe40000010000 */
[----:B------:R-:W-:Y:S02]  /*3870*/  @P1 FADD.FTZ R89, R89, R92 ;  /* 0x0000005c59591221 */ /* 0x000fe40000010000 */
[----:B------:R-:W-:Y:S01]  /*3880*/  @P1 FADD.FTZ R189, R189, R96 ;  /* 0x00000060bdbd1221 */ /* 0x000fe20000010000 */
[----:B---3--:R-:W-:Y:S02]  /*3890*/  HADD2.F32 R81, -RZ, R76.H0_H0 ;  /* 0x2000004cff517230 */ /* 0x008fe40000004100 */
[----:B------:R-:W-:Y:S02]  /*38a0*/  HADD2.F32 R80, -RZ, R77.H0_H0 ;  /* 0x2000004dff507230 */ /* 0x000fe40000004100 */
[----:B------:R-:W-:-:S02]  /*38b0*/  HADD2.F32 R82, -RZ, R78.H0_H0 ;  /* 0x2000004eff527230 */ /* 0x000fc40000004100 */
[----:B------:R-:W-:Y:S02]  /*38c0*/  HADD2.F32 R88, -RZ, R79.H0_H0 ;  /* 0x2000004fff587230 */ /* 0x000fe40000004100 */
[----:B------:R-:W-:Y:S02]  /*38d0*/  HADD2.F32 R76, -RZ, R76.H1_H1 ;  /* 0x3000004cff4c7230 */ /* 0x000fe40000004100 */
[----:B------:R-:W-:Y:S02]  /*38e0*/  HADD2.F32 R77, -RZ, R77.H1_H1 ;  /* 0x3000004dff4d7230 */ /* 0x000fe40000004100 */
[----:B------:R-:W-:Y:S02]  /*38f0*/  HADD2.F32 R78, -RZ, R78.H1_H1 ;  /* 0x3000004eff4e7230 */ /* 0x000fe40000004100 */
[----:B------:R-:W-:Y:S01]  /*3900*/  HADD2.F32 R79, -RZ, R79.H1_H1 ;  /* 0x3000004fff4f7230 */ /* 0x000fe20000004100 */
[----:B------:R-:W-:Y:S02]  /*3910*/  FFMA.FTZ R20, R76, R229, R20 ;  /* 0x000000e54c147223 */ /* 0x000fe40000010014 */
[----:B------:R-:W-:-:S02]  /*3920*/  FFMA.FTZ R18, R77, R228, R18 ;  /* 0x000000e44d127223 */ /* 0x000fc40000010012 */
[----:B------:R-:W-:Y:S02]  /*3930*/  FFMA.FTZ R16, R78, R225, R16 ;  /* 0x000000e14e107223 */ /* 0x000fe40000010010 */
[----:B------:R-:W-:Y:S02]  /*3940*/  FFMA.FTZ R15, R79, R224, R15 ;  /* 0x000000e04f0f7223 */ /* 0x000fe4000001000f */
[----:B------:R-:W-:Y:S02]  /*3950*/  FFMA.FTZ R21, R80, R227, R21 ;  /* 0x000000e350157223 */ /* 0x000fe40000010015 */
[----:B------:R-:W-:Y:S02]  /*3960*/  FFMA.FTZ R25, R90, R154, R25 ;  /* 0x0000009a5a197223 */ /* 0x000fe40000010019 */
[----:B------:R-:W-:Y:S02]  /*3970*/  FFMA.FTZ R17, R88, R223, R17 ;  /* 0x000000df58117223 */ /* 0x000fe40000010011 */
[----:B------:R-:W-:-:S02]  /*3980*/  FMUL.FTZ R80, R91, R190 ;  /* 0x000000be5b507220 */ /* 0x000fc40000410000 */
[----:B------:R-:W-:Y:S01]  /*3990*/  FFMA.FTZ R26, R83, R210, R26 ;  /* 0x000000d2531a7223 */ /* 0x000fe2000001001a */
[----:B------:R-:W-:Y:S01]  /*39a0*/  @P0 F2FP.PACK_AB R83, RZ, R89 ;  /* 0x00000059ff53023e */ /* 0x000fe200000000ff */
[-C--:B------:R-:W-:Y:S02]  /*39b0*/  FMUL.FTZ R88, R97, R190.reuse ;  /* 0x000000be61587220 */ /* 0x080fe40000410000 */
[----:B------:R-:W-:Y:S02]  /*39c0*/  FMUL.FTZ R90, R93, R190 ;  /* 0x000000be5d5a7220 */ /* 0x000fe40000410000 */
[----:B------:R-:W-:Y:S01]  /*39d0*/  FFMA.FTZ R19, R82, R204, R19 ;  /* 0x000000cc52137223 */ /* 0x000fe20000010013 */
[----:B------:R-:W-:Y:S01]  /*39e0*/  @P0 F2FP.PACK_AB R82, RZ, R93 ;  /* 0x0000005dff52023e */ /* 0x000fe200000000ff */
[----:B------:R-:W-:Y:S01]  /*39f0*/  FFMA.FTZ R106, R81, R226, R106 ;  /* 0x000000e2516a7223 */ /* 0x000fe2000001006a */
[----:B------:R-:W-:Y:S01]  /*3a00*/  @P0 F2FP.PACK_AB R81, RZ, R97 ;  /* 0x00000061ff51023e */ /* 0x000fe200000000ff */
[----:B------:R-:W-:Y:S01]  /*3a10*/  FMUL.FTZ R93, R145, R90 ;  /* 0x0000005a915d7220 */ /* 0x000fe20000410000 */
[----:B------:R-:W-:Y:S01]  /*3a20*/  @P0 PRMT R71, R83, 0x7610, R71 ;  /* 0x0000761053470816 */ /* 0x000fe20000000047 */
[----:B------:R-:W-:Y:S01]  /*3a30*/  FMUL.FTZ R92, R143, R88 ;  /* 0x000000588f5c7220 */ /* 0x000fe20000410000 */
[----:B------:R-:W-:Y:S01]  /*3a40*/  IADD3 R132, R132, c[0x0][0x160], RZ ;  /* 0x0000580084847a10 */ /* 0x000fe20007ffe0ff */
[----:B------:R-:W-:Y:S01]  /*3a50*/  FFMA.FTZ R108, R103, R152, R108 ;  /* 0x00000098676c7223 */ /* 0x000fe2000001006c */
[----:B------:R-:W-:Y:S01]  /*3a60*/  SEL R150, RZ, 0x1, P2 ;  /* 0x00000001ff967807 */ /* 0x000fe20001000000 */
[----:B----4-:R-:W-:-:S02]  /*3a70*/  HADD2.F32 R76, -RZ, R72.H0_H0 ;  /* 0x20000048ff4c7230 */ /* 0x010fc40000004100 */
[----:B------:R-:W-:Y:S02]  /*3a80*/  HADD2.F32 R77, -RZ, R73.H0_H0 ;  /* 0x20000049ff4d7230 */ /* 0x000fe40000004100 */
[----:B------:R-:W-:Y:S02]  /*3a90*/  HADD2.F32 R79, -RZ, R74.H0_H0 ;  /* 0x2000004aff4f7230 */ /* 0x000fe40000004100 */
[----:B------:R-:W-:Y:S01]  /*3aa0*/  HADD2.F32 R78, -RZ, R75.H0_H0 ;  /* 0x2000004bff4e7230 */ /* 0x000fe20000004100 */
[----:B------:R-:W-:Y:S01]  /*3ab0*/  FFMA.FTZ R105, R76, R214, R105 ;  /* 0x000000d64c697223 */ /* 0x000fe20000010069 */
[----:B------:R-:W-:Y:S01]  /*3ac0*/  HADD2.F32 R72, -RZ, R72.H1_H1 ;  /* 0x30000048ff487230 */ /* 0x000fe20000004100 */
[----:B------:R-:W-:Y:S01]  /*3ad0*/  FFMA.FTZ R14, R77, R215, R14 ;  /* 0x000000d74d0e7223 */ /* 0x000fe2000001000e */
[----:B------:R-:W-:Y:S01]  /*3ae0*/  HADD2.F32 R73, -RZ, R73.H1_H1 ;  /* 0x30000049ff497230 */ /* 0x000fe20000004100 */
[----:B------:R-:W-:Y:S01]  /*3af0*/  FFMA.FTZ R12, R79, R188, R12 ;  /* 0x000000bc4f0c7223 */ /* 0x000fe2000001000c */
[----:B------:R-:W-:Y:S01]  /*3b00*/  HADD2.F32 R74, -RZ, R74.H1_H1 ;  /* 0x3000004aff4a7230 */ /* 0x000fe20000004100 */
[----:B------:R-:W-:Y:S01]  /*3b10*/  FFMA.FTZ R10, R78, R211, R10 ;  /* 0x000000d34e0a7223 */ /* 0x000fe2000001000a */
[----:B------:R-:W-:Y:S01]  /*3b20*/  HADD2.F32 R75, -RZ, R75.H1_H1 ;  /* 0x3000004bff4b7230 */ /* 0x000fe20000004100 */
[----:B------:R-:W-:Y:S01]  /*3b30*/  @P0 F2FP.PACK_AB R76, RZ, R101 ;  /* 0x00000065ff4c023e */ /* 0x000fe200000000ff */
[-C--:B------:R-:W-:Y:S01]  /*3b40*/  FMUL.FTZ R101, R101, R190.reuse ;  /* 0x000000be65657220 */ /* 0x080fe20000410000 */
[----:B------:R-:W-:Y:S01]  /*3b50*/  @P0 F2FP.PACK_AB R77, RZ, R91 ;  /* 0x0000005bff4d023e */ /* 0x000fe200000000ff */
[-C--:B------:R-:W-:Y:S01]  /*3b60*/  FMUL.FTZ R91, R89, R190.reuse ;  /* 0x000000be595b7220 */ /* 0x080fe20000410000 */
[----:B------:R-:W-:Y:S01]  /*3b70*/  @P0 F2FP.PACK_AB R78, RZ, R99 ;  /* 0x00000063ff4e023e */ /* 0x000fe200000000ff */
[-C--:B------:R-:W-:Y:S01]  /*3b80*/  FMUL.FTZ R99, R99, R190.reuse ;  /* 0x000000be63637220 */ /* 0x080fe20000410000 */
[----:B------:R-:W-:Y:S01]  /*3b90*/  @P0 F2FP.PACK_AB R79, RZ, R95 ;  /* 0x0000005fff4f023e */ /* 0x000fe200000000ff */
[----:B------:R-:W-:-:S02]  /*3ba0*/  FMUL.FTZ R95, R95, R190 ;  /* 0x000000be5f5f7220 */ /* 0x000fc40000410000 */
[----:B------:R-:W-:Y:S01]  /*3bb0*/  FMUL.FTZ R190, R189, R190 ;  /* 0x000000bebdbe7220 */ /* 0x000fe20000410000 */
[----:B------:R-:W-:Y:S01]  /*3bc0*/  @P0 F2FP.PACK_AB R189, RZ, R189 ;  /* 0x000000bdffbd023e */ /* 0x000fe200000000ff */
[----:B------:R-:W-:Y:S01]  /*3bd0*/  FFMA.FTZ R13, R72, R217, R13 ;  /* 0x000000d9480d7223 */ /* 0x000fe2000001000d */
[----:B------:R-:W-:Y:S01]  /*3be0*/  @P0 PRMT R68, R76, 0x7610, R68 ;  /* 0x000076104c440816 */ /* 0x000fe20000000044 */
[----:B------:R-:W-:Y:S01]  /*3bf0*/  FFMA.FTZ R11, R73, R216, R11 ;  /* 0x000000d8490b7223 */ /* 0x000fe2000001000b */
[----:B------:R-:W-:Y:S01]  /*3c00*/  @P0 PRMT R69, R78, 0x7610, R69 ;  /* 0x000076104e450816 */ /* 0x000fe20000000045 */
[----:B------:R-:W-:Y:S01]  /*3c10*/  FFMA.FTZ R9, R74, R213, R9 ;  /* 0x000000d54a097223 */ /* 0x000fe20000010009 */
[----:B------:R-:W-:Y:S01]  /*3c20*/  @P0 PRMT R70, R79, 0x7610, R70 ;  /* 0x000076104f460816 */ /* 0x000fe20000000046 */
[----:B------:R-:W-:Y:S01]  /*3c30*/  FFMA.FTZ R8, R75, R212, R8 ;  /* 0x000000d44b087223 */ /* 0x000fe20000010008 */
[----:B------:R-:W-:Y:S01]  /*3c40*/  LEA R76, P1, R174, c[0x0][0x248], 0x4 ;  /* 0x00009200ae4c7a11 */ /* 0x000fe200078220ff */
[----:B------:R-:W-:-:S02]  /*3c50*/  FMUL.FTZ R72, R140, R101 ;  /* 0x000000658c487220 */ /* 0x000fc40000410000 */
[----:B------:R-:W-:Y:S02]  /*3c60*/  FMUL.FTZ R73, R142, R99 ;  /* 0x000000638e497220 */ /* 0x000fe40000410000 */
[----:B------:R-:W-:Y:S02]  /*3c70*/  FMUL.FTZ R74, R144, R95 ;  /* 0x0000005f904a7220 */ /* 0x000fe40000410000 */
[----:B------:R-:W-:Y:S02]  /*3c80*/  FMUL.FTZ R75, R146, R91 ;  /* 0x0000005b924b7220 */ /* 0x000fe40000410000 */
[----:B------:R-:W-:Y:S02]  /*3c90*/  FMUL.FTZ R94, R147, R190 ;  /* 0x000000be935e7220 */ /* 0x000fe40000410000 */
[----:B------:R-:W-:Y:S01]  /*3ca0*/  FMUL.FTZ R89, R141, R80 ;  /* 0x000000508d597220 */ /* 0x000fe20000410000 */
[----:B------:R-:W-:Y:S01]  /*3cb0*/  @P0 PRMT R68, R68, 0x5410, R77 ;  /* 0x0000541044440816 */ /* 0x000fe2000000004d */
[----:B------:R-:W-:Y:S01]  /*3cc0*/  @P0 IMAD.WIDE.U32 R78, R173, R239, c[0x0][0x258] ;  /* 0x00009600ad4e0625 */ /* 0x000fe200078e00ef */
[----:B------:R-:W-:-:S02]  /*3cd0*/  @P0 PRMT R69, R69, 0x5410, R81 ;  /* 0x0000541045450816 */ /* 0x000fc40000000051 */
[----:B------:R-:W-:Y:S02]  /*3ce0*/  @P0 PRMT R70, R70, 0x5410, R82 ;  /* 0x0000541046460816 */ /* 0x000fe40000000052 */
[----:B------:R-:W-:Y:S02]  /*3cf0*/  @P0 PRMT R71, R71, 0x5410, R189 ;  /* 0x0000541047470816 */ /* 0x000fe400000000bd */
[----:B------:R-:W-:Y:S02]  /*3d00*/  F2FP.PACK_AB R75, R94, R75 ;  /* 0x0000004b5e4b723e */ /* 0x000fe400000000ff */
[----:B------:R-:W-:Y:S02]  /*3d10*/  F2FP.PACK_AB R74, R93, R74 ;  /* 0x0000004a5d4a723e */ /* 0x000fe400000000ff */
[----:B------:R-:W-:Y:S02]  /*3d20*/  F2FP.PACK_AB R73, R92, R73 ;  /* 0x000000495c49723e */ /* 0x000fe400000000ff */
[----:B------:R-:W-:-:S02]  /*3d30*/  F2FP.PACK_AB R72, R89, R72 ;  /* 0x000000485948723e */ /* 0x000fc400000000ff */
[----:B------:R-:W-:Y:S01]  /*3d40*/  LEA.HI.X R77, R174, c[0x0][0x24c], RZ, 0x4, P1 ;  /* 0x00009300ae4d7a11 */ /* 0x000fe200008f24ff */
[----:B------:R0:W-:Y:S04]  /*3d50*/  @P0 STG.E.128 [R78.64], R68 ;  /* 0x000000444e000986 */ /* 0x0001e8000c101d04 */
[----:B------:R0:W-:Y:S01]  /*3d60*/  STG.E.128 [R76.64], R72 ;  /* 0x000000484c007986 */ /* 0x0001e2000c101d04 */
[----:B------:R-:W-:Y:S01]  /*3d70*/  ISETP.GE.AND P0, PT, R132, c[0x0][0x164], PT ;  /* 0x0000590084007a0c */ /* 0x000fe20003f06270 */
[--C-:B------:R-:W-:Y:S02]  /*3d80*/  HADD2.F32 R81, -RZ, R84.reuse.H0_H0 ;  /* 0x20000054ff517230 */ /* 0x100fe40000004100 */
[----:B------:R-:W-:Y:S02]  /*3d90*/  HADD2.F32 R83, -RZ, R84.H1_H1 ;  /* 0x30000054ff537230 */ /* 0x000fe40000004100 */
[----:B------:R-:W-:-:S02]  /*3da0*/  HADD2.F32 R82, -RZ, R85.H0_H0 ;  /* 0x20000055ff527230 */ /* 0x000fc40000004100 */
[----:B------:R-:W-:Y:S02]  /*3db0*/  HADD2.F32 R84, -RZ, R85.H1_H1 ;  /* 0x30000055ff547230 */ /* 0x000fe40000004100 */
[--C-:B------:R-:W-:Y:S02]  /*3dc0*/  HADD2.F32 R85, -RZ, R86.reuse.H0_H0 ;  /* 0x20000056ff557230 */ /* 0x100fe40000004100 */
[--C-:B------:R-:W-:Y:S02]  /*3dd0*/  HADD2.F32 R89, -RZ, R87.reuse.H0_H0 ;  /* 0x20000057ff597230 */ /* 0x100fe40000004100 */
        /* <DEDUP_REMOVED lines=9> */
[----:B------:R-:W-:Y:S01]  /*3e70*/  FFMA.FTZ R2, R87, R190, R2 ;  /* 0x000000be57027223 */ /* 0x000fe20000010002 */
[----:B0-----:R-:W-:Y:S01]  /*3e80*/  @P0 CALL.REL.NOINC `(.L_x_1613) ;  /* 0x0000001000000944 */ /* 0x001fe20003c00000 */
[----:B------:R-:W-:Y:S05]  /*3e90*/  BRA `(.L_x_1614) ;  /* 0xffffcd8000007947 */ /* 0x000fea000383ffff */
.L_x_1613:
        /* <DEDUP_REMOVED lines=94> */
.L_x_1610:
[----:B------:R-:W0:Y:S01]  /*4480*/  S2R R2, SR_TID.X ;  /* 0x0000000000027919 */ /* 0x000e220000002100 */
[----:B------:R-:W1:Y:S01]  /*4490*/  S2UR UR6, SR_CTAID.X ;  /* 0x00000000000679c3 */ /* 0x000e620000002500 */
[----:B------:R-:W-:Y:S02]  /*44a0*/  MOV R7, 0x20 ;  /* 0x0000002000077802 */ /* 0x000fe40000000f00 */
        /* <DEDUP_REMOVED lines=32> */
.L_x_1611:
[----:B------:R-:W-:Y:S01]  /*46b0*/  HFMA2.MMA R76, -RZ, RZ, 0, 9.5367431640625e-07 ;  /* 0x00000010ff4c7435 */ /* 0x000fe200000001ff */
[----:B------:R-:W-:-:S02]  /*46c0*/  MOV R73, R74 ;  /* 0x0000004a00497202 */ /* 0x000fc40000000f00 */
[----:B------:R-:W-:Y:S02]  /*46d0*/  MOV R79, 0x1f ;  /* 0x0000001f004f7802 */ /* 0x000fe40000000f00 */
[----:B------:R-:W-:Y:S02]  /*46e0*/  MOV R78, 0xffffffff ;  /* 0xffffffff004e7802 */ /* 0x000fe40000000f00 */
[----:B------:R-:W-:Y:S02]  /*46f0*/  MOV R72, 0x4710 ;  /* 0x0000471000487802 */ /* 0x000fe40000000f00 */
[----:B-----5:R-:W-:Y:S05]  /*4700*/  CALL.REL.NOINC `($__internal_25_$__cuda_sm70_shflsync_down_p) ;  /* 0x0000046000007944 */ /* 0x020fea0003c00000 */
[----:B-1----:R-:W-:Y:S01]  /*4710*/  MOV R77, R76 ;  /* 0x0000004c004d7202 */ /* 0x002fe20000000f00 */
[----:B------:R-:W-:Y:S05]  /*4720*/  BRA `(.L_x_1615) ;  /* 0xffffdb1000007947 */ /* 0x000fea000383ffff */
.L_x_1612:
[----:B------:R-:W-:Y:S01]  /*4730*/  HFMA2.MMA R76, -RZ, RZ, 0, 9.5367431640625e-07 ;  /* 0x00000010ff4c7435 */ /* 0x000fe200000001ff */
[----:B------:R-:W-:Y:S02]  /*4740*/  MOV R73, R75 ;  /* 0x0000004b00497202 */ /* 0x000fe40000000f00 */
[----:B------:R-:W-:Y:S02]  /*4750*/  MOV R79, 0x1f ;  /* 0x0000001f004f7802 */ /* 0x000fe40000000f00 */
[----:B------:R-:W-:-:S02]  /*4760*/  MOV R78, 0xffffffff ;  /* 0xffffffff004e7802 */ /* 0x000fc40000000f00 */
[----:B------:R-:W-:Y:S02]  /*4770*/  MOV R72, 0x4790 ;  /* 0x0000479000487802 */ /* 0x000fe40000000f00 */
[----:B01---5:R-:W-:Y:S05]  /*4780*/  CALL.REL.NOINC `($__internal_25_$__cuda_sm70_shflsync_down_p) ;  /* 0x000003e000007944 */ /* 0x023fea0003c00000 */
[----:B------:R-:W-:Y:S01]  /*4790*/  FADD.FTZ R74, R74, R77 ;  /* 0x0000004d4a4a7221 */ /* 0x000fe20000010000 */
[----:B------:R-:W-:Y:S01]  /*47a0*/  MOV R79, 0x1f ;  /* 0x0000001f004f7802 */ /* 0x000fe20000000f00 */
[----:B-1----:R-:W-:Y:S01]  /*47b0*/  FADD.FTZ R75, R75, R76 ;  /* 0x0000004c4b4b7221 */ /* 0x002fe20000010000 */
[----:B------:R-:W-:Y:S01]  /*47c0*/  HFMA2.MMA R76, -RZ, RZ, 0, 4.76837158203125e-07 ;  /* 0x00000008ff4c7435 */ /* 0x000fe200000001ff */
[----:B------:R-:W-:Y:S02]  /*47d0*/  MOV R78, 0xffffffff ;  /* 0xffffffff004e7802 */ /* 0x000fe40000000f00 */
[----:B------:R-:W-:Y:S02]  /*47e0*/  MOV R73, R74 ;  /* 0x0000004a00497202 */ /* 0x000fe40000000f00 */
[----:B------:R-:W-:Y:S02]  /*47f0*/  MOV R72, 0x4810 ;  /* 0x0000481000487802 */ /* 0x000fe40000000f00 */
[----:B------:R-:W-:Y:S05]  /*4800*/  CALL.REL.NOINC `($__internal_25_$__cuda_sm70_shflsync_down_p) ;  /* 0x0000036000007944 */ /* 0x000fea0003c00000 */
[----:B-1----:R-:W-:Y:S01]  /*4810*/  MOV R77, R76 ;  /* 0x0000004c004d7202 */ /* 0x002fe20000000f00 */
[----:B------:R-:W-:Y:S01]  /*4820*/  HFMA2.MMA R76, -RZ, RZ, 0, 4.76837158203125e-07 ;  /* 0x00000008ff4c7435 */ /* 0x000fe200000001ff */
[----:B------:R-:W-:-:S02]  /*4830*/  MOV R73, R75 ;  /* 0x0000004b00497202 */ /* 0x000fc40000000f00 */
[----:B------:R-:W-:Y:S02]  /*4840*/  MOV R79, 0x1f ;  /* 0x0000001f004f7802 */ /* 0x000fe40000000f00 */
[----:B------:R-:W-:Y:S02]  /*4850*/  MOV R78, 0xffffffff ;  /* 0xffffffff004e7802 */ /* 0x000fe40000000f00 */
[----:B------:R-:W-:Y:S02]  /*4860*/  MOV R72, 0x4880 ;  /* 0x0000488000487802 */ /* 0x000fe40000000f00 */
[----:B------:R-:W-:Y:S05]  /*4870*/  CALL.REL.NOINC `($__internal_25_$__cuda_sm70_shflsync_down_p) ;  /* 0x000002f000007944 */ /* 0x000fea0003c00000 */
[----:B------:R-:W-:Y:S01]  /*4880*/  FADD.FTZ R74, R77, R74 ;  /* 0x0000004a4d4a7221 */ /* 0x000fe20000010000 */
[----:B------:R-:W-:Y:S01]  /*4890*/  MOV R79, 0x1f ;  /* 0x0000001f004f7802 */ /* 0x000fe20000000f00 */
[----:B-1----:R-:W-:Y:S01]  /*48a0*/  FADD.FTZ R75, R75, R76 ;  /* 0x0000004c4b4b7221 */ /* 0x002fe20000010000 */
[----:B------:R-:W-:Y:S01]  /*48b0*/  HFMA2.MMA R76, -RZ, RZ, 0, 2.384185791015625e-07 ;  /* 0x00000004ff4c7435 */ /* 0x000fe200000001ff */
[----:B------:R-:W-:Y:S02]  /*48c0*/  MOV R78, 0xffffffff ;  /* 0xffffffff004e7802 */ /* 0x000fe40000000f00 */
[----:B------:R-:W-:-:S02]  /*48d0*/  MOV R73, R74 ;  /* 0x0000004a00497202 */ /* 0x000fc40000000f00 */
[----:B------:R-:W-:Y:S02]  /*48e0*/  MOV R72, 0x4900 ;  /* 0x0000490000487802 */ /* 0x000fe40000000f00 */
[----:B------:R-:W-:Y:S05]  /*48f0*/  CALL.REL.NOINC `($__internal_25_$__cuda_sm70_shflsync_down_p) ;  /* 0x0000027000007944 */ /* 0x000fea0003c00000 */
[----:B-1----:R-:W-:Y:S01]  /*4900*/  MOV R77, R76 ;  /* 0x0000004c004d7202 */ /* 0x002fe20000000f00 */
[----:B------:R-:W-:Y:S01]  /*4910*/  HFMA2.MMA R76, -RZ, RZ, 0, 2.384185791015625e-07 ;  /* 0x00000004ff4c7435 */ /* 0x000fe200000001ff */
[----:B------:R-:W-:Y:S02]  /*4920*/  MOV R73, R75 ;  /* 0x0000004b00497202 */ /* 0x000fe40000000f00 */
[----:B------:R-:W-:Y:S02]  /*4930*/  MOV R79, 0x1f ;  /* 0x0000001f004f7802 */ /* 0x000fe40000000f00 */
[----:B------:R-:W-:Y:S02]  /*4940*/  MOV R78, 0xffffffff ;  /* 0xffffffff004e7802 */ /* 0x000fe40000000f00 */
[----:B------:R-:W-:Y:S02]  /*4950*/  MOV R72, 0x4970 ;  /* 0x0000497000487802 */ /* 0x000fe40000000f00 */
[----:B------:R-:W-:Y:S05]  /*4960*/  CALL.REL.NOINC `($__internal_25_$__cuda_sm70_shflsync_down_p) ;  /* 0x0000020000007944 */ /* 0x000fea0003c00000 */
[----:B------:R-:W-:Y:S01]  /*4970*/  FADD.FTZ R74, R77, R74 ;  /* 0x0000004a4d4a7221 */ /* 0x000fe20000010000 */
[----:B------:R-:W-:Y:S01]  /*4980*/  MOV R79, 0x1f ;  /* 0x0000001f004f7802 */ /* 0x000fe20000000f00 */
[----:B-1----:R-:W-:Y:S01]  /*4990*/  FADD.FTZ R75, R75, R76 ;  /* 0x0000004c4b4b7221 */ /* 0x002fe20000010000 */
[----:B------:R-:W-:Y:S01]  /*49a0*/  HFMA2.MMA R76, -RZ, RZ, 0, 1.1920928955078125e-07 ;  /* 0x00000002ff4c7435 */ /* 0x000fe200000001ff */
[----:B------:R-:W-:-:S02]  /*49b0*/  MOV R78, 0xffffffff ;  /* 0xffffffff004e7802 */ /* 0x000fc40000000f00 */
[----:B------:R-:W-:Y:S02]  /*49c0*/  MOV R73, R74 ;  /* 0x0000004a00497202 */ /* 0x000fe40000000f00 */
[----:B------:R-:W-:Y:S02]  /*49d0*/  MOV R72, 0x49f0 ;  /* 0x000049f000487802 */ /* 0x000fe40000000f00 */
[----:B------:R-:W-:Y:S05]  /*49e0*/  CALL.REL.NOINC `($__internal_25_$__cuda_sm70_shflsync_down_p) ;  /* 0x0000018000007944 */ /* 0x000fea0003c00000 */
[----:B-1----:R-:W-:Y:S01]  /*49f0*/  MOV R77, R76 ;  /* 0x0000004c004d7202 */ /* 0x002fe20000000f00 */
[----:B------:R-:W-:Y:S01]  /*4a00*/  HFMA2.MMA R76, -RZ, RZ, 0, 1.1920928955078125e-07 ;  /* 0x00000002ff4c7435 */ /* 0x000fe200000001ff */
[----:B------:R-:W-:Y:S02]  /*4a10*/  MOV R73, R75 ;  /* 0x0000004b00497202 */ /* 0x000fe40000000f00 */
[----:B------:R-:W-:Y:S02]  /*4a20*/  MOV R79, 0x1f ;  /* 0x0000001f004f7802 */ /* 0x000fe40000000f00 */
[----:B------:R-:W-:Y:S02]  /*4a30*/  MOV R78, 0xffffffff ;  /* 0xffffffff004e7802 */ /* 0x000fe40000000f00 */
[----:B------:R-:W-:-:S02]  /*4a40*/  MOV R72, 0x4a60 ;  /* 0x00004a6000487802 */ /* 0x000fc40000000f00 */
[----:B------:R-:W-:Y:S05]  /*4a50*/  CALL.REL.NOINC `($__internal_25_$__cuda_sm70_shflsync_down_p) ;  /* 0x0000011000007944 */ /* 0x000fea0003c00000 */
[----:B------:R-:W-:Y:S01]  /*4a60*/  FADD.FTZ R74, R77, R74 ;  /* 0x0000004a4d4a7221 */ /* 0x000fe20000010000 */
[----:B------:R-:W-:Y:S01]  /*4a70*/  MOV R79, 0x1f ;  /* 0x0000001f004f7802 */ /* 0x000fe20000000f00 */
[----:B-1----:R-:W-:Y:S01]  /*4a80*/  FADD.FTZ R77, R75, R76 ;  /* 0x0000004c4b4d7221 */ /* 0x002fe20000010000 */
[----:B------:R-:W-:Y:S01]  /*4a90*/  HFMA2.MMA R76, -RZ, RZ, 0, 5.9604644775390625e-08 ;  /* 0x00000001ff4c7435 */ /* 0x000fe200000001ff */
[----:B------:R-:W-:-:S02]  /*4aa0*/  MOV R78, 0xffffffff ;  /* 0xffffffff004e7802 */ /* 0x000fc40000000f00 */
[----:B------:R-:W-:Y:S02]  /*4ab0*/  MOV R73, R74 ;  /* 0x0000004a00497202 */ /* 0x000fe40000000f00 */
[----:B------:R-:W-:Y:S02]  /*4ac0*/  MOV R72, 0x4ae0 ;  /* 0x00004ae000487802 */ /* 0x000fe40000000f00 */
[----:B------:R-:W-:Y:S05]  /*4ad0*/  CALL.REL.NOINC `($__internal_25_$__cuda_sm70_shflsync_down_p) ;  /* 0x0000009000007944 */ /* 0x000fea0003c00000 */
[----:B-1----:R-:W-:Y:S01]  /*4ae0*/  MOV R75, R76 ;  /* 0x0000004c004b7202 */ /* 0x002fe20000000f00 */
[----:B------:R-:W-:Y:S01]  /*4af0*/  HFMA2.MMA R76, -RZ, RZ, 0, 5.9604644775390625e-08 ;  /* 0x00000001ff4c7435 */ /* 0x000fe200000001ff */
[----:B------:R-:W-:Y:S02]  /*4b00*/  MOV R73, R77 ;  /* 0x0000004d00497202 */ /* 0x000fe40000000f00 */
[----:B------:R-:W-:Y:S02]  /*4b10*/  MOV R79, 0x1f ;  /* 0x0000001f004f7802 */ /* 0x000fe40000000f00 */
[----:B------:R-:W-:Y:S02]  /*4b20*/  MOV R78, 0xffffffff ;  /* 0xffffffff004e7802 */ /* 0x000fe40000000f00 */
[----:B------:R-:W-:-:S02]  /*4b30*/  MOV R72, 0x4b50 ;  /* 0x00004b5000487802 */ /* 0x000fc40000000f00 */
[----:B------:R-:W-:Y:S05]  /*4b40*/  CALL.REL.NOINC `($__internal_25_$__cuda_sm70_shflsync_down_p) ;  /* 0x0000002000007944 */ /* 0x000fea0003c00000 */
[----:B-1----:R-:W-:Y:S01]  /*4b50*/  MOV R73, R76 ;  /* 0x0000004c00497202 */ /* 0x002fe20000000f00 */
[----:B------:R-:W-:Y:S05]  /*4b60*/  BRA `(.L_x_1616) ;  /* 0xffffd7f000007947 */ /* 0x000fea000383ffff */
        .weak           $__internal_25_$__cuda_sm70_shflsync_down_p
        .type           $__internal_25_$__cuda_sm70_shflsync_down_p,@function
        .size           $__internal_25_$__cuda_sm70_shflsync_down_p,(.L_x_11759 - $__internal_25_$__cuda_sm70_shflsync_down_p)
$__internal_25_$__cuda_sm70_shflsync_down_p:
[----:B------:R-:W-:Y:S04]  /*4b70*/  WARPSYNC R78 ;  /* 0x0000004e00007348 */ /* 0x000fe80003800000 */
[----:B------:R0:W1:Y:S02]  /*4b80*/  SHFL.DOWN PT, R76, R73, R76, R79 ;  /* 0x0800004c494c7389 */ /* 0x00006400000e004f */
[----:B0-----:R-:W-:-:S06]  /*4b90*/  HFMA2.MMA R73, -RZ, RZ, 0, 0 ;  /* 0x00000000ff497435 */ /* 0x001fcc00000001ff */
[----:B------:R-:W-:Y:S05]  /*4ba0*/  RET.REL.NODEC R72 `(_ZN10layer_norm13ln_bwd_kernelINS_13Kernel_traitsI6__halfS2_S2_S2_fjLj4096ELj1ELj1ELj4ELj16ENS_18Kernel_traits_baseILj4096ES2_S2_S2_S2_fjLj128EEEEELb0ELb1ELb0ELb1EEEvNS_9BwdParamsE) ;  /* 0xffffb45048007950 */ /* 0x000fea0003c3ffff */
.L_x_1617:
        /* <DEDUP_REMOVED lines=13> */
.L_x_11759:


//--------------------- .text._ZN10layer_norm13ln_bwd_kernelINS_13Kernel_traitsI6__halfS2_S2_S2_fjLj4096ELj1ELj1ELj4ELj16ENS_18Kernel_traits_baseILj4096ES2_S2_S2_S2_fjLj128EEEEELb0ELb1ELb1ELb0EEEvNS_9BwdParamsE --------------------------
	.section	.text._ZN10layer_norm13ln_bwd_kernelINS_13Kernel_traitsI6__halfS2_S2_S2_fjLj4096ELj1ELj1ELj4ELj16ENS_18Kernel_traits_baseILj4096ES2_S2_S2_S2_fjLj128EEEEELb0ELb1ELb1ELb0EEEvNS_9BwdParamsE,"ax",@progbits
	.sectioninfo	@"SHI_REGISTERS=255"
	.align	128
        .global         _ZN10layer_norm13ln_bwd_kernelINS_13Kernel_traitsI6__halfS2_S2_S2_fjLj4096ELj1ELj1ELj4ELj16ENS_18Kernel_traits_baseILj4096ES2_S2_S2_S2_fjLj128EEEEELb0ELb1ELb1ELb0EEEvNS_9BwdParamsE
        .type           _ZN10layer_norm13ln_bwd_kernelINS_13Kernel_traitsI6__halfS2_S2_S2_fjLj4096ELj1ELj1ELj4ELj16ENS_18Kernel_traits_baseILj4096ES2_S2_S2_S2_fjLj128EEEEELb0ELb1ELb1ELb0EEEvNS_9BwdParamsE,@function
        .size           _ZN10layer_norm13ln_bwd_kernelINS_13Kernel_traitsI6__halfS2_S2_S2_fjLj4096ELj1ELj1ELj4ELj16ENS_18Kernel_traits_baseILj4096ES2_S2_S2_S2_fjLj128EEEEELb0ELb1ELb1ELb0EEEvNS_9BwdParamsE,(.L_x_11760 - _ZN10layer_norm13ln_bwd_kernelINS_13Kernel_traitsI6__halfS2_S2_S2_fjLj4096ELj1ELj1ELj4ELj16ENS_18Kernel_traits_baseILj4096ES2_S2_S2_S2_fjLj128EEEEELb0ELb1ELb1ELb0EEEvNS_9BwdParamsE)
        .other          _ZN10layer_norm13ln_bwd_kernelINS_13Kernel_traitsI6__halfS2_S2_S2_fjLj4096ELj1ELj1ELj4ELj16ENS_18Kernel_traits_baseILj4096ES2_S2_S2_S2_fjLj128EEEEELb0ELb1ELb1ELb0EEEvNS_9BwdParamsE,@"STO_CUDA_ENTRY STV_DEFAULT"
_ZN10layer_norm13ln_bwd_kernelINS_13Kernel_traitsI6__halfS2_S2_S2_fjLj4096ELj1ELj1ELj4ELj16ENS_18Kernel_traits_baseILj4096ES2_S2_S2_S2_fjLj128EEEEELb0ELb1ELb1ELb0EEEvNS_9BwdParamsE:
.text._ZN10layer_norm13ln_bwd_kernelINS_13Kernel_traitsI6__halfS2_S2_S2_fjLj4096ELj1ELj1ELj4ELj16ENS_18Kernel_traits_baseILj4096ES2_S2_S2_S2_fjLj128EEEEELb0ELb1ELb1ELb0EEEvNS_9BwdParamsE:
        /* <DEDUP_REMOVED lines=90> */
[----:B------:R-:W0:Y:S01]  /*05a0*/  LDC.U8 R202, c[0x0][0x1f0] ;  /* 0x00007c00ffca7b82 */ /* 0x000e220000000000 */
[----:B------:R-:W-:Y:S01]  /*05b0*/  HADD2.F32 R3, -RZ, R60.H1_H1 ;  /* 0x3000003cff037230 */ /* 0x000fe20000004100 */
[----:B------:R-:W-:Y:S01]  /*05c0*/  HFMA2.MMA R201, -RZ, RZ, 0, 5.9604644775390625e-08 ;  /* 0x00000001ffc97435 */ /* 0x000fe200000001ff */
[----:B------:R-:W-:Y:S01]  /*05d0*/  HADD2.F32 R29, -RZ, R61.H0_H0 ;  /* 0x2000003dff1d7230 */ /* 0x000fe20000004100 */
[----:B------:R1:W-:Y:S01]  /*05e0*/  STL [R1+0x4c], R28 ;  /* 0x00004c1c01007387 */ /* 0x0003e20000100800 */
[--C-:B------:R-:W-:Y:S01]  /*05f0*/  HADD2.F32 R215, -RZ, R204.reuse.H0_H0 ;  /* 0x200000ccffd77230 */ /* 0x100fe20000004100 */
[----:B------:R-:W-:Y:S01]  /*0600*/  MOV R37, RZ ;  /* 0x000000ff00257202 */ /* 0x000fe20000000f00 */
[----:B------:R-:W-:Y:S01]  /*0610*/  HADD2.F32 R214, -RZ, R204.H1_H1 ;  /* 0x300000ccffd67230 */ /* 0x000fe20000004100 */
[----:B------:R2:W-:Y:S01]  /*0620*/  STL [R1+0x48], R3 ;  /* 0x0000480301007387 */ /* 0x0005e20000100800 */
[----:B------:R-:W-:-:S02]  /*0630*/  HADD2.F32 R211, -RZ, R206.H0_H0 ;  /* 0x200000ceffd37230 */ /* 0x000fc40000004100 */
[--C-:B------:R-:W-:Y:S01]  /*0640*/  HADD2.F32 R252, -RZ, R22.reuse.H0_H0 ;  /* 0x20000016fffc7230 */ /* 0x100fe20000004100 */
[----:B------:R3:W-:Y:S01]  /*0650*/  STL [R1+0x44], R29 ;  /* 0x0000441d01007387 */ /* 0x0007e20000100800 */
[----:B------:R-:W-:Y:S02]  /*0660*/  HADD2.F32 R251, -RZ, R22.H1_H1 ;  /* 0x30000016fffb7230 */ /* 0x000fe40000004100 */
[----:B-1----:R-:W-:Y:S02]  /*0670*/  HADD2.F32 R28, -RZ, R61.H1_H1 ;  /* 0x3000003dff1c7230 */ /* 0x002fe40000004100 */
[--C-:B------:R-:W-:Y:S02]  /*0680*/  HADD2.F32 R250, -RZ, R23.reuse.H0_H0 ;  /* 0x20000017fffa7230 */ /* 0x100fe40000004100 */
[----:B--2---:R-:W-:Y:S01]  /*0690*/  HADD2.F32 R3, -RZ, R62.H0_H0 ;  /* 0x2000003eff037230 */ /* 0x004fe20000004100 */
[----:B------:R1:W-:Y:S01]  /*06a0*/  STL [R1+0x40], R28 ;  /* 0x0000401c01007387 */ /* 0x0003e20000100800 */
[----:B------:R-:W-:-:S02]  /*06b0*/  HADD2.F32 R249, -RZ, R23.H1_H1 ;  /* 0x30000017fff97230 */ /* 0x000fc40000004100 */
[----:B---3--:R-:W-:Y:S01]  /*06c0*/  HADD2.F32 R29, -RZ, R62.H1_H1 ;  /* 0x3000003eff1d7230 */ /* 0x008fe20000004100 */
[----:B------:R2:W-:Y:S01]  /*06d0*/  STL [R1+0x3c], R3 ;  /* 0x00003c0301007387 */ /* 0x0005e20000100800 */
[--C-:B------:R-:W-:Y:S02]  /*06e0*/  HADD2.F32 R248, -RZ, R16.reuse.H0_H0 ;  /* 0x20000010fff87230 */ /* 0x100fe40000004100 */
[----:B------:R-:W-:Y:S01]  /*06f0*/  HADD2.F32 R247, -RZ, R16.H1_H1 ;  /* 0x30000010fff77230 */ /* 0x000fe20000004100 */
[----:B------:R3:W-:Y:S01]  /*0700*/  STL [R1+0x38], R29 ;  /* 0x0000381d01007387 */ /* 0x0007e20000100800 */
[----:B------:R-:W-:Y:S02]  /*0710*/  HADD2.F32 R246, -RZ, R17.H0_H0 ;  /* 0x20000011fff67230 */ /* 0x000fe40000004100 */
[----:B-1----:R-:W-:Y:S02]  /*0720*/  HADD2.F32 R28, -RZ, R63.H0_H0 ;  /* 0x2000003fff1c7230 */ /* 0x002fe40000004100 */
[----:B------:R-:W-:-:S02]  /*0730*/  HADD2.F32 R245, -RZ, R17.H1_H1 ;  /* 0x30000011fff57230 */ /* 0x000fc40000004100 */
[----:B--2---:R-:W-:Y:S01]  /*0740*/  HADD2.F32 R3, -RZ, R63.H1_H1 ;  /* 0x3000003fff037230 */ /* 0x004fe20000004100 */
[----:B------:R1:W-:Y:S01]  /*0750*/  STL [R1+0x34], R28 ;  /* 0x0000341c01007387 */ /* 0x0003e20000100800 */
[----:B------:R-:W-:Y:S02]  /*0760*/  HADD2.F32 R244, -RZ, R18.H0_H0 ;  /* 0x20000012fff47230 */ /* 0x000fe40000004100 */
[----:B---3--:R-:W-:Y:S01]  /*0770*/  HADD2.F32 R29, -RZ, R24.H0_H0 ;  /* 0x20000018ff1d7230 */ /* 0x008fe20000004100 */
[----:B------:R2:W-:Y:S01]  /*0780*/  STL [R1+0x30], R3 ;  /* 0x0000300301007387 */ /* 0x0005e20000100800 */
[----:B------:R-:W-:Y:S02]  /*0790*/  HADD2.F32 R243, -RZ, R18.H1_H1 ;  /* 0x30000012fff37230 */ /* 0x000fe40000004100 */
[--C-:B------:R-:W-:Y:S01]  /*07a0*/  HADD2.F32 R242, -RZ, R19.reuse.H0_H0 ;  /* 0x20000013fff27230 */ /* 0x100fe20000004100 */
[----:B------:R-:W-:Y:S01]  /*07b0*/  STL [R1+0x2c], R29 ;  /* 0x00002c1d01007387 */ /* 0x000fe20000100800 */
[----:B------:R-:W-:-:S02]  /*07c0*/  HADD2.F32 R241, -RZ, R19.H1_H1 ;  /* 0x30000013fff17230 */ /* 0x000fc40000004100 */
[----:B-1----:R-:W-:Y:S02]  /*07d0*/  HADD2.F32 R28, -RZ, R24.H1_H1 ;  /* 0x30000018ff1c7230 */ /* 0x002fe40000004100 */
[--C-:B------:R-:W-:Y:S02]  /*07e0*/  HADD2.F32 R24, -RZ, R25.reuse.H1_H1 ;  /* 0x30000019ff187230 */ /* 0x100fe40000004100 */
[----:B--2---:R-:W-:Y:S01]  /*07f0*/  HADD2.F32 R3, -RZ, R25.H0_H0 ;  /* 0x20000019ff037230 */ /* 0x004fe20000004100 */
[----:B------:R-:W-:Y:S01]  /*0800*/  STL [R1+0x28], R28 ;  /* 0x0000281c01007387 */ /* 0x000fe20000100800 */
[----:B------:R-:W-:Y:S02]  /*0810*/  HADD2.F32 R25, -RZ, R26.H0_H0 ;  /* 0x2000001aff197230 */ /* 0x000fe40000004100 */
[--C-:B------:R-:W-:Y:S01]  /*0820*/  HADD2.F32 R240, -RZ, R12.reuse.H0_H0 ;  /* 0x2000000cfff07230 */ /* 0x100fe20000004100 */
        /* <DEDUP_REMOVED lines=8> */
[----:B-1----:R-:W-:Y:S02]  /*08b0*/  HADD2.F32 R3, -RZ, R26.H1_H1 ;  /* 0x3000001aff037230 */ /* 0x002fe40000004100 */
[----:B------:R-:W-:-:S02]  /*08c0*/  HADD2.F32 R234, -RZ, R15.H0_H0 ;  /* 0x2000000fffea7230 */ /* 0x000fc40000004100 */
[----:B--2---:R-:W-:Y:S01]  /*08d0*/  HADD2.F32 R24, -RZ, R27.H0_H0 ;  /* 0x2000001bff187230 */ /* 0x004fe20000004100 */
[----:B------:R1:W-:Y:S01]  /*08e0*/  STL [R1+0x18], R3 ;  /* 0x0000180301007387 */ /* 0x0003e20000100800 */
[----:B------:R-:W-:Y:S02]  /*08f0*/  HADD2.F32 R233, -RZ, R15.H1_H1 ;  /* 0x3000000fffe97230 */ /* 0x000fe40000004100 */
[----:B---3--:R-:W-:Y:S01]  /*0900*/  HADD2.F32 R25, -RZ, R27.H1_H1 ;  /* 0x3000001bff197230 */ /* 0x008fe20000004100 */
[----:B------:R2:W-:Y:S01]  /*0910*/  STL [R1+0x14], R24 ;  /* 0x0000141801007387 */ /* 0x0005e20000100800 */
[--C-:B------:R-:W-:Y:S02]  /*0920*/  HADD2.F32 R232, -RZ, R8.reuse.H0_H0 ;  /* 0x20000008ffe87230 */ /* 0x100fe40000004100 */
[----:B------:R-:W-:Y:S01]  /*0930*/  HADD2.F32 R231, -RZ, R8.H1_H1 ;  /* 0x30000008ffe77230 */ /* 0x000fe20000004100 */
[----:B------:R-:W-:Y:S01]  /*0940*/  STL [R1+0x10], R25 ;  /* 0x0000101901007387 */ /* 0x000fe20000100800 */
[----:B------:R-:W-:-:S02]  /*0950*/  HADD2.F32 R230, -RZ, R9.H0_H0 ;  /* 0x20000009ffe67230 */ /* 0x000fc40000004100 */
[--C-:B-1----:R-:W-:Y:S02]  /*0960*/  HADD2.F32 R3, -RZ, R20.reuse.H0_H0 ;  /* 0x20000014ff037230 */ /* 0x102fe40000004100 */
[----:B------:R-:W-:Y:S02]  /*0970*/  HADD2.F32 R229, -RZ, R9.H1_H1 ;  /* 0x30000009ffe57230 */ /* 0x000fe40000004100 */
[----:B--2---:R-:W-:Y:S01]  /*0980*/  HADD2.F32 R24, -RZ, R20.H1_H1 ;  /* 0x30000014ff187230 */ /* 0x004fe20000004100 */
[----:B------:R1:W-:Y:S01]  /*0990*/  STL [R1+0xc], R3 ;  /* 0x00000c0301007387 */ /* 0x0003e20000100800 */
[----:B------:R-:W-:Y:S02]  /*09a0*/  HADD2.F32 R20, -RZ, R21.H0_H0 ;  /* 0x20000015ff147230 */ /* 0x000fe40000004100 */
[--C-:B------:R-:W-:Y:S01]  /*09b0*/  HADD2.F32 R228, -RZ, R10.reuse.H0_H0 ;  /* 0x2000000affe47230 */ /* 0x100fe20000004100 */
[----:B------:R2:W-:Y:S01]  /*09c0*/  STL [R1+0x8], R24 ;  /* 0x0000081801007387 */ /* 0x0005e20000100800 */
[----:B------:R-:W-:-:S02]  /*09d0*/  HADD2.F32 R227, -RZ, R10.H1_H1 ;  /* 0x3000000affe37230 */ /* 0x000fc40000004100 */
[--C-:B------:R-:W-:Y:S01]  /*09e0*/  HADD2.F32 R226, -RZ, R11.reuse.H0_H0 ;  /* 0x2000000bffe27230 */ /* 0x100fe20000004100 */
[----:B------:R2:W-:Y:S01]  /*09f0*/  STL [R1+0x4], R20 ;  /* 0x0000041401007387 */ /* 0x0005e20000100800 */
[----:B------:R-:W-:Y:S02]  /*0a00*/  HADD2.F32 R225, -RZ, R11.H1_H1 ;  /* 0x3000000bffe17230 */ /* 0x000fe40000004100 */
[----:B-1----:R-:W-:Y:S02]  /*0a10*/  HADD2.F32 R3, -RZ, R21.H1_H1 ;  /* 0x30000015ff037230 */ /* 0x002fe40000004100 */
[--C-:B------:R-:W-:Y:S02]  /*0a20*/  HADD2.F32 R224, -RZ, R4.reuse.H0_H0 ;  /* 0x20000004ffe07230 */ /* 0x100fe40000004100 */
[----:B------:R-:W-:Y:S01]  /*0a30*/  HADD2.F32 R223, -RZ, R4.H1_H1 ;  /* 0x30000004ffdf7230 */ /* 0x000fe20000004100 */
[----:B------:R2:W-:Y:S01]  /*0a40*/  STL [R1], R3 ;  /* 0x0000000301007387 */ /* 0x0005e20000100800 */
        /* <DEDUP_REMOVED lines=8> */
[----:B------:R-:W-:Y:S02]  /*0ad0*/  HADD2.F32 R206, -RZ, R206.H1_H1 ;  /* 0x300000ceffce7230 */ /* 0x000fe40000004100 */
[--C-:B------:R-:W-:Y:S02]  /*0ae0*/  HADD2.F32 R204, -RZ, R207.reuse.H0_H0 ;  /* 0x200000cfffcc7230 */ /* 0x100fe40000004100 */
[----:B0-2---:R-:W-:Y:S02]  /*0af0*/  HADD2.F32 R203, -RZ, R207.H1_H1 ;  /* 0x300000cfffcb7230 */ /* 0x005fe40000004100 */
.L_x_1751:
        /* <DEDUP_REMOVED lines=10> */
[----:B------:R-:W-:Y:S01]  /*0ba0*/  BSSY B0, `(.L_x_1619) ;  /* 0x000019e000007945 */ /* 0x000fe20003800000 */
[----:B------:R-:W-:Y:S02]  /*0bb0*/  MOV R161, 0x10 ;  /* 0x0000001000a17802 */ /* 0x000fe40000000f00 */
        /* <DEDUP_REMOVED lines=14> */
.L_x_1623:
[----:B------:R-:W-:Y:S02]  /*0ca0*/  IADD3 R158, R4, 0x80, RZ ;  /* 0x00000080049e7810 */ /* 0x000fe40007ffe0ff */
.L_x_1622:
[----:B------:R-:W-:Y:S05]  /*0cb0*/  BSYNC B1 ;  /* 0x0000000000017941 */ /* 0x000fea0003800000 */
.L_x_1621:
[----:B------:R-:W-:Y:S01]  /*0cc0*/  BSSY B1, `(.L_x_1624) ;  /* 0x0000008000017945 */ /* 0x000fe20003800000 */
[----:B------:R-:W-:Y:S05]  /*0cd0*/  @!P0 BRA `(.L_x_1625) ;  /* 0x0000006000008947 */ /* 0x000fea0003800000 */
[----:B------:R-:W-:-:S04]  /*0ce0*/  ISETP.NE.U32.AND P3, PT, RZ, c[0x0][0x218], PT ;  /* 0x00008600ff007a0c */ /* 0x000fc80003f65070 */
[----:B------:R-:W-:-:S13]  /*0cf0*/  ISETP.NE.AND.EX P3, PT, RZ, c[0x0][0x21c], PT, P3 ;  /* 0x00008700ff007a0c */ /* 0x000fda0003f65330 */
[----:B------:R-:W-:Y:S05]  /*0d00*/  @!P3 BRA `(.L_x_1626) ;  /* 0x000000200000b947 */ /* 0x000fea0003800000 */
[----:B------:R-:W-:-:S06]  /*0d10*/  IMAD.WIDE.U32 R136, R158, R161, c[0x0][0x218] ;  /* 0x000086009e887625 */ /* 0x000fcc00078e00a1 */
[----:B------:R-:W5:Y:S02]  /*0d20*/  LDG.E.128 R136, [R136.64] ;  /* 0x0000000488887981 */ /* 0x000f64000c1e1d00 */
.L_x_1626:
[----:B------:R-:W-:Y:S02]  /*0d30*/  IADD3 R158, R158, 0x80, RZ ;  /* 0x000000809e9e7810 */ /* 0x000fe40007ffe0ff */
.L_x_1625:
[----:B------:R-:W-:Y:S05]  /*0d40*/  BSYNC B1 ;  /* 0x0000000000017941 */ /* 0x000fea0003800000 */
.L_x_1624:
[----:B------:R-:W-:Y:S01]  /*0d50*/  BSSY B1, `(.L_x_1627) ;  /* 0x0000008000017945 */ /* 0x000fe20003800000 */
[----:B------:R-:W-:Y:S05]  /*0d60*/  @!P1 BRA `(.L_x_1628) ;  /* 0x0000006000009947 */ /* 0x000fea0003800000 */
[----:B------:R-:W-:-:S04]  /*0d70*/  ISETP.NE.U32.AND P3, PT, RZ, c[0x0][0x218], PT ;  /* 0x00008600ff007a0c */ /* 0x000fc80003f65070 */
[----:B------:R-:W-:-:S13]  /*0d80*/  ISETP.NE.AND.EX P3, PT, RZ, c[0x0][0x21c], PT, P3 ;  /* 0x00008700ff007a0c */ /* 0x000fda0003f65330 */
[----:B------:R-:W-:Y:S05]  /*0d90*/  @!P3 BRA `(.L_x_1629) ;  /* 0x000000200000b947 */ /* 0x000fea0003800000 */
[----:B------:R-:W-:-:S06]  /*0da0*/  IMAD.WIDE.U32 R140, R158, R161, c[0x0][0x218] ;  /* 0x000086009e8c7625 */ /* 0x000fcc00078e00a1 */
[----:B------:R-:W5:Y:S02]  /*0db0*/  LDG.E.128 R140, [R140.64] ;  /* 0x000000048c8c7981 */ /* 0x000f64000c1e1d00 */
.L_x_1629:
[----:B------:R-:W-:Y:S02]  /*0dc0*/  IADD3 R158, R158, 0x80, RZ ;  /* 0x000000809e9e7810 */ /* 0x000fe40007ffe0ff */
.L_x_1628:
[----:B------:R-:W-:Y:S05]  /*0dd0*/  BSYNC B1 ;  /* 0x0000000000017941 */ /* 0x000fea0003800000 */
.L_x_1627:
        /* <DEDUP_REMOVED lines=8> */
.L_x_1620:
        /* <DEDUP_REMOVED lines=11> */
[----:B------:R-:W-:Y:S02]  /*0f10*/  MOV R217, R4 ;  /* 0x0000000400d97202 */ /* 0x000fe40000000f00 */
        /* <DEDUP_REMOVED lines=11> */
[----:B----4-:R-:W-:-:S02]  /*0fd0*/  HADD2.F32 R16, -RZ, R15.H0_H0 ;  /* 0x2000000fff107230 */ /* 0x010fc40000004100 */
[----:B------:R-:W-:Y:S02]  /*0fe0*/  HADD2.F32 R17, -RZ, R15.H1_H1 ;  /* 0x3000000fff117230 */ /* 0x000fe40000004100 */
[----:B------:R-:W4:Y:S01]  /*0ff0*/  LDL R15, [R1+0x4c] ;  /* 0x00004c00010f7983 */ /* 0x000f220000100800 */
[----:B--2---:R-:W-:Y:S02]  /*1000*/  HADD2.F32 R5, -RZ, R8.H0_H0 ;  /* 0x20000008ff057230 */ /* 0x004fe40000004100 */
[----:B------:R-:W-:-:S03]  /*1010*/  HADD2.F32 R6, -RZ, R12.H0_H0 ;  /* 0x2000000cff067230 */ /* 0x000fc60000004100 */
[----:B------:R-:W-:-:S04]  /*1020*/  FADD.FTZ R5, -R207, R5 ;  /* 0x00000005cf057221 */ /* 0x000fc80000010100 */
[----:B-----5:R-:W-:Y:S02]  /*1030*/  FMUL.FTZ R5, R3, R5 ;  /* 0x0000000503057220 */ /* 0x020fe40000410000 */
[----:B------:R-:W-:Y:S02]  /*1040*/  FADD.FTZ R72, R72, R6 ;  /* 0x0000000648487221 */ /* 0x000fe40000010000 */
[----:B------:R-:W-:Y:S01]  /*1050*/  FFMA.FTZ R36, R5, R6, R36 ;  /* 0x0000000605247223 */ /* 0x000fe20000010024 */
[----:B------:R-:W-:Y:S02]  /*1060*/  HADD2.F32 R159, -RZ, R10.H1_H1 ;  /* 0x3000000aff9f7230 */ /* 0x000fe40000004100 */
[----:B------:R-:W-:-:S03]  /*1070*/  HADD2.F32 R198, -RZ, R12.H1_H1 ;  /* 0x3000000cffc67230 */ /* 0x000fc60000004100 */
[----:B------:R-:W-:Y:S02]  /*1080*/  FADD.FTZ R12, -R207, R159 ;  /* 0x0000009fcf0c7221 */ /* 0x000fe40000010100 */
[----:B------:R-:W2:Y:S01]  /*1090*/  LDL R159, [R1+0x30] ;  /* 0x00003000019f7983 */ /* 0x000ea20000100800 */
[----:B------:R-:W-:-:S04]  /*10a0*/  ISETP.NE.U32.AND P3, PT, RZ, c[0x0][0x218], PT ;  /* 0x00008600ff007a0c */ /* 0x000fc80003f65070 */
[----:B------:R-:W-:Y:S01]  /*10b0*/  ISETP.NE.AND.EX P3, PT, RZ, c[0x0][0x21c], PT, P3 ;  /* 0x00008700ff007a0c */ /* 0x000fe20003f65330 */
[--C-:B------:R-:W-:Y:S02]  /*10c0*/  HADD2.F32 R7, -RZ, R9.reuse.H0_H0 ;  /* 0x20000009ff077230 */ /* 0x100fe40000004100 */
[----:B------:R-:W-:-:S10]  /*10d0*/  HADD2.F32 R160, -RZ, R9.H1_H1 ;  /* 0x30000009ffa07230 */ /* 0x000fd40000004100 */
[----:B------:R0:W5:Y:S01]  /*10e0*/  @P3 LDG.E.128 R132, [R156.64] ;  /* 0x000000049c843981 */ /* 0x000162000c1e1d00 */
[----:B----4-:R-:W-:-:S03]  /*10f0*/  FMUL.FTZ R6, R15, R6 ;  /* 0x000000060f067220 */ /* 0x010fc60000410000 */
[----:B------:R-:W4:Y:S01]  /*1100*/  LDL R15, [R1+0x34] ;  /* 0x00003400010f7983 */ /* 0x000f220000100800 */
[----:B0-----:R-:W-:Y:S01]  /*1110*/  HADD2.F32 R157, -RZ, R8.H1_H1 ;  /* 0x30000008ff9d7230 */ /* 0x001fe20000004100 */
[----:B------:R-:W-:Y:S01]  /*1120*/  FADD.FTZ R197, -R207, R7 ;  /* 0x00000007cfc57221 */ /* 0x000fe20000010100 */
[----:B------:R-:W-:-:S03]  /*1130*/  HADD2.F32 R158, -RZ, R11.H0_H0 ;  /* 0x2000000bff9e7230 */ /* 0x000fc60000004100 */
[----:B------:R-:W-:Y:S01]  /*1140*/  FADD.FTZ R157, -R207, R157 ;  /* 0x0000009dcf9d7221 */ /* 0x000fe20000010100 */
[----:B------:R-:W-:-:S03]  /*1150*/  HADD2.F32 R9, -RZ, R10.H0_H0 ;  /* 0x2000000aff097230 */ /* 0x000fc60000004100 */
[----:B------:R-:W-:Y:S01]  /*1160*/  FMUL.FTZ R199, R3, R157 ;  /* 0x0000009d03c77220 */ /* 0x000fe20000410000 */
[----:B------:R-:W-:Y:S02]  /*1170*/  HADD2.F32 R156, -RZ, R11.H1_H1 ;  /* 0x3000000bff9c7230 */ /* 0x000fe40000004100 */
[--C-:B------:R-:W-:Y:S02]  /*1180*/  HADD2.F32 R8, -RZ, R13.reuse.H0_H0 ;  /* 0x2000000dff087230 */ /* 0x100fe40000004100 */
[----:B------:R-:W-:Y:S01]  /*1190*/  HADD2.F32 R10, -RZ, R13.H1_H1 ;  /* 0x3000000dff0a7230 */ /* 0x000fe20000004100 */
[----:B------:R-:W-:Y:S01]  /*11a0*/  FADD.FTZ R7, -R207, R160 ;  /* 0x000000a0cf077221 */ /* 0x000fe20000010100 */
[--C-:B------:R-:W-:Y:S01]  /*11b0*/  HADD2.F32 R11, -RZ, R14.reuse.H0_H0 ;  /* 0x2000000eff0b7230 */ /* 0x100fe20000004100 */
[----:B------:R-:W-:Y:S01]  /*11c0*/  FADD.FTZ R73, R73, R198 ;  /* 0x000000c649497221 */ /* 0x000fe20000010000 */
[----:B------:R-:W-:Y:S01]  /*11d0*/  HADD2.F32 R13, -RZ, R14.H1_H1 ;  /* 0x3000000eff0d7230 */ /* 0x000fe20000004100 */
        /* <DEDUP_REMOVED lines=47> */
.L_x_1632:
[----:B------:R-:W-:Y:S05]  /*14d0*/  BSYNC B1 ;  /* 0x0000000000017941 */ /* 0x000fea0003800000 */
.L_x_1631:
        /* <DEDUP_REMOVED lines=14> */
[----:B---3--:R-:W-:Y:S02]  /*15c0*/  HADD2.F32 R30, -RZ, R20.H1_H1 ;  /* 0x30000014ff1e7230 */ /* 0x008fe40000004100 */
[----:B0-----:R-:W-:Y:S02]  /*15d0*/  HADD2.F32 R19, -RZ, R21.H0_H0 ;  /* 0x20000015ff137230 */ /* 0x001fe40000004100 */
[--C-:B----4-:R-:W-:Y:S02]  /*15e0*/  HADD2.F32 R31, -RZ, R27.reuse.H0_H0 ;  /* 0x2000001bff1f7230 */ /* 0x110fe40000004100 */
[----:B------:R-:W-:Y:S01]  /*15f0*/  HADD2.F32 R165, -RZ, R27.H1_H1 ;  /* 0x3000001bffa57230 */ /* 0x000fe20000004100 */
[----:B------:R-:W-:Y:S01]  /*1600*/  FADD.FTZ R27, -R207, R30 ;  /* 0x0000001ecf1b7221 */ /* 0x000fe20000010100 */
[----:B------:R-:W-:-:S02]  /*1610*/  HADD2.F32 R28, -RZ, R26.H0_H0 ;  /* 0x2000001aff1c7230 */ /* 0x000fc40000004100 */
[----:B------:R-:W-:Y:S01]  /*1620*/  HADD2.F32 R29, -RZ, R26.H1_H1 ;  /* 0x3000001aff1d7230 */ /* 0x000fe20000004100 */
[----:B------:R-:W-:Y:S01]  /*1630*/  FADD.FTZ R26, -R207, R19 ;  /* 0x00000013cf1a7221 */ /* 0x000fe20000010100 */
[--C-:B------:R-:W-:Y:S01]  /*1640*/  HADD2.F32 R158, -RZ, R22.reuse.H0_H0 ;  /* 0x20000016ff9e7230 */ /* 0x100fe20000004100 */
[----:B-----5:R-:W-:Y:S01]  /*1650*/  FMUL.FTZ R19, R3, R27 ;  /* 0x0000001b03137220 */ /* 0x020fe20000410000 */
[----:B------:R-:W-:Y:S01]  /*1660*/  HADD2.F32 R157, -RZ, R22.H1_H1 ;  /* 0x30000016ff9d7230 */ /* 0x000fe20000004100 */
[----:B------:R-:W3:Y:S01]  /*1670*/  LDL R27, [R1+0x1c] ;  /* 0x00001c00011b7983 */ /* 0x000ee20000100800 */
[----:B------:R-:W-:Y:S02]  /*1680*/  HADD2.F32 R22, -RZ, R24.H1_H1 ;  /* 0x30000018ff167230 */ /* 0x000fe40000004100 */
[----:B------:R-:W-:-:S03]  /*1690*/  HADD2.F32 R159, -RZ, R21.H1_H1 ;  /* 0x30000015ff9f7230 */ /* 0x000fc60000004100 */
[----:B------:R-:W-:Y:S02]  /*16a0*/  FADD.FTZ R81, R81, R22 ;  /* 0x0000001651517221 */ /* 0x000fe40000010000 */
[-C--:B------:R-:W-:Y:S02]  /*16b0*/  FFMA.FTZ R45, R19, R22.reuse, R45 ;  /* 0x00000016132d7223 */ /* 0x080fe4000001002d */
[----:B--2---:R-:W-:Y:S02]  /*16c0*/  FMUL.FTZ R22, R160, R22 ;  /* 0x00000016a0167220 */ /* 0x004fe40000410000 */
[----:B------:R-:W2:Y:S01]  /*16d0*/  LDL R160, [R1+0x18] ;  /* 0x0000180001a07983 */ /* 0x000ea20000100800 */
[--C-:B------:R-:W-:Y:S02]  /*16e0*/  HADD2.F32 R21, -RZ, R23.reuse.H0_H0 ;  /* 0x20000017ff157230 */ /* 0x100fe40000004100 */
[----:B------:R-:W-:Y:S01]  /*16f0*/  HADD2.F32 R164, -RZ, R23.H1_H1 ;  /* 0x30000017ffa47230 */ /* 0x000fe20000004100 */
[----:B------:R-:W-:Y:S01]  /*1700*/  FADD.FTZ R23, -R207, R159 ;  /* 0x0000009fcf177221 */ /* 0x000fe20000010100 */
[----:B------:R-:W-:Y:S01]  /*1710*/  HADD2.F32 R18, -RZ, R20.H0_H0 ;  /* 0x20000014ff127230 */ /* 0x000fe20000004100 */
[----:B------:R-:W4:Y:S01]  /*1720*/  LDL R159, [R1+0x14] ;  /* 0x00001400019f7983 */ /* 0x000f220000100800 */
[----:B------:R-:W-:-:S02]  /*1730*/  HADD2.F32 R20, -RZ, R24.H0_H0 ;  /* 0x20000018ff147230 */ /* 0x000fc40000004100 */
[--C-:B------:R-:W-:Y:S02]  /*1740*/  HADD2.F32 R24, -RZ, R25.reuse.H0_H0 ;  /* 0x20000019ff187230 */ /* 0x100fe40000004100 */
[----:B------:R-:W-:Y:S01]  /*1750*/  HADD2.F32 R156, -RZ, R25.H1_H1 ;  /* 0x30000019ff9c7230 */ /* 0x000fe20000004100 */
        /* <DEDUP_REMOVED lines=52> */
.L_x_1634:
[----:B------:R-:W-:Y:S05]  /*1aa0*/  BSYNC B1 ;  /* 0x0000000000017941 */ /* 0x000fea0003800000 */
.L_x_1633:
        /* <DEDUP_REMOVED lines=18> */
[----:B------:R-:W-:-:S03]  /*1bd0*/  HADD2.F32 R167, -RZ, R156.H1_H1 ;  /* 0x3000009cffa77230 */ /* 0x000fc60000004100 */
[----:B------:R-:W-:Y:S01]  /*1be0*/  FADD.FTZ R166, -R207, R166 ;  /* 0x000000a6cfa67221 */ /* 0x000fe20000010100 */
[----:B------:R-:W-:Y:S02]  /*1bf0*/  HADD2.F32 R156, -RZ, R157.H0_H0 ;  /* 0x2000009dff9c7230 */ /* 0x000fe40000004100 */
[--C-:B---3--:R-:W-:Y:S01]  /*1c00*/  HADD2.F32 R168, -RZ, R160.reuse.H0_H0 ;  /* 0x200000a0ffa87230 */ /* 0x108fe20000004100 */
[----:B-----5:R-:W-:Y:S01]  /*1c10*/  FMUL.FTZ R166, R3, R166 ;  /* 0x000000a603a67220 */ /* 0x020fe20000410000 */
[----:B------:R-:W-:Y:S01]  /*1c20*/  HADD2.F32 R160, -RZ, R160.H1_H1 ;  /* 0x300000a0ffa07230 */ /* 0x000fe20000004100 */
[----:B------:R-:W-:Y:S02]  /*1c30*/  FADD.FTZ R156, -R207, R156 ;  /* 0x0000009ccf9c7221 */ /* 0x000fe40000010100 */
[----:B------:R-:W-:Y:S02]  /*1c40*/  FADD.FTZ R88, R88, R168 ;  /* 0x000000a858587221 */ /* 0x000fe40000010000 */
[----:B------:R-:W-:-:S02]  /*1c50*/  FFMA.FTZ R52, R166, R168, R52 ;  /* 0x000000a8a6347223 */ /* 0x000fc40000010034 */
[----:B------:R-:W-:Y:S02]  /*1c60*/  FADD.FTZ R167, -R207, R167 ;  /* 0x000000a7cfa77221 */ /* 0x000fe40000010100 */
[----:B------:R-:W-:Y:S01]  /*1c70*/  FMUL.FTZ R168, R169, R168 ;  /* 0x000000a8a9a87220 */ /* 0x000fe20000410000 */
[----:B------:R-:W-:Y:S01]  /*1c80*/  HADD2.F32 R173, -RZ, R158.H0_H0 ;  /* 0x2000009effad7230 */ /* 0x000fe20000004100 */
[C---:B------:R-:W-:Y:S01]  /*1c90*/  FMUL.FTZ R169, R3.reuse, R156 ;  /* 0x0000009c03a97220 */ /* 0x040fe20000410000 */
[----:B------:R-:W-:Y:S01]  /*1ca0*/  HADD2.F32 R172, -RZ, R161.H0_H0 ;  /* 0x200000a1ffac7230 */ /* 0x000fe20000004100 */
[----:B------:R-:W-:Y:S01]  /*1cb0*/  FMUL.FTZ R167, R3, R167 ;  /* 0x000000a703a77220 */ /* 0x000fe20000410000 */
[----:B------:R-:W-:Y:S01]  /*1cc0*/  HADD2.F32 R157, -RZ, R157.H1_H1 ;  /* 0x3000009dff9d7230 */ /* 0x000fe20000004100 */
[----:B------:R-:W-:Y:S02]  /*1cd0*/  FMUL.FTZ R170, R170, R160 ;  /* 0x000000a0aaaa7220 */ /* 0x000fe40000410000 */
[----:B------:R-:W-:-:S02]  /*1ce0*/  FADD.FTZ R209, R209, R168 ;  /* 0x000000a8d1d17221 */ /* 0x000fc40000010000 */
[----:B------:R-:W-:Y:S01]  /*1cf0*/  FFMA.FTZ R208, R166, R168, R208 ;  /* 0x000000a8a6d07223 */ /* 0x000fe200000100d0 */
[----:B------:R-:W-:Y:S01]  /*1d00*/  HADD2.F32 R161, -RZ, R161.H1_H1 ;  /* 0x300000a1ffa17230 */ /* 0x000fe20000004100 */
[----:B------:R-:W-:Y:S02]  /*1d10*/  FADD.FTZ R173, -R207, R173 ;  /* 0x000000adcfad7221 */ /* 0x000fe40000010100 */
[----:B------:R-:W-:Y:S02]  /*1d20*/  FADD.FTZ R90, R90, R172 ;  /* 0x000000ac5a5a7221 */ /* 0x000fe40000010000 */
[-C--:B------:R-:W-:Y:S02]  /*1d30*/  FFMA.FTZ R54, R169, R172.reuse, R54 ;  /* 0x000000aca9367223 */ /* 0x080fe40000010036 */
[----:B------:R-:W-:Y:S02]  /*1d40*/  FADD.FTZ R157, -R207, R157 ;  /* 0x0000009dcf9d7221 */ /* 0x000fe40000010100 */
[----:B----4-:R-:W-:-:S02]  /*1d50*/  FMUL.FTZ R172, R177, R172 ;  /* 0x000000acb1ac7220 */ /* 0x010fc40000410000 */
[----:B------:R-:W-:Y:S02]  /*1d60*/  FADD.FTZ R209, R209, R170 ;  /* 0x000000aad1d17221 */ /* 0x000fe40000010000 */
[----:B------:R-:W-:Y:S01]  /*1d70*/  FFMA.FTZ R208, R167, R170, R208 ;  /* 0x000000aaa7d07223 */ /* 0x000fe200000100d0 */
        /* <DEDUP_REMOVED lines=13> */
[----:B------:R-:W-:-:S02]  /*1e50*/  FMUL.FTZ R175, R252, R175 ;  /* 0x000000affcaf7220 */ /* 0x000fc40000410000 */
[----:B------:R-:W-:Y:S02]  /*1e60*/  FADD.FTZ R209, R209, R174 ;  /* 0x000000aed1d17221 */ /* 0x000fe40000010000 */
[----:B------:R-:W-:Y:S01]  /*1e70*/  FFMA.FTZ R208, R171, R174, R208 ;  /* 0x000000aeabd07223 */ /* 0x000fe200000100d0 */
[----:B------:R-:W-:Y:S01]  /*1e80*/  HADD2.F32 R179, -RZ, R163.H0_H0 ;  /* 0x200000a3ffb37230 */ /* 0x000fe20000004100 */
[C---:B------:R-:W-:Y:S01]  /*1e90*/  FMUL.FTZ R178, R3.reuse, R178 ;  /* 0x000000b203b27220 */ /* 0x040fe20000410000 */
[----:B------:R-:W-:Y:S01]  /*1ea0*/  HADD2.F32 R180, -RZ, R159.H1_H1 ;  /* 0x3000009fffb47230 */ /* 0x000fe20000004100 */
[----:B------:R-:W-:Y:S02]  /*1eb0*/  FMUL.FTZ R176, R3, R176 ;  /* 0x000000b003b07220 */ /* 0x000fe40000410000 */
[----:B------:R-:W-:Y:S02]  /*1ec0*/  FMUL.FTZ R177, R251, R162 ;  /* 0x000000a2fbb17220 */ /* 0x000fe40000410000 */
[----:B------:R-:W-:-:S02]  /*1ed0*/  FADD.FTZ R209, R209, R175 ;  /* 0x000000afd1d17221 */ /* 0x000fc40000010000 */
[----:B------:R-:W-:Y:S01]  /*1ee0*/  FFMA.FTZ R208, R173, R175, R208 ;  /* 0x000000afadd07223 */ /* 0x000fe200000100d0 */
[----:B------:R-:W-:Y:S01]  /*1ef0*/  HADD2.F32 R163, -RZ, R163.H1_H1 ;  /* 0x300000a3ffa37230 */ /* 0x000fe20000004100 */
        /* <DEDUP_REMOVED lines=20> */
.L_x_1636:
[----:B------:R-:W-:Y:S05]  /*2040*/  BSYNC B1 ;  /* 0x0000000000017941 */ /* 0x000fea0003800000 */
.L_x_1635:
[----:B------:R-:W-:-:S13]  /*2050*/  ISETP.GE.U32.AND P3, PT, R0, 0x200, PT ;  /* 0x000002000000780c */ /* 0x000fda0003f66070 */
[----:B------:R-:W-:Y:S05]  /*2060*/  @!P3 BRA `(.L_x_1630) ;  /* 0x000005100000b947 */ /* 0x000fea0003800000 */
[----:B------:R-:W-:-:S05]  /*2070*/  MOV R196, 0x10 ;  /* 0x0000001000c47802 */ /* 0x000fca0000000f00 */
        /* <DEDUP_REMOVED lines=8> */
[----:B--2---:R-:W-:Y:S02]  /*2100*/  HADD2.F32 R200, -RZ, R156.H0_H0 ;  /* 0x2000009cffc87230 */ /* 0x004fe40000004100 */
[----:B------:R-:W-:Y:S02]  /*2110*/  HADD2.F32 R184, -RZ, R157.H0_H0 ;  /* 0x2000009dffb87230 */ /* 0x000fe40000004100 */
[----:B---3--:R-:W-:Y:S01]  /*2120*/  HADD2.F32 R183, -RZ, R160.H0_H0 ;  /* 0x200000a0ffb77230 */ /* 0x008fe20000004100 */
[C---:B------:R-:W-:Y:S01]  /*2130*/  FADD.FTZ R200, -R207.reuse, R200 ;  /* 0x000000c8cfc87221 */ /* 0x040fe20000010100 */
[----:B------:R-:W-:Y:S01]  /*2140*/  HADD2.F32 R182, -RZ, R156.H1_H1 ;  /* 0x3000009cffb67230 */ /* 0x000fe20000004100 */
[----:B------:R-:W-:Y:S01]  /*2150*/  FADD.FTZ R184, -R207, R184 ;  /* 0x000000b8cfb87221 */ /* 0x000fe20000010100 */
[----:B------:R-:W-:Y:S01]  /*2160*/  HADD2.F32 R160, -RZ, R160.H1_H1 ;  /* 0x300000a0ffa07230 */ /* 0x000fe20000004100 */
[----:B-----5:R-:W-:Y:S01]  /*2170*/  FMUL.FTZ R200, R3, R200 ;  /* 0x000000c803c87220 */ /* 0x020fe20000410000 */
[----:B------:R-:W-:Y:S01]  /*2180*/  HADD2.F32 R188, -RZ, R158.H0_H0 ;  /* 0x2000009effbc7230 */ /* 0x000fe20000004100 */
[----:B------:R-:W-:Y:S01]  /*2190*/  FADD.FTZ R68, R68, R183 ;  /* 0x000000b744447221 */ /* 0x000fe20000010000 */
[----:B------:R-:W-:Y:S01]  /*21a0*/  HADD2.F32 R187, -RZ, R161.H0_H0 ;  /* 0x200000a1ffbb7230 */ /* 0x000fe20000004100 */
[-C--:B------:R-:W-:Y:S01]  /*21b0*/  FFMA.FTZ R144, R200, R183.reuse, R144 ;  /* 0x000000b7c8907223 */ /* 0x080fe20000010090 */
[----:B------:R-:W-:Y:S01]  /*21c0*/  HADD2.F32 R186, -RZ, R157.H1_H1 ;  /* 0x3000009dffba7230 */ /* 0x000fe20000004100 */
[----:B------:R-:W-:Y:S01]  /*21d0*/  FADD.FTZ R182, -R207, R182 ;  /* 0x000000b6cfb67221 */ /* 0x000fe20000010100 */
        /* <DEDUP_REMOVED lines=58> */
.L_x_1630:
[----:B------:R-:W-:Y:S05]  /*2580*/  BSYNC B0 ;  /* 0x0000000000007941 */ /* 0x000fea0003800000 */
.L_x_1619:
        /* <DEDUP_REMOVED lines=8> */
.L_x_1758:
        /* <DEDUP_REMOVED lines=18> */
.L_x_1759:
[----:B--2---:R-:W-:Y:S01]  /*2730*/  @!P3 LOP3.LUT R158, R160, 0x3, RZ, 0xc0, !PT ;  /* 0x00000003a09eb812 */ /* 0x004fe200078ec0ff */
[----:B------:R-:W-:Y:S01]  /*2740*/  FADD.FTZ R156, R159, R209 ;  /* 0x000000d19f9c7221 */ /* 0x000fe20000010000 */
[----:B------:R-:W2:Y:S01]  /*2750*/  S2R R162, SR_TID.X ;  /* 0x0000000000a27919 */ /* 0x000ea20000002100 */
[----:B0-----:R-:W-:Y:S01]  /*2760*/  FADD.FTZ R157, R157, R208 ;  /* 0x000000d09d9d7221 */ /* 0x001fe20000010000 */
[----:B------:R-:W-:Y:S01]  /*2770*/  @!P3 IADD3 R158, R161, R158, RZ ;  /* 0x0000009ea19eb210 */ /* 0x000fe20007ffe0ff */
[----:B------:R-:W-:Y:S01]  /*2780*/  WARPSYNC 0xffffffff ;  /* 0xffffffff00007948 */ /* 0x000fe20003800000 */
[----:B------:R-:W-:Y:S01]  /*2790*/  HFMA2.MMA R160, -RZ, RZ, 0, 0 ;  /* 0x00000000ffa07435 */ /* 0x000fe200000001ff */
        /* <DEDUP_REMOVED lines=29> */
.L_x_1642:
[----:B------:R-:W-:Y:S05]  /*2970*/  BSYNC B1 ;  /* 0x0000000000017941 */ /* 0x000fea0003800000 */
.L_x_1641:
[----:B------:R-:W-:Y:S01]  /*2980*/  BSSY B1, `(.L_x_1643) ;  /* 0x0000015000017945 */ /* 0x000fe20003800000 */
[----:B------:R-:W-:Y:S05]  /*2990*/  @P2 BRA `(.L_x_1644) ;  /* 0x0000008000002947 */ /* 0x000fea0003800000 */
[----:B------:R-:W-:Y:S01]  /*29a0*/  ULDC.64 UR6, c[0x0][0x218] ;  /* 0x0000860000067ab9 */ /* 0x000fe20000000a00 */
[----:B------:R-:W-:Y:S01]  /*29b0*/  HFMA2.MMA R157, -RZ, RZ, 0, 0 ;  /* 0x00000000ff9d7435 */ /* 0x000fe200000001ff */
[----:B------:R-:W-:-:S04]  /*29c0*/  UISETP.NE.U32.AND UP0, UPT, URZ, UR6, UPT ;  /* 0x000000063f00728c */ /* 0x000fc8000bf05070 */
[----:B------:R-:W-:-:S06]  /*29d0*/  UISETP.NE.AND.EX UP0, UPT, URZ, UR7, UPT, UP0 ;  /* 0x000000073f00728c */ /* 0x000fcc000bf05300 */
[----:B------:R-:W-:-:S13]  /*29e0*/  PLOP3.LUT P4, PT, PT, PT, UP0, 0x80, 0x0 ;  /* 0x000000000000781c */ /* 0x000fda0003f8f008 */
[----:B------:R-:W-:Y:S05]  /*29f0*/  @!P4 BRA `(.L_x_1645) ;  /* 0x000000d00000c947 */ /* 0x000fea0003800000 */
[----:B------:R-:W-:Y:S01]  /*2a00*/  HADD2.F32 R157, -RZ, R132.H0_H0 ;  /* 0x20000084ff9d7230 */ /* 0x000fe20000004100 */
[----:B------:R-:W-:Y:S05]  /*2a10*/  BRA `(.L_x_1645) ;  /* 0x000000b000007947 */ /* 0x000fea0003800000 */
.L_x_1644:
        /* <DEDUP_REMOVED lines=9> */
[----:B------:R-:W-:-:S05]  /*2ab0*/  @P4 HADD2.F32 R156, -RZ, R132.H0_H0 ;  /* 0x20000084ff9c4230 */ /* 0x000fca0000004100 */
[----:B------:R-:W-:Y:S02]  /*2ac0*/  @P4 FADD.FTZ R157, R157, R156 ;  /* 0x0000009c9d9d4221 */ /* 0x000fe40000010000 */
.L_x_1645:
[----:B------:R-:W-:Y:S05]  /*2ad0*/  BSYNC B1 ;  /* 0x0000000000017941 */ /* 0x000fea0003800000 */
.L_x_1643:
[----:B------:R-:W-:Y:S01]  /*2ae0*/  ISETP.NE.U32.AND P5, PT, RZ, c[0x0][0x258], PT ;  /* 0x00009600ff007a0c */ /* 0x000fe20003fa5070 */
[----:B------:R-:W-:Y:S03]  /*2af0*/  BSSY B1, `(.L_x_1646) ;  /* 0x0000016000017945 */ /* 0x000fe60003800000 */
[----:B------:R-:W-:-:S13]  /*2b00*/  ISETP.NE.AND.EX P5, PT, RZ, c[0x0][0x25c], PT, P5 ;  /* 0x00009700ff007a0c */ /* 0x000fda0003fa5350 */
[----:B------:R-:W-:Y:S01]  /*2b10*/  @P5 F2FP.PACK_AB R156, RZ, R157 ;  /* 0x0000009dff9c523e */ /* 0x000fe200000000ff */
[----:B------:R-:W-:-:S03]  /*2b20*/  @P3 FMUL.FTZ R157, R157, c[0x0][0x1ec] ;  /* 0x00007b009d9d3a20 */ /* 0x000fc60000410000 */
[----:B------:R-:W-:Y:S01]  /*2b30*/  @P5 PRMT R64, R156, 0x7610, R64 ;  /* 0x000076109c405816 */ /* 0x000fe20000000040 */
[----:B-----5:R-:W-:-:S05]  /*2b40*/  @P3 HADD2.F32 R156, -RZ, R152.H0_H0 ;  /* 0x20000098ff9c3230 */ /* 0x020fca0000004100 */
[----:B------:R-:W-:Y:S02]  /*2b50*/  @P3 FFMA.FTZ R100, R157, R156, R100 ;  /* 0x0000009c9d643223 */ /* 0x000fe40000010064 */
[----:B------:R-:W-:-:S05]  /*2b60*/  @P3 FMUL.FTZ R156, R240, R157 ;  /* 0x0000009df09c3220 */ /* 0x000fca0000410000 */
[----:B------:R-:W-:-:S04]  /*2b70*/  @P3 F2FP.PACK_AB R156, RZ, R156 ;  /* 0x0000009cff9c323e */ /* 0x000fc800000000ff */
[----:B------:R-:W-:Y:S01]  /*2b80*/  @P3 PRMT R60, R156, 0x7610, R60 ;  /* 0x000076109c3c3816 */ /* 0x000fe2000000003c */
[----:B------:R-:W-:Y:S05]  /*2b90*/  @P2 BRA `(.L_x_1647) ;  /* 0x0000004000002947 */ /* 0x000fea0003800000 */
[----:B------:R-:W-:Y:S01]  /*2ba0*/  MOV R157, RZ ;  /* 0x000000ff009d7202 */ /* 0x000fe20000000f00 */
[----:B------:R-:W-:Y:S05]  /*2bb0*/  @!P4 BRA `(.L_x_1648) ;  /* 0x000000900000c947 */ /* 0x000fea0003800000 */
[----:B------:R-:W-:Y:S01]  /*2bc0*/  HADD2.F32 R157, -RZ, R132.H1_H1 ;  /* 0x30000084ff9d7230 */ /* 0x000fe20000004100 */
[----:B------:R-:W-:Y:S05]  /*2bd0*/  BRA `(.L_x_1648) ;  /* 0x0000007000007947 */ /* 0x000fea0003800000 */
.L_x_1647:
[----:B------:R-:W-:-:S04]  /*2be0*/  ISETP.NE.AND P6, PT, R202, RZ, PT ;  /* 0x000000ffca00720c */ /* 0x000fc80003fc5270 */
[----:B------:R-:W-:-:S05]  /*2bf0*/  FSEL R156, R158, RZ, !P6 ;  /* 0x000000ff9e9c7208 */ /* 0x000fca0007000000 */
[----:B------:R-:W-:-:S04]  /*2c00*/  FFMA.FTZ R156, R199, R159, R156 ;  /* 0x0000009fc79c7223 */ /* 0x000fc8000001009c */
[----:B------:R-:W-:-:S04]  /*2c10*/  FADD.FTZ R156, R198, -R156 ;  /* 0x8000009cc69c7221 */ /* 0x000fc80000010000 */
[----:B------:R-:W-:Y:S01]  /*2c20*/  FMUL.FTZ R157, R3, R156 ;  /* 0x0000009c039d7220 */ /* 0x000fe20000410000 */
[----:B------:R-:W-:-:S05]  /*2c30*/  @P4 HADD2.F32 R156, -RZ, R132.H1_H1 ;  /* 0x30000084ff9c4230 */ /* 0x000fca0000004100 */
[----:B------:R-:W-:Y:S02]  /*2c40*/  @P4 FADD.FTZ R157, R157, R156 ;  /* 0x0000009c9d9d4221 */ /* 0x000fe40000010000 */
.L_x_1648:
[----:B------:R-:W-:Y:S05]  /*2c50*/  BSYNC B1 ;  /* 0x0000000000017941 */ /* 0x000fea0003800000 */
.L_x_1646:
[----:B------:R-:W-:Y:S01]  /*2c60*/  @P5 F2FP.PACK_AB R156, RZ, R157 ;  /* 0x0000009dff9c523e */ /* 0x000fe200000000ff */
[----:B------:R-:W-:Y:S01]  /*2c70*/  @P3 FMUL.FTZ R157, R157, c[0x0][0x1ec] ;  /* 0x00007b009d9d3a20 */ /* 0x000fe20000410000 */
[----:B------:R-:W-:Y:S02]  /*2c80*/  BSSY B1, `(.L_x_1649) ;  /* 0x0000013000017945 */ /* 0x000fe40003800000 */
[----:B------:R-:W-:Y:S01]  /*2c90*/  @P5 PRMT R64, R64, 0x5410, R156 ;  /* 0x0000541040405816 */ /* 0x000fe2000000009c */
[----:B------:R-:W-:-:S05]  /*2ca0*/  @P3 HADD2.F32 R156, -RZ, R152.H1_H1 ;  /* 0x30000098ff9c3230 */ /* 0x000fca0000004100 */
[----:B------:R-:W-:Y:S02]  /*2cb0*/  @P3 FFMA.FTZ R101, R157, R156, R101 ;  /* 0x0000009c9d653223 */ /* 0x000fe40000010065 */
[----:B------:R-:W-:-:S05]  /*2cc0*/  @P3 FMUL.FTZ R156, R239, R157 ;  /* 0x0000009def9c3220 */ /* 0x000fca0000410000 */
[----:B------:R-:W-:-:S04]  /*2cd0*/  @P3 F2FP.PACK_AB R156, RZ, R156 ;  /* 0x0000009cff9c323e */ /* 0x000fc800000000ff */
[----:B------:R-:W-:Y:S01]  /*2ce0*/  @P3 PRMT R60, R60, 0x5410, R156 ;  /* 0x000054103c3c3816 */ /* 0x000fe2000000009c */
[----:B------:R-:W-:Y:S05]  /*2cf0*/  @P2 BRA `(.L_x_1650) ;  /* 0x0000004000002947 */ /* 0x000fea0003800000 */
[----:B------:R-:W-:Y:S01]  /*2d00*/  HFMA2.MMA R157, -RZ, RZ, 0, 0 ;  /* 0x00000000ff9d7435 */ /* 0x000fe200000001ff */
[----:B------:R-:W-:Y:S05]  /*2d10*/  @!P4 BRA `(.L_x_1651) ;  /* 0x000000900000c947 */ /* 0x000fea0003800000 */
[----:B------:R-:W-:Y:S01]  /*2d20*/  HADD2.F32 R157, -RZ, R133.H0_H0 ;  /* 0x20000085ff9d7230 */ /* 0x000fe20000004100 */
[----:B------:R-:W-:Y:S05]  /*2d30*/  BRA `(.L_x_1651) ;  /* 0x0000007000007947 */ /* 0x000fea0003800000 */
.L_x_1650:
[----:B------:R-:W-:-:S04]  /*2d40*/  ISETP.NE.AND P6, PT, R202, RZ, PT ;  /* 0x000000ffca00720c */ /* 0x000fc80003fc5270 */
[----:B------:R-:W-:-:S05]  /*2d50*/  FSEL R156, R158, RZ, !P6 ;  /* 0x000000ff9e9c7208 */ /* 0x000fca0007000000 */
[----:B------:R-:W-:-:S04]  /*2d60*/  FFMA.FTZ R156, R197, R159, R156 ;  /* 0x0000009fc59c7223 */ /* 0x000fc8000001009c */
[----:B------:R-:W-:-:S04]  /*2d70*/  FADD.FTZ R156, R8, -R156 ;  /* 0x8000009c089c7221 */ /* 0x000fc80000010000 */
[----:B------:R-:W-:Y:S01]  /*2d80*/  FMUL.FTZ R157, R3, R156 ;  /* 0x0000009c039d7220 */ /* 0x000fe20000410000 */
[----:B------:R-:W-:-:S05]  /*2d90*/  @P4 HADD2.F32 R156, -RZ, R133.H0_H0 ;  /* 0x20000085ff9c4230 */ /* 0x000fca0000004100 */
[----:B------:R-:W-:Y:S02]  /*2da0*/  @P4 FADD.FTZ R157, R157, R156 ;  /* 0x0000009c9d9d4221 */ /* 0x000fe40000010000 */
.L_x_1651:
[----:B------:R-:W-:Y:S05]  /*2db0*/  BSYNC B1 ;  /* 0x0000000000017941 */ /* 0x000fea0003800000 */
.L_x_1649:
[----:B------:R-:W-:Y:S01]  /*2dc0*/  @P5 F2FP.PACK_AB R156, RZ, R157 ;  /* 0x0000009dff9c523e */ /* 0x000fe200000000ff */
[----:B------:R-:W-:Y:S01]  /*2dd0*/  @P3 FMUL.FTZ R157, R157, c[0x0][0x1ec] ;  /* 0x00007b009d9d3a20 */ /* 0x000fe20000410000 */
[----:B------:R-:W-:Y:S02]  /*2de0*/  BSSY B1, `(.L_x_1652) ;  /* 0x0000013000017945 */ /* 0x000fe40003800000 */
[----:B------:R-:W-:Y:S01]  /*2df0*/  @P5 PRMT R65, R156, 0x7610, R65 ;  /* 0x000076109c415816 */ /* 0x000fe20000000041 */
[----:B------:R-:W-:-:S05]  /*2e00*/  @P3 HADD2.F32 R156, -RZ, R153.H0_H0 ;  /* 0x20000099ff9c3230 */ /* 0x000fca0000004100 */
        /* <DEDUP_REMOVED lines=9> */
.L_x_1653:
[----:B------:R-:W-:-:S04]  /*2ea0*/  ISETP.NE.AND P6, PT, R202, RZ, PT ;  /* 0x000000ffca00720c */ /* 0x000fc80003fc5270 */
[----:B------:R-:W-:-:S05]  /*2eb0*/  FSEL R156, R158, RZ, !P6 ;  /* 0x000000ff9e9c7208 */ /* 0x000fca0007000000 */
[----:B------:R-:W-:-:S04]  /*2ec0*/  FFMA.FTZ R156, R7, R159, R156 ;  /* 0x0000009f079c7223 */ /* 0x000fc8000001009c */
[----:B------:R-:W-:-:S04]  /*2ed0*/  FADD.FTZ R156, R10, -R156 ;  /* 0x8000009c0a9c7221 */ /* 0x000fc80000010000 */
[----:B------:R-:W-:Y:S01]  /*2ee0*/  FMUL.FTZ R157, R3, R156 ;  /* 0x0000009c039d7220 */ /* 0x000fe20000410000 */
[----:B------:R-:W-:-:S05]  /*2ef0*/  @P4 HADD2.F32 R156, -RZ, R133.H1_H1 ;  /* 0x30000085ff9c4230 */ /* 0x000fca0000004100 */
[----:B------:R-:W-:Y:S02]  /*2f00*/  @P4 FADD.FTZ R157, R157, R156 ;  /* 0x0000009c9d9d4221 */ /* 0x000fe40000010000 */
.L_x_1654:
[----:B------:R-:W-:Y:S05]  /*2f10*/  BSYNC B1 ;  /* 0x0000000000017941 */ /* 0x000fea0003800000 */
.L_x_1652:
        /* <DEDUP_REMOVED lines=14> */
.L_x_1656:
[----:B------:R-:W-:-:S04]  /*3000*/  ISETP.NE.AND P6, PT, R202, RZ, PT ;  /* 0x000000ffca00720c */ /* 0x000fc80003fc5270 */
[----:B------:R-:W-:-:S05]  /*3010*/  FSEL R156, R158, RZ, !P6 ;  /* 0x000000ff9e9c7208 */ /* 0x000fca0007000000 */
[----:B------:R-:W-:-:S04]  /*3020*/  FFMA.FTZ R156, R9, R159, R156 ;  /* 0x0000009f099c7223 */ /* 0x000fc8000001009c */
[----:B------:R-:W-:-:S04]  /*3030*/  FADD.FTZ R156, R11, -R156 ;  /* 0x8000009c0b9c7221 */ /* 0x000fc80000010000 */
[----:B------:R-:W-:Y:S01]  /*3040*/  FMUL.FTZ R157, R3, R156 ;  /* 0x0000009c039d7220 */ /* 0x000fe20000410000 */
[----:B------:R-:W-:-:S05]  /*3050*/  @P4 HADD2.F32 R156, -RZ, R134.H0_H0 ;  /* 0x20000086ff9c4230 */ /* 0x000fca0000004100 */
[----:B------:R-:W-:Y:S02]  /*3060*/  @P4 FADD.FTZ R157, R157, R156 ;  /* 0x0000009c9d9d4221 */ /* 0x000fe40000010000 */
.L_x_1657:
[----:B------:R-:W-:Y:S05]  /*3070*/  BSYNC B1 ;  /* 0x0000000000017941 */ /* 0x000fea0003800000 */
.L_x_1655:
        /* <DEDUP_REMOVED lines=14> */
.L_x_1659:
[----:B------:R-:W-:-:S04]  /*3160*/  ISETP.NE.AND P6, PT, R202, RZ, PT ;  /* 0x000000ffca00720c */ /* 0x000fc80003fc5270 */
[----:B------:R-:W-:-:S05]  /*3170*/  FSEL R156, R158, RZ, !P6 ;  /* 0x000000ff9e9c7208 */ /* 0x000fca0007000000 */
[----:B------:R-:W-:-:S04]  /*3180*/  FFMA.FTZ R156, R12, R159, R156 ;  /* 0x0000009f0c9c7223 */ /* 0x000fc8000001009c */
[----:B------:R-:W-:-:S04]  /*3190*/  FADD.FTZ R156, R13, -R156 ;  /* 0x8000009c0d9c7221 */ /* 0x000fc80000010000 */
[----:B------:R-:W-:Y:S01]  /*31a0*/  FMUL.FTZ R157, R3, R156 ;  /* 0x0000009c039d7220 */ /* 0x000fe20000410000 */
[----:B------:R-:W-:-:S05]  /*31b0*/  @P4 HADD2.F32 R156, -RZ, R134.H1_H1 ;  /* 0x30000086ff9c4230 */ /* 0x000fca0000004100 */
[----:B------:R-:W-:Y:S02]  /*31c0*/  @P4 FADD.FTZ R157, R157, R156 ;  /* 0x0000009c9d9d4221 */ /* 0x000fe40000010000 */
.L_x_1660:
[----:B------:R-:W-:Y:S05]  /*31d0*/  BSYNC B1 ;  /* 0x0000000000017941 */ /* 0x000fea0003800000 */
.L_x_1658:
        /* <DEDUP_REMOVED lines=14> */
.L_x_1662:
[----:B------:R-:W-:-:S04]  /*32c0*/  ISETP.NE.AND P6, PT, R202, RZ, PT ;  /* 0x000000ffca00720c */ /* 0x000fc80003fc5270 */
[----:B------:R-:W-:-:S05]  /*32d0*/  FSEL R156, R158, RZ, !P6 ;  /* 0x000000ff9e9c7208 */ /* 0x000fca0007000000 */
[----:B------:R-:W-:-:S04]  /*32e0*/  FFMA.FTZ R156, R14, R159, R156 ;  /* 0x0000009f0e9c7223 */ /* 0x000fc8000001009c */
[----:B------:R-:W-:-:S04]  /*32f0*/  FADD.FTZ R156, R15, -R156 ;  /* 0x8000009c0f9c7221 */ /* 0x000fc80000010000 */
[----:B------:R-:W-:Y:S01]  /*3300*/  FMUL.FTZ R157, R3, R156 ;  /* 0x0000009c039d7220 */ /* 0x000fe20000410000 */
[----:B------:R-:W-:-:S05]  /*3310*/  @P4 HADD2.F32 R156, -RZ, R135.H0_H0 ;  /* 0x20000087ff9c4230 */ /* 0x000fca0000004100 */
[----:B------:R-:W-:Y:S02]  /*3320*/  @P4 FADD.FTZ R157, R157, R156 ;  /* 0x0000009c9d9d4221 */ /* 0x000fe40000010000 */
.L_x_1663:
[----:B------:R-:W-:Y:S05]  /*3330*/  BSYNC B1 ;  /* 0x0000000000017941 */ /* 0x000fea0003800000 */
.L_x_1661:
        /* <DEDUP_REMOVED lines=14> */
.L_x_1665:
[----:B------:R-:W-:-:S04]  /*3420*/  ISETP.NE.AND P6, PT, R202, RZ, PT ;  /* 0x000000ffca00720c */ /* 0x000fc80003fc5270 */
[----:B------:R-:W-:-:S05]  /*3430*/  FSEL R156, R158, RZ, !P6 ;  /* 0x000000ff9e9c7208 */ /* 0x000fca0007000000 */
[----:B------:R-:W-:-:S04]  /*3440*/  FFMA.FTZ R156, R16, R159, R156 ;  /* 0x0000009f109c7223 */ /* 0x000fc8000001009c */
[----:B------:R-:W-:-:S04]  /*3450*/  FADD.FTZ R156, R17, -R156 ;  /* 0x8000009c119c7221 */ /* 0x000fc80000010000 */
[----:B------:R-:W-:Y:S01]  /*3460*/  FMUL.FTZ R157, R3, R156 ;  /* 0x0000009c039d7220 */ /* 0x000fe20000410000 */
[----:B------:R-:W-:-:S05]  /*3470*/  @P4 HADD2.F32 R156, -RZ, R135.H1_H1 ;  /* 0x30000087ff9c4230 */ /* 0x000fca0000004100 */
[----:B------:R-:W-:Y:S02]  /*3480*/  @P4 FADD.FTZ R157, R157, R156 ;  /* 0x0000009c9d9d4221 */ /* 0x000fe40000010000 */
.L_x_1666:
[----:B------:R-:W-:Y:S05]  /*3490*/  BSYNC B1 ;  /* 0x0000000000017941 */ /* 0x000fea0003800000 */
.L_x_1664:
[----:B------:R-:W-:Y:S01]  /*34a0*/  @P5 F2FP.PACK_AB R156, RZ, R157 ;  /* 0x0000009dff9c523e */ /* 0x000fe200000000ff */
[----:B------:R-:W-:-:S03]  /*34b0*/  @P3 FMUL.FTZ R157, R157, c[0x0][0x1ec] ;  /* 0x00007b009d9d3a20 */ /* 0x000fc60000410000 */
[----:B------:R-:W-:Y:S01]  /*34c0*/  @P5 PRMT R67, R67, 0x5410, R156 ;  /* 0x0000541043435816 */ /* 0x000fe2000000009c */
[----:B------:R-:W-:-:S05]  /*34d0*/  @P3 HADD2.F32 R156, -RZ, R155.H1_H1 ;  /* 0x3000009bff9c3230 */ /* 0x000fca0000004100 */
[----:B------:R-:W-:Y:S02]  /*34e0*/  @P3 FFMA.FTZ R107, R157, R156, R107 ;  /* 0x0000009c9d6b3223 */ /* 0x000fe4000001006b */
[----:B------:R-:W-:-:S05]  /*34f0*/  @P3 FMUL.FTZ R156, R233, R157 ;  /* 0x0000009de99c3220 */ /* 0x000fca0000410000 */
[----:B------:R-:W-:-:S04]  /*3500*/  @P3 F2FP.PACK_AB R156, RZ, R156 ;  /* 0x0000009cff9c323e */ /* 0x000fc800000000ff */
[----:B------:R-:W-:Y:S02]  /*3510*/  @P3 PRMT R63, R63, 0x5410, R156 ;  /* 0x000054103f3f3816 */ /* 0x000fe4000000009c */
[----:B------:R-:W-:-:S05]  /*3520*/  @P5 MOV R156, 0x10 ;  /* 0x00000010009c5802 */ /* 0x000fca0000000f00 */
[C---:B------:R-:W-:Y:S01]  /*3530*/  @P5 IMAD.WIDE.U32 R156, R4.reuse, R156, c[0x0][0x258] ;  /* 0x00009600049c5625 */ /* 0x040fe200078e009c */
[----:B------:R-:W-:-:S04]  /*3540*/  IADD3 R4, R4, 0x80, RZ ;  /* 0x0000008004047810 */ /* 0x000fc80007ffe0ff */
[----:B------:R0:W-:Y:S02]  /*3550*/  @P5 STG.E.128 [R156.64], R64 ;  /* 0x000000409c005986 */ /* 0x0001e4000c101d04 */
[----:B0-----:R-:W-:-:S05]  /*3560*/  @P3 MOV R156, 0x10 ;  /* 0x00000010009c3802 */ /* 0x001fca0000000f00 */
[C---:B------:R-:W-:Y:S01]  /*3570*/  @P3 IMAD.WIDE.U32 R156, R160.reuse, R156, c[0x0][0x248] ;  /* 0x00009200a09c3625 */ /* 0x040fe200078e009c */
[----:B------:R-:W-:-:S04]  /*3580*/  IADD3 R160, R160, 0x80, RZ ;  /* 0x00000080a0a07810 */ /* 0x000fc80007ffe0ff */
[----:B------:R0:W-:Y:S03]  /*3590*/  @P3 STG.E.128 [R156.64], R60 ;  /* 0x0000003c9c003986 */ /* 0x0001e6000c101d04 */
.L_x_1640:
[----:B------:R-:W-:Y:S05]  /*35a0*/  BSYNC B0 ;  /* 0x0000000000007941 */ /* 0x000fea0003800000 */
.L_x_1639:
[----:B------:R-:W-:Y:S01]  /*35b0*/  BSSY B0, `(.L_x_1667) ;  /* 0x00000ca000007945 */ /* 0x000fe20003800000 */
[----:B------:R-:W-:Y:S05]  /*35c0*/  @!P0 BRA `(.L_x_1668) ;  /* 0x00000c8000008947 */ /* 0x000fea0003800000 */
[----:B------:R-:W-:Y:S01]  /*35d0*/  BSSY B1, `(.L_x_1669) ;  /* 0x0000005000017945 */ /* 0x000fe20003800000 */
[----:B------:R-:W-:Y:S05]  /*35e0*/  @!P3 BRA `(.L_x_1670) ;  /* 0x000000300000b947 */ /* 0x000fea0003800000 */
[----:B------:R-:W-:-:S10]  /*35f0*/  HFMA2.MMA R152, -RZ, RZ, 0, 9.5367431640625e-07 ;  /* 0x00000010ff987435 */ /* 0x000fd400000001ff */
[----:B------:R-:W-:-:S06]  /*3600*/  IMAD.WIDE.U32 R152, R160, R152, c[0x0][0x170] ;  /* 0x00005c00a0987625 */ /* 0x000fcc00078e0098 */
[----:B------:R-:W5:Y:S02]  /*3610*/  LDG.E.128 R152, [R152.64] ;  /* 0x0000000498987981 */ /* 0x000f64000c1e1d00 */
.L_x_1670:
[----:B------:R-:W-:Y:S05]  /*3620*/  BSYNC B1 ;  /* 0x0000000000017941 */ /* 0x000fea0003800000 */
.L_x_1669:
[----:B------:R-:W-:Y:S01]  /*3630*/  BSSY B1, `(.L_x_1671) ;  /* 0x0000015000017945 */ /* 0x000fe20003800000 */
[----:B------:R-:W-:Y:S05]  /*3640*/  @P2 BRA `(.L_x_1672) ;  /* 0x0000008000002947 */ /* 0x000fea0003800000 */
[----:B------:R-:W-:Y:S01]  /*3650*/  ULDC.64 UR6, c[0x0][0x218] ;  /* 0x0000860000067ab9 */ /* 0x000fe20000000a00 */
[----:B0-----:R-:W-:Y:S01]  /*3660*/  MOV R157, RZ ;  /* 0x000000ff009d7202 */ /* 0x001fe20000000f00 */
[----:B------:R-:W-:-:S04]  /*3670*/  UISETP.NE.U32.AND UP0, UPT, URZ, UR6, UPT ;  /* 0x000000063f00728c */ /* 0x000fc8000bf05070 */
[----:B------:R-:W-:-:S06]  /*3680*/  UISETP.NE.AND.EX UP0, UPT, URZ, UR7, UPT, UP0 ;  /* 0x000000073f00728c */ /* 0x000fcc000bf05300 */
[----:B------:R-:W-:-:S13]  /*3690*/  PLOP3.LUT P4, PT, PT, PT, UP0, 0x80, 0x0 ;  /* 0x000000000000781c */ /* 0x000fda0003f8f008 */
[----:B------:R-:W-:Y:S05]  /*36a0*/  @!P4 BRA `(.L_x_1673) ;  /* 0x000000d00000c947 */ /* 0x000fea0003800000 */
[----:B------:R-:W-:Y:S01]  /*36b0*/  HADD2.F32 R157, -RZ, R136.H0_H0 ;  /* 0x20000088ff9d7230 */ /* 0x000fe20000004100 */
[----:B------:R-:W-:Y:S05]  /*36c0*/  BRA `(.L_x_1673) ;  /* 0x000000b000007947 */ /* 0x000fea0003800000 */
.L_x_1672:
        /* <DEDUP_REMOVED lines=9> */
[----:B------:R-:W-:-:S05]  /*3760*/  @P4 HADD2.F32 R156, -RZ, R136.H0_H0 ;  /* 0x20000088ff9c4230 */ /* 0x000fca0000004100 */
[----:B------:R-:W-:Y:S02]  /*3770*/  @P4 FADD.FTZ R157, R157, R156 ;  /* 0x0000009c9d9d4221 */ /* 0x000fe40000010000 */
.L_x_1673:
[----:B------:R-:W-:Y:S05]  /*3780*/  BSYNC B1 ;  /* 0x0000000000017941 */ /* 0x000fea0003800000 */
.L_x_1671:
[----:B------:R-:W-:Y:S01]  /*3790*/  ISETP.NE.U32.AND P5, PT, RZ, c[0x0][0x258], PT ;  /* 0x00009600ff007a0c */ /* 0x000fe20003fa5070 */
[----:B------:R-:W-:Y:S03]  /*37a0*/  BSSY B1, `(.L_x_1674) ;  /* 0x0000016000017945 */ /* 0x000fe60003800000 */
[----:B------:R-:W-:-:S13]  /*37b0*/  ISETP.NE.AND.EX P5, PT, RZ, c[0x0][0x25c], PT, P5 ;  /* 0x00009700ff007a0c */ /* 0x000fda0003fa5350 */
[----:B------:R-:W-:Y:S01]  /*37c0*/  @P5 F2FP.PACK_AB R156, RZ, R157 ;  /* 0x0000009dff9c523e */ /* 0x000fe200000000ff */
[----:B------:R-:W-:-:S03]  /*37d0*/  @P3 FMUL.FTZ R157, R157, c[0x0][0x1ec] ;  /* 0x00007b009d9d3a20 */ /* 0x000fc60000410000 */
[----:B------:R-:W-:Y:S01]  /*37e0*/  @P5 PRMT R64, R156, 0x7610, R64 ;  /* 0x000076109c405816 */ /* 0x000fe20000000040 */
[----:B-----5:R-:W-:-:S05]  /*37f0*/  @P3 HADD2.F32 R156, -RZ, R152.H0_H0 ;  /* 0x20000098ff9c3230 */ /* 0x020fca0000004100 */
[-C--:B------:R-:W-:Y:S02]  /*3800*/  @P3 FFMA.FTZ R108, R156, R157.reuse, R108 ;  /* 0x0000009d9c6c3223 */ /* 0x080fe4000001006c */
[----:B------:R-:W-:-:S05]  /*3810*/  @P3 FMUL.FTZ R156, R232, R157 ;  /* 0x0000009de89c3220 */ /* 0x000fca0000410000 */
[----:B------:R-:W-:-:S04]  /*3820*/  @P3 F2FP.PACK_AB R156, RZ, R156 ;  /* 0x0000009cff9c323e */ /* 0x000fc800000000ff */
[----:B------:R-:W-:Y:S01]  /*3830*/  @P3 PRMT R60, R156, 0x7610, R60 ;  /* 0x000076109c3c3816 */ /* 0x000fe2000000003c */
[----:B------:R-:W-:Y:S05]  /*3840*/  @P2 BRA `(.L_x_1675) ;  /* 0x0000004000002947 */ /* 0x000fea0003800000 */
[----:B------:R-:W-:Y:S01]  /*3850*/  HFMA2.MMA R157, -RZ, RZ, 0, 0 ;  /* 0x00000000ff9d7435 */ /* 0x000fe200000001ff */
[----:B------:R-:W-:Y:S05]  /*3860*/  @!P4 BRA `(.L_x_1676) ;  /* 0x000000900000c947 */ /* 0x000fea0003800000 */
[----:B------:R-:W-:Y:S01]  /*3870*/  HADD2.F32 R157, -RZ, R136.H1_H1 ;  /* 0x30000088ff9d7230 */ /* 0x000fe20000004100 */
[----:B------:R-:W-:Y:S05]  /*3880*/  BRA `(.L_x_1676) ;  /* 0x0000007000007947 */ /* 0x000fea0003800000 */
.L_x_1675:
[----:B------:R-:W-:-:S04]  /*3890*/  ISETP.NE.AND P6, PT, R202, RZ, PT ;  /* 0x000000ffca00720c */ /* 0x000fc80003fc5270 */
[----:B------:R-:W-:-:S05]  /*38a0*/  FSEL R156, R158, RZ, !P6 ;  /* 0x000000ff9e9c7208 */ /* 0x000fca0007000000 */
[----:B------:R-:W-:-:S04]  /*38b0*/  FFMA.FTZ R156, R19, R159, R156 ;  /* 0x0000009f139c7223 */ /* 0x000fc8000001009c */
[----:B------:R-:W-:-:S04]  /*38c0*/  FADD.FTZ R156, R22, -R156 ;  /* 0x8000009c169c7221 */ /* 0x000fc80000010000 */
[----:B------:R-:W-:Y:S01]  /*38d0*/  FMUL.FTZ R157, R3, R156 ;  /* 0x0000009c039d7220 */ /* 0x000fe20000410000 */
[----:B------:R-:W-:-:S05]  /*38e0*/  @P4 HADD2.F32 R156, -RZ, R136.H1_H1 ;  /* 0x30000088ff9c4230 */ /* 0x000fca0000004100 */
[----:B------:R-:W-:Y:S02]  /*38f0*/  @P4 FADD.FTZ R157, R157, R156 ;  /* 0x0000009c9d9d4221 */ /* 0x000fe40000010000 */
.L_x_1676:
[----:B------:R-:W-:Y:S05]  /*3900*/  BSYNC B1 ;  /* 0x0000000000017941 */ /* 0x000fea0003800000 */
.L_x_1674:
[----:B------:R-:W-:Y:S01]  /*3910*/  @P5 F2FP.PACK_AB R156, RZ, R157 ;  /* 0x0000009dff9c523e */ /* 0x000fe200000000ff */
[----:B------:R-:W-:Y:S01]  /*3920*/  @P3 FMUL.FTZ R157, R157, c[0x0][0x1ec] ;  /* 0x00007b009d9d3a20 */ /* 0x000fe20000410000 */
[----:B------:R-:W-:Y:S02]  /*3930*/  BSSY B1, `(.L_x_1677) ;  /* 0x0000013000017945 */ /* 0x000fe40003800000 */
[----:B------:R-:W-:Y:S01]  /*3940*/  @P5 PRMT R64, R64, 0x5410, R156 ;  /* 0x0000541040405816 */ /* 0x000fe2000000009c */
[----:B------:R-:W-:-:S05]  /*3950*/  @P3 HADD2.F32 R156, -RZ, R152.H1_H1 ;  /* 0x30000098ff9c3230 */ /* 0x000fca0000004100 */
[-C--:B------:R-:W-:Y:S02]  /*3960*/  @P3 FFMA.FTZ R109, R156, R157.reuse, R109 ;  /* 0x0000009d9c6d3223 */ /* 0x080fe4000001006d */
[----:B------:R-:W-:-:S05]  /*3970*/  @P3 FMUL.FTZ R156, R231, R157 ;  /* 0x0000009de79c3220 */ /* 0x000fca0000410000 */
[----:B------:R-:W-:-:S04]  /*3980*/  @P3 F2FP.PACK_AB R156, RZ, R156 ;  /* 0x0000009cff9c323e */ /* 0x000fc800000000ff */
[----:B------:R-:W-:Y:S01]  /*3990*/  @P3 PRMT R60, R60, 0x5410, R156 ;  /* 0x000054103c3c3816 */ /* 0x000fe2000000009c */
[----:B------:R-:W-:Y:S05]  /*39a0*/  @P2 BRA `(.L_x_1678) ;  /* 0x0000004000002947 */ /* 0x000fea0003800000 */
[----:B------:R-:W-:Y:S01]  /*39b0*/  MOV R157, RZ ;  /* 0x000000ff009d7202 */ /* 0x000fe20000000f00 */
[----:B------:R-:W-:Y:S05]  /*39c0*/  @!P4 BRA `(.L_x_1679) ;  /* 0x000000900000c947 */ /* 0x000fea0003800000 */
[----:B------:R-:W-:Y:S01]  /*39d0*/  HADD2.F32 R157, -RZ, R137.H0_H0 ;  /* 0x20000089ff9d7230 */ /* 0x000fe20000004100 */
[----:B------:R-:W-:Y:S05]  /*39e0*/  BRA `(.L_x_1679) ;  /* 0x0000007000007947 */ /* 0x000fea0003800000 */
.L_x_1678:
[----:B------:R-:W-:-:S04]  /*39f0*/  ISETP.NE.AND P6, PT, R202, RZ, PT ;  /* 0x000000ffca00720c */ /* 0x000fc80003fc5270 */
[----:B------:R-:W-:-:S05]  /*3a00*/  FSEL R156, R158, RZ, !P6 ;  /* 0x000000ff9e9c7208 */ /* 0x000fca0007000000 */
[----:B------:R-:W-:-:S04]  /*3a10*/  FFMA.FTZ R156, R21, R159, R156 ;  /* 0x0000009f159c7223 */ /* 0x000fc8000001009c */
[----:B------:R-:W-:-:S04]  /*3a20*/  FADD.FTZ R156, R24, -R156 ;  /* 0x8000009c189c7221 */ /* 0x000fc80000010000 */
[----:B------:R-:W-:Y:S01]  /*3a30*/  FMUL.FTZ R157, R3, R156 ;  /* 0x0000009c039d7220 */ /* 0x000fe20000410000 */
[----:B------:R-:W-:-:S05]  /*3a40*/  @P4 HADD2.F32 R156, -RZ, R137.H0_H0 ;  /* 0x20000089ff9c4230 */ /* 0x000fca0000004100 */
[----:B------:R-:W-:Y:S02]  /*3a50*/  @P4 FADD.FTZ R157, R157, R156 ;  /* 0x0000009c9d9d4221 */ /* 0x000fe40000010000 */
.L_x_1679:
[----:B------:R-:W-:Y:S05]  /*3a60*/  BSYNC B1 ;  /* 0x0000000000017941 */ /* 0x000fea0003800000 */
.L_x_1677:
[----:B------:R-:W-:Y:S01]  /*3a70*/  @P5 F2FP.PACK_AB R156, RZ, R157 ;  /* 0x0000009dff9c523e */ /* 0x000fe200000000ff */
[----:B------:R-:W-:Y:S01]  /*3a80*/  @P3 FMUL.FTZ R157, R157, c[0x0][0x1ec] ;  /* 0x00007b009d9d3a20 */ /* 0x000fe20000410000 */
[----:B------:R-:W-:Y:S02]  /*3a90*/  BSSY B1, `(.L_x_1680) ;  /* 0x0000013000017945 */ /* 0x000fe40003800000 */
[----:B------:R-:W-:Y:S01]  /*3aa0*/  @P5 PRMT R65, R156, 0x7610, R65 ;  /* 0x000076109c415816 */ /* 0x000fe20000000041 */
[----:B------:R-:W-:-:S05]  /*3ab0*/  @P3 HADD2.F32 R156, -RZ, R153.H0_H0 ;  /* 0x20000099ff9c3230 */ /* 0x000fca0000004100 */
        /* <DEDUP_REMOVED lines=9> */
.L_x_1681:
[----:B------:R-:W-:-:S04]  /*3b50*/  ISETP.NE.AND P6, PT, R202, RZ, PT ;  /* 0x000000ffca00720c */ /* 0x000fc80003fc5270 */
[----:B------:R-:W-:-:S05]  /*3b60*/  FSEL R156, R158, RZ, !P6 ;  /* 0x000000ff9e9c7208 */ /* 0x000fca0007000000 */
[----:B------:R-:W-:-:S04]  /*3b70*/  FFMA.FTZ R156, R23, R159, R156 ;  /* 0x0000009f179c7223 */ /* 0x000fc8000001009c */
[----:B------:R-:W-:-:S04]  /*3b80*/  FADD.FTZ R156, R26, -R156 ;  /* 0x8000009c1a9c7221 */ /* 0x000fc80000010000 */
[----:B------:R-:W-:Y:S01]  /*3b90*/  FMUL.FTZ R157, R3, R156 ;  /* 0x0000009c039d7220 */ /* 0x000fe20000410000 */
[----:B------:R-:W-:-:S05]  /*3ba0*/  @P4 HADD2.F32 R156, -RZ, R137.H1_H1 ;  /* 0x30000089ff9c4230 */ /* 0x000fca0000004100 */
[----:B------:R-:W-:Y:S02]  /*3bb0*/  @P4 FADD.FTZ R157, R157, R156 ;  /* 0x0000009c9d9d4221 */ /* 0x000fe40000010000 */
.L_x_1682:
[----:B------:R-:W-:Y:S05]  /*3bc0*/  BSYNC B1 ;  /* 0x0000000000017941 */ /* 0x000fea0003800000 */
.L_x_1680:
        /* <DEDUP_REMOVED lines=14> */
.L_x_1684:
[----:B------:R-:W-:-:S04]  /*3cb0*/  ISETP.NE.AND P6, PT, R202, RZ, PT ;  /* 0x000000ffca00720c */ /* 0x000fc80003fc5270 */
[----:B------:R-:W-:-:S05]  /*3cc0*/  FSEL R156, R158, RZ, !P6 ;  /* 0x000000ff9e9c7208 */ /* 0x000fca0007000000 */
[----:B------:R-:W-:-:S04]  /*3cd0*/  FFMA.FTZ R156, R25, R159, R156 ;  /* 0x0000009f199c7223 */ /* 0x000fc8000001009c */
[----:B------:R-:W-:-:S04]  /*3ce0*/  FADD.FTZ R156, R27, -R156 ;  /* 0x8000009c1b9c7221 */ /* 0x000fc80000010000 */
[----:B------:R-:W-:Y:S01]  /*3cf0*/  FMUL.FTZ R157, R3, R156 ;  /* 0x0000009c039d7220 */ /* 0x000fe20000410000 */
[----:B------:R-:W-:-:S05]  /*3d00*/  @P4 HADD2.F32 R156, -RZ, R138.H0_H0 ;  /* 0x2000008aff9c4230 */ /* 0x000fca0000004100 */
[----:B------:R-:W-:Y:S02]  /*3d10*/  @P4 FADD.FTZ R157, R157, R156 ;  /* 0x0000009c9d9d4221 */ /* 0x000fe40000010000 */
.L_x_1685:
[----:B------:R-:W-:Y:S05]  /*3d20*/  BSYNC B1 ;  /* 0x0000000000017941 */ /* 0x000fea0003800000 */
.L_x_1683:
        /* <DEDUP_REMOVED lines=14> */
.L_x_1687:
[----:B------:R-:W-:-:S04]  /*3e10*/  ISETP.NE.AND P6, PT, R202, RZ, PT ;  /* 0x000000ffca00720c */ /* 0x000fc80003fc5270 */
[----:B------:R-:W-:-:S05]  /*3e20*/  FSEL R156, R158, RZ, !P6 ;  /* 0x000000ff9e9c7208 */ /* 0x000fca0007000000 */
[----:B------:R-:W-:-:S04]  /*3e30*/  FFMA.FTZ R156, R28, R159, R156 ;  /* 0x0000009f1c9c7223 */ /* 0x000fc8000001009c */
[----:B------:R-:W-:-:S04]  /*3e40*/  FADD.FTZ R156, R29, -R156 ;  /* 0x8000009c1d9c7221 */ /* 0x000fc80000010000 */
[----:B------:R-:W-:Y:S01]  /*3e50*/  FMUL.FTZ R157, R3, R156 ;  /* 0x0000009c039d7220 */ /* 0x000fe20000410000 */
[----:B------:R-:W-:-:S05]  /*3e60*/  @P4 HADD2.F32 R156, -RZ, R138.H1_H1 ;  /* 0x3000008aff9c4230 */ /* 0x000fca0000004100 */
[----:B------:R-:W-:Y:S02]  /*3e70*/  @P4 FADD.FTZ R157, R157, R156 ;  /* 0x0000009c9d9d4221 */ /* 0x000fe40000010000 */
.L_x_1688:
[----:B------:R-:W-:Y:S05]  /*3e80*/  BSYNC B1 ;  /* 0x0000000000017941 */ /* 0x000fea0003800000 */
.L_x_1686:
        /* <DEDUP_REMOVED lines=14> */
.L_x_1690:
[----:B------:R-:W-:-:S04]  /*3f70*/  ISETP.NE.AND P6, PT, R202, RZ, PT ;  /* 0x000000ffca00720c */ /* 0x000fc80003fc5270 */
[----:B------:R-:W-:-:S05]  /*3f80*/  FSEL R156, R158, RZ, !P6 ;  /* 0x000000ff9e9c7208 */ /* 0x000fca0007000000 */
[----:B------:R-:W-:-:S04]  /*3f90*/  FFMA.FTZ R156, R30, R159, R156 ;  /* 0x0000009f1e9c7223 */ /* 0x000fc8000001009c */
[----:B------:R-:W-:-:S04]  /*3fa0*/  FADD.FTZ R156, R31, -R156 ;  /* 0x8000009c1f9c7221 */ /* 0x000fc80000010000 */
[----:B------:R-:W-:Y:S01]  /*3fb0*/  FMUL.FTZ R157, R3, R156 ;  /* 0x0000009c039d7220 */ /* 0x000fe20000410000 */
[----:B------:R-:W-:-:S05]  /*3fc0*/  @P4 HADD2.F32 R156, -RZ, R139.H0_H0 ;  /* 0x2000008bff9c4230 */ /* 0x000fca0000004100 */
[----:B------:R-:W-:Y:S02]  /*3fd0*/  @P4 FADD.FTZ R157, R157, R156 ;  /* 0x0000009c9d9d4221 */ /* 0x000fe40000010000 */
.L_x_1691:
[----:B------:R-:W-:Y:S05]  /*3fe0*/  BSYNC B1 ;  /* 0x0000000000017941 */ /* 0x000fea0003800000 */
.L_x_1689:
        /* <DEDUP_REMOVED lines=14> */
.L_x_1693:
[----:B------:R-:W-:-:S04]  /*40d0*/  ISETP.NE.AND P6, PT, R202, RZ, PT ;  /* 0x000000ffca00720c */ /* 0x000fc80003fc5270 */
[----:B------:R-:W-:-:S05]  /*40e0*/  FSEL R156, R158, RZ, !P6 ;  /* 0x000000ff9e9c7208 */ /* 0x000fca0007000000 */
[----:B------:R-:W-:-:S04]  /*40f0*/  FFMA.FTZ R156, R164, R159, R156 ;  /* 0x0000009fa49c7223 */ /* 0x000fc8000001009c */
[----:B------:R-:W-:-:S04]  /*4100*/  FADD.FTZ R156, R165, -R156 ;  /* 0x8000009ca59c7221 */ /* 0x000fc80000010000 */
[----:B------:R-:W-:Y:S01]  /*4110*/  FMUL.FTZ R157, R3, R156 ;  /* 0x0000009c039d7220 */ /* 0x000fe20000410000 */
[----:B------:R-:W-:-:S05]  /*4120*/  @P4 HADD2.F32 R156, -RZ, R139.H1_H1 ;  /* 0x3000008bff9c4230 */ /* 0x000fca0000004100 */
[----:B------:R-:W-:Y:S02]  /*4130*/  @P4 FADD.FTZ R157, R157, R156 ;  /* 0x0000009c9d9d4221 */ /* 0x000fe40000010000 */
.L_x_1694:
[----:B------:R-:W-:Y:S05]  /*4140*/  BSYNC B1 ;  /* 0x0000000000017941 */ /* 0x000fea0003800000 */
.L_x_1692:
[----:B------:R-:W-:Y:S01]  /*4150*/  @P5 F2FP.PACK_AB R156, RZ, R157 ;  /* 0x0000009dff9c523e */ /* 0x000fe200000000ff */
[----:B------:R-:W-:-:S03]  /*4160*/  @P3 FMUL.FTZ R157, R157, c[0x0][0x1ec] ;  /* 0x00007b009d9d3a20 */ /* 0x000fc60000410000 */
[----:B------:R-:W-:Y:S01]  /*4170*/  @P5 PRMT R67, R67, 0x5410, R156 ;  /* 0x0000541043435816 */ /* 0x000fe2000000009c */
[----:B------:R-:W-:-:S05]  /*4180*/  @P3 HADD2.F32 R156, -RZ, R155.H1_H1 ;  /* 0x3000009bff9c3230 */ /* 0x000fca0000004100 */
[-C--:B------:R-:W-:Y:S02]  /*4190*/  @P3 FFMA.FTZ R115, R156, R157.reuse, R115 ;  /* 0x0000009d9c733223 */ /* 0x080fe40000010073 */
        /* <DEDUP_REMOVED lines=11> */
.L_x_1668:
[----:B------:R-:W-:Y:S05]  /*4250*/  BSYNC B0 ;  /* 0x0000000000007941 */ /* 0x000fea0003800000 */
.L_x_1667:
[----:B------:R-:W-:Y:S01]  /*4260*/  BSSY B0, `(.L_x_1695) ;  /* 0x00000ca000007945 */ /* 0x000fe20003800000 */
[----:B------:R-:W-:Y:S05]  /*4270*/  @!P1 BRA `(.L_x_1696) ;  /* 0x00000c8000009947 */ /* 0x000fea0003800000 */
[----:B------:R-:W-:Y:S01]  /*4280*/  BSSY B1, `(.L_x_1697) ;  /* 0x0000005000017945 */ /* 0x000fe20003800000 */
[----:B------:R-:W-:Y:S05]  /*4290*/  @!P3 BRA `(.L_x_1698) ;  /* 0x000000300000b947 */ /* 0x000fea0003800000 */
[----:B------:R-:W-:-:S10]  /*42a0*/  HFMA2.MMA R152, -RZ, RZ, 0, 9.5367431640625e-07 ;  /* 0x00000010ff987435 */ /* 0x000fd400000001ff */
[----:B------:R-:W-:-:S06]  /*42b0*/  IMAD.WIDE.U32 R152, R160, R152, c[0x0][0x170] ;  /* 0x00005c00a0987625 */ /* 0x000fcc00078e0098 */
[----:B------:R-:W5:Y:S02]  /*42c0*/  LDG.E.128 R152, [R152.64] ;  /* 0x0000000498987981 */ /* 0x000f64000c1e1d00 */
.L_x_1698:
[----:B------:R-:W-:Y:S05]  /*42d0*/  BSYNC B1 ;  /* 0x0000000000017941 */ /* 0x000fea0003800000 */
.L_x_1697:
        /* <DEDUP_REMOVED lines=10> */
.L_x_1700:
        /* <DEDUP_REMOVED lines=11> */
.L_x_1701:
[----:B------:R-:W-:Y:S05]  /*4430*/  BSYNC B1 ;  /* 0x0000000000017941 */ /* 0x000fea0003800000 */
.L_x_1699:
        /* <DEDUP_REMOVED lines=16> */
.L_x_1703:
[----:B------:R-:W-:-:S04]  /*4540*/  ISETP.NE.AND P6, PT, R202, RZ, PT ;  /* 0x000000ffca00720c */ /* 0x000fc80003fc5270 */
[----:B------:R-:W-:-:S05]  /*4550*/  FSEL R156, R158, RZ, !P6 ;  /* 0x000000ff9e9c7208 */ /* 0x000fca0007000000 */
[----:B------:R-:W-:-:S04]  /*4560*/  FFMA.FTZ R156, R167, R159, R156 ;  /* 0x0000009fa79c7223 */ /* 0x000fc8000001009c */
[----:B------:R-:W-:-:S04]  /*4570*/  FADD.FTZ R156, R170, -R156 ;  /* 0x8000009caa9c7221 */ /* 0x000fc80000010000 */
[----:B------:R-:W-:Y:S01]  /*4580*/  FMUL.FTZ R157, R3, R156 ;  /* 0x0000009c039d7220 */ /* 0x000fe20000410000 */
[----:B------:R-:W-:-:S05]  /*4590*/  @P4 HADD2.F32 R156, -RZ, R140.H1_H1 ;  /* 0x3000008cff9c4230 */ /* 0x000fca0000004100 */
[----:B------:R-:W-:Y:S02]  /*45a0*/  @P4 FADD.FTZ R157, R157, R156 ;  /* 0x0000009c9d9d4221 */ /* 0x000fe40000010000 */
.L_x_1704:
[----:B------:R-:W-:Y:S05]  /*45b0*/  BSYNC B1 ;  /* 0x0000000000017941 */ /* 0x000fea0003800000 */
.L_x_1702:
        /* <DEDUP_REMOVED lines=14> */
.L_x_1706:
[----:B------:R-:W-:-:S04]  /*46a0*/  ISETP.NE.AND P6, PT, R202, RZ, PT ;  /* 0x000000ffca00720c */ /* 0x000fc80003fc5270 */
[----:B------:R-:W-:-:S05]  /*46b0*/  FSEL R156, R158, RZ, !P6 ;  /* 0x000000ff9e9c7208 */ /* 0x000fca0007000000 */
[----:B------:R-:W-:-:S04]  /*46c0*/  FFMA.FTZ R156, R169, R159, R156 ;  /* 0x0000009fa99c7223 */ /* 0x000fc8000001009c */
[----:B------:R-:W-:-:S04]  /*46d0*/  FADD.FTZ R156, R172, -R156 ;  /* 0x8000009cac9c7221 */ /* 0x000fc80000010000 */
[----:B------:R-:W-:Y:S01]  /*46e0*/  FMUL.FTZ R157, R3, R156 ;  /* 0x0000009c039d7220 */ /* 0x000fe20000410000 */
[----:B------:R-:W-:-:S05]  /*46f0*/  @P4 HADD2.F32 R156, -RZ, R141.H0_H0 ;  /* 0x2000008dff9c4230 */ /* 0x000fca0000004100 */
[----:B------:R-:W-:Y:S02]  /*4700*/  @P4 FADD.FTZ R157, R157, R156 ;  /* 0x0000009c9d9d4221 */ /* 0x000fe40000010000 */
.L_x_1707:
[----:B------:R-:W-:Y:S05]  /*4710*/  BSYNC B1 ;  /* 0x0000000000017941 */ /* 0x000fea0003800000 */
.L_x_1705:
        /* <DEDUP_REMOVED lines=14> */
.L_x_1709:
[----:B------:R-:W-:-:S04]  /*4800*/  ISETP.NE.AND P6, PT, R202, RZ, PT ;  /* 0x000000ffca00720c */ /* 0x000fc80003fc5270 */
[----:B------:R-:W-:-:S05]  /*4810*/  FSEL R156, R158, RZ, !P6 ;  /* 0x000000ff9e9c7208 */ /* 0x000fca0007000000 */
[----:B------:R-:W-:-:S04]  /*4820*/  FFMA.FTZ R156, R171, R159, R156 ;  /* 0x0000009fab9c7223 */ /* 0x000fc8000001009c */
[----:B------:R-:W-:-:S04]  /*4830*/  FADD.FTZ R156, R174, -R156 ;  /* 0x8000009cae9c7221 */ /* 0x000fc80000010000 */
[----:B------:R-:W-:Y:S01]  /*4840*/  FMUL.FTZ R157, R3, R156 ;  /* 0x0000009c039d7220 */ /* 0x000fe20000410000 */
[----:B------:R-:W-:-:S05]  /*4850*/  @P4 HADD2.F32 R156, -RZ, R141.H1_H1 ;  /* 0x3000008dff9c4230 */ /* 0x000fca0000004100 */
[----:B------:R-:W-:Y:S02]  /*4860*/  @P4 FADD.FTZ R157, R157, R156 ;  /* 0x0000009c9d9d4221 */ /* 0x000fe40000010000 */
.L_x_1710:
[----:B------:R-:W-:Y:S05]  /*4870*/  BSYNC B1 ;  /* 0x0000000000017941 */ /* 0x000fea0003800000 */
.L_x_1708:
        /* <DEDUP_REMOVED lines=14> */
.L_x_1712:
[----:B------:R-:W-:-:S04]  /*4960*/  ISETP.NE.AND P6, PT, R202, RZ, PT ;  /* 0x000000ffca00720c */ /* 0x000fc80003fc5270 */
[----:B------:R-:W-:-:S05]  /*4970*/  FSEL R156, R158, RZ, !P6 ;  /* 0x000000ff9e9c7208 */ /* 0x000fca0007000000 */
[----:B------:R-:W-:-:S04]  /*4980*/  FFMA.FTZ R156, R173, R159, R156 ;  /* 0x0000009fad9c7223 */ /* 0x000fc8000001009c */
[----:B------:R-:W-:-:S04]  /*4990*/  FADD.FTZ R156, R175, -R156 ;  /* 0x8000009caf9c7221 */ /* 0x000fc80000010000 */
[----:B------:R-:W-:Y:S01]  /*49a0*/  FMUL.FTZ R157, R3, R156 ;  /* 0x0000009c039d7220 */ /* 0x000fe20000410000 */
[----:B------:R-:W-:-:S05]  /*49b0*/  @P4 HADD2.F32 R156, -RZ, R142.H0_H0 ;  /* 0x2000008eff9c4230 */ /* 0x000fca0000004100 */
[----:B------:R-:W-:Y:S02]  /*49c0*/  @P4 FADD.FTZ R157, R157, R156 ;  /* 0x0000009c9d9d4221 */ /* 0x000fe40000010000 */
.L_x_1713:
[----:B------:R-:W-:Y:S05]  /*49d0*/  BSYNC B1 ;  /* 0x0000000000017941 */ /* 0x000fea0003800000 */
.L_x_1711:
        /* <DEDUP_REMOVED lines=14> */
.L_x_1715:
[----:B------:R-:W-:-:S04]  /*4ac0*/  ISETP.NE.AND P6, PT, R202, RZ, PT ;  /* 0x000000ffca00720c */ /* 0x000fc80003fc5270 */
[----:B------:R-:W-:-:S05]  /*4ad0*/  FSEL R156, R158, RZ, !P6 ;  /* 0x000000ff9e9c7208 */ /* 0x000fca0007000000 */
[----:B------:R-:W-:-:S04]  /*4ae0*/  FFMA.FTZ R156, R176, R159, R156 ;  /* 0x0000009fb09c7223 */ /* 0x000fc8000001009c */
[----:B------:R-:W-:-:S04]  /*4af0*/  FADD.FTZ R156, R177, -R156 ;  /* 0x8000009cb19c7221 */ /* 0x000fc80000010000 */
[----:B------:R-:W-:Y:S01]  /*4b00*/  FMUL.FTZ R157, R3, R156 ;  /* 0x0000009c039d7220 */ /* 0x000fe20000410000 */
[----:B------:R-:W-:-:S05]  /*4b10*/  @P4 HADD2.F32 R156, -RZ, R142.H1_H1 ;  /* 0x3000008eff9c4230 */ /* 0x000fca0000004100 */
[----:B------:R-:W-:Y:S02]  /*4b20*/  @P4 FADD.FTZ R157, R157, R156 ;  /* 0x0000009c9d9d4221 */ /* 0x000fe40000010000 */
.L_x_1716:
[----:B------:R-:W-:Y:S05]  /*4b30*/  BSYNC B1 ;  /* 0x0000000000017941 */ /* 0x000fea0003800000 */
.L_x_1714:
        /* <DEDUP_REMOVED lines=14> */
.L_x_1718:
[----:B------:R-:W-:-:S04]  /*4c20*/  ISETP.NE.AND P6, PT, R202, RZ, PT ;  /* 0x000000ffca00720c */ /* 0x000fc80003fc5270 */
[----:B------:R-:W-:-:S05]  /*4c30*/  FSEL R156, R158, RZ, !P6 ;  /* 0x000000ff9e9c7208 */ /* 0x000fca0007000000 */
[----:B------:R-:W-:-:S04]  /*4c40*/  FFMA.FTZ R156, R178, R159, R156 ;  /* 0x0000009fb29c7223 */ /* 0x000fc8000001009c */
[----:B------:R-:W-:-:S04]  /*4c50*/  FADD.FTZ R156, R179, -R156 ;  /* 0x8000009cb39c7221 */ /* 0x000fc80000010000 */
[----:B------:R-:W-:Y:S01]  /*4c60*/  FMUL.FTZ R157, R3, R156 ;  /* 0x0000009c039d7220 */ /* 0x000fe20000410000 */
[----:B------:R-:W-:-:S05]  /*4c70*/  @P4 HADD2.F32 R156, -RZ, R143.H0_H0 ;  /* 0x2000008fff9c4230 */ /* 0x000fca0000004100 */
[----:B------:R-:W-:Y:S02]  /*4c80*/  @P4 FADD.FTZ R157, R157, R156 ;  /* 0x0000009c9d9d4221 */ /* 0x000fe40000010000 */
.L_x_1719:
[----:B------:R-:W-:Y:S05]  /*4c90*/  BSYNC B1 ;  /* 0x0000000000017941 */ /* 0x000fea0003800000 */
.L_x_1717:
        /* <DEDUP_REMOVED lines=14> */
.L_x_1721:
[----:B------:R-:W-:-:S04]  /*4d80*/  ISETP.NE.AND P6, PT, R202, RZ, PT ;  /* 0x000000ffca00720c */ /* 0x000fc80003fc5270 */
[----:B------:R-:W-:-:S05]  /*4d90*/  FSEL R156, R158, RZ, !P6 ;  /* 0x000000ff9e9c7208 */ /* 0x000fca0007000000 */
[----:B------:R-:W-:-:S04]  /*4da0*/  FFMA.FTZ R156, R180, R159, R156 ;  /* 0x0000009fb49c7223 */ /* 0x000fc8000001009c */
[----:B------:R-:W-:-:S04]  /*4db0*/  FADD.FTZ R156, R181, -R156 ;  /* 0x8000009cb59c7221 */ /* 0x000fc80000010000 */
[----:B------:R-:W-:Y:S01]  /*4dc0*/  FMUL.FTZ R157, R3, R156 ;  /* 0x0000009c039d7220 */ /* 0x000fe20000410000 */
[----:B------:R-:W-:-:S05]  /*4dd0*/  @P4 HADD2.F32 R156, -RZ, R143.H1_H1 ;  /* 0x3000008fff9c4230 */ /* 0x000fca0000004100 */
[----:B------:R-:W-:Y:S02]  /*4de0*/  @P4 FADD.FTZ R157, R157, R156 ;  /* 0x0000009c9d9d4221 */ /* 0x000fe40000010000 */
.L_x_1722:
[----:B------:R-:W-:Y:S05]  /*4df0*/  BSYNC B1 ;  /* 0x0000000000017941 */ /* 0x000fea0003800000 */
.L_x_1720:
        /* <DEDUP_REMOVED lines=16> */
.L_x_1696:
[----:B------:R-:W-:Y:S05]  /*4f00*/  BSYNC B0 ;  /* 0x0000000000007941 */ /* 0x000fea0003800000 */
.L_x_1695:
[----:B------:R-:W-:Y:S01]  /*4f10*/  ISETP.GE.U32.AND P4, PT, R0, 0x200, PT ;  /* 0x000002000000780c */ /* 0x000fe20003f86070 */
[----:B------:R-:W-:-:S12]  /*4f20*/  BSSY B0, `(.L_x_1723) ;  /* 0x00000c8000007945 */ /* 0x000fd80003800000 */
[----:B------:R-:W-:Y:S05]  /*4f30*/  @!P4 BRA `(.L_x_1724) ;  /* 0x00000c600000c947 */ /* 0x000fea0003800000 */
[----:B------:R-:W-:Y:S01]  /*4f40*/  BSSY B1, `(.L_x_1725) ;  /* 0x0000005000017945 */ /* 0x000fe20003800000 */
[----:B------:R-:W-:Y:S05]  /*4f50*/  @!P3 BRA `(.L_x_1726) ;  /* 0x000000300000b947 */ /* 0x000fea0003800000 */
[----:B------:R-:W-:-:S10]  /*4f60*/  HFMA2.MMA R152, -RZ, RZ, 0, 9.5367431640625e-07 ;  /* 0x00000010ff987435 */ /* 0x000fd400000001ff */
[----:B------:R-:W-:-:S06]  /*4f70*/  IMAD.WIDE.U32 R152, R160, R152, c[0x0][0x170] ;  /* 0x00005c00a0987625 */ /* 0x000fcc00078e0098 */
[----:B------:R-:W5:Y:S02]  /*4f80*/  LDG.E.128 R152, [R152.64] ;  /* 0x0000000498987981 */ /* 0x000f64000c1e1d00 */
.L_x_1726:
[----:B------:R-:W-:Y:S05]  /*4f90*/  BSYNC B1 ;  /* 0x0000000000017941 */ /* 0x000fea0003800000 */
.L_x_1725:
        /* <DEDUP_REMOVED lines=10> */
.L_x_1728:
        /* <DEDUP_REMOVED lines=11> */
.L_x_1729:
[----:B------:R-:W-:Y:S05]  /*50f0*/  BSYNC B1 ;  /* 0x0000000000017941 */ /* 0x000fea0003800000 */
.L_x_1727:
        /* <DEDUP_REMOVED lines=16> */
.L_x_1731:
[----:B------:R-:W-:-:S04]  /*5200*/  ISETP.NE.AND P6, PT, R202, RZ, PT ;  /* 0x000000ffca00720c */ /* 0x000fc80003fc5270 */
[----:B------:R-:W-:-:S05]  /*5210*/  FSEL R156, R158, RZ, !P6 ;  /* 0x000000ff9e9c7208 */ /* 0x000fca0007000000 */
[----:B------:R-:W-:-:S04]  /*5220*/  FFMA.FTZ R156, R182, R159, R156 ;  /* 0x0000009fb69c7223 */ /* 0x000fc8000001009c */
[----:B------:R-:W-:-:S04]  /*5230*/  FADD.FTZ R156, R185, -R156 ;  /* 0x8000009cb99c7221 */ /* 0x000fc80000010000 */
[----:B------:R-:W-:Y:S01]  /*5240*/  FMUL.FTZ R157, R3, R156 ;  /* 0x0000009c039d7220 */ /* 0x000fe20000410000 */
[----:B------:R-:W-:-:S05]  /*5250*/  @P4 HADD2.F32 R156, -RZ, R32.H1_H1 ;  /* 0x30000020ff9c4230 */ /* 0x000fca0000004100 */
[----:B------:R-:W-:Y:S02]  /*5260*/  @P4 FADD.FTZ R157, R157, R156 ;  /* 0x0000009c9d9d4221 */ /* 0x000fe40000010000 */
.L_x_1732:
[----:B------:R-:W-:Y:S05]  /*5270*/  BSYNC B1 ;  /* 0x0000000000017941 */ /* 0x000fea0003800000 */
.L_x_1730:
        /* <DEDUP_REMOVED lines=14> */
.L_x_1734:
[----:B------:R-:W-:-:S04]  /*5360*/  ISETP.NE.AND P6, PT, R202, RZ, PT ;  /* 0x000000ffca00720c */ /* 0x000fc80003fc5270 */
[----:B------:R-:W-:-:S05]  /*5370*/  FSEL R156, R158, RZ, !P6 ;  /* 0x000000ff9e9c7208 */ /* 0x000fca0007000000 */
[----:B------:R-:W-:-:S04]  /*5380*/  FFMA.FTZ R156, R184, R159, R156 ;  /* 0x0000009fb89c7223 */ /* 0x000fc8000001009c */
[----:B------:R-:W-:-:S04]  /*5390*/  FADD.FTZ R156, R187, -R156 ;  /* 0x8000009cbb9c7221 */ /* 0x000fc80000010000 */
[----:B------:R-:W-:Y:S01]  /*53a0*/  FMUL.FTZ R157, R3, R156 ;  /* 0x0000009c039d7220 */ /* 0x000fe20000410000 */
[----:B------:R-:W-:-:S05]  /*53b0*/  @P4 HADD2.F32 R156, -RZ, R33.H0_H0 ;  /* 0x20000021ff9c4230 */ /* 0x000fca0000004100 */
[----:B------:R-:W-:Y:S02]  /*53c0*/  @P4 FADD.FTZ R157, R157, R156 ;  /* 0x0000009c9d9d4221 */ /* 0x000fe40000010000 */
.L_x_1735:
[----:B------:R-:W-:Y:S05]  /*53d0*/  BSYNC B1 ;  /* 0x0000000000017941 */ /* 0x000fea0003800000 */
.L_x_1733:
        /* <DEDUP_REMOVED lines=14> */
.L_x_1737:
[----:B------:R-:W-:-:S04]  /*54c0*/  ISETP.NE.AND P6, PT, R202, RZ, PT ;  /* 0x000000ffca00720c */ /* 0x000fc80003fc5270 */
[----:B------:R-:W-:-:S05]  /*54d0*/  FSEL R156, R158, RZ, !P6 ;  /* 0x000000ff9e9c7208 */ /* 0x000fca0007000000 */
[----:B------:R-:W-:-:S04]  /*54e0*/  FFMA.FTZ R156, R186, R159, R156 ;  /* 0x0000009fba9c7223 */ /* 0x000fc8000001009c */
[----:B------:R-:W-:-:S04]  /*54f0*/  FADD.FTZ R156, R189, -R156 ;  /* 0x8000009cbd9c7221 */ /* 0x000fc80000010000 */
[----:B------:R-:W-:Y:S01]  /*5500*/  FMUL.FTZ R157, R3, R156 ;  /* 0x0000009c039d7220 */ /* 0x000fe20000410000 */
[----:B------:R-:W-:-:S05]  /*5510*/  @P4 HADD2.F32 R156, -RZ, R33.H1_H1 ;  /* 0x30000021ff9c4230 */ /* 0x000fca0000004100 */
[----:B------:R-:W-:Y:S02]  /*5520*/  @P4 FADD.FTZ R157, R157, R156 ;  /* 0x0000009c9d9d4221 */ /* 0x000fe40000010000 */
.L_x_1738:
[----:B------:R-:W-:Y:S05]  /*5530*/  BSYNC B1 ;  /* 0x0000000000017941 */ /* 0x000fea0003800000 */
.L_x_1736:
        /* <DEDUP_REMOVED lines=14> */
.L_x_1740:
[----:B------:R-:W-:-:S04]  /*5620*/  ISETP.NE.AND P6, PT, R202, RZ, PT ;  /* 0x000000ffca00720c */ /* 0x000fc80003fc5270 */
[----:B------:R-:W-:-:S05]  /*5630*/  FSEL R156, R158, RZ, !P6 ;  /* 0x000000ff9e9c7208 */ /* 0x000fca0007000000 */
[----:B------:R-:W-:-:S04]  /*5640*/  FFMA.FTZ R156, R188, R159, R156 ;  /* 0x0000009fbc9c7223 */ /* 0x000fc8000001009c */
[----:B------:R-:W-:-:S04]  /*5650*/  FADD.FTZ R156, R190, -R156 ;  /* 0x8000009cbe9c7221 */ /* 0x000fc80000010000 */
[----:B------:R-:W-:Y:S01]  /*5660*/  FMUL.FTZ R157, R3, R156 ;  /* 0x0000009c039d7220 */ /* 0x000fe20000410000 */
[----:B------:R-:W-:-:S05]  /*5670*/  @P4 HADD2.F32 R156, -RZ, R34.H0_H0 ;  /* 0x20000022ff9c4230 */ /* 0x000fca0000004100 */
[----:B------:R-:W-:Y:S02]  /*5680*/  @P4 FADD.FTZ R157, R157, R156 ;  /* 0x0000009c9d9d4221 */ /* 0x000fe40000010000 */
.L_x_1741:
[----:B------:R-:W-:Y:S05]  /*5690*/  BSYNC B1 ;  /* 0x0000000000017941 */ /* 0x000fea0003800000 */
.L_x_1739:
        /* <DEDUP_REMOVED lines=14> */
.L_x_1743:
[----:B------:R-:W-:-:S04]  /*5780*/  ISETP.NE.AND P6, PT, R202, RZ, PT ;  /* 0x000000ffca00720c */ /* 0x000fc80003fc5270 */
[----:B------:R-:W-:-:S05]  /*5790*/  FSEL R156, R158, RZ, !P6 ;  /* 0x000000ff9e9c7208 */ /* 0x000fca0007000000 */
[----:B------:R-:W-:-:S04]  /*57a0*/  FFMA.FTZ R156, R191, R159, R156 ;  /* 0x0000009fbf9c7223 */ /* 0x000fc8000001009c */
[----:B------:R-:W-:-:S04]  /*57b0*/  FADD.FTZ R156, R192, -R156 ;  /* 0x8000009cc09c7221 */ /* 0x000fc80000010000 */
[----:B------:R-:W-:Y:S01]  /*57c0*/  FMUL.FTZ R157, R3, R156 ;  /* 0x0000009c039d7220 */ /* 0x000fe20000410000 */
[----:B------:R-:W-:-:S05]  /*57d0*/  @P4 HADD2.F32 R156, -RZ, R34.H1_H1 ;  /* 0x30000022ff9c4230 */ /* 0x000fca0000004100 */
[----:B------:R-:W-:Y:S02]  /*57e0*/  @P4 FADD.FTZ R157, R157, R156 ;  /* 0x0000009c9d9d4221 */ /* 0x000fe40000010000 */
.L_x_1744:
[----:B------:R-:W-:Y:S05]  /*57f0*/  BSYNC B1 ;  /* 0x0000000000017941 */ /* 0x000fea0003800000 */
.L_x_1742:
        /* <DEDUP_REMOVED lines=14> */
.L_x_1746:
[----:B------:R-:W-:-:S04]  /*58e0*/  ISETP.NE.AND P6, PT, R202, RZ, PT ;  /* 0x000000ffca00720c */ /* 0x000fc80003fc5270 */
[----:B------:R-:W-:-:S05]  /*58f0*/  FSEL R156, R158, RZ, !P6 ;  /* 0x000000ff9e9c7208 */ /* 0x000fca0007000000 */
[----:B------:R-:W-:-:S04]  /*5900*/  FFMA.FTZ R156, R193, R159, R156 ;  /* 0x0000009fc19c7223 */ /* 0x000fc8000001009c */
[----:B------:R-:W-:-:S04]  /*5910*/  FADD.FTZ R156, R194, -R156 ;  /* 0x8000009cc29c7221 */ /* 0x000fc80000010000 */
[----:B------:R-:W-:Y:S01]  /*5920*/  FMUL.FTZ R157, R3, R156 ;  /* 0x0000009c039d7220 */ /* 0x000fe20000410000 */
[----:B------:R-:W-:-:S05]  /*5930*/  @P4 HADD2.F32 R156, -RZ, R35.H0_H0 ;  /* 0x20000023ff9c4230 */ /* 0x000fca0000004100 */
[----:B------:R-:W-:Y:S02]  /*5940*/  @P4 FADD.FTZ R157, R157, R156 ;  /* 0x0000009c9d9d4221 */ /* 0x000fe40000010000 */
.L_x_1747:
[----:B------:R-:W-:Y:S05]  /*5950*/  BSYNC B1 ;  /* 0x0000000000017941 */ /* 0x000fea0003800000 */
.L_x_1745:
        /* <DEDUP_REMOVED lines=14> */
.L_x_1749:
[----:B------:R-:W-:-:S04]  /*5a40*/  ISETP.NE.AND P2, PT, R202, RZ, PT ;  /* 0x000000ffca00720c */ /* 0x000fc80003f45270 */
[----:B------:R-:W-:-:S05]  /*5a50*/  FSEL R158, R158, RZ, !P2 ;  /* 0x000000ff9e9e7208 */ /* 0x000fca0005000000 */
[----:B------:R-:W-:-:S04]  /*5a60*/  FFMA.FTZ R158, R195, R159, R158 ;  /* 0x0000009fc39e7223 */ /* 0x000fc8000001009e */
[----:B------:R-:W-:-:S04]  /*5a70*/  FADD.FTZ R158, R196, -R158 ;  /* 0x8000009ec49e7221 */ /* 0x000fc80000010000 */
[----:B------:R-:W-:Y:S01]  /*5a80*/  FMUL.FTZ R156, R3, R158 ;  /* 0x0000009e039c7220 */ /* 0x000fe20000410000 */
[----:B------:R-:W-:-:S05]  /*5a90*/  @P4 HADD2.F32 R3, -RZ, R35.H1_H1 ;  /* 0x30000023ff034230 */ /* 0x000fca0000004100 */
[----:B------:R-:W-:Y:S02]  /*5aa0*/  @P4 FADD.FTZ R156, R156, R3 ;  /* 0x000000039c9c4221 */ /* 0x000fe40000010000 */
.L_x_1750:
[----:B------:R-:W-:Y:S05]  /*5ab0*/  BSYNC B1 ;  /* 0x0000000000017941 */ /* 0x000fea0003800000 */
.L_x_1748:
[----:B------:R-:W-:Y:S01]  /*5ac0*/  @P5 F2FP.PACK_AB R3, RZ, R156 ;  /* 0x0000009cff03523e */ /* 0x000fe200000000ff */
[----:B------:R-:W-:-:S03]  /*5ad0*/  @P3 FMUL.FTZ R156, R156, c[0x0][0x1ec] ;  /* 0x00007b009c9c3a20 */ /* 0x000fc60000410000 */
[----:B------:R-:W-:Y:S01]  /*5ae0*/  @P5 PRMT R67, R67, 0x5410, R3 ;  /* 0x0000541043435816 */ /* 0x000fe20000000003 */
[----:B------:R-:W-:-:S05]  /*5af0*/  @P3 HADD2.F32 R3, -RZ, R155.H1_H1 ;  /* 0x3000009bff033230 */ /* 0x000fca0000004100 */
[-C--:B------:R-:W-:Y:S02]  /*5b00*/  @P3 FFMA.FTZ R131, R3, R156.reuse, R131 ;  /* 0x0000009c03833223 */ /* 0x080fe40000010083 */
[----:B------:R-:W-:Y:S01]  /*5b10*/  @P3 FMUL.FTZ R3, R203, R156 ;  /* 0x0000009ccb033220 */ /* 0x000fe20000410000 */
[----:B------:R-:W-:-:S04]  /*5b20*/  @P5 MOV R156, 0x10 ;  /* 0x00000010009c5802 */ /* 0x000fc80000000f00 */
[----:B------:R-:W-:Y:S01]  /*5b30*/  @P3 F2FP.PACK_AB R3, RZ, R3 ;  /* 0x00000003ff03323e */ /* 0x000fe200000000ff */
[----:B------:R-:W-:-:S03]  /*5b40*/  @P5 IMAD.WIDE.U32 R156, R4, R156, c[0x0][0x258] ;  /* 0x00009600049c5625 */ /* 0x000fc600078e009c */
[----:B------:R-:W-:Y:S02]  /*5b50*/  @P3 PRMT R63, R63, 0x5410, R3 ;  /* 0x000054103f3f3816 */ /* 0x000fe40000000003 */
[----:B------:R0:W-:Y:S02]  /*5b60*/  @P5 STG.E.128 [R156.64], R64 ;  /* 0x000000409c005986 */ /* 0x0001e4000c101d04 */
[----:B0-----:R-:W-:-:S05]  /*5b70*/  @P3 MOV R156, 0x10 ;  /* 0x00000010009c3802 */ /* 0x001fca0000000f00 */
[----:B------:R-:W-:-:S05]  /*5b80*/  @P3 IMAD.WIDE.U32 R156, R160, R156, c[0x0][0x248] ;  /* 0x00009200a09c3625 */ /* 0x000fca00078e009c */
[----:B------:R0:W-:Y:S02]  /*5b90*/  @P3 STG.E.128 [R156.64], R60 ;  /* 0x0000003c9c003986 */ /* 0x0001e4000c101d04 */
.L_x_1724:
[----:B------:R-:W-:Y:S05]  /*5ba0*/  BSYNC B0 ;  /* 0x0000000000007941 */ /* 0x000fea0003800000 */
.L_x_1723:
[----:B------:R-:W-:Y:S02]  /*5bb0*/  IADD3 R2, R2, c[0x0][0x160], RZ ;  /* 0x0000580002027a10 */ /* 0x000fe40007ffe0ff */
[----:B------:R-:W-:Y:S02]  /*5bc0*/  LOP3.LUT P3, RZ, R201, 0xff, RZ, 0xc0, !PT ;  /* 0x000000ffc9ff7812 */ /* 0x000fe4000786c0ff */
[----:B------:R-:W-:Y:S02]  /*5bd0*/  ISETP.GE.AND P2, PT, R2, c[0x0][0x164], PT ;  /* 0x0000590002007a0c */ /* 0x000fe40003f46270 */
[----:B------:R-:W-:-:S11]  /*5be0*/  SEL R201, RZ, 0x1, P3 ;  /* 0x00000001ffc97807 */ /* 0x000fd60001800000 */
[----:B01----:R-:W-:Y:S01]  /*5bf0*/  @P2 CALL.REL.NOINC `(.L_x_1618) ;  /* 0x0000001000002944 */ /* 0x003fe20003c00000 */
[----:B------:R-:W-:Y:S05]  /*5c00*/  BRA `(.L_x_1751) ;  /* 0xffffaef000007947 */ /* 0x000fea000383ffff */
.L_x_1618:
        /* <DEDUP_REMOVED lines=20> */
.L_x_1753:
[----:B------:R-:W-:Y:S05]  /*5d50*/  BSYNC B0 ;  /* 0x0000000000007941 */ /* 0x000fea0003800000 */
.L_x_1752:
        /* <DEDUP_REMOVED lines=13> */
.L_x_1755:
[----:B------:R-:W-:Y:S05]  /*5e30*/  BSYNC B0 ;  /* 0x0000000000007941 */ /* 0x000fea0003800000 */
.L_x_1754:
        /* <DEDUP_REMOVED lines=13> */
.L_x_1757:
[----:B------:R-:W-:Y:S05]  /*5f10*/  BSYNC B0 ;  /* 0x0000000000007941 */ /* 0x000fea0003800000 */
.L_x_1756:
[----:B------:R-:W-:-:S13]  /*5f20*/  ISETP.GE.U32.AND P0, PT, R0, 0x200, PT ;  /* 0x000002000000780c */ /* 0x000fda0003f06070 */
[----:B------:R-:W-:Y:S05]  /*5f30*/  @!P0 EXIT ;  /* 0x000000000000894d */ /* 0x000fea0003800000 */
[----:B0-----:R-:W-:-:S05]  /*5f40*/  MOV R7, 0x20 ;  /* 0x0000002000077802 */ /* 0x001fca0000000f00 */
        /* <DEDUP_REMOVED lines=10> */
.L_x_1637:
[----:B------:R-:W-:Y:S01]  /*5ff0*/  HFMA2.MMA R158, -RZ, RZ, 0, 9.5367431640625e-07 ;  /* 0x00000010ff9e7435 */ /* 0x000fe200000001ff */
[----:B------:R-:W-:-:S02]  /*6000*/  MOV R157, R209 ;  /* 0x000000d1009d7202 */ /* 0x000fc40000000f00 */
[----:B------:R-:W-:Y:S02]  /*6010*/  MOV R163, 0x1f ;  /* 0x0000001f00a37802 */ /* 0x000fe40000000f00 */
[----:B------:R-:W-:Y:S02]  /*6020*/  MOV R162, 0xffffffff ;  /* 0xffffffff00a27802 */ /* 0x000fe40000000f00 */
[----:B------:R-:W-:Y:S02]  /*6030*/  MOV R156, 0x6050 ;  /* 0x00006050009c7802 */ /* 0x000fe40000000f00 */
[----:B-----5:R-:W-:Y:S05]  /*6040*/  CALL.REL.NOINC `($__internal_26_$__cuda_sm70_shflsync_down_p) ;  /* 0x0000046000007944 */ /* 0x020fea0003c00000 */
[----:B-1----:R-:W-:Y:S01]  /*6050*/  MOV R159, R158 ;  /* 0x0000009e009f7202 */ /* 0x002fe20000000f00 */
[----:B------:R-:W-:Y:S05]  /*6060*/  BRA `(.L_x_1758) ;  /* 0xffffc5a000007947 */ /* 0x000fea000383ffff */
.L_x_1638:
[----:B------:R-:W-:Y:S01]  /*6070*/  HFMA2.MMA R158, -RZ, RZ, 0, 9.5367431640625e-07 ;  /* 0x00000010ff9e7435 */ /* 0x000fe200000001ff */
[----:B------:R-:W-:Y:S02]  /*6080*/  MOV R157, R208 ;  /* 0x000000d0009d7202 */ /* 0x000fe40000000f00 */
[----:B------:R-:W-:Y:S02]  /*6090*/  MOV R163, 0x1f ;  /* 0x0000001f00a37802 */ /* 0x000fe40000000f00 */
[----:B------:R-:W-:-:S02]  /*60a0*/  MOV R162, 0xffffffff ;  /* 0xffffffff00a27802 */ /* 0x000fc40000000f00 */
[----:B------:R-:W-:Y:S02]  /*60b0*/  MOV R156, 0x60d0 ;  /* 0x000060d0009c7802 */ /* 0x000fe40000000f00 */
[----:B01---5:R-:W-:Y:S05]  /*60c0*/  CALL.REL.NOINC `($__internal_26_$__cuda_sm70_shflsync_down_p) ;  /* 0x000003e000007944 */ /* 0x023fea0003c00000 */
[----:B------:R-:W-:Y:S01]  /*60d0*/  FADD.FTZ R209, R159, R209 ;  /* 0x000000d19fd17221 */ /* 0x000fe20000010000 */
[----:B------:R-:W-:Y:S01]  /*60e0*/  MOV R163, 0x1f ;  /* 0x0000001f00a37802 */ /* 0x000fe20000000f00 */
[----:B-1----:R-:W-:Y:S01]  /*60f0*/  FADD.FTZ R208, R208, R158 ;  /* 0x0000009ed0d07221 */ /* 0x002fe20000010000 */
[----:B------:R-:W-:Y:S01]  /*6100*/  HFMA2.MMA R158, -RZ, RZ, 0, 4.76837158203125e-07 ;  /* 0x00000008ff9e7435 */ /* 0x000fe200000001ff */
[----:B------:R-:W-:Y:S02]  /*6110*/  MOV R162, 0xffffffff ;  /* 0xffffffff00a27802 */ /* 0x000fe40000000f00 */
[----:B------:R-:W-:Y:S02]  /*6120*/  MOV R157, R209 ;  /* 0x000000d1009d7202 */ /* 0x000fe40000000f00 */
[----:B------:R-:W-:Y:S02]  /*6130*/  MOV R156, 0x6150 ;  /* 0x00006150009c7802 */ /* 0x000fe40000000f00 */
[----:B------:R-:W-:Y:S05]  /*6140*/  CALL.REL.NOINC `($__internal_26_$__cuda_sm70_shflsync_down_p) ;  /* 0x0000036000007944 */ /* 0x000fea0003c00000 */
[----:B-1----:R-:W-:Y:S01]  /*6150*/  MOV R159, R158 ;  /* 0x0000009e009f7202 */ /* 0x002fe20000000f00 */
[----:B------:R-:W-:Y:S01]  /*6160*/  HFMA2.MMA R158, -RZ, RZ, 0, 4.76837158203125e-07 ;  /* 0x00000008ff9e7435 */ /* 0x000fe200000001ff */
[----:B------:R-:W-:-:S02]  /*6170*/  MOV R157, R208 ;  /* 0x000000d0009d7202 */ /* 0x000fc40000000f00 */
[----:B------:R-:W-:Y:S02]  /*6180*/  MOV R163, 0x1f ;  /* 0x0000001f00a37802 */ /* 0x000fe40000000f00 */
[----:B------:R-:W-:Y:S02]  /*6190*/  MOV R162, 0xffffffff ;  /* 0xffffffff00a27802 */ /* 0x000fe40000000f00 */
[----:B------:R-:W-:Y:S02]  /*61a0*/  MOV R156, 0x61c0 ;  /* 0x000061c0009c7802 */ /* 0x000fe40000000f00 */
[----:B------:R-:W-:Y:S05]  /*61b0*/  CALL.REL.NOINC `($__internal_26_$__cuda_sm70_shflsync_down_p) ;  /* 0x000002f000007944 */ /* 0x000fea0003c00000 */
[----:B------:R-:W-:Y:S01]  /*61c0*/  FADD.FTZ R209, R159, R209 ;  /* 0x000000d19fd17221 */ /* 0x000fe20000010000 */
[----:B------:R-:W-:Y:S01]  /*61d0*/  MOV R163, 0x1f ;  /* 0x0000001f00a37802 */ /* 0x000fe20000000f00 */
[----:B-1----:R-:W-:Y:S01]  /*61e0*/  FADD.FTZ R208, R208, R158 ;  /* 0x0000009ed0d07221 */ /* 0x002fe20000010000 */
[----:B------:R-:W-:Y:S01]  /*61f0*/  HFMA2.MMA R158, -RZ, RZ, 0, 2.384185791015625e-07 ;  /* 0x00000004ff9e7435 */ /* 0x000fe200000001ff */
[----:B------:R-:W-:Y:S02]  /*6200*/  MOV R162, 0xffffffff ;  /* 0xffffffff00a27802 */ /* 0x000fe40000000f00 */
[----:B------:R-:W-:-:S02]  /*6210*/  MOV R157, R209 ;  /* 0x000000d1009d7202 */ /* 0x000fc40000000f00 */
[----:B------:R-:W-:Y:S02]  /*6220*/  MOV R156, 0x6240 ;  /* 0x00006240009c7802 */ /* 0x000fe40000000f00 */
[----:B------:R-:W-:Y:S05]  /*6230*/  CALL.REL.NOINC `($__internal_26_$__cuda_sm70_shflsync_down_p) ;  /* 0x0000027000007944 */ /* 0x000fea0003c00000 */
[----:B-1----:R-:W-:Y:S01]  /*6240*/  MOV R159, R158 ;  /* 0x0000009e009f7202 */ /* 0x002fe20000000f00 */
[----:B------:R-:W-:Y:S01]  /*6250*/  HFMA2.MMA R158, -RZ, RZ, 0, 2.384185791015625e-07 ;  /* 0x00000004ff9e7435 */ /* 0x000fe200000001ff */
[----:B------:R-:W-:Y:S02]  /*6260*/  MOV R157, R208 ;  /* 0x000000d0009d7202 */ /* 0x000fe40000000f00 */
[----:B------:R-:W-:Y:S02]  /*6270*/  MOV R163, 0x1f ;  /* 0x0000001f00a37802 */ /* 0x000fe40000000f00 */
[----:B------:R-:W-:Y:S02]  /*6280*/  MOV R162, 0xffffffff ;  /* 0xffffffff00a27802 */ /* 0x000fe40000000f00 */
[----:B------:R-:W-:Y:S02]  /*6290*/  MOV R156, 0x62b0 ;  /* 0x000062b0009c7802 */ /* 0x000fe40000000f00 */
[----:B------:R-:W-:Y:S05]  /*62a0*/  CALL.REL.NOINC `($__internal_26_$__cuda_sm70_shflsync_down_p) ;  /* 0x0000020000007944 */ /* 0x000fea0003c00000 */
[----:B------:R-:W-:Y:S01]  /*62b0*/  FADD.FTZ R209, R159, R209 ;  /* 0x000000d19fd17221 */ /* 0x000fe20000010000 */
[----:B------:R-:W-:Y:S01]  /*62c0*/  MOV R163, 0x1f ;  /* 0x0000001f00a37802 */ /* 0x000fe20000000f00 */
[----:B-1----:R-:W-:Y:S01]  /*62d0*/  FADD.FTZ R208, R208, R158 ;  /* 0x0000009ed0d07221 */ /* 0x002fe20000010000 */
[----:B------:R-:W-:Y:S01]  /*62e0*/  HFMA2.MMA R158, -RZ, RZ, 0, 1.1920928955078125e-07 ;  /* 0x00000002ff9e7435 */ /* 0x000fe200000001ff */
[----:B------:R-:W-:-:S02]  /*62f0*/  MOV R162, 0xffffffff ;  /* 0xffffffff00a27802 */ /* 0x000fc40000000f00 */
[----:B------:R-:W-:Y:S02]  /*6300*/  MOV R157, R209 ;  /* 0x000000d1009d7202 */ /* 0x000fe40000000f00 */
[----:B------:R-:W-:Y:S02]  /*6310*/  MOV R156, 0x6330 ;  /* 0x00006330009c7802 */ /* 0x000fe40000000f00 */
[----:B------:R-:W-:Y:S05]  /*6320*/  CALL.REL.NOINC `($__internal_26_$__cuda_sm70_shflsync_down_p) ;  /* 0x0000018000007944 */ /* 0x000fea0003c00000 */
[----:B-1----:R-:W-:Y:S01]  /*6330*/  MOV R159, R158 ;  /* 0x0000009e009f7202 */ /* 0x002fe20000000f00 */
[----:B------:R-:W-:Y:S01]  /*6340*/  HFMA2.MMA R158, -RZ, RZ, 0, 1.1920928955078125e-07 ;  /* 0x00000002ff9e7435 */ /* 0x000fe200000001ff */
[----:B------:R-:W-:Y:S02]  /*6350*/  MOV R157, R208 ;  /* 0x000000d0009d7202 */ /* 0x000fe40000000f00 */
[----:B------:R-:W-:Y:S02]  /*6360*/  MOV R163, 0x1f ;  /* 0x0000001f00a37802 */ /* 0x000fe40000000f00 */
[----:B------:R-:W-:Y:S02]  /*6370*/  MOV R162, 0xffffffff ;  /* 0xffffffff00a27802 */ /* 0x000fe40000000f00 */
[----:B------:R-:W-:-:S02]  /*6380*/  MOV R156, 0x63a0 ;  /* 0x000063a0009c7802 */ /* 0x000fc40000000f00 */
[----:B------:R-:W-:Y:S05]  /*6390*/  CALL.REL.NOINC `($__internal_26_$__cuda_sm70_shflsync_down_p) ;  /* 0x0000011000007944 */ /* 0x000fea0003c00000 */
[----:B------:R-:W-:Y:S01]  /*63a0*/  FADD.FTZ R209, R159, R209 ;  /* 0x000000d19fd17221 */ /* 0x000fe20000010000 */
[----:B------:R-:W-:Y:S01]  /*63b0*/  MOV R163, 0x1f ;  /* 0x0000001f00a37802 */ /* 0x000fe20000000f00 */
[----:B-1----:R-:W-:Y:S01]  /*63c0*/  FADD.FTZ R208, R208, R158 ;  /* 0x0000009ed0d07221 */ /* 0x002fe20000010000 */
[----:B------:R-:W-:Y:S01]  /*63d0*/  HFMA2.MMA R158, -RZ, RZ, 0, 5.9604644775390625e-08 ;  /* 0x00000001ff9e7435 */ /* 0x000fe200000001ff */
[----:B------:R-:W-:-:S02]  /*63e0*/  MOV R162, 0xffffffff ;  /* 0xffffffff00a27802 */ /* 0x000fc40000000f00 */
[----:B------:R-:W-:Y:S02]  /*63f0*/  MOV R157, R209 ;  /* 0x000000d1009d7202 */ /* 0x000fe40000000f00 */
[----:B------:R-:W-:Y:S02]  /*6400*/  MOV R156, 0x6420 ;  /* 0x00006420009c7802 */ /* 0x000fe40000000f00 */
[----:B------:R-:W-:Y:S05]  /*6410*/  CALL.REL.NOINC `($__internal_26_$__cuda_sm70_shflsync_down_p) ;  /* 0x0000009000007944 */ /* 0x000fea0003c00000 */
[----:B-1----:R-:W-:Y:S01]  /*6420*/  MOV R159, R158 ;  /* 0x0000009e009f7202 */ /* 0x002fe20000000f00 */
[----:B------:R-:W-:Y:S01]  /*6430*/  HFMA2.MMA R158, -RZ, RZ, 0, 5.9604644775390625e-08 ;  /* 0x00000001ff9e7435 */ /* 0x000fe200000001ff */
[----:B------:R-:W-:Y:S02]  /*6440*/  MOV R157, R208 ;  /* 0x000000d0009d7202 */ /* 0x000fe40000000f00 */
[----:B------:R-:W-:Y:S02]  /*6450*/  MOV R163, 0x1f ;  /* 0x0000001f00a37802 */ /* 0x000fe40000000f00 */
[----:B------:R-:W-:Y:S02]  /*6460*/  MOV R162, 0xffffffff ;  /* 0xffffffff00a27802 */ /* 0x000fe40000000f00 */
[----:B------:R-:W-:-:S02]  /*6470*/  MOV R156, 0x6490 ;  /* 0x00006490009c7802 */ /* 0x000fc40000000f00 */
[----:B------:R-:W-:Y:S05]  /*6480*/  CALL.REL.NOINC `($__internal_26_$__cuda_sm70_shflsync_down_p) ;  /* 0x0000002000007944 */ /* 0x000fea0003c00000 */
[----:B-1----:R-:W-:Y:S01]  /*6490*/  MOV R157, R158 ;  /* 0x0000009e009d7202 */ /* 0x002fe20000000f00 */
[----:B------:R-:W-:Y:S05]  /*64a0*/  BRA `(.L_x_1759) ;  /* 0xffffc28000007947 */ /* 0x000fea000383ffff */
        .weak           $__internal_26_$__cuda_sm70_shflsync_down_p
        .type           $__internal_26_$__cuda_sm70_shflsync_down_p,@function
        .size           $__internal_26_$__cuda_sm70_shflsync_down_p,(.L_x_11760 - $__internal_26_$__cuda_sm70_shflsync_down_p)
$__internal_26_$__cuda_sm70_shflsync_down_p:
[----:B------:R-:W-:Y:S04]  /*64b0*/  WARPSYNC R162 ;  /* 0x000000a200007348 */ /* 0x000fe80003800000 */
[----:B------:R0:W1:Y:S02]  /*64c0*/  SHFL.DOWN PT, R158, R157, R158, R163 ;  /* 0x0800009e9d9e7389 */ /* 0x00006400000e00a3 */
[----:B0-----:R-:W-:-:S06]  /*64d0*/  HFMA2.MMA R157, -RZ, RZ, 0, 0 ;  /* 0x00000000ff9d7435 */ /* 0x001fcc00000001ff */
[----:B------:R-:W-:Y:S05]  /*64e0*/  RET.REL.NODEC R156 `(_ZN10layer_norm13ln_bwd_kernelINS_13Kernel_traitsI6__halfS2_S2_S2_fjLj4096ELj1ELj1ELj4ELj16ENS_18Kernel_traits_baseILj4096ES2_S2_S2_S2_fjLj128EEEEELb0ELb1ELb1ELb0EEEvNS_9BwdParamsE) ;  /* 0xffff9b109c007950 */ /* 0x000fea0003c3ffff */
.L_x_1760:
        /* <DEDUP_REMOVED lines=9> */
.L_x_11760:


//--------------------- .text._ZN10layer_norm13ln_bwd_kernelINS_13Kernel_traitsI6__halfS2_S2_S2_fjLj4096ELj1ELj1ELj4ELj16ENS_18Kernel_traits_baseILj4096ES2_S2_S2_S2_fjLj128EEEEELb0ELb1ELb1ELb1EEEvNS_9BwdParamsE --------------------------
	.section	.text._ZN10layer_norm13ln_bwd_kernelINS_13Kernel_traitsI6__halfS2_S2_S2_fjLj4096ELj1ELj1ELj4ELj16ENS_18Kernel_traits_baseILj4096ES2_S2_S2_S2_fjLj128EEEEELb0ELb1ELb1ELb1EEEvNS_9BwdParamsE,"ax",@progbits
	.sectioninfo	@"SHI_REGISTERS=255"
	.align	128
        .global         _ZN10layer_norm13ln_bwd_kernelINS_13Kernel_traitsI6__halfS2_S2_S2_fjLj4096ELj1ELj1ELj4ELj16ENS_18Kernel_traits_baseILj4096ES2_S2_S2_S2_fjLj128EEEEELb0ELb1ELb1ELb1EEEvNS_9BwdParamsE
        .type           _ZN10layer_norm13ln_bwd_kernelINS_13Kernel_traitsI6__halfS2_S2_S2_fjLj4096ELj1ELj1ELj4ELj16ENS_18Kernel_traits_baseILj4096ES2_S2_S2_S2_fjLj128EEEEELb0ELb1ELb1ELb1EEEvNS_9BwdParamsE,@function
        .size           _ZN10layer_norm13ln_bwd_kernelINS_13Kernel_traitsI6__halfS2_S2_S2_fjLj4096ELj1ELj1ELj4ELj16ENS_18Kernel_traits_baseILj4096ES2_S2_S2_S2_fjLj128EEEEELb0ELb1ELb1ELb1EEEvNS_9BwdParamsE,(.L_x_11761 - _ZN10layer_norm13ln_bwd_kernelINS_13Kernel_traitsI6__halfS2_S2_S2_fjLj4096ELj1ELj1ELj4ELj16ENS_18Kernel_traits_baseILj4096ES2_S2_S2_S2_fjLj128EEEEELb0ELb1ELb1ELb1EEEvNS_9BwdParamsE)
        .other          _ZN10layer_norm13ln_bwd_kernelINS_13Kernel_traitsI6__halfS2_S2_S2_fjLj4096ELj1ELj1ELj4ELj16ENS_18Kernel_traits_baseILj4096ES2_S2_S2_S2_fjLj128EEEEELb0ELb1ELb1ELb1EEEvNS_9BwdParamsE,@"STO_CUDA_ENTRY STV_DEFAULT"
_ZN10layer_norm13ln_bwd_kernelINS_13Kernel_traitsI6__halfS2_S2_S2_fjLj4096ELj1ELj1ELj4ELj16ENS_18Kernel_traits_baseILj4096ES2_S2_S2_S2_fjLj128EEEEELb0ELb1ELb1ELb1EEEvNS_9BwdParamsE:
.text._ZN10layer_norm13ln_bwd_kernelINS_13Kernel_traitsI6__halfS2_S2_S2_fjLj4096ELj1ELj1ELj4ELj16ENS_18Kernel_traits_baseILj4096ES2_S2_S2_S2_fjLj128EEEEELb0ELb1ELb1ELb1EEEvNS_9BwdParamsE:
[----:B------:R-:W-:Y:S02]  /*0000*/  MOV R1, c[0x0][0x28] ;  /* 0x00000a0000017a02 */ /* 0x000fe40000000f00 */
[----:B------:R-:W0:Y:S01]  /*0010*/  S2R R4, SR_TID.X ;  /* 0x0000000000047919 */ /* 0x000e220000002100 */
[----:B------:R-:W-:Y:S01]  /*0020*/  ULDC.64 UR4, c[0x0][0x118] ;  /* 0x0000460000047ab9 */ /* 0x000fe20000000a00 */
[----:B------:R-:W-:Y:S02]  /*0030*/  IADD3 R1, R1, -0x18, RZ ;  /* 0xffffffe801017810 */ /* 0x000fe40007ffe0ff */
        /* <DEDUP_REMOVED lines=62> */
.L_x_1761:
        /* <DEDUP_REMOVED lines=58> */
[----:B------:R-:W-:Y:S01]  /*07c0*/  HADD2.F32 R16, -RZ, R249.H0_H0 ;  /* 0x200000f9ff107230 */ /* 0x000fe20000004100 */
[----:B------:R1:W-:Y:S01]  /*07d0*/  STL [R1+0x10], R3 ;  /* 0x0000100301007387 */ /* 0x0003e20000100800 */
[----:B------:R-:W-:Y:S02]  /*07e0*/  HADD2.F32 R246, -RZ, R251.H1_H1 ;  /* 0x300000fbfff67230 */ /* 0x000fe40000004100 */
[--C-:B---3--:R-:W-:Y:S01]  /*07f0*/  HADD2.F32 R245, -RZ, R4.reuse.H0_H0 ;  /* 0x20000004fff57230 */ /* 0x108fe20000004100 */
[----:B------:R2:W-:Y:S01]  /*0800*/  STL [R1+0xc], R2 ;  /* 0x00000c0201007387 */ /* 0x0005e20000100800 */
[----:B------:R-:W-:Y:S02]  /*0810*/  HADD2.F32 R244, -RZ, R4.H1_H1 ;  /* 0x30000004fff47230 */ /* 0x000fe40000004100 */
[--C-:B------:R-:W-:Y:S01]  /*0820*/  HADD2.F32 R243, -RZ, R5.reuse.H0_H0 ;  /* 0x20000005fff37230 */ /* 0x100fe20000004100 */
[----:B------:R3:W-:Y:S01]  /*0830*/  STL [R1+0x8], R16 ;  /* 0x0000081001007387 */ /* 0x0007e20000100800 */
[----:B------:R-:W-:-:S02]  /*0840*/  HADD2.F32 R242, -RZ, R5.H1_H1 ;  /* 0x30000005fff27230 */ /* 0x000fc40000004100 */
[----:B-1----:R-:W-:Y:S02]  /*0850*/  HADD2.F32 R3, -RZ, R249.H1_H1 ;  /* 0x300000f9ff037230 */ /* 0x002fe40000004100 */
[----:B------:R-:W-:Y:S02]  /*0860*/  HADD2.F32 R249, -RZ, R251.H0_H0 ;  /* 0x200000fbfff97230 */ /* 0x000fe40000004100 */
[--C-:B--2---:R-:W-:Y:S01]  /*0870*/  HADD2.F32 R2, -RZ, R250.reuse.H0_H0 ;  /* 0x200000faff027230 */ /* 0x104fe20000004100 */
[----:B------:R3:W-:Y:S01]  /*0880*/  STL [R1+0x4], R3 ;  /* 0x0000040301007387 */ /* 0x0007e20000100800 */
[----:B------:R-:W-:Y:S02]  /*0890*/  HADD2.F32 R250, -RZ, R250.H1_H1 ;  /* 0x300000fafffa7230 */ /* 0x000fe40000004100 */
[--C-:B------:R-:W-:Y:S01]  /*08a0*/  HADD2.F32 R241, -RZ, R6.reuse.H0_H0 ;  /* 0x20000006fff17230 */ /* 0x100fe20000004100 */
[----:B------:R3:W-:Y:S01]  /*08b0*/  STL [R1], R2 ;  /* 0x0000000201007387 */ /* 0x0007e20000100800 */
[----:B------:R-:W-:-:S02]  /*08c0*/  HADD2.F32 R240, -RZ, R6.H1_H1 ;  /* 0x30000006fff07230 */ /* 0x000fc40000004100 */
[--C-:B------:R-:W-:Y:S02]  /*08d0*/  HADD2.F32 R239, -RZ, R7.reuse.H0_H0 ;  /* 0x20000007ffef7230 */ /* 0x100fe40000004100 */
[----:B------:R-:W-:Y:S02]  /*08e0*/  HADD2.F32 R238, -RZ, R7.H1_H1 ;  /* 0x30000007ffee7230 */ /* 0x000fe40000004100 */
[--C-:B----4-:R-:W-:Y:S02]  /*08f0*/  HADD2.F32 R237, -RZ, R8.reuse.H0_H0 ;  /* 0x20000008ffed7230 */ /* 0x110fe40000004100 */
        /* <DEDUP_REMOVED lines=14> */
[----:B0--3--:R-:W-:-:S02]  /*09e0*/  HADD2.F32 R217, -RZ, R15.H1_H1 ;  /* 0x3000000fffd97230 */ /* 0x009fc40000004100 */
.L_x_1870:
[----:B------:R-:W-:-:S05]  /*09f0*/  MOV R251, 0x4 ;  /* 0x0000000400fb7802 */ /* 0x000fca0000000f00 */
        /* <DEDUP_REMOVED lines=35> */
.L_x_1764:
        /* <DEDUP_REMOVED lines=32> */
[----:B------:R-:W-:Y:S01]  /*0e30*/  ISETP.NE.AND P0, PT, R215, RZ, PT ;  /* 0x000000ffd700720c */ /* 0x000fe20003f05270 */
[----:B---3--:R-:W-:-:S02]  /*0e40*/  HADD2.F32 R248, -RZ, R20.H0_H0 ;  /* 0x20000014fff87230 */ /* 0x008fc40000004100 */
[----:B----4-:R-:W-:Y:S02]  /*0e50*/  HADD2.F32 R191, -RZ, R16.H0_H0 ;  /* 0x20000010ffbf7230 */ /* 0x010fe40000004100 */
[----:B------:R-:W-:Y:S02]  /*0e60*/  HADD2.F32 R190, -RZ, R17.H1_H1 ;  /* 0x30000011ffbe7230 */ /* 0x000fe40000004100 */
[----:B------:R-:W-:Y:S02]  /*0e70*/  HADD2.F32 R251, -RZ, R19.H1_H1 ;  /* 0x30000013fffb7230 */ /* 0x000fe40000004100 */
[----:B------:R-:W-:Y:S02]  /*0e80*/  HADD2.F32 R189, -RZ, R17.H0_H0 ;  /* 0x20000011ffbd7230 */ /* 0x000fe40000004100 */
[----:B------:R-:W-:Y:S01]  /*0e90*/  HADD2.F32 R187, -RZ, R18.H0_H0 ;  /* 0x20000012ffbb7230 */ /* 0x000fe20000004100 */
[----:B--2---:R-:W-:Y:S01]  /*0ea0*/  FSEL R170, R2, RZ, !P0 ;  /* 0x000000ff02aa7208 */ /* 0x004fe20004000000 */
[----:B------:R-:W-:-:S02]  /*0eb0*/  HADD2.F32 R210, -RZ, R178.H0_H0 ;  /* 0x200000b2ffd27230 */ /* 0x000fc40000004100 */
[----:B------:R-:W-:Y:S02]  /*0ec0*/  HADD2.F32 R211, -RZ, R178.H1_H1 ;  /* 0x300000b2ffd37230 */ /* 0x000fe40000004100 */
[----:B------:R-:W2:Y:S01]  /*0ed0*/  LDL R178, [R1+0x10] ;  /* 0x0000100001b27983 */ /* 0x000ea20000100800 */
[----:B------:R-:W-:Y:S01]  /*0ee0*/  FADD.FTZ R248, -R170, R248 ;  /* 0x000000f8aaf87221 */ /* 0x000fe20000010100 */
[--C-:B------:R-:W-:Y:S02]  /*0ef0*/  HADD2.F32 R212, -RZ, R179.reuse.H0_H0 ;  /* 0x200000b3ffd47230 */ /* 0x100fe40000004100 */
[----:B------:R-:W-:Y:S02]  /*0f00*/  HADD2.F32 R213, -RZ, R179.H1_H1 ;  /* 0x300000b3ffd57230 */ /* 0x000fe40000004100 */
[----:B------:R-:W3:Y:S01]  /*0f10*/  LDL R179, [R1+0xc] ;  /* 0x00000c0001b37983 */ /* 0x000ee20000100800 */
[--C-:B------:R-:W-:Y:S02]  /*0f20*/  HADD2.F32 R182, -RZ, R10.reuse.H0_H0 ;  /* 0x2000000affb67230 */ /* 0x100fe40000004100 */
[----:B------:R-:W-:-:S02]  /*0f30*/  HADD2.F32 R183, -RZ, R10.H1_H1 ;  /* 0x3000000affb77230 */ /* 0x000fc40000004100 */
[--C-:B------:R-:W-:Y:S02]  /*0f40*/  HADD2.F32 R184, -RZ, R11.reuse.H0_H0 ;  /* 0x2000000bffb87230 */ /* 0x100fe40000004100 */
[----:B------:R-:W-:Y:S02]  /*0f50*/  HADD2.F32 R185, -RZ, R11.H1_H1 ;  /* 0x3000000bffb97230 */ /* 0x000fe40000004100 */
[----:B------:R-:W-:Y:S01]  /*0f60*/  HADD2.F32 R188, -RZ, R18.H1_H1 ;  /* 0x30000012ffbc7230 */ /* 0x000fe20000004100 */
[C---:B------:R-:W-:Y:S01]  /*0f70*/  FADD.FTZ R18, -R170.reuse, R191 ;  /* 0x000000bfaa127221 */ /* 0x040fe20000010100 */
[--C-:B0-----:R-:W-:Y:S02]  /*0f80*/  HADD2.F32 R199, -RZ, R21.reuse.H0_H0 ;  /* 0x20000015ffc77230 */ /* 0x101fe40000004100 */
[----:B------:R-:W-:Y:S01]  /*0f90*/  HADD2.F32 R198, -RZ, R21.H1_H1 ;  /* 0x30000015ffc67230 */ /* 0x000fe20000004100 */
[C---:B------:R-:W-:Y:S01]  /*0fa0*/  FADD.FTZ R21, -R170.reuse, R190 ;  /* 0x000000beaa157221 */ /* 0x040fe20000010100 */
[--C-:B------:R-:W-:Y:S01]  /*0fb0*/  HADD2.F32 R3, -RZ, R4.reuse.H0_H0 ;  /* 0x20000004ff037230 */ /* 0x100fe20000004100 */
[----:B------:R-:W-:Y:S01]  /*0fc0*/  FADD.FTZ R251, -R170, R251 ;  /* 0x000000fbaafb7221 */ /* 0x000fe20000010100 */
[----:B------:R-:W-:-:S02]  /*0fd0*/  HADD2.F32 R205, -RZ, R4.H1_H1 ;  /* 0x30000004ffcd7230 */ /* 0x000fc40000004100 */
[--C-:B------:R-:W-:Y:S02]  /*0fe0*/  HADD2.F32 R10, -RZ, R12.reuse.H0_H0 ;  /* 0x2000000cff0a7230 */ /* 0x100fe40000004100 */
[----:B------:R-:W-:Y:S02]  /*0ff0*/  HADD2.F32 R11, -RZ, R12.H1_H1 ;  /* 0x3000000cff0b7230 */ /* 0x000fe40000004100 */
[----:B------:R-:W-:Y:S02]  /*1000*/  HADD2.F32 R252, -RZ, R19.H0_H0 ;  /* 0x20000013fffc7230 */ /* 0x000fe40000004100 */
[----:B------:R-:W-:Y:S02]  /*1010*/  HADD2.F32 R4, -RZ, R5.H0_H0 ;  /* 0x20000005ff047230 */ /* 0x000fe40000004100 */
[----:B------:R-:W-:Y:S02]  /*1020*/  HADD2.F32 R12, -RZ, R13.H0_H0 ;  /* 0x2000000dff0c7230 */ /* 0x000fe40000004100 */
[----:B------:R-:W-:-:S02]  /*1030*/  HADD2.F32 R190, -RZ, R26.H0_H0 ;  /* 0x2000001affbe7230 */ /* 0x000fc40000004100 */
[----:B------:R-:W-:Y:S01]  /*1040*/  HADD2.F32 R191, -RZ, R26.H1_H1 ;  /* 0x3000001affbf7230 */ /* 0x000fe20000004100 */
[----:B-----5:R-:W-:Y:S01]  /*1050*/  FMUL.FTZ R26, R216, R248 ;  /* 0x000000f8d81a7220 */ /* 0x020fe20000410000 */
[----:B------:R-:W-:Y:S01]  /*1060*/  HADD2.F32 R5, -RZ, R5.H1_H1 ;  /* 0x30000005ff057230 */ /* 0x000fe20000004100 */
[----:B------:R-:W4:Y:S01]  /*1070*/  LDL R248, [R1+0x8] ;  /* 0x0000080001f87983 */ /* 0x000f220000100800 */
[--C-:B------:R-:W-:Y:S02]  /*1080*/  HADD2.F32 R201, -RZ, R6.reuse.H0_H0 ;  /* 0x20000006ffc97230 */ /* 0x100fe40000004100 */
[----:B------:R-:W-:Y:S02]  /*1090*/  HADD2.F32 R202, -RZ, R6.H1_H1 ;  /* 0x30000006ffca7230 */ /* 0x000fe40000004100 */
[--C-:B------:R-:W-:Y:S02]  /*10a0*/  HADD2.F32 R193, -RZ, R7.reuse.H0_H0 ;  /* 0x20000007ffc17230 */ /* 0x100fe40000004100 */
[----:B------:R-:W-:-:S02]  /*10b0*/  HADD2.F32 R194, -RZ, R7.H1_H1 ;  /* 0x30000007ffc27230 */ /* 0x000fc40000004100 */
[----:B------:R-:W-:Y:S02]  /*10c0*/  HADD2.F32 R13, -RZ, R13.H1_H1 ;  /* 0x3000000dff0d7230 */ /* 0x000fe40000004100 */
[--C-:B------:R-:W-:Y:S02]  /*10d0*/  HADD2.F32 R203, -RZ, R14.reuse.H0_H0 ;  /* 0x2000000effcb7230 */ /* 0x100fe40000004100 */
[----:B------:R-:W-:Y:S02]  /*10e0*/  HADD2.F32 R204, -RZ, R14.H1_H1 ;  /* 0x3000000effcc7230 */ /* 0x000fe40000004100 */
[--C-:B------:R-:W-:Y:S02]  /*10f0*/  HADD2.F32 R195, -RZ, R15.reuse.H0_H0 ;  /* 0x2000000fffc37230 */ /* 0x100fe40000004100 */
[----:B------:R-:W-:Y:S02]  /*1100*/  HADD2.F32 R200, -RZ, R15.H1_H1 ;  /* 0x3000000fffc87230 */ /* 0x000fe40000004100 */
[----:B------:R-:W-:-:S02]  /*1110*/  HADD2.F32 R192, -RZ, R16.H1_H1 ;  /* 0x30000010ffc07230 */ /* 0x000fc40000004100 */
[----:B------:R-:W-:Y:S02]  /*1120*/  HADD2.F32 R247, -RZ, R20.H1_H1 ;  /* 0x30000014fff77230 */ /* 0x000fe40000004100 */
[--C-:B-1----:R-:W-:Y:S02]  /*1130*/  HADD2.F32 R197, -RZ, R22.reuse.H0_H0 ;  /* 0x20000016ffc57230 */ /* 0x102fe40000004100 */
[----:B------:R-:W-:Y:S02]  /*1140*/  HADD2.F32 R196, -RZ, R22.H1_H1 ;  /* 0x30000016ffc47230 */ /* 0x000fe40000004100 */
[--C-:B------:R-:W-:Y:S01]  /*1150*/  HADD2.F32 R171, -RZ, R23.reuse.H0_H0 ;  /* 0x20000017ffab7230 */ /* 0x100fe20000004100 */
[C---:B------:R-:W-:Y:S01]  /*1160*/  FADD.FTZ R20, -R170.reuse, R189 ;  /* 0x000000bdaa147221 */ /* 0x040fe20000010100 */
[----:B------:R-:W-:Y:S01]  /*1170*/  HADD2.F32 R186, -RZ, R23.H1_H1 ;  /* 0x30000017ffba7230 */ /* 0x000fe20000004100 */
[C---:B------:R-:W-:Y:S01]  /*1180*/  FADD.FTZ R23, -R170.reuse, R188 ;  /* 0x000000bcaa177221 */ /* 0x040fe20000010100 */
[--C-:B------:R-:W-:Y:S01]  /*1190*/  HADD2.F32 R188, -RZ, R25.reuse.H0_H0 ;  /* 0x20000019ffbc7230 */ /* 0x100fe20000004100 */
[C---:B------:R-:W-:Y:S01]  /*11a0*/  FADD.FTZ R252, -R170.reuse, R252 ;  /* 0x000000fcaafc7221 */ /* 0x040fe20000010100 */
[----:B------:R-:W-:Y:S01]  /*11b0*/  HADD2.F32 R189, -RZ, R25.H1_H1 ;  /* 0x30000019ffbd7230 */ /* 0x000fe20000004100 */
[----:B------:R-:W-:Y:S01]  /*11c0*/  FADD.FTZ R2, -R170, R3 ;  /* 0x00000003aa027221 */ /* 0x000fe20000010100 */
[--C-:B------:R-:W-:Y:S01]  /*11d0*/  HADD2.F32 R169, -RZ, R8.reuse.H0_H0 ;  /* 0x20000008ffa97230 */ /* 0x100fe20000004100 */
[----:B------:R-:W-:Y:S01]  /*11e0*/  FMUL.FTZ R25, R216, R251 ;  /* 0x000000fbd8197220 */ /* 0x000fe20000410000 */
[----:B------:R-:W-:Y:S01]  /*11f0*/  HADD2.F32 R168, -RZ, R8.H1_H1 ;  /* 0x30000008ffa87230 */ /* 0x000fe20000004100 */
[C---:B------:R-:W-:Y:S01]  /*1200*/  FADD.FTZ R3, -R170.reuse, R205 ;  /* 0x000000cdaa037221 */ /* 0x040fe20000010100 */
[--C-:B------:R-:W-:Y:S01]  /*1210*/  HADD2.F32 R180, -RZ, R9.reuse.H0_H0 ;  /* 0x20000009ffb47230 */ /* 0x100fe20000004100 */
[C---:B------:R-:W-:Y:S01]  /*1220*/  FADD.FTZ R4, -R170.reuse, R4 ;  /* 0x00000004aa047221 */ /* 0x040fe20000010100 */
[----:B------:R-:W-:Y:S01]  /*1230*/  HADD2.F32 R181, -RZ, R9.H1_H1 ;  /* 0x30000009ffb57230 */ /* 0x000fe20000004100 */
        /* <DEDUP_REMOVED lines=22> */
[--C-:B------:R-:W-:Y:S01]  /*13a0*/  HADD2.F32 R187, -RZ, R24.reuse.H1_H1 ;  /* 0x30000018ffbb7230 */ /* 0x100fe20000004100 */
[----:B------:R-:W-:Y:S01]  /*13b0*/  FADD.FTZ R170, -R170, R186 ;  /* 0x000000baaaaa7221 */ /* 0x000fe20000010100 */
[----:B------:R-:W-:Y:S01]  /*13c0*/  HADD2.F32 R186, -RZ, R24.H0_H0 ;  /* 0x20000018ffba7230 */ /* 0x000fe20000004100 */
[C---:B------:R-:W-:Y:S02]  /*13d0*/  FMUL.FTZ R24, R216.reuse, R252 ;  /* 0x000000fcd8187220 */ /* 0x040fe40000410000 */
[----:B------:R-:W4:Y:S01]  /*13e0*/  LDL R252, [R1] ;  /* 0x0000000001fc7983 */ /* 0x000f220000100800 */
[C---:B------:R-:W-:Y:S02]  /*13f0*/  FMUL.FTZ R3, R216.reuse, R3 ;  /* 0x00000003d8037220 */ /* 0x040fe40000410000 */
[C---:B------:R-:W-:Y:S01]  /*1400*/  FMUL.FTZ R2, R216.reuse, R2 ;  /* 0x00000002d8027220 */ /* 0x040fe20000410000 */
[--C-:B------:R-:W-:Y:S01]  /*1410*/  HADD2.F32 R208, -RZ, R177.reuse.H0_H0 ;  /* 0x200000b1ffd07230 */ /* 0x100fe20000004100 */
[C---:B------:R-:W-:Y:S01]  /*1420*/  FMUL.FTZ R4, R216.reuse, R4 ;  /* 0x00000004d8047220 */ /* 0x040fe20000410000 */
[----:B------:R-:W-:Y:S01]  /*1430*/  HADD2.F32 R209, -RZ, R177.H1_H1 ;  /* 0x300000b1ffd17230 */ /* 0x000fe20000004100 */
[----:B------:R-:W-:-:S02]  /*1440*/  FMUL.FTZ R177, R216, R170 ;  /* 0x000000aad8b17220 */ /* 0x000fc40000410000 */
[----:B------:R-:W-:Y:S02]  /*1450*/  FFMA.FTZ R137, R3, R168, R137 ;  /* 0x000000a803897223 */ /* 0x000fe40000010089 */
[----:B------:R-:W-:Y:S01]  /*1460*/  FADD.FTZ R45, R45, R168 ;  /* 0x000000a82d2d7221 */ /* 0x000fe20000010000 */
[--C-:B------:R-:W-:Y:S01]  /*1470*/  HADD2.F32 R206, -RZ, R176.reuse.H0_H0 ;  /* 0x200000b0ffce7230 */ /* 0x100fe20000004100 */
[C---:B------:R-:W-:Y:S01]  /*1480*/  FMUL.FTZ R5, R216.reuse, R5 ;  /* 0x00000005d8057220 */ /* 0x040fe20000410000 */
[----:B------:R-:W-:Y:S01]  /*1490*/  HADD2.F32 R207, -RZ, R176.H1_H1 ;  /* 0x300000b0ffcf7230 */ /* 0x000fe20000004100 */
        /* <DEDUP_REMOVED lines=43> */
[----:B------:R-:W-:Y:S01]  /*1750*/  HADD2.F32 R192, -RZ, R27.H0_H0 ;  /* 0x2000001bffc07230 */ /* 0x000fe20000004100 */
[----:B------:R-:W-:Y:S02]  /*1760*/  FMUL.FTZ R16, R216, R16 ;  /* 0x00000010d8107220 */ /* 0x000fe40000410000 */
[----:B------:R-:W-:-:S02]  /*1770*/  FFMA.FTZ R125, R15, R191, R125 ;  /* 0x000000bf0f7d7223 */ /* 0x000fc4000001007d */
[----:B------:R-:W-:Y:S02]  /*1780*/  FADD.FTZ R57, R57, R191 ;  /* 0x000000bf39397221 */ /* 0x000fe40000010000 */
[----:B------:R-:W-:Y:S01]  /*1790*/  FMUL.FTZ R191, R240, R191 ;  /* 0x000000bff0bf7220 */ /* 0x000fe20000410000 */
[----:B------:R-:W-:Y:S01]  /*17a0*/  HADD2.F32 R193, -RZ, R27.H1_H1 ;  /* 0x3000001bffc17230 */ /* 0x000fe20000004100 */
        /* <DEDUP_REMOVED lines=37> */
[----:B------:R-:W-:Y:S01]  /*1a00*/  HADD2.F32 R194, -RZ, R172.H0_H0 ;  /* 0x200000acffc27230 */ /* 0x000fe20000004100 */
[----:B------:R-:W-:Y:S02]  /*1a10*/  FMUL.FTZ R18, R216, R18 ;  /* 0x00000012d8127220 */ /* 0x000fe40000410000 */
[-C--:B------:R-:W-:Y:S02]  /*1a20*/  FFMA.FTZ R127, R17, R193.reuse, R127 ;  /* 0x000000c1117f7223 */ /* 0x080fe4000001007f */
[----:B------:R-:W-:Y:S02]  /*1a30*/  FADD.FTZ R59, R59, R193 ;  /* 0x000000c13b3b7221 */ /* 0x000fe40000010000 */
[----:B------:R-:W-:-:S02]  /*1a40*/  FMUL.FTZ R193, R238, R193 ;  /* 0x000000c1eec17220 */ /* 0x000fc40000410000 */
[----:B------:R-:W-:Y:S02]  /*1a50*/  FADD.FTZ R168, R169, R192 ;  /* 0x000000c0a9a87221 */ /* 0x000fe40000010000 */
[----:B------:R-:W-:Y:S01]  /*1a60*/  FFMA.FTZ R170, R16, R192, R171 ;  /* 0x000000c010aa7223 */ /* 0x000fe200000100ab */
[----:B------:R-:W-:Y:S01]  /*1a70*/  HADD2.F32 R195, -RZ, R172.H1_H1 ;  /* 0x300000acffc37230 */ /* 0x000fe20000004100 */
[----:B------:R-:W-:Y:S02]  /*1a80*/  FMUL.FTZ R19, R216, R19 ;  /* 0x00000013d8137220 */ /* 0x000fe40000410000 */
[-C--:B------:R-:W-:Y:S02]  /*1a90*/  FFMA.FTZ R120, R18, R194.reuse, R120 ;  /* 0x000000c212787223 */ /* 0x080fe40000010078 */
[----:B------:R-:W-:Y:S02]  /*1aa0*/  FADD.FTZ R60, R60, R194 ;  /* 0x000000c23c3c7221 */ /* 0x000fe40000010000 */
[----:B------:R-:W-:-:S02]  /*1ab0*/  FMUL.FTZ R194, R237, R194 ;  /* 0x000000c2edc27220 */ /* 0x000fc40000410000 */
        /* <DEDUP_REMOVED lines=31> */
[-C--:B------:R-:W-:Y:S02]  /*1cb0*/  FFMA.FTZ R117, R23, R203.reuse, R117 ;  /* 0x000000cb17757223 */ /* 0x080fe40000010075 */
[----:B------:R-:W-:Y:S02]  /*1cc0*/  FADD.FTZ R65, R65, R203 ;  /* 0x000000cb41417221 */ /* 0x000fe40000010000 */
[----:B------:R-:W-:Y:S02]  /*1cd0*/  FMUL.FTZ R203, R232, R203 ;  /* 0x000000cbe8cb7220 */ /* 0x000fe40000410000 */
[----:B------:R-:W-:-:S02]  /*1ce0*/  FADD.FTZ R168, R169, R202 ;  /* 0x000000caa9a87221 */ /* 0x000fc40000010000 */
[----:B------:R-:W-:Y:S01]  /*1cf0*/  FFMA.FTZ R170, R22, R202, R171 ;  /* 0x000000ca16aa7223 */ /* 0x000fe200000100ab */
[----:B------:R-:W-:Y:S01]  /*1d00*/  HADD2.F32 R205, -RZ, R175.H1_H1 ;  /* 0x300000afffcd7230 */ /* 0x000fe20000004100 */
        /* <DEDUP_REMOVED lines=57> */
.L_x_1765:
[----:B------:R-:W-:Y:S05]  /*20a0*/  BSYNC B0 ;  /* 0x0000000000007941 */ /* 0x000fea0003800000 */
.L_x_1763:
        /* <DEDUP_REMOVED lines=8> */
.L_x_1871:
        /* <DEDUP_REMOVED lines=18> */
.L_x_1872:
[----:B------:R-:W-:Y:S01]  /*2250*/  @!P0 LOP3.LUT R197, R197, 0x3, RZ, 0xc0, !PT ;  /* 0x00000003c5c58812 */ /* 0x000fe200078ec0ff */
[----:B--2---:R-:W-:Y:S01]  /*2260*/  FADD.FTZ R168, R171, R248 ;  /* 0x000000f8aba87221 */ /* 0x004fe20000010000 */
[----:B------:R-:W-:Y:S01]  /*2270*/  WARPSYNC 0xffffffff ;  /* 0xffffffff00007948 */ /* 0x000fe20003800000 */
[----:B-1----:R-:W-:Y:S01]  /*2280*/  FADD.FTZ R169, R169, R247 ;  /* 0x000000f7a9a97221 */ /* 0x002fe20000010000 */
[----:B------:R-:W-:Y:S01]  /*2290*/  @!P0 IADD3 R199, R196, R197, RZ ;  /* 0x000000c5c4c78210 */ /* 0x000fe20007ffe0ff */
[----:B------:R-:W1:Y:S01]  /*22a0*/  S2R R251, SR_TID.X ;  /* 0x0000000000fb7919 */ /* 0x000e620000002100 */
[----:B-----5:R-:W-:-:S03]  /*22b0*/  ISETP.GE.AND P3, PT, R227, 0x1, PT ;  /* 0x00000001e300780c */ /* 0x020fc60003f66270 */
[----:B------:R-:W-:Y:S04]  /*22c0*/  @!P0 STS.64 [R199.X8+0x4000], R168 ;  /* 0x004000a8c7008388 */ /* 0x000fe80000008a00 */
[----:B------:R-:W-:Y:S06]  /*22d0*/  BAR.SYNC.DEFER_BLOCKING 0x0 ;  /* 0x0000000000007b1d */ /* 0x000fec0000010000 */
        /* <DEDUP_REMOVED lines=11> */
[----:B------:R-:W-:Y:S01]  /*2390*/  FADD.FTZ R198, R198, R169 ;  /* 0x000000a9c6c67221 */ /* 0x000fe20000010000 */
[----:B------:R-:W-:Y:S01]  /*23a0*/  @P3 MOV R169, 0x10 ;  /* 0x0000001000a93802 */ /* 0x000fe20000000f00 */
[----:B------:R-:W-:Y:S01]  /*23b0*/  FADD.FTZ R197, R170, R197 ;  /* 0x000000c5aac57221 */ /* 0x000fe20000010000 */
[----:B------:R-:W-:Y:S01]  /*23c0*/  HFMA2.MMA R170, -RZ, RZ, 0, 0 ;  /* 0x00000000ffaa7435 */ /* 0x000fe200000001ff */
[----:B------:R-:W-:Y:S01]  /*23d0*/  @P3 LEA.HI R168, R168, R227, RZ, 0x3 ;  /* 0x000000e3a8a83211 */ /* 0x000fe200078f18ff */
[----:B------:R-:W-:-:S04]  /*23e0*/  FADD.FTZ R196, R171, R198 ;  /* 0x000000c6abc47221 */ /* 0x000fc80000010000 */
        /* <DEDUP_REMOVED lines=8> */
[----:B-1----:R-:W-:Y:S01]  /*2470*/  MOV R169, RZ ;  /* 0x000000ff00a97202 */ /* 0x002fe20000000f00 */
[----:B------:R-:W-:-:S04]  /*2480*/  UISETP.NE.U32.AND UP0, UPT, URZ, UR6, UPT ;  /* 0x000000063f00728c */ /* 0x000fc8000bf05070 */
[----:B------:R-:W-:-:S06]  /*2490*/  UISETP.NE.AND.EX UP0, UPT, URZ, UR7, UPT, UP0 ;  /* 0x000000073f00728c */ /* 0x000fcc000bf05300 */
[----:B------:R-:W-:-:S13]  /*24a0*/  PLOP3.LUT P2, PT, PT, PT, UP0, 0x80, 0x0 ;  /* 0x000000000000781c */ /* 0x000fda0003f4f008 */
[----:B------:R-:W-:Y:S05]  /*24b0*/  @!P2 BRA `(.L_x_1770) ;  /* 0x000000d00000a947 */ /* 0x000fea0003800000 */
[----:B------:R-:W-:Y:S01]  /*24c0*/  HADD2.F32 R169, -RZ, R140.H0_H0 ;  /* 0x2000008cffa97230 */ /* 0x000fe20000004100 */
[----:B------:R-:W-:Y:S05]  /*24d0*/  BRA `(.L_x_1770) ;  /* 0x000000b000007947 */ /* 0x000fea0003800000 */
.L_x_1769:
        /* <DEDUP_REMOVED lines=9> */
[----:B------:R-:W-:-:S05]  /*2570*/  @P2 HADD2.F32 R168, -RZ, R140.H0_H0 ;  /* 0x2000008cffa82230 */ /* 0x000fca0000004100 */
[----:B------:R-:W-:Y:S02]  /*2580*/  @P2 FADD.FTZ R169, R169, R168 ;  /* 0x000000a8a9a92221 */ /* 0x000fe40000010000 */
.L_x_1770:
[----:B------:R-:W-:Y:S05]  /*2590*/  BSYNC B0 ;  /* 0x0000000000007941 */ /* 0x000fea0003800000 */
.L_x_1768:
[----:B------:R-:W-:Y:S01]  /*25a0*/  ISETP.NE.U32.AND P0, PT, RZ, c[0x0][0x258], PT ;  /* 0x00009600ff007a0c */ /* 0x000fe20003f05070 */
[----:B------:R-:W-:Y:S03]  /*25b0*/  BSSY B0, `(.L_x_1771) ;  /* 0x0000017000007945 */ /* 0x000fe60003800000 */
[----:B------:R-:W-:-:S13]  /*25c0*/  ISETP.NE.AND.EX P0, PT, RZ, c[0x0][0x25c], PT, P0 ;  /* 0x00009700ff007a0c */ /* 0x000fda0003f05300 */
[----:B------:R-:W-:Y:S01]  /*25d0*/  @P0 F2FP.PACK_AB R168, RZ, R169 ;  /* 0x000000a9ffa8023e */ /* 0x000fe200000000ff */
[----:B------:R-:W-:-:S03]  /*25e0*/  @P3 FMUL.FTZ R169, R169, c[0x0][0x1ec] ;  /* 0x00007b00a9a93a20 */ /* 0x000fc60000410000 */
[----:B------:R-:W-:Y:S01]  /*25f0*/  @P0 PRMT R160, R168, 0x7610, R160 ;  /* 0x00007610a8a00816 */ /* 0x000fe200000000a0 */
[----:B-----5:R-:W-:-:S05]  /*2600*/  @P3 HADD2.F32 R168, -RZ, R156.H0_H0 ;  /* 0x2000009cffa83230 */ /* 0x020fca0000004100 */
[----:B------:R-:W-:Y:S01]  /*2610*/  @P3 FFMA.FTZ R76, R169, R168, R76 ;  /* 0x000000a8a94c3223 */ /* 0x000fe2000001004c */
[----:B------:R-:W-:-:S05]  /*2620*/  @P3 HADD2.F32 R168, -RZ, R28.H0_H0 ;  /* 0x2000001cffa83230 */ /* 0x000fca0000004100 */
        /* <DEDUP_REMOVED lines=8> */
.L_x_1772:
[----:B------:R-:W-:-:S04]  /*26b0*/  ISETP.NE.AND P4, PT, R215, RZ, PT ;  /* 0x000000ffd700720c */ /* 0x000fc80003f85270 */
[----:B------:R-:W-:-:S05]  /*26c0*/  FSEL R168, R171, RZ, !P4 ;  /* 0x000000ffaba87208 */ /* 0x000fca0006000000 */
[----:B------:R-:W-:-:S04]  /*26d0*/  FFMA.FTZ R168, R3, R196, R168 ;  /* 0x000000c403a87223 */ /* 0x000fc800000100a8 */
[----:B------:R-:W-:Y:S01]  /*26e0*/  FADD.FTZ R169, R179, -R168 ;  /* 0x800000a8b3a97221 */ /* 0x000fe20000010000 */
[----:B------:R-:W-:-:S03]  /*26f0*/  @P2 HADD2.F32 R168, -RZ, R140.H1_H1 ;  /* 0x3000008cffa82230 */ /* 0x000fc60000004100 */
[----:B------:R-:W-:-:S04]  /*2700*/  FMUL.FTZ R169, R216, R169 ;  /* 0x000000a9d8a97220 */ /* 0x000fc80000410000 */
[----:B------:R-:W-:Y:S02]  /*2710*/  @P2 FADD.FTZ R169, R169, R168 ;  /* 0x000000a8a9a92221 */ /* 0x000fe40000010000 */
.L_x_1773:
[----:B------:R-:W-:Y:S05]  /*2720*/  BSYNC B0 ;  /* 0x0000000000007941 */ /* 0x000fea0003800000 */
.L_x_1771:
[----:B------:R-:W-:Y:S01]  /*2730*/  @P0 F2FP.PACK_AB R168, RZ, R169 ;  /* 0x000000a9ffa8023e */ /* 0x000fe200000000ff */
[----:B------:R-:W-:Y:S03]  /*2740*/  BSSY B0, `(.L_x_1774) ;  /* 0x0000015000007945 */ /* 0x000fe60003800000 */
[----:B------:R-:W-:Y:S01]  /*2750*/  @P0 PRMT R160, R160, 0x5410, R168 ;  /* 0x00005410a0a00816 */ /* 0x000fe200000000a8 */
[----:B------:R-:W-:Y:S01]  /*2760*/  @P3 FMUL.FTZ R168, R169, c[0x0][0x1ec] ;  /* 0x00007b00a9a83a20 */ /* 0x000fe20000410000 */
[----:B------:R-:W-:-:S05]  /*2770*/  @P3 HADD2.F32 R169, -RZ, R156.H1_H1 ;  /* 0x3000009cffa93230 */ /* 0x000fca0000004100 */
[----:B------:R-:W-:Y:S01]  /*2780*/  @P3 FFMA.FTZ R77, R168, R169, R77 ;  /* 0x000000a9a84d3223 */ /* 0x000fe2000001004d */
[----:B------:R-:W-:-:S05]  /*2790*/  @P3 HADD2.F32 R169, -RZ, R28.H1_H1 ;  /* 0x3000001cffa93230 */ /* 0x000fca0000004100 */
        /* <DEDUP_REMOVED lines=8> */
.L_x_1775:
[----:B------:R-:W-:Y:S01]  /*2820*/  ISETP.NE.AND P4, PT, R215, RZ, PT ;  /* 0x000000ffd700720c */ /* 0x000fe20003f85270 */
[----:B------:R-:W-:-:S03]  /*2830*/  @P2 HADD2.F32 R168, -RZ, R141.H0_H0 ;  /* 0x2000008dffa82230 */ /* 0x000fc60000004100 */
[----:B------:R-:W-:-:S05]  /*2840*/  FSEL R169, R171, RZ, !P4 ;  /* 0x000000ffaba97208 */ /* 0x000fca0006000000 */
[----:B------:R-:W-:-:S04]  /*2850*/  FFMA.FTZ R169, R4, R196, R169 ;  /* 0x000000c404a97223 */ /* 0x000fc800000100a9 */
[----:B------:R-:W-:-:S04]  /*2860*/  FADD.FTZ R169, R180, -R169 ;  /* 0x800000a9b4a97221 */ /* 0x000fc80000010000 */
[----:B------:R-:W-:-:S04]  /*2870*/  FMUL.FTZ R169, R216, R169 ;  /* 0x000000a9d8a97220 */ /* 0x000fc80000410000 */
[----:B------:R-:W-:Y:S02]  /*2880*/  @P2 FADD.FTZ R169, R169, R168 ;  /* 0x000000a8a9a92221 */ /* 0x000fe40000010000 */
.L_x_1776:
[----:B------:R-:W-:Y:S05]  /*2890*/  BSYNC B0 ;  /* 0x0000000000007941 */ /* 0x000fea0003800000 */
.L_x_1774:
[----:B------:R-:W-:Y:S01]  /*28a0*/  @P0 F2FP.PACK_AB R168, RZ, R169 ;  /* 0x000000a9ffa8023e */ /* 0x000fe200000000ff */
[----:B------:R-:W-:Y:S01]  /*28b0*/  @P3 FMUL.FTZ R169, R169, c[0x0][0x1ec] ;  /* 0x00007b00a9a93a20 */ /* 0x000fe20000410000 */
[----:B------:R-:W-:Y:S02]  /*28c0*/  BSSY B0, `(.L_x_1777) ;  /* 0x0000014000007945 */ /* 0x000fe40003800000 */
[----:B------:R-:W-:Y:S01]  /*28d0*/  @P0 PRMT R161, R168, 0x7610, R161 ;  /* 0x00007610a8a10816 */ /* 0x000fe200000000a1 */
[----:B------:R-:W-:-:S05]  /*28e0*/  @P3 HADD2.F32 R168, -RZ, R157.H0_H0 ;  /* 0x2000009dffa83230 */ /* 0x000fca0000004100 */
        /* <DEDUP_REMOVED lines=10> */
.L_x_1778:
[----:B------:R-:W-:-:S04]  /*2990*/  ISETP.NE.AND P4, PT, R215, RZ, PT ;  /* 0x000000ffd700720c */ /* 0x000fc80003f85270 */
[----:B------:R-:W-:-:S05]  /*29a0*/  FSEL R168, R171, RZ, !P4 ;  /* 0x000000ffaba87208 */ /* 0x000fca0006000000 */
[----:B------:R-:W-:-:S04]  /*29b0*/  FFMA.FTZ R168, R5, R196, R168 ;  /* 0x000000c405a87223 */ /* 0x000fc800000100a8 */
[----:B------:R-:W-:Y:S01]  /*29c0*/  FADD.FTZ R169, R181, -R168 ;  /* 0x800000a8b5a97221 */ /* 0x000fe20000010000 */
[----:B------:R-:W-:-:S03]  /*29d0*/  @P2 HADD2.F32 R168, -RZ, R141.H1_H1 ;  /* 0x3000008dffa82230 */ /* 0x000fc60000004100 */
[----:B------:R-:W-:-:S04]  /*29e0*/  FMUL.FTZ R169, R216, R169 ;  /* 0x000000a9d8a97220 */ /* 0x000fc80000410000 */
[----:B------:R-:W-:Y:S02]  /*29f0*/  @P2 FADD.FTZ R169, R169, R168 ;  /* 0x000000a8a9a92221 */ /* 0x000fe40000010000 */
.L_x_1779:
[----:B------:R-:W-:Y:S05]  /*2a00*/  BSYNC B0 ;  /* 0x0000000000007941 */ /* 0x000fea0003800000 */
.L_x_1777:
        /* <DEDUP_REMOVED lines=15> */
.L_x_1781:
[----:B------:R-:W-:Y:S01]  /*2b00*/  ISETP.NE.AND P4, PT, R215, RZ, PT ;  /* 0x000000ffd700720c */ /* 0x000fe20003f85270 */
[----:B------:R-:W-:-:S03]  /*2b10*/  @P2 HADD2.F32 R168, -RZ, R142.H0_H0 ;  /* 0x2000008effa82230 */ /* 0x000fc60000004100 */
[----:B------:R-:W-:-:S05]  /*2b20*/  FSEL R169, R171, RZ, !P4 ;  /* 0x000000ffaba97208 */ /* 0x000fca0006000000 */
[----:B------:R-:W-:-:S04]  /*2b30*/  FFMA.FTZ R169, R6, R196, R169 ;  /* 0x000000c406a97223 */ /* 0x000fc800000100a9 */
[----:B------:R-:W-:-:S04]  /*2b40*/  FADD.FTZ R169, R182, -R169 ;  /* 0x800000a9b6a97221 */ /* 0x000fc80000010000 */
[----:B------:R-:W-:-:S04]  /*2b50*/  FMUL.FTZ R169, R216, R169 ;  /* 0x000000a9d8a97220 */ /* 0x000fc80000410000 */
[----:B------:R-:W-:Y:S02]  /*2b60*/  @P2 FADD.FTZ R169, R169, R168 ;  /* 0x000000a8a9a92221 */ /* 0x000fe40000010000 */
.L_x_1782:
[----:B------:R-:W-:Y:S05]  /*2b70*/  BSYNC B0 ;  /* 0x0000000000007941 */ /* 0x000fea0003800000 */
.L_x_1780:
        /* <DEDUP_REMOVED lines=15> */
.L_x_1784:
[----:B------:R-:W-:-:S04]  /*2c70*/  ISETP.NE.AND P4, PT, R215, RZ, PT ;  /* 0x000000ffd700720c */ /* 0x000fc80003f85270 */
[----:B------:R-:W-:-:S05]  /*2c80*/  FSEL R168, R171, RZ, !P4 ;  /* 0x000000ffaba87208 */ /* 0x000fca0006000000 */
[----:B------:R-:W-:-:S04]  /*2c90*/  FFMA.FTZ R168, R7, R196, R168 ;  /* 0x000000c407a87223 */ /* 0x000fc800000100a8 */
[----:B------:R-:W-:Y:S01]  /*2ca0*/  FADD.FTZ R169, R183, -R168 ;  /* 0x800000a8b7a97221 */ /* 0x000fe20000010000 */
[----:B------:R-:W-:-:S03]  /*2cb0*/  @P2 HADD2.F32 R168, -RZ, R142.H1_H1 ;  /* 0x3000008effa82230 */ /* 0x000fc60000004100 */
[----:B------:R-:W-:-:S04]  /*2cc0*/  FMUL.FTZ R169, R216, R169 ;  /* 0x000000a9d8a97220 */ /* 0x000fc80000410000 */
[----:B------:R-:W-:Y:S02]  /*2cd0*/  @P2 FADD.FTZ R169, R169, R168 ;  /* 0x000000a8a9a92221 */ /* 0x000fe40000010000 */
.L_x_1785:
[----:B------:R-:W-:Y:S05]  /*2ce0*/  BSYNC B0 ;  /* 0x0000000000007941 */ /* 0x000fea0003800000 */
.L_x_1783:
        /* <DEDUP_REMOVED lines=15> */
.L_x_1787:
[----:B------:R-:W-:Y:S01]  /*2de0*/  ISETP.NE.AND P4, PT, R215, RZ, PT ;  /* 0x000000ffd700720c */ /* 0x000fe20003f85270 */
[----:B------:R-:W-:-:S03]  /*2df0*/  @P2 HADD2.F32 R168, -RZ, R143.H0_H0 ;  /* 0x2000008fffa82230 */ /* 0x000fc60000004100 */
[----:B------:R-:W-:-:S05]  /*2e00*/  FSEL R169, R171, RZ, !P4 ;  /* 0x000000ffaba97208 */ /* 0x000fca0006000000 */
[----:B------:R-:W-:-:S04]  /*2e10*/  FFMA.FTZ R169, R8, R196, R169 ;  /* 0x000000c408a97223 */ /* 0x000fc800000100a9 */
[----:B------:R-:W-:-:S04]  /*2e20*/  FADD.FTZ R169, R184, -R169 ;  /* 0x800000a9b8a97221 */ /* 0x000fc80000010000 */
[----:B------:R-:W-:-:S04]  /*2e30*/  FMUL.FTZ R169, R216, R169 ;  /* 0x000000a9d8a97220 */ /* 0x000fc80000410000 */
[----:B------:R-:W-:Y:S02]  /*2e40*/  @P2 FADD.FTZ R169, R169, R168 ;  /* 0x000000a8a9a92221 */ /* 0x000fe40000010000 */
.L_x_1788:
[----:B------:R-:W-:Y:S05]  /*2e50*/  BSYNC B0 ;  /* 0x0000000000007941 */ /* 0x000fea0003800000 */
.L_x_1786:
        /* <DEDUP_REMOVED lines=15> */
.L_x_1790:
[----:B------:R-:W-:-:S04]  /*2f50*/  ISETP.NE.AND P4, PT, R215, RZ, PT ;  /* 0x000000ffd700720c */ /* 0x000fc80003f85270 */
[----:B------:R-:W-:-:S05]  /*2f60*/  FSEL R168, R171, RZ, !P4 ;  /* 0x000000ffaba87208 */ /* 0x000fca0006000000 */
[----:B------:R-:W-:-:S04]  /*2f70*/  FFMA.FTZ R168, R9, R196, R168 ;  /* 0x000000c409a87223 */ /* 0x000fc800000100a8 */
[----:B------:R-:W-:Y:S01]  /*2f80*/  FADD.FTZ R169, R185, -R168 ;  /* 0x800000a8b9a97221 */ /* 0x000fe20000010000 */
[----:B------:R-:W-:-:S03]  /*2f90*/  @P2 HADD2.F32 R168, -RZ, R143.H1_H1 ;  /* 0x3000008fffa82230 */ /* 0x000fc60000004100 */
[----:B------:R-:W-:-:S04]  /*2fa0*/  FMUL.FTZ R169, R216, R169 ;  /* 0x000000a9d8a97220 */ /* 0x000fc80000410000 */
[----:B------:R-:W-:Y:S02]  /*2fb0*/  @P2 FADD.FTZ R169, R169, R168 ;  /* 0x000000a8a9a92221 */ /* 0x000fe40000010000 */
.L_x_1791:
[----:B------:R-:W-:Y:S05]  /*2fc0*/  BSYNC B0 ;  /* 0x0000000000007941 */ /* 0x000fea0003800000 */
.L_x_1789:
[----:B------:R-:W-:Y:S01]  /*2fd0*/  @P0 F2FP.PACK_AB R168, RZ, R169 ;  /* 0x000000a9ffa8023e */ /* 0x000fe200000000ff */
[----:B------:R-:W-:Y:S01]  /*2fe0*/  BSSY B0, `(.L_x_1792) ;  /* 0x0000014000007945 */ /* 0x000fe20003800000 */
[----:B------:R-:W-:Y:S02]  /*2ff0*/  @P3 MOV R197, 0x10 ;  /* 0x0000001000c53802 */ /* 0x000fe40000000f00 */
[----:B------:R-:W-:Y:S01]  /*3000*/  @P0 PRMT R163, R163, 0x5410, R168 ;  /* 0x00005410a3a30816 */ /* 0x000fe200000000a8 */
[----:B------:R-:W-:Y:S01]  /*3010*/  @P3 FMUL.FTZ R168, R169, c[0x0][0x1ec] ;  /* 0x00007b00a9a83a20 */ /* 0x000fe20000410000 */
[----:B------:R-:W-:-:S05]  /*3020*/  @P3 HADD2.F32 R169, -RZ, R159.H1_H1 ;  /* 0x3000009fffa93230 */ /* 0x000fca0000004100 */
[----:B------:R-:W-:Y:S01]  /*3030*/  @P3 FFMA.FTZ R83, R168, R169, R83 ;  /* 0x000000a9a8533223 */ /* 0x000fe20000010053 */
[----:B------:R-:W-:-:S05]  /*3040*/  @P3 HADD2.F32 R169, -RZ, R31.H1_H1 ;  /* 0x3000001fffa93230 */ /* 0x000fca0000004100 */
[----:B------:R-:W-:-:S05]  /*3050*/  @P3 FMUL.FTZ R169, R168, R169 ;  /* 0x000000a9a8a93220 */ /* 0x000fca0000410000 */
[----:B------:R-:W-:-:S04]  /*3060*/  @P3 F2FP.PACK_AB R169, RZ, R169 ;  /* 0x000000a9ffa9323e */ /* 0x000fc800000000ff */
        /* <DEDUP_REMOVED lines=8> */
[----:B------:R-:W-:-:S10]  /*30f0*/  HFMA2.MMA R156, -RZ, RZ, 0, 9.5367431640625e-07 ;  /* 0x00000010ff9c7435 */ /* 0x000fd400000001ff */
[----:B------:R-:W-:-:S06]  /*3100*/  IMAD.WIDE.U32 R156, R197, R156, c[0x0][0x170] ;  /* 0x00005c00c59c7625 */ /* 0x000fcc00078e009c */
[----:B------:R-:W5:Y:S02]  /*3110*/  LDG.E.128 R156, [R156.64] ;  /* 0x000000049c9c7981 */ /* 0x000f64000c1e1d00 */
.L_x_1793:
[----:B------:R-:W-:Y:S05]  /*3120*/  BSYNC B0 ;  /* 0x0000000000007941 */ /* 0x000fea0003800000 */
.L_x_1792:
[----:B------:R-:W-:Y:S01]  /*3130*/  BSSY B0, `(.L_x_1794) ;  /* 0x000000d000007945 */ /* 0x000fe20003800000 */
[----:B------:R-:W-:Y:S05]  /*3140*/  @P1 BRA `(.L_x_1795) ;  /* 0x0000004000001947 */ /* 0x000fea0003800000 */
[----:B-1----:R-:W-:Y:S01]  /*3150*/  MOV R169, RZ ;  /* 0x000000ff00a97202 */ /* 0x002fe20000000f00 */
[----:B------:R-:W-:Y:S05]  /*3160*/  @!P2 BRA `(.L_x_1796) ;  /* 0x000000900000a947 */ /* 0x000fea0003800000 */
[----:B------:R-:W-:Y:S01]  /*3170*/  HADD2.F32 R169, -RZ, R144.H0_H0 ;  /* 0x20000090ffa97230 */ /* 0x000fe20000004100 */
[----:B------:R-:W-:Y:S05]  /*3180*/  BRA `(.L_x_1796) ;  /* 0x0000007000007947 */ /* 0x000fea0003800000 */
.L_x_1795:
[----:B------:R-:W-:Y:S01]  /*3190*/  ISETP.NE.AND P4, PT, R215, RZ, PT ;  /* 0x000000ffd700720c */ /* 0x000fe20003f85270 */
[----:B-1----:R-:W-:-:S03]  /*31a0*/  @P2 HADD2.F32 R168, -RZ, R144.H0_H0 ;  /* 0x20000090ffa82230 */ /* 0x002fc60000004100 */
[----:B------:R-:W-:-:S05]  /*31b0*/  FSEL R169, R171, RZ, !P4 ;  /* 0x000000ffaba97208 */ /* 0x000fca0006000000 */
[----:B------:R-:W-:-:S04]  /*31c0*/  FFMA.FTZ R169, R10, R196, R169 ;  /* 0x000000c40aa97223 */ /* 0x000fc800000100a9 */
[----:B------:R-:W-:-:S04]  /*31d0*/  FADD.FTZ R169, R186, -R169 ;  /* 0x800000a9baa97221 */ /* 0x000fc80000010000 */
[----:B------:R-:W-:-:S04]  /*31e0*/  FMUL.FTZ R169, R216, R169 ;  /* 0x000000a9d8a97220 */ /* 0x000fc80000410000 */
[----:B------:R-:W-:Y:S02]  /*31f0*/  @P2 FADD.FTZ R169, R169, R168 ;  /* 0x000000a8a9a92221 */ /* 0x000fe40000010000 */
.L_x_1796:
[----:B------:R-:W-:Y:S05]  /*3200*/  BSYNC B0 ;  /* 0x0000000000007941 */ /* 0x000fea0003800000 */
.L_x_1794:
[----:B------:R-:W-:Y:S01]  /*3210*/  @P0 F2FP.PACK_AB R168, RZ, R169 ;  /* 0x000000a9ffa8023e */ /* 0x000fe200000000ff */
[----:B------:R-:W-:Y:S01]  /*3220*/  @P3 FMUL.FTZ R169, R169, c[0x0][0x1ec] ;  /* 0x00007b00a9a93a20 */ /* 0x000fe20000410000 */
[----:B------:R-:W-:Y:S02]  /*3230*/  BSSY B0, `(.L_x_1797) ;  /* 0x0000014000007945 */ /* 0x000fe40003800000 */
        /* <DEDUP_REMOVED lines=12> */
.L_x_1798:
[----:B------:R-:W-:-:S04]  /*3300*/  ISETP.NE.AND P4, PT, R215, RZ, PT ;  /* 0x000000ffd700720c */ /* 0x000fc80003f85270 */
[----:B------:R-:W-:-:S05]  /*3310*/  FSEL R168, R171, RZ, !P4 ;  /* 0x000000ffaba87208 */ /* 0x000fca0006000000 */
[----:B------:R-:W-:-:S04]  /*3320*/  FFMA.FTZ R168, R11, R196, R168 ;  /* 0x000000c40ba87223 */ /* 0x000fc800000100a8 */
[----:B------:R-:W-:Y:S01]  /*3330*/  FADD.FTZ R169, R187, -R168 ;  /* 0x800000a8bba97221 */ /* 0x000fe20000010000 */
[----:B------:R-:W-:-:S03]  /*3340*/  @P2 HADD2.F32 R168, -RZ, R144.H1_H1 ;  /* 0x30000090ffa82230 */ /* 0x000fc60000004100 */
[----:B------:R-:W-:-:S04]  /*3350*/  FMUL.FTZ R169, R216, R169 ;  /* 0x000000a9d8a97220 */ /* 0x000fc80000410000 */
[----:B------:R-:W-:Y:S02]  /*3360*/  @P2 FADD.FTZ R169, R169, R168 ;  /* 0x000000a8a9a92221 */ /* 0x000fe40000010000 */
.L_x_1799:
[----:B------:R-:W-:Y:S05]  /*3370*/  BSYNC B0 ;  /* 0x0000000000007941 */ /* 0x000fea0003800000 */
.L_x_1797:
        /* <DEDUP_REMOVED lines=15> */
.L_x_1801:
[----:B------:R-:W-:Y:S01]  /*3470*/  ISETP.NE.AND P4, PT, R215, RZ, PT ;  /* 0x000000ffd700720c */ /* 0x000fe20003f85270 */
[----:B------:R-:W-:-:S03]  /*3480*/  @P2 HADD2.F32 R168, -RZ, R145.H0_H0 ;  /* 0x20000091ffa82230 */ /* 0x000fc60000004100 */
[----:B------:R-:W-:-:S05]  /*3490*/  FSEL R169, R171, RZ, !P4 ;  /* 0x000000ffaba97208 */ /* 0x000fca0006000000 */
[----:B------:R-:W-:-:S04]  /*34a0*/  FFMA.FTZ R169, R12, R196, R169 ;  /* 0x000000c40ca97223 */ /* 0x000fc800000100a9 */
[----:B------:R-:W-:-:S04]  /*34b0*/  FADD.FTZ R169, R188, -R169 ;  /* 0x800000a9bca97221 */ /* 0x000fc80000010000 */
[----:B------:R-:W-:-:S04]  /*34c0*/  FMUL.FTZ R169, R216, R169 ;  /* 0x000000a9d8a97220 */ /* 0x000fc80000410000 */
[----:B------:R-:W-:Y:S02]  /*34d0*/  @P2 FADD.FTZ R169, R169, R168 ;  /* 0x000000a8a9a92221 */ /* 0x000fe40000010000 */
.L_x_1802:
[----:B------:R-:W-:Y:S05]  /*34e0*/  BSYNC B0 ;  /* 0x0000000000007941 */ /* 0x000fea0003800000 */
.L_x_1800:
        /* <DEDUP_REMOVED lines=15> */
.L_x_1804:
[----:B------:R-:W-:-:S04]  /*35e0*/  ISETP.NE.AND P4, PT, R215, RZ, PT ;  /* 0x000000ffd700720c */ /* 0x000fc80003f85270 */
[----:B------:R-:W-:-:S05]  /*35f0*/  FSEL R168, R171, RZ, !P4 ;  /* 0x000000ffaba87208 */ /* 0x000fca0006000000 */
[----:B------:R-:W-:-:S04]  /*3600*/  FFMA.FTZ R168, R13, R196, R168 ;  /* 0x000000c40da87223 */ /* 0x000fc800000100a8 */
[----:B------:R-:W-:Y:S01]  /*3610*/  FADD.FTZ R169, R189, -R168 ;  /* 0x800000a8bda97221 */ /* 0x000fe20000010000 */
[----:B------:R-:W-:-:S03]  /*3620*/  @P2 HADD2.F32 R168, -RZ, R145.H1_H1 ;  /* 0x30000091ffa82230 */ /* 0x000fc60000004100 */
[----:B------:R-:W-:-:S04]  /*3630*/  FMUL.FTZ R169, R216, R169 ;  /* 0x000000a9d8a97220 */ /* 0x000fc80000410000 */
[----:B------:R-:W-:Y:S02]  /*3640*/  @P2 FADD.FTZ R169, R169, R168 ;  /* 0x000000a8a9a92221 */ /* 0x000fe40000010000 */
.L_x_1805:
[----:B------:R-:W-:Y:S05]  /*3650*/  BSYNC B0 ;  /* 0x0000000000007941 */ /* 0x000fea0003800000 */
.L_x_1803:
        /* <DEDUP_REMOVED lines=15> */
.L_x_1807:
[----:B------:R-:W-:Y:S01]  /*3750*/  ISETP.NE.AND P4, PT, R215, RZ, PT ;  /* 0x000000ffd700720c */ /* 0x000fe20003f85270 */
[----:B------:R-:W-:-:S03]  /*3760*/  @P2 HADD2.F32 R168, -RZ, R146.H0_H0 ;  /* 0x20000092ffa82230 */ /* 0x000fc60000004100 */
[----:B------:R-:W-:-:S05]  /*3770*/  FSEL R169, R171, RZ, !P4 ;  /* 0x000000ffaba97208 */ /* 0x000fca0006000000 */
[----:B------:R-:W-:-:S04]  /*3780*/  FFMA.FTZ R169, R14, R196, R169 ;  /* 0x000000c40ea97223 */ /* 0x000fc800000100a9 */
[----:B------:R-:W-:-:S04]  /*3790*/  FADD.FTZ R169, R190, -R169 ;  /* 0x800000a9bea97221 */ /* 0x000fc80000010000 */
[----:B------:R-:W-:-:S04]  /*37a0*/  FMUL.FTZ R169, R216, R169 ;  /* 0x000000a9d8a97220 */ /* 0x000fc80000410000 */
[----:B------:R-:W-:Y:S02]  /*37b0*/  @P2 FADD.FTZ R169, R169, R168 ;  /* 0x000000a8a9a92221 */ /* 0x000fe40000010000 */
.L_x_1808:
[----:B------:R-:W-:Y:S05]  /*37c0*/  BSYNC B0 ;  /* 0x0000000000007941 */ /* 0x000fea0003800000 */
.L_x_1806:
        /* <DEDUP_REMOVED lines=15> */
.L_x_1810:
[----:B------:R-:W-:-:S04]  /*38c0*/  ISETP.NE.AND P4, PT, R215, RZ, PT ;  /* 0x000000ffd700720c */ /* 0x000fc80003f85270 */
[----:B------:R-:W-:-:S05]  /*38d0*/  FSEL R168, R171, RZ, !P4 ;  /* 0x000000ffaba87208 */ /* 0x000fca0006000000 */
[----:B------:R-:W-:-:S04]  /*38e0*/  FFMA.FTZ R168, R15, R196, R168 ;  /* 0x000000c40fa87223 */ /* 0x000fc800000100a8 */
[----:B------:R-:W-:Y:S01]  /*38f0*/  FADD.FTZ R169, R191, -R168 ;  /* 0x800000a8bfa97221 */ /* 0x000fe20000010000 */
[----:B------:R-:W-:-:S03]  /*3900*/  @P2 HADD2.F32 R168, -RZ, R146.H1_H1 ;  /* 0x30000092ffa82230 */ /* 0x000fc60000004100 */
[----:B------:R-:W-:-:S04]  /*3910*/  FMUL.FTZ R169, R216, R169 ;  /* 0x000000a9d8a97220 */ /* 0x000fc80000410000 */
[----:B------:R-:W-:Y:S02]  /*3920*/  @P2 FADD.FTZ R169, R169, R168 ;  /* 0x000000a8a9a92221 */ /* 0x000fe40000010000 */
.L_x_1811:
[----:B------:R-:W-:Y:S05]  /*3930*/  BSYNC B0 ;  /* 0x0000000000007941 */ /* 0x000fea0003800000 */
.L_x_1809:
        /* <DEDUP_REMOVED lines=15> */
.L_x_1813:
[----:B------:R-:W-:Y:S01]  /*3a30*/  ISETP.NE.AND P4, PT, R215, RZ, PT ;  /* 0x000000ffd700720c */ /* 0x000fe20003f85270 */
[----:B------:R-:W-:-:S03]  /*3a40*/  @P2 HADD2.F32 R168, -RZ, R147.H0_H0 ;  /* 0x20000093ffa82230 */ /* 0x000fc60000004100 */
[----:B------:R-:W-:-:S05]  /*3a50*/  FSEL R169, R171, RZ, !P4 ;  /* 0x000000ffaba97208 */ /* 0x000fca0006000000 */
[----:B------:R-:W-:-:S04]  /*3a60*/  FFMA.FTZ R169, R16, R196, R169 ;  /* 0x000000c410a97223 */ /* 0x000fc800000100a9 */
[----:B------:R-:W-:-:S04]  /*3a70*/  FADD.FTZ R169, R192, -R169 ;  /* 0x800000a9c0a97221 */ /* 0x000fc80000010000 */
[----:B------:R-:W-:-:S04]  /*3a80*/  FMUL.FTZ R169, R216, R169 ;  /* 0x000000a9d8a97220 */ /* 0x000fc80000410000 */
[----:B------:R-:W-:Y:S02]  /*3a90*/  @P2 FADD.FTZ R169, R169, R168 ;  /* 0x000000a8a9a92221 */ /* 0x000fe40000010000 */
.L_x_1814:
[----:B------:R-:W-:Y:S05]  /*3aa0*/  BSYNC B0 ;  /* 0x0000000000007941 */ /* 0x000fea0003800000 */
.L_x_1812:
        /* <DEDUP_REMOVED lines=15> */
.L_x_1816:
[----:B------:R-:W-:-:S04]  /*3ba0*/  ISETP.NE.AND P4, PT, R215, RZ, PT ;  /* 0x000000ffd700720c */ /* 0x000fc80003f85270 */
[----:B------:R-:W-:-:S05]  /*3bb0*/  FSEL R168, R171, RZ, !P4 ;  /* 0x000000ffaba87208 */ /* 0x000fca0006000000 */
[----:B------:R-:W-:-:S04]  /*3bc0*/  FFMA.FTZ R168, R17, R196, R168 ;  /* 0x000000c411a87223 */ /* 0x000fc800000100a8 */
[----:B------:R-:W-:Y:S01]  /*3bd0*/  FADD.FTZ R169, R193, -R168 ;  /* 0x800000a8c1a97221 */ /* 0x000fe20000010000 */
[----:B------:R-:W-:-:S03]  /*3be0*/  @P2 HADD2.F32 R168, -RZ, R147.H1_H1 ;  /* 0x30000093ffa82230 */ /* 0x000fc60000004100 */
[----:B------:R-:W-:-:S04]  /*3bf0*/  FMUL.FTZ R169, R216, R169 ;  /* 0x000000a9d8a97220 */ /* 0x000fc80000410000 */
[----:B------:R-:W-:Y:S02]  /*3c00*/  @P2 FADD.FTZ R169, R169, R168 ;  /* 0x000000a8a9a92221 */ /* 0x000fe40000010000 */
.L_x_1817:
[----:B------:R-:W-:Y:S05]  /*3c10*/  BSYNC B0 ;  /* 0x0000000000007941 */ /* 0x000fea0003800000 */
.L_x_1815:
        /* <DEDUP_REMOVED lines=8> */
[----:B------:R-:W-:Y:S01]  /*3ca0*/  @P3 FMUL.FTZ R169, R168, R169 ;  /* 0x000000a9a8a93220 */ /* 0x000fe20000410000 */
[----:B------:R-:W-:-:S04]  /*3cb0*/  @P0 MOV R168, 0x10 ;  /* 0x0000001000a80802 */ /* 0x000fc80000000f00 */
[----:B------:R-:W-:-:S04]  /*3cc0*/  @P3 F2FP.PACK_AB R169, RZ, R169 ;  /* 0x000000a9ffa9323e */ /* 0x000fc800000000ff */
        /* <DEDUP_REMOVED lines=10> */
.L_x_1819:
[----:B------:R-:W-:Y:S05]  /*3d70*/  BSYNC B0 ;  /* 0x0000000000007941 */ /* 0x000fea0003800000 */
.L_x_1818:
[----:B------:R-:W-:Y:S01]  /*3d80*/  BSSY B0, `(.L_x_1820) ;  /* 0x000000d000007945 */ /* 0x000fe20003800000 */
[----:B------:R-:W-:Y:S05]  /*3d90*/  @P1 BRA `(.L_x_1821) ;  /* 0x0000004000001947 */ /* 0x000fea0003800000 */
[----:B-1----:R-:W-:Y:S01]  /*3da0*/  MOV R169, RZ ;  /* 0x000000ff00a97202 */ /* 0x002fe20000000f00 */
[----:B------:R-:W-:Y:S05]  /*3db0*/  @!P2 BRA `(.L_x_1822) ;  /* 0x000000900000a947 */ /* 0x000fea0003800000 */
[----:B------:R-:W-:Y:S01]  /*3dc0*/  HADD2.F32 R169, -RZ, R148.H0_H0 ;  /* 0x20000094ffa97230 */ /* 0x000fe20000004100 */
[----:B------:R-:W-:Y:S05]  /*3dd0*/  BRA `(.L_x_1822) ;  /* 0x0000007000007947 */ /* 0x000fea0003800000 */
.L_x_1821:
[----:B------:R-:W-:Y:S01]  /*3de0*/  ISETP.NE.AND P4, PT, R215, RZ, PT ;  /* 0x000000ffd700720c */ /* 0x000fe20003f85270 */
[----:B-1----:R-:W-:-:S03]  /*3df0*/  @P2 HADD2.F32 R168, -RZ, R148.H0_H0 ;  /* 0x20000094ffa82230 */ /* 0x002fc60000004100 */
[----:B------:R-:W-:-:S05]  /*3e00*/  FSEL R169, R171, RZ, !P4 ;  /* 0x000000ffaba97208 */ /* 0x000fca0006000000 */
[----:B------:R-:W-:-:S04]  /*3e10*/  FFMA.FTZ R169, R18, R196, R169 ;  /* 0x000000c412a97223 */ /* 0x000fc800000100a9 */
[----:B------:R-:W-:-:S04]  /*3e20*/  FADD.FTZ R169, R194, -R169 ;  /* 0x800000a9c2a97221 */ /* 0x000fc80000010000 */
[----:B------:R-:W-:-:S04]  /*3e30*/  FMUL.FTZ R169, R216, R169 ;  /* 0x000000a9d8a97220 */ /* 0x000fc80000410000 */
[----:B------:R-:W-:Y:S02]  /*3e40*/  @P2 FADD.FTZ R169, R169, R168 ;  /* 0x000000a8a9a92221 */ /* 0x000fe40000010000 */
.L_x_1822:
[----:B------:R-:W-:Y:S05]  /*3e50*/  BSYNC B0 ;  /* 0x0000000000007941 */ /* 0x000fea0003800000 */
.L_x_1820:
        /* <DEDUP_REMOVED lines=15> */
.L_x_1824:
[----:B------:R-:W-:-:S04]  /*3f50*/  ISETP.NE.AND P4, PT, R215, RZ, PT ;  /* 0x000000ffd700720c */ /* 0x000fc80003f85270 */
[----:B------:R-:W-:-:S05]  /*3f60*/  FSEL R168, R171, RZ, !P4 ;  /* 0x000000ffaba87208 */ /* 0x000fca0006000000 */
[----:B------:R-:W-:-:S04]  /*3f70*/  FFMA.FTZ R168, R19, R196, R168 ;  /* 0x000000c413a87223 */ /* 0x000fc800000100a8 */
[----:B------:R-:W-:Y:S01]  /*3f80*/  FADD.FTZ R169, R195, -R168 ;  /* 0x800000a8c3a97221 */ /* 0x000fe20000010000 */
[----:B------:R-:W-:-:S03]  /*3f90*/  @P2 HADD2.F32 R168, -RZ, R148.H1_H1 ;  /* 0x30000094ffa82230 */ /* 0x000fc60000004100 */
[----:B------:R-:W-:-:S04]  /*3fa0*/  FMUL.FTZ R169, R216, R169 ;  /* 0x000000a9d8a97220 */ /* 0x000fc80000410000 */
[----:B------:R-:W-:Y:S02]  /*3fb0*/  @P2 FADD.FTZ R169, R169, R168 ;  /* 0x000000a8a9a92221 */ /* 0x000fe40000010000 */
.L_x_1825:
[----:B------:R-:W-:Y:S05]  /*3fc0*/  BSYNC B0 ;  /* 0x0000000000007941 */ /* 0x000fea0003800000 */
.L_x_1823:
        /* <DEDUP_REMOVED lines=15> */
.L_x_1827:
[----:B------:R-:W-:Y:S01]  /*40c0*/  ISETP.NE.AND P4, PT, R215, RZ, PT ;  /* 0x000000ffd700720c */ /* 0x000fe20003f85270 */
[----:B------:R-:W-:-:S03]  /*40d0*/  @P2 HADD2.F32 R168, -RZ, R149.H0_H0 ;  /* 0x20000095ffa82230 */ /* 0x000fc60000004100 */
[----:B------:R-:W-:-:S05]  /*40e0*/  FSEL R169, R171, RZ, !P4 ;  /* 0x000000ffaba97208 */ /* 0x000fca0006000000 */
[----:B------:R-:W-:-:S04]  /*40f0*/  FFMA.FTZ R169, R20, R196, R169 ;  /* 0x000000c414a97223 */ /* 0x000fc800000100a9 */
[----:B------:R-:W-:-:S04]  /*4100*/  FADD.FTZ R169, R200, -R169 ;  /* 0x800000a9c8a97221 */ /* 0x000fc80000010000 */
[----:B------:R-:W-:-:S04]  /*4110*/  FMUL.FTZ R169, R216, R169 ;  /* 0x000000a9d8a97220 */ /* 0x000fc80000410000 */
[----:B------:R-:W-:Y:S02]  /*4120*/  @P2 FADD.FTZ R169, R169, R168 ;  /* 0x000000a8a9a92221 */ /* 0x000fe40000010000 */
.L_x_1828:
[----:B------:R-:W-:Y:S05]  /*4130*/  BSYNC B0 ;  /* 0x0000000000007941 */ /* 0x000fea0003800000 */
.L_x_1826:
        /* <DEDUP_REMOVED lines=15> */
.L_x_1830:
[----:B------:R-:W-:-:S04]  /*4230*/  ISETP.NE.AND P4, PT, R215, RZ, PT ;  /* 0x000000ffd700720c */ /* 0x000fc80003f85270 */
[----:B------:R-:W-:-:S05]  /*4240*/  FSEL R168, R171, RZ, !P4 ;  /* 0x000000ffaba87208 */ /* 0x000fca0006000000 */
[----:B------:R-:W-:-:S04]  /*4250*/  FFMA.FTZ R168, R21, R196, R168 ;  /* 0x000000c415a87223 */ /* 0x000fc800000100a8 */
[----:B------:R-:W-:Y:S01]  /*4260*/  FADD.FTZ R169, R201, -R168 ;  /* 0x800000a8c9a97221 */ /* 0x000fe20000010000 */
[----:B------:R-:W-:-:S03]  /*4270*/  @P2 HADD2.F32 R168, -RZ, R149.H1_H1 ;  /* 0x30000095ffa82230 */ /* 0x000fc60000004100 */
[----:B------:R-:W-:-:S04]  /*4280*/  FMUL.FTZ R169, R216, R169 ;  /* 0x000000a9d8a97220 */ /* 0x000fc80000410000 */
[----:B------:R-:W-:Y:S02]  /*4290*/  @P2 FADD.FTZ R169, R169, R168 ;  /* 0x000000a8a9a92221 */ /* 0x000fe40000010000 */
.L_x_1831:
[----:B------:R-:W-:Y:S05]  /*42a0*/  BSYNC B0 ;  /* 0x0000000000007941 */ /* 0x000fea0003800000 */
.L_x_1829:
        /* <DEDUP_REMOVED lines=15> */
.L_x_1833:
[----:B------:R-:W-:Y:S01]  /*43a0*/  ISETP.NE.AND P4, PT, R215, RZ, PT ;  /* 0x000000ffd700720c */ /* 0x000fe20003f85270 */
[----:B------:R-:W-:-:S03]  /*43b0*/  @P2 HADD2.F32 R168, -RZ, R150.H0_H0 ;  /* 0x20000096ffa82230 */ /* 0x000fc60000004100 */
[----:B------:R-:W-:-:S05]  /*43c0*/  FSEL R169, R171, RZ, !P4 ;  /* 0x000000ffaba97208 */ /* 0x000fca0006000000 */
[----:B------:R-:W-:-:S04]  /*43d0*/  FFMA.FTZ R169, R22, R196, R169 ;  /* 0x000000c416a97223 */ /* 0x000fc800000100a9 */
[----:B------:R-:W-:-:S04]  /*43e0*/  FADD.FTZ R169, R202, -R169 ;  /* 0x800000a9caa97221 */ /* 0x000fc80000010000 */
[----:B------:R-:W-:-:S04]  /*43f0*/  FMUL.FTZ R169, R216, R169 ;  /* 0x000000a9d8a97220 */ /* 0x000fc80000410000 */
[----:B------:R-:W-:Y:S02]  /*4400*/  @P2 FADD.FTZ R169, R169, R168 ;  /* 0x000000a8a9a92221 */ /* 0x000fe40000010000 */
.L_x_1834:
[----:B------:R-:W-:Y:S05]  /*4410*/  BSYNC B0 ;  /* 0x0000000000007941 */ /* 0x000fea0003800000 */
.L_x_1832:
        /* <DEDUP_REMOVED lines=15> */
.L_x_1836:
[----:B------:R-:W-:-:S04]  /*4510*/  ISETP.NE.AND P4, PT, R215, RZ, PT ;  /* 0x000000ffd700720c */ /* 0x000fc80003f85270 */
[----:B------:R-:W-:-:S05]  /*4520*/  FSEL R168, R171, RZ, !P4 ;  /* 0x000000ffaba87208 */ /* 0x000fca0006000000 */
[----:B------:R-:W-:-:S04]  /*4530*/  FFMA.FTZ R168, R23, R196, R168 ;  /* 0x000000c417a87223 */ /* 0x000fc800000100a8 */
[----:B------:R-:W-:Y:S01]  /*4540*/  FADD.FTZ R169, R203, -R168 ;  /* 0x800000a8cba97221 */ /* 0x000fe20000010000 */
[----:B------:R-:W-:-:S03]  /*4550*/  @P2 HADD2.F32 R168, -RZ, R150.H1_H1 ;  /* 0x30000096ffa82230 */ /* 0x000fc60000004100 */
[----:B------:R-:W-:-:S04]  /*4560*/  FMUL.FTZ R169, R216, R169 ;  /* 0x000000a9d8a97220 */ /* 0x000fc80000410000 */
[----:B------:R-:W-:Y:S02]  /*4570*/  @P2 FADD.FTZ R169, R169, R168 ;  /* 0x000000a8a9a92221 */ /* 0x000fe40000010000 */
.L_x_1837:
[----:B------:R-:W-:Y:S05]  /*4580*/  BSYNC B0 ;  /* 0x0000000000007941 */ /* 0x000fea0003800000 */
.L_x_1835:
        /* <DEDUP_REMOVED lines=15> */
.L_x_1839:
[----:B------:R-:W-:Y:S01]  /*4680*/  ISETP.NE.AND P4, PT, R215, RZ, PT ;  /* 0x000000ffd700720c */ /* 0x000fe20003f85270 */
[----:B------:R-:W-:-:S03]  /*4690*/  @P2 HADD2.F32 R168, -RZ, R151.H0_H0 ;  /* 0x20000097ffa82230 */ /* 0x000fc60000004100 */
[----:B------:R-:W-:-:S05]  /*46a0*/  FSEL R169, R171, RZ, !P4 ;  /* 0x000000ffaba97208 */ /* 0x000fca0006000000 */
[----:B------:R-:W-:-:S04]  /*46b0*/  FFMA.FTZ R169, R24, R196, R169 ;  /* 0x000000c418a97223 */ /* 0x000fc800000100a9 */
[----:B------:R-:W-:-:S04]  /*46c0*/  FADD.FTZ R169, R204, -R169 ;  /* 0x800000a9cca97221 */ /* 0x000fc80000010000 */
[----:B------:R-:W-:-:S04]  /*46d0*/  FMUL.FTZ R169, R216, R169 ;  /* 0x000000a9d8a97220 */ /* 0x000fc80000410000 */
[----:B------:R-:W-:Y:S02]  /*46e0*/  @P2 FADD.FTZ R169, R169, R168 ;  /* 0x000000a8a9a92221 */ /* 0x000fe40000010000 */
.L_x_1840:
[----:B------:R-:W-:Y:S05]  /*46f0*/  BSYNC B0 ;  /* 0x0000000000007941 */ /* 0x000fea0003800000 */
.L_x_1838:
        /* <DEDUP_REMOVED lines=15> */
.L_x_1842:
[----:B------:R-:W-:-:S04]  /*47f0*/  ISETP.NE.AND P4, PT, R215, RZ, PT ;  /* 0x000000ffd700720c */ /* 0x000fc80003f85270 */
[----:B------:R-:W-:-:S05]  /*4800*/  FSEL R168, R171, RZ, !P4 ;  /* 0x000000ffaba87208 */ /* 0x000fca0006000000 */
[----:B------:R-:W-:-:S04]  /*4810*/  FFMA.FTZ R168, R25, R196, R168 ;  /* 0x000000c419a87223 */ /* 0x000fc800000100a8 */
[----:B------:R-:W-:Y:S01]  /*4820*/  FADD.FTZ R169, R205, -R168 ;  /* 0x800000a8cda97221 */ /* 0x000fe20000010000 */
[----:B------:R-:W-:-:S03]  /*4830*/  @P2 HADD2.F32 R168, -RZ, R151.H1_H1 ;  /* 0x30000097ffa82230 */ /* 0x000fc60000004100 */
[----:B------:R-:W-:-:S04]  /*4840*/  FMUL.FTZ R169, R216, R169 ;  /* 0x000000a9d8a97220 */ /* 0x000fc80000410000 */
[----:B------:R-:W-:Y:S02]  /*4850*/  @P2 FADD.FTZ R169, R169, R168 ;  /* 0x000000a8a9a92221 */ /* 0x000fe40000010000 */
.L_x_1843:
[----:B------:R-:W-:Y:S05]  /*4860*/  BSYNC B0 ;  /* 0x0000000000007941 */ /* 0x000fea0003800000 */
.L_x_1841:
[----:B------:R-:W-:Y:S01]  /*4870*/  @P0 F2FP.PACK_AB R168, RZ, R169 ;  /* 0x000000a9ffa8023e */ /* 0x000fe200000000ff */
[----:B------:R-:W-:Y:S01]  /*4880*/  BSSY B0, `(.L_x_1844) ;  /* 0x0000014000007945 */ /* 0x000fe20003800000 */
[----:B------:R-:W-:Y:S02]  /*4890*/  IADD3 R170, R170, 0x180, RZ ;  /* 0x00000180aaaa7810 */ /* 0x000fe40007ffe0ff */
[----:B------:R-:W-:Y:S01]  /*48a0*/  @P0 PRMT R163, R163, 0x5410, R168 ;  /* 0x00005410a3a30816 */ /* 0x000fe200000000a8 */
[----:B------:R-:W-:Y:S01]  /*48b0*/  @P3 FMUL.FTZ R168, R169, c[0x0][0x1ec] ;  /* 0x00007b00a9a83a20 */ /* 0x000fe20000410000 */
[----:B------:R-:W-:-:S05]  /*48c0*/  @P3 HADD2.F32 R169, -RZ, R159.H1_H1 ;  /* 0x3000009fffa93230 */ /* 0x000fca0000004100 */
[----:B------:R-:W-:Y:S01]  /*48d0*/  @P3 FFMA.FTZ R99, R169, R168, R99 ;  /* 0x000000a8a9633223 */ /* 0x000fe20000010063 */
[----:B------:R-:W-:-:S05]  /*48e0*/  @P3 HADD2.F32 R169, -RZ, R39.H1_H1 ;  /* 0x30000027ffa93230 */ /* 0x000fca0000004100 */
[----:B------:R-:W-:Y:S01]  /*48f0*/  @P3 FMUL.FTZ R198, R168, R169 ;  /* 0x000000a9a8c63220 */ /* 0x000fe20000410000 */
[----:B------:R-:W-:-:S04]  /*4900*/  @P0 MOV R169, 0x10 ;  /* 0x0000001000a90802 */ /* 0x000fc80000000f00 */
[----:B------:R-:W-:Y:S01]  /*4910*/  @P3 F2FP.PACK_AB R198, RZ, R198 ;  /* 0x000000c6ffc6323e */ /* 0x000fe200000000ff */
[----:B------:R-:W-:Y:S01]  /*4920*/  @P0 IMAD.WIDE.U32 R168, R224, R169, c[0x0][0x258] ;  /* 0x00009600e0a80625 */ /* 0x000fe200078e00a9 */
[----:B------:R-:W-:Y:S02]  /*4930*/  @P3 MOV R224, 0x10 ;  /* 0x0000001000e03802 */ /* 0x000fe40000000f00 */
[----:B------:R-:W-:Y:S02]  /*4940*/  @P3 PRMT R167, R167, 0x5410, R198 ;  /* 0x00005410a7a73816 */ /* 0x000fe400000000c6 */
[----:B------:R1:W-:Y:S02]  /*4950*/  @P0 STG.E.128 [R168.64], R160 ;  /* 0x000000a0a8000986 */ /* 0x0003e4000c101d04 */
[----:B-1----:R-:W-:-:S05]  /*4960*/  @P3 IMAD.WIDE.U32 R168, R197, R224, c[0x0][0x248] ;  /* 0x00009200c5a83625 */ /* 0x002fca00078e00e0 */
[----:B------:R1:W-:Y:S01]  /*4970*/  @P3 STG.E.128 [R168.64], R164 ;  /* 0x000000a4a8003986 */ /* 0x0003e2000c101d04 */
[----:B------:R-:W-:Y:S05]  /*4980*/  @!P3 BRA `(.L_x_1845) ;  /* 0x000000300000b947 */ /* 0x000fea0003800000 */
[----:B------:R-:W-:-:S10]  /*4990*/  HFMA2.MMA R157, -RZ, RZ, 0, 9.5367431640625e-07 ;  /* 0x00000010ff9d7435 */ /* 0x000fd400000001ff */
[----:B------:R-:W-:-:S06]  /*49a0*/  IMAD.WIDE.U32 R156, R170, R157, c[0x0][0x170] ;  /* 0x00005c00aa9c7625 */ /* 0x000fcc00078e009d */
[----:B------:R-:W5:Y:S02]  /*49b0*/  LDG.E.128 R156, [R156.64] ;  /* 0x000000049c9c7981 */ /* 0x000f64000c1e1d00 */
.L_x_1845:
[----:B------:R-:W-:Y:S05]  /*49c0*/  BSYNC B0 ;  /* 0x0000000000007941 */ /* 0x000fea0003800000 */
.L_x_1844:
[----:B------:R-:W-:Y:S01]  /*49d0*/  BSSY B0, `(.L_x_1846) ;  /* 0x000000d000007945 */ /* 0x000fe20003800000 */
[----:B------:R-:W-:Y:S05]  /*49e0*/  @P1 BRA `(.L_x_1847) ;  /* 0x0000004000001947 */ /* 0x000fea0003800000 */
[----:B-1----:R-:W-:Y:S01]  /*49f0*/  MOV R169, RZ ;  /* 0x000000ff00a97202 */ /* 0x002fe20000000f00 */
[----:B------:R-:W-:Y:S05]  /*4a00*/  @!P2 BRA `(.L_x_1848) ;  /* 0x000000900000a947 */ /* 0x000fea0003800000 */
[----:B------:R-:W-:Y:S01]  /*4a10*/  HADD2.F32 R169, -RZ, R152.H0_H0 ;  /* 0x20000098ffa97230 */ /* 0x000fe20000004100 */
[----:B------:R-:W-:Y:S05]  /*4a20*/  BRA `(.L_x_1848) ;  /* 0x0000007000007947 */ /* 0x000fea0003800000 */
.L_x_1847:
[----:B------:R-:W-:Y:S01]  /*4a30*/  ISETP.NE.AND P4, PT, R215, RZ, PT ;  /* 0x000000ffd700720c */ /* 0x000fe20003f85270 */
[----:B-1----:R-:W-:-:S03]  /*4a40*/  @P2 HADD2.F32 R168, -RZ, R152.H0_H0 ;  /* 0x20000098ffa82230 */ /* 0x002fc60000004100 */
[----:B------:R-:W-:-:S05]  /*4a50*/  FSEL R169, R171, RZ, !P4 ;  /* 0x000000ffaba97208 */ /* 0x000fca0006000000 */
[----:B------:R-:W-:-:S04]  /*4a60*/  FFMA.FTZ R169, R26, R196, R169 ;  /* 0x000000c41aa97223 */ /* 0x000fc800000100a9 */
[----:B------:R-:W-:-:S04]  /*4a70*/  FADD.FTZ R169, R206, -R169 ;  /* 0x800000a9cea97221 */ /* 0x000fc80000010000 */
[----:B------:R-:W-:-:S04]  /*4a80*/  FMUL.FTZ R169, R216, R169 ;  /* 0x000000a9d8a97220 */ /* 0x000fc80000410000 */
[----:B------:R-:W-:Y:S02]  /*4a90*/  @P2 FADD.FTZ R169, R169, R168 ;  /* 0x000000a8a9a92221 */ /* 0x000fe40000010000 */
.L_x_1848:
[----:B------:R-:W-:Y:S05]  /*4aa0*/  BSYNC B0 ;  /* 0x0000000000007941 */ /* 0x000fea0003800000 */
.L_x_1846:
[----:B------:R-:W-:Y:S01]  /*4ab0*/  @P3 HADD2.F32 R168, -RZ, R40.H0_H0 ;  /* 0x20000028ffa83230 */ /* 0x000fe20000004100 */
[----:B------:R-:W-:Y:S01]  /*4ac0*/  @P3 FMUL.FTZ R197, R169, c[0x0][0x1ec] ;  /* 0x00007b00a9c53a20 */ /* 0x000fe20000410000 */
[----:B-----5:R-:W-:Y:S01]  /*4ad0*/  @P3 HADD2.F32 R198, -RZ, R156.H0_H0 ;  /* 0x2000009cffc63230 */ /* 0x020fe20000004100 */
[----:B------:R-:W-:Y:S01]  /*4ae0*/  @P0 F2FP.PACK_AB R169, RZ, R169 ;  /* 0x000000a9ffa9023e */ /* 0x000fe200000000ff */
[----:B------:R-:W-:Y:S01]  /*4af0*/  BSSY B0, `(.L_x_1849) ;  /* 0x0000012000007945 */ /* 0x000fe20003800000 */
[----:B------:R-:W-:Y:S02]  /*4b00*/  @P3 FMUL.FTZ R168, R197, R168 ;  /* 0x000000a8c5a83220 */ /* 0x000fe40000410000 */
[----:B------:R-:W-:Y:S01]  /*4b10*/  @P3 FFMA.FTZ R100, R198, R197, R100 ;  /* 0x000000c5c6643223 */ /* 0x000fe20000010064 */
[----:B------:R-:W-:Y:S02]  /*4b20*/  @P0 PRMT R160, R169, 0x7610, R160 ;  /* 0x00007610a9a00816 */ /* 0x000fe400000000a0 */
[----:B------:R-:W-:-:S04]  /*4b30*/  @P3 F2FP.PACK_AB R168, RZ, R168 ;  /* 0x000000a8ffa8323e */ /* 0x000fc800000000ff */
[----:B------:R-:W-:Y:S01]  /*4b40*/  @P3 PRMT R164, R168, 0x7610, R164 ;  /* 0x00007610a8a43816 */ /* 0x000fe200000000a4 */
[----:B------:R-:W-:Y:S05]  /*4b50*/  @P1 BRA `(.L_x_1850) ;  /* 0x0000004000001947 */ /* 0x000fea0003800000 */
[----:B------:R-:W-:Y:S01]  /*4b60*/  HFMA2.MMA R169, -RZ, RZ, 0, 0 ;  /* 0x00000000ffa97435 */ /* 0x000fe200000001ff */
[----:B------:R-:W-:Y:S05]  /*4b70*/  @!P2 BRA `(.L_x_1851) ;  /* 0x000000900000a947 */ /* 0x000fea0003800000 */
[----:B------:R-:W-:Y:S01]  /*4b80*/  HADD2.F32 R169, -RZ, R152.H1_H1 ;  /* 0x30000098ffa97230 */ /* 0x000fe20000004100 */
[----:B------:R-:W-:Y:S05]  /*4b90*/  BRA `(.L_x_1851) ;  /* 0x0000007000007947 */ /* 0x000fea0003800000 */
.L_x_1850:
[----:B------:R-:W-:-:S04]  /*4ba0*/  ISETP.NE.AND P4, PT, R215, RZ, PT ;  /* 0x000000ffd700720c */ /* 0x000fc80003f85270 */
[----:B------:R-:W-:-:S05]  /*4bb0*/  FSEL R168, R171, RZ, !P4 ;  /* 0x000000ffaba87208 */ /* 0x000fca0006000000 */
[----:B------:R-:W-:-:S04]  /*4bc0*/  FFMA.FTZ R168, R27, R196, R168 ;  /* 0x000000c41ba87223 */ /* 0x000fc800000100a8 */
[----:B------:R-:W-:Y:S01]  /*4bd0*/  FADD.FTZ R169, R207, -R168 ;  /* 0x800000a8cfa97221 */ /* 0x000fe20000010000 */
[----:B------:R-:W-:-:S03]  /*4be0*/  @P2 HADD2.F32 R168, -RZ, R152.H1_H1 ;  /* 0x30000098ffa82230 */ /* 0x000fc60000004100 */
[----:B------:R-:W-:-:S04]  /*4bf0*/  FMUL.FTZ R169, R216, R169 ;  /* 0x000000a9d8a97220 */ /* 0x000fc80000410000 */
[----:B------:R-:W-:Y:S02]  /*4c00*/  @P2 FADD.FTZ R169, R169, R168 ;  /* 0x000000a8a9a92221 */ /* 0x000fe40000010000 */
.L_x_1851:
[----:B------:R-:W-:Y:S05]  /*4c10*/  BSYNC B0 ;  /* 0x0000000000007941 */ /* 0x000fea0003800000 */
.L_x_1849:
[----:B------:R-:W-:Y:S01]  /*4c20*/  @P3 HADD2.F32 R197, -RZ, R40.H1_H1 ;  /* 0x30000028ffc53230 */ /* 0x000fe20000004100 */
[----:B------:R-:W-:Y:S01]  /*4c30*/  @P3 FMUL.FTZ R168, R169, c[0x0][0x1ec] ;  /* 0x00007b00a9a83a20 */ /* 0x000fe20000410000 */
[----:B------:R-:W-:Y:S01]  /*4c40*/  @P3 HADD2.F32 R198, -RZ, R156.H1_H1 ;  /* 0x3000009cffc63230 */ /* 0x000fe20000004100 */
        /* <DEDUP_REMOVED lines=8> */
[----:B------:R-:W-:Y:S01]  /*4cd0*/  MOV R169, RZ ;  /* 0x000000ff00a97202 */ /* 0x000fe20000000f00 */
[----:B------:R-:W-:Y:S05]  /*4ce0*/  @!P2 BRA `(.L_x_1854) ;  /* 0x000000900000a947 */ /* 0x000fea0003800000 */
[----:B------:R-:W-:Y:S01]  /*4cf0*/  HADD2.F32 R169, -RZ, R153.H0_H0 ;  /* 0x20000099ffa97230 */ /* 0x000fe20000004100 */
[----:B------:R-:W-:Y:S05]  /*4d00*/  BRA `(.L_x_1854) ;  /* 0x0000007000007947 */ /* 0x000fea0003800000 */
.L_x_1853:
[----:B------:R-:W-:Y:S01]  /*4d10*/  ISETP.NE.AND P4, PT, R215, RZ, PT ;  /* 0x000000ffd700720c */ /* 0x000fe20003f85270 */
[----:B------:R-:W-:-:S03]  /*4d20*/  @P2 HADD2.F32 R168, -RZ, R153.H0_H0 ;  /* 0x20000099ffa82230 */ /* 0x000fc60000004100 */
[----:B------:R-:W-:-:S05]  /*4d30*/  FSEL R169, R171, RZ, !P4 ;  /* 0x000000ffaba97208 */ /* 0x000fca0006000000 */
[----:B------:R-:W-:-:S04]  /*4d40*/  FFMA.FTZ R169, R172, R196, R169 ;  /* 0x000000c4aca97223 */ /* 0x000fc800000100a9 */
[----:B------:R-:W-:-:S04]  /*4d50*/  FADD.FTZ R169, R208, -R169 ;  /* 0x800000a9d0a97221 */ /* 0x000fc80000010000 */
[----:B------:R-:W-:-:S04]  /*4d60*/  FMUL.FTZ R169, R216, R169 ;  /* 0x000000a9d8a97220 */ /* 0x000fc80000410000 */
[----:B------:R-:W-:Y:S02]  /*4d70*/  @P2 FADD.FTZ R169, R169, R168 ;  /* 0x000000a8a9a92221 */ /* 0x000fe40000010000 */
.L_x_1854:
[----:B------:R-:W-:Y:S05]  /*4d80*/  BSYNC B0 ;  /* 0x0000000000007941 */ /* 0x000fea0003800000 */
.L_x_1852:
[----:B------:R-:W-:Y:S01]  /*4d90*/  @P3 HADD2.F32 R168, -RZ, R41.H0_H0 ;  /* 0x20000029ffa83230 */ /* 0x000fe20000004100 */
[----:B------:R-:W-:Y:S01]  /*4da0*/  @P3 FMUL.FTZ R197, R169, c[0x0][0x1ec] ;  /* 0x00007b00a9c53a20 */ /* 0x000fe20000410000 */
[----:B------:R-:W-:Y:S01]  /*4db0*/  @P3 HADD2.F32 R198, -RZ, R157.H0_H0 ;  /* 0x2000009dffc63230 */ /* 0x000fe20000004100 */
        /* <DEDUP_REMOVED lines=12> */
.L_x_1856:
[----:B------:R-:W-:-:S04]  /*4e80*/  ISETP.NE.AND P4, PT, R215, RZ, PT ;  /* 0x000000ffd700720c */ /* 0x000fc80003f85270 */
[----:B------:R-:W-:-:S05]  /*4e90*/  FSEL R168, R171, RZ, !P4 ;  /* 0x000000ffaba87208 */ /* 0x000fca0006000000 */
[----:B------:R-:W-:-:S04]  /*4ea0*/  FFMA.FTZ R168, R173, R196, R168 ;  /* 0x000000c4ada87223 */ /* 0x000fc800000100a8 */
[----:B------:R-:W-:Y:S01]  /*4eb0*/  FADD.FTZ R169, R209, -R168 ;  /* 0x800000a8d1a97221 */ /* 0x000fe20000010000 */
[----:B------:R-:W-:-:S03]  /*4ec0*/  @P2 HADD2.F32 R168, -RZ, R153.H1_H1 ;  /* 0x30000099ffa82230 */ /* 0x000fc60000004100 */
[----:B------:R-:W-:-:S04]  /*4ed0*/  FMUL.FTZ R169, R216, R169 ;  /* 0x000000a9d8a97220 */ /* 0x000fc80000410000 */
[----:B------:R-:W-:Y:S02]  /*4ee0*/  @P2 FADD.FTZ R169, R169, R168 ;  /* 0x000000a8a9a92221 */ /* 0x000fe40000010000 */
.L_x_1857:
[----:B------:R-:W-:Y:S05]  /*4ef0*/  BSYNC B0 ;  /* 0x0000000000007941 */ /* 0x000fea0003800000 */
.L_x_1855:
        /* <DEDUP_REMOVED lines=15> */
.L_x_1859:
[----:B------:R-:W-:Y:S01]  /*4ff0*/  ISETP.NE.AND P4, PT, R215, RZ, PT ;  /* 0x000000ffd700720c */ /* 0x000fe20003f85270 */
[----:B------:R-:W-:-:S03]  /*5000*/  @P2 HADD2.F32 R168, -RZ, R154.H0_H0 ;  /* 0x2000009affa82230 */ /* 0x000fc60000004100 */
[----:B------:R-:W-:-:S05]  /*5010*/  FSEL R169, R171, RZ, !P4 ;  /* 0x000000ffaba97208 */ /* 0x000fca0006000000 */
[----:B------:R-:W-:-:S04]  /*5020*/  FFMA.FTZ R169, R174, R196, R169 ;  /* 0x000000c4aea97223 */ /* 0x000fc800000100a9 */
[----:B------:R-:W-:-:S04]  /*5030*/  FADD.FTZ R169, R210, -R169 ;  /* 0x800000a9d2a97221 */ /* 0x000fc80000010000 */
[----:B------:R-:W-:-:S04]  /*5040*/  FMUL.FTZ R169, R216, R169 ;  /* 0x000000a9d8a97220 */ /* 0x000fc80000410000 */
[----:B------:R-:W-:Y:S02]  /*5050*/  @P2 FADD.FTZ R169, R169, R168 ;  /* 0x000000a8a9a92221 */ /* 0x000fe40000010000 */
.L_x_1860:
[----:B------:R-:W-:Y:S05]  /*5060*/  BSYNC B0 ;  /* 0x0000000000007941 */ /* 0x000fea0003800000 */
.L_x_1858:
        /* <DEDUP_REMOVED lines=15> */
.L_x_1862:
[----:B------:R-:W-:-:S04]  /*5160*/  ISETP.NE.AND P4, PT, R215, RZ, PT ;  /* 0x000000ffd700720c */ /* 0x000fc80003f85270 */
[----:B------:R-:W-:-:S05]  /*5170*/  FSEL R168, R171, RZ, !P4 ;  /* 0x000000ffaba87208 */ /* 0x000fca0006000000 */
[----:B------:R-:W-:-:S04]  /*5180*/  FFMA.FTZ R168, R175, R196, R168 ;  /* 0x000000c4afa87223 */ /* 0x000fc800000100a8 */
[----:B------:R-:W-:Y:S01]  /*5190*/  FADD.FTZ R169, R211, -R168 ;  /* 0x800000a8d3a97221 */ /* 0x000fe20000010000 */
[----:B------:R-:W-:-:S03]  /*51a0*/  @P2 HADD2.F32 R168, -RZ, R154.H1_H1 ;  /* 0x3000009affa82230 */ /* 0x000fc60000004100 */
[----:B------:R-:W-:-:S04]  /*51b0*/  FMUL.FTZ R169, R216, R169 ;  /* 0x000000a9d8a97220 */ /* 0x000fc80000410000 */
[----:B------:R-:W-:Y:S02]  /*51c0*/  @P2 FADD.FTZ R169, R169, R168 ;  /* 0x000000a8a9a92221 */ /* 0x000fe40000010000 */
.L_x_1863:
[----:B------:R-:W-:Y:S05]  /*51d0*/  BSYNC B0 ;  /* 0x0000000000007941 */ /* 0x000fea0003800000 */
.L_x_1861:
        /* <DEDUP_REMOVED lines=15> */
.L_x_1865:
[----:B------:R-:W-:Y:S01]  /*52d0*/  ISETP.NE.AND P4, PT, R215, RZ, PT ;  /* 0x000000ffd700720c */ /* 0x000fe20003f85270 */
[----:B------:R-:W-:-:S03]  /*52e0*/  @P2 HADD2.F32 R168, -RZ, R155.H0_H0 ;  /* 0x2000009bffa82230 */ /* 0x000fc60000004100 */
[----:B------:R-:W-:-:S05]  /*52f0*/  FSEL R169, R171, RZ, !P4 ;  /* 0x000000ffaba97208 */ /* 0x000fca0006000000 */
[----:B------:R-:W-:-:S04]  /*5300*/  FFMA.FTZ R169, R176, R196, R169 ;  /* 0x000000c4b0a97223 */ /* 0x000fc800000100a9 */
[----:B------:R-:W-:-:S04]  /*5310*/  FADD.FTZ R169, R212, -R169 ;  /* 0x800000a9d4a97221 */ /* 0x000fc80000010000 */
[----:B------:R-:W-:-:S04]  /*5320*/  FMUL.FTZ R169, R216, R169 ;  /* 0x000000a9d8a97220 */ /* 0x000fc80000410000 */
[----:B------:R-:W-:Y:S02]  /*5330*/  @P2 FADD.FTZ R169, R169, R168 ;  /* 0x000000a8a9a92221 */ /* 0x000fe40000010000 */
.L_x_1866:
[----:B------:R-:W-:Y:S05]  /*5340*/  BSYNC B0 ;  /* 0x0000000000007941 */ /* 0x000fea0003800000 */
.L_x_1864:
        /* <DEDUP_REMOVED lines=15> */
.L_x_1868:
[----:B------:R-:W-:-:S04]  /*5440*/  ISETP.NE.AND P1, PT, R215, RZ, PT ;  /* 0x000000ffd700720c */ /* 0x000fc80003f25270 */
[----:B------:R-:W-:-:S05]  /*5450*/  FSEL R171, R171, RZ, !P1 ;  /* 0x000000ffabab7208 */ /* 0x000fca0004800000 */
[----:B------:R-:W-:-:S04]  /*5460*/  FFMA.FTZ R196, R177, R196, R171 ;  /* 0x000000c4b1c47223 */ /* 0x000fc800000100ab */
[----:B------:R-:W-:-:S04]  /*5470*/  FADD.FTZ R169, R213, -R196 ;  /* 0x800000c4d5a97221 */ /* 0x000fc80000010000 */
[----:B------:R-:W-:Y:S01]  /*5480*/  FMUL.FTZ R216, R216, R169 ;  /* 0x000000a9d8d87220 */ /* 0x000fe20000410000 */
[----:B------:R-:W-:-:S05]  /*5490*/  @P2 HADD2.F32 R169, -RZ, R155.H1_H1 ;  /* 0x3000009bffa92230 */ /* 0x000fca0000004100 */
[----:B------:R-:W-:Y:S02]  /*54a0*/  @P2 FADD.FTZ R216, R216, R169 ;  /* 0x000000a9d8d82221 */ /* 0x000fe40000010000 */
.L_x_1869:
[----:B------:R-:W-:Y:S05]  /*54b0*/  BSYNC B0 ;  /* 0x0000000000007941 */ /* 0x000fea0003800000 */
.L_x_1867:
[----:B------:R-:W-:Y:S01]  /*54c0*/  @P0 F2FP.PACK_AB R171, RZ, R216 ;  /* 0x000000d8ffab023e */ /* 0x000fe200000000ff */
[----:B------:R-:W-:Y:S01]  /*54d0*/  @P3 FMUL.FTZ R216, R216, c[0x0][0x1ec] ;  /* 0x00007b00d8d83a20 */ /* 0x000fe20000410000 */
[----:B------:R-:W-:Y:S02]  /*54e0*/  @P0 MOV R169, 0x10 ;  /* 0x0000001000a90802 */ /* 0x000fe40000000f00 */
[----:B------:R-:W-:Y:S01]  /*54f0*/  @P0 PRMT R163, R163, 0x5410, R171 ;  /* 0x00005410a3a30816 */ /* 0x000fe200000000ab */
[----:B------:R-:W-:Y:S01]  /*5500*/  @P3 HADD2.F32 R171, -RZ, R43.H1_H1 ;  /* 0x3000002bffab3230 */ /* 0x000fe20000004100 */
[----:B------:R-:W-:Y:S01]  /*5510*/  @P3 MOV R197, 0x10 ;  /* 0x0000001000c53802 */ /* 0x000fe20000000f00 */
[----:B------:R-:W-:Y:S01]  /*5520*/  @P0 IMAD.WIDE.U32 R168, R218, R169, c[0x0][0x258] ;  /* 0x00009600daa80625 */ /* 0x000fe200078e00a9 */
[----:B------:R-:W-:Y:S02]  /*5530*/  IADD3 R0, R0, c[0x0][0x160], RZ ;  /* 0x0000580000007a10 */ /* 0x000fe40007ffe0ff */
[----:B------:R-:W-:Y:S01]  /*5540*/  LOP3.LUT P1, RZ, R214, 0xff, RZ, 0xc0, !PT ;  /* 0x000000ffd6ff7812 */ /* 0x000fe2000782c0ff */
[----:B------:R-:W-:Y:S01]  /*5550*/  @P3 FMUL.FTZ R171, R216, R171 ;  /* 0x000000abd8ab3220 */ /* 0x000fe20000410000 */
[----:B------:R1:W-:Y:S01]  /*5560*/  @P0 STG.E.128 [R168.64], R160 ;  /* 0x000000a0a8000986 */ /* 0x0003e2000c101d04 */
[----:B------:R-:W-:-:S02]  /*5570*/  ISETP.GE.AND P0, PT, R0, c[0x0][0x164], PT ;  /* 0x0000590000007a0c */ /* 0x000fc40003f06270 */
[----:B------:R-:W-:Y:S02]  /*5580*/  SEL R214, RZ, 0x1, P1 ;  /* 0x00000001ffd67807 */ /* 0x000fe40000800000 */
[----:B------:R-:W-:-:S04]  /*5590*/  @P3 F2FP.PACK_AB R171, RZ, R171 ;  /* 0x000000abffab323e */ /* 0x000fc800000000ff */
[----:B------:R-:W-:Y:S01]  /*55a0*/  @P3 PRMT R167, R167, 0x5410, R171 ;  /* 0x00005410a7a73816 */ /* 0x000fe200000000ab */
[----:B-1----:R-:W-:Y:S01]  /*55b0*/  @P3 IMAD.WIDE.U32 R168, R170, R197, c[0x0][0x248] ;  /* 0x00009200aaa83625 */ /* 0x002fe200078e00c5 */
[----:B------:R-:W-:-:S04]  /*55c0*/  @P3 HADD2.F32 R170, -RZ, R159.H1_H1 ;  /* 0x3000009fffaa3230 */ /* 0x000fc80000004100 */
[----:B------:R1:W-:Y:S01]  /*55d0*/  @P3 STG.E.128 [R168.64], R164 ;  /* 0x000000a4a8003986 */ /* 0x0003e2000c101d04 */
[----:B------:R-:W-:Y:S01]  /*55e0*/  @P3 FFMA.FTZ R107, R170, R216, R107 ;  /* 0x000000d8aa6b3223 */ /* 0x000fe2000001006b */
[----:B01----:R-:W-:Y:S01]  /*55f0*/  @P0 CALL.REL.NOINC `(.L_x_1762) ;  /* 0x0000001000000944 */ /* 0x003fe20003c00000 */
[----:B------:R-:W-:Y:S05]  /*5600*/  BRA `(.L_x_1870) ;  /* 0xffffb3e000007947 */ /* 0x000fea000383ffff */
.L_x_1762:
[----:B------:R-:W0:Y:S01]  /*5610*/  S2UR UR6, SR_CTAID.X ;  /* 0x00000000000679c3 */ /* 0x000e220000002500 */
[----:B------:R-:W0:Y:S01]  /*5620*/  S2R R0, SR_TID.X ;  /* 0x0000000000007919 */ /* 0x000e220000002100 */
[----:B------:R-:W-:-:S03]  /*5630*/  HFMA2.MMA R7, -RZ, RZ, 0, 1.9073486328125e-06 ;  /* 0x00000020ff077435 */ /* 0x000fc600000001ff */
        /* <DEDUP_REMOVED lines=33> */
.L_x_1766:
[----:B------:R-:W-:Y:S01]  /*5850*/  HFMA2.MMA R170, -RZ, RZ, 0, 9.5367431640625e-07 ;  /* 0x00000010ffaa7435 */ /* 0x000fe200000001ff */
[----:B------:R-:W-:-:S02]  /*5860*/  MOV R169, R248 ;  /* 0x000000f800a97202 */ /* 0x000fc40000000f00 */
[----:B------:R-:W-:Y:S02]  /*5870*/  MOV R199, 0x1f ;  /* 0x0000001f00c77802 */ /* 0x000fe40000000f00 */
[----:B------:R-:W-:Y:S02]  /*5880*/  MOV R198, 0xffffffff ;  /* 0xffffffff00c67802 */ /* 0x000fe40000000f00 */
[----:B------:R-:W-:Y:S02]  /*5890*/  MOV R168, 0x58b0 ;  /* 0x000058b000a87802 */ /* 0x000fe40000000f00 */
[----:B-----5:R-:W-:Y:S05]  /*58a0*/  CALL.REL.NOINC `($__internal_27_$__cuda_sm70_shflsync_down_p) ;  /* 0x0000046000007944 */ /* 0x020fea0003c00000 */
[----:B-1----:R-:W-:Y:S01]  /*58b0*/  MOV R171, R170 ;  /* 0x000000aa00ab7202 */ /* 0x002fe20000000f00 */
[----:B------:R-:W-:Y:S05]  /*58c0*/  BRA `(.L_x_1871) ;  /* 0xffffc86000007947 */ /* 0x000fea000383ffff */
.L_x_1767:
[----:B------:R-:W-:Y:S01]  /*58d0*/  HFMA2.MMA R170, -RZ, RZ, 0, 9.5367431640625e-07 ;  /* 0x00000010ffaa7435 */ /* 0x000fe200000001ff */
[----:B------:R-:W-:Y:S02]  /*58e0*/  MOV R169, R247 ;  /* 0x000000f700a97202 */ /* 0x000fe40000000f00 */
[----:B------:R-:W-:Y:S02]  /*58f0*/  MOV R199, 0x1f ;  /* 0x0000001f00c77802 */ /* 0x000fe40000000f00 */
[----:B------:R-:W-:-:S02]  /*5900*/  MOV R198, 0xffffffff ;  /* 0xffffffff00c67802 */ /* 0x000fc40000000f00 */
[----:B------:R-:W-:Y:S02]  /*5910*/  MOV R168, 0x5930 ;  /* 0x0000593000a87802 */ /* 0x000fe40000000f00 */
[----:B01---5:R-:W-:Y:S05]  /*5920*/  CALL.REL.NOINC `($__internal_27_$__cuda_sm70_shflsync_down_p) ;  /* 0x000003e000007944 */ /* 0x023fea0003c00000 */
[----:B------:R-:W-:Y:S01]  /*5930*/  FADD.FTZ R248, R171, R248 ;  /* 0x000000f8abf87221 */ /* 0x000fe20000010000 */
[----:B------:R-:W-:Y:S01]  /*5940*/  MOV R199, 0x1f ;  /* 0x0000001f00c77802 */ /* 0x000fe20000000f00 */
[----:B-1----:R-:W-:Y:S01]  /*5950*/  FADD.FTZ R247, R247, R170 ;  /* 0x000000aaf7f77221 */ /* 0x002fe20000010000 */
[----:B------:R-:W-:Y:S01]  /*5960*/  HFMA2.MMA R170, -RZ, RZ, 0, 4.76837158203125e-07 ;  /* 0x00000008ffaa7435 */ /* 0x000fe200000001ff */
[----:B------:R-:W-:Y:S02]  /*5970*/  MOV R198, 0xffffffff ;  /* 0xffffffff00c67802 */ /* 0x000fe40000000f00 */
[----:B------:R-:W-:Y:S02]  /*5980*/  MOV R169, R248 ;  /* 0x000000f800a97202 */ /* 0x000fe40000000f00 */
[----:B------:R-:W-:Y:S02]  /*5990*/  MOV R168, 0x59b0 ;  /* 0x000059b000a87802 */ /* 0x000fe40000000f00 */
[----:B------:R-:W-:Y:S05]  /*59a0*/  CALL.REL.NOINC `($__internal_27_$__cuda_sm70_shflsync_down_p) ;  /* 0x0000036000007944 */ /* 0x000fea0003c00000 */
[----:B-1----:R-:W-:Y:S01]  /*59b0*/  MOV R171, R170 ;  /* 0x000000aa00ab7202 */ /* 0x002fe20000000f00 */
[----:B------:R-:W-:Y:S01]  /*59c0*/  HFMA2.MMA R170, -RZ, RZ, 0, 4.76837158203125e-07 ;  /* 0x00000008ffaa7435 */ /* 0x000fe200000001ff */
[----:B------:R-:W-:-:S02]  /*59d0*/  MOV R169, R247 ;  /* 0x000000f700a97202 */ /* 0x000fc40000000f00 */
[----:B------:R-:W-:Y:S02]  /*59e0*/  MOV R199, 0x1f ;  /* 0x0000001f00c77802 */ /* 0x000fe40000000f00 */
[----:B------:R-:W-:Y:S02]  /*59f0*/  MOV R198, 0xffffffff ;  /* 0xffffffff00c67802 */ /* 0x000fe40000000f00 */
[----:B------:R-:W-:Y:S02]  /*5a00*/  MOV R168, 0x5a20 ;  /* 0x00005a2000a87802 */ /* 0x000fe40000000f00 */
[----:B------:R-:W-:Y:S05]  /*5a10*/  CALL.REL.NOINC `($__internal_27_$__cuda_sm70_shflsync_down_p) ;  /* 0x000002f000007944 */ /* 0x000fea0003c00000 */
[----:B------:R-:W-:Y:S01]  /*5a20*/  FADD.FTZ R248, R171, R248 ;  /* 0x000000f8abf87221 */ /* 0x000fe20000010000 */
[----:B------:R-:W-:Y:S01]  /*5a30*/  MOV R199, 0x1f ;  /* 0x0000001f00c77802 */ /* 0x000fe20000000f00 */
[----:B-1----:R-:W-:Y:S01]  /*5a40*/  FADD.FTZ R247, R247, R170 ;  /* 0x000000aaf7f77221 */ /* 0x002fe20000010000 */
[----:B------:R-:W-:Y:S01]  /*5a50*/  HFMA2.MMA R170, -RZ, RZ, 0, 2.384185791015625e-07 ;  /* 0x00000004ffaa7435 */ /* 0x000fe200000001ff */
[----:B------:R-:W-:Y:S02]  /*5a60*/  MOV R198, 0xffffffff ;  /* 0xffffffff00c67802 */ /* 0x000fe40000000f00 */
[----:B------:R-:W-:-:S02]  /*5a70*/  MOV R169, R248 ;  /* 0x000000f800a97202 */ /* 0x000fc40000000f00 */
[----:B------:R-:W-:Y:S02]  /*5a80*/  MOV R168, 0x5aa0 ;  /* 0x00005aa000a87802 */ /* 0x000fe40000000f00 */
[----:B------:R-:W-:Y:S05]  /*5a90*/  CALL.REL.NOINC `($__internal_27_$__cuda_sm70_shflsync_down_p) ;  /* 0x0000027000007944 */ /* 0x000fea0003c00000 */
[----:B-1----:R-:W-:Y:S01]  /*5aa0*/  MOV R171, R170 ;  /* 0x000000aa00ab7202 */ /* 0x002fe20000000f00 */
[----:B------:R-:W-:Y:S01]  /*5ab0*/  HFMA2.MMA R170, -RZ, RZ, 0, 2.384185791015625e-07 ;  /* 0x00000004ffaa7435 */ /* 0x000fe200000001ff */
[----:B------:R-:W-:Y:S02]  /*5ac0*/  MOV R169, R247 ;  /* 0x000000f700a97202 */ /* 0x000fe40000000f00 */
[----:B------:R-:W-:Y:S02]  /*5ad0*/  MOV R199, 0x1f ;  /* 0x0000001f00c77802 */ /* 0x000fe40000000f00 */
[----:B------:R-:W-:Y:S02]  /*5ae0*/  MOV R198, 0xffffffff ;  /* 0xffffffff00c67802 */ /* 0x000fe40000000f00 */
[----:B------:R-:W-:Y:S02]  /*5af0*/  MOV R168, 0x5b10 ;  /* 0x00005b1000a87802 */ /* 0x000fe40000000f00 */
[----:B------:R-:W-:Y:S05]  /*5b00*/  CALL.REL.NOINC `($__internal_27_$__cuda_sm70_shflsync_down_p) ;  /* 0x0000020000007944 */ /* 0x000fea0003c00000 */
[----:B------:R-:W-:Y:S01]  /*5b10*/  FADD.FTZ R248, R171, R248 ;  /* 0x000000f8abf87221 */ /* 0x000fe20000010000 */
[----:B------:R-:W-:Y:S01]  /*5b20*/  MOV R199, 0x1f ;  /* 0x0000001f00c77802 */ /* 0x000fe20000000f00 */
[----:B-1----:R-:W-:Y:S01]  /*5b30*/  FADD.FTZ R247, R247, R170 ;  /* 0x000000aaf7f77221 */ /* 0x002fe20000010000 */
[----:B------:R-:W-:Y:S01]  /*5b40*/  HFMA2.MMA R170, -RZ, RZ, 0, 1.1920928955078125e-07 ;  /* 0x00000002ffaa7435 */ /* 0x000fe200000001ff */
[----:B------:R-:W-:-:S02]  /*5b50*/  MOV R198, 0xffffffff ;  /* 0xffffffff00c67802 */ /* 0x000fc40000000f00 */
[----:B------:R-:W-:Y:S02]  /*5b60*/  MOV R169, R248 ;  /* 0x000000f800a97202 */ /* 0x000fe40000000f00 */
[----:B------:R-:W-:Y:S02]  /*5b70*/  MOV R168, 0x5b90 ;  /* 0x00005b9000a87802 */ /* 0x000fe40000000f00 */
[----:B------:R-:W-:Y:S05]  /*5b80*/  CALL.REL.NOINC `($__internal_27_$__cuda_sm70_shflsync_down_p) ;  /* 0x0000018000007944 */ /* 0x000fea0003c00000 */
[----:B-1----:R-:W-:Y:S01]  /*5b90*/  MOV R171, R170 ;  /* 0x000000aa00ab7202 */ /* 0x002fe20000000f00 */
[----:B------:R-:W-:Y:S01]  /*5ba0*/  HFMA2.MMA R170, -RZ, RZ, 0, 1.1920928955078125e-07 ;  /* 0x00000002ffaa7435 */ /* 0x000fe200000001ff */
[----:B------:R-:W-:Y:S02]  /*5bb0*/  MOV R169, R247 ;  /* 0x000000f700a97202 */ /* 0x000fe40000000f00 */
[----:B------:R-:W-:Y:S02]  /*5bc0*/  MOV R199, 0x1f ;  /* 0x0000001f00c77802 */ /* 0x000fe40000000f00 */
[----:B------:R-:W-:Y:S02]  /*5bd0*/  MOV R198, 0xffffffff ;  /* 0xffffffff00c67802 */ /* 0x000fe40000000f00 */
[----:B------:R-:W-:-:S02]  /*5be0*/  MOV R168, 0x5c00 ;  /* 0x00005c0000a87802 */ /* 0x000fc40000000f00 */
[----:B------:R-:W-:Y:S05]  /*5bf0*/  CALL.REL.NOINC `($__internal_27_$__cuda_sm70_shflsync_down_p) ;  /* 0x0000011000007944 */ /* 0x000fea0003c00000 */
[----:B------:R-:W-:Y:S01]  /*5c00*/  FADD.FTZ R248, R171, R248 ;  /* 0x000000f8abf87221 */ /* 0x000fe20000010000 */
[----:B------:R-:W-:Y:S01]  /*5c10*/  MOV R199, 0x1f ;  /* 0x0000001f00c77802 */ /* 0x000fe20000000f00 */
[----:B-1----:R-:W-:Y:S01]  /*5c20*/  FADD.FTZ R247, R247, R170 ;  /* 0x000000aaf7f77221 */ /* 0x002fe20000010000 */
[----:B------:R-:W-:Y:S01]  /*5c30*/  HFMA2.MMA R170, -RZ, RZ, 0, 5.9604644775390625e-08 ;  /* 0x00000001ffaa7435 */ /* 0x000fe200000001ff */
[----:B------:R-:W-:-:S02]  /*5c40*/  MOV R198, 0xffffffff ;  /* 0xffffffff00c67802 */ /* 0x000fc40000000f00 */
[----:B------:R-:W-:Y:S02]  /*5c50*/  MOV R169, R248 ;  /* 0x000000f800a97202 */ /* 0x000fe40000000f00 */
[----:B------:R-:W-:Y:S02]  /*5c60*/  MOV R168, 0x5c80 ;  /* 0x00005c8000a87802 */ /* 0x000fe40000000f00 */
[----:B------:R-:W-:Y:S05]  /*5c70*/  CALL.REL.NOINC `($__internal_27_$__cuda_sm70_shflsync_down_p) ;  /* 0x0000009000007944 */ /* 0x000fea0003c00000 */
[----:B-1----:R-:W-:Y:S01]  /*5c80*/  MOV R171, R170 ;  /* 0x000000aa00ab7202 */ /* 0x002fe20000000f00 */
[----:B------:R-:W-:Y:S01]  /*5c90*/  HFMA2.MMA R170, -RZ, RZ, 0, 5.9604644775390625e-08 ;  /* 0x00000001ffaa7435 */ /* 0x000fe200000001ff */
[----:B------:R-:W-:Y:S02]  /*5ca0*/  MOV R169, R247 ;  /* 0x000000f700a97202 */ /* 0x000fe40000000f00 */
[----:B------:R-:W-:Y:S02]  /*5cb0*/  MOV R199, 0x1f ;  /* 0x0000001f00c77802 */ /* 0x000fe40000000f00 */
[----:B------:R-:W-:Y:S02]  /*5cc0*/  MOV R198, 0xffffffff ;  /* 0xffffffff00c67802 */ /* 0x000fe40000000f00 */
[----:B------:R-:W-:-:S02]  /*5cd0*/  MOV R168, 0x5cf0 ;  /* 0x00005cf000a87802 */ /* 0x000fc40000000f00 */
[----:B------:R-:W-:Y:S05]  /*5ce0*/  CALL.REL.NOINC `($__internal_27_$__cuda_sm70_shflsync_down_p) ;  /* 0x0000002000007944 */ /* 0x000fea0003c00000 */
[----:B-1----:R-:W-:Y:S01]  /*5cf0*/  MOV R169, R170 ;  /* 0x000000aa00a97202 */ /* 0x002fe20000000f00 */
[----:B------:R-:W-:Y:S05]  /*5d00*/  BRA `(.L_x_1872) ;  /* 0xffffc54000007947 */ /* 0x000fea000383ffff */
        .weak           $__internal_27_$__cuda_sm70_shflsync_down_p
        .type           $__internal_27_$__cuda_sm70_shflsync_down_p,@function
        .size           $__internal_27_$__cuda_sm70_shflsync_down_p,(.L_x_11761 - $__internal_27_$__cuda_sm70_shflsync_down_p)
$__internal_27_$__cuda_sm70_shflsync_down_p:
[----:B------:R-:W-:Y:S04]  /*5d10*/  WARPSYNC R198 ;  /* 0x000000c600007348 */ /* 0x000fe80003800000 */
[----:B------:R0:W1:Y:S02]  /*5d20*/  SHFL.DOWN PT, R170, R169, R170, R199 ;  /* 0x080000aaa9aa7389 */ /* 0x00006400000e00c7 */
[----:B0-----:R-:W-:-:S06]  /*5d30*/  HFMA2.MMA R169, -RZ, RZ, 0, 0 ;  /* 0x00000000ffa97435 */ /* 0x001fcc00000001ff */
[----:B------:R-:W-:Y:S05]  /*5d40*/  RET.REL.NODEC R168 `(_ZN10layer_norm13ln_bwd_kernelINS_13Kernel_traitsI6__halfS2_S2_S2_fjLj4096ELj1ELj1ELj4ELj16ENS_18Kernel_traits_baseILj4096ES2_S2_S2_S2_fjLj128EEEEELb0ELb1ELb1ELb1EEEvNS_9BwdParamsE) ;  /* 0xffffa2b0a8007950 */ /* 0x000fea0003c3ffff */
.L_x_1873:
        /* <DEDUP_REMOVED lines=11> */
.L_x_11761:


//--------------------- .text._ZN10layer_norm13ln_bwd_kernelINS_13Kernel_traitsI6__halfS2_S2_S2_fjLj4096ELj1ELj1ELj4ELj16ENS_18Kernel_traits_baseILj4096ES2_S2_S2_S2_fjLj128EEEEELb1ELb0ELb0ELb0EEEvNS_9BwdParamsE --------------------------
	.section	.text._ZN10layer_norm13ln_bwd_kernelINS_13Kernel_traitsI6__halfS2_S2_S2_fjLj4096ELj1ELj1ELj4ELj16ENS_18Kernel_traits_baseILj4096ES2_S2_S2_S2_fjLj128EEEEELb1ELb0ELb0ELb0EEEvNS_9BwdParamsE,"ax",@progbits
	.sectioninfo	@"SHI_REGISTERS=217"
	.align	128
        .global         _ZN10layer_norm13ln_bwd_kernelINS_13Kernel_traitsI6__halfS2_S2_S2_fjLj4096ELj1ELj1ELj4ELj16ENS_18Kernel_traits_baseILj4096ES2_S2_S2_S2_fjLj128EEEEELb1ELb0ELb0ELb0EEEvNS_9BwdParamsE
        .type           _ZN10layer_norm13ln_bwd_kernelINS_13Kernel_traitsI6__halfS2_S2_S2_fjLj4096ELj1ELj1ELj4ELj16ENS_18Kernel_traits_baseILj4096ES2_S2_S2_S2_fjLj128EEEEELb1ELb0ELb0ELb0EEEvNS_9BwdParamsE,@function
        .size           _ZN10layer_norm13ln_bwd_kernelINS_13Kernel_traitsI6__halfS2_S2_S2_fjLj4096ELj1ELj1ELj4ELj16ENS_18Kernel_traits_baseILj4096ES2_S2_S2_S2_fjLj128EEEEELb1ELb0ELb0ELb0EEEvNS_9BwdParamsE,(.L_x_11762 - _ZN10layer_norm13ln_bwd_kernelINS_13Kernel_traitsI6__halfS2_S2_S2_fjLj4096ELj1ELj1ELj4ELj16ENS_18Kernel_traits_baseILj4096ES2_S2_S2_S2_fjLj128EEEEELb1ELb0ELb0ELb0EEEvNS_9BwdParamsE)
        .other          _ZN10layer_norm13ln_bwd_kernelINS_13Kernel_traitsI6__halfS2_S2_S2_fjLj4096ELj1ELj1ELj4ELj16ENS_18Kernel_traits_baseILj4096ES2_S2_S2_S2_fjLj128EEEEELb1ELb0ELb0ELb0EEEvNS_9BwdParamsE,@"STO_CUDA_ENTRY STV_DEFAULT"
_ZN10layer_norm13ln_bwd_kernelINS_13Kernel_traitsI6__halfS2_S2_S2_fjLj4096ELj1ELj1ELj4ELj16ENS_18Kernel_traits_baseILj4096ES2_S2_S2_S2_fjLj128EEEEELb1ELb0ELb0ELb0EEEvNS_9BwdParamsE:
.text._ZN10layer_norm13ln_bwd_kernelINS_13Kernel_traitsI6__halfS2_S2_S2_fjLj4096ELj1ELj1ELj4ELj16ENS_18Kernel_traits_baseILj4096ES2_S2_S2_S2_fjLj128EEEEELb1ELb0ELb0ELb0EEEvNS_9BwdParamsE:
        /* <DEDUP_REMOVED lines=64> */
[----:B-1----:R-:W-:Y:S01]  /*0400*/  HFMA2.MMA R2, -RZ, RZ, 0, 5.9604644775390625e-08 ;  /* 0x00000001ff027435 */ /* 0x002fe200000001ff */
[--C-:B-----5:R-:W-:Y:S01]  /*0410*/  HADD2.F32 R35, -RZ, R12.reuse.H0_H0 ;  /* 0x2000000cff237230 */ /* 0x120fe20000004100 */
[----:B------:R-:W-:Y:S01]  /*0420*/  MOV R41, RZ ;  /* 0x000000ff00297202 */ /* 0x000fe20000000f00 */
        /* <DEDUP_REMOVED lines=31> */
.L_x_1893:
[----:B------:R-:W-:Y:S02]  /*0620*/  ISETP.NE.U32.AND P0, PT, RZ, c[0x0][0x1c0], PT ;  /* 0x00007000ff007a0c */ /* 0x000fe40003f05070 */
[----:B------:R-:W-:-:S02]  /*0630*/  MOV R128, 0x4 ;  /* 0x0000000400807802 */ /* 0x000fc40000000f00 */
        /* <DEDUP_REMOVED lines=35> */
[----:B------:R-:W-:Y:S01]  /*0870*/  IADD3 R208, R0, 0x80, RZ ;  /* 0x0000008000d07810 */ /* 0x000fe20007ffe0ff */
[--C-:B--2---:R-:W-:Y:S02]  /*0880*/  HADD2.F32 R38, -RZ, R128.reuse.H0_H0 ;  /* 0x20000080ff267230 */ /* 0x104fe40000004100 */
[--C-:B------:R-:W-:Y:S02]  /*0890*/  HADD2.F32 R134, -RZ, R129.reuse.H0_H0 ;  /* 0x20000081ff867230 */ /* 0x100fe40000004100 */
[----:B------:R-:W-:Y:S02]  /*08a0*/  HADD2.F32 R128, -RZ, R128.H1_H1 ;  /* 0x30000080ff807230 */ /* 0x000fe40000004100 */
[----:B------:R-:W-:Y:S01]  /*08b0*/  HADD2.F32 R138, -RZ, R129.H1_H1 ;  /* 0x30000081ff8a7230 */ /* 0x000fe20000004100 */
[C---:B------:R-:W-:Y:S01]  /*08c0*/  FADD.FTZ R134, -R205.reuse, R134 ;  /* 0x00000086cd867221 */ /* 0x040fe20000010100 */
[----:B---3--:R-:W-:Y:S01]  /*08d0*/  HADD2.F32 R129, -RZ, R124.H0_H0 ;  /* 0x2000007cff817230 */ /* 0x008fe20000004100 */
[----:B------:R-:W-:-:S02]  /*08e0*/  FADD.FTZ R128, -R205, R128 ;  /* 0x00000080cd807221 */ /* 0x000fc40000010100 */
[C---:B------:R-:W-:Y:S01]  /*08f0*/  FADD.FTZ R138, -R205.reuse, R138 ;  /* 0x0000008acd8a7221 */ /* 0x040fe20000010100 */
[--C-:B0-----:R-:W-:Y:S01]  /*0900*/  HADD2.F32 R136, -RZ, R125.reuse.H0_H0 ;  /* 0x2000007dff887230 */ /* 0x101fe20000004100 */
[----:B------:R-:W-:Y:S01]  /*0910*/  FADD.FTZ R38, -R205, R38 ;  /* 0x00000026cd267221 */ /* 0x000fe20000010100 */
[----:B------:R-:W-:Y:S01]  /*0920*/  HADD2.F32 R124, -RZ, R124.H1_H1 ;  /* 0x3000007cff7c7230 */ /* 0x000fe20000004100 */
[C---:B-----5:R-:W-:Y:S01]  /*0930*/  FMUL.FTZ R141, R37.reuse, R134 ;  /* 0x00000086258d7220 */ /* 0x060fe20000410000 */
[----:B------:R-:W-:Y:S01]  /*0940*/  HADD2.F32 R125, -RZ, R125.H1_H1 ;  /* 0x3000007dff7d7230 */ /* 0x000fe20000004100 */
[C---:B------:R-:W-:Y:S02]  /*0950*/  FMUL.FTZ R132, R37.reuse, R128 ;  /* 0x0000008025847220 */ /* 0x040fe40000410000 */
[C---:B------:R-:W-:Y:S02]  /*0960*/  FMUL.FTZ R134, R37.reuse, R138 ;  /* 0x0000008a25867220 */ /* 0x040fe40000410000 */
[----:B------:R-:W-:-:S02]  /*0970*/  FMUL.FTZ R38, R37, R38 ;  /* 0x0000002625267220 */ /* 0x000fc40000410000 */
[----:B------:R-:W-:Y:S02]  /*0980*/  FMUL.FTZ R137, R35, R129 ;  /* 0x0000008123897220 */ /* 0x000fe40000410000 */
[----:B------:R-:W-:Y:S02]  /*0990*/  FADD.FTZ R73, R73, R124 ;  /* 0x0000007c49497221 */ /* 0x000fe40000010000 */
[-C--:B------:R-:W-:Y:S02]  /*09a0*/  FFMA.FTZ R41, R132, R124.reuse, R41 ;  /* 0x0000007c84297223 */ /* 0x080fe40000010029 */
[----:B------:R-:W-:Y:S02]  /*09b0*/  FMUL.FTZ R139, R34, R124 ;  /* 0x0000007c228b7220 */ /* 0x000fe40000410000 */
[----:B------:R-:W-:Y:S02]  /*09c0*/  FADD.FTZ R75, R75, R125 ;  /* 0x0000007d4b4b7221 */ /* 0x000fe40000010000 */
[----:B------:R-:W-:-:S02]  /*09d0*/  FFMA.FTZ R43, R134, R125, R43 ;  /* 0x0000007d862b7223 */ /* 0x000fc4000001002b */
[----:B------:R-:W-:Y:S02]  /*09e0*/  FMUL.FTZ R145, R32, R125 ;  /* 0x0000007d20917220 */ /* 0x000fe40000410000 */
[----:B------:R-:W-:Y:S02]  /*09f0*/  FADD.FTZ R124, RZ, R137 ;  /* 0x00000089ff7c7221 */ /* 0x000fe40000010000 */
[----:B------:R-:W-:Y:S01]  /*0a00*/  FFMA.FTZ R125, R38, R137, RZ ;  /* 0x00000089267d7223 */ /* 0x000fe200000100ff */
[--C-:B------:R-:W-:Y:S01]  /*0a10*/  HADD2.F32 R140, -RZ, R130.reuse.H0_H0 ;  /* 0x20000082ff8c7230 */ /* 0x100fe20000004100 */
[----:B------:R-:W-:Y:S01]  /*0a20*/  FADD.FTZ R74, R74, R136 ;  /* 0x000000884a4a7221 */ /* 0x000fe20000010000 */
[--C-:B------:R-:W-:Y:S01]  /*0a30*/  HADD2.F32 R144, -RZ, R131.reuse.H0_H0 ;  /* 0x20000083ff907230 */ /* 0x100fe20000004100 */
[-C--:B------:R-:W-:Y:S01]  /*0a40*/  FFMA.FTZ R42, R141, R136.reuse, R42 ;  /* 0x000000888d2a7223 */ /* 0x080fe2000001002a */
[----:B------:R-:W-:Y:S01]  /*0a50*/  HADD2.F32 R154, -RZ, R131.H1_H1 ;  /* 0x30000083ff9a7230 */ /* 0x000fe20000004100 */
[----:B------:R-:W-:Y:S01]  /*0a60*/  FMUL.FTZ R136, R33, R136 ;  /* 0x0000008821887220 */ /* 0x000fe20000410000 */
[--C-:B------:R-:W-:Y:S01]  /*0a70*/  HADD2.F32 R131, -RZ, R127.reuse.H0_H0 ;  /* 0x2000007fff837230 */ /* 0x100fe20000004100 */
[----:B------:R-:W-:Y:S01]  /*0a80*/  FFMA.FTZ R125, R132, R139, R125 ;  /* 0x0000008b847d7223 */ /* 0x000fe2000001007d */
[----:B------:R-:W-:Y:S01]  /*0a90*/  HADD2.F32 R180, -RZ, R127.H1_H1 ;  /* 0x3000007fffb47230 */ /* 0x000fe20000004100 */
[----:B------:R-:W-:Y:S01]  /*0aa0*/  FADD.FTZ R127, R124, R139 ;  /* 0x0000008b7c7f7221 */ /* 0x000fe20000010000 */
[----:B------:R-:W-:Y:S01]  /*0ab0*/  HADD2.F32 R142, -RZ, R130.H1_H1 ;  /* 0x30000082ff8e7230 */ /* 0x000fe20000004100 */
[----:B------:R-:W-:Y:S01]  /*0ac0*/  FADD.FTZ R140, -R205, R140 ;  /* 0x0000008ccd8c7221 */ /* 0x000fe20000010100 */
[----:B------:R-:W-:Y:S01]  /*0ad0*/  HADD2.F32 R130, -RZ, R126.H0_H0 ;  /* 0x2000007eff827230 */ /* 0x000fe20000004100 */
[----:B------:R-:W-:-:S02]  /*0ae0*/  FADD.FTZ R124, R127, R136 ;  /* 0x000000887f7c7221 */ /* 0x000fc40000010000 */
[----:B------:R-:W-:Y:S01]  /*0af0*/  FFMA.FTZ R125, R141, R136, R125 ;  /* 0x000000888d7d7223 */ /* 0x000fe2000001007d */
[----:B------:R-:W-:Y:S01]  /*0b00*/  HADD2.F32 R126, -RZ, R126.H1_H1 ;  /* 0x3000007eff7e7230 */ /* 0x000fe20000004100 */
[----:B------:R-:W-:Y:S02]  /*0b10*/  FMUL.FTZ R143, R37, R140 ;  /* 0x0000008c258f7220 */ /* 0x000fe40000410000 */
[----:B------:R-:W-:Y:S02]  /*0b20*/  FMUL.FTZ R138, R31, R130 ;  /* 0x000000821f8a7220 */ /* 0x000fe40000410000 */
[----:B------:R-:W-:Y:S02]  /*0b30*/  FADD.FTZ R140, -R205, R142 ;  /* 0x0000008ecd8c7221 */ /* 0x000fe40000010100 */
[----:B------:R-:W-:Y:S02]  /*0b40*/  FADD.FTZ R127, R124, R145 ;  /* 0x000000917c7f7221 */ /* 0x000fe40000010000 */
[----:B------:R-:W-:-:S02]  /*0b50*/  FFMA.FTZ R125, R134, R145, R125 ;  /* 0x00000091867d7223 */ /* 0x000fc4000001007d */
[----:B------:R-:W-:Y:S02]  /*0b60*/  FMUL.FTZ R140, R37, R140 ;  /* 0x0000008c258c7220 */ /* 0x000fe40000410000 */
[----:B------:R-:W-:Y:S02]  /*0b70*/  FADD.FTZ R144, -R205, R144 ;  /* 0x00000090cd907221 */ /* 0x000fe40000010100 */
        /* <DEDUP_REMOVED lines=24> */
.L_x_1876:
[----:B0-----:R-:W-:Y:S05]  /*0d00*/  BSYNC B0 ;  /* 0x0000000000007941 */ /* 0x001fea0003800000 */
.L_x_1875:
        /* <DEDUP_REMOVED lines=18> */
[----:B------:R-:W-:Y:S02]  /*0e30*/  HADD2.F32 R160, -RZ, R128.H1_H1 ;  /* 0x30000080ffa07230 */ /* 0x000fe40000004100 */
[--C-:B------:R-:W-:Y:S01]  /*0e40*/  HADD2.F32 R164, -RZ, R129.reuse.H1_H1 ;  /* 0x30000081ffa47230 */ /* 0x100fe20000004100 */
[C---:B------:R-:W-:Y:S01]  /*0e50*/  FADD.FTZ R156, -R205.reuse, R156 ;  /* 0x0000009ccd9c7221 */ /* 0x040fe20000010100 */
[--C-:B---3--:R-:W-:Y:S01]  /*0e60*/  HADD2.F32 R128, -RZ, R124.reuse.H0_H0 ;  /* 0x2000007cff807230 */ /* 0x108fe20000004100 */
[----:B------:R-:W-:Y:S01]  /*0e70*/  FADD.FTZ R160, -R205, R160 ;  /* 0x000000a0cda07221 */ /* 0x000fe20000010100 */
[----:B------:R-:W-:Y:S01]  /*0e80*/  HADD2.F32 R162, -RZ, R129.H0_H0 ;  /* 0x20000081ffa27230 */ /* 0x000fe20000004100 */
[C---:B-----5:R-:W-:Y:S01]  /*0e90*/  FMUL.FTZ R39, R37.reuse, R156 ;  /* 0x0000009c25277220 */ /* 0x060fe20000410000 */
[----:B------:R-:W-:Y:S01]  /*0ea0*/  HADD2.F32 R124, -RZ, R124.H1_H1 ;  /* 0x3000007cff7c7230 */ /* 0x000fe20000004100 */
[----:B------:R-:W-:-:S02]  /*0eb0*/  FMUL.FTZ R156, R37, R160 ;  /* 0x000000a0259c7220 */ /* 0x000fc40000410000 */
[----:B------:R-:W-:Y:S01]  /*0ec0*/  FADD.FTZ R160, -R205, R164 ;  /* 0x000000a4cda07221 */ /* 0x000fe20000010100 */
[--C-:B------:R-:W-:Y:S01]  /*0ed0*/  HADD2.F32 R129, -RZ, R125.reuse.H0_H0 ;  /* 0x2000007dff817230 */ /* 0x100fe20000004100 */
[----:B0-----:R-:W-:Y:S01]  /*0ee0*/  FMUL.FTZ R158, R27, R128 ;  /* 0x000000801b9e7220 */ /* 0x001fe20000410000 */
[----:B------:R-:W-:Y:S01]  /*0ef0*/  HADD2.F32 R125, -RZ, R125.H1_H1 ;  /* 0x3000007dff7d7230 */ /* 0x000fe20000004100 */
[----:B------:R-:W-:Y:S02]  /*0f00*/  FADD.FTZ R81, R81, R124 ;  /* 0x0000007c51517221 */ /* 0x000fe40000010000 */
[----:B------:R-:W-:Y:S02]  /*0f10*/  FADD.FTZ R162, -R205, R162 ;  /* 0x000000a2cda27221 */ /* 0x000fe40000010100 */
[-C--:B------:R-:W-:Y:S02]  /*0f20*/  FFMA.FTZ R49, R156, R124.reuse, R49 ;  /* 0x0000007c9c317223 */ /* 0x080fe40000010031 */
[----:B------:R-:W-:-:S02]  /*0f30*/  FMUL.FTZ R159, R26, R124 ;  /* 0x0000007c1a9f7220 */ /* 0x000fc40000410000 */
[----:B------:R-:W-:Y:S02]  /*0f40*/  FMUL.FTZ R160, R37, R160 ;  /* 0x000000a025a07220 */ /* 0x000fe40000410000 */
[----:B------:R-:W-:Y:S02]  /*0f50*/  FADD.FTZ R124, R207, R158 ;  /* 0x0000009ecf7c7221 */ /* 0x000fe40000010000 */
[----:B------:R-:W-:Y:S01]  /*0f60*/  FFMA.FTZ R206, R39, R158, R206 ;  /* 0x0000009e27ce7223 */ /* 0x000fe200000100ce */
[----:B------:R-:W-:Y:S01]  /*0f70*/  HADD2.F32 R166, -RZ, R130.H0_H0 ;  /* 0x20000082ffa67230 */ /* 0x000fe20000004100 */
[----:B------:R-:W-:Y:S02]  /*0f80*/  FMUL.FTZ R161, R37, R162 ;  /* 0x000000a225a17220 */ /* 0x000fe40000410000 */
[----:B------:R-:W-:Y:S02]  /*0f90*/  FADD.FTZ R83, R83, R125 ;  /* 0x0000007d53537221 */ /* 0x000fe40000010000 */
[----:B------:R-:W-:-:S02]  /*0fa0*/  FFMA.FTZ R51, R160, R125, R51 ;  /* 0x0000007da0337223 */ /* 0x000fc40000010033 */
[----:B------:R-:W-:Y:S02]  /*0fb0*/  FMUL.FTZ R165, R24, R125 ;  /* 0x0000007d18a57220 */ /* 0x000fe40000410000 */
[----:B------:R-:W-:Y:S02]  /*0fc0*/  FMUL.FTZ R162, R25, R129 ;  /* 0x0000008119a27220 */ /* 0x000fe40000410000 */
[----:B------:R-:W-:Y:S02]  /*0fd0*/  FADD.FTZ R125, R124, R159 ;  /* 0x0000009f7c7d7221 */ /* 0x000fe40000010000 */
[----:B------:R-:W-:Y:S01]  /*0fe0*/  FFMA.FTZ R206, R156, R159, R206 ;  /* 0x0000009f9cce7223 */ /* 0x000fe200000100ce */
[----:B------:R-:W-:Y:S01]  /*0ff0*/  HADD2.F32 R168, -RZ, R130.H1_H1 ;  /* 0x30000082ffa87230 */ /* 0x000fe20000004100 */
[----:B------:R-:W-:Y:S01]  /*1000*/  FADD.FTZ R166, -R205, R166 ;  /* 0x000000a6cda67221 */ /* 0x000fe20000010100 */
[----:B------:R-:W-:Y:S01]  /*1010*/  HADD2.F32 R130, -RZ, R126.H0_H0 ;  /* 0x2000007eff827230 */ /* 0x000fe20000004100 */
[----:B------:R-:W-:-:S02]  /*1020*/  FADD.FTZ R124, R125, R162 ;  /* 0x000000a27d7c7221 */ /* 0x000fc40000010000 */
[----:B------:R-:W-:Y:S01]  /*1030*/  FFMA.FTZ R206, R161, R162, R206 ;  /* 0x000000a2a1ce7223 */ /* 0x000fe200000100ce */
[--C-:B------:R-:W-:Y:S01]  /*1040*/  HADD2.F32 R170, -RZ, R131.reuse.H0_H0 ;  /* 0x20000083ffaa7230 */ /* 0x100fe20000004100 */
[----:B------:R-:W-:Y:S01]  /*1050*/  FMUL.FTZ R163, R37, R166 ;  /* 0x000000a625a37220 */ /* 0x000fe20000410000 */
[----:B------:R-:W-:Y:S01]  /*1060*/  HADD2.F32 R126, -RZ, R126.H1_H1 ;  /* 0x3000007eff7e7230 */ /* 0x000fe20000004100 */
[----:B------:R-:W-:Y:S02]  /*1070*/  FMUL.FTZ R164, R23, R130 ;  /* 0x0000008217a47220 */ /* 0x000fe40000410000 */
[----:B------:R-:W-:Y:S02]  /*1080*/  FADD.FTZ R166, -R205, R168 ;  /* 0x000000a8cda67221 */ /* 0x000fe40000010100 */
[----:B------:R-:W-:Y:S02]  /*1090*/  FADD.FTZ R125, R124, R165 ;  /* 0x000000a57c7d7221 */ /* 0x000fe40000010000 */
[----:B------:R-:W-:Y:S01]  /*10a0*/  FFMA.FTZ R206, R160, R165, R206 ;  /* 0x000000a5a0ce7223 */ /* 0x000fe200000100ce */
[----:B------:R-:W-:Y:S01]  /*10b0*/  HADD2.F32 R180, -RZ, R131.H1_H1 ;  /* 0x30000083ffb47230 */ /* 0x000fe20000004100 */
[----:B------:R-:W-:Y:S01]  /*10c0*/  FMUL.FTZ R166, R37, R166 ;  /* 0x000000a625a67220 */ /* 0x000fe20000410000 */
[----:B------:R-:W-:Y:S01]  /*10d0*/  HADD2.F32 R131, -RZ, R127.H0_H0 ;  /* 0x2000007fff837230 */ /* 0x000fe20000004100 */
[----:B------:R-:W-:-:S02]  /*10e0*/  FADD.FTZ R170, -R205, R170 ;  /* 0x000000aacdaa7221 */ /* 0x000fc40000010100 */
[----:B------:R-:W-:Y:S02]  /*10f0*/  FMUL.FTZ R167, R22, R126 ;  /* 0x0000007e16a77220 */ /* 0x000fe40000410000 */
[----:B------:R-:W-:Y:S02]  /*1100*/  FADD.FTZ R124, R125, R164 ;  /* 0x000000a47d7c7221 */ /* 0x000fe40000010000 */
[----:B------:R-:W-:Y:S01]  /*1110*/  FFMA.FTZ R206, R163, R164, R206 ;  /* 0x000000a4a3ce7223 */ /* 0x000fe200000100ce */
[----:B------:R-:W-:Y:S01]  /*1120*/  HADD2.F32 R210, -RZ, R127.H1_H1 ;  /* 0x3000007fffd27230 */ /* 0x000fe20000004100 */
        /* <DEDUP_REMOVED lines=23> */
.L_x_1878:
[----:B------:R-:W-:Y:S05]  /*12a0*/  BSYNC B0 ;  /* 0x0000000000007941 */ /* 0x000fea0003800000 */
.L_x_1877:
        /* <DEDUP_REMOVED lines=22> */
[----:B0-----:R-:W-:Y:S01]  /*1410*/  FADD.FTZ R172, -R205, R176 ;  /* 0x000000b0cdac7221 */ /* 0x001fe20000010100 */
[----:B------:R-:W-:Y:S01]  /*1420*/  HADD2.F32 R178, -RZ, R129.H0_H0 ;  /* 0x20000081ffb27230 */ /* 0x000fe20000004100 */
[C---:B-----5:R-:W-:Y:S01]  /*1430*/  FMUL.FTZ R133, R37.reuse, R174 ;  /* 0x000000ae25857220 */ /* 0x060fe20000410000 */
[----:B------:R-:W-:Y:S01]  /*1440*/  HADD2.F32 R124, -RZ, R124.H1_H1 ;  /* 0x3000007cff7c7230 */ /* 0x000fe20000004100 */
[----:B------:R-:W-:-:S02]  /*1450*/  FMUL.FTZ R172, R37, R172 ;  /* 0x000000ac25ac7220 */ /* 0x000fc40000410000 */
[----:B------:R-:W-:Y:S01]  /*1460*/  FADD.FTZ R176, -R205, R180 ;  /* 0x000000b4cdb07221 */ /* 0x000fe20000010100 */
[--C-:B------:R-:W-:Y:S01]  /*1470*/  HADD2.F32 R129, -RZ, R125.reuse.H0_H0 ;  /* 0x2000007dff817230 */ /* 0x100fe20000004100 */
[----:B------:R-:W-:Y:S01]  /*1480*/  FMUL.FTZ R174, R19, R128 ;  /* 0x0000008013ae7220 */ /* 0x000fe20000410000 */
        /* <DEDUP_REMOVED lines=25> */
[C---:B------:R-:W-:Y:S02]  /*1620*/  FADD.FTZ R184, -R205.reuse, R184 ;  /* 0x000000b8cdb87221 */ /* 0x040fe40000010100 */
[----:B------:R-:W-:Y:S02]  /*1630*/  FADD.FTZ R125, R124, R179 ;  /* 0x000000b37c7d7221 */ /* 0x000fe40000010000 */
[----:B------:R-:W-:Y:S01]  /*1640*/  FFMA.FTZ R206, R176, R179, R206 ;  /* 0x000000b3b0ce7223 */ /* 0x000fe200000100ce */
[----:B------:R-:W-:Y:S01]  /*1650*/  HADD2.F32 R188, -RZ, R131.H1_H1 ;  /* 0x30000083ffbc7230 */ /* 0x000fe20000004100 */
[----:B------:R-:W-:Y:S01]  /*1660*/  FADD.FTZ R186, -R205, R186 ;  /* 0x000000bacdba7221 */ /* 0x000fe20000010100 */
[----:B------:R-:W-:Y:S01]  /*1670*/  HADD2.F32 R131, -RZ, R127.H0_H0 ;  /* 0x2000007fff837230 */ /* 0x000fe20000004100 */
[----:B------:R-:W-:-:S02]  /*1680*/  FMUL.FTZ R184, R37, R184 ;  /* 0x000000b825b87220 */ /* 0x000fc40000410000 */
        /* <DEDUP_REMOVED lines=27> */
.L_x_1880:
[----:B------:R-:W-:Y:S05]  /*1840*/  BSYNC B0 ;  /* 0x0000000000007941 */ /* 0x000fea0003800000 */
.L_x_1879:
        /* <DEDUP_REMOVED lines=16> */
[----:B--2---:R-:W-:Y:S02]  /*1950*/  HADD2.F32 R190, -RZ, R124.H0_H0 ;  /* 0x2000007cffbe7230 */ /* 0x004fe40000004100 */
[----:B------:R-:W-:Y:S02]  /*1960*/  HADD2.F32 R192, -RZ, R125.H0_H0 ;  /* 0x2000007dffc07230 */ /* 0x000fe40000004100 */
[--C-:B------:R-:W-:Y:S01]  /*1970*/  HADD2.F32 R196, -RZ, R126.reuse.H0_H0 ;  /* 0x2000007effc47230 */ /* 0x100fe20000004100 */
[C---:B------:R-:W-:Y:S01]  /*1980*/  FADD.FTZ R190, -R205.reuse, R190 ;  /* 0x000000becdbe7221 */ /* 0x040fe20000010100 */
[----:B------:R-:W-:Y:S01]  /*1990*/  HADD2.F32 R198, -RZ, R126.H1_H1 ;  /* 0x3000007effc67230 */ /* 0x000fe20000004100 */
[----:B------:R-:W-:Y:S01]  /*19a0*/  FADD.FTZ R126, -R205, R192 ;  /* 0x000000c0cd7e7221 */ /* 0x000fe20000010100 */
[----:B------:R-:W-:Y:S01]  /*19b0*/  HADD2.F32 R124, -RZ, R124.H1_H1 ;  /* 0x3000007cff7c7230 */ /* 0x000fe20000004100 */
[----:B-----5:R-:W-:Y:S01]  /*19c0*/  FMUL.FTZ R135, R37, R190 ;  /* 0x000000be25877220 */ /* 0x020fe20000410000 */
[----:B---3--:R-:W-:-:S02]  /*19d0*/  HADD2.F32 R192, -RZ, R128.H0_H0 ;  /* 0x20000080ffc07230 */ /* 0x008fc40000004100 */
[----:B------:R-:W-:Y:S01]  /*19e0*/  HADD2.F32 R128, -RZ, R128.H1_H1 ;  /* 0x30000080ff807230 */ /* 0x000fe20000004100 */
[----:B------:R-:W-:Y:S02]  /*19f0*/  FADD.FTZ R124, -R205, R124 ;  /* 0x0000007ccd7c7221 */ /* 0x000fe40000010100 */
[----:B------:R-:W-:Y:S02]  /*1a00*/  FADD.FTZ R96, R96, R192 ;  /* 0x000000c060607221 */ /* 0x000fe40000010000 */
[-C--:B------:R-:W-:Y:S02]  /*1a10*/  FFMA.FTZ R64, R135, R192.reuse, R64 ;  /* 0x000000c087407223 */ /* 0x080fe40000010040 */
[----:B------:R-:W-:Y:S02]  /*1a20*/  FMUL.FTZ R192, R11, R192 ;  /* 0x000000c00bc07220 */ /* 0x000fe40000410000 */
[----:B0-----:R-:W-:Y:S01]  /*1a30*/  FADD.FTZ R180, -R205, R196 ;  /* 0x000000c4cdb47221 */ /* 0x001fe20000010100 */
[----:B------:R-:W-:Y:S01]  /*1a40*/  HADD2.F32 R196, -RZ, R129.H0_H0 ;  /* 0x20000081ffc47230 */ /* 0x000fe20000004100 */
        /* <DEDUP_REMOVED lines=9> */
[----:B------:R-:W-:-:S02]  /*1ae0*/  FADD.FTZ R194, -R205, R194 ;  /* 0x000000c2cdc27221 */ /* 0x000fc40000010100 */
[----:B------:R-:W-:Y:S02]  /*1af0*/  FMUL.FTZ R196, R9, R196 ;  /* 0x000000c409c47220 */ /* 0x000fe40000410000 */
[----:B------:R-:W-:Y:S02]  /*1b00*/  FADD.FTZ R125, R124, R191 ;  /* 0x000000bf7c7d7221 */ /* 0x000fe40000010000 */
[----:B------:R-:W-:Y:S02]  /*1b10*/  FFMA.FTZ R206, R190, R191, R206 ;  /* 0x000000bfbece7223 */ /* 0x000fe400000100ce */
[----:B------:R-:W-:Y:S01]  /*1b20*/  FADD.FTZ R200, -R205, R198 ;  /* 0x000000c6cdc87221 */ /* 0x000fe20000010100 */
[----:B------:R-:W-:Y:S01]  /*1b30*/  HADD2.F32 R198, -RZ, R130.H0_H0 ;  /* 0x20000082ffc67230 */ /* 0x000fe20000004100 */
[C---:B------:R-:W-:Y:S02]  /*1b40*/  FMUL.FTZ R195, R37.reuse, R180 ;  /* 0x000000b425c37220 */ /* 0x040fe40000410000 */
[----:B------:R-:W-:-:S02]  /*1b50*/  FMUL.FTZ R194, R37, R194 ;  /* 0x000000c225c27220 */ /* 0x000fc40000410000 */
[----:B------:R-:W-:Y:S02]  /*1b60*/  FMUL.FTZ R193, R8, R129 ;  /* 0x0000008108c17220 */ /* 0x000fe40000410000 */
[----:B------:R-:W-:Y:S02]  /*1b70*/  FADD.FTZ R124, R125, R196 ;  /* 0x000000c47d7c7221 */ /* 0x000fe40000010000 */
[----:B------:R-:W-:Y:S01]  /*1b80*/  FFMA.FTZ R206, R189, R196, R206 ;  /* 0x000000c4bdce7223 */ /* 0x000fe200000100ce */
[----:B------:R-:W-:Y:S01]  /*1b90*/  HADD2.F32 R202, -RZ, R127.H0_H0 ;  /* 0x2000007fffca7230 */ /* 0x000fe20000004100 */
[----:B------:R-:W-:Y:S01]  /*1ba0*/  FADD.FTZ R100, R100, R198 ;  /* 0x000000c664647221 */ /* 0x000fe20000010000 */
[----:B------:R-:W-:Y:S01]  /*1bb0*/  HADD2.F32 R130, -RZ, R130.H1_H1 ;  /* 0x30000082ff827230 */ /* 0x000fe20000004100 */
[-C--:B------:R-:W-:Y:S02]  /*1bc0*/  FFMA.FTZ R68, R195, R198.reuse, R68 ;  /* 0x000000c6c3447223 */ /* 0x080fe40000010044 */
[----:B------:R-:W-:-:S02]  /*1bd0*/  FMUL.FTZ R198, R7, R198 ;  /* 0x000000c607c67220 */ /* 0x000fc40000410000 */
[----:B------:R-:W-:Y:S02]  /*1be0*/  FADD.FTZ R125, R124, R193 ;  /* 0x000000c17c7d7221 */ /* 0x000fe40000010000 */
[----:B------:R-:W-:Y:S01]  /*1bf0*/  FFMA.FTZ R206, R194, R193, R206 ;  /* 0x000000c1c2ce7223 */ /* 0x000fe200000100ce */
[----:B------:R-:W-:Y:S01]  /*1c00*/  HADD2.F32 R204, -RZ, R127.H1_H1 ;  /* 0x3000007fffcc7230 */ /* 0x000fe20000004100 */
[----:B------:R-:W-:Y:S01]  /*1c10*/  FADD.FTZ R202, -R205, R202 ;  /* 0x000000cacdca7221 */ /* 0x000fe20000010100 */
[----:B------:R-:W-:Y:S01]  /*1c20*/  HADD2.F32 R127, -RZ, R131.H0_H0 ;  /* 0x20000083ff7f7230 */ /* 0x000fe20000004100 */
[----:B------:R-:W-:Y:S02]  /*1c30*/  FMUL.FTZ R200, R37, R200 ;  /* 0x000000c825c87220 */ /* 0x000fe40000410000 */
[----:B------:R-:W-:Y:S02]  /*1c40*/  FMUL.FTZ R197, R6, R130 ;  /* 0x0000008206c57220 */ /* 0x000fe40000410000 */
[----:B------:R-:W-:-:S02]  /*1c50*/  FADD.FTZ R124, R125, R198 ;  /* 0x000000c67d7c7221 */ /* 0x000fc40000010000 */
[----:B------:R-:W-:Y:S01]  /*1c60*/  FFMA.FTZ R206, R195, R198, R206 ;  /* 0x000000c6c3ce7223 */ /* 0x000fe200000100ce */
[----:B------:R-:W-:Y:S01]  /*1c70*/  HADD2.F32 R131, -RZ, R131.H1_H1 ;  /* 0x30000083ff837230 */ /* 0x000fe20000004100 */
[----:B------:R-:W-:Y:S02]  /*1c80*/  FMUL.FTZ R199, R37, R202 ;  /* 0x000000ca25c77220 */ /* 0x000fe40000410000 */
        /* <DEDUP_REMOVED lines=20> */
.L_x_1882:
[----:B------:R-:W-:Y:S05]  /*1dd0*/  BSYNC B0 ;  /* 0x0000000000007941 */ /* 0x000fea0003800000 */
.L_x_1881:
[----:B------:R-:W-:Y:S01]  /*1de0*/  LOP3.LUT P6, RZ, R2, 0xff, RZ, 0xc0, !PT ;  /* 0x000000ff02ff7812 */ /* 0x000fe200078cc0ff */
[----:B------:R-:W-:Y:S01]  /*1df0*/  HFMA2.MMA R205, -RZ, RZ, 1.875, 0 ;  /* 0x3f800000ffcd7435 */ /* 0x000fe200000001ff */
[----:B------:R-:W-:Y:S02]  /*1e00*/  SHF.R.U32.HI R126, RZ, 0x5, R36 ;  /* 0x00000005ff7e7819 */ /* 0x000fe40000011624 */
[----:B------:R-:W-:-:S02]  /*1e10*/  LOP3.LUT P5, RZ, R36, 0x1f, RZ, 0xc0, !PT ;  /* 0x0000001f24ff7812 */ /* 0x000fc400078ac0ff */
[----:B------:R-:W-:Y:S01]  /*1e20*/  LOP3.LUT R208, R126, 0x7fffffc, RZ, 0xc0, !PT ;  /* 0x07fffffc7ed07812 */ /* 0x000fe200078ec0ff */
[----:B-----5:R-:W-:-:S06]  /*1e30*/  @P0 HADD2.F32 R205, -RZ, R203.H0_H0 ;  /* 0x200000cbffcd0230 */ /* 0x020fcc0000004100 */
[----:B------:R-:W-:Y:S01]  /*1e40*/  @!P6 IADD3 R208, R208, 0x4, RZ ;  /* 0x00000004d0d0e810 */ /* 0x000fe20007ffe0ff */
[----:B------:R-:W-:Y:S05]  /*1e50*/  BRA.DIV ~URZ, `(.L_x_1883) ;  /* 0x000020527f007947 */ /* 0x000fea000b800000 */
[----:B------:R0:W1:Y:S02]  /*1e60*/  SHFL.DOWN PT, R128, R207, 0x10, 0x1f ;  /* 0x0a001f00cf807f89 */ /* 0x00006400000e0000 */
.L_x_1894:
        /* <DEDUP_REMOVED lines=18> */
.L_x_1895:
        /* <DEDUP_REMOVED lines=27> */
[-C--:B------:R-:W-:Y:S01]  /*2140*/  FFMA.FTZ R130, R140, R180.reuse, R181 ;  /* 0x000000b48c827223 */ /* 0x080fe200000100b5 */
[----:B------:R-:W-:Y:S01]  /*2150*/  ISETP.NE.AND.EX P6, PT, RZ, c[0x0][0x21c], PT, P6 ;  /* 0x00008700ff007a0c */ /* 0x000fe20003fc5360 */
[----:B------:R-:W-:Y:S01]  /*2160*/  FADD.FTZ R128, R138, -R125 ;  /* 0x8000007d8a807221 */ /* 0x000fe20000010000 */
[----:B------:R-:W-:Y:S01]  /*2170*/  LOP3.LUT P5, RZ, R124, 0xff, RZ, 0xc0, !PT ;  /* 0x000000ff7cff7812 */ /* 0x000fe200078ac0ff */
[----:B------:R-:W-:Y:S01]  /*2180*/  FFMA.FTZ R124, R38, R180, R181 ;  /* 0x000000b4267c7223 */ /* 0x000fe200000100b5 */
[----:B------:R-:W-:Y:S01]  /*2190*/  LOP3.LUT P0, RZ, R147, 0xff, RZ, 0xc0, !PT ;  /* 0x000000ff93ff7812 */ /* 0x000fe2000780c0ff */
[----:B------:R-:W-:-:S02]  /*21a0*/  FMUL.FTZ R206, R37, R128 ;  /* 0x0000008025ce7220 */ /* 0x000fc40000410000 */
[----:B------:R-:W-:Y:S02]  /*21b0*/  FADD.FTZ R130, R155, -R130 ;  /* 0x800000829b827221 */ /* 0x000fe40000010000 */
[----:B------:R-:W-:Y:S02]  /*21c0*/  FADD.FTZ R124, R137, -R124 ;  /* 0x8000007c897c7221 */ /* 0x000fe40000010000 */
[----:B------:R-:W-:Y:S02]  /*21d0*/  FFMA.FTZ R126, R132, R180, R181 ;  /* 0x000000b4847e7223 */ /* 0x000fe400000100b5 */
[--C-:B------:R-:W-:Y:S01]  /*21e0*/  @P6 HADD2.F32 R125, -RZ, R106.reuse.H0_H0 ;  /* 0x2000006aff7d6230 */ /* 0x100fe20000004100 */
[C---:B------:R-:W-:Y:S01]  /*21f0*/  FMUL.FTZ R208, R37.reuse, R130 ;  /* 0x0000008225d07220 */ /* 0x040fe20000410000 */
[----:B------:R-:W-:Y:S01]  /*2200*/  @P6 HADD2.F32 R129, -RZ, R106.H1_H1 ;  /* 0x3000006aff816230 */ /* 0x000fe20000004100 */
[----:B------:R-:W-:Y:S01]  /*2210*/  FMUL.FTZ R124, R37, R124 ;  /* 0x0000007c257c7220 */ /* 0x000fe20000410000 */
[--C-:B------:R-:W-:Y:S01]  /*2220*/  @P6 HADD2.F32 R127, -RZ, R104.reuse.H1_H1 ;  /* 0x30000068ff7f6230 */ /* 0x100fe20000004100 */
[----:B------:R-:W-:Y:S01]  /*2230*/  @P6 FADD.FTZ R206, R206, R125 ;  /* 0x0000007dcece6221 */ /* 0x000fe20000010000 */
[----:B------:R-:W-:Y:S01]  /*2240*/  @P6 HADD2.F32 R125, -RZ, R104.H0_H0 ;  /* 0x20000068ff7d6230 */ /* 0x000fe20000004100 */
[----:B------:R-:W-:Y:S01]  /*2250*/  FADD.FTZ R126, R139, -R126 ;  /* 0x8000007e8b7e7221 */ /* 0x000fe20000010000 */
[----:B------:R-:W-:Y:S01]  /*2260*/  @P6 HADD2.F32 R131, -RZ, R107.H1_H1 ;  /* 0x3000006bff836230 */ /* 0x000fe20000004100 */
[----:B------:R-:W-:-:S02]  /*2270*/  FMUL.FTZ R128, R206, R205 ;  /* 0x000000cdce807220 */ /* 0x000fc40000410000 */
[----:B------:R-:W-:Y:S02]  /*2280*/  @P6 FADD.FTZ R208, R208, R129 ;  /* 0x00000081d0d06221 */ /* 0x000fe40000010000 */
[----:B------:R-:W-:Y:S02]  /*2290*/  FMUL.FTZ R128, R128, c[0x0][0x1e8] ;  /* 0x00007a0080807a20 */ /* 0x000fe40000410000 */
[----:B------:R-:W-:Y:S02]  /*22a0*/  @P6 FADD.FTZ R124, R124, R125 ;  /* 0x0000007d7c7c6221 */ /* 0x000fe40000010000 */
[--C-:B------:R-:W-:Y:S01]  /*22b0*/  FFMA.FTZ R129, R154, R180, R181.reuse ;  /* 0x000000b49a817223 */ /* 0x100fe200000100b5 */
[----:B------:R-:W-:Y:S01]  /*22c0*/  FSEL R211, R128, RZ, P0 ;  /* 0x000000ff80d37208 */ /* 0x000fe20000000000 */
[----:B------:R-:W-:Y:S01]  /*22d0*/  FMUL.FTZ R126, R37, R126 ;  /* 0x0000007e257e7220 */ /* 0x000fe20000410000 */
[----:B------:R-:W-:Y:S01]  /*22e0*/  ISETP.NE.U32.AND P0, PT, RZ, c[0x0][0x258], PT ;  /* 0x00009600ff007a0c */ /* 0x000fe20003f05070 */
[----:B------:R-:W-:-:S02]  /*22f0*/  FFMA.FTZ R125, R141, R180, R181 ;  /* 0x000000b48d7d7223 */ /* 0x000fc400000100b5 */
[----:B------:R-:W-:Y:S01]  /*2300*/  FADD.FTZ R212, R144, -R129 ;  /* 0x8000008190d47221 */ /* 0x000fe20000010000 */
[----:B------:R-:W-:Y:S01]  /*2310*/  ISETP.NE.AND.EX P0, PT, RZ, c[0x0][0x25c], PT, P0 ;  /* 0x00009700ff007a0c */ /* 0x000fe20003f05300 */
[----:B------:R-:W-:Y:S01]  /*2320*/  @P6 FADD.FTZ R126, R126, R127 ;  /* 0x0000007f7e7e6221 */ /* 0x000fe20000010000 */
[----:B------:R-:W-:Y:S01]  /*2330*/  @P6 HADD2.F32 R129, -RZ, R107.H0_H0 ;  /* 0x2000006bff816230 */ /* 0x000fe20000004100 */
[-C--:B------:R-:W-:Y:S02]  /*2340*/  FFMA.FTZ R130, R134, R180.reuse, R181 ;  /* 0x000000b486827223 */ /* 0x080fe400000100b5 */
[----:B------:R-:W-:Y:S01]  /*2350*/  FADD.FTZ R128, R136, -R125 ;  /* 0x8000007d88807221 */ /* 0x000fe20000010000 */
[----:B------:R-:W-:Y:S01]  /*2360*/  @P6 HADD2.F32 R125, -RZ, R105.H0_H0 ;  /* 0x20000069ff7d6230 */ /* 0x000fe20000004100 */
[----:B------:R-:W-:Y:S02]  /*2370*/  FFMA.FTZ R127, R157, R180, R181 ;  /* 0x000000b49d7f7223 */ /* 0x000fe400000100b5 */
[----:B------:R-:W-:-:S02]  /*2380*/  FMUL.FTZ R212, R37, R212 ;  /* 0x000000d425d47220 */ /* 0x000fc40000410000 */
[----:B------:R-:W-:Y:S02]  /*2390*/  FADD.FTZ R130, R145, -R130 ;  /* 0x8000008291827221 */ /* 0x000fe40000010000 */
[C---:B------:R-:W-:Y:S01]  /*23a0*/  FMUL.FTZ R128, R37.reuse, R128 ;  /* 0x0000008025807220 */ /* 0x040fe20000410000 */
[----:B------:R-:W-:Y:S01]  /*23b0*/  @P0 F2FP.PACK_AB R203, RZ, R126 ;  /* 0x0000007effcb023e */ /* 0x000fe200000000ff */
[----:B------:R-:W-:Y:S01]  /*23c0*/  FADD.FTZ R210, R142, -R127 ;  /* 0x8000007f8ed27221 */ /* 0x000fe20000010000 */
[----:B------:R-:W-:Y:S01]  /*23d0*/  @P6 HADD2.F32 R127, -RZ, R105.H1_H1 ;  /* 0x30000069ff7f6230 */ /* 0x000fe20000004100 */
[----:B------:R-:W-:Y:S01]  /*23e0*/  @P6 FADD.FTZ R212, R212, R131 ;  /* 0x00000083d4d46221 */ /* 0x000fe20000010000 */
[----:B------:R-:W-:Y:S01]  /*23f0*/  @P0 F2FP.PACK_AB R131, RZ, R208 ;  /* 0x000000d0ff83023e */ /* 0x000fe200000000ff */
[C---:B------:R-:W-:Y:S02]  /*2400*/  FMUL.FTZ R130, R37.reuse, R130 ;  /* 0x0000008225827220 */ /* 0x040fe40000410000 */
[----:B------:R-:W-:Y:S01]  /*2410*/  @P6 FADD.FTZ R128, R128, R125 ;  /* 0x0000007d80806221 */ /* 0x000fe20000010000 */
[----:B------:R-:W-:Y:S01]  /*2420*/  @P0 F2FP.PACK_AB R125, RZ, R124 ;  /* 0x0000007cff7d023e */ /* 0x000fe200000000ff */
[----:B------:R-:W-:Y:S01]  /*2430*/  FMUL.FTZ R210, R37, R210 ;  /* 0x000000d225d27220 */ /* 0x000fe20000410000 */
[----:B------:R-:W-:Y:S01]  /*2440*/  @P0 F2FP.PACK_AB R209, RZ, R212 ;  /* 0x000000d4ffd1023e */ /* 0x000fe200000000ff */
[-C--:B------:R-:W-:Y:S01]  /*2450*/  FMUL.FTZ R208, R208, R205.reuse ;  /* 0x000000cdd0d07220 */ /* 0x080fe20000410000 */
[----:B------:R-:W-:Y:S01]  /*2460*/  @P0 PRMT R120, R125, 0x7610, R120 ;  /* 0x000076107d780816 */ /* 0x000fe20000000078 */
[----:B------:R-:W-:Y:S01]  /*2470*/  @P6 FADD.FTZ R130, R130, R127 ;  /* 0x0000007f82826221 */ /* 0x000fe20000010000 */
[----:B------:R-:W-:Y:S01]  /*2480*/  @P0 F2FP.PACK_AB R127, RZ, R128 ;  /* 0x00000080ff7f023e */ /* 0x000fe200000000ff */
[----:B------:R-:W-:Y:S01]  /*2490*/  @P6 FADD.FTZ R210, R210, R129 ;  /* 0x00000081d2d26221 */ /* 0x000fe20000010000 */
[----:B------:R-:W-:Y:S01]  /*24a0*/  LOP3.LUT P6, RZ, R147, 0xff00, RZ, 0xc0, !PT ;  /* 0x0000ff0093ff7812 */ /* 0x000fe200078cc0ff */
[----:B------:R-:W-:Y:S01]  /*24b0*/  FMUL.FTZ R208, R208, c[0x0][0x1e8] ;  /* 0x00007a00d0d07a20 */ /* 0x000fe20000410000 */
[----:B------:R-:W-:Y:S01]  /*24c0*/  @P0 F2FP.PACK_AB R129, RZ, R206 ;  /* 0x000000ceff81023e */ /* 0x000fe200000000ff */
[-C--:B------:R-:W-:Y:S01]  /*24d0*/  FMUL.FTZ R128, R128, R205.reuse ;  /* 0x000000cd80807220 */ /* 0x080fe20000410000 */
[----:B------:R-:W-:Y:S01]  /*24e0*/  @P0 F2FP.PACK_AB R206, RZ, R130 ;  /* 0x00000082ffce023e */ /* 0x000fe200000000ff */
        /* <DEDUP_REMOVED lines=8> */
[-C--:B------:R-:W-:Y:S01]  /*2570*/  FMUL.FTZ R126, R126, R205.reuse ;  /* 0x000000cd7e7e7220 */ /* 0x080fe20000410000 */
[----:B------:R-:W-:Y:S01]  /*2580*/  LOP3.LUT P6, RZ, R146, 0xff000000, RZ, 0xc0, !PT ;  /* 0xff00000092ff7812 */ /* 0x000fe200078cc0ff */
[----:B------:R-:W-:Y:S01]  /*2590*/  FMUL.FTZ R124, R124, c[0x0][0x1e8] ;  /* 0x00007a007c7c7a20 */ /* 0x000fe20000410000 */
[----:B------:R-:W-:Y:S01]  /*25a0*/  @P0 F2FP.PACK_AB R207, RZ, R210 ;  /* 0x000000d2ffcf023e */ /* 0x000fe200000000ff */
[----:B------:R-:W-:Y:S01]  /*25b0*/  FMUL.FTZ R126, R126, c[0x0][0x1e8] ;  /* 0x00007a007e7e7a20 */ /* 0x000fe20000410000 */
[----:B------:R-:W-:Y:S01]  /*25c0*/  FSEL R129, R130, RZ, P6 ;  /* 0x000000ff82817208 */ /* 0x000fe20003000000 */
[-C--:B------:R-:W-:Y:S01]  /*25d0*/  FMUL.FTZ R210, R210, R205.reuse ;  /* 0x000000cdd2d27220 */ /* 0x080fe20000410000 */
[----:B------:R-:W-:Y:S01]  /*25e0*/  LOP3.LUT P6, RZ, R146, 0xff00, RZ, 0xc0, !PT ;  /* 0x0000ff0092ff7812 */ /* 0x000fe200078cc0ff */
[----:B------:R-:W-:Y:S01]  /*25f0*/  FMUL.FTZ R212, R212, R205 ;  /* 0x000000cdd4d47220 */ /* 0x000fe20000410000 */
[----:B------:R-:W-:Y:S01]  /*2600*/  FSEL R124, R124, RZ, P5 ;  /* 0x000000ff7c7c7208 */ /* 0x000fe20002800000 */
[----:B------:R-:W-:Y:S01]  /*2610*/  FMUL.FTZ R210, R210, c[0x0][0x1e8] ;  /* 0x00007a00d2d27a20 */ /* 0x000fe20000410000 */
[----:B------:R-:W-:Y:S01]  /*2620*/  ISETP.NE.U32.AND P5, PT, RZ, c[0x0][0x258], PT ;  /* 0x00009600ff007a0c */ /* 0x000fe20003fa5070 */
[----:B------:R-:W-:Y:S01]  /*2630*/  FMUL.FTZ R212, R212, c[0x0][0x1e8] ;  /* 0x00007a00d4d47a20 */ /* 0x000fe20000410000 */
[----:B------:R-:W-:-:S02]  /*2640*/  @P0 PRMT R121, R127, 0x7610, R121 ;  /* 0x000076107f790816 */ /* 0x000fc40000000079 */
[----:B------:R-:W-:Y:S02]  /*2650*/  FSEL R127, R126, RZ, P6 ;  /* 0x000000ff7e7f7208 */ /* 0x000fe40003000000 */
[----:B------:R-:W-:Y:S02]  /*2660*/  LOP3.LUT P6, RZ, R147, 0xff0000, RZ, 0xc0, !PT ;  /* 0x00ff000093ff7812 */ /* 0x000fe400078cc0ff */
[----:B------:R-:W-:Y:S02]  /*2670*/  ISETP.NE.AND.EX P5, PT, RZ, c[0x0][0x25c], PT, P5 ;  /* 0x00009700ff007a0c */ /* 0x000fe40003fa5350 */
[----:B------:R-:W-:Y:S01]  /*2680*/  @P0 PRMT R123, R207, 0x7610, R123 ;  /* 0x00007610cf7b0816 */ /* 0x000fe2000000007b */
[----:B------:R-:W-:Y:S01]  /*2690*/  HFMA2.MMA R207, -RZ, RZ, 0, 9.5367431640625e-07 ;  /* 0x00000010ffcf7435 */ /* 0x000fe200000001ff */
[----:B------:R-:W-:Y:S02]  /*26a0*/  FSEL R210, R210, RZ, P6 ;  /* 0x000000ffd2d27208 */ /* 0x000fe40003000000 */
[----:B------:R-:W-:-:S02]  /*26b0*/  LOP3.LUT P6, RZ, R147, 0xff000000, RZ, 0xc0, !PT ;  /* 0xff00000093ff7812 */ /* 0x000fc400078cc0ff */
[----:B------:R-:W-:Y:S02]  /*26c0*/  @P0 PRMT R122, R122, 0x5410, R131 ;  /* 0x000054107a7a0816 */ /* 0x000fe40000000083 */
[----:B------:R-:W-:Y:S02]  /*26d0*/  FSEL R131, R212, RZ, P6 ;  /* 0x000000ffd4837208 */ /* 0x000fe40003000000 */
[----:B------:R-:W-:Y:S02]  /*26e0*/  F2FP.PACK_AB R124, R127, R124 ;  /* 0x0000007c7f7c723e */ /* 0x000fe400000000ff */
[----:B------:R-:W-:Y:S01]  /*26f0*/  F2FP.PACK_AB R127, R131, R210 ;  /* 0x000000d2837f723e */ /* 0x000fe200000000ff */
[CC--:B------:R-:W-:Y:S01]  /*2700*/  @P5 IMAD.WIDE.U32 R130, R0.reuse, R207.reuse, c[0x0][0x258] ;  /* 0x0000960000825625 */ /* 0x0c0fe200078e00cf */
[----:B------:R-:W-:Y:S02]  /*2710*/  F2FP.PACK_AB R125, R129, R128 ;  /* 0x00000080817d723e */ /* 0x000fe400000000ff */
[----:B------:R-:W-:Y:S01]  /*2720*/  @P0 PRMT R121, R121, 0x5410, R206 ;  /* 0x0000541079790816 */ /* 0x000fe200000000ce */
[----:B------:R-:W-:Y:S01]  /*2730*/  IMAD.WIDE.U32 R128, R0, R207, c[0x0][0x248] ;  /* 0x0000920000807625 */ /* 0x000fe200078e00cf */
[----:B------:R-:W-:-:S02]  /*2740*/  @P0 PRMT R120, R120, 0x5410, R203 ;  /* 0x0000541078780816 */ /* 0x000fc400000000cb */
[----:B------:R-:W-:Y:S02]  /*2750*/  @P0 PRMT R123, R123, 0x5410, R209 ;  /* 0x000054107b7b0816 */ /* 0x000fe400000000d1 */
[----:B------:R-:W-:Y:S02]  /*2760*/  F2FP.PACK_AB R126, R208, R211 ;  /* 0x000000d3d07e723e */ /* 0x000fe400000000ff */
[----:B------:R-:W-:Y:S01]  /*2770*/  IADD3 R0, R0, 0x80, RZ ;  /* 0x0000008000007810 */ /* 0x000fe20007ffe0ff */
[----:B------:R0:W-:Y:S04]  /*2780*/  @P5 STG.E.128 [R130.64], R120 ;  /* 0x0000007882005986 */ /* 0x0001e8000c101d04 */
[----:B------:R0:W-:Y:S02]  /*2790*/  STG.E.128 [R128.64], R124 ;  /* 0x0000007c80007986 */ /* 0x0001e4000c101d04 */
.L_x_1886:
[----:B------:R-:W-:Y:S05]  /*27a0*/  BSYNC B0 ;  /* 0x0000000000007941 */ /* 0x000fea0003800000 */
.L_x_1885:
[----:B------:R-:W-:Y:S01]  /*27b0*/  BSSY B0, `(.L_x_1887) ;  /* 0x000006b000007945 */ /* 0x000fe20003800000 */
[----:B------:R-:W-:Y:S05]  /*27c0*/  @!P2 BRA `(.L_x_1888) ;  /* 0x000006900000a947 */ /* 0x000fea0003800000 */
[----:B------:R-:W-:Y:S01]  /*27d0*/  ISETP.NE.U32.AND P6, PT, RZ, c[0x0][0x218], PT ;  /* 0x00008600ff007a0c */ /* 0x000fe20003fc5070 */
[--C-:B0-----:R-:W-:Y:S01]  /*27e0*/  FFMA.FTZ R125, R163, R180, R181.reuse ;  /* 0x000000b4a37d7223 */ /* 0x101fe200000100b5 */
[----:B------:R-:W-:Y:S01]  /*27f0*/  MOV R124, R148 ;  /* 0x00000094007c7202 */ /* 0x000fe20000000f00 */
[-CC-:B------:R-:W-:Y:S01]  /*2800*/  FFMA.FTZ R128, R166, R180.reuse, R181.reuse ;  /* 0x000000b4a6807223 */ /* 0x180fe200000100b5 */
[----:B------:R-:W-:Y:S01]  /*2810*/  ISETP.NE.AND.EX P6, PT, RZ, c[0x0][0x21c], PT, P6 ;  /* 0x00008700ff007a0c */ /* 0x000fe20003fc5360 */
[----:B------:R-:W-:Y:S01]  /*2820*/  FFMA.FTZ R126, R156, R180, R181 ;  /* 0x000000b49c7e7223 */ /* 0x000fe200000100b5 */
[----:B------:R-:W-:Y:S01]  /*2830*/  LOP3.LUT P5, RZ, R124, 0xff, RZ, 0xc0, !PT ;  /* 0x000000ff7cff7812 */ /* 0x000fe200078ac0ff */
[----:B------:R-:W-:Y:S01]  /*2840*/  FADD.FTZ R124, R164, -R125 ;  /* 0x8000007da47c7221 */ /* 0x000fe20000010000 */
[----:B------:R-:W-:Y:S01]  /*2850*/  LOP3.LUT P0, RZ, R149, 0xff, RZ, 0xc0, !PT ;  /* 0x000000ff95ff7812 */ /* 0x000fe2000780c0ff */
[----:B------:R-:W-:-:S02]  /*2860*/  FADD.FTZ R128, R167, -R128 ;  /* 0x80000080a7807221 */ /* 0x000fc40000010000 */
[C---:B------:R-:W-:Y:S02]  /*2870*/  FMUL.FTZ R206, R37.reuse, R124 ;  /* 0x0000007c25ce7220 */ /* 0x040fe40000410000 */
[----:B------:R-:W-:Y:S02]  /*2880*/  FMUL.FTZ R208, R37, R128 ;  /* 0x0000008025d07220 */ /* 0x000fe40000410000 */
[----:B------:R-:W-:Y:S02]  /*2890*/  FFMA.FTZ R125, R39, R180, R181 ;  /* 0x000000b4277d7223 */ /* 0x000fe400000100b5 */
[--C-:B------:R-:W-:Y:S01]  /*28a0*/  @P6 HADD2.F32 R127, -RZ, R110.reuse.H0_H0 ;  /* 0x2000006eff7f6230 */ /* 0x100fe20000004100 */
[----:B------:R-:W-:Y:S01]  /*28b0*/  FADD.FTZ R126, R159, -R126 ;  /* 0x8000007e9f7e7221 */ /* 0x000fe20000010000 */
[----:B------:R-:W-:Y:S01]  /*28c0*/  @P6 HADD2.F32 R129, -RZ, R110.H1_H1 ;  /* 0x3000006eff816230 */ /* 0x000fe20000004100 */
[----:B------:R-:W-:Y:S01]  /*28d0*/  FADD.FTZ R124, R158, -R125 ;  /* 0x8000007d9e7c7221 */ /* 0x000fe20000010000 */
[--C-:B------:R-:W-:Y:S01]  /*28e0*/  @P6 HADD2.F32 R125, -RZ, R108.reuse.H0_H0 ;  /* 0x2000006cff7d6230 */ /* 0x100fe20000004100 */
[----:B------:R-:W-:Y:S01]  /*28f0*/  @P6 FADD.FTZ R206, R206, R127 ;  /* 0x0000007fcece6221 */ /* 0x000fe20000010000 */
[----:B------:R-:W-:Y:S01]  /*2900*/  @P6 HADD2.F32 R127, -RZ, R108.H1_H1 ;  /* 0x3000006cff7f6230 */ /* 0x000fe20000004100 */
[----:B------:R-:W-:Y:S01]  /*2910*/  FMUL.FTZ R124, R37, R124 ;  /* 0x0000007c257c7220 */ /* 0x000fe20000410000 */
        /* <DEDUP_REMOVED lines=72> */
[----:B------:R-:W-:Y:S01]  /*2da0*/  F2FP.PACK_AB R125, R129, R128 ;  /* 0x00000080817d723e */ /* 0x000fe200000000ff */
[CC--:B------:R-:W-:Y:S01]  /*2db0*/  @P5 IMAD.WIDE.U32 R128, R0.reuse, R207.reuse, c[0x0][0x258] ;  /* 0x0000960000805625 */ /* 0x0c0fe200078e00cf */
[----:B------:R-:W-:Y:S02]  /*2dc0*/  F2FP.PACK_AB R124, R127, R124 ;  /* 0x0000007c7f7c723e */ /* 0x000fe400000000ff */
[----:B------:R-:W-:Y:S01]  /*2dd0*/  F2FP.PACK_AB R127, R131, R210 ;  /* 0x000000d2837f723e */ /* 0x000fe200000000ff */
[----:B------:R-:W-:Y:S01]  /*2de0*/  IMAD.WIDE.U32 R130, R0, R207, c[0x0][0x248] ;  /* 0x0000920000827625 */ /* 0x000fe200078e00cf */
[----:B------:R-:W-:-:S02]  /*2df0*/  @P0 PRMT R121, R121, 0x5410, R206 ;  /* 0x0000541079790816 */ /* 0x000fc400000000ce */
[----:B------:R-:W-:Y:S02]  /*2e00*/  @P0 PRMT R120, R120, 0x5410, R203 ;  /* 0x0000541078780816 */ /* 0x000fe400000000cb */
[----:B------:R-:W-:Y:S02]  /*2e10*/  @P0 PRMT R123, R123, 0x5410, R209 ;  /* 0x000054107b7b0816 */ /* 0x000fe400000000d1 */
[----:B------:R-:W-:Y:S02]  /*2e20*/  F2FP.PACK_AB R126, R208, R211 ;  /* 0x000000d3d07e723e */ /* 0x000fe400000000ff */
[----:B------:R-:W-:Y:S01]  /*2e30*/  IADD3 R0, R0, 0x80, RZ ;  /* 0x0000008000007810 */ /* 0x000fe20007ffe0ff */
[----:B------:R0:W-:Y:S04]  /*2e40*/  @P5 STG.E.128 [R128.64], R120 ;  /* 0x0000007880005986 */ /* 0x0001e8000c101d04 */
[----:B------:R0:W-:Y:S02]  /*2e50*/  STG.E.128 [R130.64], R124 ;  /* 0x0000007c82007986 */ /* 0x0001e4000c101d04 */
.L_x_1888:
[----:B------:R-:W-:Y:S05]  /*2e60*/  BSYNC B0 ;  /* 0x0000000000007941 */ /* 0x000fea0003800000 */
.L_x_1887:
        /* <DEDUP_REMOVED lines=27> */
[--C-:B------:R-:W-:Y:S02]  /*3020*/  FFMA.FTZ R212, R188, R180, R181.reuse ;  /* 0x000000b4bcd47223 */ /* 0x100fe400000100b5 */
[----:B------:R-:W-:Y:S01]  /*3030*/  FMUL.FTZ R126, R37, R126 ;  /* 0x0000007e257e7220 */ /* 0x000fe20000410000 */
[----:B------:R-:W-:Y:S01]  /*3040*/  FSEL R211, R128, RZ, P0 ;  /* 0x000000ff80d37208 */ /* 0x000fe20000000000 */
[----:B------:R-:W-:Y:S01]  /*3050*/  FFMA.FTZ R125, R175, R180, R181 ;  /* 0x000000b4af7d7223 */ /* 0x000fe200000100b5 */
[----:B------:R-:W-:Y:S01]  /*3060*/  ISETP.NE.U32.AND P0, PT, RZ, c[0x0][0x258], PT ;  /* 0x00009600ff007a0c */ /* 0x000fe20003f05070 */
[----:B------:R-:W-:-:S02]  /*3070*/  FADD.FTZ R212, R187, -R212 ;  /* 0x800000d4bbd47221 */ /* 0x000fc40000010000 */
[----:B------:R-:W-:Y:S01]  /*3080*/  @P6 FADD.FTZ R126, R126, R127 ;  /* 0x0000007f7e7e6221 */ /* 0x000fe20000010000 */
[----:B------:R-:W-:Y:S01]  /*3090*/  ISETP.NE.AND.EX P0, PT, RZ, c[0x0][0x25c], PT, P0 ;  /* 0x00009700ff007a0c */ /* 0x000fe20003f05300 */
[-C--:B------:R-:W-:Y:S02]  /*30a0*/  FFMA.FTZ R130, R176, R180.reuse, R181 ;  /* 0x000000b4b0827223 */ /* 0x080fe400000100b5 */
[----:B------:R-:W-:Y:S01]  /*30b0*/  FADD.FTZ R128, R178, -R125 ;  /* 0x8000007db2807221 */ /* 0x000fe20000010000 */
[----:B------:R-:W-:Y:S01]  /*30c0*/  @P6 HADD2.F32 R125, -RZ, R113.H0_H0 ;  /* 0x20000071ff7d6230 */ /* 0x000fe20000004100 */
[----:B------:R-:W-:Y:S02]  /*30d0*/  FFMA.FTZ R127, R185, R180, R181 ;  /* 0x000000b4b97f7223 */ /* 0x000fe400000100b5 */
[----:B------:R-:W-:Y:S01]  /*30e0*/  @P6 FADD.FTZ R208, R208, R129 ;  /* 0x00000081d0d06221 */ /* 0x000fe20000010000 */
[----:B------:R-:W-:Y:S01]  /*30f0*/  @P6 HADD2.F32 R129, -RZ, R115.H0_H0 ;  /* 0x20000073ff816230 */ /* 0x000fe20000004100 */
        /* <DEDUP_REMOVED lines=66> */
.L_x_1890:
[----:B------:R-:W-:Y:S05]  /*3520*/  BSYNC B0 ;  /* 0x0000000000007941 */ /* 0x000fea0003800000 */
.L_x_1889:
        /* <DEDUP_REMOVED lines=14> */
[--C-:B------:R-:W-:Y:S01]  /*3610*/  @P6 HADD2.F32 R125, -RZ, R118.reuse.H0_H0 ;  /* 0x20000076ff7d6230 */ /* 0x100fe20000004100 */
[-CC-:B------:R-:W-:Y:S01]  /*3620*/  FFMA.FTZ R131, R199, R180.reuse, R181.reuse ;  /* 0x000000b4c7837223 */ /* 0x180fe200000100b5 */
[----:B------:R-:W-:Y:S01]  /*3630*/  @P6 HADD2.F32 R127, -RZ, R118.H1_H1 ;  /* 0x30000076ff7f6230 */ /* 0x000fe20000004100 */
[----:B------:R-:W-:-:S02]  /*3640*/  FFMA.FTZ R210, R204, R180, R181 ;  /* 0x000000b4ccd27223 */ /* 0x000fc400000100b5 */
[----:B------:R-:W-:Y:S02]  /*3650*/  @P6 FADD.FTZ R206, R206, R125 ;  /* 0x0000007dcece6221 */ /* 0x000fe40000010000 */
[----:B------:R-:W-:Y:S02]  /*3660*/  @P6 FADD.FTZ R208, R208, R127 ;  /* 0x0000007fd0d06221 */ /* 0x000fe40000010000 */
[-C--:B------:R-:W-:Y:S02]  /*3670*/  FMUL.FTZ R124, R206, R205.reuse ;  /* 0x000000cdce7c7220 */ /* 0x080fe40000410000 */
[----:B------:R-:W-:Y:S02]  /*3680*/  FMUL.FTZ R129, R208, R205 ;  /* 0x000000cdd0817220 */ /* 0x000fe40000410000 */
[----:B------:R-:W-:Y:S01]  /*3690*/  FMUL.FTZ R128, R124, c[0x0][0x1e8] ;  /* 0x00007a007c807a20 */ /* 0x000fe20000410000 */
[----:B------:R-:W-:Y:S01]  /*36a0*/  MOV R124, R152 ;  /* 0x00000098007c7202 */ /* 0x000fe20000000f00 */
[----:B------:R-:W-:-:S02]  /*36b0*/  FFMA.FTZ R125, R135, R180, R181 ;  /* 0x000000b4877d7223 */ /* 0x000fc400000100b5 */
[----:B------:R-:W-:Y:S01]  /*36c0*/  FMUL.FTZ R129, R129, c[0x0][0x1e8] ;  /* 0x00007a0081817a20 */ /* 0x000fe20000410000 */
[----:B------:R-:W-:Y:S01]  /*36d0*/  FSEL R203, R128, RZ, P5 ;  /* 0x000000ff80cb7208 */ /* 0x000fe20002800000 */
[----:B------:R-:W-:Y:S01]  /*36e0*/  FFMA.FTZ R127, R189, R180, R181 ;  /* 0x000000b4bd7f7223 */ /* 0x000fe200000100b5 */
[----:B------:R-:W-:Y:S01]  /*36f0*/  LOP3.LUT P5, RZ, R124, 0xff, RZ, 0xc0, !PT ;  /* 0x000000ff7cff7812 */ /* 0x000fe200078ac0ff */
[----:B------:R-:W-:Y:S01]  /*3700*/  FADD.FTZ R124, R192, -R125 ;  /* 0x8000007dc07c7221 */ /* 0x000fe20000010000 */
[----:B------:R-:W-:Y:S01]  /*3710*/  FSEL R214, R129, RZ, P0 ;  /* 0x000000ff81d67208 */ /* 0x000fe20000000000 */
[----:B------:R-:W-:Y:S01]  /*3720*/  @P6 HADD2.F32 R125, -RZ, R116.H0_H0 ;  /* 0x20000074ff7d6230 */ /* 0x000fe20000004100 */
[----:B------:R-:W-:Y:S01]  /*3730*/  ISETP.NE.U32.AND P0, PT, RZ, c[0x0][0x258], PT ;  /* 0x00009600ff007a0c */ /* 0x000fe20003f05070 */
[C---:B------:R-:W-:Y:S01]  /*3740*/  FMUL.FTZ R124, R37.reuse, R124 ;  /* 0x0000007c257c7220 */ /* 0x040fe20000410000 */
[----:B------:R-:W-:Y:S01]  /*3750*/  @P6 HADD2.F32 R129, -RZ, R119.H0_H0 ;  /* 0x20000077ff816230 */ /* 0x000fe20000004100 */
[----:B------:R-:W-:Y:S01]  /*3760*/  FADD.FTZ R128, R196, -R127 ;  /* 0x8000007fc4807221 */ /* 0x000fe20000010000 */
[----:B------:R-:W-:Y:S01]  /*3770*/  ISETP.NE.AND.EX P0, PT, RZ, c[0x0][0x25c], PT, P0 ;  /* 0x00009700ff007a0c */ /* 0x000fe20003f05300 */
[----:B------:R-:W-:Y:S01]  /*3780*/  @P6 FADD.FTZ R124, R124, R125 ;  /* 0x0000007d7c7c6221 */ /* 0x000fe20000010000 */
[--C-:B------:R-:W-:Y:S01]  /*3790*/  @P6 HADD2.F32 R125, -RZ, R117.reuse.H0_H0 ;  /* 0x20000075ff7d6230 */ /* 0x100fe20000004100 */
[----:B------:R-:W-:Y:S01]  /*37a0*/  FMUL.FTZ R128, R37, R128 ;  /* 0x0000008025807220 */ /* 0x000fe20000410000 */
[----:B------:R-:W-:Y:S01]  /*37b0*/  @P6 HADD2.F32 R127, -RZ, R117.H1_H1 ;  /* 0x30000075ff7f6230 */ /* 0x000fe20000004100 */
[----:B------:R-:W-:-:S02]  /*37c0*/  FADD.FTZ R130, R193, -R130 ;  /* 0x80000082c1827221 */ /* 0x000fc40000010000 */
[----:B------:R-:W-:Y:S02]  /*37d0*/  FADD.FTZ R126, R191, -R126 ;  /* 0x8000007ebf7e7221 */ /* 0x000fe40000010000 */
[----:B------:R-:W-:Y:S01]  /*37e0*/  FADD.FTZ R180, R202, -R131 ;  /* 0x80000083cab47221 */ /* 0x000fe20000010000 */
[----:B------:R-:W-:Y:S01]  /*37f0*/  @P6 HADD2.F32 R131, -RZ, R119.H1_H1 ;  /* 0x30000077ff836230 */ /* 0x000fe20000004100 */
[----:B------:R-:W-:Y:S02]  /*3800*/  FADD.FTZ R212, R201, -R210 ;  /* 0x800000d2c9d47221 */ /* 0x000fe40000010000 */
[----:B------:R-:W-:Y:S01]  /*3810*/  @P6 FADD.FTZ R128, R128, R125 ;  /* 0x0000007d80806221 */ /* 0x000fe20000010000 */
[----:B------:R-:W-:Y:S01]  /*3820*/  @P0 F2FP.PACK_AB R206, RZ, R206 ;  /* 0x000000ceffce023e */ /* 0x000fe200000000ff */
[C---:B------:R-:W-:Y:S01]  /*3830*/  FMUL.FTZ R130, R37.reuse, R130 ;  /* 0x0000008225827220 */ /* 0x040fe20000410000 */
[----:B------:R-:W-:Y:S01]  /*3840*/  @P0 F2FP.PACK_AB R208, RZ, R208 ;  /* 0x000000d0ffd0023e */ /* 0x000fe200000000ff */
[C---:B------:R-:W-:Y:S01]  /*3850*/  FMUL.FTZ R126, R37.reuse, R126 ;  /* 0x0000007e257e7220 */ /* 0x040fe20000410000 */
[----:B------:R-:W-:Y:S01]  /*3860*/  @P0 F2FP.PACK_AB R125, RZ, R128 ;  /* 0x00000080ff7d023e */ /* 0x000fe200000000ff */
[C---:B------:R-:W-:Y:S01]  /*3870*/  FMUL.FTZ R210, R37.reuse, R180 ;  /* 0x000000b425d27220 */ /* 0x040fe20000410000 */
[----:B------:R-:W-:Y:S01]  /*3880*/  @P0 PRMT R122, R206, 0x7610, R122 ;  /* 0x00007610ce7a0816 */ /* 0x000fe2000000007a */
[----:B------:R-:W-:Y:S01]  /*3890*/  FMUL.FTZ R212, R37, R212 ;  /* 0x000000d425d47220 */ /* 0x000fe20000410000 */
[----:B------:R-:W-:Y:S01]  /*38a0*/  @P6 HADD2.F32 R37, -RZ, R116.H1_H1 ;  /* 0x30000074ff256230 */ /* 0x000fe20000004100 */
[----:B------:R-:W-:Y:S01]  /*38b0*/  @P6 FADD.FTZ R130, R130, R127 ;  /* 0x0000007f82826221 */ /* 0x000fe20000010000 */
[----:B------:R-:W-:Y:S01]  /*38c0*/  @P0 PRMT R121, R125, 0x7610, R121 ;  /* 0x000076107d790816 */ /* 0x000fe20000000079 */
[-C--:B------:R-:W-:Y:S01]  /*38d0*/  FMUL.FTZ R128, R128, R205.reuse ;  /* 0x000000cd80807220 */ /* 0x080fe20000410000 */
[----:B------:R-:W-:Y:S01]  /*38e0*/  @P0 PRMT R122, R122, 0x5410, R208 ;  /* 0x000054107a7a0816 */ /* 0x000fe200000000d0 */
[----:B------:R-:W-:Y:S01]  /*38f0*/  @P6 FADD.FTZ R126, R126, R37 ;  /* 0x000000257e7e6221 */ /* 0x000fe20000010000 */
[----:B------:R-:W-:Y:S01]  /*3900*/  @P0 F2FP.PACK_AB R181, RZ, R130 ;  /* 0x00000082ffb5023e */ /* 0x000fe200000000ff */
        /* <DEDUP_REMOVED lines=12> */
[----:B------:R-:W-:Y:S01]  /*39d0*/  FMUL.FTZ R124, R124, c[0x0][0x1e8] ;  /* 0x00007a007c7c7a20 */ /* 0x000fe20000410000 */
[----:B------:R-:W-:Y:S01]  /*39e0*/  HFMA2.MMA R131, -RZ, RZ, 0, 9.5367431640625e-07 ;  /* 0x00000010ff837435 */ /* 0x000fe200000001ff */
[-C--:B------:R-:W-:Y:S01]  /*39f0*/  FMUL.FTZ R126, R126, R205.reuse ;  /* 0x000000cd7e7e7220 */ /* 0x080fe20000410000 */
[----:B------:R-:W-:Y:S01]  /*3a00*/  FSEL R125, R130, RZ, P6 ;  /* 0x000000ff827d7208 */ /* 0x000fe20003000000 */
[-C--:B------:R-:W-:Y:S01]  /*3a10*/  FMUL.FTZ R210, R210, R205.reuse ;  /* 0x000000cdd2d27220 */ /* 0x080fe20000410000 */
[----:B------:R-:W-:Y:S01]  /*3a20*/  FSEL R124, R124, RZ, P5 ;  /* 0x000000ff7c7c7208 */ /* 0x000fe20002800000 */
[----:B------:R-:W-:Y:S01]  /*3a30*/  FMUL.FTZ R126, R126, c[0x0][0x1e8] ;  /* 0x00007a007e7e7a20 */ /* 0x000fe20000410000 */
[----:B------:R-:W-:Y:S01]  /*3a40*/  LOP3.LUT P6, RZ, R152, 0xff00, RZ, 0xc0, !PT ;  /* 0x0000ff0098ff7812 */ /* 0x000fe200078cc0ff */
[----:B------:R-:W-:Y:S01]  /*3a50*/  FMUL.FTZ R210, R210, c[0x0][0x1e8] ;  /* 0x00007a00d2d27a20 */ /* 0x000fe20000410000 */
[----:B------:R-:W-:Y:S01]  /*3a60*/  ISETP.NE.U32.AND P5, PT, RZ, c[0x0][0x258], PT ;  /* 0x00009600ff007a0c */ /* 0x000fe20003fa5070 */
[----:B------:R-:W-:Y:S01]  /*3a70*/  FMUL.FTZ R205, R212, R205 ;  /* 0x000000cdd4cd7220 */ /* 0x000fe20000410000 */
[----:B------:R-:W-:-:S02]  /*3a80*/  FSEL R129, R126, RZ, P6 ;  /* 0x000000ff7e817208 */ /* 0x000fc40003000000 */
[----:B------:R-:W-:Y:S01]  /*3a90*/  ISETP.NE.AND.EX P5, PT, RZ, c[0x0][0x25c], PT, P5 ;  /* 0x00009700ff007a0c */ /* 0x000fe20003fa5350 */
[----:B------:R-:W-:Y:S01]  /*3aa0*/  FMUL.FTZ R205, R205, c[0x0][0x1e8] ;  /* 0x00007a00cdcd7a20 */ /* 0x000fe20000410000 */
[C---:B------:R-:W-:Y:S02]  /*3ab0*/  LOP3.LUT P6, RZ, R153.reuse, 0xff0000, RZ, 0xc0, !PT ;  /* 0x00ff000099ff7812 */ /* 0x040fe400078cc0ff */
[----:B------:R-:W-:Y:S02]  /*3ac0*/  @P0 F2FP.PACK_AB R212, RZ, R212 ;  /* 0x000000d4ffd4023e */ /* 0x000fe400000000ff */
[----:B------:R-:W-:Y:S02]  /*3ad0*/  FSEL R210, R210, RZ, P6 ;  /* 0x000000ffd2d27208 */ /* 0x000fe40003000000 */
[----:B------:R-:W-:Y:S02]  /*3ae0*/  LOP3.LUT P6, RZ, R153, 0xff000000, RZ, 0xc0, !PT ;  /* 0xff00000099ff7812 */ /* 0x000fe400078cc0ff */
[----:B------:R-:W-:-:S02]  /*3af0*/  @P0 PRMT R120, R37, 0x7610, R120 ;  /* 0x0000761025780816 */ /* 0x000fc40000000078 */
[----:B------:R-:W-:Y:S02]  /*3b00*/  @P0 PRMT R123, R127, 0x7610, R123 ;  /* 0x000076107f7b0816 */ /* 0x000fe4000000007b */
[----:B------:R-:W-:Y:S02]  /*3b10*/  FSEL R127, R205, RZ, P6 ;  /* 0x000000ffcd7f7208 */ /* 0x000fe40003000000 */
[----:B------:R-:W-:Y:S02]  /*3b20*/  F2FP.PACK_AB R125, R125, R128 ;  /* 0x000000807d7d723e */ /* 0x000fe400000000ff */
[----:B------:R-:W-:Y:S01]  /*3b30*/  F2FP.PACK_AB R124, R129, R124 ;  /* 0x0000007c817c723e */ /* 0x000fe200000000ff */
[-C--:B------:R-:W-:Y:S01]  /*3b40*/  @P5 IMAD.WIDE.U32 R128, R0, R131.reuse, c[0x0][0x258] ;  /* 0x0000960000805625 */ /* 0x080fe200078e0083 */
[----:B------:R-:W-:Y:S02]  /*3b50*/  @P0 PRMT R121, R121, 0x5410, R181 ;  /* 0x0000541079790816 */ /* 0x000fe400000000b5 */
[----:B------:R-:W-:Y:S01]  /*3b60*/  @P0 PRMT R120, R120, 0x5410, R180 ;  /* 0x0000541078780816 */ /* 0x000fe200000000b4 */
[----:B------:R-:W-:Y:S01]  /*3b70*/  IMAD.WIDE.U32 R130, R0, R131, c[0x0][0x248] ;  /* 0x0000920000827625 */ /* 0x000fe200078e0083 */
[----:B------:R-:W-:-:S02]  /*3b80*/  @P0 PRMT R123, R123, 0x5410, R212 ;  /* 0x000054107b7b0816 */ /* 0x000fc400000000d4 */
[----:B------:R-:W-:Y:S02]  /*3b90*/  F2FP.PACK_AB R126, R214, R203 ;  /* 0x000000cbd67e723e */ /* 0x000fe400000000ff */
[----:B------:R-:W-:Y:S01]  /*3ba0*/  F2FP.PACK_AB R127, R127, R210 ;  /* 0x000000d27f7f723e */ /* 0x000fe200000000ff */
[----:B------:R0:W-:Y:S04]  /*3bb0*/  @P5 STG.E.128 [R128.64], R120 ;  /* 0x0000007880005986 */ /* 0x0001e8000c101d04 */
[----:B------:R0:W-:Y:S02]  /*3bc0*/  STG.E.128 [R130.64], R124 ;  /* 0x0000007c82007986 */ /* 0x0001e4000c101d04 */
.L_x_1892:
[----:B------:R-:W-:Y:S05]  /*3bd0*/  BSYNC B0 ;  /* 0x0000000000007941 */ /* 0x000fea0003800000 */
.L_x_1891:
[----:B------:R-:W-:Y:S02]  /*3be0*/  IADD3 R3, R3, c[0x0][0x160], RZ ;  /* 0x0000580003037a10 */ /* 0x000fe40007ffe0ff */
[----:B------:R-:W-:Y:S02]  /*3bf0*/  LOP3.LUT P5, RZ, R2, 0xff, RZ, 0xc0, !PT ;  /* 0x000000ff02ff7812 */ /* 0x000fe400078ac0ff */
[----:B------:R-:W-:-:S02]  /*3c00*/  ISETP.GE.AND P0, PT, R3, c[0x0][0x164], PT ;  /* 0x0000590003007a0c */ /* 0x000fc40003f06270 */
[----:B------:R-:W-:-:S11]  /*3c10*/  SEL R2, RZ, 0x1, P5 ;  /* 0x00000001ff027807 */ /* 0x000fd60002800000 */
[----:B0-----:R-:W-:Y:S01]  /*3c20*/  @P0 CALL.REL.NOINC `(.L_x_1874) ;  /* 0x0000001000000944 */ /* 0x001fe20003c00000 */
[----:B------:R-:W-:Y:S05]  /*3c30*/  BRA `(.L_x_1893) ;  /* 0xffffc9e000007947 */ /* 0x000fea000383ffff */
.L_x_1874:
[----:B-1----:R-:W0:Y:S01]  /*3c40*/  S2UR UR6, SR_CTAID.X ;  /* 0x00000000000679c3 */ /* 0x002e220000002500 */
        /* <DEDUP_REMOVED lines=38> */
.L_x_1883:
[----:B------:R-:W-:Y:S02]  /*3eb0*/  MOV R129, R207 ;  /* 0x000000cf00817202 */ /* 0x000fe40000000f00 */
[----:B------:R-:W-:-:S02]  /*3ec0*/  MOV R180, 0x10 ;  /* 0x0000001000b47802 */ /* 0x000fc40000000f00 */
[----:B------:R-:W-:Y:S02]  /*3ed0*/  MOV R203, 0x1f ;  /* 0x0000001f00cb7802 */ /* 0x000fe40000000f00 */
[----:B------:R-:W-:Y:S02]  /*3ee0*/  MOV R210, 0xffffffff ;  /* 0xffffffff00d27802 */ /* 0x000fe40000000f00 */
[----:B------:R-:W-:Y:S02]  /*3ef0*/  MOV R124, 0x3f10 ;  /* 0x00003f10007c7802 */ /* 0x000fe40000000f00 */
[----:B------:R-:W-:Y:S05]  /*3f00*/  CALL.REL.NOINC `($__internal_28_$__cuda_sm70_shflsync_down_p) ;  /* 0x0000046000007944 */ /* 0x000fea0003c00000 */
[----:B-1----:R-:W-:Y:S01]  /*3f10*/  MOV R128, R129 ;  /* 0x0000008100807202 */ /* 0x002fe20000000f00 */
[----:B0-----:R-:W-:Y:S05]  /*3f20*/  BRA `(.L_x_1894) ;  /* 0xffffdf4000007947 */ /* 0x001fea000383ffff */
.L_x_1884:
[----:B------:R-:W-:Y:S01]  /*3f30*/  HFMA2.MMA R180, -RZ, RZ, 0, 9.5367431640625e-07 ;  /* 0x00000010ffb47435 */ /* 0x000fe200000001ff */
[----:B------:R-:W-:Y:S02]  /*3f40*/  MOV R129, R206 ;  /* 0x000000ce00817202 */ /* 0x000fe40000000f00 */
[----:B------:R-:W-:Y:S02]  /*3f50*/  MOV R203, 0x1f ;  /* 0x0000001f00cb7802 */ /* 0x000fe40000000f00 */
[----:B------:R-:W-:-:S02]  /*3f60*/  MOV R210, 0xffffffff ;  /* 0xffffffff00d27802 */ /* 0x000fc40000000f00 */
[----:B------:R-:W-:Y:S02]  /*3f70*/  MOV R124, 0x3f90 ;  /* 0x00003f90007c7802 */ /* 0x000fe40000000f00 */
[----:B01----:R-:W-:Y:S05]  /*3f80*/  CALL.REL.NOINC `($__internal_28_$__cuda_sm70_shflsync_down_p) ;  /* 0x000003e000007944 */ /* 0x003fea0003c00000 */
[----:B------:R-:W-:Y:S01]  /*3f90*/  FADD.FTZ R128, R128, R207 ;  /* 0x000000cf80807221 */ /* 0x000fe20000010000 */
[----:B0-----:R-:W-:Y:S01]  /*3fa0*/  HFMA2.MMA R180, -RZ, RZ, 0, 4.76837158203125e-07 ;  /* 0x00000008ffb47435 */ /* 0x001fe200000001ff */
[----:B-1----:R-:W-:Y:S01]  /*3fb0*/  FADD.FTZ R206, R206, R129 ;  /* 0x00000081cece7221 */ /* 0x002fe20000010000 */
[----:B------:R-:W-:Y:S02]  /*3fc0*/  MOV R203, 0x1f ;  /* 0x0000001f00cb7802 */ /* 0x000fe40000000f00 */
[----:B------:R-:W-:Y:S02]  /*3fd0*/  MOV R210, 0xffffffff ;  /* 0xffffffff00d27802 */ /* 0x000fe40000000f00 */
[----:B------:R-:W-:Y:S02]  /*3fe0*/  MOV R129, R128 ;  /* 0x0000008000817202 */ /* 0x000fe40000000f00 */
[----:B------:R-:W-:Y:S02]  /*3ff0*/  MOV R124, 0x4010 ;  /* 0x00004010007c7802 */ /* 0x000fe40000000f00 */
[----:B------:R-:W-:Y:S05]  /*4000*/  CALL.REL.NOINC `($__internal_28_$__cuda_sm70_shflsync_down_p) ;  /* 0x0000036000007944 */ /* 0x000fea0003c00000 */
[----:B0-----:R-:W-:Y:S01]  /*4010*/  HFMA2.MMA R180, -RZ, RZ, 0, 4.76837158203125e-07 ;  /* 0x00000008ffb47435 */ /* 0x001fe200000001ff */
[----:B-1----:R-:W-:-:S02]  /*4020*/  MOV R127, R129 ;  /* 0x00000081007f7202 */ /* 0x002fc40000000f00 */
[----:B------:R-:W-:Y:S02]  /*4030*/  MOV R129, R206 ;  /* 0x000000ce00817202 */ /* 0x000fe40000000f00 */
[----:B------:R-:W-:Y:S02]  /*4040*/  MOV R203, 0x1f ;  /* 0x0000001f00cb7802 */ /* 0x000fe40000000f00 */
[----:B------:R-:W-:Y:S02]  /*4050*/  MOV R210, 0xffffffff ;  /* 0xffffffff00d27802 */ /* 0x000fe40000000f00 */
[----:B------:R-:W-:Y:S02]  /*4060*/  MOV R124, 0x4080 ;  /* 0x00004080007c7802 */ /* 0x000fe40000000f00 */
[----:B------:R-:W-:Y:S05]  /*4070*/  CALL.REL.NOINC `($__internal_28_$__cuda_sm70_shflsync_down_p) ;  /* 0x000002f000007944 */ /* 0x000fea0003c00000 */
[----:B------:R-:W-:Y:S01]  /*4080*/  FADD.FTZ R128, R127, R128 ;  /* 0x000000807f807221 */ /* 0x000fe20000010000 */
[----:B0-----:R-:W-:Y:S01]  /*4090*/  HFMA2.MMA R180, -RZ, RZ, 0, 2.384185791015625e-07 ;  /* 0x00000004ffb47435 */ /* 0x001fe200000001ff */
[----:B-1----:R-:W-:Y:S01]  /*40a0*/  FADD.FTZ R206, R206, R129 ;  /* 0x00000081cece7221 */ /* 0x002fe20000010000 */
[----:B------:R-:W-:Y:S02]  /*40b0*/  MOV R203, 0x1f ;  /* 0x0000001f00cb7802 */ /* 0x000fe40000000f00 */
[----:B------:R-:W-:-:S02]  /*40c0*/  MOV R210, 0xffffffff ;  /* 0xffffffff00d27802 */ /* 0x000fc40000000f00 */
[----:B------:R-:W-:Y:S02]  /*40d0*/  MOV R129, R128 ;  /* 0x0000008000817202 */ /* 0x000fe40000000f00 */
[----:B------:R-:W-:Y:S02]  /*40e0*/  MOV R124, 0x4100 ;  /* 0x00004100007c7802 */ /* 0x000fe40000000f00 */
[----:B------:R-:W-:Y:S05]  /*40f0*/  CALL.REL.NOINC `($__internal_28_$__cuda_sm70_shflsync_down_p) ;  /* 0x0000027000007944 */ /* 0x000fea0003c00000 */
[----:B0-----:R-:W-:Y:S01]  /*4100*/  HFMA2.MMA R180, -RZ, RZ, 0, 2.384185791015625e-07 ;  /* 0x00000004ffb47435 */ /* 0x001fe200000001ff */
[----:B-1----:R-:W-:Y:S02]  /*4110*/  MOV R127, R129 ;  /* 0x00000081007f7202 */ /* 0x002fe40000000f00 */
[----:B------:R-:W-:Y:S02]  /*4120*/  MOV R129, R206 ;  /* 0x000000ce00817202 */ /* 0x000fe40000000f00 */
[----:B------:R-:W-:Y:S02]  /*4130*/  MOV R203, 0x1f ;  /* 0x0000001f00cb7802 */ /* 0x000fe40000000f00 */
[----:B------:R-:W-:Y:S02]  /*4140*/  MOV R210, 0xffffffff ;  /* 0xffffffff00d27802 */ /* 0x000fe40000000f00 */
[----:B------:R-:W-:-:S02]  /*4150*/  MOV R124, 0x4170 ;  /* 0x00004170007c7802 */ /* 0x000fc40000000f00 */
[----:B------:R-:W-:Y:S05]  /*4160*/  CALL.REL.NOINC `($__internal_28_$__cuda_sm70_shflsync_down_p) ;  /* 0x0000020000007944 */ /* 0x000fea0003c00000 */
[----:B------:R-:W-:Y:S01]  /*4170*/  FADD.FTZ R128, R127, R128 ;  /* 0x000000807f807221 */ /* 0x000fe20000010000 */
[----:B0-----:R-:W-:Y:S01]  /*4180*/  HFMA2.MMA R180, -RZ, RZ, 0, 1.1920928955078125e-07 ;  /* 0x00000002ffb47435 */ /* 0x001fe200000001ff */
[----:B-1----:R-:W-:Y:S01]  /*4190*/  FADD.FTZ R206, R206, R129 ;  /* 0x00000081cece7221 */ /* 0x002fe20000010000 */
[----:B------:R-:W-:-:S02]  /*41a0*/  MOV R203, 0x1f ;  /* 0x0000001f00cb7802 */ /* 0x000fc40000000f00 */
[----:B------:R-:W-:Y:S02]  /*41b0*/  MOV R210, 0xffffffff ;  /* 0xffffffff00d27802 */ /* 0x000fe40000000f00 */
[----:B------:R-:W-:Y:S02]  /*41c0*/  MOV R129, R128 ;  /* 0x0000008000817202 */ /* 0x000fe40000000f00 */
[----:B------:R-:W-:Y:S02]  /*41d0*/  MOV R124, 0x41f0 ;  /* 0x000041f0007c7802 */ /* 0x000fe40000000f00 */
[----:B------:R-:W-:Y:S05]  /*41e0*/  CALL.REL.NOINC `($__internal_28_$__cuda_sm70_shflsync_down_p) ;  /* 0x0000018000007944 */ /* 0x000fea0003c00000 */
[----:B0-----:R-:W-:Y:S01]  /*41f0*/  HFMA2.MMA R180, -RZ, RZ, 0, 1.1920928955078125e-07 ;  /* 0x00000002ffb47435 */ /* 0x001fe200000001ff */
[----:B-1----:R-:W-:Y:S02]  /*4200*/  MOV R127, R129 ;  /* 0x00000081007f7202 */ /* 0x002fe40000000f00 */
[----:B------:R-:W-:Y:S02]  /*4210*/  MOV R129, R206 ;  /* 0x000000ce00817202 */ /* 0x000fe40000000f00 */
[----:B------:R-:W-:Y:S02]  /*4220*/  MOV R203, 0x1f ;  /* 0x0000001f00cb7802 */ /* 0x000fe40000000f00 */
[----:B------:R-:W-:-:S02]  /*4230*/  MOV R210, 0xffffffff ;  /* 0xffffffff00d27802 */ /* 0x000fc40000000f00 */
[----:B------:R-:W-:Y:S02]  /*4240*/  MOV R124, 0x4260 ;  /* 0x00004260007c7802 */ /* 0x000fe40000000f00 */
[----:B------:R-:W-:Y:S05]  /*4250*/  CALL.REL.NOINC `($__internal_28_$__cuda_sm70_shflsync_down_p) ;  /* 0x0000011000007944 */ /* 0x000fea0003c00000 */
[----:B------:R-:W-:Y:S01]  /*4260*/  FADD.FTZ R130, R127, R128 ;  /* 0x000000807f827221 */ /* 0x000fe20000010000 */
[----:B0-----:R-:W-:Y:S01]  /*4270*/  HFMA2.MMA R180, -RZ, RZ, 0, 5.9604644775390625e-08 ;  /* 0x00000001ffb47435 */ /* 0x001fe200000001ff */
[----:B-1----:R-:W-:Y:S01]  /*4280*/  FADD.FTZ R181, R206, R129 ;  /* 0x00000081ceb57221 */ /* 0x002fe20000010000 */
[----:B------:R-:W-:Y:S02]  /*4290*/  MOV R203, 0x1f ;  /* 0x0000001f00cb7802 */ /* 0x000fe40000000f00 */
[----:B------:R-:W-:Y:S02]  /*42a0*/  MOV R210, 0xffffffff ;  /* 0xffffffff00d27802 */ /* 0x000fe40000000f00 */
[----:B------:R-:W-:Y:S02]  /*42b0*/  MOV R129, R130 ;  /* 0x0000008200817202 */ /* 0x000fe40000000f00 */
[----:B------:R-:W-:Y:S02]  /*42c0*/  MOV R124, 0x42e0 ;  /* 0x000042e0007c7802 */ /* 0x000fe40000000f00 */
[----:B------:R-:W-:Y:S05]  /*42d0*/  CALL.REL.NOINC `($__internal_28_$__cuda_sm70_shflsync_down_p) ;  /* 0x0000009000007944 */ /* 0x000fea0003c00000 */
[----:B0-----:R-:W-:Y:S01]  /*42e0*/  HFMA2.MMA R180, -RZ, RZ, 0, 5.9604644775390625e-08 ;  /* 0x00000001ffb47435 */ /* 0x001fe200000001ff */
[----:B-1----:R-:W-:-:S02]  /*42f0*/  MOV R131, R129 ;  /* 0x0000008100837202 */ /* 0x002fc40000000f00 */
[----:B------:R-:W-:Y:S02]  /*4300*/  MOV R129, R181 ;  /* 0x000000b500817202 */ /* 0x000fe40000000f00 */
[----:B------:R-:W-:Y:S02]  /*4310*/  MOV R203, 0x1f ;  /* 0x0000001f00cb7802 */ /* 0x000fe40000000f00 */
[----:B------:R-:W-:Y:S02]  /*4320*/  MOV R210, 0xffffffff ;  /* 0xffffffff00d27802 */ /* 0x000fe40000000f00 */
[----:B------:R-:W-:Y:S02]  /*4330*/  MOV R124, 0x4350 ;  /* 0x00004350007c7802 */ /* 0x000fe40000000f00 */
[----:B------:R-:W-:Y:S05]  /*4340*/  CALL.REL.NOINC `($__internal_28_$__cuda_sm70_shflsync_down_p) ;  /* 0x0000002000007944 */ /* 0x000fea0003c00000 */
[----:B-1----:R-:W-:Y:S01]  /*4350*/  MOV R206, R129 ;  /* 0x0000008100ce7202 */ /* 0x002fe20000000f00 */
[----:B0-----:R-:W-:Y:S05]  /*4360*/  BRA `(.L_x_1895) ;  /* 0xffffdc2000007947 */ /* 0x001fea000383ffff */
        .weak           $__internal_28_$__cuda_sm70_shflsync_down_p
        .type           $__internal_28_$__cuda_sm70_shflsync_down_p,@function
        .size           $__internal_28_$__cuda_sm70_shflsync_down_p,(.L_x_11762 - $__internal_28_$__cuda_sm70_shflsync_down_p)
$__internal_28_$__cuda_sm70_shflsync_down_p:
[----:B------:R-:W-:Y:S01]  /*4370*/  HFMA2.MMA R125, -RZ, RZ, 0, 0 ;  /* 0x00000000ff7d7435 */ /* 0x000fe200000001ff */
[----:B------:R-:W-:Y:S04]  /*4380*/  WARPSYNC R210 ;  /* 0x000000d200007348 */ /* 0x000fe80003800000 */
[----:B------:R0:W1:Y:S01]  /*4390*/  SHFL.DOWN PT, R129, R129, R180, R203 ;  /* 0x080000b481817389 */ /* 0x00006200000e00cb */
[----:B------:R-:W-:Y:S05]  /*43a0*/  RET.REL.NODEC R124 `(_ZN10layer_norm13ln_bwd_kernelINS_13Kernel_traitsI6__halfS2_S2_S2_fjLj4096ELj1ELj1ELj4ELj16ENS_18Kernel_traits_baseILj4096ES2_S2_S2_S2_fjLj128EEEEELb1ELb0ELb0ELb0EEEvNS_9BwdParamsE) ;  /* 0xffffbc507c007950 */ /* 0x000fea0003c3ffff */
.L_x_1896:
        /* <DEDUP_REMOVED lines=13> */
.L_x_11762:


//--------------------- .text._ZN10layer_norm13ln_bwd_kernelINS_13Kernel_traitsI6__halfS2_S2_S2_fjLj4096ELj1ELj1ELj4ELj16ENS_18Kernel_traits_baseILj4096ES2_S2_S2_S2_fjLj128EEEEELb1ELb0ELb0ELb1EEEvNS_9BwdParamsE --------------------------
	.section	.text._ZN10layer_norm13ln_bwd_kernelINS_13Kernel_traitsI6__halfS2_S2_S2_fjLj4096ELj1ELj1ELj4ELj16ENS_18Kernel_traits_baseILj4096ES2_S2_S2_S2_fjLj128EEEEELb1ELb0ELb0ELb1EEEvNS_9BwdParamsE,"ax",@progbits
	.sectioninfo	@"SHI_REGISTERS=232"
	.align	128
        .global         _ZN10layer_norm13ln_bwd_kernelINS_13Kernel_traitsI6__halfS2_S2_S2_fjLj4096ELj1ELj1ELj4ELj16ENS_18Kernel_traits_baseILj4096ES2_S2_S2_S2_fjLj128EEEEELb1ELb0ELb0ELb1EEEvNS_9BwdParamsE
        .type           _ZN10layer_norm13ln_bwd_kernelINS_13Kernel_traitsI6__halfS2_S2_S2_fjLj4096ELj1ELj1ELj4ELj16ENS_18Kernel_traits_baseILj4096ES2_S2_S2_S2_fjLj128EEEEELb1ELb0ELb0ELb1EEEvNS_9BwdParamsE,@function
        .size           _ZN10layer_norm13ln_bwd_kernelINS_13Kernel_traitsI6__halfS2_S2_S2_fjLj4096ELj1ELj1ELj4ELj16ENS_18Kernel_traits_baseILj4096ES2_S2_S2_S2_fjLj128EEEEELb1ELb0ELb0ELb1EEEvNS_9BwdParamsE,(.L_x_11763 - _ZN10layer_norm13ln_bwd_kernelINS_13Kernel_traitsI6__halfS2_S2_S2_fjLj4096ELj1ELj1ELj4ELj16ENS_18Kernel_traits_baseILj4096ES2_S2_S2_S2_fjLj128EEEEELb1ELb0ELb0ELb1EEEvNS_9BwdParamsE)
        .other          _ZN10layer_norm13ln_bwd_kernelINS_13Kernel_traitsI6__halfS2_S2_S2_fjLj4096ELj1ELj1ELj4ELj16ENS_18Kernel_traits_baseILj4096ES2_S2_S2_S2_fjLj128EEEEELb1ELb0ELb0ELb1EEEvNS_9BwdParamsE,@"STO_CUDA_ENTRY STV_DEFAULT"
_ZN10layer_norm13ln_bwd_kernelINS_13Kernel_traitsI6__halfS2_S2_S2_fjLj4096ELj1ELj1ELj4ELj16ENS_18Kernel_traits_baseILj4096ES2_S2_S2_S2_fjLj128EEEEELb1ELb0ELb0ELb1EEEvNS_9BwdParamsE:
.text._ZN10layer_norm13ln_bwd_kernelINS_13Kernel_traitsI6__halfS2_S2_S2_fjLj4096ELj1ELj1ELj4ELj16ENS_18Kernel_traits_baseILj4096ES2_S2_S2_S2_fjLj128EEEEELb1ELb0ELb0ELb1EEEvNS_9BwdParamsE:
        /* <DEDUP_REMOVED lines=40> */
.L_x_1897:
        /* <DEDUP_REMOVED lines=75> */
.L_x_1902:
        /* <DEDUP_REMOVED lines=9> */
[----:B------:R-:W-:-:S04]  /*07c0*/  @P0 LEA R2, P1, R168, c[0x0][0x1c0], 0x1 ;  /* 0x00007000a8020a11 */ /* 0x000fc800078208ff */
[----:B------:R-:W-:Y:S01]  /*07d0*/  @P0 LEA.HI.X R3, R168, c[0x0][0x1c4], R25, 0x1, P1 ;  /* 0x00007100a8030a11 */ /* 0x000fe200008f0c19 */
[C---:B------:R-:W-:Y:S01]  /*07e0*/  IMAD.WIDE.U32 R24, R134.reuse, R68, c[0x0][0x188] ;  /* 0x0000620086187625 */ /* 0x040fe200078e0044 */
[----:B------:R-:W-:-:S03]  /*07f0*/  IADD3 R170, R134, 0x80, RZ ;  /* 0x0000008086aa7810 */ /* 0x000fc60007ffe0ff */
[----:B------:R0:W2:Y:S01]  /*0800*/  @P0 LDG.E.U16 R174, [R2.64] ;  /* 0x0000000402ae0981 */ /* 0x0000a2000c1e1500 */
[C---:B------:R-:W-:Y:S02]  /*0810*/  IADD3 R169, R134.reuse, 0x100, RZ ;  /* 0x0000010086a97810 */ /* 0x040fe40007ffe0ff */
[C---:B------:R-:W-:Y:S01]  /*0820*/  IADD3 R133, R134.reuse, 0x180, RZ ;  /* 0x0000018086857810 */ /* 0x040fe20007ffe0ff */
[-C--:B------:R-:W-:Y:S01]  /*0830*/  IMAD.WIDE.U32 R28, R134, R68.reuse, c[0x0][0x208] ;  /* 0x00008200861c7625 */ /* 0x080fe200078e0044 */
[----:B------:R-:W3:Y:S01]  /*0840*/  LDG.E.128 R24, [R24.64] ;  /* 0x0000000418187981 */ /* 0x000ee2000c1e1d00 */
[----:B0-----:R-:W-:Y:S02]  /*0850*/  MOV R3, 0x4 ;  /* 0x0000000400037802 */ /* 0x001fe40000000f00 */
[CC--:B------:R-:W-:Y:S02]  /*0860*/  IMAD.WIDE.U32 R32, R170.reuse, R68.reuse, c[0x0][0x188] ;  /* 0x00006200aa207625 */ /* 0x0c0fe400078e0044 */
[----:B------:R-:W4:Y:S02]  /*0870*/  LDG.E.128 R28, [R28.64] ;  /* 0x000000041c1c7981 */ /* 0x000f24000c1e1d00 */
        /* <DEDUP_REMOVED lines=11> */
[----:B------:R-:W4:Y:S02]  /*0930*/  LDG.E.128 R44, [R44.64] ;  /* 0x000000042c2c7981 */ /* 0x000f24000c1e1d00 */
[----:B------:R-:W-:-:S02]  /*0940*/  IMAD.WIDE R2, R168, R3, c[0x0][0x1a8] ;  /* 0x00006a00a8027625 */ /* 0x000fc400078e0203 */
[----:B------:R-:W4:Y:S04]  /*0950*/  LDG.E.128 R52, [R52.64] ;  /* 0x0000000434347981 */ /* 0x000f28000c1e1d00 */
[----:B------:R1:W4:Y:S01]  /*0960*/  LDG.E R172, [R2.64] ;  /* 0x0000000402ac7981 */ /* 0x000322000c1e1900 */
[----:B------:R-:W-:-:S05]  /*0970*/  MOV R60, 0x8 ;  /* 0x00000008003c7802 */ /* 0x000fca0000000f00 */
[----:B0-----:R-:W-:-:S04]  /*0980*/  IMAD.WIDE.U32 R56, R170, R60, c[0x0][0x190] ;  /* 0x00006400aa387625 */ /* 0x001fc800078e003c */
[-C--:B-1----:R-:W-:Y:S02]  /*0990*/  IMAD.WIDE.U32 R2, R134, R60.reuse, c[0x0][0x190] ;  /* 0x0000640086027625 */ /* 0x082fe400078e003c */
[----:B------:R-:W5:Y:S02]  /*09a0*/  LDG.E.64 R56, [R56.64] ;  /* 0x0000000438387981 */ /* 0x000f64000c1e1b00 */
[-C--:B------:R-:W-:Y:S02]  /*09b0*/  IMAD.WIDE.U32 R58, R169, R60.reuse, c[0x0][0x190] ;  /* 0x00006400a93a7625 */ /* 0x080fe400078e003c */
[----:B------:R-:W5:Y:S02]  /*09c0*/  LDG.E.64 R2, [R2.64] ;  /* 0x0000000402027981 */ /* 0x000f64000c1e1b00 */
[----:B------:R-:W-:Y:S02]  /*09d0*/  IMAD.WIDE.U32 R60, R133, R60, c[0x0][0x190] ;  /* 0x00006400853c7625 */ /* 0x000fe400078e003c */
[----:B------:R-:W5:Y:S04]  /*09e0*/  LDG.E.64 R58, [R58.64] ;  /* 0x000000043a3a7981 */ /* 0x000f68000c1e1b00 */
[----:B------:R-:W5:Y:S01]  /*09f0*/  LDG.E.64 R60, [R60.64] ;  /* 0x000000043c3c7981 */ /* 0x000f62000c1e1b00 */
[----:B------:R-:W-:-:S04]  /*0a00*/  ISETP.NE.U32.AND P1, PT, RZ, c[0x0][0x218], PT ;  /* 0x00008600ff007a0c */ /* 0x000fc80003f25070 */
[----:B------:R-:W-:Y:S01]  /*0a10*/  ISETP.NE.AND.EX P1, PT, RZ, c[0x0][0x21c], PT, P1 ;  /* 0x00008700ff007a0c */ /* 0x000fe20003f25310 */
[----:B------:R-:W-:Y:S01]  /*0a20*/  ULDC.U8 UR6, c[0x0][0x1f0] ;  /* 0x00007c0000067ab9 */ /* 0x000fe20000000000 */
[----:B------:R-:W-:-:S11]  /*0a30*/  MOV R171, 0x3f800000 ;  /* 0x3f80000000ab7802 */ /* 0x000fd60000000f00 */
        /* <DEDUP_REMOVED lines=8> */
[----:B------:R-:W-:Y:S01]  /*0ac0*/  LOP3.LUT P3, RZ, R125, 0x1f, RZ, 0xc0, !PT ;  /* 0x0000001f7dff7812 */ /* 0x000fe2000786c0ff */
[----:B--2---:R-:W-:Y:S01]  /*0ad0*/  @P0 HADD2.F32 R171, -RZ, R174.H0_H0 ;  /* 0x200000aeffab0230 */ /* 0x004fe20000004100 */
[----:B------:R-:W-:Y:S01]  /*0ae0*/  ISETP.NE.AND P0, PT, RZ, UR6, PT ;  /* 0x00000006ff007c0c */ /* 0x000fe2000bf05270 */
[----:B---3--:R-:W-:-:S02]  /*0af0*/  HADD2.F32 R183, -RZ, R24.H0_H0 ;  /* 0x20000018ffb77230 */ /* 0x008fc40000004100 */
[----:B------:R-:W-:Y:S02]  /*0b00*/  HADD2.F32 R187, -RZ, R26.H0_H0 ;  /* 0x2000001affbb7230 */ /* 0x000fe40000004100 */
[----:B------:R-:W-:Y:S02]  /*0b10*/  HADD2.F32 R191, -RZ, R27.H0_H0 ;  /* 0x2000001bffbf7230 */ /* 0x000fe40000004100 */
[--C-:B----4-:R-:W-:Y:S02]  /*0b20*/  HADD2.F32 R174, -RZ, R29.reuse.H0_H0 ;  /* 0x2000001dffae7230 */ /* 0x110fe40000004100 */
[----:B0-----:R-:W-:Y:S02]  /*0b30*/  HADD2.F32 R69, -RZ, R29.H1_H1 ;  /* 0x3000001dff457230 */ /* 0x001fe40000004100 */
[--C-:B------:R-:W-:Y:S02]  /*0b40*/  HADD2.F32 R29, -RZ, R32.reuse.H0_H0 ;  /* 0x20000020ff1d7230 */ /* 0x100fe40000004100 */
[----:B------:R-:W-:-:S02]  /*0b50*/  HADD2.F32 R32, -RZ, R32.H1_H1 ;  /* 0x30000020ff207230 */ /* 0x000fc40000004100 */
[--C-:B------:R-:W-:Y:S02]  /*0b60*/  HADD2.F32 R68, -RZ, R38.reuse.H0_H0 ;  /* 0x20000026ff447230 */ /* 0x100fe40000004100 */
[----:B------:R-:W-:Y:S01]  /*0b70*/  HADD2.F32 R67, -RZ, R38.H1_H1 ;  /* 0x30000026ff437230 */ /* 0x000fe20000004100 */
[----:B------:R-:W-:Y:S01]  /*0b80*/  FSEL R196, R195, RZ, !P0 ;  /* 0x000000ffc3c47208 */ /* 0x000fe20004000000 */
[----:B------:R-:W-:Y:S02]  /*0b90*/  HADD2.F32 R193, -RZ, R35.H0_H0 ;  /* 0x20000023ffc17230 */ /* 0x000fe40000004100 */
[--C-:B------:R-:W-:Y:S02]  /*0ba0*/  HADD2.F32 R38, -RZ, R42.reuse.H0_H0 ;  /* 0x2000002aff267230 */ /* 0x100fe40000004100 */
[----:B------:R-:W-:Y:S02]  /*0bb0*/  HADD2.F32 R205, -RZ, R42.H1_H1 ;  /* 0x3000002affcd7230 */ /* 0x000fe40000004100 */
[----:B------:R-:W-:-:S02]  /*0bc0*/  HADD2.F32 R42, -RZ, R48.H0_H0 ;  /* 0x20000030ff2a7230 */ /* 0x000fc40000004100 */
[----:B------:R-:W-:Y:S01]  /*0bd0*/  HADD2.F32 R194, -RZ, R35.H1_H1 ;  /* 0x30000023ffc27230 */ /* 0x000fe20000004100 */
[----:B------:R-:W-:Y:S01]  /*0be0*/  FADD.FTZ R35, -R196, R183 ;  /* 0x000000b7c4237221 */ /* 0x000fe20000010100 */
[--C-:B------:R-:W-:Y:S02]  /*0bf0*/  HADD2.F32 R66, -RZ, R30.reuse.H0_H0 ;  /* 0x2000001eff427230 */ /* 0x100fe40000004100 */
[----:B-1----:R-:W-:Y:S02]  /*0c00*/  HADD2.F32 R65, -RZ, R30.H1_H1 ;  /* 0x3000001eff417230 */ /* 0x002fe40000004100 */
[--C-:B------:R-:W-:Y:S02]  /*0c10*/  HADD2.F32 R176, -RZ, R39.reuse.H0_H0 ;  /* 0x20000027ffb07230 */ /* 0x100fe40000004100 */
[----:B------:R-:W-:Y:S02]  /*0c20*/  HADD2.F32 R175, -RZ, R39.H1_H1 ;  /* 0x30000027ffaf7230 */ /* 0x000fe40000004100 */
[----:B------:R-:W-:-:S02]  /*0c30*/  HADD2.F32 R178, -RZ, R44.H0_H0 ;  /* 0x2000002cffb27230 */ /* 0x000fc40000004100 */
[----:B------:R-:W-:Y:S02]  /*0c40*/  HADD2.F32 R177, -RZ, R44.H1_H1 ;  /* 0x3000002cffb17230 */ /* 0x000fe40000004100 */
[--C-:B------:R-:W-:Y:S02]  /*0c50*/  HADD2.F32 R182, -RZ, R45.reuse.H0_H0 ;  /* 0x2000002dffb67230 */ /* 0x100fe40000004100 */
[----:B------:R-:W-:Y:S01]  /*0c60*/  HADD2.F32 R181, -RZ, R45.H1_H1 ;  /* 0x3000002dffb57230 */ /* 0x000fe20000004100 */
[C---:B------:R-:W-:Y:S01]  /*0c70*/  FADD.FTZ R45, -R196.reuse, R187 ;  /* 0x000000bbc42d7221 */ /* 0x040fe20000010100 */
[----:B------:R-:W-:Y:S01]  /*0c80*/  HADD2.F32 R24, -RZ, R24.H1_H1 ;  /* 0x30000018ff187230 */ /* 0x000fe20000004100 */
[----:B------:R-:W-:Y:S01]  /*0c90*/  FADD.FTZ R215, -R196, R32 ;  /* 0x00000020c4d77221 */ /* 0x000fe20000010100 */
[----:B------:R-:W-:Y:S02]  /*0ca0*/  HADD2.F32 R188, -RZ, R26.H1_H1 ;  /* 0x3000001affbc7230 */ /* 0x000fe40000004100 */
[----:B------:R-:W-:-:S02]  /*0cb0*/  HADD2.F32 R180, -RZ, R28.H0_H0 ;  /* 0x2000001cffb47230 */ /* 0x000fc40000004100 */
[----:B------:R-:W-:Y:S02]  /*0cc0*/  HADD2.F32 R179, -RZ, R28.H1_H1 ;  /* 0x3000001cffb37230 */ /* 0x000fe40000004100 */
[--C-:B------:R-:W-:Y:S02]  /*0cd0*/  HADD2.F32 R30, -RZ, R31.reuse.H0_H0 ;  /* 0x2000001fff1e7230 */ /* 0x100fe40000004100 */
[----:B------:R-:W-:Y:S02]  /*0ce0*/  HADD2.F32 R62, -RZ, R31.H1_H1 ;  /* 0x3000001fff3e7230 */ /* 0x000fe40000004100 */
[----:B------:R-:W-:Y:S02]  /*0cf0*/  HADD2.F32 R39, -RZ, R43.H0_H0 ;  /* 0x2000002bff277230 */ /* 0x000fe40000004100 */
[--C-:B------:R-:W-:Y:S02]  /*0d00*/  HADD2.F32 R195, -RZ, R49.reuse.H0_H0 ;  /* 0x20000031ffc37230 */ /* 0x100fe40000004100 */
[----:B------:R-:W-:Y:S01]  /*0d10*/  HADD2.F32 R44, -RZ, R49.H1_H1 ;  /* 0x30000031ff2c7230 */ /* 0x000fe20000004100 */
[C---:B------:R-:W-:Y:S01]  /*0d20*/  FADD.FTZ R49, -R196.reuse, R191 ;  /* 0x000000bfc4317221 */ /* 0x040fe20000010100 */
[----:B------:R-:W-:Y:S01]  /*0d30*/  HADD2.F32 R31, -RZ, R33.H0_H0 ;  /* 0x20000021ff1f7230 */ /* 0x000fe20000004100 */
[----:B------:R-:W-:Y:S01]  /*0d40*/  FADD.FTZ R191, -R196, R42 ;  /* 0x0000002ac4bf7221 */ /* 0x000fe20000010100 */
[----:B------:R-:W-:-:S02]  /*0d50*/  HADD2.F32 R28, -RZ, R36.H0_H0 ;  /* 0x20000024ff1c7230 */ /* 0x000fc40000004100 */
[----:B------:R-:W-:Y:S01]  /*0d60*/  HADD2.F32 R26, -RZ, R36.H1_H1 ;  /* 0x30000024ff1a7230 */ /* 0x000fe20000004100 */
[C---:B------:R-:W-:Y:S01]  /*0d70*/  FADD.FTZ R225, -R196.reuse, R193 ;  /* 0x000000c1c4e17221 */ /* 0x040fe20000010100 */
[----:B------:R-:W-:Y:S01]  /*0d80*/  HADD2.F32 R184, -RZ, R25.H0_H0 ;  /* 0x20000019ffb87230 */ /* 0x000fe20000004100 */
[----:B------:R-:W-:Y:S01]  /*0d90*/  FADD.FTZ R227, -R196, R194 ;  /* 0x000000c2c4e37221 */ /* 0x000fe20000010100 */
[----:B------:R-:W-:Y:S01]  /*0da0*/  HADD2.F32 R27, -RZ, R27.H1_H1 ;  /* 0x3000001bff1b7230 */ /* 0x000fe20000004100 */
[----:B------:R-:W-:Y:S01]  /*0db0*/  FMUL.FTZ R42, R172, R35 ;  /* 0x00000023ac2a7220 */ /* 0x000fe20000410000 */
[----:B------:R-:W-:Y:S02]  /*0dc0*/  HADD2.F32 R33, -RZ, R33.H1_H1 ;  /* 0x30000021ff217230 */ /* 0x000fe40000004100 */
[--C-:B------:R-:W-:Y:S02]  /*0dd0*/  HADD2.F32 R36, -RZ, R40.reuse.H0_H0 ;  /* 0x20000028ff247230 */ /* 0x100fe40000004100 */
[----:B------:R-:W-:-:S02]  /*0de0*/  HADD2.F32 R211, -RZ, R40.H1_H1 ;  /* 0x30000028ffd37230 */ /* 0x000fc40000004100 */
[--C-:B------:R-:W-:Y:S01]  /*0df0*/  HADD2.F32 R199, -RZ, R50.reuse.H0_H0 ;  /* 0x20000032ffc77230 */ /* 0x100fe20000004100 */
[----:B------:R-:W-:Y:S01]  /*0e00*/  FMUL.FTZ R35, R172, R45 ;  /* 0x0000002dac237220 */ /* 0x000fe20000410000 */
[----:B------:R-:W-:Y:S02]  /*0e10*/  HADD2.F32 R40, -RZ, R43.H1_H1 ;  /* 0x3000002bff287230 */ /* 0x000fe40000004100 */
[----:B------:R-:W-:Y:S01]  /*0e20*/  HADD2.F32 R50, -RZ, R50.H1_H1 ;  /* 0x30000032ff327230 */ /* 0x000fe20000004100 */
[----:B------:R-:W-:Y:S01]  /*0e30*/  FADD.FTZ R187, -R196, R39 ;  /* 0x00000027c4bb7221 */ /* 0x000fe20000010100 */
[--C-:B------:R-:W-:Y:S01]  /*0e40*/  HADD2.F32 R64, -RZ, R37.reuse.H0_H0 ;  /* 0x20000025ff407230 */ /* 0x100fe20000004100 */
[----:B------:R-:W-:Y:S01]  /*0e50*/  FMUL.FTZ R45, R172, R49 ;  /* 0x00000031ac2d7220 */ /* 0x000fe20000410000 */
[----:B------:R-:W-:Y:S01]  /*0e60*/  HADD2.F32 R63, -RZ, R37.H1_H1 ;  /* 0x30000025ff3f7230 */ /* 0x000fe20000004100 */
[----:B------:R-:W-:Y:S01]  /*0e70*/  FADD.FTZ R37, -R196, R24 ;  /* 0x00000018c4257221 */ /* 0x000fe20000010100 */
[----:B------:R-:W-:-:S02]  /*0e80*/  HADD2.F32 R194, -RZ, R52.H0_H0 ;  /* 0x20000034ffc27230 */ /* 0x000fc40000004100 */
[----:B------:R-:W-:Y:S01]  /*0e90*/  HADD2.F32 R193, -RZ, R52.H1_H1 ;  /* 0x30000034ffc17230 */ /* 0x000fe20000004100 */
[----:B------:R-:W-:Y:S01]  /*0ea0*/  FMUL.FTZ R52, R172, R215 ;  /* 0x000000d7ac347220 */ /* 0x000fe20000410000 */
[--C-:B------:R-:W-:Y:S01]  /*0eb0*/  HADD2.F32 R186, -RZ, R46.reuse.H0_H0 ;  /* 0x2000002effba7230 */ /* 0x100fe20000004100 */
[----:B------:R-:W-:Y:S01]  /*0ec0*/  FMUL.FTZ R39, R167, R180 ;  /* 0x000000b4a7277220 */ /* 0x000fe20000410000 */
[----:B------:R-:W-:Y:S01]  /*0ed0*/  HADD2.F32 R185, -RZ, R46.H1_H1 ;  /* 0x3000002effb97230 */ /* 0x000fe20000004100 */
[C---:B------:R-:W-:Y:S01]  /*0ee0*/  FADD.FTZ R219, -R196.reuse, R33 ;  /* 0x00000021c4db7221 */ /* 0x040fe20000010100 */
[--C-:B------:R-:W-:Y:S02]  /*0ef0*/  HADD2.F32 R209, -RZ, R41.reuse.H0_H0 ;  /* 0x20000029ffd17230 */ /* 0x100fe40000004100 */
[----:B------:R-:W-:Y:S01]  /*0f00*/  HADD2.F32 R207, -RZ, R41.H1_H1 ;  /* 0x30000029ffcf7230 */ /* 0x000fe20000004100 */
[----:B------:R-:W-:Y:S01]  /*0f10*/  FADD.FTZ R41, -R196, R184 ;  /* 0x000000b8c4297221 */ /* 0x000fe20000010100 */
[----:B------:R-:W-:-:S02]  /*0f20*/  HADD2.F32 R203, -RZ, R51.H0_H0 ;  /* 0x20000033ffcb7230 */ /* 0x000fc40000004100 */
[----:B------:R-:W-:Y:S01]  /*0f30*/  HADD2.F32 R46, -RZ, R51.H1_H1 ;  /* 0x30000033ff2e7230 */ /* 0x000fe20000004100 */
[C---:B------:R-:W-:Y:S01]  /*0f40*/  FADD.FTZ R51, -R196.reuse, R27 ;  /* 0x0000001bc4337221 */ /* 0x040fe20000010100 */
[--C-:B------:R-:W-:Y:S01]  /*0f50*/  HADD2.F32 R192, -RZ, R34.reuse.H0_H0 ;  /* 0x20000022ffc07230 */ /* 0x100fe20000004100 */
[C---:B------:R-:W-:Y:S01]  /*0f60*/  FADD.FTZ R33, -R196.reuse, R40 ;  /* 0x00000028c4217221 */ /* 0x040fe20000010100 */
[--C-:B------:R-:W-:Y:S01]  /*0f70*/  HADD2.F32 R190, -RZ, R47.reuse.H0_H0 ;  /* 0x2000002fffbe7230 */ /* 0x100fe20000004100 */
[C---:B------:R-:W-:Y:S01]  /*0f80*/  FADD.FTZ R27, -R196.reuse, R50 ;  /* 0x00000032c41b7221 */ /* 0x040fe20000010100 */
[----:B------:R-:W-:Y:S01]  /*0f90*/  HADD2.F32 R189, -RZ, R47.H1_H1 ;  /* 0x3000002fffbd7230 */ /* 0x000fe20000004100 */
[C---:B------:R-:W-:Y:S01]  /*0fa0*/  FADD.FTZ R47, -R196.reuse, R188 ;  /* 0x000000bcc42f7221 */ /* 0x040fe20000010100 */
[----:B------:R-:W-:Y:S01]  /*0fb0*/  HADD2.F32 R25, -RZ, R25.H1_H1 ;  /* 0x30000019ff197230 */ /* 0x000fe20000004100 */
[----:B------:R-:W-:Y:S01]  /*0fc0*/  FADD.FTZ R213, -R196, R29 ;  /* 0x0000001dc4d57221 */ /* 0x000fe20000010100 */
[----:B------:R-:W-:Y:S01]  /*0fd0*/  HADD2.F32 R34, -RZ, R34.H1_H1 ;  /* 0x30000022ff227230 */ /* 0x000fe20000004100 */
[----:B------:R-:W-:Y:S01]  /*0fe0*/  FMUL.FTZ R40, R172, R37 ;  /* 0x00000025ac287220 */ /* 0x000fe20000410000 */
[--C-:B------:R-:W-:Y:S01]  /*0ff0*/  HADD2.F32 R198, -RZ, R53.reuse.H0_H0 ;  /* 0x20000035ffc67230 */ /* 0x100fe20000004100 */
[----:B------:R-:W-:Y:S01]  /*1000*/  FADD.FTZ R100, R30, R100 ;  /* 0x000000641e647221 */ /* 0x000fe20000010000 */
[----:B------:R-:W-:Y:S01]  /*1010*/  HADD2.F32 R197, -RZ, R53.H1_H1 ;  /* 0x30000035ffc57230 */ /* 0x000fe20000004100 */
[----:B------:R-:W-:-:S02]  /*1020*/  FFMA.FTZ R72, R45, R30, R72 ;  /* 0x0000001e2d487223 */ /* 0x000fc40000010048 */
[----:B------:R-:W-:Y:S02]  /*1030*/  FMUL.FTZ R50, R161, R30 ;  /* 0x0000001ea1327220 */ /* 0x000fe40000410000 */
[----:B------:R-:W-:Y:S02]  /*1040*/  FADD.FTZ R101, R26, R101 ;  /* 0x000000651a657221 */ /* 0x000fe40000010000 */
[-C--:B------:R-:W-:Y:S02]  /*1050*/  FFMA.FTZ R73, R52, R26.reuse, R73 ;  /* 0x0000001a34497223 */ /* 0x080fe40000010049 */
[----:B------:R-:W-:Y:S02]  /*1060*/  FMUL.FTZ R53, R158, R26 ;  /* 0x0000001a9e357220 */ /* 0x000fe40000410000 */
[----:B------:R-:W-:Y:S02]  /*1070*/  FADD.FTZ R183, -R196, R38 ;  /* 0x00000026c4b77221 */ /* 0x000fe40000010100 */
[----:B------:R-:W-:-:S02]  /*1080*/  FMUL.FTZ R37, R166, R179 ;  /* 0x000000b3a6257220 */ /* 0x000fc40000410000 */
[----:B------:R-:W-:Y:S02]  /*1090*/  FADD.FTZ R30, RZ, R39 ;  /* 0x00000027ff1e7221 */ /* 0x000fe40000010000 */
[----:B------:R-:W-:Y:S02]  /*10a0*/  FFMA.FTZ R26, R42, R39, RZ ;  /* 0x000000272a1a7223 */ /* 0x000fe400000100ff */
[C---:B------:R-:W-:Y:S02]  /*10b0*/  FMUL.FTZ R38, R172.reuse, R41 ;  /* 0x00000029ac267220 */ /* 0x040fe40000410000 */
[----:B------:R-:W-:Y:S02]  /*10c0*/  FMUL.FTZ R41, R172, R47 ;  /* 0x0000002fac297220 */ /* 0x000fe40000410000 */
[C---:B------:R-:W-:Y:S02]  /*10d0*/  FADD.FTZ R43, -R196.reuse, R25 ;  /* 0x00000019c42b7221 */ /* 0x040fe40000010100 */
[----:B------:R-:W-:-:S02]  /*10e0*/  FADD.FTZ R223, -R196, R34 ;  /* 0x00000022c4df7221 */ /* 0x000fc40000010100 */
[----:B------:R-:W-:Y:S02]  /*10f0*/  FADD.FTZ R130, R179, R130 ;  /* 0x00000082b3827221 */ /* 0x000fe40000010000 */
[----:B------:R-:W-:Y:S02]  /*1100*/  FFMA.FTZ R131, R40, R179, R131 ;  /* 0x000000b328837223 */ /* 0x000fe40000010083 */
[----:B------:R-:W-:Y:S02]  /*1110*/  FMUL.FTZ R47, R172, R213 ;  /* 0x000000d5ac2f7220 */ /* 0x000fe40000410000 */
[----:B------:R-:W-:Y:S02]  /*1120*/  FMUL.FTZ R34, R165, R174 ;  /* 0x000000aea5227220 */ /* 0x000fe40000410000 */
[----:B------:R-:W-:Y:S02]  /*1130*/  FADD.FTZ R179, R30, R37 ;  /* 0x000000251eb37221 */ /* 0x000fe40000010000 */
[----:B------:R-:W-:-:S02]  /*1140*/  FFMA.FTZ R213, R40, R37, R26 ;  /* 0x0000002528d57223 */ /* 0x000fc4000001001a */
[C---:B------:R-:W-:Y:S02]  /*1150*/  FADD.FTZ R229, -R196.reuse, R36 ;  /* 0x00000024c4e57221 */ /* 0x040fe40000010100 */
[----:B------:R-:W-:Y:S02]  /*1160*/  FADD.FTZ R211, -R196, R211 ;  /* 0x000000d3c4d37221 */ /* 0x000fe40000010100 */
[----:B------:R-:W-:Y:S02]  /*1170*/  FMUL.FTZ R36, R172, R43 ;  /* 0x0000002bac247220 */ /* 0x000fe40000410000 */
[----:B------:R-:W-:Y:S02]  /*1180*/  FMUL.FTZ R43, R164, R69 ;  /* 0x00000045a42b7220 */ /* 0x000fe40000410000 */
[----:B------:R-:W-:Y:S02]  /*1190*/  FADD.FTZ R26, R179, R34 ;  /* 0x00000022b31a7221 */ /* 0x000fe40000010000 */
[----:B------:R-:W-:Y:S01]  /*11a0*/  FFMA.FTZ R213, R38, R34, R213 ;  /* 0x0000002226d57223 */ /* 0x000fe200000100d5 */
[----:B------:R-:W-:Y:S01]  /*11b0*/  HADD2.F32 R48, -RZ, R48.H1_H1 ;  /* 0x30000030ff307230 */ /* 0x000fe20000004100 */
[----:B------:R-:W-:-:S02]  /*11c0*/  FADD.FTZ R132, R180, R132 ;  /* 0x00000084b4847221 */ /* 0x000fc40000010000 */
[----:B------:R-:W-:Y:S02]  /*11d0*/  FFMA.FTZ R135, R42, R180, R135 ;  /* 0x000000b42a877223 */ /* 0x000fe40000010087 */
[----:B------:R-:W-:Y:S02]  /*11e0*/  FADD.FTZ R29, -R196, R44 ;  /* 0x0000002cc41d7221 */ /* 0x000fe40000010100 */
[----:B------:R-:W-:Y:S02]  /*11f0*/  FMUL.FTZ R180, R172, R211 ;  /* 0x000000d3acb47220 */ /* 0x000fe40000410000 */
[----:B------:R-:W-:Y:S02]  /*1200*/  FMUL.FTZ R44, R163, R66 ;  /* 0x00000042a32c7220 */ /* 0x000fe40000410000 */
[----:B------:R-:W-:Y:S02]  /*1210*/  FADD.FTZ R211, R26, R43 ;  /* 0x0000002b1ad37221 */ /* 0x000fe40000010000 */
[----:B------:R-:W-:-:S02]  /*1220*/  FFMA.FTZ R213, R36, R43, R213 ;  /* 0x0000002b24d57223 */ /* 0x000fc400000100d5 */
[C---:B------:R-:W-:Y:S02]  /*1230*/  FADD.FTZ R217, -R196.reuse, R31 ;  /* 0x0000001fc4d97221 */ /* 0x040fe40000010100 */
[----:B------:R-:W-:Y:S02]  /*1240*/  FADD.FTZ R31, -R196, R48 ;  /* 0x00000030c41f7221 */ /* 0x000fe40000010100 */
[----:B------:R-:W-:Y:S02]  /*1250*/  FMUL.FTZ R48, R162, R65 ;  /* 0x00000041a2307220 */ /* 0x000fe40000410000 */
[----:B------:R-:W-:Y:S02]  /*1260*/  FADD.FTZ R211, R211, R44 ;  /* 0x0000002cd3d37221 */ /* 0x000fe40000010000 */
[----:B------:R-:W-:Y:S02]  /*1270*/  FFMA.FTZ R213, R35, R44, R213 ;  /* 0x0000002c23d57223 */ /* 0x000fe400000100d5 */
[----:B------:R-:W-:-:S02]  /*1280*/  FADD.FTZ R211, R211, R48 ;  /* 0x00000030d3d37221 */ /* 0x000fc40000010000 */
[----:B------:R-:W-:Y:S02]  /*1290*/  FFMA.FTZ R213, R41, R48, R213 ;  /* 0x0000003029d57223 */ /* 0x000fe400000100d5 */
[C---:B------:R-:W-:Y:S02]  /*12a0*/  FADD.FTZ R207, -R196.reuse, R207 ;  /* 0x000000cfc4cf7221 */ /* 0x040fe40000010100 */
[----:B------:R-:W-:Y:S02]  /*12b0*/  FADD.FTZ R25, -R196, R46 ;  /* 0x0000002ec4197221 */ /* 0x000fe40000010100 */
[----:B------:R-:W-:Y:S02]  /*12c0*/  FMUL.FTZ R46, R172, R51 ;  /* 0x00000033ac2e7220 */ /* 0x000fe40000410000 */
[----:B------:R-:W-:Y:S02]  /*12d0*/  FMUL.FTZ R49, R160, R62 ;  /* 0x0000003ea0317220 */ /* 0x000fe40000410000 */
[----:B------:R-:W-:-:S02]  /*12e0*/  FADD.FTZ R26, R211, R50 ;  /* 0x00000032d31a7221 */ /* 0x000fc40000010000 */
[----:B------:R-:W-:Y:S01]  /*12f0*/  FFMA.FTZ R213, R45, R50, R213 ;  /* 0x000000322dd57223 */ /* 0x000fe200000100d5 */
[--C-:B------:R-:W-:Y:S01]  /*1300*/  HADD2.F32 R202, -RZ, R54.reuse.H0_H0 ;  /* 0x20000036ffca7230 */ /* 0x100fe20000004100 */
[----:B------:R-:W-:Y:S01]  /*1310*/  FADD.FTZ R102, R28, R102 ;  /* 0x000000661c667221 */ /* 0x000fe20000010000 */
[----:B------:R-:W-:Y:S01]  /*1320*/  HADD2.F32 R201, -RZ, R54.H1_H1 ;  /* 0x30000036ffc97230 */ /* 0x000fe20000004100 */
[-C--:B------:R-:W-:Y:S02]  /*1330*/  FFMA.FTZ R74, R47, R28.reuse, R74 ;  /* 0x0000001c2f4a7223 */ /* 0x080fe4000001004a */
[----:B------:R-:W-:Y:S02]  /*1340*/  FMUL.FTZ R54, R159, R28 ;  /* 0x0000001c9f367220 */ /* 0x000fe40000410000 */
[----:B------:R-:W-:Y:S02]  /*1350*/  FMUL.FTZ R184, R172, R207 ;  /* 0x000000cfacb87220 */ /* 0x000fe40000410000 */
[----:B------:R-:W-:-:S02]  /*1360*/  FADD.FTZ R207, R26, R49 ;  /* 0x000000311acf7221 */ /* 0x000fc40000010000 */
[----:B------:R-:W-:Y:S02]  /*1370*/  FFMA.FTZ R28, R46, R49, R213 ;  /* 0x000000312e1c7223 */ /* 0x000fe400000100d5 */
        /* <DEDUP_REMOVED lines=11> */
[----:B------:R-:W-:Y:S01]  /*1430*/  FFMA.FTZ R28, R52, R53, R28 ;  /* 0x00000035341c7223 */ /* 0x000fe2000001001c */
[--C-:B------:R-:W-:Y:S01]  /*1440*/  HADD2.F32 R206, -RZ, R55.reuse.H0_H0 ;  /* 0x20000037ffce7230 */ /* 0x100fe20000004100 */
[----:B------:R-:W-:Y:S01]  /*1450*/  FADD.FTZ R205, -R196, R205 ;  /* 0x000000cdc4cd7221 */ /* 0x000fe20000010100 */
[----:B------:R-:W-:Y:S01]  /*1460*/  HADD2.F32 R24, -RZ, R55.H1_H1 ;  /* 0x30000037ff187230 */ /* 0x000fe20000004100 */
[----:B------:R-:W-:Y:S02]  /*1470*/  FADD.FTZ R103, R63, R103 ;  /* 0x000000673f677221 */ /* 0x000fe40000010000 */
[----:B------:R-:W-:Y:S02]  /*1480*/  FMUL.FTZ R55, R172, R221 ;  /* 0x000000ddac377220 */ /* 0x000fe40000410000 */
[-C--:B------:R-:W-:Y:S02]  /*1490*/  FFMA.FTZ R75, R62, R63.reuse, R75 ;  /* 0x0000003f3e4b7223 */ /* 0x080fe4000001004b */
        /* <DEDUP_REMOVED lines=29> */
[----:B------:R-:W-:Y:S02]  /*1670*/  FFMA.FTZ R127, R36, R69, R127 ;  /* 0x00000045247f7223 */ /* 0x000fe4000001007f */
[----:B------:R-:W-:-:S02]  /*1680*/  FADD.FTZ R107, R175, R107 ;  /* 0x0000006baf6b7221 */ /* 0x000fc40000010000 */
[----:B------:R-:W-:Y:S02]  /*1690*/  FMUL.FTZ R69, R172, R229 ;  /* 0x000000e5ac457220 */ /* 0x000fe40000410000 */
[-C--:B------:R-:W-:Y:S02]  /*16a0*/  FFMA.FTZ R79, R174, R175.reuse, R79 ;  /* 0x000000afae4f7223 */ /* 0x080fe4000001004f */
[----:B------:R-:W-:Y:S02]  /*16b0*/  FMUL.FTZ R175, R152, R175 ;  /* 0x000000af98af7220 */ /* 0x000fe40000410000 */
[----:B------:R-:W-:Y:S02]  /*16c0*/  FADD.FTZ R26, R205, R176 ;  /* 0x000000b0cd1a7221 */ /* 0x000fe40000010000 */
[----:B------:R-:W-:Y:S02]  /*16d0*/  FFMA.FTZ R28, R65, R176, R28 ;  /* 0x000000b0411c7223 */ /* 0x000fe4000001001c */
[----:B------:R-:W-:-:S02]  /*16e0*/  FADD.FTZ R209, -R196, R209 ;  /* 0x000000d1c4d17221 */ /* 0x000fc40000010100 */
        /* <DEDUP_REMOVED lines=23> */
[----:B------:R-:W-:-:S02]  /*1860*/  FADD.FTZ R195, -R196, R195 ;  /* 0x000000c3c4c37221 */ /* 0x000fc40000010100 */
[C---:B------:R-:W-:Y:S02]  /*1870*/  FADD.FTZ R199, -R196.reuse, R199 ;  /* 0x000000c7c4c77221 */ /* 0x040fe40000010100 */
        /* <DEDUP_REMOVED lines=71> */
[----:B------:R-:W-:Y:S01]  /*1cf0*/  FFMA.FTZ R31, R208, R205, R28 ;  /* 0x000000cdd01f7223 */ /* 0x000fe2000001001c */
[----:B------:R-:W-:Y:S05]  /*1d00*/  BRA.DIV ~URZ, `(.L_x_1899) ;  /* 0x000020027f007947 */ /* 0x000fea000b800000 */
[----:B------:R0:W1:Y:S02]  /*1d10*/  SHFL.DOWN PT, R26, R29, 0x10, 0x1f ;  /* 0x0a001f001d1a7f89 */ /* 0x00006400000e0000 */
.L_x_1903:
        /* <DEDUP_REMOVED lines=18> */
.L_x_1904:
        /* <DEDUP_REMOVED lines=21> */
[----:B------:R-:W-:Y:S01]  /*1f90*/  IADD3 R168, R168, c[0x0][0x160], RZ ;  /* 0x00005800a8a87a10 */ /* 0x000fe20007ffe0ff */
[----:B-1----:R-:W-:-:S02]  /*1fa0*/  @P1 HADD2.F32 R33, -RZ, R5.H0_H0 ;  /* 0x20000005ff211230 */ /* 0x002fc40000004100 */
[----:B------:R-:W-:Y:S01]  /*1fb0*/  @P1 HADD2.F32 R173, -RZ, R5.H1_H1 ;  /* 0x30000005ffad1230 */ /* 0x000fe20000004100 */
[----:B------:R-:W1:Y:S04]  /*1fc0*/  LDS.128 R24, [R207+0x4000] ;  /* 0x00400000cf187984 */ /* 0x000e680000000c00 */
[----:B0-----:R-:W0:Y:S01]  /*1fd0*/  LDS.128 R28, [R207+0x4010] ;  /* 0x00401000cf1c7984 */ /* 0x001e220000000c00 */
[----:B-1----:R-:W-:Y:S02]  /*1fe0*/  FADD.FTZ R209, RZ, R24 ;  /* 0x00000018ffd17221 */ /* 0x002fe40000010000 */
[----:B------:R-:W-:Y:S02]  /*1ff0*/  FADD.FTZ R24, RZ, R25 ;  /* 0x00000019ff187221 */ /* 0x000fe40000010000 */
[----:B------:R-:W-:Y:S01]  /*2000*/  FADD.FTZ R209, R26, R209 ;  /* 0x000000d11ad17221 */ /* 0x000fe20000010000 */
[----:B------:R-:W-:Y:S01]  /*2010*/  MOV R26, R2 ;  /* 0x00000002001a7202 */ /* 0x000fe20000000f00 */
[----:B------:R-:W-:-:S02]  /*2020*/  FADD.FTZ R24, R27, R24 ;  /* 0x000000181b187221 */ /* 0x000fc40000010000 */
[----:B0-----:R-:W-:Y:S02]  /*2030*/  FADD.FTZ R209, R209, R28 ;  /* 0x0000001cd1d17221 */ /* 0x001fe40000010000 */
[----:B------:R-:W-:Y:S01]  /*2040*/  FADD.FTZ R24, R24, R29 ;  /* 0x0000001d18187221 */ /* 0x000fe20000010000 */
[----:B------:R-:W-:Y:S01]  /*2050*/  @P1 HADD2.F32 R29, -RZ, R4.H1_H1 ;  /* 0x30000004ff1d1230 */ /* 0x000fe20000004100 */
[----:B------:R-:W-:Y:S02]  /*2060*/  FADD.FTZ R30, R30, R209 ;  /* 0x000000d11e1e7221 */ /* 0x000fe40000010000 */
[----:B------:R-:W-:Y:S02]  /*2070*/  FADD.FTZ R24, R31, R24 ;  /* 0x000000181f187221 */ /* 0x000fe40000010000 */
[----:B------:R-:W-:Y:S02]  /*2080*/  FMUL.FTZ R25, R30, c[0x0][0x1e0] ;  /* 0x000078001e197a20 */ /* 0x000fe40000410000 */
[----:B------:R-:W-:-:S03]  /*2090*/  FMUL.FTZ R32, R24, c[0x0][0x1e0] ;  /* 0x0000780018207a20 */ /* 0x000fc60000410000 */
[----:B------:R-:W-:Y:S02]  /*20a0*/  FSEL R25, R25, RZ, !P0 ;  /* 0x000000ff19197208 */ /* 0x000fe40004000000 */
[----:B------:R-:W-:-:S03]  /*20b0*/  LOP3.LUT P0, RZ, R26, 0xff, RZ, 0xc0, !PT ;  /* 0x000000ff1aff7812 */ /* 0x000fc6000780c0ff */
[-CC-:B------:R-:W-:Y:S02]  /*20c0*/  FFMA.FTZ R42, R42, R32.reuse, R25.reuse ;  /* 0x000000202a2a7223 */ /* 0x180fe40000010019 */
[-CC-:B------:R-:W-:Y:S02]  /*20d0*/  FFMA.FTZ R40, R40, R32.reuse, R25.reuse ;  /* 0x0000002028287223 */ /* 0x180fe40000010019 */
[-C--:B------:R-:W-:Y:S02]  /*20e0*/  FFMA.FTZ R27, R38, R32.reuse, R25 ;  /* 0x00000020261b7223 */ /* 0x080fe40000010019 */
[----:B------:R-:W-:Y:S02]  /*20f0*/  FADD.FTZ R39, R39, -R42 ;  /* 0x8000002a27277221 */ /* 0x000fe40000010000 */
[----:B------:R-:W-:Y:S02]  /*2100*/  FADD.FTZ R37, R37, -R40 ;  /* 0x8000002825257221 */ /* 0x000fe40000010000 */
[----:B------:R-:W-:Y:S01]  /*2110*/  FADD.FTZ R31, R34, -R27 ;  /* 0x8000001b221f7221 */ /* 0x000fe20000010000 */
[----:B------:R-:W-:Y:S01]  /*2120*/  @P1 HADD2.F32 R27, -RZ, R4.H0_H0 ;  /* 0x20000004ff1b1230 */ /* 0x000fe20000004100 */
[----:B------:R-:W-:-:S02]  /*2130*/  FFMA.FTZ R36, R36, R32, R25 ;  /* 0x0000002024247223 */ /* 0x000fc40000010019 */
[C---:B------:R-:W-:Y:S02]  /*2140*/  FMUL.FTZ R28, R172.reuse, R39 ;  /* 0x00000027ac1c7220 */ /* 0x040fe40000410000 */
[C---:B------:R-:W-:Y:S02]  /*2150*/  FMUL.FTZ R30, R172.reuse, R37 ;  /* 0x00000025ac1e7220 */ /* 0x040fe40000410000 */
[----:B------:R-:W-:Y:S02]  /*2160*/  FMUL.FTZ R26, R172, R31 ;  /* 0x0000001fac1a7220 */ /* 0x000fe40000410000 */
[----:B------:R-:W-:Y:S02]  /*2170*/  FADD.FTZ R43, R43, -R36 ;  /* 0x800000242b2b7221 */ /* 0x000fe40000010000 */
[----:B------:R-:W-:Y:S02]  /*2180*/  @P1 FADD.FTZ R28, R28, R27 ;  /* 0x0000001b1c1c1221 */ /* 0x000fe40000010000 */
[----:B------:R-:W-:-:S02]  /*2190*/  @P1 FADD.FTZ R30, R30, R29 ;  /* 0x0000001d1e1e1221 */ /* 0x000fc40000010000 */
[----:B------:R-:W-:Y:S01]  /*21a0*/  @P1 FADD.FTZ R26, R26, R33 ;  /* 0x000000211a1a1221 */ /* 0x000fe20000010000 */
[----:B------:R-:W-:Y:S01]  /*21b0*/  @P1 HADD2.F32 R33, -RZ, R8.H0_H0 ;  /* 0x20000008ff211230 */ /* 0x000fe20000004100 */
[----:B------:R-:W-:Y:S01]  /*21c0*/  FMUL.FTZ R24, R172, R43 ;  /* 0x0000002bac187220 */ /* 0x000fe20000410000 */
[----:B------:R-:W-:Y:S01]  /*21d0*/  @P1 HADD2.F32 R43, -RZ, R12.H1_H1 ;  /* 0x3000000cff2b1230 */ /* 0x000fe20000004100 */
[-C--:B------:R-:W-:Y:S02]  /*21e0*/  FMUL.FTZ R27, R28, R171.reuse ;  /* 0x000000ab1c1b7220 */ /* 0x080fe40000410000 */
[-C--:B------:R-:W-:Y:S02]  /*21f0*/  FMUL.FTZ R29, R30, R171.reuse ;  /* 0x000000ab1e1d7220 */ /* 0x080fe40000410000 */
[----:B------:R-:W-:Y:S02]  /*2200*/  FMUL.FTZ R31, R26, R171 ;  /* 0x000000ab1a1f7220 */ /* 0x000fe40000410000 */
[----:B------:R-:W-:Y:S01]  /*2210*/  @P1 FADD.FTZ R24, R24, R173 ;  /* 0x000000ad18181221 */ /* 0x000fe20000010000 */
[----:B------:R-:W-:Y:S01]  /*2220*/  SEL R173, RZ, 0x1, P2 ;  /* 0x00000001ffad7807 */ /* 0x000fe20001000000 */
[----:B------:R-:W-:-:S02]  /*2230*/  FMUL.FTZ R2, R27, c[0x0][0x1e8] ;  /* 0x00007a001b027a20 */ /* 0x000fc40000410000 */
        /* <DEDUP_REMOVED lines=8> */
[----:B------:R-:W-:Y:S01]  /*22c0*/  LOP3.LUT P0, RZ, R3, 0xff00, RZ, 0xc0, !PT ;  /* 0x0000ff0003ff7812 */ /* 0x000fe2000780c0ff */
[-CC-:B------:R-:W-:Y:S01]  /*22d0*/  FFMA.FTZ R41, R41, R32.reuse, R25.reuse ;  /* 0x0000002029297223 */ /* 0x180fe20000010019 */
[----:B------:R-:W-:Y:S01]  /*22e0*/  LOP3.LUT P5, RZ, R3, 0xff0000, RZ, 0xc0, !PT ;  /* 0x00ff000003ff7812 */ /* 0x000fe200078ac0ff */
[----:B------:R-:W-:Y:S01]  /*22f0*/  FFMA.FTZ R47, R47, R32, R25 ;  /* 0x000000202f2f7223 */ /* 0x000fe20000010019 */
[----:B------:R-:W-:Y:S01]  /*2300*/  LOP3.LUT P6, RZ, R3, 0xff000000, RZ, 0xc0, !PT ;  /* 0xff00000003ff7812 */ /* 0x000fe200078cc0ff */
[----:B------:R-:W-:Y:S01]  /*2310*/  FADD.FTZ R35, R44, -R35 ;  /* 0x800000232c237221 */ /* 0x000fe20000010000 */
[----:B------:R-:W-:Y:S01]  /*2320*/  MOV R3, R56 ;  /* 0x0000003800037202 */ /* 0x000fe20000000f00 */
[-C--:B------:R-:W-:Y:S01]  /*2330*/  FFMA.FTZ R46, R46, R32.reuse, R25 ;  /* 0x000000202e2e7223 */ /* 0x080fe20000010019 */
[----:B------:R-:W-:Y:S01]  /*2340*/  FSEL R34, R27, RZ, P3 ;  /* 0x000000ff1b227208 */ /* 0x000fe20001800000 */
[----:B------:R-:W-:Y:S01]  /*2350*/  FADD.FTZ R41, R48, -R41 ;  /* 0x8000002930297221 */ /* 0x000fe20000010000 */
[----:B------:R-:W-:Y:S01]  /*2360*/  LOP3.LUT P3, RZ, R3, 0xff, RZ, 0xc0, !PT ;  /* 0x000000ff03ff7812 */ /* 0x000fe2000786c0ff */
[----:B------:R-:W-:Y:S01]  /*2370*/  FFMA.FTZ R45, R45, R32, R25 ;  /* 0x000000202d2d7223 */ /* 0x000fe20000010019 */
[--C-:B------:R-:W-:Y:S01]  /*2380*/  @P1 HADD2.F32 R3, -RZ, R6.reuse.H0_H0 ;  /* 0x20000006ff031230 */ /* 0x100fe20000004100 */
[----:B------:R-:W-:Y:S01]  /*2390*/  FADD.FTZ R47, R54, -R47 ;  /* 0x8000002f362f7221 */ /* 0x000fe20000010000 */
[----:B------:R-:W-:Y:S01]  /*23a0*/  @P1 HADD2.F32 R27, -RZ, R6.H1_H1 ;  /* 0x30000006ff1b1230 */ /* 0x000fe20000004100 */
[----:B------:R-:W-:Y:S01]  /*23b0*/  FMUL.FTZ R44, R172, R35 ;  /* 0x00000023ac2c7220 */ /* 0x000fe20000410000 */
[----:B------:R-:W-:Y:S01]  /*23c0*/  @P1 HADD2.F32 R35, -RZ, R8.H1_H1 ;  /* 0x30000008ff231230 */ /* 0x000fe20000004100 */
[----:B------:R-:W-:-:S02]  /*23d0*/  FADD.FTZ R49, R49, -R46 ;  /* 0x8000002e31317221 */ /* 0x000fc40000010000 */
[-C--:B------:R-:W-:Y:S02]  /*23e0*/  FFMA.FTZ R51, R51, R32.reuse, R25 ;  /* 0x0000002033337223 */ /* 0x080fe40000010019 */
[----:B------:R-:W-:Y:S02]  /*23f0*/  FADD.FTZ R45, R50, -R45 ;  /* 0x8000002d322d7221 */ /* 0x000fe40000010000 */
[----:B------:R-:W-:Y:S02]  /*2400*/  FMUL.FTZ R46, R172, R41 ;  /* 0x00000029ac2e7220 */ /* 0x000fe40000410000 */
[----:B------:R-:W-:Y:S02]  /*2410*/  FFMA.FTZ R52, R52, R32, R25 ;  /* 0x0000002034347223 */ /* 0x000fe40000010019 */
[----:B------:R-:W-:Y:S02]  /*2420*/  FMUL.FTZ R38, R172, R47 ;  /* 0x0000002fac267220 */ /* 0x000fe40000410000 */
[----:B------:R-:W-:Y:S01]  /*2430*/  @P1 FADD.FTZ R44, R44, R3 ;  /* 0x000000032c2c1221 */ /* 0x000fe20000010000 */
[----:B------:R-:W-:Y:S01]  /*2440*/  @P1 HADD2.F32 R3, -RZ, R7.H0_H0 ;  /* 0x20000007ff031230 */ /* 0x000fe20000004100 */
[----:B------:R-:W-:-:S02]  /*2450*/  FADD.FTZ R51, R64, -R51 ;  /* 0x8000003340337221 */ /* 0x000fc40000010000 */
[----:B------:R-:W-:Y:S01]  /*2460*/  @P1 FADD.FTZ R46, R46, R27 ;  /* 0x0000001b2e2e1221 */ /* 0x000fe20000010000 */
[----:B------:R-:W-:Y:S01]  /*2470*/  @P1 HADD2.F32 R27, -RZ, R7.H1_H1 ;  /* 0x30000007ff1b1230 */ /* 0x000fe20000004100 */
[----:B------:R-:W-:Y:S02]  /*2480*/  FMUL.FTZ R48, R172, R45 ;  /* 0x0000002dac307220 */ /* 0x000fe40000410000 */
[----:B------:R-:W-:Y:S02]  /*2490*/  FADD.FTZ R53, R53, -R52 ;  /* 0x8000003435357221 */ /* 0x000fe40000010000 */
[----:B------:R-:W-:Y:S01]  /*24a0*/  @P1 FADD.FTZ R38, R38, R33 ;  /* 0x0000002126261221 */ /* 0x000fe20000010000 */
[----:B------:R-:W-:Y:S01]  /*24b0*/  @P1 HADD2.F32 R33, -RZ, R9.H0_H0 ;  /* 0x20000009ff211230 */ /* 0x000fe20000004100 */
[----:B------:R-:W-:Y:S02]  /*24c0*/  FMUL.FTZ R50, R172, R49 ;  /* 0x00000031ac327220 */ /* 0x000fe40000410000 */
[----:B------:R-:W-:-:S02]  /*24d0*/  FFMA.FTZ R62, R62, R32, R25 ;  /* 0x000000203e3e7223 */ /* 0x000fc40000010019 */
[----:B------:R-:W-:Y:S01]  /*24e0*/  FMUL.FTZ R40, R172, R51 ;  /* 0x00000033ac287220 */ /* 0x000fe20000410000 */
[----:B------:R-:W-:Y:S01]  /*24f0*/  @P1 HADD2.F32 R51, -RZ, R19.H1_H1 ;  /* 0x30000013ff331230 */ /* 0x000fe20000004100 */
[----:B------:R-:W-:Y:S02]  /*2500*/  @P1 FADD.FTZ R48, R48, R3 ;  /* 0x0000000330301221 */ /* 0x000fe40000010000 */
[----:B------:R-:W-:Y:S02]  /*2510*/  FMUL.FTZ R36, R172, R53 ;  /* 0x00000035ac247220 */ /* 0x000fe40000410000 */
[----:B------:R-:W-:Y:S02]  /*2520*/  @P1 FADD.FTZ R50, R50, R27 ;  /* 0x0000001b32321221 */ /* 0x000fe40000010000 */
[----:B------:R-:W-:Y:S02]  /*2530*/  FADD.FTZ R63, R63, -R62 ;  /* 0x8000003e3f3f7221 */ /* 0x000fe40000010000 */
[----:B------:R-:W-:-:S02]  /*2540*/  FMUL.FTZ R27, R46, R171 ;  /* 0x000000ab2e1b7220 */ /* 0x000fc40000410000 */
[----:B------:R-:W-:Y:S02]  /*2550*/  @P1 FADD.FTZ R40, R40, R33 ;  /* 0x0000002128281221 */ /* 0x000fe40000010000 */
[----:B------:R-:W-:Y:S02]  /*2560*/  FMUL.FTZ R33, R48, R171 ;  /* 0x000000ab30217220 */ /* 0x000fe40000410000 */
[----:B------:R-:W-:Y:S01]  /*2570*/  @P1 FADD.FTZ R36, R36, R35 ;  /* 0x0000002324241221 */ /* 0x000fe20000010000 */
[----:B------:R-:W-:Y:S01]  /*2580*/  @P1 HADD2.F32 R35, -RZ, R9.H1_H1 ;  /* 0x30000009ff231230 */ /* 0x000fe20000004100 */
[----:B------:R-:W-:Y:S02]  /*2590*/  FMUL.FTZ R42, R172, R63 ;  /* 0x0000003fac2a7220 */ /* 0x000fe40000410000 */
[----:B------:R-:W-:Y:S02]  /*25a0*/  FMUL.FTZ R27, R27, c[0x0][0x1e8] ;  /* 0x00007a001b1b7a20 */ /* 0x000fe40000410000 */
[----:B------:R-:W-:-:S02]  /*25b0*/  FMUL.FTZ R33, R33, c[0x0][0x1e8] ;  /* 0x00007a0021217a20 */ /* 0x000fc40000410000 */
[-C--:B------:R-:W-:Y:S01]  /*25c0*/  FMUL.FTZ R37, R38, R171.reuse ;  /* 0x000000ab26257220 */ /* 0x080fe20000410000 */
[----:B------:R-:W-:Y:S01]  /*25d0*/  FSEL R54, R27, RZ, P0 ;  /* 0x000000ff1b367208 */ /* 0x000fe20000000000 */
[----:B------:R-:W-:Y:S01]  /*25e0*/  @P1 FADD.FTZ R42, R42, R35 ;  /* 0x000000232a2a1221 */ /* 0x000fe20000010000 */
[----:B------:R-:W-:Y:S01]  /*25f0*/  FSEL R27, R33, RZ, P5 ;  /* 0x000000ff211b7208 */ /* 0x000fe20002800000 */
[-C--:B------:R-:W-:Y:S01]  /*2600*/  FMUL.FTZ R3, R44, R171.reuse ;  /* 0x000000ab2c037220 */ /* 0x080fe20000410000 */
[C---:B------:R-:W-:Y:S01]  /*2610*/  LOP3.LUT P5, RZ, R56.reuse, 0xff000000, RZ, 0xc0, !PT ;  /* 0xff00000038ff7812 */ /* 0x040fe200078ac0ff */
[----:B------:R-:W-:Y:S01]  /*2620*/  FMUL.FTZ R33, R37, c[0x0][0x1e8] ;  /* 0x00007a0025217a20 */ /* 0x000fe20000410000 */
[----:B------:R-:W-:Y:S01]  /*2630*/  LOP3.LUT P0, RZ, R56, 0xff0000, RZ, 0xc0, !PT ;  /* 0x00ff000038ff7812 */ /* 0x000fe2000780c0ff */
[-C--:B------:R-:W-:Y:S02]  /*2640*/  FMUL.FTZ R37, R42, R171.reuse ;  /* 0x000000ab2a257220 */ /* 0x080fe40000410000 */
[----:B------:R-:W-:Y:S01]  /*2650*/  FMUL.FTZ R3, R3, c[0x0][0x1e8] ;  /* 0x00007a0003037a20 */ /* 0x000fe20000410000 */
[----:B------:R-:W-:Y:S01]  /*2660*/  FSEL R33, R33, RZ, P3 ;  /* 0x000000ff21217208 */ /* 0x000fe20001800000 */
[----:B------:R-:W-:Y:S01]  /*2670*/  FMUL.FTZ R39, R36, R171 ;  /* 0x000000ab24277220 */ /* 0x000fe20000410000 */
[----:B------:R-:W-:Y:S01]  /*2680*/  LOP3.LUT P3, RZ, R57, 0xff00, RZ, 0xc0, !PT ;  /* 0x0000ff0039ff7812 */ /* 0x000fe2000786c0ff */
[----:B------:R-:W-:Y:S01]  /*2690*/  FFMA.FTZ R55, R55, R32, R25 ;  /* 0x0000002037377223 */ /* 0x000fe20000010019 */
[----:B------:R-:W-:Y:S01]  /*26a0*/  FSEL R3, R3, RZ, P4 ;  /* 0x000000ff03037208 */ /* 0x000fe20002000000 */
[----:B------:R-:W-:Y:S01]  /*26b0*/  FMUL.FTZ R37, R37, c[0x0][0x1e8] ;  /* 0x00007a0025257a20 */ /* 0x000fe20000410000 */
[----:B------:R-:W-:Y:S01]  /*26c0*/  LOP3.LUT P4, RZ, R56, 0xff00, RZ, 0xc0, !PT ;  /* 0x0000ff0038ff7812 */ /* 0x000fe2000788c0ff */
[----:B------:R-:W-:-:S02]  /*26d0*/  FMUL.FTZ R39, R39, c[0x0][0x1e8] ;  /* 0x00007a0027277a20 */ /* 0x000fc40000410000 */
[-C--:B------:R-:W-:Y:S01]  /*26e0*/  FFMA.FTZ R65, R65, R32.reuse, R25 ;  /* 0x0000002041417223 */ /* 0x080fe20000010019 */
[----:B------:R-:W-:Y:S01]  /*26f0*/  FSEL R56, R37, RZ, P5 ;  /* 0x000000ff25387208 */ /* 0x000fe20002800000 */
[----:B------:R-:W-:Y:S01]  /*2700*/  FADD.FTZ R55, R68, -R55 ;  /* 0x8000003744377221 */ /* 0x000fe20000010000 */
[--C-:B------:R-:W-:Y:S01]  /*2710*/  @P1 HADD2.F32 R37, -RZ, R10.reuse.H0_H0 ;  /* 0x2000000aff251230 */ /* 0x100fe20000004100 */
[----:B------:R-:W-:Y:S01]  /*2720*/  FMUL.FTZ R35, R50, R171 ;  /* 0x000000ab32237220 */ /* 0x000fe20000410000 */
[----:B------:R-:W-:Y:S01]  /*2730*/  FSEL R52, R39, RZ, P4 ;  /* 0x000000ff27347208 */ /* 0x000fe20002000000 */
[----:B------:R-:W-:Y:S01]  /*2740*/  FFMA.FTZ R66, R66, R32, R25 ;  /* 0x0000002042427223 */ /* 0x000fe20000010019 */
[----:B------:R-:W-:Y:S01]  /*2750*/  MOV R39, R58 ;  /* 0x0000003a00277202 */ /* 0x000fe20000000f00 */
[----:B------:R-:W-:Y:S01]  /*2760*/  FADD.FTZ R65, R176, -R65 ;  /* 0x80000041b0417221 */ /* 0x000fe20000010000 */
[----:B------:R-:W-:Y:S01]  /*2770*/  LOP3.LUT P4, RZ, R57, 0xff0000, RZ, 0xc0, !PT ;  /* 0x00ff000039ff7812 */ /* 0x000fe2000788c0ff */
[----:B------:R-:W-:Y:S01]  /*2780*/  FMUL.FTZ R176, R172, R55 ;  /* 0x00000037acb07220 */ /* 0x000fe20000410000 */
[----:B------:R-:W-:Y:S01]  /*2790*/  LOP3.LUT P5, RZ, R39, 0xff, RZ, 0xc0, !PT ;  /* 0x000000ff27ff7812 */ /* 0x000fe200078ac0ff */
[----:B------:R-:W-:Y:S01]  /*27a0*/  FMUL.FTZ R35, R35, c[0x0][0x1e8] ;  /* 0x00007a0023237a20 */ /* 0x000fe20000410000 */
[----:B------:R-:W-:Y:S01]  /*27b0*/  @P1 HADD2.F32 R39, -RZ, R10.H1_H1 ;  /* 0x3000000aff271230 */ /* 0x000fe20000004100 */
[----:B------:R-:W-:-:S02]  /*27c0*/  FFMA.FTZ R69, R69, R32, R25 ;  /* 0x0000002045457223 */ /* 0x000fc40000010019 */
[-C--:B------:R-:W-:Y:S01]  /*27d0*/  FFMA.FTZ R180, R180, R32.reuse, R25 ;  /* 0x00000020b4b47223 */ /* 0x080fe20000010019 */
[----:B------:R-:W-:Y:S01]  /*27e0*/  FSEL R62, R35, RZ, P6 ;  /* 0x000000ff233e7208 */ /* 0x000fe20003000000 */
[----:B------:R-:W-:Y:S01]  /*27f0*/  FMUL.FTZ R41, R40, R171 ;  /* 0x000000ab28297220 */ /* 0x000fe20000410000 */
[----:B------:R-:W-:Y:S01]  /*2800*/  LOP3.LUT P6, RZ, R57, 0xff, RZ, 0xc0, !PT ;  /* 0x000000ff39ff7812 */ /* 0x000fe200078cc0ff */
[----:B------:R-:W-:Y:S01]  /*2810*/  FADD.FTZ R67, R67, -R66 ;  /* 0x8000004243437221 */ /* 0x000fe20000010000 */
[----:B------:R-:W-:Y:S01]  /*2820*/  F2FP.PACK_AB R27, R62, R27 ;  /* 0x0000001b3e1b723e */ /* 0x000fe200000000ff */
[----:B------:R-:W-:Y:S01]  /*2830*/  @P1 FADD.FTZ R176, R176, R37 ;  /* 0x00000025b0b01221 */ /* 0x000fe20000010000 */
[----:B------:R-:W-:Y:S01]  /*2840*/  @P1 HADD2.F32 R37, -RZ, R11.H0_H0 ;  /* 0x2000000bff251230 */ /* 0x000fe20000004100 */
[----:B------:R-:W-:Y:S02]  /*2850*/  FFMA.FTZ R174, R174, R32, R25 ;  /* 0x00000020aeae7223 */ /* 0x000fe40000010019 */
[----:B------:R-:W-:-:S02]  /*2860*/  FADD.FTZ R69, R178, -R69 ;  /* 0x80000045b2457221 */ /* 0x000fc40000010000 */
[----:B------:R-:W-:Y:S02]  /*2870*/  FADD.FTZ R177, R177, -R180 ;  /* 0x800000b4b1b17221 */ /* 0x000fe40000010000 */
[C---:B------:R-:W-:Y:S02]  /*2880*/  FMUL.FTZ R180, R172.reuse, R65 ;  /* 0x00000041acb47220 */ /* 0x040fe40000410000 */
[----:B------:R-:W-:Y:S01]  /*2890*/  FMUL.FTZ R35, R41, c[0x0][0x1e8] ;  /* 0x00007a0029237a20 */ /* 0x000fe20000410000 */
[----:B------:R-:W-:Y:S01]  /*28a0*/  @P1 HADD2.F32 R41, -RZ, R12.H0_H0 ;  /* 0x2000000cff291230 */ /* 0x000fe20000004100 */
[-CC-:B------:R-:W-:Y:S02]  /*28b0*/  FFMA.FTZ R179, R179, R32.reuse, R25.reuse ;  /* 0x00000020b3b37223 */ /* 0x180fe40000010019 */
[C---:B------:R-:W-:Y:S01]  /*28c0*/  FMUL.FTZ R178, R172.reuse, R67 ;  /* 0x00000043acb27220 */ /* 0x040fe20000410000 */
[----:B------:R-:W-:Y:S01]  /*28d0*/  FSEL R35, R35, RZ, P0 ;  /* 0x000000ff23237208 */ /* 0x000fe20000000000 */
[----:B------:R-:W-:Y:S01]  /*28e0*/  FFMA.FTZ R183, R183, R32, R25 ;  /* 0x00000020b7b77223 */ /* 0x000fe20000010019 */
[----:B------:R-:W-:Y:S01]  /*28f0*/  LOP3.LUT P0, RZ, R57, 0xff000000, RZ, 0xc0, !PT ;  /* 0xff00000039ff7812 */ /* 0x000fe2000780c0ff */
[----:B------:R-:W-:Y:S01]  /*2900*/  FADD.FTZ R175, R175, -R174 ;  /* 0x800000aeafaf7221 */ /* 0x000fe20000010000 */
[----:B------:R-:W-:Y:S01]  /*2910*/  HFMA2.MMA R57, -RZ, RZ, 0, 9.5367431640625e-07 ;  /* 0x00000010ff397435 */ /* 0x000fe200000001ff */
[----:B------:R-:W-:-:S02]  /*2920*/  FMUL.FTZ R66, R172, R69 ;  /* 0x00000045ac427220 */ /* 0x000fc40000410000 */
[----:B------:R-:W-:Y:S02]  /*2930*/  @P1 FADD.FTZ R180, R180, R37 ;  /* 0x00000025b4b41221 */ /* 0x000fe40000010000 */
[----:B------:R-:W-:Y:S02]  /*2940*/  FFMA.FTZ R195, R195, R32, R25 ;  /* 0x00000020c3c37223 */ /* 0x000fe40000010019 */
[----:B------:R-:W-:Y:S02]  /*2950*/  FADD.FTZ R179, R182, -R179 ;  /* 0x800000b3b6b37221 */ /* 0x000fe40000010000 */
[----:B------:R-:W-:Y:S01]  /*2960*/  @P1 FADD.FTZ R178, R178, R39 ;  /* 0x00000027b2b21221 */ /* 0x000fe20000010000 */
[----:B------:R-:W-:Y:S01]  /*2970*/  @P1 HADD2.F32 R39, -RZ, R11.H1_H1 ;  /* 0x3000000bff271230 */ /* 0x000fe20000004100 */
[----:B------:R-:W-:Y:S02]  /*2980*/  FMUL.FTZ R37, R176, R171 ;  /* 0x000000abb0257220 */ /* 0x000fe40000410000 */
[----:B------:R-:W-:-:S02]  /*2990*/  FADD.FTZ R183, R186, -R183 ;  /* 0x800000b7bab77221 */ /* 0x000fc40000010000 */
        /* <DEDUP_REMOVED lines=9> */
[-C--:B------:R-:W-:Y:S02]  /*2a30*/  FFMA.FTZ R203, R203, R32.reuse, R25 ;  /* 0x00000020cbcb7223 */ /* 0x080fe40000010019 */
[----:B------:R-:W-:Y:S02]  /*2a40*/  FMUL.FTZ R182, R172, R175 ;  /* 0x000000afacb67220 */ /* 0x000fe40000410000 */
[----:B------:R-:W-:Y:S01]  /*2a50*/  @P1 FADD.FTZ R66, R66, R41 ;  /* 0x0000002942421221 */ /* 0x000fe20000010000 */
[----:B------:R-:W-:Y:S01]  /*2a60*/  @P1 HADD2.F32 R41, -RZ, R13.H0_H0 ;  /* 0x2000000dff291230 */ /* 0x000fe20000004100 */
[----:B------:R-:W-:Y:S01]  /*2a70*/  FFMA.FTZ R32, R208, R32, R25 ;  /* 0x00000020d0207223 */ /* 0x000fe20000010019 */
[----:B------:R-:W-:Y:S01]  /*2a80*/  @P1 HADD2.F32 R25, -RZ, R14.H0_H0 ;  /* 0x2000000eff191230 */ /* 0x000fe20000004100 */
[----:B------:R-:W-:-:S02]  /*2a90*/  FADD.FTZ R195, R198, -R195 ;  /* 0x800000c3c6c37221 */ /* 0x000fc40000010000 */
[C---:B------:R-:W-:Y:S02]  /*2aa0*/  FMUL.FTZ R174, R172.reuse, R179 ;  /* 0x000000b3acae7220 */ /* 0x040fe40000410000 */
[----:B------:R-:W-:Y:S02]  /*2ab0*/  FMUL.FTZ R37, R37, c[0x0][0x1e8] ;  /* 0x00007a0025257a20 */ /* 0x000fe40000410000 */
[----:B------:R-:W-:Y:S02]  /*2ac0*/  FMUL.FTZ R198, R172, R183 ;  /* 0x000000b7acc67220 */ /* 0x000fe40000410000 */
[----:B------:R-:W-:Y:S02]  /*2ad0*/  @P1 FADD.FTZ R182, R182, R39 ;  /* 0x00000027b6b61221 */ /* 0x000fe40000010000 */
[----:B------:R-:W-:Y:S02]  /*2ae0*/  FADD.FTZ R191, R194, -R191 ;  /* 0x800000bfc2bf7221 */ /* 0x000fe40000010000 */
[----:B------:R-:W-:Y:S01]  /*2af0*/  @P1 FADD.FTZ R174, R174, R41 ;  /* 0x00000029aeae1221 */ /* 0x000fe20000010000 */
[----:B------:R-:W-:Y:S01]  /*2b00*/  FSEL R41, R37, RZ, P6 ;  /* 0x000000ff25297208 */ /* 0x000fe20003000000 */
[----:B------:R-:W-:Y:S01]  /*2b10*/  @P1 FADD.FTZ R198, R198, R25 ;  /* 0x00000019c6c61221 */ /* 0x000fe20000010000 */
[----:B------:R-:W-:Y:S01]  /*2b20*/  @P1 HADD2.F32 R25, -RZ, R16.H0_H0 ;  /* 0x20000010ff191230 */ /* 0x000fe20000004100 */
[----:B------:R-:W-:Y:S01]  /*2b30*/  FMUL.FTZ R37, R182, R171 ;  /* 0x000000abb6257220 */ /* 0x000fe20000410000 */
[----:B------:R-:W-:Y:S01]  /*2b40*/  LOP3.LUT P6, RZ, R58, 0xff00, RZ, 0xc0, !PT ;  /* 0x0000ff003aff7812 */ /* 0x000fe200078cc0ff */
[----:B------:R-:W-:-:S02]  /*2b50*/  FMUL.FTZ R194, R172, R191 ;  /* 0x000000bfacc27220 */ /* 0x000fc40000410000 */
[----:B------:R-:W-:Y:S02]  /*2b60*/  FMUL.FTZ R64, R172, R177 ;  /* 0x000000b1ac407220 */ /* 0x000fe40000410000 */
[----:B------:R-:W-:Y:S02]  /*2b70*/  FMUL.FTZ R37, R37, c[0x0][0x1e8] ;  /* 0x00007a0025257a20 */ /* 0x000fe40000410000 */
[----:B------:R-:W-:Y:S02]  /*2b80*/  @P1 FADD.FTZ R194, R194, R25 ;  /* 0x00000019c2c21221 */ /* 0x000fe40000010000 */
[----:B------:R-:W-:Y:S01]  /*2b90*/  FADD.FTZ R181, R181, -R184 ;  /* 0x800000b8b5b57221 */ /* 0x000fe20000010000 */
[----:B------:R-:W-:Y:S01]  /*2ba0*/  FSEL R212, R37, RZ, P0 ;  /* 0x000000ff25d47208 */ /* 0x000fe20000000000 */
[----:B------:R-:W-:Y:S01]  /*2bb0*/  FMUL.FTZ R25, R198, R171 ;  /* 0x000000abc6197220 */ /* 0x000fe20000410000 */
[----:B------:R-:W-:Y:S01]  /*2bc0*/  LOP3.LUT P0, RZ, R59, 0xff, RZ, 0xc0, !PT ;  /* 0x000000ff3bff7812 */ /* 0x000fe2000780c0ff */
[----:B------:R-:W-:Y:S01]  /*2bd0*/  @P1 FADD.FTZ R64, R64, R43 ;  /* 0x0000002b40401221 */ /* 0x000fe20000010000 */
[----:B------:R-:W-:Y:S01]  /*2be0*/  @P1 HADD2.F32 R43, -RZ, R13.H1_H1 ;  /* 0x3000000dff2b1230 */ /* 0x000fe20000004100 */
[----:B------:R-:W-:-:S02]  /*2bf0*/  FMUL.FTZ R68, R172, R181 ;  /* 0x000000b5ac447220 */ /* 0x000fc40000410000 */
[----:B------:R-:W-:Y:S02]  /*2c00*/  FMUL.FTZ R25, R25, c[0x0][0x1e8] ;  /* 0x00007a0019197a20 */ /* 0x000fe40000410000 */
[----:B------:R-:W-:Y:S02]  /*2c10*/  @P1 FADD.FTZ R68, R68, R43 ;  /* 0x0000002b44441221 */ /* 0x000fe40000010000 */
[----:B------:R-:W-:Y:S01]  /*2c20*/  FMUL.FTZ R43, R180, R171 ;  /* 0x000000abb42b7220 */ /* 0x000fe20000410000 */
[----:B------:R-:W-:Y:S01]  /*2c30*/  FSEL R53, R25, RZ, P0 ;  /* 0x000000ff19357208 */ /* 0x000fe20000000000 */
[----:B------:R-:W-:Y:S01]  /*2c40*/  FADD.FTZ R185, R185, -R188 ;  /* 0x800000bcb9b97221 */ /* 0x000fe20000010000 */
[----:B------:R-:W-:Y:S01]  /*2c50*/  ISETP.NE.U32.AND P0, PT, RZ, c[0x0][0x258], PT ;  /* 0x00009600ff007a0c */ /* 0x000fe20003f05070 */
[----:B------:R-:W-:Y:S02]  /*2c60*/  FADD.FTZ R187, R190, -R187 ;  /* 0x800000bbbebb7221 */ /* 0x000fe40000010000 */
[----:B------:R-:W-:Y:S01]  /*2c70*/  FADD.FTZ R189, R189, -R192 ;  /* 0x800000c0bdbd7221 */ /* 0x000fe20000010000 */
[----:B------:R-:W-:Y:S01]  /*2c80*/  ISETP.NE.AND.EX P0, PT, RZ, c[0x0][0x25c], PT, P0 ;  /* 0x00009700ff007a0c */ /* 0x000fe20003f05300 */
[----:B------:R-:W-:-:S02]  /*2c90*/  FADD.FTZ R193, R193, -R196 ;  /* 0x800000c4c1c17221 */ /* 0x000fc40000010000 */
[----:B------:R-:W-:Y:S02]  /*2ca0*/  FADD.FTZ R197, R197, -R200 ;  /* 0x800000c8c5c57221 */ /* 0x000fe40000010000 */
[----:B------:R-:W-:Y:S02]  /*2cb0*/  FADD.FTZ R199, R202, -R199 ;  /* 0x800000c7cac77221 */ /* 0x000fe40000010000 */
[----:B------:R-:W-:Y:S02]  /*2cc0*/  FADD.FTZ R201, R201, -R204 ;  /* 0x800000ccc9c97221 */ /* 0x000fe40000010000 */
[----:B------:R-:W-:Y:S02]  /*2cd0*/  FADD.FTZ R203, R206, -R203 ;  /* 0x800000cbcecb7221 */ /* 0x000fe40000010000 */
[----:B------:R-:W-:Y:S02]  /*2ce0*/  FADD.FTZ R205, R205, -R32 ;  /* 0x80000020cdcd7221 */ /* 0x000fe40000010000 */
[----:B------:R-:W-:Y:S01]  /*2cf0*/  FMUL.FTZ R39, R178, R171 ;  /* 0x000000abb2277220 */ /* 0x000fe20000410000 */
[----:B------:R-:W-:Y:S01]  /*2d00*/  @P0 F2FP.PACK_AB R28, RZ, R28 ;  /* 0x0000001cff1c023e */ /* 0x000fe200000000ff */
[----:B------:R-:W-:Y:S01]  /*2d10*/  FMUL.FTZ R43, R43, c[0x0][0x1e8] ;  /* 0x00007a002b2b7a20 */ /* 0x000fe20000410000 */
[----:B------:R-:W-:Y:S01]  /*2d20*/  @P0 F2FP.PACK_AB R26, RZ, R26 ;  /* 0x0000001aff1a023e */ /* 0x000fe200000000ff */
[C---:B------:R-:W-:Y:S01]  /*2d30*/  FMUL.FTZ R200, R172.reuse, R185 ;  /* 0x000000b9acc87220 */ /* 0x040fe20000410000 */
[----:B------:R-:W-:Y:S01]  /*2d40*/  @P0 F2FP.PACK_AB R44, RZ, R44 ;  /* 0x0000002cff2c023e */ /* 0x000fe200000000ff */
[C---:B------:R-:W-:Y:S01]  /*2d50*/  FMUL.FTZ R202, R172.reuse, R187 ;  /* 0x000000bbacca7220 */ /* 0x040fe20000410000 */
[----:B------:R-:W-:Y:S01]  /*2d60*/  FSEL R43, R43, RZ, P4 ;  /* 0x000000ff2b2b7208 */ /* 0x000fe20002000000 */
[----:B------:R-:W-:Y:S01]  /*2d70*/  FMUL.FTZ R204, R172, R189 ;  /* 0x000000bdaccc7220 */ /* 0x000fe20000410000 */
[----:B------:R-:W-:Y:S01]  /*2d80*/  LOP3.LUT P4, RZ, R58, 0xff000000, RZ, 0xc0, !PT ;  /* 0xff0000003aff7812 */ /* 0x000fe2000788c0ff */
[C---:B------:R-:W-:Y:S01]  /*2d90*/  FMUL.FTZ R32, R172.reuse, R193 ;  /* 0x000000c1ac207220 */ /* 0x040fe20000410000 */
[----:B------:R-:W-:Y:S01]  /*2da0*/  @P0 F2FP.PACK_AB R48, RZ, R48 ;  /* 0x00000030ff30023e */ /* 0x000fe200000000ff */
[C---:B------:R-:W-:Y:S01]  /*2db0*/  FMUL.FTZ R196, R172.reuse, R195 ;  /* 0x000000c3acc47220 */ /* 0x040fe20000410000 */
[----:B------:R-:W-:Y:S01]  /*2dc0*/  @P0 F2FP.PACK_AB R30, RZ, R30 ;  /* 0x0000001eff1e023e */ /* 0x000fe200000000ff */
[C---:B------:R-:W-:Y:S01]  /*2dd0*/  FMUL.FTZ R190, R172.reuse, R197 ;  /* 0x000000c5acbe7220 */ /* 0x040fe20000410000 */
[----:B------:R-:W-:Y:S01]  /*2de0*/  @P0 F2FP.PACK_AB R46, RZ, R46 ;  /* 0x0000002eff2e023e */ /* 0x000fe200000000ff */
[C---:B------:R-:W-:Y:S01]  /*2df0*/  FMUL.FTZ R192, R172.reuse, R199 ;  /* 0x000000c7acc07220 */ /* 0x040fe20000410000 */
[----:B------:R-:W-:Y:S01]  /*2e00*/  @P0 F2FP.PACK_AB R50, RZ, R50 ;  /* 0x00000032ff32023e */ /* 0x000fe200000000ff */
[----:B------:R-:W-:Y:S01]  /*2e10*/  FMUL.FTZ R186, R172, R201 ;  /* 0x000000c9acba7220 */ /* 0x000fe20000410000 */
[----:B------:R-:W-:Y:S01]  /*2e20*/  @P0 PRMT R20, R28, 0x7610, R20 ;  /* 0x000076101c140816 */ /* 0x000fe20000000014 */
[----:B------:R-:W-:Y:S01]  /*2e30*/  FMUL.FTZ R188, R172, R203 ;  /* 0x000000cbacbc7220 */ /* 0x000fe20000410000 */
[----:B------:R-:W-:Y:S01]  /*2e40*/  @P0 PRMT R21, R26, 0x7610, R21 ;  /* 0x000076101a150816 */ /* 0x000fe20000000015 */
[----:B------:R-:W-:Y:S01]  /*2e50*/  FMUL.FTZ R49, R68, R171 ;  /* 0x000000ab44317220 */ /* 0x000fe20000410000 */
[----:B------:R-:W-:Y:S01]  /*2e60*/  @P0 PRMT R22, R44, 0x7610, R22 ;  /* 0x000076102c160816 */ /* 0x000fe20000000016 */
[----:B------:R-:W-:Y:S01]  /*2e70*/  FMUL.FTZ R172, R172, R205 ;  /* 0x000000cdacac7220 */ /* 0x000fe20000410000 */
[----:B------:R-:W-:Y:S01]  /*2e80*/  @P0 PRMT R23, R48, 0x7610, R23 ;  /* 0x0000761030170816 */ /* 0x000fe20000000017 */
[----:B------:R-:W-:Y:S01]  /*2e90*/  FMUL.FTZ R39, R39, c[0x0][0x1e8] ;  /* 0x00007a0027277a20 */ /* 0x000fe20000410000 */
[----:B------:R-:W-:Y:S01]  /*2ea0*/  F2FP.PACK_AB R26, R54, R3 ;  /* 0x00000003361a723e */ /* 0x000fe200000000ff */
[----:B------:R-:W-:Y:S01]  /*2eb0*/  FMUL.FTZ R49, R49, c[0x0][0x1e8] ;  /* 0x00007a0031317a20 */ /* 0x000fe20000410000 */
[----:B------:R-:W-:Y:S01]  /*2ec0*/  @P0 PRMT R20, R20, 0x5410, R30 ;  /* 0x0000541014140816 */ /* 0x000fe2000000001e */
[----:B------:R-:W-:Y:S01]  /*2ed0*/  @P1 FADD.FTZ R172, R172, R51 ;  /* 0x00000033acac1221 */ /* 0x000fe20000010000 */
[----:B------:R-:W-:Y:S01]  /*2ee0*/  @P1 HADD2.F32 R51, -RZ, R18.H0_H0 ;  /* 0x20000012ff331230 */ /* 0x000fe20000004100 */
[----:B------:R-:W-:Y:S01]  /*2ef0*/  FSEL R210, R39, RZ, P3 ;  /* 0x000000ff27d27208 */ /* 0x000fe20001800000 */
[-C--:B------:R-:W-:Y:S01]  /*2f00*/  FMUL.FTZ R39, R66, R171.reuse ;  /* 0x000000ab42277220 */ /* 0x080fe20000410000 */
[----:B------:R-:W-:Y:S01]  /*2f10*/  FSEL R184, R49, RZ, P4 ;  /* 0x000000ff31b87208 */ /* 0x000fe20002000000 */
[-C--:B------:R-:W-:Y:S01]  /*2f20*/  FMUL.FTZ R45, R64, R171.reuse ;  /* 0x000000ab402d7220 */ /* 0x080fe20000410000 */
[----:B------:R-:W-:Y:S01]  /*2f30*/  @P1 HADD2.F32 R49, -RZ, R15.H1_H1 ;  /* 0x3000000fff311230 */ /* 0x000fe20000004100 */
[----:B------:R-:W-:Y:S01]  /*2f40*/  @P1 FADD.FTZ R192, R192, R51 ;  /* 0x00000033c0c01221 */ /* 0x000fe20000010000 */
[----:B------:R-:W-:Y:S01]  /*2f50*/  @P1 HADD2.F32 R51, -RZ, R19.H0_H0 ;  /* 0x20000013ff331230 */ /* 0x000fe20000004100 */
[----:B------:R-:W-:Y:S01]  /*2f60*/  FMUL.FTZ R39, R39, c[0x0][0x1e8] ;  /* 0x00007a0027277a20 */ /* 0x000fe20000410000 */
[----:B------:R-:W-:Y:S01]  /*2f70*/  LOP3.LUT P3, RZ, R58, 0xff0000, RZ, 0xc0, !PT ;  /* 0x00ff00003aff7812 */ /* 0x000fe2000786c0ff */
[----:B------:R-:W-:Y:S01]  /*2f80*/  FMUL.FTZ R45, R45, c[0x0][0x1e8] ;  /* 0x00007a002d2d7a20 */ /* 0x000fe20000410000 */
[----:B------:R-:W-:Y:S01]  /*2f90*/  @P0 PRMT R22, R22, 0x5410, R46 ;  /* 0x0000541016160816 */ /* 0x000fe2000000002e */
[-C--:B------:R-:W-:Y:S01]  /*2fa0*/  FMUL.FTZ R47, R174, R171.reuse ;  /* 0x000000abae2f7220 */ /* 0x080fe20000410000 */
[----:B------:R-:W-:Y:S01]  /*2fb0*/  FSEL R37, R39, RZ, P5 ;  /* 0x000000ff27257208 */ /* 0x000fe20002800000 */
[----:B------:R-:W-:Y:S01]  /*2fc0*/  @P1 FADD.FTZ R204, R204, R49 ;  /* 0x00000031cccc1221 */ /* 0x000fe20000010000 */
[----:B------:R-:W-:Y:S01]  /*2fd0*/  FSEL R58, R45, RZ, P6 ;  /* 0x000000ff2d3a7208 */ /* 0x000fe20003000000 */
[----:B------:R-:W-:Y:S01]  /*2fe0*/  @P1 FADD.FTZ R188, R188, R51 ;  /* 0x00000033bcbc1221 */ /* 0x000fe20000010000 */
[----:B------:R-:W-:Y:S01]  /*2ff0*/  @P0 F2FP.PACK_AB R51, RZ, R24 ;  /* 0x00000018ff33023e */ /* 0x000fe200000000ff */
[----:B------:R-:W-:Y:S01]  /*3000*/  FMUL.FTZ R39, R47, c[0x0][0x1e8] ;  /* 0x00007a002f277a20 */ /* 0x000fe20000410000 */
[----:B------:R-:W-:Y:S01]  /*3010*/  MOV R45, R60 ;  /* 0x0000003c002d7202 */ /* 0x000fe20000000f00 */
[----:B------:R-:W-:Y:S01]  /*3020*/  FMUL.FTZ R25, R204, R171 ;  /* 0x000000abcc197220 */ /* 0x000fe20000410000 */
[----:B------:R-:W-:Y:S01]  /*3030*/  @P1 HADD2.F32 R47, -RZ, R15.H0_H0 ;  /* 0x2000000fff2f1230 */ /* 0x000fe20000004100 */
[----:B------:R-:W-:Y:S01]  /*3040*/  F2FP.PACK_AB R24, R29, R2 ;  /* 0x000000021d18723e */ /* 0x000fe200000000ff */
[-C--:B------:R-:W-:Y:S01]  /*3050*/  @P0 IMAD.WIDE.U32 R2, R134, R57.reuse, c[0x0][0x258] ;  /* 0x0000960086020625 */ /* 0x080fe200078e0039 */
[----:B------:R-:W-:Y:S01]  /*3060*/  @P0 PRMT R21, R21, 0x5410, R51 ;  /* 0x0000541015150816 */ /* 0x000fe20000000033 */
[--C-:B------:R-:W-:Y:S01]  /*3070*/  @P1 HADD2.F32 R49, -RZ, R17.reuse.H1_H1 ;  /* 0x30000011ff311230 */ /* 0x100fe20000004100 */
[----:B------:R-:W-:Y:S01]  /*3080*/  @P0 PRMT R23, R23, 0x5410, R50 ;  /* 0x0000541017170816 */ /* 0x000fe20000000032 */
[----:B------:R-:W-:Y:S01]  /*3090*/  FMUL.FTZ R25, R25, c[0x0][0x1e8] ;  /* 0x00007a0019197a20 */ /* 0x000fe20000410000 */
[----:B------:R-:W-:Y:S01]  /*30a0*/  FSEL R39, R39, RZ, P3 ;  /* 0x000000ff27277208 */ /* 0x000fe20001800000 */
[----:B------:R-:W-:Y:S01]  /*30b0*/  @P1 FADD.FTZ R202, R202, R47 ;  /* 0x0000002fcaca1221 */ /* 0x000fe20000010000 */
[----:B------:R-:W-:Y:S01]  /*30c0*/  LOP3.LUT P4, RZ, R45, 0xff, RZ, 0xc0, !PT ;  /* 0x000000ff2dff7812 */ /* 0x000fe2000788c0ff */
[----:B------:R-:W-:Y:S01]  /*30d0*/  @P1 HADD2.F32 R45, -RZ, R14.H1_H1 ;  /* 0x3000000eff2d1230 */ /* 0x000fe20000004100 */
[----:B------:R-:W-:Y:S01]  /*30e0*/  @P0 F2FP.PACK_AB R38, RZ, R38 ;  /* 0x00000026ff26023e */ /* 0x000fe200000000ff */
[----:B------:R-:W-:Y:S01]  /*30f0*/  @P1 HADD2.F32 R47, -RZ, R17.H0_H0 ;  /* 0x20000011ff2f1230 */ /* 0x000fe20000004100 */
[----:B------:R-:W-:Y:S01]  /*3100*/  @P0 F2FP.PACK_AB R40, RZ, R40 ;  /* 0x00000028ff28023e */ /* 0x000fe200000000ff */
[----:B------:R0:W-:Y:S01]  /*3110*/  @P0 STG.E.128 [R2.64], R20 ;  /* 0x0000001402000986 */ /* 0x0001e2000c101d04 */
[----:B------:R-:W-:Y:S01]  /*3120*/  @P0 F2FP.PACK_AB R176, RZ, R176 ;  /* 0x000000b0ffb0023e */ /* 0x000fe200000000ff */
[----:B------:R-:W-:Y:S01]  /*3130*/  @P1 FADD.FTZ R200, R200, R45 ;  /* 0x0000002dc8c81221 */ /* 0x000fe20000010000 */
[----:B------:R-:W-:Y:S01]  /*3140*/  @P0 F2FP.PACK_AB R180, RZ, R180 ;  /* 0x000000b4ffb4023e */ /* 0x000fe200000000ff */
[----:B------:R-:W-:Y:S01]  /*3150*/  IMAD.WIDE.U32 R28, R134, R57, c[0x0][0x248] ;  /* 0x00009200861c7625 */ /* 0x000fe200078e0039 */
[----:B------:R-:W-:Y:S01]  /*3160*/  LOP3.LUT P3, RZ, R59, 0xff000000, RZ, 0xc0, !PT ;  /* 0xff0000003bff7812 */ /* 0x000fe2000786c0ff */
[----:B------:R-:W-:Y:S01]  /*3170*/  @P1 HADD2.F32 R45, -RZ, R16.H1_H1 ;  /* 0x30000010ff2d1230 */ /* 0x000fe20000004100 */
[----:B------:R-:W-:Y:S01]  /*3180*/  @P0 F2FP.PACK_AB R36, RZ, R36 ;  /* 0x00000024ff24023e */ /* 0x000fe200000000ff */
[----:B------:R-:W-:Y:S01]  /*3190*/  @P1 FADD.FTZ R196, R196, R47 ;  /* 0x0000002fc4c41221 */ /* 0x000fe20000010000 */
[----:B------:R-:W-:Y:S01]  /*31a0*/  @P0 F2FP.PACK_AB R42, RZ, R42 ;  /* 0x0000002aff2a023e */ /* 0x000fe200000000ff */
[-C--:B------:R-:W-:Y:S01]  /*31b0*/  FMUL.FTZ R47, R202, R171.reuse ;  /* 0x000000abca2f7220 */ /* 0x080fe20000410000 */
[----:B------:R-:W-:Y:S01]  /*31c0*/  @P0 F2FP.PACK_AB R178, RZ, R178 ;  /* 0x000000b2ffb2023e */ /* 0x000fe200000000ff */
[----:B------:R-:W-:Y:S01]  /*31d0*/  @P1 FADD.FTZ R32, R32, R45 ;  /* 0x0000002d20201221 */ /* 0x000fe20000010000 */
[----:B------:R-:W-:Y:S01]  /*31e0*/  @P0 F2FP.PACK_AB R182, RZ, R182 ;  /* 0x000000b6ffb6023e */ /* 0x000fe200000000ff */
[----:B------:R-:W-:Y:S01]  /*31f0*/  @P1 FADD.FTZ R190, R190, R49 ;  /* 0x00000031bebe1221 */ /* 0x000fe20000010000 */
[----:B------:R-:W-:Y:S01]  /*3200*/  FSEL R208, R25, RZ, P3 ;  /* 0x000000ff19d07208 */ /* 0x000fe20001800000 */
[----:B------:R-:W-:Y:S01]  /*3210*/  FMUL.FTZ R45, R200, R171 ;  /* 0x000000abc82d7220 */ /* 0x000fe20000410000 */
[----:B------:R-:W-:Y:S01]  /*3220*/  F2FP.PACK_AB R25, R34, R31 ;  /* 0x0000001f2219723e */ /* 0x000fe200000000ff */
[----:B0-----:R-:W-:Y:S01]  /*3230*/  @P0 IMAD.WIDE.U32 R2, R170, R57, c[0x0][0x258] ;  /* 0x00009600aa020625 */ /* 0x001fe200078e0039 */
[----:B------:R-:W-:Y:S01]  /*3240*/  @P0 PRMT R20, R38, 0x7610, R20 ;  /* 0x0000761026140816 */ /* 0x000fe20000000014 */
[----:B------:R-:W-:Y:S01]  /*3250*/  @P1 HADD2.F32 R49, -RZ, R18.H1_H1 ;  /* 0x30000012ff311230 */ /* 0x000fe20000004100 */
[----:B------:R-:W-:Y:S01]  /*3260*/  @P0 PRMT R21, R40, 0x7610, R21 ;  /* 0x0000761028150816 */ /* 0x000fe20000000015 */
[----:B------:R0:W-:Y:S01]  /*3270*/  STG.E.128 [R28.64], R24 ;  /* 0x000000181c007986 */ /* 0x0001e2000c101d04 */
[----:B------:R-:W-:Y:S01]  /*3280*/  @P0 PRMT R22, R176, 0x7610, R22 ;  /* 0x00007610b0160816 */ /* 0x000fe20000000016 */
[----:B------:R-:W-:Y:S01]  /*3290*/  FMUL.FTZ R47, R47, c[0x0][0x1e8] ;  /* 0x00007a002f2f7a20 */ /* 0x000fe20000410000 */
[----:B------:R-:W-:Y:S01]  /*32a0*/  @P0 PRMT R23, R180, 0x7610, R23 ;  /* 0x00007610b4170816 */ /* 0x000fe20000000017 */
[----:B------:R-:W-:Y:S01]  /*32b0*/  FMUL.FTZ R45, R45, c[0x0][0x1e8] ;  /* 0x00007a002d2d7a20 */ /* 0x000fe20000410000 */
[----:B------:R-:W-:Y:S01]  /*32c0*/  @P0 PRMT R20, R20, 0x5410, R36 ;  /* 0x0000541014140816 */ /* 0x000fe20000000024 */
[----:B------:R-:W-:Y:S01]  /*32d0*/  @P1 FADD.FTZ R186, R186, R49 ;  /* 0x00000031baba1221 */ /* 0x000fe20000010000 */
[----:B------:R-:W-:Y:S01]  /*32e0*/  @P0 PRMT R21, R21, 0x5410, R42 ;  /* 0x0000541015150816 */ /* 0x000fe2000000002a */
[----:B------:R-:W-:Y:S01]  /*32f0*/  FMUL.FTZ R49, R192, R171 ;  /* 0x000000abc0317220 */ /* 0x000fe20000410000 */
[----:B------:R-:W-:-:S02]  /*3300*/  @P0 PRMT R22, R22, 0x5410, R178 ;  /* 0x0000541016160816 */ /* 0x000fc400000000b2 */
[----:B------:R-:W-:Y:S01]  /*3310*/  @P0 PRMT R23, R23, 0x5410, R182 ;  /* 0x0000541017170816 */ /* 0x000fe200000000b6 */
[----:B------:R-:W-:Y:S01]  /*3320*/  FMUL.FTZ R49, R49, c[0x0][0x1e8] ;  /* 0x00007a0031317a20 */ /* 0x000fe20000410000 */
[----:B------:R-:W-:Y:S02]  /*3330*/  @P0 F2FP.PACK_AB R66, RZ, R66 ;  /* 0x00000042ff42023e */ /* 0x000fe400000000ff */
[----:B------:R-:W-:Y:S01]  /*3340*/  @P0 F2FP.PACK_AB R174, RZ, R174 ;  /* 0x000000aeffae023e */ /* 0x000fe200000000ff */
[----:B------:R1:W-:Y:S01]  /*3350*/  @P0 STG.E.128 [R2.64], R20 ;  /* 0x0000001402000986 */ /* 0x0003e2000c101d04 */
[----:B------:R-:W-:Y:S02]  /*3360*/  @P0 F2FP.PACK_AB R198, RZ, R198 ;  /* 0x000000c6ffc6023e */ /* 0x000fe400000000ff */
[----:B------:R-:W-:Y:S02]  /*3370*/  @P0 F2FP.PACK_AB R202, RZ, R202 ;  /* 0x000000caffca023e */ /* 0x000fe400000000ff */
[----:B0-----:R-:W-:-:S02]  /*3380*/  IADD3 R24, R134, 0x80, RZ ;  /* 0x0000008086187810 */ /* 0x001fc40007ffe0ff */
[----:B------:R-:W-:Y:S02]  /*3390*/  @P0 F2FP.PACK_AB R64, RZ, R64 ;  /* 0x00000040ff40023e */ /* 0x000fe400000000ff */
[----:B------:R-:W-:Y:S01]  /*33a0*/  @P0 F2FP.PACK_AB R68, RZ, R68 ;  /* 0x00000044ff44023e */ /* 0x000fe200000000ff */
[----:B------:R-:W-:Y:S01]  /*33b0*/  IMAD.WIDE.U32 R24, R57, R24, c[0x0][0x248] ;  /* 0x0000920039187625 */ /* 0x000fe200078e0018 */
[----:B------:R-:W-:Y:S02]  /*33c0*/  @P0 F2FP.PACK_AB R200, RZ, R200 ;  /* 0x000000c8ffc8023e */ /* 0x000fe400000000ff */
[----:B------:R-:W-:Y:S02]  /*33d0*/  @P0 F2FP.PACK_AB R204, RZ, R204 ;  /* 0x000000ccffcc023e */ /* 0x000fe400000000ff */
[----:B------:R-:W-:Y:S02]  /*33e0*/  LOP3.LUT P6, RZ, R59, 0xff0000, RZ, 0xc0, !PT ;  /* 0x00ff00003bff7812 */ /* 0x000fe400078cc0ff */
[----:B------:R-:W-:Y:S01]  /*33f0*/  F2FP.PACK_AB R31, R212, R43 ;  /* 0x0000002bd41f723e */ /* 0x000fe200000000ff */
[----:B-1----:R-:W-:Y:S01]  /*3400*/  @P0 IMAD.WIDE.U32 R2, R169, R57, c[0x0][0x258] ;  /* 0x00009600a9020625 */ /* 0x002fe200078e0039 */
[----:B------:R-:W-:-:S02]  /*3410*/  @P0 PRMT R20, R66, 0x7610, R20 ;  /* 0x0000761042140816 */ /* 0x000fc40000000014 */
[----:B------:R-:W-:Y:S02]  /*3420*/  @P0 PRMT R21, R174, 0x7610, R21 ;  /* 0x00007610ae150816 */ /* 0x000fe40000000015 */
[----:B------:R-:W-:Y:S02]  /*3430*/  @P0 PRMT R22, R198, 0x7610, R22 ;  /* 0x00007610c6160816 */ /* 0x000fe40000000016 */
[----:B------:R-:W-:Y:S02]  /*3440*/  @P0 PRMT R23, R202, 0x7610, R23 ;  /* 0x00007610ca170816 */ /* 0x000fe40000000017 */
[----:B------:R-:W-:Y:S02]  /*3450*/  F2FP.PACK_AB R30, R210, R41 ;  /* 0x00000029d21e723e */ /* 0x000fe400000000ff */
[----:B------:R-:W-:Y:S02]  /*3460*/  F2FP.PACK_AB R29, R56, R35 ;  /* 0x00000023381d723e */ /* 0x000fe400000000ff */
[----:B------:R-:W-:-:S02]  /*3470*/  F2FP.PACK_AB R28, R52, R33 ;  /* 0x00000021341c723e */ /* 0x000fc400000000ff */
[----:B------:R-:W-:Y:S02]  /*3480*/  LOP3.LUT P5, RZ, R59, 0xff00, RZ, 0xc0, !PT ;  /* 0x0000ff003bff7812 */ /* 0x000fe400078ac0ff */
[----:B------:R-:W-:Y:S01]  /*3490*/  @P0 PRMT R20, R20, 0x5410, R64 ;  /* 0x0000541014140816 */ /* 0x000fe20000000040 */
[----:B------:R0:W-:Y:S01]  /*34a0*/  STG.E.128 [R24.64], R28 ;  /* 0x0000001c18007986 */ /* 0x0001e2000c101d04 */
[----:B------:R-:W-:Y:S02]  /*34b0*/  @P0 PRMT R21, R21, 0x5410, R68 ;  /* 0x0000541015150816 */ /* 0x000fe40000000044 */
[----:B------:R-:W-:Y:S02]  /*34c0*/  @P0 PRMT R22, R22, 0x5410, R200 ;  /* 0x0000541016160816 */ /* 0x000fe400000000c8 */
[----:B------:R-:W-:Y:S02]  /*34d0*/  @P0 PRMT R23, R23, 0x5410, R204 ;  /* 0x0000541017170816 */ /* 0x000fe400000000cc */
[----:B------:R-:W-:Y:S01]  /*34e0*/  FSEL R55, R47, RZ, P6 ;  /* 0x000000ff2f377208 */ /* 0x000fe20003000000 */
[-C--:B------:R-:W-:Y:S01]  /*34f0*/  FMUL.FTZ R47, R196, R171.reuse ;  /* 0x000000abc42f7220 */ /* 0x080fe20000410000 */
[----:B------:R-:W-:Y:S01]  /*3500*/  FSEL R206, R45, RZ, P5 ;  /* 0x000000ff2dce7208 */ /* 0x000fe20002800000 */
[----:B------:R-:W-:Y:S01]  /*3510*/  FMUL.FTZ R45, R194, R171 ;  /* 0x000000abc22d7220 */ /* 0x000fe20000410000 */
[----:B------:R1:W-:Y:S01]  /*3520*/  @P0 STG.E.128 [R2.64], R20 ;  /* 0x0000001402000986 */ /* 0x0003e2000c101d04 */
[----:B------:R-:W-:Y:S01]  /*3530*/  FMUL.FTZ R47, R47, c[0x0][0x1e8] ;  /* 0x00007a002f2f7a20 */ /* 0x000fe20000410000 */
[----:B------:R-:W-:Y:S01]  /*3540*/  LOP3.LUT P5, RZ, R60, 0xff0000, RZ, 0xc0, !PT ;  /* 0x00ff00003cff7812 */ /* 0x000fe200078ac0ff */
[----:B------:R-:W-:Y:S01]  /*3550*/  FMUL.FTZ R45, R45, c[0x0][0x1e8] ;  /* 0x00007a002d2d7a20 */ /* 0x000fe20000410000 */
[----:B------:R-:W-:-:S02]  /*3560*/  LOP3.LUT P6, RZ, R61, 0xff, RZ, 0xc0, !PT ;  /* 0x000000ff3dff7812 */ /* 0x000fc400078cc0ff */
[----:B------:R-:W-:Y:S02]  /*3570*/  F2FP.PACK_AB R27, R208, R55 ;  /* 0x00000037d01b723e */ /* 0x000fe400000000ff */
[----:B0-----:R-:W-:Y:S02]  /*3580*/  IADD3 R28, R134, 0x100, RZ ;  /* 0x00000100861c7810 */ /* 0x001fe40007ffe0ff */
[----:B------:R-:W-:Y:S01]  /*3590*/  @P0 F2FP.PACK_AB R30, RZ, R190 ;  /* 0x000000beff1e023e */ /* 0x000fe200000000ff */
[-C--:B------:R-:W-:Y:S01]  /*35a0*/  FMUL.FTZ R190, R190, R171.reuse ;  /* 0x000000abbebe7220 */ /* 0x080fe20000410000 */
[----:B------:R-:W-:Y:S01]  /*35b0*/  @P0 F2FP.PACK_AB R31, RZ, R186 ;  /* 0x000000baff1f023e */ /* 0x000fe200000000ff */
[----:B------:R-:W-:Y:S01]  /*35c0*/  FMUL.FTZ R186, R186, R171 ;  /* 0x000000abbaba7220 */ /* 0x000fe20000410000 */
[----:B------:R-:W-:Y:S01]  /*35d0*/  F2FP.PACK_AB R26, R206, R53 ;  /* 0x00000035ce1a723e */ /* 0x000fe200000000ff */
[----:B------:R-:W-:Y:S01]  /*35e0*/  IMAD.WIDE.U32 R28, R57, R28, c[0x0][0x248] ;  /* 0x00009200391c7625 */ /* 0x000fe200078e001c */
[----:B------:R-:W-:-:S02]  /*35f0*/  F2FP.PACK_AB R25, R184, R39 ;  /* 0x00000027b819723e */ /* 0x000fc400000000ff */
[----:B-1----:R-:W-:Y:S01]  /*3600*/  @P0 F2FP.PACK_AB R3, RZ, R32 ;  /* 0x00000020ff03023e */ /* 0x002fe200000000ff */
[----:B------:R-:W-:Y:S01]  /*3610*/  FMUL.FTZ R32, R32, R171 ;  /* 0x000000ab20207220 */ /* 0x000fe20000410000 */
[----:B------:R-:W-:Y:S01]  /*3620*/  F2FP.PACK_AB R24, R58, R37 ;  /* 0x000000253a18723e */ /* 0x000fe200000000ff */
[-C--:B------:R-:W-:Y:S01]  /*3630*/  FMUL.FTZ R2, R188, R171.reuse ;  /* 0x000000abbc027220 */ /* 0x080fe20000410000 */
[----:B------:R-:W-:Y:S01]  /*3640*/  FSEL R47, R47, RZ, P5 ;  /* 0x000000ff2f2f7208 */ /* 0x000fe20002800000 */
[----:B------:R-:W-:Y:S01]  /*3650*/  FMUL.FTZ R171, R172, R171 ;  /* 0x000000abacab7220 */ /* 0x000fe20000410000 */
[----:B------:R-:W-:Y:S01]  /*3660*/  FSEL R49, R49, RZ, P6 ;  /* 0x000000ff31317208 */ /* 0x000fe20003000000 */
[----:B------:R-:W-:Y:S01]  /*3670*/  FMUL.FTZ R2, R2, c[0x0][0x1e8] ;  /* 0x00007a0002027a20 */ /* 0x000fe20000410000 */
[----:B------:R-:W-:Y:S01]  /*3680*/  LOP3.LUT P5, RZ, R61, 0xff0000, RZ, 0xc0, !PT ;  /* 0x00ff00003dff7812 */ /* 0x000fe200078ac0ff */
[----:B------:R-:W-:Y:S01]  /*3690*/  FMUL.FTZ R171, R171, c[0x0][0x1e8] ;  /* 0x00007a00abab7a20 */ /* 0x000fe20000410000 */
[----:B------:R-:W-:Y:S01]  /*36a0*/  LOP3.LUT P6, RZ, R61, 0xff000000, RZ, 0xc0, !PT ;  /* 0xff0000003dff7812 */ /* 0x000fe200078cc0ff */
[----:B------:R-:W-:Y:S01]  /*36b0*/  FMUL.FTZ R186, R186, c[0x0][0x1e8] ;  /* 0x00007a00baba7a20 */ /* 0x000fe20000410000 */
[----:B------:R-:W-:Y:S01]  /*36c0*/  @P0 F2FP.PACK_AB R194, RZ, R194 ;  /* 0x000000c2ffc2023e */ /* 0x000fe200000000ff */
[----:B------:R-:W-:Y:S01]  /*36d0*/  FMUL.FTZ R190, R190, c[0x0][0x1e8] ;  /* 0x00007a00bebe7a20 */ /* 0x000fe20000410000 */
[----:B------:R-:W-:Y:S01]  /*36e0*/  FSEL R45, R45, RZ, P4 ;  /* 0x000000ff2d2d7208 */ /* 0x000fe20002000000 */
[----:B------:R-:W-:Y:S01]  /*36f0*/  FMUL.FTZ R32, R32, c[0x0][0x1e8] ;  /* 0x00007a0020207a20 */ /* 0x000fe20000410000 */
[----:B------:R-:W-:Y:S01]  /*3700*/  @P0 F2FP.PACK_AB R196, RZ, R196 ;  /* 0x000000c4ffc4023e */ /* 0x000fe200000000ff */
[----:B------:R0:W-:Y:S01]  /*3710*/  STG.E.128 [R28.64], R24 ;  /* 0x000000181c007986 */ /* 0x0001e2000c101d04 */
[----:B------:R-:W-:-:S02]  /*3720*/  @P0 F2FP.PACK_AB R192, RZ, R192 ;  /* 0x000000c0ffc0023e */ /* 0x000fc400000000ff */
[----:B------:R-:W-:Y:S02]  /*3730*/  @P0 F2FP.PACK_AB R188, RZ, R188 ;  /* 0x000000bcffbc023e */ /* 0x000fe400000000ff */
[C---:B------:R-:W-:Y:S02]  /*3740*/  LOP3.LUT P1, RZ, R60.reuse, 0xff00, RZ, 0xc0, !PT ;  /* 0x0000ff003cff7812 */ /* 0x040fe4000782c0ff */
[----:B------:R-:W-:Y:S02]  /*3750*/  LOP3.LUT P3, RZ, R60, 0xff000000, RZ, 0xc0, !PT ;  /* 0xff0000003cff7812 */ /* 0x000fe4000786c0ff */
[----:B------:R-:W-:Y:S02]  /*3760*/  LOP3.LUT P4, RZ, R61, 0xff00, RZ, 0xc0, !PT ;  /* 0x0000ff003dff7812 */ /* 0x000fe4000788c0ff */
[----:B------:R-:W-:Y:S02]  /*3770*/  FSEL R2, R2, RZ, P5 ;  /* 0x000000ff02027208 */ /* 0x000fe40002800000 */
[----:B------:R-:W-:-:S02]  /*3780*/  @P0 PRMT R20, R194, 0x7610, R20 ;  /* 0x00007610c2140816 */ /* 0x000fc40000000014 */
[----:B------:R-:W-:Y:S02]  /*3790*/  @P0 F2FP.PACK_AB R172, RZ, R172 ;  /* 0x000000acffac023e */ /* 0x000fe400000000ff */
[----:B------:R-:W-:Y:S02]  /*37a0*/  @P0 PRMT R21, R196, 0x7610, R21 ;  /* 0x00007610c4150816 */ /* 0x000fe40000000015 */
[----:B0-----:R-:W-:Y:S02]  /*37b0*/  FSEL R27, R171, RZ, P6 ;  /* 0x000000ffab1b7208 */ /* 0x001fe40003000000 */
[----:B------:R-:W-:Y:S02]  /*37c0*/  IADD3 R28, R134, 0x180, RZ ;  /* 0x00000180861c7810 */ /* 0x000fe40007ffe0ff */
[----:B------:R-:W-:Y:S02]  /*37d0*/  @P0 PRMT R22, R192, 0x7610, R22 ;  /* 0x00007610c0160816 */ /* 0x000fe40000000016 */
[----:B------:R-:W-:Y:S01]  /*37e0*/  @P0 PRMT R23, R188, 0x7610, R23 ;  /* 0x00007610bc170816 */ /* 0x000fe20000000017 */
[----:B------:R-:W-:Y:S01]  /*37f0*/  IMAD.WIDE.U32 R28, R57, R28, c[0x0][0x248] ;  /* 0x00009200391c7625 */ /* 0x000fe200078e001c */
[----:B------:R-:W-:-:S02]  /*3800*/  FSEL R26, R186, RZ, P4 ;  /* 0x000000ffba1a7208 */ /* 0x000fc40002000000 */
[----:B------:R-:W-:Y:S02]  /*3810*/  FSEL R190, R190, RZ, P3 ;  /* 0x000000ffbebe7208 */ /* 0x000fe40001800000 */
[----:B------:R-:W-:Y:S02]  /*3820*/  FSEL R24, R32, RZ, P1 ;  /* 0x000000ff20187208 */ /* 0x000fe40000800000 */
[----:B------:R-:W-:Y:S02]  /*3830*/  F2FP.PACK_AB R27, R27, R2 ;  /* 0x000000021b1b723e */ /* 0x000fe400000000ff */
[----:B------:R-:W-:Y:S01]  /*3840*/  @P0 PRMT R20, R20, 0x5410, R3 ;  /* 0x0000541014140816 */ /* 0x000fe20000000003 */
[----:B------:R-:W-:Y:S01]  /*3850*/  @P0 IMAD.WIDE.U32 R2, R133, R57, c[0x0][0x258] ;  /* 0x0000960085020625 */ /* 0x000fe200078e0039 */
[----:B------:R-:W-:Y:S02]  /*3860*/  @P0 PRMT R21, R21, 0x5410, R30 ;  /* 0x0000541015150816 */ /* 0x000fe4000000001e */
[----:B------:R-:W-:-:S02]  /*3870*/  @P0 PRMT R22, R22, 0x5410, R31 ;  /* 0x0000541016160816 */ /* 0x000fc4000000001f */
[----:B------:R-:W-:Y:S02]  /*3880*/  @P0 PRMT R23, R23, 0x5410, R172 ;  /* 0x0000541017170816 */ /* 0x000fe400000000ac */
[----:B------:R-:W-:Y:S02]  /*3890*/  F2FP.PACK_AB R26, R26, R49 ;  /* 0x000000311a1a723e */ /* 0x000fe400000000ff */
[----:B------:R-:W-:Y:S01]  /*38a0*/  F2FP.PACK_AB R25, R190, R47 ;  /* 0x0000002fbe19723e */ /* 0x000fe200000000ff */
[----:B------:R0:W-:Y:S01]  /*38b0*/  @P0 STG.E.128 [R2.64], R20 ;  /* 0x0000001402000986 */ /* 0x0001e2000c101d04 */
[----:B------:R-:W-:Y:S02]  /*38c0*/  F2FP.PACK_AB R24, R24, R45 ;  /* 0x0000002d1818723e */ /* 0x000fe400000000ff */
[----:B------:R-:W-:-:S03]  /*38d0*/  ISETP.GE.AND P0, PT, R168, c[0x0][0x164], PT ;  /* 0x00005900a8007a0c */ /* 0x000fc60003f06270 */
[----:B------:R0:W-:Y:S10]  /*38e0*/  STG.E.128 [R28.64], R24 ;  /* 0x000000181c007986 */ /* 0x0001f4000c101d04 */
[----:B0-----:R-:W-:Y:S01]  /*38f0*/  @P0 CALL.REL.NOINC `(.L_x_1901) ;  /* 0x0000001000000944 */ /* 0x001fe20003c00000 */
[----:B------:R-:W-:Y:S05]  /*3900*/  BRA `(.L_x_1902) ;  /* 0xffffce2000007947 */ /* 0x000fea000383ffff */
.L_x_1901:
        /* <DEDUP_REMOVED lines=39> */
.L_x_1898:
        /* <DEDUP_REMOVED lines=25> */
.L_x_1899:
[----:B------:R-:W-:Y:S01]  /*3d10*/  HFMA2.MMA R28, -RZ, RZ, 0, 9.5367431640625e-07 ;  /* 0x00000010ff1c7435 */ /* 0x000fe200000001ff */
[----:B------:R-:W-:-:S02]  /*3d20*/  MOV R27, R29 ;  /* 0x0000001d001b7202 */ /* 0x000fc40000000f00 */
[----:B------:R-:W-:Y:S02]  /*3d30*/  MOV R30, 0x1f ;  /* 0x0000001f001e7802 */ /* 0x000fe40000000f00 */
[----:B------:R-:W-:Y:S02]  /*3d40*/  MOV R33, 0xffffffff ;  /* 0xffffffff00217802 */ /* 0x000fe40000000f00 */
[----:B------:R-:W-:Y:S02]  /*3d50*/  MOV R24, 0x3d70 ;  /* 0x00003d7000187802 */ /* 0x000fe40000000f00 */
[----:B-----5:R-:W-:Y:S05]  /*3d60*/  CALL.REL.NOINC `($__internal_29_$__cuda_sm70_shflsync_down_p) ;  /* 0x0000046000007944 */ /* 0x020fea0003c00000 */
[----:B-1----:R-:W-:Y:S01]  /*3d70*/  MOV R26, R27 ;  /* 0x0000001b001a7202 */ /* 0x002fe20000000f00 */
[----:B0-----:R-:W-:Y:S05]  /*3d80*/  BRA `(.L_x_1903) ;  /* 0xffffdf9000007947 */ /* 0x001fea000383ffff */
.L_x_1900:
[----:B------:R-:W-:Y:S01]  /*3d90*/  HFMA2.MMA R28, -RZ, RZ, 0, 9.5367431640625e-07 ;  /* 0x00000010ff1c7435 */ /* 0x000fe200000001ff */
[----:B------:R-:W-:Y:S02]  /*3da0*/  MOV R27, R31 ;  /* 0x0000001f001b7202 */ /* 0x000fe40000000f00 */
[----:B------:R-:W-:Y:S02]  /*3db0*/  MOV R30, 0x1f ;  /* 0x0000001f001e7802 */ /* 0x000fe40000000f00 */
[----:B------:R-:W-:-:S02]  /*3dc0*/  MOV R33, 0xffffffff ;  /* 0xffffffff00217802 */ /* 0x000fc40000000f00 */
[----:B------:R-:W-:Y:S02]  /*3dd0*/  MOV R24, 0x3df0 ;  /* 0x00003df000187802 */ /* 0x000fe40000000f00 */
[----:B01---5:R-:W-:Y:S05]  /*3de0*/  CALL.REL.NOINC `($__internal_29_$__cuda_sm70_shflsync_down_p) ;  /* 0x000003e000007944 */ /* 0x023fea0003c00000 */
[----:B------:R-:W-:Y:S01]  /*3df0*/  FADD.FTZ R29, R29, R26 ;  /* 0x0000001a1d1d7221 */ /* 0x000fe20000010000 */
[----:B0-----:R-:W-:Y:S01]  /*3e00*/  HFMA2.MMA R28, -RZ, RZ, 0, 4.76837158203125e-07 ;  /* 0x00000008ff1c7435 */ /* 0x001fe200000001ff */
[----:B-1----:R-:W-:Y:S01]  /*3e10*/  FADD.FTZ R32, R31, R27 ;  /* 0x0000001b1f207221 */ /* 0x002fe20000010000 */
[----:B------:R-:W-:Y:S02]  /*3e20*/  MOV R30, 0x1f ;  /* 0x0000001f001e7802 */ /* 0x000fe40000000f00 */
[----:B------:R-:W-:Y:S02]  /*3e30*/  MOV R33, 0xffffffff ;  /* 0xffffffff00217802 */ /* 0x000fe40000000f00 */
[----:B------:R-:W-:Y:S02]  /*3e40*/  MOV R27, R29 ;  /* 0x0000001d001b7202 */ /* 0x000fe40000000f00 */
[----:B------:R-:W-:Y:S02]  /*3e50*/  MOV R24, 0x3e70 ;  /* 0x00003e7000187802 */ /* 0x000fe40000000f00 */
[----:B------:R-:W-:Y:S05]  /*3e60*/  CALL.REL.NOINC `($__internal_29_$__cuda_sm70_shflsync_down_p) ;  /* 0x0000036000007944 */ /* 0x000fea0003c00000 */
[----:B0-----:R-:W-:Y:S01]  /*3e70*/  HFMA2.MMA R28, -RZ, RZ, 0, 4.76837158203125e-07 ;  /* 0x00000008ff1c7435 */ /* 0x001fe200000001ff */
[----:B-1----:R-:W-:-:S02]  /*3e80*/  MOV R26, R27 ;  /* 0x0000001b001a7202 */ /* 0x002fc40000000f00 */
[----:B------:R-:W-:Y:S02]  /*3e90*/  MOV R27, R32 ;  /* 0x00000020001b7202 */ /* 0x000fe40000000f00 */
[----:B------:R-:W-:Y:S02]  /*3ea0*/  MOV R30, 0x1f ;  /* 0x0000001f001e7802 */ /* 0x000fe40000000f00 */
[----:B------:R-:W-:Y:S02]  /*3eb0*/  MOV R33, 0xffffffff ;  /* 0xffffffff00217802 */ /* 0x000fe40000000f00 */
[----:B------:R-:W-:Y:S02]  /*3ec0*/  MOV R24, 0x3ee0 ;  /* 0x00003ee000187802 */ /* 0x000fe40000000f00 */
[----:B------:R-:W-:Y:S05]  /*3ed0*/  CALL.REL.NOINC `($__internal_29_$__cuda_sm70_shflsync_down_p) ;  /* 0x000002f000007944 */ /* 0x000fea0003c00000 */
[----:B------:R-:W-:Y:S01]  /*3ee0*/  FADD.FTZ R29, R26, R29 ;  /* 0x0000001d1a1d7221 */ /* 0x000fe20000010000 */
[----:B0-----:R-:W-:Y:S01]  /*3ef0*/  HFMA2.MMA R28, -RZ, RZ, 0, 2.384185791015625e-07 ;  /* 0x00000004ff1c7435 */ /* 0x001fe200000001ff */
[----:B-1----:R-:W-:Y:S01]  /*3f00*/  FADD.FTZ R32, R32, R27 ;  /* 0x0000001b20207221 */ /* 0x002fe20000010000 */
[----:B------:R-:W-:Y:S02]  /*3f10*/  MOV R30, 0x1f ;  /* 0x0000001f001e7802 */ /* 0x000fe40000000f00 */
[----:B------:R-:W-:-:S02]  /*3f20*/  MOV R33, 0xffffffff ;  /* 0xffffffff00217802 */ /* 0x000fc40000000f00 */
[----:B------:R-:W-:Y:S02]  /*3f30*/  MOV R27, R29 ;  /* 0x0000001d001b7202 */ /* 0x000fe40000000f00 */
[----:B------:R-:W-:Y:S02]  /*3f40*/  MOV R24, 0x3f60 ;  /* 0x00003f6000187802 */ /* 0x000fe40000000f00 */
[----:B------:R-:W-:Y:S05]  /*3f50*/  CALL.REL.NOINC `($__internal_29_$__cuda_sm70_shflsync_down_p) ;  /* 0x0000027000007944 */ /* 0x000fea0003c00000 */
[----:B0-----:R-:W-:Y:S01]  /*3f60*/  HFMA2.MMA R28, -RZ, RZ, 0, 2.384185791015625e-07 ;  /* 0x00000004ff1c7435 */ /* 0x001fe200000001ff */
[----:B-1----:R-:W-:Y:S02]  /*3f70*/  MOV R26, R27 ;  /* 0x0000001b001a7202 */ /* 0x002fe40000000f00 */
[----:B------:R-:W-:Y:S02]  /*3f80*/  MOV R27, R32 ;  /* 0x00000020001b7202 */ /* 0x000fe40000000f00 */
[----:B------:R-:W-:Y:S02]  /*3f90*/  MOV R30, 0x1f ;  /* 0x0000001f001e7802 */ /* 0x000fe40000000f00 */
[----:B------:R-:W-:Y:S02]  /*3fa0*/  MOV R33, 0xffffffff ;  /* 0xffffffff00217802 */ /* 0x000fe40000000f00 */
[----:B------:R-:W-:-:S02]  /*3fb0*/  MOV R24, 0x3fd0 ;  /* 0x00003fd000187802 */ /* 0x000fc40000000f00 */
[----:B------:R-:W-:Y:S05]  /*3fc0*/  CALL.REL.NOINC `($__internal_29_$__cuda_sm70_shflsync_down_p) ;  /* 0x0000020000007944 */ /* 0x000fea0003c00000 */
[----:B------:R-:W-:Y:S01]  /*3fd0*/  FADD.FTZ R29, R26, R29 ;  /* 0x0000001d1a1d7221 */ /* 0x000fe20000010000 */
[----:B0-----:R-:W-:Y:S01]  /*3fe0*/  HFMA2.MMA R28, -RZ, RZ, 0, 1.1920928955078125e-07 ;  /* 0x00000002ff1c7435 */ /* 0x001fe200000001ff */
[----:B-1----:R-:W-:Y:S01]  /*3ff0*/  FADD.FTZ R32, R32, R27 ;  /* 0x0000001b20207221 */ /* 0x002fe20000010000 */
[----:B------:R-:W-:-:S02]  /*4000*/  MOV R30, 0x1f ;  /* 0x0000001f001e7802 */ /* 0x000fc40000000f00 */
[----:B------:R-:W-:Y:S02]  /*4010*/  MOV R33, 0xffffffff ;  /* 0xffffffff00217802 */ /* 0x000fe40000000f00 */
[----:B------:R-:W-:Y:S02]  /*4020*/  MOV R27, R29 ;  /* 0x0000001d001b7202 */ /* 0x000fe40000000f00 */
[----:B------:R-:W-:Y:S02]  /*4030*/  MOV R24, 0x4050 ;  /* 0x0000405000187802 */ /* 0x000fe40000000f00 */
[----:B------:R-:W-:Y:S05]  /*4040*/  CALL.REL.NOINC `($__internal_29_$__cuda_sm70_shflsync_down_p) ;  /* 0x0000018000007944 */ /* 0x000fea0003c00000 */
[----:B0-----:R-:W-:Y:S01]  /*4050*/  HFMA2.MMA R28, -RZ, RZ, 0, 1.1920928955078125e-07 ;  /* 0x00000002ff1c7435 */ /* 0x001fe200000001ff */
[----:B-1----:R-:W-:Y:S02]  /*4060*/  MOV R26, R27 ;  /* 0x0000001b001a7202 */ /* 0x002fe40000000f00 */
[----:B------:R-:W-:Y:S02]  /*4070*/  MOV R27, R32 ;  /* 0x00000020001b7202 */ /* 0x000fe40000000f00 */
[----:B------:R-:W-:Y:S02]  /*4080*/  MOV R30, 0x1f ;  /* 0x0000001f001e7802 */ /* 0x000fe40000000f00 */
[----:B------:R-:W-:-:S02]  /*4090*/  MOV R33, 0xffffffff ;  /* 0xffffffff00217802 */ /* 0x000fc40000000f00 */
[----:B------:R-:W-:Y:S02]  /*40a0*/  MOV R24, 0x40c0 ;  /* 0x000040c000187802 */ /* 0x000fe40000000f00 */
[----:B------:R-:W-:Y:S05]  /*40b0*/  CALL.REL.NOINC `($__internal_29_$__cuda_sm70_shflsync_down_p) ;  /* 0x0000011000007944 */ /* 0x000fea0003c00000 */
[----:B------:R-:W-:Y:S01]  /*40c0*/  FADD.FTZ R29, R26, R29 ;  /* 0x0000001d1a1d7221 */ /* 0x000fe20000010000 */
[----:B0-----:R-:W-:Y:S01]  /*40d0*/  HFMA2.MMA R28, -RZ, RZ, 0, 5.9604644775390625e-08 ;  /* 0x00000001ff1c7435 */ /* 0x001fe200000001ff */
[----:B-1----:R-:W-:Y:S01]  /*40e0*/  FADD.FTZ R31, R32, R27 ;  /* 0x0000001b201f7221 */ /* 0x002fe20000010000 */
[----:B------:R-:W-:Y:S02]  /*40f0*/  MOV R30, 0x1f ;  /* 0x0000001f001e7802 */ /* 0x000fe40000000f00 */
[----:B------:R-:W-:Y:S02]  /*4100*/  MOV R33, 0xffffffff ;  /* 0xffffffff00217802 */ /* 0x000fe40000000f00 */
[----:B------:R-:W-:Y:S02]  /*4110*/  MOV R27, R29 ;  /* 0x0000001d001b7202 */ /* 0x000fe40000000f00 */
[----:B------:R-:W-:Y:S02]  /*4120*/  MOV R24, 0x4140 ;  /* 0x0000414000187802 */ /* 0x000fe40000000f00 */
[----:B------:R-:W-:Y:S05]  /*4130*/  CALL.REL.NOINC `($__internal_29_$__cuda_sm70_shflsync_down_p) ;  /* 0x0000009000007944 */ /* 0x000fea0003c00000 */
[----:B0-----:R-:W-:Y:S01]  /*4140*/  HFMA2.MMA R28, -RZ, RZ, 0, 5.9604644775390625e-08 ;  /* 0x00000001ff1c7435 */ /* 0x001fe200000001ff */
[----:B-1----:R-:W-:-:S02]  /*4150*/  MOV R32, R27 ;  /* 0x0000001b00207202 */ /* 0x002fc40000000f00 */
[----:B------:R-:W-:Y:S02]  /*4160*/  MOV R27, R31 ;  /* 0x0000001f001b7202 */ /* 0x000fe40000000f00 */
[----:B------:R-:W-:Y:S02]  /*4170*/  MOV R30, 0x1f ;  /* 0x0000001f001e7802 */ /* 0x000fe40000000f00 */
[----:B------:R-:W-:Y:S02]  /*4180*/  MOV R33, 0xffffffff ;  /* 0xffffffff00217802 */ /* 0x000fe40000000f00 */
[----:B------:R-:W-:Y:S02]  /*4190*/  MOV R24, 0x41b0 ;  /* 0x000041b000187802 */ /* 0x000fe40000000f00 */
[----:B------:R-:W-:Y:S05]  /*41a0*/  CALL.REL.NOINC `($__internal_29_$__cuda_sm70_shflsync_down_p) ;  /* 0x0000002000007944 */ /* 0x000fea0003c00000 */
[----:B-1----:R-:W-:Y:S01]  /*41b0*/  MOV R24, R27 ;  /* 0x0000001b00187202 */ /* 0x002fe20000000f00 */
[----:B0-----:R-:W-:Y:S05]  /*41c0*/  BRA `(.L_x_1904) ;  /* 0xffffdc7000007947 */ /* 0x001fea000383ffff */
        .weak           $__internal_29_$__cuda_sm70_shflsync_down_p
        .type           $__internal_29_$__cuda_sm70_shflsync_down_p,@function
        .size           $__internal_29_$__cuda_sm70_shflsync_down_p,(.L_x_11763 - $__internal_29_$__cuda_sm70_shflsync_down_p)
$__internal_29_$__cuda_sm70_shflsync_down_p:
[----:B------:R-:W-:Y:S01]  /*41d0*/  HFMA2.MMA R25, -RZ, RZ, 0, 0 ;  /* 0x00000000ff197435 */ /* 0x000fe200000001ff */
[----:B------:R-:W-:Y:S04]  /*41e0*/  WARPSYNC R33 ;  /* 0x0000002100007348 */ /* 0x000fe80003800000 */
[----:B------:R0:W1:Y:S01]  /*41f0*/  SHFL.DOWN PT, R27, R27, R28, R30 ;  /* 0x0800001c1b1b7389 */ /* 0x00006200000e001e */
[----:B------:R-:W-:Y:S05]  /*4200*/  RET.REL.NODEC R24 `(_ZN10layer_norm13ln_bwd_kernelINS_13Kernel_traitsI6__halfS2_S2_S2_fjLj4096ELj1ELj1ELj4ELj16ENS_18Kernel_traits_baseILj4096ES2_S2_S2_S2_fjLj128EEEEELb1ELb0ELb0ELb1EEEvNS_9BwdParamsE) ;  /* 0xffffbdf018007950 */ /* 0x000fea0003c3ffff */
.L_x_1905:
        /* <DEDUP_REMOVED lines=15> */
.L_x_11763:


//--------------------- .text._ZN10layer_norm22ln_bwd_finalize_kernelINS_22Kernel_traits_finalizeILj4096E6__halfS2_S2_S2_fjLb0ELj1024ELj4ENS_18Kernel_traits_baseILj4096ES2_S2_S2_S2_fjLj1024EEEEELb0ELb0EEEvNS_9BwdParamsE --------------------------
	.section	.text._ZN10layer_norm22ln_bwd_finalize_kernelINS_22Kernel_traits_finalizeILj4096E6__halfS2_S2_S2_fjLb0ELj1024ELj4ENS_18Kernel_traits_baseILj4096ES2_S2_S2_S2_fjLj1024EEEEELb0ELb0EEEvNS_9BwdParamsE,"ax",@progbits
	.sectioninfo	@"SHI_REGISTERS=30"
	.align	128
        .global         _ZN10layer_norm22ln_bwd_finalize_kernelINS_22Kernel_traits_finalizeILj4096E6__halfS2_S2_S2_fjLb0ELj1024ELj4ENS_18Kernel_traits_baseILj4096ES2_S2_S2_S2_fjLj1024EEEEELb0ELb0EEEvNS_9BwdParamsE
        .type           _ZN10layer_norm22ln_bwd_finalize_kernelINS_22Kernel_traits_finalizeILj4096E6__halfS2_S2_S2_fjLb0ELj1024ELj4ENS_18Kernel_traits_baseILj4096ES2_S2_S2_S2_fjLj1024EEEEELb0ELb0EEEvNS_9BwdParamsE,@function
        .size           _ZN10layer_norm22ln_bwd_finalize_kernelINS_22Kernel_traits_finalizeILj4096E6__halfS2_S2_S2_fjLb0ELj1024ELj4ENS_18Kernel_traits_baseILj4096ES2_S2_S2_S2_fjLj1024EEEEELb0ELb0EEEvNS_9BwdParamsE,(.L_x_11764 - _ZN10layer_norm22ln_bwd_finalize_kernelINS_22Kernel_traits_finalizeILj4096E6__halfS2_S2_S2_fjLb0ELj1024ELj4ENS_18Kernel_traits_baseILj4096ES2_S2_S2_S2_fjLj1024EEEEELb0ELb0EEEvNS_9BwdParamsE)
        .other          _ZN10layer_norm22ln_bwd_finalize_kernelINS_22Kernel_traits_finalizeILj4096E6__halfS2_S2_S2_fjLb0ELj1024ELj4ENS_18Kernel_traits_baseILj4096ES2_S2_S2_S2_fjLj1024EEEEELb0ELb0EEEvNS_9BwdParamsE,@"STO_CUDA_ENTRY STV_DEFAULT"
_ZN10layer_norm22ln_bwd_finalize_kernelINS_22Kernel_traits_finalizeILj4096E6__halfS2_S2_S2_fjLb0ELj1024ELj4ENS_18Kernel_traits_baseILj4096ES2_S2_S2_S2_fjLj1024EEEEELb0ELb0EEEvNS_9BwdParamsE:
.text._ZN10layer_norm22ln_bwd_finalize_kernelINS_22Kernel_traits_finalizeILj4096E6__halfS2_S2_S2_fjLb0ELj1024ELj4ENS_18Kernel_traits_baseILj4096ES2_S2_S2_S2_fjLj1024EEEEELb0ELb0EEEvNS_9BwdParamsE:
        /* <DEDUP_REMOVED lines=19> */
.L_x_1919:
        /* <DEDUP_REMOVED lines=28> */
.L_x_1910:
        /* <DEDUP_REMOVED lines=35> */
.L_x_1909:
[----:B------:R-:W-:Y:S05]  /*0520*/  BSYNC B1 ;  /* 0x0000000000017941 */ /* 0x000fea0003800000 */
.L_x_1908:
        /* <DEDUP_REMOVED lines=23> */
.L_x_1912:
[----:B------:R-:W-:Y:S05]  /*06a0*/  BSYNC B1 ;  /* 0x0000000000017941 */ /* 0x000fea0003800000 */
.L_x_1911:
        /* <DEDUP_REMOVED lines=11> */
.L_x_1913:
[----:B------:R-:W-:Y:S05]  /*0760*/  BSYNC B1 ;  /* 0x0000000000017941 */ /* 0x000fea0003800000 */
.L_x_1907:
[----:B------:R-:W-:Y:S05]  /*0770*/  BSYNC B0 ;  /* 0x0000000000007941 */ /* 0x000fea0003800000 */
.L_x_1906:
        /* <DEDUP_REMOVED lines=11> */
.L_x_1920:
        /* <DEDUP_REMOVED lines=18> */
.L_x_1921:
[----:B---3--:R-:W-:Y:S02]  /*0950*/  FADD.FTZ R4, R4, R9 ;  /* 0x0000000904047221 */ /* 0x008fe40000010000 */
[----:B-12---:R-:W-:-:S03]  /*0960*/  FADD.FTZ R6, R5, R6 ;  /* 0x0000000605067221 */ /* 0x006fc60000010000 */
[----:B------:R1:W-:Y:S04]  /*0970*/  @!P1 STS [R17.X4+0x2000], R4 ;  /* 0x0020000411009388 */ /* 0x0003e80000004800 */
[----:B------:R1:W-:Y:S02]  /*0980*/  @!P1 STS [R17.X4+0x2080], R6 ;  /* 0x0020800611009388 */ /* 0x0003e40000004800 */
.L_x_1914:
        /* <DEDUP_REMOVED lines=12> */
[----:B0-----:R-:W-:Y:S01]  /*0a50*/  F2FP.PACK_AB R7, R5, R4 ;  /* 0x000000040507723e */ /* 0x001fe200000000ff */
[----:B------:R-:W-:Y:S01]  /*0a60*/  IMAD.WIDE.U32 R4, R19, R10, c[0x0][0x260] ;  /* 0x0000980013047625 */ /* 0x000fe200078e000a */
[----:B-1----:R-:W-:-:S03]  /*0a70*/  F2FP.PACK_AB R9, R9, R8 ;  /* 0x000000080909723e */ /* 0x002fc600000000ff */
[----:B------:R0:W-:Y:S04]  /*0a80*/  STG.E [R2.64], R7 ;  /* 0x0000000702007986 */ /* 0x0001e8000c101904 */
[----:B------:R0:W-:Y:S02]  /*0a90*/  STG.E [R4.64], R9 ;  /* 0x0000000904007986 */ /* 0x0001e4000c101904 */
.L_x_1918:
[----:B------:R-:W-:Y:S05]  /*0aa0*/  BSYNC B0 ;  /* 0x0000000000007941 */ /* 0x000fea0003800000 */
.L_x_1917:
[C---:B------:R-:W-:Y:S02]  /*0ab0*/  ISETP.GT.U32.AND P1, PT, R18.reuse, -0x1001, PT ;  /* 0xffffefff1200780c */ /* 0x040fe40003f24070 */
[----:B------:R-:W-:Y:S02]  /*0ac0*/  IADD3 R18, R18, 0x1000, RZ ;  /* 0x0000100012127810 */ /* 0x000fe40007ffe0ff */
[----:B------:R-:W-:-:S09]  /*0ad0*/  IADD3 R19, R19, 0x800, RZ ;  /* 0x0000080013137810 */ /* 0x000fd20007ffe0ff */
[----:B01----:R-:W-:Y:S05]  /*0ae0*/  @P1 BRA `(.L_x_1919) ;  /* 0xfffff64000001947 */ /* 0x003fea000383ffff */
[----:B------:R-:W-:Y:S05]  /*0af0*/  EXIT ;  /* 0x000000000000794d */ /* 0x000fea0003800000 */
.L_x_1915:
[----:B--2---:R-:W-:Y:S01]  /*0b00*/  IMAD.MOV.U32 R9, RZ, RZ, R5 ;  /* 0x000000ffff097224 */ /* 0x004fe200078e0005 */
[----:B------:R-:W-:Y:S01]  /*0b10*/  MOV R8, 0x1 ;  /* 0x0000000100087802 */ /* 0x000fe20000000f00 */
[----:B------:R-:W-:Y:S01]  /*0b20*/  IMAD.MOV.U32 R7, RZ, RZ, 0x1f ;  /* 0x0000001fff077424 */ /* 0x000fe200078e00ff */
[----:B------:R-:W-:Y:S02]  /*0b30*/  MOV R10, 0xffffffff ;  /* 0xffffffff000a7802 */ /* 0x000fe40000000f00 */
[----:B------:R-:W-:Y:S02]  /*0b40*/  MOV R2, 0xb60 ;  /* 0x00000b6000027802 */ /* 0x000fe40000000f00 */
[----:B01----:R-:W-:Y:S05]  /*0b50*/  CALL.REL.NOINC `($__internal_30_$__cuda_sm70_shflsync_bfly_p) ;  /* 0x000003b000007944 */ /* 0x003fea0003c00000 */
[----:B-1----:R-:W-:Y:S01]  /*0b60*/  IMAD.MOV.U32 R2, RZ, RZ, R7 ;  /* 0x000000ffff027224 */ /* 0x002fe200078e0007 */
[----:B0-----:R-:W-:Y:S05]  /*0b70*/  BRA `(.L_x_1920) ;  /* 0xfffffcb000007947 */ /* 0x001fea000383ffff */
.L_x_1916:
[----:B------:R-:W-:Y:S01]  /*0b80*/  HFMA2.MMA R8, -RZ, RZ, 0, 1.1920928955078125e-07 ;  /* 0x00000002ff087435 */ /* 0x000fe200000001ff */
[----:B------:R-:W-:Y:S01]  /*0b90*/  IMAD.MOV.U32 R7, RZ, RZ, 0x1f ;  /* 0x0000001fff077424 */ /* 0x000fe200078e00ff */
[----:B------:R-:W-:Y:S02]  /*0ba0*/  MOV R10, 0xffffffff ;  /* 0xffffffff000a7802 */ /* 0x000fe40000000f00 */
[----:B------:R-:W-:-:S02]  /*0bb0*/  MOV R2, 0xbd0 ;  /* 0x00000bd000027802 */ /* 0x000fc40000000f00 */
[----:B012---:R-:W-:Y:S05]  /*0bc0*/  CALL.REL.NOINC `($__internal_30_$__cuda_sm70_shflsync_bfly_p) ;  /* 0x0000034000007944 */ /* 0x007fea0003c00000 */
[----:B01----:R-:W-:Y:S01]  /*0bd0*/  FADD.FTZ R9, R9, R7 ;  /* 0x0000000709097221 */ /* 0x003fe20000010000 */
[----:B------:R-:W-:Y:S01]  /*0be0*/  HFMA2.MMA R7, -RZ, RZ, 0, 1.847743988037109375e-06 ;  /* 0x0000001fff077435 */ /* 0x000fe200000001ff */
[----:B------:R-:W-:Y:S01]  /*0bf0*/  IMAD.MOV.U32 R8, RZ, RZ, 0x4 ;  /* 0x00000004ff087424 */ /* 0x000fe200078e00ff */
[----:B------:R-:W-:Y:S01]  /*0c00*/  MOV R2, 0xc30 ;  /* 0x00000c3000027802 */ /* 0x000fe20000000f00 */
[----:B------:R-:W-:-:S03]  /*0c10*/  IMAD.MOV.U32 R10, RZ, RZ, -0x1 ;  /* 0xffffffffff0a7424 */ /* 0x000fc600078e00ff */
[----:B------:R-:W-:Y:S05]  /*0c20*/  CALL.REL.NOINC `($__internal_30_$__cuda_sm70_shflsync_bfly_p) ;  /* 0x000002e000007944 */ /* 0x000fea0003c00000 */
[----:B01----:R-:W-:Y:S01]  /*0c30*/  FADD.FTZ R9, R9, R7 ;  /* 0x0000000709097221 */ /* 0x003fe20000010000 */
[----:B------:R-:W-:Y:S01]  /*0c40*/  HFMA2.MMA R7, -RZ, RZ, 0, 1.847743988037109375e-06 ;  /* 0x0000001fff077435 */ /* 0x000fe200000001ff */
[----:B------:R-:W-:Y:S01]  /*0c50*/  MOV R8, 0x8 ;  /* 0x0000000800087802 */ /* 0x000fe20000000f00 */
[----:B------:R-:W-:Y:S01]  /*0c60*/  IMAD.MOV.U32 R10, RZ, RZ, -0x1 ;  /* 0xffffffffff0a7424 */ /* 0x000fe200078e00ff */
[----:B------:R-:W-:-:S03]  /*0c70*/  MOV R2, 0xc90 ;  /* 0x00000c9000027802 */ /* 0x000fc60000000f00 */
[----:B------:R-:W-:Y:S05]  /*0c80*/  CALL.REL.NOINC `($__internal_30_$__cuda_sm70_shflsync_bfly_p) ;  /* 0x0000028000007944 */ /* 0x000fea0003c00000 */
[----:B-1----:R-:W-:Y:S01]  /*0c90*/  FADD.FTZ R6, R9, R7 ;  /* 0x0000000709067221 */ /* 0x002fe20000010000 */
[----:B------:R-:W-:Y:S01]  /*0ca0*/  HFMA2.MMA R7, -RZ, RZ, 0, 1.847743988037109375e-06 ;  /* 0x0000001fff077435 */ /* 0x000fe200000001ff */
[----:B0-----:R-:W-:Y:S01]  /*0cb0*/  MOV R8, 0x10 ;  /* 0x0000001000087802 */ /* 0x001fe20000000f00 */
[----:B------:R-:W-:Y:S01]  /*0cc0*/  IMAD.MOV.U32 R10, RZ, RZ, -0x1 ;  /* 0xffffffffff0a7424 */ /* 0x000fe200078e00ff */
[----:B------:R-:W-:-:S02]  /*0cd0*/  MOV R2, 0xd00 ;  /* 0x00000d0000027802 */ /* 0x000fc40000000f00 */
[----:B------:R-:W-:Y:S02]  /*0ce0*/  MOV R9, R6 ;  /* 0x0000000600097202 */ /* 0x000fe40000000f00 */
[----:B------:R-:W-:Y:S05]  /*0cf0*/  CALL.REL.NOINC `($__internal_30_$__cuda_sm70_shflsync_bfly_p) ;  /* 0x0000021000007944 */ /* 0x000fea0003c00000 */
[----:B0-----:R-:W-:Y:S01]  /*0d00*/  HFMA2.MMA R8, -RZ, RZ, 0, 5.9604644775390625e-08 ;  /* 0x00000001ff087435 */ /* 0x001fe200000001ff */
[----:B-1----:R-:W-:Y:S01]  /*0d10*/  MOV R5, R7 ;  /* 0x0000000700057202 */ /* 0x002fe20000000f00 */
[----:B------:R-:W-:Y:S01]  /*0d20*/  IMAD.MOV.U32 R9, RZ, RZ, R4 ;  /* 0x000000ffff097224 */ /* 0x000fe200078e0004 */
[----:B------:R-:W-:Y:S01]  /*0d30*/  MOV R7, 0x1f ;  /* 0x0000001f00077802 */ /* 0x000fe20000000f00 */
[----:B------:R-:W-:Y:S01]  /*0d40*/  IMAD.MOV.U32 R10, RZ, RZ, -0x1 ;  /* 0xffffffffff0a7424 */ /* 0x000fe200078e00ff */
[----:B------:R-:W-:Y:S02]  /*0d50*/  MOV R2, 0xd70 ;  /* 0x00000d7000027802 */ /* 0x000fe40000000f00 */
[----:B------:R-:W-:Y:S05]  /*0d60*/  CALL.REL.NOINC `($__internal_30_$__cuda_sm70_shflsync_bfly_p) ;  /* 0x000001a000007944 */ /* 0x000fea0003c00000 */
[----:B0-----:R-:W-:Y:S01]  /*0d70*/  HFMA2.MMA R8, -RZ, RZ, 0, 1.1920928955078125e-07 ;  /* 0x00000002ff087435 */ /* 0x001fe200000001ff */
[----:B-1----:R-:W-:Y:S01]  /*0d80*/  FADD.FTZ R9, R4, R7 ;  /* 0x0000000704097221 */ /* 0x002fe20000010000 */
[----:B------:R-:W-:Y:S01]  /*0d90*/  MOV R7, 0x1f ;  /* 0x0000001f00077802 */ /* 0x000fe20000000f00 */
[----:B------:R-:W-:Y:S01]  /*0da0*/  IMAD.MOV.U32 R10, RZ, RZ, -0x1 ;  /* 0xffffffffff0a7424 */ /* 0x000fe200078e00ff */
[----:B------:R-:W-:Y:S02]  /*0db0*/  MOV R2, 0xdd0 ;  /* 0x00000dd000027802 */ /* 0x000fe40000000f00 */
[----:B------:R-:W-:Y:S05]  /*0dc0*/  CALL.REL.NOINC `($__internal_30_$__cuda_sm70_shflsync_bfly_p) ;  /* 0x0000014000007944 */ /* 0x000fea0003c00000 */
[----:B0-----:R-:W-:Y:S01]  /*0dd0*/  HFMA2.MMA R8, -RZ, RZ, 0, 2.384185791015625e-07 ;  /* 0x00000004ff087435 */ /* 0x001fe200000001ff */
[----:B-1----:R-:W-:Y:S01]  /*0de0*/  FADD.FTZ R9, R9, R7 ;  /* 0x0000000709097221 */ /* 0x002fe20000010000 */
[----:B------:R-:W-:Y:S01]  /*0df0*/  MOV R7, 0x1f ;  /* 0x0000001f00077802 */ /* 0x000fe20000000f00 */
[----:B------:R-:W-:Y:S01]  /*0e00*/  IMAD.MOV.U32 R10, RZ, RZ, -0x1 ;  /* 0xffffffffff0a7424 */ /* 0x000fe200078e00ff */
[----:B------:R-:W-:-:S02]  /*0e10*/  MOV R2, 0xe30 ;  /* 0x00000e3000027802 */ /* 0x000fc40000000f00 */
[----:B------:R-:W-:Y:S05]  /*0e20*/  CALL.REL.NOINC `($__internal_30_$__cuda_sm70_shflsync_bfly_p) ;  /* 0x000000e000007944 */ /* 0x000fea0003c00000 */
[----:B0-----:R-:W-:Y:S01]  /*0e30*/  HFMA2.MMA R8, -RZ, RZ, 0, 4.76837158203125e-07 ;  /* 0x00000008ff087435 */ /* 0x001fe200000001ff */
[----:B-1----:R-:W-:Y:S01]  /*0e40*/  FADD.FTZ R9, R9, R7 ;  /* 0x0000000709097221 */ /* 0x002fe20000010000 */
[----:B------:R-:W-:Y:S01]  /*0e50*/  MOV R7, 0x1f ;  /* 0x0000001f00077802 */ /* 0x000fe20000000f00 */
[----:B------:R-:W-:Y:S01]  /*0e60*/  IMAD.MOV.U32 R10, RZ, RZ, -0x1 ;  /* 0xffffffffff0a7424 */ /* 0x000fe200078e00ff */
[----:B------:R-:W-:-:S02]  /*0e70*/  MOV R2, 0xe90 ;  /* 0x00000e9000027802 */ /* 0x000fc40000000f00 */
[----:B------:R-:W-:Y:S05]  /*0e80*/  CALL.REL.NOINC `($__internal_30_$__cuda_sm70_shflsync_bfly_p) ;  /* 0x0000008000007944 */ /* 0x000fea0003c00000 */
[----:B0-----:R-:W-:Y:S01]  /*0e90*/  HFMA2.MMA R8, -RZ, RZ, 0, 9.5367431640625e-07 ;  /* 0x00000010ff087435 */ /* 0x001fe200000001ff */
[----:B-1----:R-:W-:Y:S01]  /*0ea0*/  FADD.FTZ R9, R9, R7 ;  /* 0x0000000709097221 */ /* 0x002fe20000010000 */
[----:B------:R-:W-:Y:S01]  /*0eb0*/  MOV R7, 0x1f ;  /* 0x0000001f00077802 */ /* 0x000fe20000000f00 */
[----:B------:R-:W-:Y:S01]  /*0ec0*/  IMAD.MOV.U32 R10, RZ, RZ, -0x1 ;  /* 0xffffffffff0a7424 */ /* 0x000fe200078e00ff */
[----:B------:R-:W-:-:S02]  /*0ed0*/  MOV R2, 0xef0 ;  /* 0x00000ef000027802 */ /* 0x000fc40000000f00 */
[----:B------:R-:W-:Y:S05]  /*0ee0*/  CALL.REL.NOINC `($__internal_30_$__cuda_sm70_shflsync_bfly_p) ;  /* 0x0000002000007944 */ /* 0x000fea0003c00000 */
[----:B-1----:R-:W-:Y:S01]  /*0ef0*/  MOV R4, R7 ;  /* 0x0000000700047202 */ /* 0x002fe20000000f00 */
[----:B0-----:R-:W-:Y:S05]  /*0f00*/  BRA `(.L_x_1921) ;  /* 0xfffffa4000007947 */ /* 0x001fea000383ffff */
        .weak           $__internal_30_$__cuda_sm70_shflsync_bfly_p
        .type           $__internal_30_$__cuda_sm70_shflsync_bfly_p,@function
        .size           $__internal_30_$__cuda_sm70_shflsync_bfly_p,(.L_x_11764 - $__internal_30_$__cuda_sm70_shflsync_bfly_p)
$__internal_30_$__cuda_sm70_shflsync_bfly_p:
[----:B------:R-:W-:Y:S01]  /*0f10*/  HFMA2.MMA R3, -RZ, RZ, 0, 0 ;  /* 0x00000000ff037435 */ /* 0x000fe200000001ff */
[----:B------:R-:W-:Y:S04]  /*0f20*/  WARPSYNC R10 ;  /* 0x0000000a00007348 */ /* 0x000fe80003800000 */
[----:B------:R0:W1:Y:S01]  /*0f30*/  SHFL.BFLY PT, R7, R9, R8, R7 ;  /* 0x0c00000809077389 */ /* 0x00006200000e0007 */
[----:B------:R-:W-:Y:S05]  /*0f40*/  RET.REL.NODEC R2 `(_ZN10layer_norm22ln_bwd_finalize_kernelINS_22Kernel_traits_finalizeILj4096E6__halfS2_S2_S2_fjLb0ELj1024ELj4ENS_18Kernel_traits_baseILj4096ES2_S2_S2_S2_fjLj1024EEEEELb0ELb0EEEvNS_9BwdParamsE) ;  /* 0xfffff0b002007950 */ /* 0x000fea0003c3ffff */
.L_x_1922:
        /* <DEDUP_REMOVED lines=11> */
.L_x_11764:


//--------------------- .text._ZN10layer_norm13ln_bwd_kernelINS_13Kernel_traitsI6__halfS2_S2_S2_fjLj4096ELj1ELj1ELj4ELj16ENS_18Kernel_traits_baseILj4096ES2_S2_S2_S2_fjLj128EEEEELb1ELb0ELb1ELb0EEEvNS_9BwdParamsE --------------------------
	.section	.text._ZN10layer_norm13ln_bwd_kernelINS_13Kernel_traitsI6__halfS2_S2_S2_fjLj4096ELj1ELj1ELj4ELj16ENS_18Kernel_traits_baseILj4096ES2_S2_S2_S2_fjLj128EEEEELb1ELb0ELb1ELb0EEEvNS_9BwdParamsE,"ax",@progbits
	.sectioninfo	@"SHI_REGISTERS=223"
	.align	128
        .global         _ZN10layer_norm13ln_bwd_kernelINS_13Kernel_traitsI6__halfS2_S2_S2_fjLj4096ELj1ELj1ELj4ELj16ENS_18Kernel_traits_baseILj4096ES2_S2_S2_S2_fjLj128EEEEELb1ELb0ELb1ELb0EEEvNS_9BwdParamsE
        .type           _ZN10layer_norm13ln_bwd_kernelINS_13Kernel_traitsI6__halfS2_S2_S2_fjLj4096ELj1ELj1ELj4ELj16ENS_18Kernel_traits_baseILj4096ES2_S2_S2_S2_fjLj128EEEEELb1ELb0ELb1ELb0EEEvNS_9BwdParamsE,@function
        .size           _ZN10layer_norm13ln_bwd_kernelINS_13Kernel_traitsI6__halfS2_S2_S2_fjLj4096ELj1ELj1ELj4ELj16ENS_18Kernel_traits_baseILj4096ES2_S2_S2_S2_fjLj128EEEEELb1ELb0ELb1ELb0EEEvNS_9BwdParamsE,(.L_x_11765 - _ZN10layer_norm13ln_bwd_kernelINS_13Kernel_traitsI6__halfS2_S2_S2_fjLj4096ELj1ELj1ELj4ELj16ENS_18Kernel_traits_baseILj4096ES2_S2_S2_S2_fjLj128EEEEELb1ELb0ELb1ELb0EEEvNS_9BwdParamsE)
        .other          _ZN10layer_norm13ln_bwd_kernelINS_13Kernel_traitsI6__halfS2_S2_S2_fjLj4096ELj1ELj1ELj4ELj16ENS_18Kernel_traits_baseILj4096ES2_S2_S2_S2_fjLj128EEEEELb1ELb0ELb1ELb0EEEvNS_9BwdParamsE,@"STO_CUDA_ENTRY STV_DEFAULT"
_ZN10layer_norm13ln_bwd_kernelINS_13Kernel_traitsI6__halfS2_S2_S2_fjLj4096ELj1ELj1ELj4ELj16ENS_18Kernel_traits_baseILj4096ES2_S2_S2_S2_fjLj128EEEEELb1ELb0ELb1ELb0EEEvNS_9BwdParamsE:
.text._ZN10layer_norm13ln_bwd_kernelINS_13Kernel_traitsI6__halfS2_S2_S2_fjLj4096ELj1ELj1ELj4ELj16ENS_18Kernel_traits_baseILj4096ES2_S2_S2_S2_fjLj128EEEEELb1ELb0ELb1ELb0EEEvNS_9BwdParamsE:
        /* <DEDUP_REMOVED lines=15> */
[----:B------:R-:W-:Y:S02]  /*00f0*/  P2R R5, PR, RZ, 0x4 ;  /* 0x00000004ff057803 */ /* 0x000fe40000000000 */
[----:B------:R-:W-:Y:S02]  /*0100*/  @P3 MOV R3, 0x10 ;  /* 0x0000001000033802 */ /* 0x000fe40000000f00 */
[----:B------:R-:W-:Y:S02]  /*0110*/  @P0 MOV R7, 0x10 ;  /* 0x0000001000070802 */ /* 0x000fe40000000f00 */
[----:B------:R-:W-:Y:S01]  /*0120*/  @P1 MOV R9, 0x10 ;  /* 0x0000001000091802 */ /* 0x000fe20000000f00 */
[C---:B------:R-:W-:Y:S01]  /*0130*/  @P3 IMAD.WIDE.U32 R2, R4.reuse, R3, c[0x0][0x1b0] ;  /* 0x00006c0004023625 */ /* 0x040fe200078e0003 */
[----:B------:R-:W-:Y:S02]  /*0140*/  @P3 LOP3.LUT R4, R4, 0x80, RZ, 0xfc, !PT ;  /* 0x0000008004043812 */ /* 0x000fe400078efcff */
[----:B------:R-:W-:-:S02]  /*0150*/  @P2 MOV R5, 0x10 ;  /* 0x0000001000052802 */ /* 0x000fc40000000f00 */
        /* <DEDUP_REMOVED lines=8> */
[----:B------:R0:W5:Y:S02]  /*01e0*/  @P2 LDG.E.128 R40, [R4.64] ;  /* 0x0000000404282981 */ /* 0x000164000c1e1d00 */
        /* <DEDUP_REMOVED lines=36> */
[--C-:B-----5:R-:W-:Y:S01]  /*0430*/  HADD2.F32 R38, -RZ, R28.reuse.H0_H0 ;  /* 0x2000001cff267230 */ /* 0x120fe20000004100 */
        /* <DEDUP_REMOVED lines=33> */
.L_x_2045:
        /* <DEDUP_REMOVED lines=21> */
[----:B------:R-:W-:-:S09]  /*07a0*/  MOV R132, R136 ;  /* 0x0000008800847202 */ /* 0x000fd20000000f00 */
[----:B------:R-:W-:-:S05]  /*07b0*/  @P3 IADD3 R128, R2, -0x1, RZ ;  /* 0xffffffff02803810 */ /* 0x000fca0007ffe0ff */
[----:B------:R-:W-:-:S05]  /*07c0*/  @P3 IMAD R128, R128, c[0x0][0x168], RZ ;  /* 0x00005a0080803a24 */ /* 0x000fca00078e02ff */
[----:B------:R-:W-:-:S04]  /*07d0*/  @P3 SHF.R.S32.HI R129, RZ, 0x1f, R128 ;  /* 0x0000001fff813819 */ /* 0x000fc80000011480 */
[----:B------:R-:W-:-:S04]  /*07e0*/  @P3 LEA.HI R129, R129, R128, RZ, 0x3 ;  /* 0x0000008081813211 */ /* 0x000fc800078f18ff */
[----:B------:R-:W-:Y:S01]  /*07f0*/  @P3 LEA.HI.SX32 R130, R129, R134, 0x1d ;  /* 0x0000008681823211 */ /* 0x000fe200078feaff */
[----:B------:R-:W-:Y:S05]  /*0800*/  @!P4 BRA `(.L_x_1927) ;  /* 0x000000800000c947 */ /* 0x000fea0003800000 */
[----:B------:R-:W-:Y:S02]  /*0810*/  ISETP.NE.U32.AND P3, PT, RZ, c[0x0][0x218], PT ;  /* 0x00008600ff007a0c */ /* 0x000fe40003f65070 */
[----:B------:R-:W-:Y:S02]  /*0820*/  MOV R161, 0x8 ;  /* 0x0000000800a17802 */ /* 0x000fe40000000f00 */
[----:B------:R-:W-:-:S03]  /*0830*/  ISETP.NE.AND.EX P3, PT, RZ, c[0x0][0x21c], PT, P3 ;  /* 0x00008700ff007a0c */ /* 0x000fc60003f65330 */
[----:B------:R-:W-:-:S06]  /*0840*/  IMAD.WIDE.U32 R160, R130, R161, c[0x0][0x190] ;  /* 0x0000640082a07625 */ /* 0x000fcc00078e00a1 */
[----:B------:R-:W5:Y:S04]  /*0850*/  LDG.E.64 R160, [R160.64] ;  /* 0x00000004a0a07981 */ /* 0x000f68000c1e1b00 */
[----:B------:R0:W5:Y:S01]  /*0860*/  @P3 LDG.E.128 R100, [R176.64] ;  /* 0x00000004b0643981 */ /* 0x000162000c1e1d00 */
[----:B------:R-:W-:Y:S02]  /*0870*/  IADD3 R132, R136, 0x80, RZ ;  /* 0x0000008088847810 */ /* 0x000fe40007ffe0ff */
[----:B------:R-:W-:Y:S02]  /*0880*/  IADD3 R130, R130, 0x80, RZ ;  /* 0x0000008082827810 */ /* 0x000fe40007ffe0ff */
.L_x_1927:
[----:B------:R-:W-:Y:S05]  /*0890*/  BSYNC B1 ;  /* 0x0000000000017941 */ /* 0x000fea0003800000 */
.L_x_1926:
[----:B------:R-:W-:Y:S01]  /*08a0*/  BSSY B1, `(.L_x_1928) ;  /* 0x000000b000017945 */ /* 0x000fe20003800000 */
[----:B------:R-:W-:Y:S05]  /*08b0*/  @!P0 BRA `(.L_x_1929) ;  /* 0x0000009000008947 */ /* 0x000fea0003800000 */
[----:B------:R-:W-:Y:S01]  /*08c0*/  ISETP.NE.U32.AND P3, PT, RZ, c[0x0][0x218], PT ;  /* 0x00008600ff007a0c */ /* 0x000fe20003f65070 */
[----:B------:R-:W-:-:S03]  /*08d0*/  HFMA2.MMA R159, -RZ, RZ, 0, 4.76837158203125e-07 ;  /* 0x00000008ff9f7435 */ /* 0x000fc600000001ff */
[----:B------:R-:W-:-:S07]  /*08e0*/  ISETP.NE.AND.EX P3, PT, RZ, c[0x0][0x21c], PT, P3 ;  /* 0x00008700ff007a0c */ /* 0x000fce0003f65330 */
[----:B------:R-:W-:-:S06]  /*08f0*/  IMAD.WIDE.U32 R158, R130, R159, c[0x0][0x190] ;  /* 0x00006400829e7625 */ /* 0x000fcc00078e009f */
[----:B------:R-:W-:Y:S01]  /*0900*/  @P3 IMAD.WIDE.U32 R128, R132, R211, c[0x0][0x218] ;  /* 0x0000860084803625 */ /* 0x000fe200078e00d3 */
[----:B------:R-:W5:Y:S04]  /*0910*/  LDG.E.64 R158, [R158.64] ;  /* 0x000000049e9e7981 */ /* 0x000f68000c1e1b00 */
[----:B------:R1:W5:Y:S01]  /*0920*/  @P3 LDG.E.128 R40, [R128.64] ;  /* 0x0000000480283981 */ /* 0x000362000c1e1d00 */
[----:B------:R-:W-:Y:S02]  /*0930*/  IADD3 R130, R130, 0x80, RZ ;  /* 0x0000008082827810 */ /* 0x000fe40007ffe0ff */
[----:B------:R-:W-:Y:S02]  /*0940*/  IADD3 R132, R132, 0x80, RZ ;  /* 0x0000008084847810 */ /* 0x000fe40007ffe0ff */
.L_x_1929:
[----:B------:R-:W-:Y:S05]  /*0950*/  BSYNC B1 ;  /* 0x0000000000017941 */ /* 0x000fea0003800000 */
.L_x_1928:
[----:B------:R-:W-:Y:S01]  /*0960*/  BSSY B1, `(.L_x_1930) ;  /* 0x000000b000017945 */ /* 0x000fe20003800000 */
[----:B------:R-:W-:Y:S05]  /*0970*/  @!P1 BRA `(.L_x_1931) ;  /* 0x0000009000009947 */ /* 0x000fea0003800000 */
[----:B------:R-:W-:Y:S02]  /*0980*/  ISETP.NE.U32.AND P3, PT, RZ, c[0x0][0x218], PT ;  /* 0x00008600ff007a0c */ /* 0x000fe40003f65070 */
[----:B------:R-:W-:-:S02]  /*0990*/  MOV R157, 0x8 ;  /* 0x00000008009d7802 */ /* 0x000fc40000000f00 */
[----:B------:R-:W-:-:S03]  /*09a0*/  ISETP.NE.AND.EX P3, PT, RZ, c[0x0][0x21c], PT, P3 ;  /* 0x00008700ff007a0c */ /* 0x000fc60003f65330 */
[----:B------:R-:W-:-:S06]  /*09b0*/  IMAD.WIDE.U32 R156, R130, R157, c[0x0][0x190] ;  /* 0x00006400829c7625 */ /* 0x000fcc00078e009d */
[----:B------:R-:W5:Y:S04]  /*09c0*/  LDG.E.64 R156, [R156.64] ;  /* 0x000000049c9c7981 */ /* 0x000f68000c1e1b00 */
[----:B-1----:R-:W-:-:S05]  /*09d0*/  @P3 IMAD.WIDE.U32 R128, R132, R211, c[0x0][0x218] ;  /* 0x0000860084803625 */ /* 0x002fca00078e00d3 */
[----:B------:R1:W5:Y:S01]  /*09e0*/  @P3 LDG.E.128 R104, [R128.64] ;  /* 0x0000000480683981 */ /* 0x000362000c1e1d00 */
[----:B------:R-:W-:Y:S02]  /*09f0*/  IADD3 R130, R130, 0x80, RZ ;  /* 0x0000008082827810 */ /* 0x000fe40007ffe0ff */
[----:B------:R-:W-:Y:S02]  /*0a00*/  IADD3 R132, R132, 0x80, RZ ;  /* 0x0000008084847810 */ /* 0x000fe40007ffe0ff */
.L_x_1931:
[----:B------:R-:W-:Y:S05]  /*0a10*/  BSYNC B1 ;  /* 0x0000000000017941 */ /* 0x000fea0003800000 */
.L_x_1930:
[----:B------:R-:W-:Y:S01]  /*0a20*/  ISETP.GE.U32.AND P3, PT, R0, 0x200, PT ;  /* 0x000002000000780c */ /* 0x000fe20003f66070 */
[----:B------:R-:W-:-:S12]  /*0a30*/  CS2R R214, SRZ ;  /* 0x0000000000d67805 */ /* 0x000fd8000001ff00 */
[----:B------:R-:W-:Y:S05]  /*0a40*/  @!P3 BRA `(.L_x_1932) ;  /* 0x000017b00000b947 */ /* 0x000fea0003800000 */
[----:B------:R-:W-:Y:S01]  /*0a50*/  ISETP.NE.U32.AND P3, PT, RZ, c[0x0][0x218], PT ;  /* 0x00008600ff007a0c */ /* 0x000fe20003f65070 */
[----:B------:R-:W-:-:S03]  /*0a60*/  HFMA2.MMA R155, -RZ, RZ, 0, 4.76837158203125e-07 ;  /* 0x00000008ff9b7435 */ /* 0x000fc600000001ff */
[----:B------:R-:W-:-:S07]  /*0a70*/  ISETP.NE.AND.EX P3, PT, RZ, c[0x0][0x21c], PT, P3 ;  /* 0x00008700ff007a0c */ /* 0x000fce0003f65330 */
[----:B------:R-:W-:-:S06]  /*0a80*/  IMAD.WIDE.U32 R154, R130, R155, c[0x0][0x190] ;  /* 0x00006400829a7625 */ /* 0x000fcc00078e009b */
[----:B-1----:R-:W-:Y:S01]  /*0a90*/  @P3 IMAD.WIDE.U32 R128, R132, R211, c[0x0][0x218] ;  /* 0x0000860084803625 */ /* 0x002fe200078e00d3 */
[----:B------:R-:W5:Y:S04]  /*0aa0*/  LDG.E.64 R154, [R154.64] ;  /* 0x000000049a9a7981 */ /* 0x000f68000c1e1b00 */
[----:B------:R1:W5:Y:S01]  /*0ab0*/  @P3 LDG.E.128 R108, [R128.64] ;  /* 0x00000004806c3981 */ /* 0x000362000c1e1d00 */
[----:B------:R-:W-:Y:S01]  /*0ac0*/  MOV R214, RZ ;  /* 0x000000ff00d67202 */ /* 0x000fe20000000f00 */
[----:B------:R-:W-:Y:S05]  /*0ad0*/  BRA `(.L_x_1932) ;  /* 0x0000172000007947 */ /* 0x000fea0003800000 */
.L_x_1925:
[----:B0-----:R-:W-:-:S06]  /*0ae0*/  IMAD.WIDE R128, R5, R212, c[0x0][0x1a0] ;  /* 0x0000680005807625 */ /* 0x001fcc00078e02d4 */
[----:B------:R-:W2:Y:S01]  /*0af0*/  LDG.E R128, [R128.64] ;  /* 0x0000000480807981 */ /* 0x000ea2000c1e1900 */
[----:B-----5:R-:W-:Y:S01]  /*0b00*/  ISETP.GE.AND P3, PT, R2, 0x1, PT ;  /* 0x000000010200780c */ /* 0x020fe20003f66270 */
[----:B------:R-:W-:Y:S01]  /*0b10*/  HFMA2.MMA R213, -RZ, RZ, 0, 0 ;  /* 0x00000000ffd57435 */ /* 0x000fe200000001ff */
        /* <DEDUP_REMOVED lines=21> */
[----:B------:R-:W-:Y:S02]  /*0c70*/  MOV R160, 0x8 ;  /* 0x0000000800a07802 */ /* 0x000fe40000000f00 */
[----:B------:R-:W-:-:S03]  /*0c80*/  ISETP.NE.U32.AND P3, PT, RZ, c[0x0][0x218], PT ;  /* 0x00008600ff007a0c */ /* 0x000fc60003f65070 */
[----:B------:R-:W-:Y:S01]  /*0c90*/  IMAD.WIDE.U32 R160, R213, R160, c[0x0][0x190] ;  /* 0x00006400d5a07625 */ /* 0x000fe200078e00a0 */
[----:B------:R-:W-:-:S05]  /*0ca0*/  ISETP.NE.AND.EX P3, PT, RZ, c[0x0][0x21c], PT, P3 ;  /* 0x00008700ff007a0c */ /* 0x000fca0003f65330 */
[----:B------:R-:W5:Y:S08]  /*0cb0*/  LDG.E.64 R160, [R160.64] ;  /* 0x00000004a0a07981 */ /* 0x000f70000c1e1b00 */
[----:B------:R0:W5:Y:S01]  /*0cc0*/  @P3 LDG.E.128 R100, [R176.64] ;  /* 0x00000004b0643981 */ /* 0x000162000c1e1d00 */
[----:B------:R-:W-:Y:S02]  /*0cd0*/  IADD3 R218, R136, 0x80, RZ ;  /* 0x0000008088da7810 */ /* 0x000fe40007ffe0ff */
[----:B------:R-:W-:-:S02]  /*0ce0*/  IADD3 R216, R216, 0x80, RZ ;  /* 0x00000080d8d87810 */ /* 0x000fc40007ffe0ff */
[----:B------:R-:W-:Y:S01]  /*0cf0*/  IADD3 R213, R213, 0x80, RZ ;  /* 0x00000080d5d57810 */ /* 0x000fe20007ffe0ff */
[--C-:B--2---:R-:W-:Y:S02]  /*0d00*/  HADD2.F32 R139, -RZ, R128.reuse.H0_H0 ;  /* 0x20000080ff8b7230 */ /* 0x104fe40000004100 */
[----:B------:R-:W-:Y:S02]  /*0d10*/  HADD2.F32 R141, -RZ, R128.H1_H1 ;  /* 0x30000080ff8d7230 */ /* 0x000fe40000004100 */
[--C-:B------:R-:W-:Y:S01]  /*0d20*/  HADD2.F32 R143, -RZ, R129.reuse.H0_H0 ;  /* 0x20000081ff8f7230 */ /* 0x100fe20000004100 */
[----:B------:R-:W-:Y:S01]  /*0d30*/  FADD.FTZ R128, -R212, R139 ;  /* 0x0000008bd4807221 */ /* 0x000fe20000010100 */
[----:B------:R-:W-:Y:S02]  /*0d40*/  HADD2.F32 R145, -RZ, R129.H1_H1 ;  /* 0x30000081ff917230 */ /* 0x000fe40000004100 */
[----:B---3--:R-:W-:Y:S01]  /*0d50*/  HADD2.F32 R129, -RZ, R132.H0_H0 ;  /* 0x20000084ff817230 */ /* 0x008fe20000004100 */
[----:B------:R-:W-:Y:S01]  /*0d60*/  FMUL.FTZ R139, R3, R128 ;  /* 0x00000080038b7220 */ /* 0x000fe20000410000 */
[----:B------:R-:W-:-:S02]  /*0d70*/  HADD2.F32 R147, -RZ, R130.H0_H0 ;  /* 0x20000082ff937230 */ /* 0x000fc40000004100 */
[----:B------:R-:W-:Y:S01]  /*0d80*/  HADD2.F32 R149, -RZ, R130.H1_H1 ;  /* 0x30000082ff957230 */ /* 0x000fe20000004100 */
[C---:B------:R-:W-:Y:S01]  /*0d90*/  FADD.FTZ R130, -R212.reuse, R143 ;  /* 0x0000008fd4827221 */ /* 0x040fe20000010100 */
[----:B------:R-:W-:Y:S01]  /*0da0*/  HADD2.F32 R132, -RZ, R132.H1_H1 ;  /* 0x30000084ff847230 */ /* 0x000fe20000004100 */
[----:B------:R-:W-:Y:S01]  /*0db0*/  FADD.FTZ R138, -R212, R141 ;  /* 0x0000008dd48a7221 */ /* 0x000fe20000010100 */
[--C-:B------:R-:W-:Y:S01]  /*0dc0*/  HADD2.F32 R151, -RZ, R131.reuse.H0_H0 ;  /* 0x20000083ff977230 */ /* 0x100fe20000004100 */
[-C--:B------:R-:W-:Y:S01]  /*0dd0*/  FMUL.FTZ R140, R38, R129.reuse ;  /* 0x00000081268c7220 */ /* 0x080fe20000410000 */
[----:B------:R-:W-:Y:S01]  /*0de0*/  HADD2.F32 R215, -RZ, R131.H1_H1 ;  /* 0x30000083ffd77230 */ /* 0x000fe20000004100 */
[----:B------:R-:W-:Y:S01]  /*0df0*/  FADD.FTZ R68, R68, R129 ;  /* 0x0000008144447221 */ /* 0x000fe20000010000 */
[----:B------:R-:W-:Y:S01]  /*0e00*/  HADD2.F32 R131, -RZ, R133.H0_H0 ;  /* 0x20000085ff837230 */ /* 0x000fe20000004100 */
[----:B------:R-:W-:Y:S02]  /*0e10*/  FFMA.FTZ R44, R139, R129, R44 ;  /* 0x000000818b2c7223 */ /* 0x000fe4000001002c */
[----:B------:R-:W-:-:S02]  /*0e20*/  FMUL.FTZ R141, R3, R130 ;  /* 0x00000082038d7220 */ /* 0x000fc40000410000 */
[----:B------:R-:W-:Y:S02]  /*0e30*/  FMUL.FTZ R138, R3, R138 ;  /* 0x0000008a038a7220 */ /* 0x000fe40000410000 */
[----:B------:R-:W-:Y:S02]  /*0e40*/  FMUL.FTZ R143, R37, R132 ;  /* 0x00000084258f7220 */ /* 0x000fe40000410000 */
[----:B------:R-:W-:Y:S02]  /*0e50*/  FADD.FTZ R128, RZ, R140 ;  /* 0x0000008cff807221 */ /* 0x000fe40000010000 */
[----:B------:R-:W-:Y:S01]  /*0e60*/  FFMA.FTZ R129, R139, R140, RZ ;  /* 0x0000008c8b817223 */ /* 0x000fe200000100ff */
[----:B------:R-:W-:Y:S01]  /*0e70*/  HADD2.F32 R146, -RZ, R133.H1_H1 ;  /* 0x30000085ff927230 */ /* 0x000fe20000004100 */
[----:B------:R-:W-:Y:S02]  /*0e80*/  FADD.FTZ R142, -R212, R145 ;  /* 0x00000091d48e7221 */ /* 0x000fe40000010100 */
        /* <DEDUP_REMOVED lines=19> */
[----:B------:R-:W-:Y:S01]  /*0fc0*/  HADD2.F32 R153, -RZ, R135.H0_H0 ;  /* 0x20000087ff997230 */ /* 0x000fe20000004100 */
[----:B------:R-:W-:Y:S02]  /*0fd0*/  FADD.FTZ R152, -R212, R151 ;  /* 0x00000097d4987221 */ /* 0x000fe40000010100 */
[----:B------:R-:W-:-:S02]  /*0fe0*/  FMUL.FTZ R148, R3, R148 ;  /* 0x0000009403947220 */ /* 0x000fc40000410000 */
[----:B------:R-:W-:Y:S02]  /*0ff0*/  FMUL.FTZ R149, R33, R150 ;  /* 0x0000009621957220 */ /* 0x000fe40000410000 */
[----:B------:R-:W-:Y:S02]  /*1000*/  FADD.FTZ R128, R131, R146 ;  /* 0x0000009283807221 */ /* 0x000fe40000010000 */
[----:B------:R-:W-:Y:S01]  /*1010*/  FFMA.FTZ R129, R145, R146, R129 ;  /* 0x0000009291817223 */ /* 0x000fe20000010081 */
[----:B------:R-:W-:Y:S01]  /*1020*/  HADD2.F32 R214, -RZ, R135.H1_H1 ;  /* 0x30000087ffd67230 */ /* 0x000fe20000004100 */
[----:B0-----:R-:W-:Y:S02]  /*1030*/  FADD.FTZ R176, -R212, R215 ;  /* 0x000000d7d4b07221 */ /* 0x001fe40000010100 */
        /* <DEDUP_REMOVED lines=20> */
.L_x_1934:
[----:B------:R-:W-:Y:S05]  /*1180*/  BSYNC B1 ;  /* 0x0000000000017941 */ /* 0x000fea0003800000 */
.L_x_1933:
[----:B------:R-:W-:Y:S01]  /*1190*/  BSSY B1, `(.L_x_1935) ;  /* 0x0000058000017945 */ /* 0x000fe20003800000 */
        /* <DEDUP_REMOVED lines=12> */
[----:B------:R-:W-:Y:S02]  /*1260*/  IADD3 R216, R216, 0x80, RZ ;  /* 0x00000080d8d87810 */ /* 0x000fe40007ffe0ff */
[----:B------:R-:W-:Y:S02]  /*1270*/  IADD3 R213, R213, 0x80, RZ ;  /* 0x00000080d5d57810 */ /* 0x000fe40007ffe0ff */
[----:B------:R-:W-:Y:S01]  /*1280*/  IADD3 R218, R218, 0x80, RZ ;  /* 0x00000080dada7810 */ /* 0x000fe20007ffe0ff */
[----:B--2---:R-:W-:Y:S02]  /*1290*/  HADD2.F32 R165, -RZ, R128.H0_H0 ;  /* 0x20000080ffa57230 */ /* 0x004fe40000004100 */
[--C-:B------:R-:W-:Y:S02]  /*12a0*/  HADD2.F32 R169, -RZ, R129.reuse.H0_H0 ;  /* 0x20000081ffa97230 */ /* 0x100fe40000004100 */
[----:B------:R-:W-:-:S02]  /*12b0*/  HADD2.F32 R171, -RZ, R129.H1_H1 ;  /* 0x30000081ffab7230 */ /* 0x000fc40000004100 */
[----:B------:R-:W-:Y:S01]  /*12c0*/  HADD2.F32 R167, -RZ, R128.H1_H1 ;  /* 0x30000080ffa77230 */ /* 0x000fe20000004100 */
[C---:B------:R-:W-:Y:S01]  /*12d0*/  FADD.FTZ R128, -R212.reuse, R165 ;  /* 0x000000a5d4807221 */ /* 0x040fe20000010100 */
[--C-:B---3--:R-:W-:Y:S02]  /*12e0*/  HADD2.F32 R129, -RZ, R132.reuse.H0_H0 ;  /* 0x20000084ff817230 */ /* 0x108fe40000004100 */
[----:B------:R-:W-:Y:S01]  /*12f0*/  HADD2.F32 R132, -RZ, R132.H1_H1 ;  /* 0x30000084ff847230 */ /* 0x000fe20000004100 */
[----:B0-----:R-:W-:Y:S02]  /*1300*/  FADD.FTZ R162, -R212, R167 ;  /* 0x000000a7d4a27221 */ /* 0x001fe40000010100 */
[----:B------:R-:W-:Y:S02]  /*1310*/  FMUL.FTZ R163, R3, R128 ;  /* 0x0000008003a37220 */ /* 0x000fe40000410000 */
[----:B------:R-:W-:Y:S01]  /*1320*/  FMUL.FTZ R164, R30, R129 ;  /* 0x000000811ea47220 */ /* 0x000fe20000410000 */
[----:B------:R-:W-:-:S02]  /*1330*/  HADD2.F32 R177, -RZ, R131.H0_H0 ;  /* 0x20000083ffb17230 */ /* 0x000fc40000004100 */
[----:B------:R-:W-:Y:S01]  /*1340*/  HADD2.F32 R217, -RZ, R131.H1_H1 ;  /* 0x30000083ffd97230 */ /* 0x000fe20000004100 */
[----:B------:R-:W-:Y:S01]  /*1350*/  FMUL.FTZ R162, R3, R162 ;  /* 0x000000a203a27220 */ /* 0x000fe20000410000 */
[--C-:B------:R-:W-:Y:S01]  /*1360*/  HADD2.F32 R173, -RZ, R130.reuse.H0_H0 ;  /* 0x20000082ffad7230 */ /* 0x100fe20000004100 */
[----:B------:R-:W-:Y:S01]  /*1370*/  FMUL.FTZ R167, R29, R132 ;  /* 0x000000841da77220 */ /* 0x000fe20000410000 */
[----:B------:R-:W-:Y:S01]  /*1380*/  HADD2.F32 R175, -RZ, R130.H1_H1 ;  /* 0x30000082ffaf7230 */ /* 0x000fe20000004100 */
[C---:B------:R-:W-:Y:S01]  /*1390*/  FADD.FTZ R130, -R212.reuse, R169 ;  /* 0x000000a9d4827221 */ /* 0x040fe20000010100 */
[--C-:B------:R-:W-:Y:S01]  /*13a0*/  HADD2.F32 R131, -RZ, R133.reuse.H0_H0 ;  /* 0x20000085ff837230 */ /* 0x100fe20000004100 */
[----:B------:R-:W-:Y:S02]  /*13b0*/  FADD.FTZ R128, R215, R164 ;  /* 0x000000a4d7807221 */ /* 0x000fe40000010000 */
[----:B------:R-:W-:Y:S01]  /*13c0*/  FFMA.FTZ R214, R163, R164, R214 ;  /* 0x000000a4a3d67223 */ /* 0x000fe200000100d6 */
[----:B------:R-:W-:Y:S01]  /*13d0*/  HADD2.F32 R170, -RZ, R133.H1_H1 ;  /* 0x30000085ffaa7230 */ /* 0x000fe20000004100 */
[----:B------:R-:W-:-:S02]  /*13e0*/  FADD.FTZ R166, -R212, R171 ;  /* 0x000000abd4a67221 */ /* 0x000fc40000010100 */
[----:B------:R-:W-:Y:S02]  /*13f0*/  FADD.FTZ R124, R124, R129 ;  /* 0x000000817c7c7221 */ /* 0x000fe40000010000 */
[----:B------:R-:W-:Y:S02]  /*1400*/  FFMA.FTZ R112, R163, R129, R112 ;  /* 0x00000081a3707223 */ /* 0x000fe40000010070 */
[C---:B------:R-:W-:Y:S02]  /*1410*/  FMUL.FTZ R165, R3.reuse, R130 ;  /* 0x0000008203a57220 */ /* 0x040fe40000410000 */
        /* <DEDUP_REMOVED lines=27> */
[----:B------:R-:W-:Y:S02]  /*15d0*/  FADD.FTZ R178, -R212, R217 ;  /* 0x000000d9d4b27221 */ /* 0x000fe40000010100 */
        /* <DEDUP_REMOVED lines=19> */
.L_x_1936:
[----:B------:R-:W-:Y:S05]  /*1710*/  BSYNC B1 ;  /* 0x0000000000017941 */ /* 0x000fea0003800000 */
.L_x_1935:
[----:B------:R-:W-:Y:S01]  /*1720*/  BSSY B1, `(.L_x_1937) ;  /* 0x0000058000017945 */ /* 0x000fe20003800000 */
        /* <DEDUP_REMOVED lines=22> */
[----:B------:R-:W-:Y:S02]  /*1890*/  FADD.FTZ R180, -R212, R183 ;  /* 0x000000b7d4b47221 */ /* 0x000fe40000010100 */
[----:B------:R-:W-:Y:S02]  /*18a0*/  FMUL.FTZ R181, R3, R128 ;  /* 0x0000008003b57220 */ /* 0x000fe40000410000 */
[----:B------:R-:W-:Y:S01]  /*18b0*/  FMUL.FTZ R182, R22, R129 ;  /* 0x0000008116b67220 */ /* 0x000fe20000410000 */
[----:B------:R-:W-:-:S02]  /*18c0*/  HADD2.F32 R189, -RZ, R130.H0_H0 ;  /* 0x20000082ffbd7230 */ /* 0x000fc40000004100 */
[----:B------:R-:W-:Y:S01]  /*18d0*/  HADD2.F32 R191, -RZ, R130.H1_H1 ;  /* 0x30000082ffbf7230 */ /* 0x000fe20000004100 */
[C---:B------:R-:W-:Y:S01]  /*18e0*/  FADD.FTZ R130, -R212.reuse, R185 ;  /* 0x000000b9d4827221 */ /* 0x040fe20000010100 */
[--C-:B------:R-:W-:Y:S02]  /*18f0*/  HADD2.F32 R193, -RZ, R131.reuse.H0_H0 ;  /* 0x20000083ffc17230 */ /* 0x100fe40000004100 */
[----:B------:R-:W-:Y:S01]  /*1900*/  HADD2.F32 R195, -RZ, R131.H1_H1 ;  /* 0x30000083ffc37230 */ /* 0x000fe20000004100 */
[----:B------:R-:W-:Y:S01]  /*1910*/  FMUL.FTZ R180, R3, R180 ;  /* 0x000000b403b47220 */ /* 0x000fe20000410000 */
[--C-:B------:R-:W-:Y:S01]  /*1920*/  HADD2.F32 R131, -RZ, R133.reuse.H0_H0 ;  /* 0x20000085ff837230 */ /* 0x100fe20000004100 */
[----:B------:R-:W-:Y:S02]  /*1930*/  FMUL.FTZ R185, R21, R132 ;  /* 0x0000008415b97220 */ /* 0x000fe40000410000 */
[----:B------:R-:W-:Y:S02]  /*1940*/  FADD.FTZ R128, R215, R182 ;  /* 0x000000b6d7807221 */ /* 0x000fe40000010000 */
[----:B------:R-:W-:Y:S01]  /*1950*/  FFMA.FTZ R214, R181, R182, R214 ;  /* 0x000000b6b5d67223 */ /* 0x000fe200000100d6 */
[----:B------:R-:W-:Y:S01]  /*1960*/  HADD2.F32 R133, -RZ, R133.H1_H1 ;  /* 0x30000085ff857230 */ /* 0x000fe20000004100 */
[----:B0-----:R-:W-:-:S02]  /*1970*/  FADD.FTZ R176, -R212, R189 ;  /* 0x000000bdd4b07221 */ /* 0x001fc40000010100 */
[----:B------:R-:W-:Y:S02]  /*1980*/  FADD.FTZ R84, R84, R129 ;  /* 0x0000008154547221 */ /* 0x000fe40000010000 */
[----:B------:R-:W-:Y:S02]  /*1990*/  FFMA.FTZ R52, R181, R129, R52 ;  /* 0x00000081b5347223 */ /* 0x000fe40000010034 */
[----:B------:R-:W-:Y:S02]  /*19a0*/  FADD.FTZ R184, -R212, R187 ;  /* 0x000000bbd4b87221 */ /* 0x000fe40000010100 */
[----:B------:R-:W-:Y:S02]  /*19b0*/  FMUL.FTZ R183, R3, R130 ;  /* 0x0000008203b77220 */ /* 0x000fe40000410000 */
[----:B------:R-:W-:Y:S02]  /*19c0*/  FMUL.FTZ R186, R20, R131 ;  /* 0x0000008314ba7220 */ /* 0x000fe40000410000 */
[----:B------:R-:W-:-:S02]  /*19d0*/  FADD.FTZ R129, R128, R185 ;  /* 0x000000b980817221 */ /* 0x000fc40000010000 */
[----:B------:R-:W-:Y:S01]  /*19e0*/  FFMA.FTZ R214, R180, R185, R214 ;  /* 0x000000b9b4d67223 */ /* 0x000fe200000100d6 */
[--C-:B------:R-:W-:Y:S01]  /*19f0*/  HADD2.F32 R188, -RZ, R134.reuse.H0_H0 ;  /* 0x20000086ffbc7230 */ /* 0x100fe20000004100 */
[C---:B------:R-:W-:Y:S02]  /*1a00*/  FMUL.FTZ R187, R3.reuse, R176 ;  /* 0x000000b003bb7220 */ /* 0x040fe40000410000 */
[----:B------:R-:W-:Y:S02]  /*1a10*/  FMUL.FTZ R184, R3, R184 ;  /* 0x000000b803b87220 */ /* 0x000fe40000410000 */
[----:B------:R-:W-:Y:S02]  /*1a20*/  FMUL.FTZ R189, R18, R133 ;  /* 0x0000008512bd7220 */ /* 0x000fe40000410000 */
[----:B------:R-:W-:Y:S02]  /*1a30*/  FADD.FTZ R128, R129, R186 ;  /* 0x000000ba81807221 */ /* 0x000fe40000010000 */
[----:B------:R-:W-:Y:S01]  /*1a40*/  FFMA.FTZ R214, R183, R186, R214 ;  /* 0x000000bab7d67223 */ /* 0x000fe200000100d6 */
[----:B------:R-:W-:Y:S01]  /*1a50*/  HADD2.F32 R134, -RZ, R134.H1_H1 ;  /* 0x30000086ff867230 */ /* 0x000fe20000004100 */
[----:B------:R-:W-:-:S02]  /*1a60*/  FADD.FTZ R194, -R212, R193 ;  /* 0x000000c1d4c27221 */ /* 0x000fc40000010100 */
[----:B------:R-:W-:Y:S02]  /*1a70*/  FADD.FTZ R88, R88, R188 ;  /* 0x000000bc58587221 */ /* 0x000fe40000010000 */
[-C--:B------:R-:W-:Y:S02]  /*1a80*/  FFMA.FTZ R56, R187, R188.reuse, R56 ;  /* 0x000000bcbb387223 */ /* 0x080fe40000010038 */
[----:B------:R-:W-:Y:S02]  /*1a90*/  FADD.FTZ R190, -R212, R191 ;  /* 0x000000bfd4be7221 */ /* 0x000fe40000010100 */
[----:B------:R-:W-:Y:S02]  /*1aa0*/  FMUL.FTZ R188, R17, R188 ;  /* 0x000000bc11bc7220 */ /* 0x000fe40000410000 */
[----:B------:R-:W-:Y:S02]  /*1ab0*/  FADD.FTZ R129, R128, R189 ;  /* 0x000000bd80817221 */ /* 0x000fe40000010000 */
[----:B------:R-:W-:Y:S01]  /*1ac0*/  FFMA.FTZ R214, R184, R189, R214 ;  /* 0x000000bdb8d67223 */ /* 0x000fe200000100d6 */
[----:B------:R-:W-:Y:S01]  /*1ad0*/  HADD2.F32 R192, -RZ, R135.H0_H0 ;  /* 0x20000087ffc07230 */ /* 0x000fe20000004100 */
        /* <DEDUP_REMOVED lines=28> */
.L_x_1938:
[----:B------:R-:W-:Y:S05]  /*1ca0*/  BSYNC B1 ;  /* 0x0000000000017941 */ /* 0x000fea0003800000 */
.L_x_1937:
        /* <DEDUP_REMOVED lines=13> */
[--C-:B--2---:R-:W-:Y:S02]  /*1d80*/  HADD2.F32 R137, -RZ, R128.reuse.H0_H0 ;  /* 0x20000080ff897230 */ /* 0x104fe40000004100 */
[----:B------:R-:W-:-:S03]  /*1d90*/  HADD2.F32 R197, -RZ, R128.H1_H1 ;  /* 0x30000080ffc57230 */ /* 0x000fc60000004100 */
[C---:B------:R-:W-:Y:S01]  /*1da0*/  FADD.FTZ R128, -R212.reuse, R137 ;  /* 0x00000089d4807221 */ /* 0x040fe20000010100 */
[----:B------:R-:W-:Y:S02]  /*1db0*/  HADD2.F32 R199, -RZ, R129.H0_H0 ;  /* 0x20000081ffc77230 */ /* 0x000fe40000004100 */
[----:B---3--:R-:W-:Y:S01]  /*1dc0*/  HADD2.F32 R198, -RZ, R132.H0_H0 ;  /* 0x20000084ffc67230 */ /* 0x008fe20000004100 */
[----:B------:R-:W-:Y:S01]  /*1dd0*/  FMUL.FTZ R137, R3, R128 ;  /* 0x0000008003897220 */ /* 0x000fe20000410000 */
[--C-:B------:R-:W-:Y:S02]  /*1de0*/  HADD2.F32 R201, -RZ, R130.reuse.H0_H0 ;  /* 0x20000082ffc97230 */ /* 0x100fe40000004100 */
[----:B------:R-:W-:Y:S01]  /*1df0*/  HADD2.F32 R203, -RZ, R130.H1_H1 ;  /* 0x30000082ffcb7230 */ /* 0x000fe20000004100 */
[----:B------:R-:W-:Y:S01]  /*1e00*/  FADD.FTZ R130, -R212, R199 ;  /* 0x000000c7d4827221 */ /* 0x000fe20000010100 */
[----:B------:R-:W-:Y:S01]  /*1e10*/  HADD2.F32 R132, -RZ, R132.H1_H1 ;  /* 0x30000084ff847230 */ /* 0x000fe20000004100 */
[----:B------:R-:W-:-:S02]  /*1e20*/  FADD.FTZ R92, R92, R198 ;  /* 0x000000c65c5c7221 */ /* 0x000fc40000010000 */
[-C--:B------:R-:W-:Y:S02]  /*1e30*/  FFMA.FTZ R60, R137, R198.reuse, R60 ;  /* 0x000000c6893c7223 */ /* 0x080fe4000001003c */
[----:B------:R-:W-:Y:S02]  /*1e40*/  FADD.FTZ R196, -R212, R197 ;  /* 0x000000c5d4c47221 */ /* 0x000fe40000010100 */
[----:B------:R-:W-:Y:S01]  /*1e50*/  FMUL.FTZ R198, R13, R198 ;  /* 0x000000c60dc67220 */ /* 0x000fe20000410000 */
[----:B------:R-:W-:Y:S01]  /*1e60*/  HADD2.F32 R129, -RZ, R129.H1_H1 ;  /* 0x30000081ff817230 */ /* 0x000fe20000004100 */
[C---:B------:R-:W-:Y:S01]  /*1e70*/  FMUL.FTZ R197, R3.reuse, R130 ;  /* 0x0000008203c57220 */ /* 0x040fe20000410000 */
[----:B------:R-:W-:Y:S01]  /*1e80*/  HADD2.F32 R202, -RZ, R133.H0_H0 ;  /* 0x20000085ffca7230 */ /* 0x000fe20000004100 */
[----:B------:R-:W-:Y:S02]  /*1e90*/  FMUL.FTZ R196, R3, R196 ;  /* 0x000000c403c47220 */ /* 0x000fe40000410000 */
[----:B------:R-:W-:-:S02]  /*1ea0*/  FMUL.FTZ R199, R12, R132 ;  /* 0x000000840cc77220 */ /* 0x000fc40000410000 */
[----:B------:R-:W-:Y:S02]  /*1eb0*/  FADD.FTZ R128, R215, R198 ;  /* 0x000000c6d7807221 */ /* 0x000fe40000010000 */
[----:B------:R-:W-:Y:S01]  /*1ec0*/  FFMA.FTZ R214, R137, R198, R214 ;  /* 0x000000c689d67223 */ /* 0x000fe200000100d6 */
[----:B------:R-:W-:Y:S01]  /*1ed0*/  HADD2.F32 R133, -RZ, R133.H1_H1 ;  /* 0x30000085ff857230 */ /* 0x000fe20000004100 */
[C---:B------:R-:W-:Y:S02]  /*1ee0*/  FADD.FTZ R200, -R212.reuse, R129 ;  /* 0x00000081d4c87221 */ /* 0x040fe40000010100 */
[----:B0-----:R-:W-:Y:S02]  /*1ef0*/  FADD.FTZ R176, -R212, R201 ;  /* 0x000000c9d4b07221 */ /* 0x001fe40000010100 */
[----:B------:R-:W-:Y:S02]  /*1f00*/  FADD.FTZ R94, R94, R202 ;  /* 0x000000ca5e5e7221 */ /* 0x000fe40000010000 */
[----:B------:R-:W-:-:S02]  /*1f10*/  FFMA.FTZ R62, R197, R202, R62 ;  /* 0x000000cac53e7223 */ /* 0x000fc4000001003e */
        /* <DEDUP_REMOVED lines=14> */
[-C--:B------:R-:W-:Y:S02]  /*2000*/  FFMA.FTZ R64, R203, R204.reuse, R64 ;  /* 0x000000cccb407223 */ /* 0x080fe40000010040 */
[----:B------:R-:W-:-:S02]  /*2010*/  FMUL.FTZ R204, R9, R204 ;  /* 0x000000cc09cc7220 */ /* 0x000fc40000410000 */
[----:B------:R-:W-:Y:S02]  /*2020*/  FADD.FTZ R129, R128, R201 ;  /* 0x000000c980817221 */ /* 0x000fe40000010000 */
[----:B------:R-:W-:Y:S02]  /*2030*/  FFMA.FTZ R214, R200, R201, R214 ;  /* 0x000000c9c8d67223 */ /* 0x000fe400000100d6 */
[C---:B------:R-:W-:Y:S01]  /*2040*/  FADD.FTZ R210, -R212.reuse, R131 ;  /* 0x00000083d4d27221 */ /* 0x040fe20000010100 */
[----:B------:R-:W-:Y:S01]  /*2050*/  HADD2.F32 R131, -RZ, R135.H0_H0 ;  /* 0x20000087ff837230 */ /* 0x000fe20000004100 */
[----:B------:R-:W-:Y:S02]  /*2060*/  FADD.FTZ R208, -R212, R205 ;  /* 0x000000cdd4d07221 */ /* 0x000fe40000010100 */
[----:B------:R-:W-:Y:S02]  /*2070*/  FMUL.FTZ R206, R3, R206 ;  /* 0x000000ce03ce7220 */ /* 0x000fe40000410000 */
[----:B------:R-:W-:-:S02]  /*2080*/  FMUL.FTZ R205, R8, R134 ;  /* 0x0000008608cd7220 */ /* 0x000fc40000410000 */
[----:B------:R-:W-:Y:S02]  /*2090*/  FADD.FTZ R128, R129, R204 ;  /* 0x000000cc81807221 */ /* 0x000fe40000010000 */
[----:B------:R-:W-:Y:S01]  /*20a0*/  FFMA.FTZ R214, R203, R204, R214 ;  /* 0x000000cccbd67223 */ /* 0x000fe200000100d6 */
[----:B------:R-:W-:Y:S01]  /*20b0*/  HADD2.F32 R135, -RZ, R135.H1_H1 ;  /* 0x30000087ff877230 */ /* 0x000fe20000004100 */
        /* <DEDUP_REMOVED lines=20> */
.L_x_1932:
[----:B------:R-:W-:Y:S05]  /*2200*/  BSYNC B0 ;  /* 0x0000000000007941 */ /* 0x000fea0003800000 */
.L_x_1924:
[----:B------:R-:W-:Y:S02]  /*2210*/  LOP3.LUT P4, RZ, R4, 0xff, RZ, 0xc0, !PT ;  /* 0x000000ff04ff7812 */ /* 0x000fe4000788c0ff */
[----:B------:R-:W-:Y:S02]  /*2220*/  SHF.R.U32.HI R130, RZ, 0x5, R39 ;  /* 0x00000005ff827819 */ /* 0x000fe40000011627 */
[----:B------:R-:W-:-:S02]  /*2230*/  LOP3.LUT P3, RZ, R39, 0x1f, RZ, 0xc0, !PT ;  /* 0x0000001f27ff7812 */ /* 0x000fc4000786c0ff */
[----:B------:R-:W-:-:S07]  /*2240*/  LOP3.LUT R211, R130, 0x7fffffc, RZ, 0xc0, !PT ;  /* 0x07fffffc82d37812 */ /* 0x000fce00078ec0ff */
[----:B------:R-:W-:Y:S01]  /*2250*/  @!P4 IADD3 R211, R211, 0x4, RZ ;  /* 0x00000004d3d3c810 */ /* 0x000fe20007ffe0ff */
[----:B------:R-:W-:Y:S05]  /*2260*/  BRA.DIV ~URZ, `(.L_x_1939) ;  /* 0x000037127f007947 */ /* 0x000fea000b800000 */
[----:B------:R2:W3:Y:S02]  /*2270*/  SHFL.DOWN PT, R132, R215, 0x10, 0x1f ;  /* 0x0a001f00d7847f89 */ /* 0x0004e400000e0000 */
.L_x_2046:
        /* <DEDUP_REMOVED lines=18> */
.L_x_2047:
[----:B------:R-:W-:Y:S01]  /*23a0*/  @!P3 LOP3.LUT R130, R130, 0x3, RZ, 0xc0, !PT ;  /* 0x000000038282b812 */ /* 0x000fe200078ec0ff */
[----:B01----:R-:W-:Y:S01]  /*23b0*/  FADD.FTZ R177, R212, R177 ;  /* 0x000000b1d4b17221 */ /* 0x003fe20000010000 */
[----:B------:R-:W-:Y:S01]  /*23c0*/  WARPSYNC 0xffffffff ;  /* 0xffffffff00007948 */ /* 0x000fe20003800000 */
[----:B--2---:R-:W-:Y:S01]  /*23d0*/  FADD.FTZ R176, R135, R134 ;  /* 0x0000008687b07221 */ /* 0x004fe20000010000 */
[----:B------:R-:W-:Y:S01]  /*23e0*/  @!P3 IADD3 R212, R211, R130, RZ ;  /* 0x00000082d3d4b210 */ /* 0x000fe20007ffe0ff */
[----:B------:R-:W-:Y:S01]  /*23f0*/  BSSY B0, `(.L_x_1941) ;  /* 0x00000db000007945 */ /* 0x000fe20003800000 */
[----:B------:R-:W-:-:S03]  /*2400*/  LOP3.LUT P4, RZ, R0, 0xffffff80, RZ, 0xc0, !PT ;  /* 0xffffff8000ff7812 */ /* 0x000fc6000788c0ff */
        /* <DEDUP_REMOVED lines=15> */
[----:B------:R-:W-:Y:S01]  /*2500*/  FADD.FTZ R128, R2, R133 ;  /* 0x0000008502807221 */ /* 0x000fe20000010000 */
[----:B------:R-:W-:Y:S01]  /*2510*/  MOV R2, RZ ;  /* 0x000000ff00027202 */ /* 0x000fe20000000f00 */
[----:B------:R-:W-:Y:S01]  /*2520*/  FADD.FTZ R132, R134, R213 ;  /* 0x000000d586847221 */ /* 0x000fe20000010000 */
[----:B------:R-:W-:Y:S01]  /*2530*/  @P3 LEA.HI.SX32 R2, R214, R129, 0x1d ;  /* 0x00000081d6023211 */ /* 0x000fe200078feaff */
[----:B------:R-:W-:Y:S02]  /*2540*/  FADD.FTZ R128, R135, R128 ;  /* 0x0000008087807221 */ /* 0x000fe40000010000 */
[----:B------:R-:W-:-:S02]  /*2550*/  FMUL.FTZ R132, R132, c[0x0][0x1e0] ;  /* 0x0000780084847a20 */ /* 0x000fc40000410000 */
[----:B------:R-:W-:Y:S01]  /*2560*/  FMUL.FTZ R133, R128, c[0x0][0x1e0] ;  /* 0x0000780080857a20 */ /* 0x000fe20000410000 */
[----:B------:R-:W-:Y:S05]  /*2570*/  @!P4 BRA `(.L_x_1942) ;  /* 0x00000c200000c947 */ /* 0x000fea0003800000 */
        /* <DEDUP_REMOVED lines=8> */
[----:B-----5:R-:W-:Y:S01]  /*2600*/  HADD2.F32 R128, -RZ, R100.H0_H0 ;  /* 0x20000064ff807230 */ /* 0x020fe20000004100 */
[----:B------:R-:W-:Y:S05]  /*2610*/  BRA `(.L_x_1945) ;  /* 0x000000b000007947 */ /* 0x000fea0003800000 */
.L_x_1944:
        /* <DEDUP_REMOVED lines=9> */
[----:B-----5:R-:W-:-:S05]  /*26b0*/  @P4 HADD2.F32 R129, -RZ, R100.H0_H0 ;  /* 0x20000064ff814230 */ /* 0x020fca0000004100 */
[----:B------:R-:W-:Y:S02]  /*26c0*/  @P4 FADD.FTZ R128, R128, R129 ;  /* 0x0000008180804221 */ /* 0x000fe40000010000 */
.L_x_1945:
[----:B------:R-:W-:Y:S05]  /*26d0*/  BSYNC B1 ;  /* 0x0000000000017941 */ /* 0x000fea0003800000 */
.L_x_1943:
[----:B------:R-:W-:Y:S01]  /*26e0*/  @P3 FMUL.FTZ R129, R128, c[0x0][0x1ec] ;  /* 0x00007b0080813a20 */ /* 0x000fe20000410000 */
[----:B-----5:R-:W-:Y:S01]  /*26f0*/  @P3 LOP3.LUT P5, RZ, R160, 0xff, RZ, 0xc0, !PT ;  /* 0x000000ffa0ff3812 */ /* 0x020fe200078ac0ff */
[----:B------:R-:W-:Y:S02]  /*2700*/  BSSY B1, `(.L_x_1946) ;  /* 0x0000015000017945 */ /* 0x000fe40003800000 */
[----:B------:R-:W-:-:S05]  /*2710*/  @P3 FMUL.FTZ R129, R129, c[0x0][0x1e8] ;  /* 0x00007a0081813a20 */ /* 0x000fca0000410000 */
[----:B------:R-:W-:Y:S02]  /*2720*/  @P3 FSEL R129, R129, RZ, P5 ;  /* 0x000000ff81813208 */ /* 0x000fe40002800000 */
[----:B------:R-:W-:Y:S02]  /*2730*/  ISETP.NE.U32.AND P5, PT, RZ, c[0x0][0x258], PT ;  /* 0x00009600ff007a0c */ /* 0x000fe40003fa5070 */
[----:B------:R-:W-:Y:S02]  /*2740*/  @P3 F2FP.PACK_AB R129, RZ, R129 ;  /* 0x00000081ff81323e */ /* 0x000fe400000000ff */
[----:B------:R-:W-:Y:S02]  /*2750*/  ISETP.NE.AND.EX P5, PT, RZ, c[0x0][0x25c], PT, P5 ;  /* 0x00009700ff007a0c */ /* 0x000fe40003fa5350 */
[----:B------:R-:W-:-:S11]  /*2760*/  @P3 PRMT R76, R129, 0x7610, R76 ;  /* 0x00007610814c3816 */ /* 0x000fd6000000004c */
[----:B------:R-:W-:-:S04]  /*2770*/  @P5 F2FP.PACK_AB R128, RZ, R128 ;  /* 0x00000080ff80523e */ /* 0x000fc800000000ff */
[----:B------:R-:W-:Y:S01]  /*2780*/  @P5 PRMT R120, R128, 0x7610, R120 ;  /* 0x0000761080785816 */ /* 0x000fe20000000078 */
[----:B------:R-:W-:Y:S05]  /*2790*/  @P2 BRA `(.L_x_1947) ;  /* 0x0000004000002947 */ /* 0x000fea0003800000 */
[----:B------:R-:W-:Y:S01]  /*27a0*/  MOV R128, RZ ;  /* 0x000000ff00807202 */ /* 0x000fe20000000f00 */
[----:B------:R-:W-:Y:S05]  /*27b0*/  @!P4 BRA `(.L_x_1948) ;  /* 0x000000900000c947 */ /* 0x000fea0003800000 */
[----:B------:R-:W-:Y:S01]  /*27c0*/  HADD2.F32 R128, -RZ, R100.H1_H1 ;  /* 0x30000064ff807230 */ /* 0x000fe20000004100 */
[----:B------:R-:W-:Y:S05]  /*27d0*/  BRA `(.L_x_1948) ;  /* 0x0000007000007947 */ /* 0x000fea0003800000 */
.L_x_1947:
[----:B------:R-:W-:Y:S01]  /*27e0*/  ISETP.NE.AND P6, PT, R19, RZ, PT ;  /* 0x000000ff1300720c */ /* 0x000fe20003fc5270 */
[----:B------:R-:W-:-:S03]  /*27f0*/  @P4 HADD2.F32 R129, -RZ, R100.H1_H1 ;  /* 0x30000064ff814230 */ /* 0x000fc60000004100 */
[----:B------:R-:W-:-:S05]  /*2800*/  FSEL R128, R132, RZ, !P6 ;  /* 0x000000ff84807208 */ /* 0x000fca0007000000 */
[----:B------:R-:W-:-:S04]  /*2810*/  FFMA.FTZ R128, R138, R133, R128 ;  /* 0x000000858a807223 */ /* 0x000fc80000010080 */
[----:B------:R-:W-:-:S04]  /*2820*/  FADD.FTZ R128, R143, -R128 ;  /* 0x800000808f807221 */ /* 0x000fc80000010000 */
[----:B------:R-:W-:-:S04]  /*2830*/  FMUL.FTZ R128, R3, R128 ;  /* 0x0000008003807220 */ /* 0x000fc80000410000 */
[----:B------:R-:W-:Y:S02]  /*2840*/  @P4 FADD.FTZ R128, R128, R129 ;  /* 0x0000008180804221 */ /* 0x000fe40000010000 */
.L_x_1948:
[----:B------:R-:W-:Y:S05]  /*2850*/  BSYNC B1 ;  /* 0x0000000000017941 */ /* 0x000fea0003800000 */
.L_x_1946:
[----:B------:R-:W-:Y:S01]  /*2860*/  @P3 FMUL.FTZ R129, R128, c[0x0][0x1ec] ;  /* 0x00007b0080813a20 */ /* 0x000fe20000410000 */
[----:B------:R-:W-:Y:S01]  /*2870*/  @P3 LOP3.LUT P6, RZ, R160, 0xff00, RZ, 0xc0, !PT ;  /* 0x0000ff00a0ff3812 */ /* 0x000fe200078cc0ff */
[----:B------:R-:W-:Y:S01]  /*2880*/  BSSY B1, `(.L_x_1949) ;  /* 0x0000013000017945 */ /* 0x000fe20003800000 */
[----:B------:R-:W-:Y:S01]  /*2890*/  @P5 F2FP.PACK_AB R128, RZ, R128 ;  /* 0x00000080ff80523e */ /* 0x000fe200000000ff */
[----:B------:R-:W-:-:S03]  /*28a0*/  @P3 FMUL.FTZ R129, R129, c[0x0][0x1e8] ;  /* 0x00007a0081813a20 */ /* 0x000fc60000410000 */
[----:B------:R-:W-:Y:S02]  /*28b0*/  @P5 PRMT R120, R120, 0x5410, R128 ;  /* 0x0000541078785816 */ /* 0x000fe40000000080 */
[----:B------:R-:W-:-:S04]  /*28c0*/  @P3 FSEL R129, R129, RZ, P6 ;  /* 0x000000ff81813208 */ /* 0x000fc80003000000 */
[----:B------:R-:W-:-:S04]  /*28d0*/  @P3 F2FP.PACK_AB R129, RZ, R129 ;  /* 0x00000081ff81323e */ /* 0x000fc800000000ff */
[----:B------:R-:W-:Y:S01]  /*28e0*/  @P3 PRMT R76, R76, 0x5410, R129 ;  /* 0x000054104c4c3816 */ /* 0x000fe20000000081 */
[----:B------:R-:W-:Y:S05]  /*28f0*/  @P2 BRA `(.L_x_1950) ;  /* 0x0000004000002947 */ /* 0x000fea0003800000 */
[----:B------:R-:W-:Y:S01]  /*2900*/  HFMA2.MMA R128, -RZ, RZ, 0, 0 ;  /* 0x00000000ff807435 */ /* 0x000fe200000001ff */
[----:B------:R-:W-:Y:S05]  /*2910*/  @!P4 BRA `(.L_x_1951) ;  /* 0x000000900000c947 */ /* 0x000fea0003800000 */
[----:B------:R-:W-:Y:S01]  /*2920*/  HADD2.F32 R128, -RZ, R101.H0_H0 ;  /* 0x20000065ff807230 */ /* 0x000fe20000004100 */
[----:B------:R-:W-:Y:S05]  /*2930*/  BRA `(.L_x_1951) ;  /* 0x0000007000007947 */ /* 0x000fea0003800000 */
.L_x_1950:
[----:B------:R-:W-:-:S04]  /*2940*/  ISETP.NE.AND P6, PT, R19, RZ, PT ;  /* 0x000000ff1300720c */ /* 0x000fc80003fc5270 */
[----:B------:R-:W-:-:S05]  /*2950*/  FSEL R128, R132, RZ, !P6 ;  /* 0x000000ff84807208 */ /* 0x000fca0007000000 */
[----:B------:R-:W-:-:S04]  /*2960*/  FFMA.FTZ R129, R141, R133, R128 ;  /* 0x000000858d817223 */ /* 0x000fc80000010080 */
[----:B------:R-:W-:Y:S01]  /*2970*/  FADD.FTZ R128, R144, -R129 ;  /* 0x8000008190807221 */ /* 0x000fe20000010000 */
[----:B------:R-:W-:-:S03]  /*2980*/  @P4 HADD2.F32 R129, -RZ, R101.H0_H0 ;  /* 0x20000065ff814230 */ /* 0x000fc60000004100 */
[----:B------:R-:W-:-:S04]  /*2990*/  FMUL.FTZ R128, R3, R128 ;  /* 0x0000008003807220 */ /* 0x000fc80000410000 */
[----:B------:R-:W-:Y:S02]  /*29a0*/  @P4 FADD.FTZ R128, R128, R129 ;  /* 0x0000008180804221 */ /* 0x000fe40000010000 */
.L_x_1951:
[----:B------:R-:W-:Y:S05]  /*29b0*/  BSYNC B1 ;  /* 0x0000000000017941 */ /* 0x000fea0003800000 */
.L_x_1949:
        /* <DEDUP_REMOVED lines=10> */
[----:B------:R-:W-:Y:S01]  /*2a60*/  MOV R128, RZ ;  /* 0x000000ff00807202 */ /* 0x000fe20000000f00 */
[----:B------:R-:W-:Y:S05]  /*2a70*/  @!P4 BRA `(.L_x_1954) ;  /* 0x000000900000c947 */ /* 0x000fea0003800000 */
[----:B------:R-:W-:Y:S01]  /*2a80*/  HADD2.F32 R128, -RZ, R101.H1_H1 ;  /* 0x30000065ff807230 */ /* 0x000fe20000004100 */
[----:B------:R-:W-:Y:S05]  /*2a90*/  BRA `(.L_x_1954) ;  /* 0x0000007000007947 */ /* 0x000fea0003800000 */
.L_x_1953:
[----:B------:R-:W-:Y:S01]  /*2aa0*/  ISETP.NE.AND P6, PT, R19, RZ, PT ;  /* 0x000000ff1300720c */ /* 0x000fe20003fc5270 */
[----:B------:R-:W-:-:S03]  /*2ab0*/  @P4 HADD2.F32 R129, -RZ, R101.H1_H1 ;  /* 0x30000065ff814230 */ /* 0x000fc60000004100 */
[----:B------:R-:W-:-:S05]  /*2ac0*/  FSEL R128, R132, RZ, !P6 ;  /* 0x000000ff84807208 */ /* 0x000fca0007000000 */
[----:B------:R-:W-:-:S04]  /*2ad0*/  FFMA.FTZ R128, R142, R133, R128 ;  /* 0x000000858e807223 */ /* 0x000fc80000010080 */
[----:B------:R-:W-:-:S04]  /*2ae0*/  FADD.FTZ R128, R147, -R128 ;  /* 0x8000008093807221 */ /* 0x000fc80000010000 */
[----:B------:R-:W-:-:S04]  /*2af0*/  FMUL.FTZ R128, R3, R128 ;  /* 0x0000008003807220 */ /* 0x000fc80000410000 */
[----:B------:R-:W-:Y:S02]  /*2b00*/  @P4 FADD.FTZ R128, R128, R129 ;  /* 0x0000008180804221 */ /* 0x000fe40000010000 */
.L_x_1954:
[----:B------:R-:W-:Y:S05]  /*2b10*/  BSYNC B1 ;  /* 0x0000000000017941 */ /* 0x000fea0003800000 */
.L_x_1952:
        /* <DEDUP_REMOVED lines=14> */
.L_x_1956:
[----:B------:R-:W-:-:S04]  /*2c00*/  ISETP.NE.AND P6, PT, R19, RZ, PT ;  /* 0x000000ff1300720c */ /* 0x000fc80003fc5270 */
[----:B------:R-:W-:-:S05]  /*2c10*/  FSEL R128, R132, RZ, !P6 ;  /* 0x000000ff84807208 */ /* 0x000fca0007000000 */
[----:B------:R-:W-:-:S04]  /*2c20*/  FFMA.FTZ R129, R145, R133, R128 ;  /* 0x0000008591817223 */ /* 0x000fc80000010080 */
[----:B------:R-:W-:Y:S01]  /*2c30*/  FADD.FTZ R128, R146, -R129 ;  /* 0x8000008192807221 */ /* 0x000fe20000010000 */
[----:B------:R-:W-:-:S03]  /*2c40*/  @P4 HADD2.F32 R129, -RZ, R102.H0_H0 ;  /* 0x20000066ff814230 */ /* 0x000fc60000004100 */
[----:B------:R-:W-:-:S04]  /*2c50*/  FMUL.FTZ R128, R3, R128 ;  /* 0x0000008003807220 */ /* 0x000fc80000410000 */
[----:B------:R-:W-:Y:S02]  /*2c60*/  @P4 FADD.FTZ R128, R128, R129 ;  /* 0x0000008180804221 */ /* 0x000fe40000010000 */
.L_x_1957:
[----:B------:R-:W-:Y:S05]  /*2c70*/  BSYNC B1 ;  /* 0x0000000000017941 */ /* 0x000fea0003800000 */
.L_x_1955:
        /* <DEDUP_REMOVED lines=14> */
.L_x_1959:
[----:B------:R-:W-:Y:S01]  /*2d60*/  ISETP.NE.AND P6, PT, R19, RZ, PT ;  /* 0x000000ff1300720c */ /* 0x000fe20003fc5270 */
[----:B------:R-:W-:-:S03]  /*2d70*/  @P4 HADD2.F32 R129, -RZ, R102.H1_H1 ;  /* 0x30000066ff814230 */ /* 0x000fc60000004100 */
[----:B------:R-:W-:-:S05]  /*2d80*/  FSEL R128, R132, RZ, !P6 ;  /* 0x000000ff84807208 */ /* 0x000fca0007000000 */
[----:B------:R-:W-:-:S04]  /*2d90*/  FFMA.FTZ R128, R148, R133, R128 ;  /* 0x0000008594807223 */ /* 0x000fc80000010080 */
[----:B------:R-:W-:-:S04]  /*2da0*/  FADD.FTZ R128, R149, -R128 ;  /* 0x8000008095807221 */ /* 0x000fc80000010000 */
[----:B------:R-:W-:-:S04]  /*2db0*/  FMUL.FTZ R128, R3, R128 ;  /* 0x0000008003807220 */ /* 0x000fc80000410000 */
[----:B------:R-:W-:Y:S02]  /*2dc0*/  @P4 FADD.FTZ R128, R128, R129 ;  /* 0x0000008180804221 */ /* 0x000fe40000010000 */
.L_x_1960:
[----:B------:R-:W-:Y:S05]  /*2dd0*/  BSYNC B1 ;  /* 0x0000000000017941 */ /* 0x000fea0003800000 */
.L_x_1958:
        /* <DEDUP_REMOVED lines=14> */
.L_x_1962:
[----:B------:R-:W-:-:S04]  /*2ec0*/  ISETP.NE.AND P6, PT, R19, RZ, PT ;  /* 0x000000ff1300720c */ /* 0x000fc80003fc5270 */
[----:B------:R-:W-:-:S05]  /*2ed0*/  FSEL R128, R132, RZ, !P6 ;  /* 0x000000ff84807208 */ /* 0x000fca0007000000 */
[----:B------:R-:W-:-:S04]  /*2ee0*/  FFMA.FTZ R129, R151, R133, R128 ;  /* 0x0000008597817223 */ /* 0x000fc80000010080 */
[----:B------:R-:W-:Y:S01]  /*2ef0*/  FADD.FTZ R128, R150, -R129 ;  /* 0x8000008196807221 */ /* 0x000fe20000010000 */
[----:B------:R-:W-:-:S03]  /*2f00*/  @P4 HADD2.F32 R129, -RZ, R103.H0_H0 ;  /* 0x20000067ff814230 */ /* 0x000fc60000004100 */
[----:B------:R-:W-:-:S04]  /*2f10*/  FMUL.FTZ R128, R3, R128 ;  /* 0x0000008003807220 */ /* 0x000fc80000410000 */
[----:B------:R-:W-:Y:S02]  /*2f20*/  @P4 FADD.FTZ R128, R128, R129 ;  /* 0x0000008180804221 */ /* 0x000fe40000010000 */
.L_x_1963:
[----:B------:R-:W-:Y:S05]  /*2f30*/  BSYNC B1 ;  /* 0x0000000000017941 */ /* 0x000fea0003800000 */
.L_x_1961:
        /* <DEDUP_REMOVED lines=14> */
.L_x_1965:
[----:B------:R-:W-:Y:S01]  /*3020*/  ISETP.NE.AND P6, PT, R19, RZ, PT ;  /* 0x000000ff1300720c */ /* 0x000fe20003fc5270 */
[----:B------:R-:W-:-:S03]  /*3030*/  @P4 HADD2.F32 R129, -RZ, R103.H1_H1 ;  /* 0x30000067ff814230 */ /* 0x000fc60000004100 */
[----:B------:R-:W-:-:S05]  /*3040*/  FSEL R128, R132, RZ, !P6 ;  /* 0x000000ff84807208 */ /* 0x000fca0007000000 */
[----:B------:R-:W-:-:S04]  /*3050*/  FFMA.FTZ R128, R152, R133, R128 ;  /* 0x0000008598807223 */ /* 0x000fc80000010080 */
[----:B------:R-:W-:-:S04]  /*3060*/  FADD.FTZ R128, R153, -R128 ;  /* 0x8000008099807221 */ /* 0x000fc80000010000 */
[----:B------:R-:W-:-:S04]  /*3070*/  FMUL.FTZ R128, R3, R128 ;  /* 0x0000008003807220 */ /* 0x000fc80000410000 */
[----:B------:R-:W-:Y:S02]  /*3080*/  @P4 FADD.FTZ R128, R128, R129 ;  /* 0x0000008180804221 */ /* 0x000fe40000010000 */
.L_x_1966:
[----:B------:R-:W-:Y:S05]  /*3090*/  BSYNC B1 ;  /* 0x0000000000017941 */ /* 0x000fea0003800000 */
.L_x_1964:
[----:B------:R-:W-:Y:S01]  /*30a0*/  @P3 FMUL.FTZ R129, R128, c[0x0][0x1ec] ;  /* 0x00007b0080813a20 */ /* 0x000fe20000410000 */
[----:B------:R-:W-:Y:S02]  /*30b0*/  @P3 LOP3.LUT P4, RZ, R161, 0xff000000, RZ, 0xc0, !PT ;  /* 0xff000000a1ff3812 */ /* 0x000fe4000788c0ff */
[----:B------:R-:W-:Y:S01]  /*30c0*/  @P5 MOV R131, 0x10 ;  /* 0x0000001000835802 */ /* 0x000fe20000000f00 */
[----:B------:R-:W-:Y:S01]  /*30d0*/  @P3 FMUL.FTZ R129, R129, c[0x0][0x1e8] ;  /* 0x00007a0081813a20 */ /* 0x000fe20000410000 */
[----:B------:R-:W-:Y:S02]  /*30e0*/  @P3 MOV R177, 0x10 ;  /* 0x0000001000b13802 */ /* 0x000fe40000000f00 */
[----:B------:R-:W-:Y:S01]  /*30f0*/  @P5 F2FP.PACK_AB R134, RZ, R128 ;  /* 0x00000080ff86523e */ /* 0x000fe200000000ff */
[----:B------:R-:W-:Y:S01]  /*3100*/  @P5 IMAD.WIDE.U32 R130, R136, R131, c[0x0][0x258] ;  /* 0x0000960088825625 */ /* 0x000fe200078e0083 */
[----:B------:R-:W-:Y:S02]  /*3110*/  @P3 FSEL R129, R129, RZ, P4 ;  /* 0x000000ff81813208 */ /* 0x000fe40002000000 */
[----:B------:R-:W-:-:S02]  /*3120*/  @P5 PRMT R123, R123, 0x5410, R134 ;  /* 0x000054107b7b5816 */ /* 0x000fc40000000086 */
[----:B------:R-:W-:Y:S01]  /*3130*/  @P3 F2FP.PACK_AB R135, RZ, R129 ;  /* 0x00000081ff87323e */ /* 0x000fe200000000ff */
[----:B------:R-:W-:Y:S01]  /*3140*/  @P3 IMAD.WIDE.U32 R128, R2, R177, c[0x0][0x248] ;  /* 0x0000920002803625 */ /* 0x000fe200078e00b1 */
[----:B------:R-:W-:Y:S01]  /*3150*/  IADD3 R136, R136, 0x80, RZ ;  /* 0x0000008088887810 */ /* 0x000fe20007ffe0ff */
[----:B------:R0:W-:Y:S01]  /*3160*/  @P5 STG.E.128 [R130.64], R120 ;  /* 0x0000007882005986 */ /* 0x0001e2000c101d04 */
[----:B------:R-:W-:Y:S02]  /*3170*/  @P3 PRMT R79, R79, 0x5410, R135 ;  /* 0x000054104f4f3816 */ /* 0x000fe40000000087 */
[----:B------:R-:W-:-:S03]  /*3180*/  IADD3 R2, R2, 0x80, RZ ;  /* 0x0000008002027810 */ /* 0x000fc60007ffe0ff */
[----:B------:R0:W-:Y:S04]  /*3190*/  @P3 STG.E.128 [R128.64], R76 ;  /* 0x0000004c80003986 */ /* 0x0001e8000c101d04 */
.L_x_1942:
[----:B------:R-:W-:Y:S05]  /*31a0*/  BSYNC B0 ;  /* 0x0000000000007941 */ /* 0x000fea0003800000 */
.L_x_1941:
        /* <DEDUP_REMOVED lines=10> */
[----:B-----5:R-:W-:Y:S01]  /*3250*/  HADD2.F32 R128, -RZ, R40.H0_H0 ;  /* 0x20000028ff807230 */ /* 0x020fe20000004100 */
[----:B------:R-:W-:Y:S05]  /*3260*/  BRA `(.L_x_1971) ;  /* 0x000000b000007947 */ /* 0x000fea0003800000 */
.L_x_1970:
        /* <DEDUP_REMOVED lines=9> */
[----:B-----5:R-:W-:-:S05]  /*3300*/  @P4 HADD2.F32 R129, -RZ, R40.H0_H0 ;  /* 0x20000028ff814230 */ /* 0x020fca0000004100 */
[----:B------:R-:W-:Y:S02]  /*3310*/  @P4 FADD.FTZ R128, R128, R129 ;  /* 0x0000008180804221 */ /* 0x000fe40000010000 */
.L_x_1971:
[----:B------:R-:W-:Y:S05]  /*3320*/  BSYNC B1 ;  /* 0x0000000000017941 */ /* 0x000fea0003800000 */
.L_x_1969:
        /* <DEDUP_REMOVED lines=16> */
.L_x_1973:
[----:B------:R-:W-:Y:S01]  /*3430*/  ISETP.NE.AND P6, PT, R19, RZ, PT ;  /* 0x000000ff1300720c */ /* 0x000fe20003fc5270 */
[----:B------:R-:W-:-:S03]  /*3440*/  @P4 HADD2.F32 R129, -RZ, R40.H1_H1 ;  /* 0x30000028ff814230 */ /* 0x000fc60000004100 */
[----:B------:R-:W-:-:S05]  /*3450*/  FSEL R128, R132, RZ, !P6 ;  /* 0x000000ff84807208 */ /* 0x000fca0007000000 */
[----:B------:R-:W-:-:S04]  /*3460*/  FFMA.FTZ R128, R162, R133, R128 ;  /* 0x00000085a2807223 */ /* 0x000fc80000010080 */
[----:B------:R-:W-:-:S04]  /*3470*/  FADD.FTZ R128, R167, -R128 ;  /* 0x80000080a7807221 */ /* 0x000fc80000010000 */
[----:B------:R-:W-:-:S04]  /*3480*/  FMUL.FTZ R128, R3, R128 ;  /* 0x0000008003807220 */ /* 0x000fc80000410000 */
[----:B------:R-:W-:Y:S02]  /*3490*/  @P4 FADD.FTZ R128, R128, R129 ;  /* 0x0000008180804221 */ /* 0x000fe40000010000 */
.L_x_1974:
[----:B------:R-:W-:Y:S05]  /*34a0*/  BSYNC B1 ;  /* 0x0000000000017941 */ /* 0x000fea0003800000 */
.L_x_1972:
        /* <DEDUP_REMOVED lines=14> */
.L_x_1976:
[----:B------:R-:W-:-:S04]  /*3590*/  ISETP.NE.AND P6, PT, R19, RZ, PT ;  /* 0x000000ff1300720c */ /* 0x000fc80003fc5270 */
[----:B------:R-:W-:-:S05]  /*35a0*/  FSEL R128, R132, RZ, !P6 ;  /* 0x000000ff84807208 */ /* 0x000fca0007000000 */
[----:B------:R-:W-:-:S04]  /*35b0*/  FFMA.FTZ R129, R165, R133, R128 ;  /* 0x00000085a5817223 */ /* 0x000fc80000010080 */
[----:B------:R-:W-:Y:S01]  /*35c0*/  FADD.FTZ R128, R168, -R129 ;  /* 0x80000081a8807221 */ /* 0x000fe20000010000 */
[----:B------:R-:W-:-:S03]  /*35d0*/  @P4 HADD2.F32 R129, -RZ, R41.H0_H0 ;  /* 0x20000029ff814230 */ /* 0x000fc60000004100 */
[----:B------:R-:W-:-:S04]  /*35e0*/  FMUL.FTZ R128, R3, R128 ;  /* 0x0000008003807220 */ /* 0x000fc80000410000 */
[----:B------:R-:W-:Y:S02]  /*35f0*/  @P4 FADD.FTZ R128, R128, R129 ;  /* 0x0000008180804221 */ /* 0x000fe40000010000 */
.L_x_1977:
[----:B------:R-:W-:Y:S05]  /*3600*/  BSYNC B1 ;  /* 0x0000000000017941 */ /* 0x000fea0003800000 */
.L_x_1975:
        /* <DEDUP_REMOVED lines=14> */
.L_x_1979:
[----:B------:R-:W-:Y:S01]  /*36f0*/  ISETP.NE.AND P6, PT, R19, RZ, PT ;  /* 0x000000ff1300720c */ /* 0x000fe20003fc5270 */
[----:B------:R-:W-:-:S03]  /*3700*/  @P4 HADD2.F32 R129, -RZ, R41.H1_H1 ;  /* 0x30000029ff814230 */ /* 0x000fc60000004100 */
[----:B------:R-:W-:-:S05]  /*3710*/  FSEL R128, R132, RZ, !P6 ;  /* 0x000000ff84807208 */ /* 0x000fca0007000000 */
[----:B------:R-:W-:-:S04]  /*3720*/  FFMA.FTZ R128, R166, R133, R128 ;  /* 0x00000085a6807223 */ /* 0x000fc80000010080 */
[----:B------:R-:W-:-:S04]  /*3730*/  FADD.FTZ R128, R171, -R128 ;  /* 0x80000080ab807221 */ /* 0x000fc80000010000 */
[----:B------:R-:W-:-:S04]  /*3740*/  FMUL.FTZ R128, R3, R128 ;  /* 0x0000008003807220 */ /* 0x000fc80000410000 */
[----:B------:R-:W-:Y:S02]  /*3750*/  @P4 FADD.FTZ R128, R128, R129 ;  /* 0x0000008180804221 */ /* 0x000fe40000010000 */
.L_x_1980:
[----:B------:R-:W-:Y:S05]  /*3760*/  BSYNC B1 ;  /* 0x0000000000017941 */ /* 0x000fea0003800000 */
.L_x_1978:
        /* <DEDUP_REMOVED lines=14> */
.L_x_1982:
[----:B------:R-:W-:-:S04]  /*3850*/  ISETP.NE.AND P6, PT, R19, RZ, PT ;  /* 0x000000ff1300720c */ /* 0x000fc80003fc5270 */
[----:B------:R-:W-:-:S05]  /*3860*/  FSEL R128, R132, RZ, !P6 ;  /* 0x000000ff84807208 */ /* 0x000fca0007000000 */
[----:B------:R-:W-:-:S04]  /*3870*/  FFMA.FTZ R129, R169, R133, R128 ;  /* 0x00000085a9817223 */ /* 0x000fc80000010080 */
[----:B------:R-:W-:Y:S01]  /*3880*/  FADD.FTZ R128, R170, -R129 ;  /* 0x80000081aa807221 */ /* 0x000fe20000010000 */
[----:B------:R-:W-:-:S03]  /*3890*/  @P4 HADD2.F32 R129, -RZ, R42.H0_H0 ;  /* 0x2000002aff814230 */ /* 0x000fc60000004100 */
[----:B------:R-:W-:-:S04]  /*38a0*/  FMUL.FTZ R128, R3, R128 ;  /* 0x0000008003807220 */ /* 0x000fc80000410000 */
[----:B------:R-:W-:Y:S02]  /*38b0*/  @P4 FADD.FTZ R128, R128, R129 ;  /* 0x0000008180804221 */ /* 0x000fe40000010000 */
.L_x_1983:
[----:B------:R-:W-:Y:S05]  /*38c0*/  BSYNC B1 ;  /* 0x0000000000017941 */ /* 0x000fea0003800000 */
.L_x_1981:
        /* <DEDUP_REMOVED lines=14> */
.L_x_1985:
[----:B------:R-:W-:Y:S01]  /*39b0*/  ISETP.NE.AND P6, PT, R19, RZ, PT ;  /* 0x000000ff1300720c */ /* 0x000fe20003fc5270 */
[----:B------:R-:W-:-:S03]  /*39c0*/  @P4 HADD2.F32 R129, -RZ, R42.H1_H1 ;  /* 0x3000002aff814230 */ /* 0x000fc60000004100 */
[----:B------:R-:W-:-:S05]  /*39d0*/  FSEL R128, R132, RZ, !P6 ;  /* 0x000000ff84807208 */ /* 0x000fca0007000000 */
[----:B------:R-:W-:-:S04]  /*39e0*/  FFMA.FTZ R128, R172, R133, R128 ;  /* 0x00000085ac807223 */ /* 0x000fc80000010080 */
[----:B------:R-:W-:-:S04]  /*39f0*/  FADD.FTZ R128, R173, -R128 ;  /* 0x80000080ad807221 */ /* 0x000fc80000010000 */
[----:B------:R-:W-:-:S04]  /*3a00*/  FMUL.FTZ R128, R3, R128 ;  /* 0x0000008003807220 */ /* 0x000fc80000410000 */
[----:B------:R-:W-:Y:S02]  /*3a10*/  @P4 FADD.FTZ R128, R128, R129 ;  /* 0x0000008180804221 */ /* 0x000fe40000010000 */
.L_x_1986:
[----:B------:R-:W-:Y:S05]  /*3a20*/  BSYNC B1 ;  /* 0x0000000000017941 */ /* 0x000fea0003800000 */
.L_x_1984:
        /* <DEDUP_REMOVED lines=14> */
.L_x_1988:
[----:B------:R-:W-:-:S04]  /*3b10*/  ISETP.NE.AND P6, PT, R19, RZ, PT ;  /* 0x000000ff1300720c */ /* 0x000fc80003fc5270 */
[----:B------:R-:W-:-:S05]  /*3b20*/  FSEL R128, R132, RZ, !P6 ;  /* 0x000000ff84807208 */ /* 0x000fca0007000000 */
[----:B------:R-:W-:-:S04]  /*3b30*/  FFMA.FTZ R129, R175, R133, R128 ;  /* 0x00000085af817223 */ /* 0x000fc80000010080 */
[----:B------:R-:W-:Y:S01]  /*3b40*/  FADD.FTZ R128, R174, -R129 ;  /* 0x80000081ae807221 */ /* 0x000fe20000010000 */
[----:B------:R-:W-:-:S03]  /*3b50*/  @P4 HADD2.F32 R129, -RZ, R43.H0_H0 ;  /* 0x2000002bff814230 */ /* 0x000fc60000004100 */
[----:B------:R-:W-:-:S04]  /*3b60*/  FMUL.FTZ R128, R3, R128 ;  /* 0x0000008003807220 */ /* 0x000fc80000410000 */
[----:B------:R-:W-:Y:S02]  /*3b70*/  @P4 FADD.FTZ R128, R128, R129 ;  /* 0x0000008180804221 */ /* 0x000fe40000010000 */
.L_x_1989:
[----:B------:R-:W-:Y:S05]  /*3b80*/  BSYNC B1 ;  /* 0x0000000000017941 */ /* 0x000fea0003800000 */
.L_x_1987:
        /* <DEDUP_REMOVED lines=14> */
.L_x_1991:
[----:B------:R-:W-:Y:S01]  /*3c70*/  ISETP.NE.AND P6, PT, R19, RZ, PT ;  /* 0x000000ff1300720c */ /* 0x000fe20003fc5270 */
[----:B------:R-:W-:-:S03]  /*3c80*/  @P4 HADD2.F32 R129, -RZ, R43.H1_H1 ;  /* 0x3000002bff814230 */ /* 0x000fc60000004100 */
[----:B------:R-:W-:-:S05]  /*3c90*/  FSEL R128, R132, RZ, !P6 ;  /* 0x000000ff84807208 */ /* 0x000fca0007000000 */
[----:B------:R-:W-:-:S04]  /*3ca0*/  FFMA.FTZ R128, R178, R133, R128 ;  /* 0x00000085b2807223 */ /* 0x000fc80000010080 */
[----:B------:R-:W-:-:S04]  /*3cb0*/  FADD.FTZ R128, R179, -R128 ;  /* 0x80000080b3807221 */ /* 0x000fc80000010000 */
[----:B------:R-:W-:-:S04]  /*3cc0*/  FMUL.FTZ R128, R3, R128 ;  /* 0x0000008003807220 */ /* 0x000fc80000410000 */
[----:B------:R-:W-:Y:S02]  /*3cd0*/  @P4 FADD.FTZ R128, R128, R129 ;  /* 0x0000008180804221 */ /* 0x000fe40000010000 */
.L_x_1992:
[----:B------:R-:W-:Y:S05]  /*3ce0*/  BSYNC B1 ;  /* 0x0000000000017941 */ /* 0x000fea0003800000 */
.L_x_1990:
        /* <DEDUP_REMOVED lines=16> */
.L_x_1968:
[----:B------:R-:W-:Y:S05]  /*3df0*/  BSYNC B0 ;  /* 0x0000000000007941 */ /* 0x000fea0003800000 */
.L_x_1967:
        /* <DEDUP_REMOVED lines=12> */
.L_x_1996:
        /* <DEDUP_REMOVED lines=11> */
.L_x_1997:
[----:B------:R-:W-:Y:S05]  /*3f70*/  BSYNC B1 ;  /* 0x0000000000017941 */ /* 0x000fea0003800000 */
.L_x_1995:
        /* <DEDUP_REMOVED lines=16> */
.L_x_1999:
[----:B------:R-:W-:Y:S01]  /*4080*/  ISETP.NE.AND P6, PT, R19, RZ, PT ;  /* 0x000000ff1300720c */ /* 0x000fe20003fc5270 */
[----:B------:R-:W-:-:S03]  /*4090*/  @P4 HADD2.F32 R129, -RZ, R104.H1_H1 ;  /* 0x30000068ff814230 */ /* 0x000fc60000004100 */
[----:B------:R-:W-:-:S05]  /*40a0*/  FSEL R128, R132, RZ, !P6 ;  /* 0x000000ff84807208 */ /* 0x000fca0007000000 */
[----:B------:R-:W-:-:S04]  /*40b0*/  FFMA.FTZ R128, R180, R133, R128 ;  /* 0x00000085b4807223 */ /* 0x000fc80000010080 */
[----:B------:R-:W-:-:S04]  /*40c0*/  FADD.FTZ R128, R185, -R128 ;  /* 0x80000080b9807221 */ /* 0x000fc80000010000 */
[----:B------:R-:W-:-:S04]  /*40d0*/  FMUL.FTZ R128, R3, R128 ;  /* 0x0000008003807220 */ /* 0x000fc80000410000 */
[----:B------:R-:W-:Y:S02]  /*40e0*/  @P4 FADD.FTZ R128, R128, R129 ;  /* 0x0000008180804221 */ /* 0x000fe40000010000 */
.L_x_2000:
[----:B------:R-:W-:Y:S05]  /*40f0*/  BSYNC B1 ;  /* 0x0000000000017941 */ /* 0x000fea0003800000 */
.L_x_1998:
        /* <DEDUP_REMOVED lines=14> */
.L_x_2002:
[----:B------:R-:W-:-:S04]  /*41e0*/  ISETP.NE.AND P6, PT, R19, RZ, PT ;  /* 0x000000ff1300720c */ /* 0x000fc80003fc5270 */
[----:B------:R-:W-:-:S05]  /*41f0*/  FSEL R128, R132, RZ, !P6 ;  /* 0x000000ff84807208 */ /* 0x000fca0007000000 */
[----:B------:R-:W-:-:S04]  /*4200*/  FFMA.FTZ R129, R183, R133, R128 ;  /* 0x00000085b7817223 */ /* 0x000fc80000010080 */
[----:B------:R-:W-:Y:S01]  /*4210*/  FADD.FTZ R128, R186, -R129 ;  /* 0x80000081ba807221 */ /* 0x000fe20000010000 */
[----:B------:R-:W-:-:S03]  /*4220*/  @P4 HADD2.F32 R129, -RZ, R105.H0_H0 ;  /* 0x20000069ff814230 */ /* 0x000fc60000004100 */
[----:B------:R-:W-:-:S04]  /*4230*/  FMUL.FTZ R128, R3, R128 ;  /* 0x0000008003807220 */ /* 0x000fc80000410000 */
[----:B------:R-:W-:Y:S02]  /*4240*/  @P4 FADD.FTZ R128, R128, R129 ;  /* 0x0000008180804221 */ /* 0x000fe40000010000 */
.L_x_2003:
[----:B------:R-:W-:Y:S05]  /*4250*/  BSYNC B1 ;  /* 0x0000000000017941 */ /* 0x000fea0003800000 */
.L_x_2001:
        /* <DEDUP_REMOVED lines=14> */
.L_x_2005:
[----:B------:R-:W-:Y:S01]  /*4340*/  ISETP.NE.AND P6, PT, R19, RZ, PT ;  /* 0x000000ff1300720c */ /* 0x000fe20003fc5270 */
[----:B------:R-:W-:-:S03]  /*4350*/  @P4 HADD2.F32 R129, -RZ, R105.H1_H1 ;  /* 0x30000069ff814230 */ /* 0x000fc60000004100 */
[----:B------:R-:W-:-:S05]  /*4360*/  FSEL R128, R132, RZ, !P6 ;  /* 0x000000ff84807208 */ /* 0x000fca0007000000 */
[----:B------:R-:W-:-:S04]  /*4370*/  FFMA.FTZ R128, R184, R133, R128 ;  /* 0x00000085b8807223 */ /* 0x000fc80000010080 */
[----:B------:R-:W-:-:S04]  /*4380*/  FADD.FTZ R128, R189, -R128 ;  /* 0x80000080bd807221 */ /* 0x000fc80000010000 */
[----:B------:R-:W-:-:S04]  /*4390*/  FMUL.FTZ R128, R3, R128 ;  /* 0x0000008003807220 */ /* 0x000fc80000410000 */
[----:B------:R-:W-:Y:S02]  /*43a0*/  @P4 FADD.FTZ R128, R128, R129 ;  /* 0x0000008180804221 */ /* 0x000fe40000010000 */
.L_x_2006:
[----:B------:R-:W-:Y:S05]  /*43b0*/  BSYNC B1 ;  /* 0x0000000000017941 */ /* 0x000fea0003800000 */
.L_x_2004:
        /* <DEDUP_REMOVED lines=14> */
.L_x_2008:
[----:B------:R-:W-:-:S04]  /*44a0*/  ISETP.NE.AND P6, PT, R19, RZ, PT ;  /* 0x000000ff1300720c */ /* 0x000fc80003fc5270 */
[----:B------:R-:W-:-:S05]  /*44b0*/  FSEL R128, R132, RZ, !P6 ;  /* 0x000000ff84807208 */ /* 0x000fca0007000000 */
[----:B------:R-:W-:-:S04]  /*44c0*/  FFMA.FTZ R129, R187, R133, R128 ;  /* 0x00000085bb817223 */ /* 0x000fc80000010080 */
[----:B------:R-:W-:Y:S01]  /*44d0*/  FADD.FTZ R128, R188, -R129 ;  /* 0x80000081bc807221 */ /* 0x000fe20000010000 */
[----:B------:R-:W-:-:S03]  /*44e0*/  @P4 HADD2.F32 R129, -RZ, R106.H0_H0 ;  /* 0x2000006aff814230 */ /* 0x000fc60000004100 */
[----:B------:R-:W-:-:S04]  /*44f0*/  FMUL.FTZ R128, R3, R128 ;  /* 0x0000008003807220 */ /* 0x000fc80000410000 */
[----:B------:R-:W-:Y:S02]  /*4500*/  @P4 FADD.FTZ R128, R128, R129 ;  /* 0x0000008180804221 */ /* 0x000fe40000010000 */
.L_x_2009:
[----:B------:R-:W-:Y:S05]  /*4510*/  BSYNC B1 ;  /* 0x0000000000017941 */ /* 0x000fea0003800000 */
.L_x_2007:
        /* <DEDUP_REMOVED lines=14> */
.L_x_2011:
[----:B------:R-:W-:Y:S01]  /*4600*/  ISETP.NE.AND P6, PT, R19, RZ, PT ;  /* 0x000000ff1300720c */ /* 0x000fe20003fc5270 */
[----:B------:R-:W-:-:S03]  /*4610*/  @P4 HADD2.F32 R129, -RZ, R106.H1_H1 ;  /* 0x3000006aff814230 */ /* 0x000fc60000004100 */
[----:B------:R-:W-:-:S05]  /*4620*/  FSEL R128, R132, RZ, !P6 ;  /* 0x000000ff84807208 */ /* 0x000fca0007000000 */
[----:B------:R-:W-:-:S04]  /*4630*/  FFMA.FTZ R128, R190, R133, R128 ;  /* 0x00000085be807223 */ /* 0x000fc80000010080 */
[----:B------:R-:W-:-:S04]  /*4640*/  FADD.FTZ R128, R191, -R128 ;  /* 0x80000080bf807221 */ /* 0x000fc80000010000 */
[----:B------:R-:W-:-:S04]  /*4650*/  FMUL.FTZ R128, R3, R128 ;  /* 0x0000008003807220 */ /* 0x000fc80000410000 */
[----:B------:R-:W-:Y:S02]  /*4660*/  @P4 FADD.FTZ R128, R128, R129 ;  /* 0x0000008180804221 */ /* 0x000fe40000010000 */
.L_x_2012:
[----:B------:R-:W-:Y:S05]  /*4670*/  BSYNC B1 ;  /* 0x0000000000017941 */ /* 0x000fea0003800000 */
.L_x_2010:
        /* <DEDUP_REMOVED lines=14> */
.L_x_2014:
[----:B------:R-:W-:-:S04]  /*4760*/  ISETP.NE.AND P6, PT, R19, RZ, PT ;  /* 0x000000ff1300720c */ /* 0x000fc80003fc5270 */
[----:B------:R-:W-:-:S05]  /*4770*/  FSEL R128, R132, RZ, !P6 ;  /* 0x000000ff84807208 */ /* 0x000fca0007000000 */
[----:B------:R-:W-:-:S04]  /*4780*/  FFMA.FTZ R129, R193, R133, R128 ;  /* 0x00000085c1817223 */ /* 0x000fc80000010080 */
[----:B------:R-:W-:Y:S01]  /*4790*/  FADD.FTZ R128, R192, -R129 ;  /* 0x80000081c0807221 */ /* 0x000fe20000010000 */
[----:B------:R-:W-:-:S03]  /*47a0*/  @P4 HADD2.F32 R129, -RZ, R107.H0_H0 ;  /* 0x2000006bff814230 */ /* 0x000fc60000004100 */
[----:B------:R-:W-:-:S04]  /*47b0*/  FMUL.FTZ R128, R3, R128 ;  /* 0x0000008003807220 */ /* 0x000fc80000410000 */
[----:B------:R-:W-:Y:S02]  /*47c0*/  @P4 FADD.FTZ R128, R128, R129 ;  /* 0x0000008180804221 */ /* 0x000fe40000010000 */
.L_x_2015:
[----:B------:R-:W-:Y:S05]  /*47d0*/  BSYNC B1 ;  /* 0x0000000000017941 */ /* 0x000fea0003800000 */
.L_x_2013:
        /* <DEDUP_REMOVED lines=14> */
.L_x_2017:
[----:B------:R-:W-:Y:S01]  /*48c0*/  ISETP.NE.AND P6, PT, R19, RZ, PT ;  /* 0x000000ff1300720c */ /* 0x000fe20003fc5270 */
[----:B------:R-:W-:-:S03]  /*48d0*/  @P4 HADD2.F32 R129, -RZ, R107.H1_H1 ;  /* 0x3000006bff814230 */ /* 0x000fc60000004100 */
[----:B------:R-:W-:-:S05]  /*48e0*/  FSEL R128, R132, RZ, !P6 ;  /* 0x000000ff84807208 */ /* 0x000fca0007000000 */
[----:B------:R-:W-:-:S04]  /*48f0*/  FFMA.FTZ R128, R194, R133, R128 ;  /* 0x00000085c2807223 */ /* 0x000fc80000010080 */
[----:B------:R-:W-:-:S04]  /*4900*/  FADD.FTZ R128, R195, -R128 ;  /* 0x80000080c3807221 */ /* 0x000fc80000010000 */
[----:B------:R-:W-:-:S04]  /*4910*/  FMUL.FTZ R128, R3, R128 ;  /* 0x0000008003807220 */ /* 0x000fc80000410000 */
[----:B------:R-:W-:Y:S02]  /*4920*/  @P4 FADD.FTZ R128, R128, R129 ;  /* 0x0000008180804221 */ /* 0x000fe40000010000 */
.L_x_2018:
[----:B------:R-:W-:Y:S05]  /*4930*/  BSYNC B1 ;  /* 0x0000000000017941 */ /* 0x000fea0003800000 */
.L_x_2016:
        /* <DEDUP_REMOVED lines=16> */
.L_x_1994:
[----:B------:R-:W-:Y:S05]  /*4a40*/  BSYNC B0 ;  /* 0x0000000000007941 */ /* 0x000fea0003800000 */
.L_x_1993:
        /* <DEDUP_REMOVED lines=13> */
.L_x_2022:
        /* <DEDUP_REMOVED lines=11> */
.L_x_2023:
[----:B------:R-:W-:Y:S05]  /*4bd0*/  BSYNC B1 ;  /* 0x0000000000017941 */ /* 0x000fea0003800000 */
.L_x_2021:
        /* <DEDUP_REMOVED lines=12> */
[----:B------:R-:W-:Y:S01]  /*4ca0*/  IMAD.MOV.U32 R128, RZ, RZ, RZ ;  /* 0x000000ffff807224 */ /* 0x000fe200078e00ff */
[----:B------:R-:W-:Y:S05]  /*4cb0*/  @!P4 BRA `(.L_x_2026) ;  /* 0x000000900000c947 */ /* 0x000fea0003800000 */
[----:B------:R-:W-:Y:S01]  /*4cc0*/  HADD2.F32 R128, -RZ, R108.H1_H1 ;  /* 0x3000006cff807230 */ /* 0x000fe20000004100 */
[----:B------:R-:W-:Y:S05]  /*4cd0*/  BRA `(.L_x_2026) ;  /* 0x0000007000007947 */ /* 0x000fea0003800000 */
.L_x_2025:
[----:B------:R-:W-:Y:S01]  /*4ce0*/  ISETP.NE.AND P6, PT, R19, RZ, PT ;  /* 0x000000ff1300720c */ /* 0x000fe20003fc5270 */
[----:B------:R-:W-:-:S03]  /*4cf0*/  @P4 HADD2.F32 R129, -RZ, R108.H1_H1 ;  /* 0x3000006cff814230 */ /* 0x000fc60000004100 */
[----:B------:R-:W-:-:S05]  /*4d00*/  FSEL R128, R132, RZ, !P6 ;  /* 0x000000ff84807208 */ /* 0x000fca0007000000 */
[----:B------:R-:W-:-:S04]  /*4d10*/  FFMA.FTZ R128, R196, R133, R128 ;  /* 0x00000085c4807223 */ /* 0x000fc80000010080 */
[----:B------:R-:W-:-:S04]  /*4d20*/  FADD.FTZ R128, R199, -R128 ;  /* 0x80000080c7807221 */ /* 0x000fc80000010000 */
[----:B------:R-:W-:-:S04]  /*4d30*/  FMUL.FTZ R128, R3, R128 ;  /* 0x0000008003807220 */ /* 0x000fc80000410000 */
[----:B------:R-:W-:Y:S02]  /*4d40*/  @P4 FADD.FTZ R128, R128, R129 ;  /* 0x0000008180804221 */ /* 0x000fe40000010000 */
.L_x_2026:
[----:B------:R-:W-:Y:S05]  /*4d50*/  BSYNC B1 ;  /* 0x0000000000017941 */ /* 0x000fea0003800000 */
.L_x_2024:
        /* <DEDUP_REMOVED lines=12> */
[----:B------:R-:W-:Y:S01]  /*4e20*/  HADD2.F32 R128, -RZ, R109.H0_H0 ;  /* 0x2000006dff807230 */ /* 0x000fe20000004100 */
[----:B------:R-:W-:Y:S05]  /*4e30*/  BRA `(.L_x_2029) ;  /* 0x0000007000007947 */ /* 0x000fea0003800000 */
.L_x_2028:
[----:B------:R-:W-:-:S04]  /*4e40*/  ISETP.NE.AND P6, PT, R19, RZ, PT ;  /* 0x000000ff1300720c */ /* 0x000fc80003fc5270 */
[----:B------:R-:W-:-:S05]  /*4e50*/  FSEL R128, R132, RZ, !P6 ;  /* 0x000000ff84807208 */ /* 0x000fca0007000000 */
[----:B------:R-:W-:-:S04]  /*4e60*/  FFMA.FTZ R129, R197, R133, R128 ;  /* 0x00000085c5817223 */ /* 0x000fc80000010080 */
[----:B------:R-:W-:Y:S01]  /*4e70*/  FADD.FTZ R128, R202, -R129 ;  /* 0x80000081ca807221 */ /* 0x000fe20000010000 */
[----:B------:R-:W-:-:S03]  /*4e80*/  @P4 HADD2.F32 R129, -RZ, R109.H0_H0 ;  /* 0x2000006dff814230 */ /* 0x000fc60000004100 */
[----:B------:R-:W-:-:S04]  /*4e90*/  FMUL.FTZ R128, R3, R128 ;  /* 0x0000008003807220 */ /* 0x000fc80000410000 */
[----:B------:R-:W-:Y:S02]  /*4ea0*/  @P4 FADD.FTZ R128, R128, R129 ;  /* 0x0000008180804221 */ /* 0x000fe40000010000 */
.L_x_2029:
[----:B------:R-:W-:Y:S05]  /*4eb0*/  BSYNC B1 ;  /* 0x0000000000017941 */ /* 0x000fea0003800000 */
.L_x_2027:
        /* <DEDUP_REMOVED lines=12> */
[----:B------:R-:W-:Y:S01]  /*4f80*/  HADD2.F32 R128, -RZ, R109.H1_H1 ;  /* 0x3000006dff807230 */ /* 0x000fe20000004100 */
[----:B------:R-:W-:Y:S05]  /*4f90*/  BRA `(.L_x_2032) ;  /* 0x0000007000007947 */ /* 0x000fea0003800000 */
.L_x_2031:
[----:B------:R-:W-:Y:S01]  /*4fa0*/  ISETP.NE.AND P6, PT, R19, RZ, PT ;  /* 0x000000ff1300720c */ /* 0x000fe20003fc5270 */
[----:B------:R-:W-:-:S03]  /*4fb0*/  @P4 HADD2.F32 R129, -RZ, R109.H1_H1 ;  /* 0x3000006dff814230 */ /* 0x000fc60000004100 */
[----:B------:R-:W-:-:S05]  /*4fc0*/  FSEL R128, R132, RZ, !P6 ;  /* 0x000000ff84807208 */ /* 0x000fca0007000000 */
[----:B------:R-:W-:-:S04]  /*4fd0*/  FFMA.FTZ R128, R200, R133, R128 ;  /* 0x00000085c8807223 */ /* 0x000fc80000010080 */
[----:B------:R-:W-:-:S04]  /*4fe0*/  FADD.FTZ R128, R201, -R128 ;  /* 0x80000080c9807221 */ /* 0x000fc80000010000 */
[----:B------:R-:W-:-:S04]  /*4ff0*/  FMUL.FTZ R128, R3, R128 ;  /* 0x0000008003807220 */ /* 0x000fc80000410000 */
[----:B------:R-:W-:Y:S02]  /*5000*/  @P4 FADD.FTZ R128, R128, R129 ;  /* 0x0000008180804221 */ /* 0x000fe40000010000 */
.L_x_2032:
[----:B------:R-:W-:Y:S05]  /*5010*/  BSYNC B1 ;  /* 0x0000000000017941 */ /* 0x000fea0003800000 */
.L_x_2030:
        /* <DEDUP_REMOVED lines=14> */
.L_x_2034:
[----:B------:R-:W-:-:S04]  /*5100*/  ISETP.NE.AND P6, PT, R19, RZ, PT ;  /* 0x000000ff1300720c */ /* 0x000fc80003fc5270 */
[----:B------:R-:W-:-:S05]  /*5110*/  FSEL R128, R132, RZ, !P6 ;  /* 0x000000ff84807208 */ /* 0x000fca0007000000 */
[----:B------:R-:W-:-:S04]  /*5120*/  FFMA.FTZ R129, R203, R133, R128 ;  /* 0x00000085cb817223 */ /* 0x000fc80000010080 */
[----:B------:R-:W-:Y:S01]  /*5130*/  FADD.FTZ R128, R204, -R129 ;  /* 0x80000081cc807221 */ /* 0x000fe20000010000 */
[----:B------:R-:W-:-:S03]  /*5140*/  @P4 HADD2.F32 R129, -RZ, R110.H0_H0 ;  /* 0x2000006eff814230 */ /* 0x000fc60000004100 */
[----:B------:R-:W-:-:S04]  /*5150*/  FMUL.FTZ R128, R3, R128 ;  /* 0x0000008003807220 */ /* 0x000fc80000410000 */
[----:B------:R-:W-:Y:S02]  /*5160*/  @P4 FADD.FTZ R128, R128, R129 ;  /* 0x0000008180804221 */ /* 0x000fe40000010000 */
.L_x_2035:
[----:B------:R-:W-:Y:S05]  /*5170*/  BSYNC B1 ;  /* 0x0000000000017941 */ /* 0x000fea0003800000 */
.L_x_2033:
        /* <DEDUP_REMOVED lines=14> */
.L_x_2037:
[----:B------:R-:W-:Y:S01]  /*5260*/  ISETP.NE.AND P6, PT, R19, RZ, PT ;  /* 0x000000ff1300720c */ /* 0x000fe20003fc5270 */
[----:B------:R-:W-:-:S03]  /*5270*/  @P4 HADD2.F32 R129, -RZ, R110.H1_H1 ;  /* 0x3000006eff814230 */ /* 0x000fc60000004100 */
[----:B------:R-:W-:-:S05]  /*5280*/  FSEL R128, R132, RZ, !P6 ;  /* 0x000000ff84807208 */ /* 0x000fca0007000000 */
[----:B------:R-:W-:-:S04]  /*5290*/  FFMA.FTZ R128, R206, R133, R128 ;  /* 0x00000085ce807223 */ /* 0x000fc80000010080 */
[----:B------:R-:W-:-:S04]  /*52a0*/  FADD.FTZ R128, R205, -R128 ;  /* 0x80000080cd807221 */ /* 0x000fc80000010000 */
[----:B------:R-:W-:-:S04]  /*52b0*/  FMUL.FTZ R128, R3, R128 ;  /* 0x0000008003807220 */ /* 0x000fc80000410000 */
[----:B------:R-:W-:Y:S02]  /*52c0*/  @P4 FADD.FTZ R128, R128, R129 ;  /* 0x0000008180804221 */ /* 0x000fe40000010000 */
.L_x_2038:
[----:B------:R-:W-:Y:S05]  /*52d0*/  BSYNC B1 ;  /* 0x0000000000017941 */ /* 0x000fea0003800000 */
.L_x_2036:
        /* <DEDUP_REMOVED lines=14> */
.L_x_2040:
[----:B------:R-:W-:-:S04]  /*53c0*/  ISETP.NE.AND P6, PT, R19, RZ, PT ;  /* 0x000000ff1300720c */ /* 0x000fc80003fc5270 */
[----:B------:R-:W-:-:S05]  /*53d0*/  FSEL R128, R132, RZ, !P6 ;  /* 0x000000ff84807208 */ /* 0x000fca0007000000 */
[----:B------:R-:W-:-:S04]  /*53e0*/  FFMA.FTZ R129, R207, R133, R128 ;  /* 0x00000085cf817223 */ /* 0x000fc80000010080 */
[----:B------:R-:W-:Y:S01]  /*53f0*/  FADD.FTZ R128, R208, -R129 ;  /* 0x80000081d0807221 */ /* 0x000fe20000010000 */
[----:B------:R-:W-:-:S03]  /*5400*/  @P4 HADD2.F32 R129, -RZ, R111.H0_H0 ;  /* 0x2000006fff814230 */ /* 0x000fc60000004100 */
[----:B------:R-:W-:-:S04]  /*5410*/  FMUL.FTZ R128, R3, R128 ;  /* 0x0000008003807220 */ /* 0x000fc80000410000 */
[----:B------:R-:W-:Y:S02]  /*5420*/  @P4 FADD.FTZ R128, R128, R129 ;  /* 0x0000008180804221 */ /* 0x000fe40000010000 */
.L_x_2041:
[----:B------:R-:W-:Y:S05]  /*5430*/  BSYNC B1 ;  /* 0x0000000000017941 */ /* 0x000fea0003800000 */
.L_x_2039:
        /* <DEDUP_REMOVED lines=14> */
.L_x_2043:
[----:B------:R-:W-:Y:S01]  /*5520*/  ISETP.NE.AND P2, PT, R19, RZ, PT ;  /* 0x000000ff1300720c */ /* 0x000fe20003f45270 */
[----:B------:R-:W-:-:S03]  /*5530*/  @P4 HADD2.F32 R130, -RZ, R111.H1_H1 ;  /* 0x3000006fff824230 */ /* 0x000fc60000004100 */
[----:B------:R-:W-:-:S05]  /*5540*/  FSEL R128, R132, RZ, !P2 ;  /* 0x000000ff84807208 */ /* 0x000fca0005000000 */
[----:B------:R-:W-:-:S04]  /*5550*/  FFMA.FTZ R128, R210, R133, R128 ;  /* 0x00000085d2807223 */ /* 0x000fc80000010080 */
[----:B------:R-:W-:-:S04]  /*5560*/  FADD.FTZ R128, R209, -R128 ;  /* 0x80000080d1807221 */ /* 0x000fc80000010000 */
[----:B------:R-:W-:-:S04]  /*5570*/  FMUL.FTZ R3, R3, R128 ;  /* 0x0000008003037220 */ /* 0x000fc80000410000 */
[----:B------:R-:W-:Y:S02]  /*5580*/  @P4 FADD.FTZ R3, R3, R130 ;  /* 0x0000008203034221 */ /* 0x000fe40000010000 */
.L_x_2044:
[----:B------:R-:W-:Y:S05]  /*5590*/  BSYNC B1 ;  /* 0x0000000000017941 */ /* 0x000fea0003800000 */
.L_x_2042:
[----:B------:R-:W-:Y:S01]  /*55a0*/  @P3 FMUL.FTZ R128, R3, c[0x0][0x1ec] ;  /* 0x00007b0003803a20 */ /* 0x000fe20000410000 */
[----:B------:R-:W-:Y:S02]  /*55b0*/  @P3 LOP3.LUT P2, RZ, R155, 0xff000000, RZ, 0xc0, !PT ;  /* 0xff0000009bff3812 */ /* 0x000fe4000784c0ff */
[----:B------:R-:W-:Y:S01]  /*55c0*/  @P5 MOV R129, 0x10 ;  /* 0x0000001000815802 */ /* 0x000fe20000000f00 */
[----:B------:R-:W-:Y:S01]  /*55d0*/  @P3 FMUL.FTZ R128, R128, c[0x0][0x1e8] ;  /* 0x00007a0080803a20 */ /* 0x000fe20000410000 */
[----:B------:R-:W-:Y:S02]  /*55e0*/  @P3 MOV R133, 0x10 ;  /* 0x0000001000853802 */ /* 0x000fe40000000f00 */
[----:B------:R-:W-:Y:S02]  /*55f0*/  @P5 F2FP.PACK_AB R130, RZ, R3 ;  /* 0x00000003ff82523e */ /* 0x000fe400000000ff */
[----:B------:R-:W-:Y:S01]  /*5600*/  @P3 FSEL R131, R128, RZ, P2 ;  /* 0x000000ff80833208 */ /* 0x000fe20001000000 */
[----:B------:R-:W-:Y:S01]  /*5610*/  @P5 IMAD.WIDE.U32 R128, R136, R129, c[0x0][0x258] ;  /* 0x0000960088805625 */ /* 0x000fe200078e0081 */
[----:B------:R-:W-:-:S02]  /*5620*/  @P5 PRMT R123, R123, 0x5410, R130 ;  /* 0x000054107b7b5816 */ /* 0x000fc40000000082 */
[----:B------:R-:W-:Y:S01]  /*5630*/  @P3 F2FP.PACK_AB R131, RZ, R131 ;  /* 0x00000083ff83323e */ /* 0x000fe200000000ff */
[----:B------:R-:W-:Y:S02]  /*5640*/  @P3 IMAD.WIDE.U32 R2, R2, R133, c[0x0][0x248] ;  /* 0x0000920002023625 */ /* 0x000fe400078e0085 */
[----:B------:R0:W-:Y:S01]  /*5650*/  @P5 STG.E.128 [R128.64], R120 ;  /* 0x0000007880005986 */ /* 0x0001e2000c101d04 */
[----:B------:R-:W-:-:S05]  /*5660*/  @P3 PRMT R79, R79, 0x5410, R131 ;  /* 0x000054104f4f3816 */ /* 0x000fca0000000083 */
[----:B------:R0:W-:Y:S02]  /*5670*/  @P3 STG.E.128 [R2.64], R76 ;  /* 0x0000004c02003986 */ /* 0x0001e4000c101d04 */
.L_x_2020:
[----:B------:R-:W-:Y:S05]  /*5680*/  BSYNC B0 ;  /* 0x0000000000007941 */ /* 0x000fea0003800000 */
.L_x_2019:
[----:B------:R-:W-:Y:S02]  /*5690*/  IADD3 R5, R5, c[0x0][0x160], RZ ;  /* 0x0000580005057a10 */ /* 0x000fe40007ffe0ff */
[----:B------:R-:W-:Y:S02]  /*56a0*/  LOP3.LUT P3, RZ, R4, 0xff, RZ, 0xc0, !PT ;  /* 0x000000ff04ff7812 */ /* 0x000fe4000786c0ff */
[----:B------:R-:W-:Y:S02]  /*56b0*/  ISETP.GE.AND P2, PT, R5, c[0x0][0x164], PT ;  /* 0x0000590005007a0c */ /* 0x000fe40003f46270 */
[----:B------:R-:W-:-:S11]  /*56c0*/  SEL R4, RZ, 0x1, P3 ;  /* 0x00000001ff047807 */ /* 0x000fd60001800000 */
[----:B0----5:R-:W-:Y:S01]  /*56d0*/  @P2 CALL.REL.NOINC `(.L_x_1923) ;  /* 0x0000001000002944 */ /* 0x021fe20003c00000 */
[----:B------:R-:W-:Y:S05]  /*56e0*/  BRA `(.L_x_2045) ;  /* 0xffffaf6000007947 */ /* 0x000fea000383ffff */
.L_x_1923:
[----:B-1----:R-:W0:Y:S01]  /*56f0*/  S2UR UR6, SR_CTAID.X ;  /* 0x00000000000679c3 */ /* 0x002e220000002500 */
[----:B------:R-:W0:Y:S01]  /*5700*/  S2R R3, SR_TID.X ;  /* 0x0000000000037919 */ /* 0x000e220000002100 */
[----:B------:R-:W-:Y:S02]  /*5710*/  LOP3.LUT P2, RZ, R0, 0xffffff80, RZ, 0xc0, !PT ;  /* 0xffffff8000ff7812 */ /* 0x000fe4000784c0ff */
[----:B------:R-:W-:Y:S02]  /*5720*/  @P0 MOV R9, 0x20 ;  /* 0x0000002000090802 */ /* 0x000fe40000000f00 */
[----:B------:R-:W-:-:S09]  /*5730*/  @P1 MOV R13, 0x20 ;  /* 0x00000020000d1802 */ /* 0x000fd20000000f00 */
        /* <DEDUP_REMOVED lines=36> */
.L_x_1939:
[----:B------:R-:W-:Y:S01]  /*5980*/  HFMA2.MMA R212, -RZ, RZ, 0, 9.5367431640625e-07 ;  /* 0x00000010ffd47435 */ /* 0x000fe200000001ff */
[----:B------:R-:W-:-:S02]  /*5990*/  MOV R133, R215 ;  /* 0x000000d700857202 */ /* 0x000fc40000000f00 */
[----:B0-----:R-:W-:Y:S02]  /*59a0*/  MOV R176, 0x1f ;  /* 0x0000001f00b07802 */ /* 0x001fe40000000f00 */
[----:B------:R-:W-:Y:S02]  /*59b0*/  MOV R213, 0xffffffff ;  /* 0xffffffff00d57802 */ /* 0x000fe40000000f00 */
[----:B-1----:R-:W-:Y:S02]  /*59c0*/  MOV R128, 0x59e0 ;  /* 0x000059e000807802 */ /* 0x002fe40000000f00 */
[----:B-----5:R-:W-:Y:S05]  /*59d0*/  CALL.REL.NOINC `($__internal_31_$__cuda_sm70_shflsync_down_p) ;  /* 0x0000045000007944 */ /* 0x020fea0003c00000 */
[----:B-1----:R-:W-:Y:S01]  /*59e0*/  MOV R132, R212 ;  /* 0x000000d400847202 */ /* 0x002fe20000000f00 */
[----:B0-----:R-:W-:Y:S05]  /*59f0*/  BRA `(.L_x_2046) ;  /* 0xffffc88000007947 */ /* 0x001fea000383ffff */
.L_x_1940:
[----:B------:R-:W-:Y:S01]  /*5a00*/  HFMA2.MMA R212, -RZ, RZ, 0, 9.5367431640625e-07 ;  /* 0x00000010ffd47435 */ /* 0x000fe200000001ff */
[----:B------:R-:W-:Y:S02]  /*5a10*/  MOV R133, R214 ;  /* 0x000000d600857202 */ /* 0x000fe40000000f00 */
[----:B0-----:R-:W-:Y:S02]  /*5a20*/  MOV R176, 0x1f ;  /* 0x0000001f00b07802 */ /* 0x001fe40000000f00 */
[----:B------:R-:W-:-:S02]  /*5a30*/  MOV R213, 0xffffffff ;  /* 0xffffffff00d57802 */ /* 0x000fc40000000f00 */
[----:B-1----:R-:W-:Y:S02]  /*5a40*/  MOV R128, 0x5a60 ;  /* 0x00005a6000807802 */ /* 0x002fe40000000f00 */
[----:B--23-5:R-:W-:Y:S05]  /*5a50*/  CALL.REL.NOINC `($__internal_31_$__cuda_sm70_shflsync_down_p) ;  /* 0x000003d000007944 */ /* 0x02cfea0003c00000 */
[----:B------:R-:W-:Y:S01]  /*5a60*/  FADD.FTZ R132, R132, R215 ;  /* 0x000000d784847221 */ /* 0x000fe20000010000 */
[----:B0-----:R-:W-:Y:S01]  /*5a70*/  MOV R176, 0x1f ;  /* 0x0000001f00b07802 */ /* 0x001fe20000000f00 */
[----:B-1----:R-:W-:Y:S01]  /*5a80*/  FADD.FTZ R135, R214, R212 ;  /* 0x000000d4d6877221 */ /* 0x002fe20000010000 */
[----:B------:R-:W-:Y:S01]  /*5a90*/  HFMA2.MMA R212, -RZ, RZ, 0, 4.76837158203125e-07 ;  /* 0x00000008ffd47435 */ /* 0x000fe200000001ff */
[----:B------:R-:W-:Y:S02]  /*5aa0*/  MOV R213, 0xffffffff ;  /* 0xffffffff00d57802 */ /* 0x000fe40000000f00 */
[----:B------:R-:W-:Y:S02]  /*5ab0*/  MOV R133, R132 ;  /* 0x0000008400857202 */ /* 0x000fe40000000f00 */
[----:B------:R-:W-:Y:S02]  /*5ac0*/  MOV R128, 0x5ae0 ;  /* 0x00005ae000807802 */ /* 0x000fe40000000f00 */
[----:B------:R-:W-:Y:S05]  /*5ad0*/  CALL.REL.NOINC `($__internal_31_$__cuda_sm70_shflsync_down_p) ;  /* 0x0000035000007944 */ /* 0x000fea0003c00000 */
[----:B-1----:R-:W-:Y:S01]  /*5ae0*/  MOV R131, R212 ;  /* 0x000000d400837202 */ /* 0x002fe20000000f00 */
[----:B------:R-:W-:Y:S01]  /*5af0*/  HFMA2.MMA R212, -RZ, RZ, 0, 4.76837158203125e-07 ;  /* 0x00000008ffd47435 */ /* 0x000fe200000001ff */
[----:B0-----:R-:W-:Y:S01]  /*5b00*/  MOV R133, R135 ;  /* 0x0000008700857202 */ /* 0x001fe20000000f00 */
[----:B------:R-:W-:Y:S01]  /*5b10*/  IMAD.MOV.U32 R176, RZ, RZ, 0x1f ;  /* 0x0000001fffb07424 */ /* 0x000fe200078e00ff */
[----:B------:R-:W-:-:S02]  /*5b20*/  MOV R213, 0xffffffff ;  /* 0xffffffff00d57802 */ /* 0x000fc40000000f00 */
[----:B------:R-:W-:Y:S02]  /*5b30*/  MOV R128, 0x5b50 ;  /* 0x00005b5000807802 */ /* 0x000fe40000000f00 */
[----:B------:R-:W-:Y:S05]  /*5b40*/  CALL.REL.NOINC `($__internal_31_$__cuda_sm70_shflsync_down_p) ;  /* 0x000002e000007944 */ /* 0x000fea0003c00000 */
[----:B------:R-:W-:Y:S01]  /*5b50*/  FADD.FTZ R132, R131, R132 ;  /* 0x0000008483847221 */ /* 0x000fe20000010000 */
[----:B0-----:R-:W-:Y:S01]  /*5b60*/  MOV R176, 0x1f ;  /* 0x0000001f00b07802 */ /* 0x001fe20000000f00 */
[----:B-1----:R-:W-:Y:S01]  /*5b70*/  FADD.FTZ R135, R135, R212 ;  /* 0x000000d487877221 */ /* 0x002fe20000010000 */
[----:B------:R-:W-:Y:S01]  /*5b80*/  HFMA2.MMA R212, -RZ, RZ, 0, 2.384185791015625e-07 ;  /* 0x00000004ffd47435 */ /* 0x000fe200000001ff */
[----:B------:R-:W-:Y:S02]  /*5b90*/  MOV R213, 0xffffffff ;  /* 0xffffffff00d57802 */ /* 0x000fe40000000f00 */
[----:B------:R-:W-:Y:S02]  /*5ba0*/  MOV R133, R132 ;  /* 0x0000008400857202 */ /* 0x000fe40000000f00 */
[----:B------:R-:W-:Y:S02]  /*5bb0*/  MOV R128, 0x5bd0 ;  /* 0x00005bd000807802 */ /* 0x000fe40000000f00 */
[----:B------:R-:W-:Y:S05]  /*5bc0*/  CALL.REL.NOINC `($__internal_31_$__cuda_sm70_shflsync_down_p) ;  /* 0x0000026000007944 */ /* 0x000fea0003c00000 */
[----:B-1----:R-:W-:Y:S01]  /*5bd0*/  MOV R131, R212 ;  /* 0x000000d400837202 */ /* 0x002fe20000000f00 */
[----:B------:R-:W-:Y:S01]  /*5be0*/  HFMA2.MMA R212, -RZ, RZ, 0, 2.384185791015625e-07 ;  /* 0x00000004ffd47435 */ /* 0x000fe200000001ff */
[----:B0-----:R-:W-:-:S02]  /*5bf0*/  MOV R133, R135 ;  /* 0x0000008700857202 */ /* 0x001fc40000000f00 */
[----:B------:R-:W-:Y:S02]  /*5c00*/  MOV R176, 0x1f ;  /* 0x0000001f00b07802 */ /* 0x000fe40000000f00 */
[----:B------:R-:W-:Y:S02]  /*5c10*/  MOV R213, 0xffffffff ;  /* 0xffffffff00d57802 */ /* 0x000fe40000000f00 */
[----:B------:R-:W-:Y:S02]  /*5c20*/  MOV R128, 0x5c40 ;  /* 0x00005c4000807802 */ /* 0x000fe40000000f00 */
[----:B------:R-:W-:Y:S05]  /*5c30*/  CALL.REL.NOINC `($__internal_31_$__cuda_sm70_shflsync_down_p) ;  /* 0x000001f000007944 */ /* 0x000fea0003c00000 */
[----:B------:R-:W-:Y:S01]  /*5c40*/  FADD.FTZ R132, R131, R132 ;  /* 0x0000008483847221 */ /* 0x000fe20000010000 */
[----:B0-----:R-:W-:Y:S01]  /*5c50*/  MOV R176, 0x1f ;  /* 0x0000001f00b07802 */ /* 0x001fe20000000f00 */
[----:B-1----:R-:W-:Y:S01]  /*5c60*/  FADD.FTZ R135, R135, R212 ;  /* 0x000000d487877221 */ /* 0x002fe20000010000 */
[----:B------:R-:W-:Y:S01]  /*5c70*/  HFMA2.MMA R212, -RZ, RZ, 0, 1.1920928955078125e-07 ;  /* 0x00000002ffd47435 */ /* 0x000fe200000001ff */
[----:B------:R-:W-:Y:S02]  /*5c80*/  MOV R213, 0xffffffff ;  /* 0xffffffff00d57802 */ /* 0x000fe40000000f00 */
[----:B------:R-:W-:-:S02]  /*5c90*/  MOV R133, R132 ;  /* 0x0000008400857202 */ /* 0x000fc40000000f00 */
[----:B------:R-:W-:Y:S02]  /*5ca0*/  MOV R128, 0x5cc0 ;  /* 0x00005cc000807802 */ /* 0x000fe40000000f00 */
[----:B------:R-:W-:Y:S05]  /*5cb0*/  CALL.REL.NOINC `($__internal_31_$__cuda_sm70_shflsync_down_p) ;  /* 0x0000017000007944 */ /* 0x000fea0003c00000 */
[----:B-1----:R-:W-:Y:S01]  /*5cc0*/  MOV R131, R212 ;  /* 0x000000d400837202 */ /* 0x002fe20000000f00 */
[----:B------:R-:W-:Y:S01]  /*5cd0*/  HFMA2.MMA R212, -RZ, RZ, 0, 1.1920928955078125e-07 ;  /* 0x00000002ffd47435 */ /* 0x000fe200000001ff */
[----:B0-----:R-:W-:Y:S02]  /*5ce0*/  MOV R133, R135 ;  /* 0x0000008700857202 */ /* 0x001fe40000000f00 */
[----:B------:R-:W-:Y:S02]  /*5cf0*/  MOV R176, 0x1f ;  /* 0x0000001f00b07802 */ /* 0x000fe40000000f00 */
[----:B------:R-:W-:Y:S02]  /*5d00*/  MOV R213, 0xffffffff ;  /* 0xffffffff00d57802 */ /* 0x000fe40000000f00 */
[----:B------:R-:W-:Y:S02]  /*5d10*/  MOV R128, 0x5d30 ;  /* 0x00005d3000807802 */ /* 0x000fe40000000f00 */
[----:B------:R-:W-:Y:S05]  /*5d20*/  CALL.REL.NOINC `($__internal_31_$__cuda_sm70_shflsync_down_p) ;  /* 0x0000010000007944 */ /* 0x000fea0003c00000 */
[----:B------:R-:W-:Y:S01]  /*5d30*/  FADD.FTZ R134, R131, R132 ;  /* 0x0000008483867221 */ /* 0x000fe20000010000 */
[----:B0-----:R-:W-:Y:S01]  /*5d40*/  MOV R176, 0x1f ;  /* 0x0000001f00b07802 */ /* 0x001fe20000000f00 */
[----:B-1----:R-:W-:Y:S01]  /*5d50*/  FADD.FTZ R177, R135, R212 ;  /* 0x000000d487b17221 */ /* 0x002fe20000010000 */
[----:B------:R-:W-:Y:S01]  /*5d60*/  HFMA2.MMA R212, -RZ, RZ, 0, 5.9604644775390625e-08 ;  /* 0x00000001ffd47435 */ /* 0x000fe200000001ff */
[----:B------:R-:W-:-:S02]  /*5d70*/  MOV R213, 0xffffffff ;  /* 0xffffffff00d57802 */ /* 0x000fc40000000f00 */
[----:B------:R-:W-:Y:S02]  /*5d80*/  MOV R133, R134 ;  /* 0x0000008600857202 */ /* 0x000fe40000000f00 */
[----:B------:R-:W-:Y:S02]  /*5d90*/  MOV R128, 0x5db0 ;  /* 0x00005db000807802 */ /* 0x000fe40000000f00 */
[----:B------:R-:W-:Y:S05]  /*5da0*/  CALL.REL.NOINC `($__internal_31_$__cuda_sm70_shflsync_down_p) ;  /* 0x0000008000007944 */ /* 0x000fea0003c00000 */
[----:B-1----:R-:W-:Y:S01]  /*5db0*/  MOV R135, R212 ;  /* 0x000000d400877202 */ /* 0x002fe20000000f00 */
[----:B------:R-:W-:Y:S01]  /*5dc0*/  HFMA2.MMA R212, -RZ, RZ, 0, 5.9604644775390625e-08 ;  /* 0x00000001ffd47435 */ /* 0x000fe200000001ff */
[----:B0-----:R-:W-:Y:S02]  /*5dd0*/  MOV R133, R177 ;  /* 0x000000b100857202 */ /* 0x001fe40000000f00 */
[----:B------:R-:W-:Y:S02]  /*5de0*/  MOV R176, 0x1f ;  /* 0x0000001f00b07802 */ /* 0x000fe40000000f00 */
[----:B------:R-:W-:Y:S02]  /*5df0*/  MOV R213, 0xffffffff ;  /* 0xffffffff00d57802 */ /* 0x000fe40000000f00 */
[----:B------:R-:W-:-:S02]  /*5e00*/  MOV R128, 0x5e20 ;  /* 0x00005e2000807802 */ /* 0x000fc40000000f00 */
[----:B------:R-:W-:Y:S05]  /*5e10*/  CALL.REL.NOINC `($__internal_31_$__cuda_sm70_shflsync_down_p) ;  /* 0x0000001000007944 */ /* 0x000fea0003c00000 */
[----:B01----:R-:W-:Y:S05]  /*5e20*/  BRA `(.L_x_2047) ;  /* 0xffffc57000007947 */ /* 0x003fea000383ffff */
        .weak           $__internal_31_$__cuda_sm70_shflsync_down_p
        .type           $__internal_31_$__cuda_sm70_shflsync_down_p,@function
        .size           $__internal_31_$__cuda_sm70_shflsync_down_p,(.L_x_11765 - $__internal_31_$__cuda_sm70_shflsync_down_p)
$__internal_31_$__cuda_sm70_shflsync_down_p:
[----:B------:R-:W-:Y:S01]  /*5e30*/  HFMA2.MMA R129, -RZ, RZ, 0, 0 ;  /* 0x00000000ff817435 */ /* 0x000fe200000001ff */
[----:B------:R-:W-:Y:S04]  /*5e40*/  WARPSYNC R213 ;  /* 0x000000d500007348 */ /* 0x000fe80003800000 */
[----:B------:R0:W1:Y:S01]  /*5e50*/  SHFL.DOWN PT, R212, R133, R212, R176 ;  /* 0x080000d485d47389 */ /* 0x00006200000e00b0 */
[----:B------:R-:W-:Y:S05]  /*5e60*/  RET.REL.NODEC R128 `(_ZN10layer_norm13ln_bwd_kernelINS_13Kernel_traitsI6__halfS2_S2_S2_fjLj4096ELj1ELj1ELj4ELj16ENS_18Kernel_traits_baseILj4096ES2_S2_S2_S2_fjLj128EEEEELb1ELb0ELb1ELb0EEEvNS_9BwdParamsE) ;  /* 0xffffa19080007950 */ /* 0x000fea0003c3ffff */
.L_x_2048:
        /* <DEDUP_REMOVED lines=9> */
.L_x_11765:


//--------------------- .text._ZN10layer_norm22ln_bwd_finalize_kernelINS_22Kernel_traits_finalizeILj4096E6__halfS2_S2_S2_fjLb0ELj1024ELj4ENS_18Kernel_traits_baseILj4096ES2_S2_S2_S2_fjLj1024EEEEELb0ELb1EEEvNS_9BwdParamsE --------------------------
	.section	.text._ZN10layer_norm22ln_bwd_finalize_kernelINS_22Kernel_traits_finalizeILj4096E6__halfS2_S2_S2_fjLb0ELj1024ELj4ENS_18Kernel_traits_baseILj4096ES2_S2_S2_S2_fjLj1024EEEEELb0ELb1EEEvNS_9BwdParamsE,"ax",@progbits
	.sectioninfo	@"SHI_REGISTERS=32"
	.align	128
        .global         _ZN10layer_norm22ln_bwd_finalize_kernelINS_22Kernel_traits_finalizeILj4096E6__halfS2_S2_S2_fjLb0ELj1024ELj4ENS_18Kernel_traits_baseILj4096ES2_S2_S2_S2_fjLj1024EEEEELb0ELb1EEEvNS_9BwdParamsE
        .type           _ZN10layer_norm22ln_bwd_finalize_kernelINS_22Kernel_traits_finalizeILj4096E6__halfS2_S2_S2_fjLb0ELj1024ELj4ENS_18Kernel_traits_baseILj4096ES2_S2_S2_S2_fjLj1024EEEEELb0ELb1EEEvNS_9BwdParamsE,@function
        .size           _ZN10layer_norm22ln_bwd_finalize_kernelINS_22Kernel_traits_finalizeILj4096E6__halfS2_S2_S2_fjLb0ELj1024ELj4ENS_18Kernel_traits_baseILj4096ES2_S2_S2_S2_fjLj1024EEEEELb0ELb1EEEvNS_9BwdParamsE,(.L_x_11766 - _ZN10layer_norm22ln_bwd_finalize_kernelINS_22Kernel_traits_finalizeILj4096E6__halfS2_S2_S2_fjLb0ELj1024ELj4ENS_18Kernel_traits_baseILj4096ES2_S2_S2_S2_fjLj1024EEEEELb0ELb1EEEvNS_9BwdParamsE)
        .other          _ZN10layer_norm22ln_bwd_finalize_kernelINS_22Kernel_traits_finalizeILj4096E6__halfS2_S2_S2_fjLb0ELj1024ELj4ENS_18Kernel_traits_baseILj4096ES2_S2_S2_S2_fjLj1024EEEEELb0ELb1EEEvNS_9BwdParamsE,@"STO_CUDA_ENTRY STV_DEFAULT"
_ZN10layer_norm22ln_bwd_finalize_kernelINS_22Kernel_traits_finalizeILj4096E6__halfS2_S2_S2_fjLb0ELj1024ELj4ENS_18Kernel_traits_baseILj4096ES2_S2_S2_S2_fjLj1024EEEEELb0ELb1EEEvNS_9BwdParamsE:
.text._ZN10layer_norm22ln_bwd_finalize_kernelINS_22Kernel_traits_finalizeILj4096E6__halfS2_S2_S2_fjLb0ELj1024ELj4ENS_18Kernel_traits_baseILj4096ES2_S2_S2_S2_fjLj1024EEEEELb0ELb1EEEvNS_9BwdParamsE:
        /* <DEDUP_REMOVED lines=19> */
.L_x_2061:
        /* <DEDUP_REMOVED lines=27> */
.L_x_2053:
        /* <DEDUP_REMOVED lines=35> */
.L_x_2052:
[----:B------:R-:W-:Y:S05]  /*0510*/  BSYNC B1 ;  /* 0x0000000000017941 */ /* 0x000fea0003800000 */
.L_x_2051:
        /* <DEDUP_REMOVED lines=23> */
.L_x_2055:
[----:B------:R-:W-:Y:S05]  /*0690*/  BSYNC B1 ;  /* 0x0000000000017941 */ /* 0x000fea0003800000 */
.L_x_2054:
        /* <DEDUP_REMOVED lines=10> */
.L_x_2050:
[----:B------:R-:W-:Y:S05]  /*0740*/  BSYNC B0 ;  /* 0x0000000000007941 */ /* 0x000fea0003800000 */
.L_x_2049:
        /* <DEDUP_REMOVED lines=11> */
.L_x_2062:
        /* <DEDUP_REMOVED lines=18> */
.L_x_2063:
[----:B------:R-:W-:Y:S01]  /*0920*/  @!P1 SHF.R.U32.HI R2, RZ, 0x3, R0 ;  /* 0x00000003ff029819 */ /* 0x000fe20000011600 */
[----:B---3--:R-:W-:Y:S02]  /*0930*/  FADD.FTZ R5, R5, R10 ;  /* 0x0000000a05057221 */ /* 0x008fe40000010000 */
[----:B--2---:R-:W-:Y:S01]  /*0940*/  FADD.FTZ R7, R7, R4 ;  /* 0x0000000407077221 */ /* 0x004fe20000010000 */
[----:B------:R-:W-:-:S05]  /*0950*/  @!P1 LOP3.LUT R2, R2, 0x1ffffffc, RZ, 0xc0, !PT ;  /* 0x1ffffffc02029812 */ /* 0x000fca00078ec0ff */
[----:B------:R2:W-:Y:S04]  /*0960*/  @!P1 STS [R2+0x2000], R5 ;  /* 0x0020000502009388 */ /* 0x0005e80000000800 */
[----:B------:R2:W-:Y:S02]  /*0970*/  @!P1 STS [R2+0x2080], R7 ;  /* 0x0020800702009388 */ /* 0x0005e40000000800 */
.L_x_2056:
[----:B0-----:R-:W-:Y:S01]  /*0980*/  WARPSYNC 0xffffffff ;  /* 0xffffffff00007948 */ /* 0x001fe20003800000 */
[----:B------:R-:W-:Y:S06]  /*0990*/  BAR.SYNC.DEFER_BLOCKING 0x0 ;  /* 0x0000000000007b1d */ /* 0x000fec0000010000 */
[----:B------:R-:W-:Y:S01]  /*09a0*/  BSSY B0, `(.L_x_2059) ;  /* 0x000000b000007945 */ /* 0x000fe20003800000 */
[----:B------:R-:W-:Y:S05]  /*09b0*/  @!P0 BRA `(.L_x_2060) ;  /* 0x0000009000008947 */ /* 0x000fea0003800000 */
[----:B--2---:R-:W0:Y:S01]  /*09c0*/  LDS.64 R2, [R16.X8+0x2000] ;  /* 0x0020000010027984 */ /* 0x004e220000008a00 */
[----:B------:R-:W-:-:S03]  /*09d0*/  HFMA2.MMA R6, -RZ, RZ, 0, 2.384185791015625e-07 ;  /* 0x00000004ff067435 */ /* 0x000fc600000001ff */
[----:B-1----:R-:W1:Y:S01]  /*09e0*/  LDS.64 R4, [R16.X8+0x2080] ;  /* 0x0020800010047984 */ /* 0x002e620000008a00 */
[----:B0-----:R-:W-:-:S06]  /*09f0*/  F2FP.PACK_AB R7, R3, R2 ;  /* 0x000000020307723e */ /* 0x001fcc00000000ff */
[----:B------:R-:W-:Y:S01]  /*0a00*/  IMAD.WIDE.U32 R2, R19, R6, c[0x0][0x268] ;  /* 0x00009a0013027625 */ /* 0x000fe200078e0006 */
[----:B-1----:R-:W-:-:S03]  /*0a10*/  F2FP.PACK_AB R9, R5, R4 ;  /* 0x000000040509723e */ /* 0x002fc600000000ff */
[----:B------:R-:W-:Y:S01]  /*0a20*/  IMAD.WIDE.U32 R4, R19, R6, c[0x0][0x260] ;  /* 0x0000980013047625 */ /* 0x000fe200078e0006 */
[----:B------:R0:W-:Y:S04]  /*0a30*/  STG.E [R2.64], R7 ;  /* 0x0000000702007986 */ /* 0x0001e8000c101904 */
[----:B------:R0:W-:Y:S02]  /*0a40*/  STG.E [R4.64], R9 ;  /* 0x0000000904007986 */ /* 0x0001e4000c101904 */
.L_x_2060:
[----:B------:R-:W-:Y:S05]  /*0a50*/  BSYNC B0 ;  /* 0x0000000000007941 */ /* 0x000fea0003800000 */
.L_x_2059:
[C---:B------:R-:W-:Y:S02]  /*0a60*/  ISETP.GT.U32.AND P1, PT, R18.reuse, -0x1001, PT ;  /* 0xffffefff1200780c */ /* 0x040fe40003f24070 */
[----:B------:R-:W-:Y:S02]  /*0a70*/  IADD3 R18, R18, 0x1000, RZ ;  /* 0x0000100012127810 */ /* 0x000fe40007ffe0ff */
[----:B------:R-:W-:-:S09]  /*0a80*/  IADD3 R19, R19, 0x800, RZ ;  /* 0x0000080013137810 */ /* 0x000fd20007ffe0ff */
[----:B012---:R-:W-:Y:S05]  /*0a90*/  @P1 BRA `(.L_x_2061) ;  /* 0xfffff69000001947 */ /* 0x007fea000383ffff */
[----:B------:R-:W-:Y:S05]  /*0aa0*/  EXIT ;  /* 0x000000000000794d */ /* 0x000fea0003800000 */
.L_x_2057:
[----:B--2---:R-:W-:Y:S01]  /*0ab0*/  IMAD.MOV.U32 R10, RZ, RZ, R4 ;  /* 0x000000ffff0a7224 */ /* 0x004fe200078e0004 */
[----:B------:R-:W-:Y:S01]  /*0ac0*/  MOV R9, 0x1 ;  /* 0x0000000100097802 */ /* 0x000fe20000000f00 */
[----:B------:R-:W-:Y:S01]  /*0ad0*/  IMAD.MOV.U32 R6, RZ, RZ, 0x1f ;  /* 0x0000001fff067424 */ /* 0x000fe200078e00ff */
[----:B------:R-:W-:Y:S02]  /*0ae0*/  MOV R11, 0xffffffff ;  /* 0xffffffff000b7802 */ /* 0x000fe40000000f00 */
[----:B------:R-:W-:Y:S02]  /*0af0*/  MOV R2, 0xb10 ;  /* 0x00000b1000027802 */ /* 0x000fe40000000f00 */
[----:B01----:R-:W-:Y:S05]  /*0b00*/  CALL.REL.NOINC `($__internal_32_$__cuda_sm70_shflsync_bfly_p) ;  /* 0x000003c000007944 */ /* 0x003fea0003c00000 */
[----:B-1----:R-:W-:Y:S01]  /*0b10*/  IMAD.MOV.U32 R3, RZ, RZ, R6 ;  /* 0x000000ffff037224 */ /* 0x002fe200078e0006 */
[----:B0-----:R-:W-:Y:S05]  /*0b20*/  BRA `(.L_x_2062) ;  /* 0xfffffcd000007947 */ /* 0x001fea000383ffff */
.L_x_2058:
[----:B------:R-:W-:Y:S01]  /*0b30*/  HFMA2.MMA R6, -RZ, RZ, 0, 1.847743988037109375e-06 ;  /* 0x0000001fff067435 */ /* 0x000fe200000001ff */
[----:B------:R-:W-:Y:S01]  /*0b40*/  MOV R10, R13 ;  /* 0x0000000d000a7202 */ /* 0x000fe20000000f00 */
[----:B------:R-:W-:Y:S01]  /*0b50*/  IMAD.MOV.U32 R9, RZ, RZ, 0x2 ;  /* 0x00000002ff097424 */ /* 0x000fe200078e00ff */
[----:B------:R-:W-:Y:S01]  /*0b60*/  MOV R2, 0xb90 ;  /* 0x00000b9000027802 */ /* 0x000fe20000000f00 */
[----:B------:R-:W-:-:S02]  /*0b70*/  IMAD.MOV.U32 R11, RZ, RZ, -0x1 ;  /* 0xffffffffff0b7424 */ /* 0x000fc400078e00ff */
[----:B012---:R-:W-:Y:S05]  /*0b80*/  CALL.REL.NOINC `($__internal_32_$__cuda_sm70_shflsync_bfly_p) ;  /* 0x0000034000007944 */ /* 0x007fea0003c00000 */
[----:B01----:R-:W-:Y:S01]  /*0b90*/  FADD.FTZ R10, R13, R6 ;  /* 0x000000060d0a7221 */ /* 0x003fe20000010000 */
[----:B------:R-:W-:Y:S01]  /*0ba0*/  HFMA2.MMA R6, -RZ, RZ, 0, 1.847743988037109375e-06 ;  /* 0x0000001fff067435 */ /* 0x000fe200000001ff */
[----:B------:R-:W-:Y:S01]  /*0bb0*/  MOV R9, 0x4 ;  /* 0x0000000400097802 */ /* 0x000fe20000000f00 */
[----:B------:R-:W-:Y:S01]  /*0bc0*/  IMAD.MOV.U32 R11, RZ, RZ, -0x1 ;  /* 0xffffffffff0b7424 */ /* 0x000fe200078e00ff */
[----:B------:R-:W-:-:S03]  /*0bd0*/  MOV R2, 0xbf0 ;  /* 0x00000bf000027802 */ /* 0x000fc60000000f00 */
[----:B------:R-:W-:Y:S05]  /*0be0*/  CALL.REL.NOINC `($__internal_32_$__cuda_sm70_shflsync_bfly_p) ;  /* 0x000002e000007944 */ /* 0x000fea0003c00000 */
[----:B01----:R-:W-:Y:S01]  /*0bf0*/  FADD.FTZ R10, R10, R6 ;  /* 0x000000060a0a7221 */ /* 0x003fe20000010000 */
[----:B------:R-:W-:Y:S01]  /*0c00*/  HFMA2.MMA R6, -RZ, RZ, 0, 1.847743988037109375e-06 ;  /* 0x0000001fff067435 */ /* 0x000fe200000001ff */
[----:B------:R-:W-:Y:S01]  /*0c10*/  MOV R9, 0x8 ;  /* 0x0000000800097802 */ /* 0x000fe20000000f00 */
[----:B------:R-:W-:Y:S01]  /*0c20*/  IMAD.MOV.U32 R11, RZ, RZ, -0x1 ;  /* 0xffffffffff0b7424 */ /* 0x000fe200078e00ff */
[----:B------:R-:W-:-:S03]  /*0c30*/  MOV R2, 0xc50 ;  /* 0x00000c5000027802 */ /* 0x000fc60000000f00 */
[----:B------:R-:W-:Y:S05]  /*0c40*/  CALL.REL.NOINC `($__internal_32_$__cuda_sm70_shflsync_bfly_p) ;  /* 0x0000028000007944 */ /* 0x000fea0003c00000 */
[----:B-1----:R-:W-:Y:S01]  /*0c50*/  FADD.FTZ R4, R10, R6 ;  /* 0x000000060a047221 */ /* 0x002fe20000010000 */
[----:B------:R-:W-:Y:S01]  /*0c60*/  HFMA2.MMA R6, -RZ, RZ, 0, 1.847743988037109375e-06 ;  /* 0x0000001fff067435 */ /* 0x000fe200000001ff */
[----:B0-----:R-:W-:Y:S01]  /*0c70*/  MOV R9, 0x10 ;  /* 0x0000001000097802 */ /* 0x001fe20000000f00 */
[----:B------:R-:W-:Y:S01]  /*0c80*/  IMAD.MOV.U32 R11, RZ, RZ, -0x1 ;  /* 0xffffffffff0b7424 */ /* 0x000fe200078e00ff */
[----:B------:R-:W-:-:S02]  /*0c90*/  MOV R2, 0xcc0 ;  /* 0x00000cc000027802 */ /* 0x000fc40000000f00 */
[----:B------:R-:W-:Y:S02]  /*0ca0*/  MOV R10, R4 ;  /* 0x00000004000a7202 */ /* 0x000fe40000000f00 */
[----:B------:R-:W-:Y:S05]  /*0cb0*/  CALL.REL.NOINC `($__internal_32_$__cuda_sm70_shflsync_bfly_p) ;  /* 0x0000021000007944 */ /* 0x000fea0003c00000 */
[----:B0-----:R-:W-:Y:S01]  /*0cc0*/  HFMA2.MMA R9, -RZ, RZ, 0, 5.9604644775390625e-08 ;  /* 0x00000001ff097435 */ /* 0x001fe200000001ff */
[----:B-1----:R-:W-:Y:S01]  /*0cd0*/  MOV R7, R6 ;  /* 0x0000000600077202 */ /* 0x002fe20000000f00 */
[----:B------:R-:W-:Y:S01]  /*0ce0*/  IMAD.MOV.U32 R10, RZ, RZ, R5 ;  /* 0x000000ffff0a7224 */ /* 0x000fe200078e0005 */
[----:B------:R-:W-:Y:S01]  /*0cf0*/  MOV R6, 0x1f ;  /* 0x0000001f00067802 */ /* 0x000fe20000000f00 */
[----:B------:R-:W-:Y:S01]  /*0d00*/  IMAD.MOV.U32 R11, RZ, RZ, -0x1 ;  /* 0xffffffffff0b7424 */ /* 0x000fe200078e00ff */
[----:B------:R-:W-:Y:S02]  /*0d10*/  MOV R2, 0xd30 ;  /* 0x00000d3000027802 */ /* 0x000fe40000000f00 */
[----:B------:R-:W-:Y:S05]  /*0d20*/  CALL.REL.NOINC `($__internal_32_$__cuda_sm70_shflsync_bfly_p) ;  /* 0x000001a000007944 */ /* 0x000fea0003c00000 */
[----:B0-----:R-:W-:Y:S01]  /*0d30*/  HFMA2.MMA R9, -RZ, RZ, 0, 1.1920928955078125e-07 ;  /* 0x00000002ff097435 */ /* 0x001fe200000001ff */
[----:B-1----:R-:W-:Y:S01]  /*0d40*/  FADD.FTZ R10, R5, R6 ;  /* 0x00000006050a7221 */ /* 0x002fe20000010000 */
[----:B------:R-:W-:Y:S01]  /*0d50*/  MOV R6, 0x1f ;  /* 0x0000001f00067802 */ /* 0x000fe20000000f00 */
[----:B------:R-:W-:Y:S01]  /*0d60*/  IMAD.MOV.U32 R11, RZ, RZ, -0x1 ;  /* 0xffffffffff0b7424 */ /* 0x000fe200078e00ff */
[----:B------:R-:W-:Y:S02]  /*0d70*/  MOV R2, 0xd90 ;  /* 0x00000d9000027802 */ /* 0x000fe40000000f00 */
[----:B------:R-:W-:Y:S05]  /*0d80*/  CALL.REL.NOINC `($__internal_32_$__cuda_sm70_shflsync_bfly_p) ;  /* 0x0000014000007944 */ /* 0x000fea0003c00000 */
[----:B0-----:R-:W-:Y:S01]  /*0d90*/  HFMA2.MMA R9, -RZ, RZ, 0, 2.384185791015625e-07 ;  /* 0x00000004ff097435 */ /* 0x001fe200000001ff */
[----:B-1----:R-:W-:Y:S01]  /*0da0*/  FADD.FTZ R10, R10, R6 ;  /* 0x000000060a0a7221 */ /* 0x002fe20000010000 */
[----:B------:R-:W-:Y:S01]  /*0db0*/  MOV R6, 0x1f ;  /* 0x0000001f00067802 */ /* 0x000fe20000000f00 */
[----:B------:R-:W-:Y:S01]  /*0dc0*/  IMAD.MOV.U32 R11, RZ, RZ, -0x1 ;  /* 0xffffffffff0b7424 */ /* 0x000fe200078e00ff */
[----:B------:R-:W-:-:S02]  /*0dd0*/  MOV R2, 0xdf0 ;  /* 0x00000df000027802 */ /* 0x000fc40000000f00 */
[----:B------:R-:W-:Y:S05]  /*0de0*/  CALL.REL.NOINC `($__internal_32_$__cuda_sm70_shflsync_bfly_p) ;  /* 0x000000e000007944 */ /* 0x000fea0003c00000 */
[----:B0-----:R-:W-:Y:S01]  /*0df0*/  HFMA2.MMA R9, -RZ, RZ, 0, 4.76837158203125e-07 ;  /* 0x00000008ff097435 */ /* 0x001fe200000001ff */
[----:B-1----:R-:W-:Y:S01]  /*0e00*/  FADD.FTZ R10, R10, R6 ;  /* 0x000000060a0a7221 */ /* 0x002fe20000010000 */
[----:B------:R-:W-:Y:S01]  /*0e10*/  MOV R6, 0x1f ;  /* 0x0000001f00067802 */ /* 0x000fe20000000f00 */
[----:B------:R-:W-:Y:S01]  /*0e20*/  IMAD.MOV.U32 R11, RZ, RZ, -0x1 ;  /* 0xffffffffff0b7424 */ /* 0x000fe200078e00ff */
[----:B------:R-:W-:-:S02]  /*0e30*/  MOV R2, 0xe50 ;  /* 0x00000e5000027802 */ /* 0x000fc40000000f00 */
[----:B------:R-:W-:Y:S05]  /*0e40*/  CALL.REL.NOINC `($__internal_32_$__cuda_sm70_shflsync_bfly_p) ;  /* 0x0000008000007944 */ /* 0x000fea0003c00000 */
[----:B0-----:R-:W-:Y:S01]  /*0e50*/  HFMA2.MMA R9, -RZ, RZ, 0, 9.5367431640625e-07 ;  /* 0x00000010ff097435 */ /* 0x001fe200000001ff */
[----:B-1----:R-:W-:Y:S01]  /*0e60*/  FADD.FTZ R10, R10, R6 ;  /* 0x000000060a0a7221 */ /* 0x002fe20000010000 */
[----:B------:R-:W-:Y:S01]  /*0e70*/  MOV R6, 0x1f ;  /* 0x0000001f00067802 */ /* 0x000fe20000000f00 */
[----:B------:R-:W-:Y:S01]  /*0e80*/  IMAD.MOV.U32 R11, RZ, RZ, -0x1 ;  /* 0xffffffffff0b7424 */ /* 0x000fe200078e00ff */
[----:B------:R-:W-:-:S02]  /*0e90*/  MOV R2, 0xeb0 ;  /* 0x00000eb000027802 */ /* 0x000fc40000000f00 */
[----:B------:R-:W-:Y:S05]  /*0ea0*/  CALL.REL.NOINC `($__internal_32_$__cuda_sm70_shflsync_bfly_p) ;  /* 0x0000002000007944 */ /* 0x000fea0003c00000 */
[----:B-1----:R-:W-:Y:S01]  /*0eb0*/  MOV R5, R6 ;  /* 0x0000000600057202 */ /* 0x002fe20000000f00 */
[----:B0-----:R-:W-:Y:S05]  /*0ec0*/  BRA `(.L_x_2063) ;  /* 0xfffffa5000007947 */ /* 0x001fea000383ffff */
        .weak           $__internal_32_$__cuda_sm70_shflsync_bfly_p
        .type           $__internal_32_$__cuda_sm70_shflsync_bfly_p,@function
        .size           $__internal_32_$__cuda_sm70_shflsync_bfly_p,(.L_x_11766 - $__internal_32_$__cuda_sm70_shflsync_bfly_p)
$__internal_32_$__cuda_sm70_shflsync_bfly_p:
[----:B------:R-:W-:Y:S01]  /*0ed0*/  HFMA2.MMA R3, -RZ, RZ, 0, 0 ;  /* 0x00000000ff037435 */ /* 0x000fe200000001ff */
[----:B------:R-:W-:Y:S04]  /*0ee0*/  WARPSYNC R11 ;  /* 0x0000000b00007348 */ /* 0x000fe80003800000 */
[----:B------:R0:W1:Y:S01]  /*0ef0*/  SHFL.BFLY PT, R6, R10, R9, R6 ;  /* 0x0c0000090a067389 */ /* 0x00006200000e0006 */
[----:B------:R-:W-:Y:S05]  /*0f00*/  RET.REL.NODEC R2 `(_ZN10layer_norm22ln_bwd_finalize_kernelINS_22Kernel_traits_finalizeILj4096E6__halfS2_S2_S2_fjLb0ELj1024ELj4ENS_18Kernel_traits_baseILj4096ES2_S2_S2_S2_fjLj1024EEEEELb0ELb1EEEvNS_9BwdParamsE) ;  /* 0xfffff0f002007950 */ /* 0x000fea0003c3ffff */
.L_x_2064:
        /* <DEDUP_REMOVED lines=15> */
.L_x_11766:


//--------------------- .text._ZN10layer_norm13ln_bwd_kernelINS_13Kernel_traitsI6__halfS2_S2_S2_fjLj4096ELj1ELj1ELj4ELj16ENS_18Kernel_traits_baseILj4096ES2_S2_S2_S2_fjLj128EEEEELb1ELb0ELb1ELb1EEEvNS_9BwdParamsE --------------------------
	.section	.text._ZN10layer_norm13ln_bwd_kernelINS_13Kernel_traitsI6__halfS2_S2_S2_fjLj4096ELj1ELj1ELj4ELj16ENS_18Kernel_traits_baseILj4096ES2_S2_S2_S2_fjLj128EEEEELb1ELb0ELb1ELb1EEEvNS_9BwdParamsE,"ax",@progbits
	.sectioninfo	@"SHI_REGISTERS=245"
	.align	128
        .global         _ZN10layer_norm13ln_bwd_kernelINS_13Kernel_traitsI6__halfS2_S2_S2_fjLj4096ELj1ELj1ELj4ELj16ENS_18Kernel_traits_baseILj4096ES2_S2_S2_S2_fjLj128EEEEELb1ELb0ELb1ELb1EEEvNS_9BwdParamsE
        .type           _ZN10layer_norm13ln_bwd_kernelINS_13Kernel_traitsI6__halfS2_S2_S2_fjLj4096ELj1ELj1ELj4ELj16ENS_18Kernel_traits_baseILj4096ES2_S2_S2_S2_fjLj128EEEEELb1ELb0ELb1ELb1EEEvNS_9BwdParamsE,@function
        .size           _ZN10layer_norm13ln_bwd_kernelINS_13Kernel_traitsI6__halfS2_S2_S2_fjLj4096ELj1ELj1ELj4ELj16ENS_18Kernel_traits_baseILj4096ES2_S2_S2_S2_fjLj128EEEEELb1ELb0ELb1ELb1EEEvNS_9BwdParamsE,(.L_x_11767 - _ZN10layer_norm13ln_bwd_kernelINS_13Kernel_traitsI6__halfS2_S2_S2_fjLj4096ELj1ELj1ELj4ELj16ENS_18Kernel_traits_baseILj4096ES2_S2_S2_S2_fjLj128EEEEELb1ELb0ELb1ELb1EEEvNS_9BwdParamsE)
        .other          _ZN10layer_norm13ln_bwd_kernelINS_13Kernel_traitsI6__halfS2_S2_S2_fjLj4096ELj1ELj1ELj4ELj16ENS_18Kernel_traits_baseILj4096ES2_S2_S2_S2_fjLj128EEEEELb1ELb0ELb1ELb1EEEvNS_9BwdParamsE,@"STO_CUDA_ENTRY STV_DEFAULT"
_ZN10layer_norm13ln_bwd_kernelINS_13Kernel_traitsI6__halfS2_S2_S2_fjLj4096ELj1ELj1ELj4ELj16ENS_18Kernel_traits_baseILj4096ES2_S2_S2_S2_fjLj128EEEEELb1ELb0ELb1ELb1EEEvNS_9BwdParamsE:
.text._ZN10layer_norm13ln_bwd_kernelINS_13Kernel_traitsI6__halfS2_S2_S2_fjLj4096ELj1ELj1ELj4ELj16ENS_18Kernel_traits_baseILj4096ES2_S2_S2_S2_fjLj128EEEEELb1ELb0ELb1ELb1EEEvNS_9BwdParamsE:
        /* <DEDUP_REMOVED lines=40> */
.L_x_2065:
[----:B------:R-:W-:-:S04]  /*0280*/  SHF.L.U32 R3, R0, 0x4, RZ ;  /* 0x0000000400037819 */ /* 0x000fc800000006ff */
[----:B------:R-:W-:-:S04]  /*0290*/  LOP3.LUT R3, R3, 0x7f0, RZ, 0xc0, !PT ;  /* 0x000007f003037812 */ /* 0x000fc800078ec0ff */
[----:B------:R-:W-:-:S04]  /*02a0*/  IADD3 R14, P0, R3, c[0x0][0x1b0], RZ ;  /* 0x00006c00030e7a10 */ /* 0x000fc80007f1e0ff */
[----:B------:R-:W-:-:S05]  /*02b0*/  IADD3.X R15, RZ, c[0x0][0x1b4], RZ, P0, !PT ;  /* 0x00006d00ff0f7a10 */ /* 0x000fca00007fe4ff */
[----:B------:R-:W2:Y:S04]  /*02c0*/  LDG.E.128 R8, [R14.64] ;  /* 0x000000040e087981 */ /* 0x000ea8000c1e1d00 */
[----:B------:R-:W3:Y:S04]  /*02d0*/  LDG.E.128 R16, [R14.64+0x800] ;  /* 0x000800040e107981 */ /* 0x000ee8000c1e1d00 */
[----:B------:R0:W4:Y:S04]  /*02e0*/  LDG.E.128 R24, [R14.64+0x1000] ;  /* 0x001000040e187981 */ /* 0x000128000c1e1d00 */
[----:B------:R0:W5:Y:S01]  /*02f0*/  LDG.E.128 R32, [R14.64+0x1800] ;  /* 0x001800040e207981 */ /* 0x000162000c1e1d00 */
        /* <DEDUP_REMOVED lines=44> */
[----:B0-----:R-:W-:Y:S02]  /*05c0*/  HADD2.F32 R14, -RZ, R17.H1_H1 ;  /* 0x30000011ff0e7230 */ /* 0x001fe40000004100 */
        /* <DEDUP_REMOVED lines=20> */
[----:B------:R-:W0:Y:S05]  /*0710*/  LDC.U8 R35, c[0x0][0x1f0] ;  /* 0x00007c00ff237b82 */ /* 0x000e2a0000000000 */
.L_x_2168:
[----:B------:R-:W-:-:S05]  /*0720*/  MOV R169, 0x4 ;  /* 0x0000000400a97802 */ /* 0x000fca0000000f00 */
        /* <DEDUP_REMOVED lines=8> */
[----:B------:R-:W-:Y:S01]  /*07b0*/  IMAD.WIDE R168, R2, R169, c[0x0][0x1a0] ;  /* 0x0000680002a87625 */ /* 0x000fe200078e02a9 */
[----:B------:R-:W-:Y:S01]  /*07c0*/  MOV R171, 0x10 ;  /* 0x0000001000ab7802 */ /* 0x000fe20000000f00 */
[----:B------:R-:W-:Y:S01]  /*07d0*/  BSSY B0, `(.L_x_2067) ;  /* 0x000017e000007945 */ /* 0x000fe20003800000 */
[----:B------:R-:W-:-:S02]  /*07e0*/  SHF.R.S32.HI R131, RZ, 0x1f, R130 ;  /* 0x0000001fff837819 */ /* 0x000fc40000011482 */
[----:B------:R-:W-:Y:S02]  /*07f0*/  IADD3 R2, R2, c[0x0][0x160], RZ ;  /* 0x0000580002027a10 */ /* 0x000fe40007ffe0ff */
[----:B------:R-:W-:Y:S02]  /*0800*/  LEA.HI R131, R131, R130, RZ, 0x3 ;  /* 0x0000008283837211 */ /* 0x000fe400078f18ff */
[----:B------:R-:W-:Y:S02]  /*0810*/  ISETP.GE.AND P1, PT, R2, c[0x0][0x164], PT ;  /* 0x0000590002007a0c */ /* 0x000fe40003f26270 */
        /* <DEDUP_REMOVED lines=11> */
[----:B------:R-:W-:Y:S01]  /*08d0*/  HFMA2.MMA R171, -RZ, RZ, 0, 0 ;  /* 0x00000000ffab7435 */ /* 0x000fe200000001ff */
        /* <DEDUP_REMOVED lines=10> */
[----:B------:R3:W5:Y:S01]  /*0980*/  @P0 LDG.E.128 R112, [R172.64] ;  /* 0x00000004ac700981 */ /* 0x000762000c1e1d00 */
[----:B------:R-:W-:-:S02]  /*0990*/  MOV R125, 0x8 ;  /* 0x00000008007d7802 */ /* 0x000fc40000000f00 */
[C---:B------:R-:W-:Y:S02]  /*09a0*/  IADD3 R168, R171.reuse, 0x80, RZ ;  /* 0x00000080aba87810 */ /* 0x040fe40007ffe0ff */
        /* <DEDUP_REMOVED lines=12> */
.L_x_2068:
        /* <DEDUP_REMOVED lines=25> */
[----:B-----5:R-:W-:Y:S01]  /*0c00*/  ISETP.GE.AND P3, PT, R162, 0x1, PT ;  /* 0x00000001a200780c */ /* 0x020fe20003f66270 */
[----:B------:R-:W-:-:S12]  /*0c10*/  HFMA2.MMA R171, -RZ, RZ, 0, 0 ;  /* 0x00000000ffab7435 */ /* 0x000fd800000001ff */
[----:B------:R-:W-:-:S05]  /*0c20*/  @P3 IADD3 R163, R162, -0x1, RZ ;  /* 0xffffffffa2a33810 */ /* 0x000fca0007ffe0ff */
[----:B------:R-:W-:-:S05]  /*0c30*/  @P3 IMAD R163, R163, c[0x0][0x168], RZ ;  /* 0x00005a00a3a33a24 */ /* 0x000fca00078e02ff */
[----:B------:R-:W-:-:S04]  /*0c40*/  @P3 SHF.R.S32.HI R176, RZ, 0x1f, R163 ;  /* 0x0000001fffb03819 */ /* 0x000fc800000114a3 */
[----:B------:R-:W-:-:S04]  /*0c50*/  @P3 LEA.HI R163, R176, R163, RZ, 0x3 ;  /* 0x000000a3b0a33211 */ /* 0x000fc800078f18ff */
[----:B------:R-:W-:Y:S02]  /*0c60*/  @P3 LEA.HI.SX32 R171, R163, R170, 0x1d ;  /* 0x000000aaa3ab3211 */ /* 0x000fe400078feaff */
[----:B------:R-:W-:Y:S02]  /*0c70*/  MOV R179, 0x8 ;  /* 0x0000000800b37802 */ /* 0x000fe40000000f00 */
        /* <DEDUP_REMOVED lines=18> */
[----:B--2---:R-:W-:Y:S01]  /*0da0*/  FSEL R212, R182, RZ, !P0 ;  /* 0x000000ffb6d47208 */ /* 0x004fe20004000000 */
[----:B---3--:R-:W-:Y:S02]  /*0db0*/  HADD2.F32 R185, -RZ, R142.H1_H1 ;  /* 0x3000008effb97230 */ /* 0x008fe40000004100 */
[----:B----4-:R-:W-:Y:S02]  /*0dc0*/  HADD2.F32 R163, -RZ, R124.H0_H0 ;  /* 0x2000007cffa37230 */ /* 0x010fe40000004100 */
[----:B------:R-:W-:-:S02]  /*0dd0*/  HADD2.F32 R175, -RZ, R126.H0_H0 ;  /* 0x2000007effaf7230 */ /* 0x000fc40000004100 */
[----:B------:R-:W-:Y:S01]  /*0de0*/  HADD2.F32 R180, -RZ, R126.H1_H1 ;  /* 0x3000007effb47230 */ /* 0x000fe20000004100 */
[----:B------:R-:W-:Y:S01]  /*0df0*/  FADD.FTZ R126, -R212, R163 ;  /* 0x000000a3d47e7221 */ /* 0x000fe20000010100 */
[----:B------:R-:W-:Y:S02]  /*0e00*/  HADD2.F32 R174, -RZ, R125.H0_H0 ;  /* 0x2000007dffae7230 */ /* 0x000fe40000004100 */
[--C-:B------:R-:W-:Y:S02]  /*0e10*/  HADD2.F32 R196, -RZ, R137.reuse.H0_H0 ;  /* 0x20000089ffc47230 */ /* 0x100fe40000004100 */
[----:B------:R-:W-:Y:S02]  /*0e20*/  HADD2.F32 R195, -RZ, R137.H1_H1 ;  /* 0x30000089ffc37230 */ /* 0x000fe40000004100 */
[----:B------:R-:W-:Y:S02]  /*0e30*/  HADD2.F32 R137, -RZ, R140.H0_H0 ;  /* 0x2000008cff897230 */ /* 0x000fe40000004100 */
[----:B------:R-:W-:-:S02]  /*0e40*/  HADD2.F32 R186, -RZ, R128.H0_H0 ;  /* 0x20000080ffba7230 */ /* 0x000fc40000004100 */
[----:B------:R-:W-:Y:S01]  /*0e50*/  HADD2.F32 R124, -RZ, R124.H1_H1 ;  /* 0x3000007cff7c7230 */ /* 0x000fe20000004100 */
[C---:B------:R-:W-:Y:S01]  /*0e60*/  FADD.FTZ R184, -R212.reuse, R137 ;  /* 0x00000089d4b87221 */ /* 0x040fe20000010100 */
[--C-:B------:R-:W-:Y:S01]  /*0e70*/  HADD2.F32 R200, -RZ, R139.reuse.H0_H0 ;  /* 0x2000008bffc87230 */ /* 0x100fe20000004100 */
[----:B------:R-:W-:Y:S01]  /*0e80*/  FMUL.FTZ R137, R157, R126 ;  /* 0x0000007e9d897220 */ /* 0x000fe20000410000 */
[----:B------:R-:W-:Y:S02]  /*0e90*/  HADD2.F32 R199, -RZ, R139.H1_H1 ;  /* 0x3000008bffc77230 */ /* 0x000fe40000004100 */
[----:B------:R-:W-:Y:S01]  /*0ea0*/  HADD2.F32 R139, -RZ, R140.H1_H1 ;  /* 0x3000008cff8b7230 */ /* 0x000fe20000004100 */
[----:B------:R-:W-:Y:S01]  /*0eb0*/  FADD.FTZ R174, -R212, R174 ;  /* 0x000000aed4ae7221 */ /* 0x000fe20000010100 */
[----:B------:R-:W-:Y:S01]  /*0ec0*/  HADD2.F32 R125, -RZ, R125.H1_H1 ;  /* 0x3000007dff7d7230 */ /* 0x000fe20000004100 */
[-C--:B------:R-:W-:Y:S01]  /*0ed0*/  FFMA.FTZ R36, R137, R186.reuse, R36 ;  /* 0x000000ba89247223 */ /* 0x080fe20000010024 */
[----:B------:R-:W-:Y:S01]  /*0ee0*/  HADD2.F32 R128, -RZ, R128.H1_H1 ;  /* 0x30000080ff807230 */ /* 0x000fe20000004100 */
[----:B------:R-:W-:Y:S01]  /*0ef0*/  FADD.FTZ R80, R80, R186 ;  /* 0x000000ba50507221 */ /* 0x000fe20000010000 */
[--C-:B0-----:R-:W-:Y:S01]  /*0f00*/  HADD2.F32 R177, -RZ, R134.reuse.H0_H0 ;  /* 0x20000086ffb17230 */ /* 0x101fe20000004100 */
[----:B------:R-:W-:Y:S01]  /*0f10*/  FMUL.FTZ R186, R3, R186 ;  /* 0x000000ba03ba7220 */ /* 0x000fe20000410000 */
[----:B-1----:R-:W-:Y:S01]  /*0f20*/  HADD2.F32 R178, -RZ, R134.H1_H1 ;  /* 0x30000086ffb27230 */ /* 0x002fe20000004100 */
[C---:B------:R-:W-:Y:S01]  /*0f30*/  FADD.FTZ R134, -R212.reuse, R124 ;  /* 0x0000007cd4867221 */ /* 0x040fe20000010100 */
[--C-:B------:R-:W-:Y:S01]  /*0f40*/  HADD2.F32 R172, -RZ, R127.reuse.H0_H0 ;  /* 0x2000007fffac7230 */ /* 0x100fe20000004100 */
[C---:B------:R-:W-:Y:S01]  /*0f50*/  FADD.FTZ R216, -R212.reuse, R139 ;  /* 0x0000008bd4d87221 */ /* 0x040fe20000010100 */
[----:B------:R-:W-:Y:S01]  /*0f60*/  HADD2.F32 R127, -RZ, R127.H1_H1 ;  /* 0x3000007fff7f7230 */ /* 0x000fe20000004100 */
[----:B------:R-:W-:Y:S01]  /*0f70*/  FADD.FTZ R224, -R212, R185 ;  /* 0x000000b9d4e07221 */ /* 0x000fe20000010100 */
[----:B------:R-:W-:Y:S01]  /*0f80*/  HADD2.F32 R188, -RZ, R129.H0_H0 ;  /* 0x20000081ffbc7230 */ /* 0x000fe20000004100 */
[----:B------:R-:W-:Y:S01]  /*0f90*/  FMUL.FTZ R139, R157, R174 ;  /* 0x000000ae9d8b7220 */ /* 0x000fe20000410000 */
[----:B------:R-:W-:-:S02]  /*0fa0*/  HADD2.F32 R194, -RZ, R136.H0_H0 ;  /* 0x20000088ffc27230 */ /* 0x000fc40000004100 */
[----:B------:R-:W-:Y:S01]  /*0fb0*/  HADD2.F32 R193, -RZ, R136.H1_H1 ;  /* 0x30000088ffc17230 */ /* 0x000fe20000004100 */
[----:B------:R-:W-:Y:S01]  /*0fc0*/  FADD.FTZ R136, -R212, R125 ;  /* 0x0000007dd4887221 */ /* 0x000fe20000010100 */
[--C-:B------:R-:W-:Y:S01]  /*0fd0*/  HADD2.F32 R181, -RZ, R141.reuse.H0_H0 ;  /* 0x2000008dffb57230 */ /* 0x100fe20000004100 */
[----:B------:R-:W-:Y:S01]  /*0fe0*/  FMUL.FTZ R134, R157, R134 ;  /* 0x000000869d867220 */ /* 0x000fe20000410000 */
[----:B------:R-:W-:Y:S01]  /*0ff0*/  HADD2.F32 R141, -RZ, R141.H1_H1 ;  /* 0x3000008dff8d7230 */ /* 0x000fe20000004100 */
[----:B------:R-:W-:Y:S02]  /*1000*/  FMUL.FTZ R185, R4, R128 ;  /* 0x0000008004b97220 */ /* 0x000fe40000410000 */
[----:B------:R-:W-:Y:S02]  /*1010*/  FADD.FTZ R126, RZ, R186 ;  /* 0x000000baff7e7221 */ /* 0x000fe40000010000 */
[----:B------:R-:W-:Y:S01]  /*1020*/  FFMA.FTZ R125, R137, R186, RZ ;  /* 0x000000ba897d7223 */ /* 0x000fe200000100ff */
[--C-:B------:R-:W-:Y:S01]  /*1030*/  HADD2.F32 R198, -RZ, R138.reuse.H0_H0 ;  /* 0x2000008affc67230 */ /* 0x100fe20000004100 */
[C---:B------:R-:W-:Y:S01]  /*1040*/  FADD.FTZ R140, -R212.reuse, R127 ;  /* 0x0000007fd48c7221 */ /* 0x040fe20000010100 */
[----:B------:R-:W-:Y:S01]  /*1050*/  HADD2.F32 R197, -RZ, R138.H1_H1 ;  /* 0x3000008affc57230 */ /* 0x000fe20000004100 */
[----:B------:R-:W-:Y:S01]  /*1060*/  FADD.FTZ R138, -R212, R175 ;  /* 0x000000afd48a7221 */ /* 0x000fe20000010100 */
[----:B------:R-:W-:Y:S01]  /*1070*/  HADD2.F32 R187, -RZ, R143.H0_H0 ;  /* 0x2000008fffbb7230 */ /* 0x000fe20000004100 */
[----:B------:R-:W-:Y:S01]  /*1080*/  FFMA.FTZ R38, R139, R188, R38 ;  /* 0x000000bc8b267223 */ /* 0x000fe20000010026 */
[----:B------:R-:W-:Y:S01]  /*1090*/  HADD2.F32 R129, -RZ, R129.H1_H1 ;  /* 0x30000081ff817230 */ /* 0x000fe20000004100 */
[----:B------:R-:W-:-:S02]  /*10a0*/  FADD.FTZ R82, R82, R188 ;  /* 0x000000bc52527221 */ /* 0x000fc40000010000 */
[----:B------:R-:W-:Y:S02]  /*10b0*/  FMUL.FTZ R188, R5, R188 ;  /* 0x000000bc05bc7220 */ /* 0x000fe40000410000 */
[----:B------:R-:W-:Y:S02]  /*10c0*/  FADD.FTZ R127, R126, R185 ;  /* 0x000000b97e7f7221 */ /* 0x000fe40000010000 */
[----:B------:R-:W-:Y:S01]  /*10d0*/  FFMA.FTZ R125, R134, R185, R125 ;  /* 0x000000b9867d7223 */ /* 0x000fe2000001007d */
[----:B------:R-:W-:Y:S01]  /*10e0*/  HADD2.F32 R190, -RZ, R130.H0_H0 ;  /* 0x20000082ffbe7230 */ /* 0x000fe20000004100 */
[C---:B------:R-:W-:Y:S02]  /*10f0*/  FADD.FTZ R220, -R212.reuse, R141 ;  /* 0x0000008dd4dc7221 */ /* 0x040fe40000010100 */
[----:B------:R-:W-:Y:S02]  /*1100*/  FADD.FTZ R226, -R212, R187 ;  /* 0x000000bbd4e27221 */ /* 0x000fe40000010100 */
[C---:B------:R-:W-:Y:S01]  /*1110*/  FMUL.FTZ R141, R157.reuse, R138 ;  /* 0x0000008a9d8d7220 */ /* 0x040fe20000410000 */
[----:B------:R-:W-:Y:S01]  /*1120*/  HADD2.F32 R143, -RZ, R143.H1_H1 ;  /* 0x3000008fff8f7230 */ /* 0x000fe20000004100 */
[----:B------:R-:W-:-:S02]  /*1130*/  FMUL.FTZ R136, R157, R136 ;  /* 0x000000889d887220 */ /* 0x000fc40000410000 */
[----:B------:R-:W-:Y:S02]  /*1140*/  FMUL.FTZ R187, R6, R129 ;  /* 0x0000008106bb7220 */ /* 0x000fe40000410000 */
[----:B------:R-:W-:Y:S02]  /*1150*/  FADD.FTZ R126, R127, R188 ;  /* 0x000000bc7f7e7221 */ /* 0x000fe40000010000 */
[----:B------:R-:W-:Y:S01]  /*1160*/  FFMA.FTZ R125, R139, R188, R125 ;  /* 0x000000bc8b7d7223 */ /* 0x000fe2000001007d */
[----:B------:R-:W-:Y:S01]  /*1170*/  HADD2.F32 R189, -RZ, R149.H0_H0 ;  /* 0x20000095ffbd7230 */ /* 0x000fe20000004100 */
[----:B------:R-:W-:Y:S01]  /*1180*/  FADD.FTZ R172, -R212, R172 ;  /* 0x000000acd4ac7221 */ /* 0x000fe20000010100 */
[----:B------:R-:W-:Y:S01]  /*1190*/  HADD2.F32 R130, -RZ, R130.H1_H1 ;  /* 0x30000082ff827230 */ /* 0x000fe20000004100 */
[----:B------:R-:W-:Y:S02]  /*11a0*/  FFMA.FTZ R40, R141, R190, R40 ;  /* 0x000000be8d287223 */ /* 0x000fe40000010028 */
[----:B------:R-:W-:-:S02]  /*11b0*/  FADD.FTZ R76, R76, R190 ;  /* 0x000000be4c4c7221 */ /* 0x000fc40000010000 */
[----:B------:R-:W-:Y:S02]  /*11c0*/  FADD.FTZ R180, -R212, R180 ;  /* 0x000000b4d4b47221 */ /* 0x000fe40000010100 */
[----:B------:R-:W-:Y:S02]  /*11d0*/  FMUL.FTZ R190, R7, R190 ;  /* 0x000000be07be7220 */ /* 0x000fe40000410000 */
[----:B------:R-:W-:Y:S02]  /*11e0*/  FADD.FTZ R127, R126, R187 ;  /* 0x000000bb7e7f7221 */ /* 0x000fe40000010000 */
[----:B------:R-:W-:Y:S01]  /*11f0*/  FFMA.FTZ R125, R136, R187, R125 ;  /* 0x000000bb887d7223 */ /* 0x000fe2000001007d */
[----:B------:R-:W-:Y:S01]  /*1200*/  HADD2.F32 R192, -RZ, R131.H0_H0 ;  /* 0x20000083ffc07230 */ /* 0x000fe20000004100 */
[C---:B------:R-:W-:Y:S01]  /*1210*/  FADD.FTZ R228, -R212.reuse, R143 ;  /* 0x0000008fd4e47221 */ /* 0x040fe20000010100 */
[----:B------:R-:W-:Y:S01]  /*1220*/  HADD2.F32 R173, -RZ, R132.H0_H0 ;  /* 0x20000084ffad7230 */ /* 0x000fe20000004100 */
[----:B------:R-:W-:Y:S01]  /*1230*/  FADD.FTZ R234, -R212, R189 ;  /* 0x000000bdd4ea7221 */ /* 0x000fe20000010100 */
[--C-:B------:R-:W-:Y:S01]  /*1240*/  HADD2.F32 R204, -RZ, R145.reuse.H0_H0 ;  /* 0x20000091ffcc7230 */ /* 0x100fe20000004100 */
[C---:B------:R-:W-:Y:S01]  /*1250*/  FMUL.FTZ R143, R157.reuse, R172 ;  /* 0x000000ac9d8f7220 */ /* 0x040fe20000410000 */
[----:B------:R-:W-:Y:S01]  /*1260*/  HADD2.F32 R203, -RZ, R145.H1_H1 ;  /* 0x30000091ffcb7230 */ /* 0x000fe20000004100 */
[----:B------:R-:W-:Y:S01]  /*1270*/  FMUL.FTZ R138, R157, R180 ;  /* 0x000000b49d8a7220 */ /* 0x000fe20000410000 */
[----:B------:R-:W-:Y:S01]  /*1280*/  HADD2.F32 R145, -RZ, R148.H0_H0 ;  /* 0x20000094ff917230 */ /* 0x000fe20000004100 */
[----:B------:R-:W-:-:S02]  /*1290*/  FMUL.FTZ R189, R8, R130 ;  /* 0x0000008208bd7220 */ /* 0x000fc40000410000 */
[----:B------:R-:W-:Y:S02]  /*12a0*/  FADD.FTZ R126, R127, R190 ;  /* 0x000000be7f7e7221 */ /* 0x000fe40000010000 */
[----:B------:R-:W-:Y:S01]  /*12b0*/  FFMA.FTZ R125, R141, R190, R125 ;  /* 0x000000be8d7d7223 */ /* 0x000fe2000001007d */
[----:B------:R-:W-:Y:S01]  /*12c0*/  HADD2.F32 R132, -RZ, R132.H1_H1 ;  /* 0x30000084ff847230 */ /* 0x000fe20000004100 */
[-C--:B------:R-:W-:Y:S01]  /*12d0*/  FFMA.FTZ R42, R143, R192.reuse, R42 ;  /* 0x000000c08f2a7223 */ /* 0x080fe2000001002a */
[----:B------:R-:W-:Y:S01]  /*12e0*/  HADD2.F32 R183, -RZ, R142.H0_H0 ;  /* 0x2000008effb77230 */ /* 0x000fe20000004100 */
[----:B------:R-:W-:Y:S01]  /*12f0*/  FADD.FTZ R142, -R212, R173 ;  /* 0x000000add48e7221 */ /* 0x000fe20000010100 */
[----:B------:R-:W-:Y:S01]  /*1300*/  HADD2.F32 R191, -RZ, R150.H0_H0 ;  /* 0x20000096ffbf7230 */ /* 0x000fe20000004100 */
[----:B------:R-:W-:Y:S01]  /*1310*/  FADD.FTZ R78, R78, R192 ;  /* 0x000000c04e4e7221 */ /* 0x000fe20000010000 */
[----:B------:R-:W-:Y:S01]  /*1320*/  HADD2.F32 R131, -RZ, R131.H1_H1 ;  /* 0x30000083ff837230 */ /* 0x000fe20000004100 */
[----:B------:R-:W-:-:S02]  /*1330*/  FMUL.FTZ R192, R9, R192 ;  /* 0x000000c009c07220 */ /* 0x000fc40000410000 */
[----:B------:R-:W-:Y:S02]  /*1340*/  FADD.FTZ R127, R126, R189 ;  /* 0x000000bd7e7f7221 */ /* 0x000fe40000010000 */
[----:B------:R-:W-:Y:S01]  /*1350*/  FFMA.FTZ R125, R138, R189, R125 ;  /* 0x000000bd8a7d7223 */ /* 0x000fe2000001007d */
[----:B------:R-:W-:Y:S01]  /*1360*/  HADD2.F32 R176, -RZ, R133.H0_H0 ;  /* 0x20000085ffb07230 */ /* 0x000fe20000004100 */
[C---:B------:R-:W-:Y:S01]  /*1370*/  FADD.FTZ R230, -R212.reuse, R145 ;  /* 0x00000091d4e67221 */ /* 0x040fe20000010100 */
[--C-:B------:R-:W-:Y:S01]  /*1380*/  HADD2.F32 R202, -RZ, R144.reuse.H0_H0 ;  /* 0x20000090ffca7230 */ /* 0x100fe20000004100 */
[C---:B------:R-:W-:Y:S01]  /*1390*/  FADD.FTZ R238, -R212.reuse, R191 ;  /* 0x000000bfd4ee7221 */ /* 0x040fe20000010100 */
[----:B------:R-:W-:Y:S01]  /*13a0*/  HADD2.F32 R201, -RZ, R144.H1_H1 ;  /* 0x30000090ffc97230 */ /* 0x000fe20000004100 */
[----:B------:R-:W-:Y:S01]  /*13b0*/  FADD.FTZ R144, -R212, R132 ;  /* 0x00000084d4907221 */ /* 0x000fe20000010100 */
[--C-:B------:R-:W-:Y:S01]  /*13c0*/  HADD2.F32 R208, -RZ, R147.reuse.H0_H0 ;  /* 0x20000093ffd07230 */ /* 0x100fe20000004100 */
[C---:B------:R-:W-:Y:S01]  /*13d0*/  FMUL.FTZ R145, R157.reuse, R142 ;  /* 0x0000008e9d917220 */ /* 0x040fe20000410000 */
[----:B------:R-:W-:Y:S01]  /*13e0*/  HADD2.F32 R207, -RZ, R147.H1_H1 ;  /* 0x30000093ffcf7230 */ /* 0x000fe20000004100 */
[----:B------:R-:W-:Y:S01]  /*13f0*/  FMUL.FTZ R140, R157, R140 ;  /* 0x0000008c9d8c7220 */ /* 0x000fe20000410000 */
[----:B------:R-:W-:Y:S01]  /*1400*/  HADD2.F32 R147, -RZ, R148.H1_H1 ;  /* 0x30000094ff937230 */ /* 0x000fe20000004100 */
[----:B------:R-:W-:-:S02]  /*1410*/  FMUL.FTZ R191, R10, R131 ;  /* 0x000000830abf7220 */ /* 0x000fc40000410000 */
[----:B------:R-:W-:Y:S02]  /*1420*/  FADD.FTZ R126, R127, R192 ;  /* 0x000000c07f7e7221 */ /* 0x000fe40000010000 */
[----:B------:R-:W-:Y:S01]  /*1430*/  FFMA.FTZ R125, R143, R192, R125 ;  /* 0x000000c08f7d7223 */ /* 0x000fe2000001007d */
[----:B------:R-:W-:Y:S01]  /*1440*/  HADD2.F32 R133, -RZ, R133.H1_H1 ;  /* 0x30000085ff857230 */ /* 0x000fe20000004100 */
[----:B------:R-:W-:Y:S02]  /*1450*/  FADD.FTZ R176, -R212, R176 ;  /* 0x000000b0d4b07221 */ /* 0x000fe40000010100 */
[----:B------:R-:W-:Y:S02]  /*1460*/  FMUL.FTZ R142, R157, R144 ;  /* 0x000000909d8e7220 */ /* 0x000fe40000410000 */
[----:B------:R-:W-:Y:S02]  /*1470*/  FFMA.FTZ R44, R145, R194, R44 ;  /* 0x000000c2912c7223 */ /* 0x000fe4000001002c */
[----:B------:R-:W-:-:S02]  /*1480*/  FADD.FTZ R72, R72, R194 ;  /* 0x000000c248487221 */ /* 0x000fc40000010000 */
[----:B------:R-:W-:Y:S02]  /*1490*/  FMUL.FTZ R194, R11, R194 ;  /* 0x000000c20bc27220 */ /* 0x000fe40000410000 */
[----:B------:R-:W-:Y:S02]  /*14a0*/  FADD.FTZ R127, R126, R191 ;  /* 0x000000bf7e7f7221 */ /* 0x000fe40000010000 */
[----:B------:R-:W-:Y:S01]  /*14b0*/  FFMA.FTZ R125, R140, R191, R125 ;  /* 0x000000bf8c7d7223 */ /* 0x000fe2000001007d */
[--C-:B------:R-:W-:Y:S01]  /*14c0*/  HADD2.F32 R206, -RZ, R146.reuse.H0_H0 ;  /* 0x20000092ffce7230 */ /* 0x100fe20000004100 */
[C---:B------:R-:W-:Y:S01]  /*14d0*/  FADD.FTZ R232, -R212.reuse, R147 ;  /* 0x00000093d4e87221 */ /* 0x040fe20000010100 */
[----:B------:R-:W-:Y:S01]  /*14e0*/  HADD2.F32 R205, -RZ, R146.H1_H1 ;  /* 0x30000092ffcd7230 */ /* 0x000fe20000004100 */
[----:B------:R-:W-:Y:S02]  /*14f0*/  FADD.FTZ R146, -R212, R133 ;  /* 0x00000085d4927221 */ /* 0x000fe40000010100 */
[----:B------:R-:W-:-:S02]  /*1500*/  FMUL.FTZ R147, R157, R176 ;  /* 0x000000b09d937220 */ /* 0x000fc40000410000 */
[-C--:B------:R-:W-:Y:S02]  /*1510*/  FFMA.FTZ R45, R142, R193.reuse, R45 ;  /* 0x000000c18e2d7223 */ /* 0x080fe4000001002d */
[----:B------:R-:W-:Y:S01]  /*1520*/  FADD.FTZ R73, R73, R193 ;  /* 0x000000c149497221 */ /* 0x000fe20000010000 */
[----:B------:R-:W-:Y:S01]  /*1530*/  HADD2.F32 R149, -RZ, R149.H1_H1 ;  /* 0x30000095ff957230 */ /* 0x000fe20000004100 */
        /* <DEDUP_REMOVED lines=10> */
[----:B------:R-:W-:Y:S01]  /*15e0*/  HADD2.F32 R179, -RZ, R135.H0_H0 ;  /* 0x20000087ffb37230 */ /* 0x000fe20000004100 */
[C---:B------:R-:W-:Y:S01]  /*15f0*/  FADD.FTZ R236, -R212.reuse, R149 ;  /* 0x00000095d4ec7221 */ /* 0x040fe20000010100 */
[----:B------:R-:W-:Y:S01]  /*1600*/  HADD2.F32 R210, -RZ, R151.H0_H0 ;  /* 0x20000097ffd27230 */ /* 0x000fe20000004100 */
[----:B------:R-:W-:-:S02]  /*1610*/  FADD.FTZ R178, -R212, R178 ;  /* 0x000000b2d4b27221 */ /* 0x000fc40000010100 */
[----:B------:R-:W-:Y:S02]  /*1620*/  FMUL.FTZ R149, R157, R148 ;  /* 0x000000949d957220 */ /* 0x000fe40000410000 */
[-C--:B------:R-:W-:Y:S02]  /*1630*/  FFMA.FTZ R47, R144, R195.reuse, R47 ;  /* 0x000000c3902f7223 */ /* 0x080fe4000001002f */
[----:B------:R-:W-:Y:S01]  /*1640*/  FADD.FTZ R75, R75, R195 ;  /* 0x000000c34b4b7221 */ /* 0x000fe20000010000 */
[----:B------:R-:W-:Y:S01]  /*1650*/  HADD2.F32 R151, -RZ, R151.H1_H1 ;  /* 0x30000097ff977230 */ /* 0x000fe20000004100 */
[----:B------:R-:W-:Y:S02]  /*1660*/  FMUL.FTZ R195, R14, R195 ;  /* 0x000000c30ec37220 */ /* 0x000fe40000410000 */
[----:B------:R-:W-:Y:S02]  /*1670*/  FADD.FTZ R126, R127, R196 ;  /* 0x000000c47f7e7221 */ /* 0x000fe40000010000 */
[----:B------:R-:W-:Y:S01]  /*1680*/  FFMA.FTZ R125, R147, R196, R125 ;  /* 0x000000c4937d7223 */ /* 0x000fe2000001007d */
[----:B------:R-:W-:Y:S01]  /*1690*/  HADD2.F32 R135, -RZ, R135.H1_H1 ;  /* 0x30000087ff877230 */ /* 0x000fe20000004100 */
[----:B------:R-:W-:Y:S01]  /*16a0*/  FMUL.FTZ R146, R157, R178 ;  /* 0x000000b29d927220 */ /* 0x000fe20000410000 */
[----:B------:R-:W-:Y:S01]  /*16b0*/  HADD2.F32 R209, -RZ, R150.H1_H1 ;  /* 0x30000096ffd17230 */ /* 0x000fe20000004100 */
[----:B------:R-:W-:-:S02]  /*16c0*/  FADD.FTZ R150, -R212, R179 ;  /* 0x000000b3d4967221 */ /* 0x000fc40000010100 */
[-C--:B------:R-:W-:Y:S02]  /*16d0*/  FFMA.FTZ R48, R149, R198.reuse, R48 ;  /* 0x000000c695307223 */ /* 0x080fe40000010030 */
[----:B------:R-:W-:Y:S02]  /*16e0*/  FADD.FTZ R68, R68, R198 ;  /* 0x000000c644447221 */ /* 0x000fe40000010000 */
        /* <DEDUP_REMOVED lines=16> */
[----:B------:R-:W-:Y:S01]  /*17f0*/  FFMA.FTZ R125, R146, R197, R125 ;  /* 0x000000c5927d7223 */ /* 0x000fe2000001007d */
[--C-:B------:R-:W-:Y:S01]  /*1800*/  HADD2.F32 R211, -RZ, R153.reuse.H1_H1 ;  /* 0x30000099ffd37230 */ /* 0x100fe20000004100 */
[C---:B------:R-:W-:Y:S02]  /*1810*/  FADD.FTZ R218, -R212.reuse, R181 ;  /* 0x000000b5d4da7221 */ /* 0x040fe40000010100 */
[C---:B------:R-:W-:Y:S02]  /*1820*/  FADD.FTZ R222, -R212.reuse, R183 ;  /* 0x000000b7d4de7221 */ /* 0x040fe40000010100 */
[C---:B------:R-:W-:Y:S02]  /*1830*/  FADD.FTZ R240, -R212.reuse, R209 ;  /* 0x000000d1d4f07221 */ /* 0x040fe40000010100 */
[----:B------:R-:W-:Y:S01]  /*1840*/  FADD.FTZ R242, -R212, R210 ;  /* 0x000000d2d4f27221 */ /* 0x000fe20000010100 */
[----:B------:R-:W-:Y:S01]  /*1850*/  HADD2.F32 R212, -RZ, R153.H0_H0 ;  /* 0x20000099ffd47230 */ /* 0x000fe20000004100 */
        /* <DEDUP_REMOVED lines=12> */
[--C-:B------:R-:W-:Y:S01]  /*1920*/  HADD2.F32 R133, -RZ, R155.reuse.H0_H0 ;  /* 0x2000009bff857230 */ /* 0x100fe20000004100 */
[----:B------:R-:W-:Y:S01]  /*1930*/  FFMA.FTZ R97, R150, R201, R97 ;  /* 0x000000c996617223 */ /* 0x000fe20000010061 */
[----:B------:R-:W-:Y:S01]  /*1940*/  HADD2.F32 R124, -RZ, R155.H1_H1 ;  /* 0x3000009bff7c7230 */ /* 0x000fe20000004100 */
[----:B------:R-:W-:-:S02]  /*1950*/  FMUL.FTZ R155, R157, R218 ;  /* 0x000000da9d9b7220 */ /* 0x000fc40000410000 */
        /* <DEDUP_REMOVED lines=101> */
.L_x_2069:
[----:B------:R-:W-:Y:S05]  /*1fb0*/  BSYNC B0 ;  /* 0x0000000000007941 */ /* 0x000fea0003800000 */
.L_x_2067:
[----:B------:R-:W-:Y:S02]  /*1fc0*/  LOP3.LUT P3, RZ, R156, 0xff, RZ, 0xc0, !PT ;  /* 0x000000ff9cff7812 */ /* 0x000fe4000786c0ff */
[----:B---3--:R-:W-:Y:S02]  /*1fd0*/  SHF.R.U32.HI R126, RZ, 0x5, R0 ;  /* 0x00000005ff7e7819 */ /* 0x008fe40000011600 */
[----:B-----5:R-:W-:Y:S02]  /*1fe0*/  MOV R124, R170 ;  /* 0x000000aa007c7202 */ /* 0x020fe40000000f00 */
[----:B------:R-:W-:Y:S02]  /*1ff0*/  MOV R125, R168 ;  /* 0x000000a8007d7202 */ /* 0x000fe40000000f00 */
[----:B------:R-:W-:Y:S02]  /*2000*/  MOV R127, R166 ;  /* 0x000000a6007f7202 */ /* 0x000fe40000000f00 */
[----:B------:R-:W-:-:S02]  /*2010*/  MOV R130, R164 ;  /* 0x000000a400827202 */ /* 0x000fc40000000f00 */
[----:B------:R-:W-:Y:S02]  /*2020*/  LOP3.LUT R174, R126, 0x7fffffc, RZ, 0xc0, !PT ;  /* 0x07fffffc7eae7812 */ /* 0x000fe400078ec0ff */
[----:B------:R-:W-:Y:S02]  /*2030*/  LOP3.LUT P0, RZ, R0, 0x1f, RZ, 0xc0, !PT ;  /* 0x0000001f00ff7812 */ /* 0x000fe4000780c0ff */
[----:B------:R-:W-:Y:S02]  /*2040*/  PRMT R218, R124, 0x7610, R218 ;  /* 0x000076107cda7816 */ /* 0x000fe400000000da */
[----:B------:R-:W-:Y:S02]  /*2050*/  PRMT R217, R125, 0x7610, R217 ;  /* 0x000076107dd97816 */ /* 0x000fe400000000d9 */
[----:B------:R-:W-:Y:S02]  /*2060*/  PRMT R215, R127, 0x7610, R215 ;  /* 0x000076107fd77816 */ /* 0x000fe400000000d7 */
[----:B------:R-:W-:-:S02]  /*2070*/  PRMT R175, R130, 0x7610, R175 ;  /* 0x0000761082af7816 */ /* 0x000fc400000000af */
[----:B------:R-:W-:Y:S01]  /*2080*/  @!P3 IADD3 R174, R174, 0x4, RZ ;  /* 0x00000004aeaeb810 */ /* 0x000fe20007ffe0ff */
[----:B------:R-:W-:Y:S05]  /*2090*/  BRA.DIV ~URZ, `(.L_x_2070) ;  /* 0x000033027f007947 */ /* 0x000fea000b800000 */
[----:B------:R1:W2:Y:S02]  /*20a0*/  SHFL.DOWN PT, R127, R128, 0x10, 0x1f ;  /* 0x0a001f00807f7f89 */ /* 0x0002a400000e0000 */
.L_x_2169:
        /* <DEDUP_REMOVED lines=18> */
.L_x_2170:
        /* <DEDUP_REMOVED lines=20> */
[----:B------:R-:W-:Y:S01]  /*2310*/  HFMA2.MMA R128, -RZ, RZ, 0, 0 ;  /* 0x00000000ff807435 */ /* 0x000fe200000001ff */
[----:B------:R-:W-:Y:S01]  /*2320*/  FADD.FTZ R124, R124, R129 ;  /* 0x000000817c7c7221 */ /* 0x000fe20000010000 */
[----:B------:R-:W-:Y:S01]  /*2330*/  @P3 LOP3.LUT R125, R0, 0x7f, RZ, 0xc0, !PT ;  /* 0x0000007f007d3812 */ /* 0x000fe200078ec0ff */
[----:B------:R-:W-:Y:S02]  /*2340*/  FADD.FTZ R129, R130, R219 ;  /* 0x000000db82817221 */ /* 0x000fe40000010000 */
[----:B------:R-:W-:Y:S01]  /*2350*/  FADD.FTZ R131, R131, R124 ;  /* 0x0000007c83837221 */ /* 0x000fe20000010000 */
[----:B------:R-:W-:Y:S01]  /*2360*/  @P3 LEA.HI.SX32 R128, R162, R125, 0x1d ;  /* 0x0000007da2803211 */ /* 0x000fe200078feaff */
[----:B------:R-:W-:-:S02]  /*2370*/  FMUL.FTZ R129, R129, c[0x0][0x1e0] ;  /* 0x0000780081817a20 */ /* 0x000fc40000410000 */
[----:B------:R-:W-:Y:S01]  /*2380*/  FMUL.FTZ R131, R131, c[0x0][0x1e0] ;  /* 0x0000780083837a20 */ /* 0x000fe20000410000 */
        /* <DEDUP_REMOVED lines=9> */
.L_x_2073:
        /* <DEDUP_REMOVED lines=11> */
.L_x_2074:
[----:B------:R-:W-:Y:S05]  /*24d0*/  BSYNC B0 ;  /* 0x0000000000007941 */ /* 0x000fea0003800000 */
.L_x_2072:
[----:B------:R-:W-:Y:S01]  /*24e0*/  ISETP.NE.U32.AND P0, PT, RZ, c[0x0][0x258], PT ;  /* 0x00009600ff007a0c */ /* 0x000fe20003f05070 */
[----:B------:R-:W-:Y:S01]  /*24f0*/  @P3 FMUL.FTZ R125, R124, c[0x0][0x1ec] ;  /* 0x00007b007c7d3a20 */ /* 0x000fe20000410000 */
[----:B------:R-:W-:Y:S01]  /*2500*/  @P3 LOP3.LUT P5, RZ, R218, 0xff, RZ, 0xc0, !PT ;  /* 0x000000ffdaff3812 */ /* 0x000fe200078ac0ff */
[----:B------:R-:W-:Y:S01]  /*2510*/  BSSY B0, `(.L_x_2075) ;  /* 0x0000014000007945 */ /* 0x000fe20003800000 */
[----:B------:R-:W-:Y:S01]  /*2520*/  ISETP.NE.AND.EX P0, PT, RZ, c[0x0][0x25c], PT, P0 ;  /* 0x00009700ff007a0c */ /* 0x000fe20003f05300 */
[----:B------:R-:W-:-:S05]  /*2530*/  @P3 FMUL.FTZ R125, R125, c[0x0][0x1e8] ;  /* 0x00007a007d7d3a20 */ /* 0x000fca0000410000 */
[----:B------:R-:W-:-:S04]  /*2540*/  @P3 FSEL R125, R125, RZ, P5 ;  /* 0x000000ff7d7d3208 */ /* 0x000fc80002800000 */
[----:B------:R-:W-:-:S03]  /*2550*/  @P3 F2FP.PACK_AB R125, RZ, R125 ;  /* 0x0000007dff7d323e */ /* 0x000fc600000000ff */
        /* <DEDUP_REMOVED lines=8> */
.L_x_2076:
[----:B0-----:R-:W-:Y:S01]  /*25e0*/  ISETP.NE.AND P5, PT, R35, RZ, PT ;  /* 0x000000ff2300720c */ /* 0x001fe20003fa5270 */
[----:B------:R-:W-:-:S03]  /*25f0*/  @P4 HADD2.F32 R125, -RZ, R100.H1_H1 ;  /* 0x30000064ff7d4230 */ /* 0x000fc60000004100 */
[----:B------:R-:W-:-:S05]  /*2600*/  FSEL R124, R129, RZ, !P5 ;  /* 0x000000ff817c7208 */ /* 0x000fca0006800000 */
[----:B------:R-:W-:-:S04]  /*2610*/  FFMA.FTZ R124, R134, R131, R124 ;  /* 0x00000083867c7223 */ /* 0x000fc8000001007c */
[----:B------:R-:W-:-:S04]  /*2620*/  FADD.FTZ R124, R185, -R124 ;  /* 0x8000007cb97c7221 */ /* 0x000fc80000010000 */
[----:B------:R-:W-:-:S04]  /*2630*/  FMUL.FTZ R124, R157, R124 ;  /* 0x0000007c9d7c7220 */ /* 0x000fc80000410000 */
[----:B------:R-:W-:Y:S02]  /*2640*/  @P4 FADD.FTZ R124, R124, R125 ;  /* 0x0000007d7c7c4221 */ /* 0x000fe40000010000 */
.L_x_2077:
[----:B------:R-:W-:Y:S05]  /*2650*/  BSYNC B0 ;  /* 0x0000000000007941 */ /* 0x000fea0003800000 */
.L_x_2075:
        /* <DEDUP_REMOVED lines=14> */
.L_x_2079:
[----:B0-----:R-:W-:-:S04]  /*2740*/  ISETP.NE.AND P5, PT, R35, RZ, PT ;  /* 0x000000ff2300720c */ /* 0x001fc80003fa5270 */
[----:B------:R-:W-:-:S05]  /*2750*/  FSEL R124, R129, RZ, !P5 ;  /* 0x000000ff817c7208 */ /* 0x000fca0006800000 */
[----:B------:R-:W-:-:S04]  /*2760*/  FFMA.FTZ R125, R139, R131, R124 ;  /* 0x000000838b7d7223 */ /* 0x000fc8000001007c */
[----:B------:R-:W-:Y:S01]  /*2770*/  FADD.FTZ R124, R188, -R125 ;  /* 0x8000007dbc7c7221 */ /* 0x000fe20000010000 */
[----:B------:R-:W-:-:S03]  /*2780*/  @P4 HADD2.F32 R125, -RZ, R101.H0_H0 ;  /* 0x20000065ff7d4230 */ /* 0x000fc60000004100 */
[----:B------:R-:W-:-:S04]  /*2790*/  FMUL.FTZ R124, R157, R124 ;  /* 0x0000007c9d7c7220 */ /* 0x000fc80000410000 */
[----:B------:R-:W-:Y:S02]  /*27a0*/  @P4 FADD.FTZ R124, R124, R125 ;  /* 0x0000007d7c7c4221 */ /* 0x000fe40000010000 */
.L_x_2080:
[----:B------:R-:W-:Y:S05]  /*27b0*/  BSYNC B0 ;  /* 0x0000000000007941 */ /* 0x000fea0003800000 */
.L_x_2078:
        /* <DEDUP_REMOVED lines=14> */
.L_x_2082:
[----:B0-----:R-:W-:Y:S01]  /*28a0*/  ISETP.NE.AND P5, PT, R35, RZ, PT ;  /* 0x000000ff2300720c */ /* 0x001fe20003fa5270 */
[----:B------:R-:W-:-:S03]  /*28b0*/  @P4 HADD2.F32 R125, -RZ, R101.H1_H1 ;  /* 0x30000065ff7d4230 */ /* 0x000fc60000004100 */
[----:B------:R-:W-:-:S05]  /*28c0*/  FSEL R124, R129, RZ, !P5 ;  /* 0x000000ff817c7208 */ /* 0x000fca0006800000 */
[----:B------:R-:W-:-:S04]  /*28d0*/  FFMA.FTZ R124, R136, R131, R124 ;  /* 0x00000083887c7223 */ /* 0x000fc8000001007c */
[----:B------:R-:W-:-:S04]  /*28e0*/  FADD.FTZ R124, R187, -R124 ;  /* 0x8000007cbb7c7221 */ /* 0x000fc80000010000 */
[----:B------:R-:W-:-:S04]  /*28f0*/  FMUL.FTZ R124, R157, R124 ;  /* 0x0000007c9d7c7220 */ /* 0x000fc80000410000 */
[----:B------:R-:W-:Y:S02]  /*2900*/  @P4 FADD.FTZ R124, R124, R125 ;  /* 0x0000007d7c7c4221 */ /* 0x000fe40000010000 */
.L_x_2083:
[----:B------:R-:W-:Y:S05]  /*2910*/  BSYNC B0 ;  /* 0x0000000000007941 */ /* 0x000fea0003800000 */
.L_x_2081:
        /* <DEDUP_REMOVED lines=14> */
.L_x_2085:
[----:B0-----:R-:W-:-:S04]  /*2a00*/  ISETP.NE.AND P5, PT, R35, RZ, PT ;  /* 0x000000ff2300720c */ /* 0x001fc80003fa5270 */
[----:B------:R-:W-:-:S05]  /*2a10*/  FSEL R124, R129, RZ, !P5 ;  /* 0x000000ff817c7208 */ /* 0x000fca0006800000 */
[----:B------:R-:W-:-:S04]  /*2a20*/  FFMA.FTZ R125, R141, R131, R124 ;  /* 0x000000838d7d7223 */ /* 0x000fc8000001007c */
[----:B------:R-:W-:Y:S01]  /*2a30*/  FADD.FTZ R124, R190, -R125 ;  /* 0x8000007dbe7c7221 */ /* 0x000fe20000010000 */
[----:B------:R-:W-:-:S03]  /*2a40*/  @P4 HADD2.F32 R125, -RZ, R102.H0_H0 ;  /* 0x20000066ff7d4230 */ /* 0x000fc60000004100 */
[----:B------:R-:W-:-:S04]  /*2a50*/  FMUL.FTZ R124, R157, R124 ;  /* 0x0000007c9d7c7220 */ /* 0x000fc80000410000 */
[----:B------:R-:W-:Y:S02]  /*2a60*/  @P4 FADD.FTZ R124, R124, R125 ;  /* 0x0000007d7c7c4221 */ /* 0x000fe40000010000 */
.L_x_2086:
[----:B------:R-:W-:Y:S05]  /*2a70*/  BSYNC B0 ;  /* 0x0000000000007941 */ /* 0x000fea0003800000 */
.L_x_2084:
        /* <DEDUP_REMOVED lines=14> */
.L_x_2088:
[----:B0-----:R-:W-:Y:S01]  /*2b60*/  ISETP.NE.AND P5, PT, R35, RZ, PT ;  /* 0x000000ff2300720c */ /* 0x001fe20003fa5270 */
[----:B------:R-:W-:-:S03]  /*2b70*/  @P4 HADD2.F32 R125, -RZ, R102.H1_H1 ;  /* 0x30000066ff7d4230 */ /* 0x000fc60000004100 */
[----:B------:R-:W-:-:S05]  /*2b80*/  FSEL R124, R129, RZ, !P5 ;  /* 0x000000ff817c7208 */ /* 0x000fca0006800000 */
[----:B------:R-:W-:-:S04]  /*2b90*/  FFMA.FTZ R124, R138, R131, R124 ;  /* 0x000000838a7c7223 */ /* 0x000fc8000001007c */
[----:B------:R-:W-:-:S04]  /*2ba0*/  FADD.FTZ R124, R189, -R124 ;  /* 0x8000007cbd7c7221 */ /* 0x000fc80000010000 */
[----:B------:R-:W-:-:S04]  /*2bb0*/  FMUL.FTZ R124, R157, R124 ;  /* 0x0000007c9d7c7220 */ /* 0x000fc80000410000 */
[----:B------:R-:W-:Y:S02]  /*2bc0*/  @P4 FADD.FTZ R124, R124, R125 ;  /* 0x0000007d7c7c4221 */ /* 0x000fe40000010000 */
.L_x_2089:
[----:B------:R-:W-:Y:S05]  /*2bd0*/  BSYNC B0 ;  /* 0x0000000000007941 */ /* 0x000fea0003800000 */
.L_x_2087:
        /* <DEDUP_REMOVED lines=14> */
.L_x_2091:
[----:B0-----:R-:W-:-:S04]  /*2cc0*/  ISETP.NE.AND P5, PT, R35, RZ, PT ;  /* 0x000000ff2300720c */ /* 0x001fc80003fa5270 */
[----:B------:R-:W-:-:S05]  /*2cd0*/  FSEL R124, R129, RZ, !P5 ;  /* 0x000000ff817c7208 */ /* 0x000fca0006800000 */
[----:B------:R-:W-:-:S04]  /*2ce0*/  FFMA.FTZ R125, R143, R131, R124 ;  /* 0x000000838f7d7223 */ /* 0x000fc8000001007c */
[----:B------:R-:W-:Y:S01]  /*2cf0*/  FADD.FTZ R124, R192, -R125 ;  /* 0x8000007dc07c7221 */ /* 0x000fe20000010000 */
[----:B------:R-:W-:-:S03]  /*2d00*/  @P4 HADD2.F32 R125, -RZ, R103.H0_H0 ;  /* 0x20000067ff7d4230 */ /* 0x000fc60000004100 */
[----:B------:R-:W-:-:S04]  /*2d10*/  FMUL.FTZ R124, R157, R124 ;  /* 0x0000007c9d7c7220 */ /* 0x000fc80000410000 */
[----:B------:R-:W-:Y:S02]  /*2d20*/  @P4 FADD.FTZ R124, R124, R125 ;  /* 0x0000007d7c7c4221 */ /* 0x000fe40000010000 */
.L_x_2092:
[----:B------:R-:W-:Y:S05]  /*2d30*/  BSYNC B0 ;  /* 0x0000000000007941 */ /* 0x000fea0003800000 */
.L_x_2090:
        /* <DEDUP_REMOVED lines=14> */
.L_x_2094:
[----:B0-----:R-:W-:Y:S01]  /*2e20*/  ISETP.NE.AND P5, PT, R35, RZ, PT ;  /* 0x000000ff2300720c */ /* 0x001fe20003fa5270 */
[----:B------:R-:W-:-:S03]  /*2e30*/  @P4 HADD2.F32 R125, -RZ, R103.H1_H1 ;  /* 0x30000067ff7d4230 */ /* 0x000fc60000004100 */
[----:B------:R-:W-:-:S05]  /*2e40*/  FSEL R124, R129, RZ, !P5 ;  /* 0x000000ff817c7208 */ /* 0x000fca0006800000 */
[----:B------:R-:W-:-:S04]  /*2e50*/  FFMA.FTZ R124, R140, R131, R124 ;  /* 0x000000838c7c7223 */ /* 0x000fc8000001007c */
[----:B------:R-:W-:-:S04]  /*2e60*/  FADD.FTZ R124, R191, -R124 ;  /* 0x8000007cbf7c7221 */ /* 0x000fc80000010000 */
[----:B------:R-:W-:-:S04]  /*2e70*/  FMUL.FTZ R124, R157, R124 ;  /* 0x0000007c9d7c7220 */ /* 0x000fc80000410000 */
[----:B------:R-:W-:Y:S02]  /*2e80*/  @P4 FADD.FTZ R124, R124, R125 ;  /* 0x0000007d7c7c4221 */ /* 0x000fe40000010000 */
.L_x_2095:
[----:B------:R-:W-:Y:S05]  /*2e90*/  BSYNC B0 ;  /* 0x0000000000007941 */ /* 0x000fea0003800000 */
.L_x_2093:
[----:B------:R-:W-:Y:S01]  /*2ea0*/  @P3 FMUL.FTZ R125, R124, c[0x0][0x1ec] ;  /* 0x00007b007c7d3a20 */ /* 0x000fe20000410000 */
[----:B------:R-:W-:Y:S01]  /*2eb0*/  @P3 LOP3.LUT P5, RZ, R171, 0xff000000, RZ, 0xc0, !PT ;  /* 0xff000000abff3812 */ /* 0x000fe200078ac0ff */
[----:B------:R-:W-:Y:S01]  /*2ec0*/  BSSY B0, `(.L_x_2096) ;  /* 0x0000019000007945 */ /* 0x000fe20003800000 */
[----:B------:R-:W-:Y:S01]  /*2ed0*/  @P0 MOV R162, 0x10 ;  /* 0x0000001000a20802 */ /* 0x000fe20000000f00 */
[----:B------:R-:W-:Y:S01]  /*2ee0*/  @P3 FMUL.FTZ R125, R125, c[0x0][0x1e8] ;  /* 0x00007a007d7d3a20 */ /* 0x000fe20000410000 */
[----:B------:R-:W-:Y:S02]  /*2ef0*/  @P0 F2FP.PACK_AB R130, RZ, R124 ;  /* 0x0000007cff82023e */ /* 0x000fe400000000ff */
[----:B------:R-:W-:Y:S02]  /*2f00*/  @P3 MOV R127, 0x10 ;  /* 0x00000010007f3802 */ /* 0x000fe40000000f00 */
[----:B------:R-:W-:Y:S01]  /*2f10*/  @P3 FSEL R126, R125, RZ, P5 ;  /* 0x000000ff7d7e3208 */ /* 0x000fe20002800000 */
[----:B------:R-:W-:Y:S01]  /*2f20*/  @P0 IMAD.WIDE.U32 R124, R161, R162, c[0x0][0x258] ;  /* 0x00009600a17c0625 */ /* 0x000fe200078e00a2 */
[----:B------:R-:W-:-:S02]  /*2f30*/  @P0 PRMT R119, R119, 0x5410, R130 ;  /* 0x0000541077770816 */ /* 0x000fc40000000082 */
[----:B------:R-:W-:Y:S01]  /*2f40*/  @P3 F2FP.PACK_AB R161, RZ, R126 ;  /* 0x0000007effa1323e */ /* 0x000fe200000000ff */
[----:B------:R-:W-:Y:S02]  /*2f50*/  @P3 IMAD.WIDE.U32 R126, R128, R127, c[0x0][0x248] ;  /* 0x00009200807e3625 */ /* 0x000fe400078e007f */
[----:B------:R1:W-:Y:S01]  /*2f60*/  @P0 STG.E.128 [R124.64], R116 ;  /* 0x000000747c000986 */ /* 0x0003e2000c101d04 */
[----:B------:R-:W-:-:S05]  /*2f70*/  @P3 PRMT R123, R123, 0x5410, R161 ;  /* 0x000054107b7b3816 */ /* 0x000fca00000000a1 */
[----:B------:R1:W-:Y:S01]  /*2f80*/  @P3 STG.E.128 [R126.64], R120 ;  /* 0x000000787e003986 */ /* 0x0003e2000c101d04 */
[----:B------:R-:W-:Y:S05]  /*2f90*/  @P2 BRA `(.L_x_2097) ;  /* 0x0000004000002947 */ /* 0x000fea0003800000 */
[----:B-1----:R-:W-:Y:S01]  /*2fa0*/  HFMA2.MMA R124, -RZ, RZ, 0, 0 ;  /* 0x00000000ff7c7435 */ /* 0x002fe200000001ff */
[----:B------:R-:W-:Y:S05]  /*2fb0*/  @!P4 BRA `(.L_x_2098) ;  /* 0x000000900000c947 */ /* 0x000fea0003800000 */
[----:B------:R-:W-:Y:S01]  /*2fc0*/  HADD2.F32 R124, -RZ, R104.H0_H0 ;  /* 0x20000068ff7c7230 */ /* 0x000fe20000004100 */
[----:B------:R-:W-:Y:S05]  /*2fd0*/  BRA `(.L_x_2098) ;  /* 0x0000007000007947 */ /* 0x000fea0003800000 */
.L_x_2097:
[----:B0-----:R-:W-:-:S04]  /*2fe0*/  ISETP.NE.AND P5, PT, R35, RZ, PT ;  /* 0x000000ff2300720c */ /* 0x001fc80003fa5270 */
[----:B-1----:R-:W-:-:S05]  /*2ff0*/  FSEL R124, R129, RZ, !P5 ;  /* 0x000000ff817c7208 */ /* 0x002fca0006800000 */
[----:B------:R-:W-:-:S04]  /*3000*/  FFMA.FTZ R125, R145, R131, R124 ;  /* 0x00000083917d7223 */ /* 0x000fc8000001007c */
[----:B------:R-:W-:Y:S01]  /*3010*/  FADD.FTZ R124, R194, -R125 ;  /* 0x8000007dc27c7221 */ /* 0x000fe20000010000 */
[----:B------:R-:W-:-:S03]  /*3020*/  @P4 HADD2.F32 R125, -RZ, R104.H0_H0 ;  /* 0x20000068ff7d4230 */ /* 0x000fc60000004100 */
[----:B------:R-:W-:-:S04]  /*3030*/  FMUL.FTZ R124, R157, R124 ;  /* 0x0000007c9d7c7220 */ /* 0x000fc80000410000 */
[----:B------:R-:W-:Y:S02]  /*3040*/  @P4 FADD.FTZ R124, R124, R125 ;  /* 0x0000007d7c7c4221 */ /* 0x000fe40000010000 */
.L_x_2098:
[----:B------:R-:W-:Y:S05]  /*3050*/  BSYNC B0 ;  /* 0x0000000000007941 */ /* 0x000fea0003800000 */
.L_x_2096:
        /* <DEDUP_REMOVED lines=14> */
.L_x_2100:
[----:B0-----:R-:W-:Y:S01]  /*3140*/  ISETP.NE.AND P5, PT, R35, RZ, PT ;  /* 0x000000ff2300720c */ /* 0x001fe20003fa5270 */
[----:B------:R-:W-:-:S03]  /*3150*/  @P4 HADD2.F32 R125, -RZ, R104.H1_H1 ;  /* 0x30000068ff7d4230 */ /* 0x000fc60000004100 */
[----:B------:R-:W-:-:S05]  /*3160*/  FSEL R124, R129, RZ, !P5 ;  /* 0x000000ff817c7208 */ /* 0x000fca0006800000 */
[----:B------:R-:W-:-:S04]  /*3170*/  FFMA.FTZ R124, R142, R131, R124 ;  /* 0x000000838e7c7223 */ /* 0x000fc8000001007c */
[----:B------:R-:W-:-:S04]  /*3180*/  FADD.FTZ R124, R193, -R124 ;  /* 0x8000007cc17c7221 */ /* 0x000fc80000010000 */
[----:B------:R-:W-:-:S04]  /*3190*/  FMUL.FTZ R124, R157, R124 ;  /* 0x0000007c9d7c7220 */ /* 0x000fc80000410000 */
[----:B------:R-:W-:Y:S02]  /*31a0*/  @P4 FADD.FTZ R124, R124, R125 ;  /* 0x0000007d7c7c4221 */ /* 0x000fe40000010000 */
.L_x_2101:
[----:B------:R-:W-:Y:S05]  /*31b0*/  BSYNC B0 ;  /* 0x0000000000007941 */ /* 0x000fea0003800000 */
.L_x_2099:
        /* <DEDUP_REMOVED lines=14> */
.L_x_2103:
[----:B0-----:R-:W-:-:S04]  /*32a0*/  ISETP.NE.AND P5, PT, R35, RZ, PT ;  /* 0x000000ff2300720c */ /* 0x001fc80003fa5270 */
[----:B------:R-:W-:-:S05]  /*32b0*/  FSEL R124, R129, RZ, !P5 ;  /* 0x000000ff817c7208 */ /* 0x000fca0006800000 */
[----:B------:R-:W-:-:S04]  /*32c0*/  FFMA.FTZ R125, R147, R131, R124 ;  /* 0x00000083937d7223 */ /* 0x000fc8000001007c */
[----:B------:R-:W-:Y:S01]  /*32d0*/  FADD.FTZ R124, R196, -R125 ;  /* 0x8000007dc47c7221 */ /* 0x000fe20000010000 */
[----:B------:R-:W-:-:S03]  /*32e0*/  @P4 HADD2.F32 R125, -RZ, R105.H0_H0 ;  /* 0x20000069ff7d4230 */ /* 0x000fc60000004100 */
[----:B------:R-:W-:-:S04]  /*32f0*/  FMUL.FTZ R124, R157, R124 ;  /* 0x0000007c9d7c7220 */ /* 0x000fc80000410000 */
[----:B------:R-:W-:Y:S02]  /*3300*/  @P4 FADD.FTZ R124, R124, R125 ;  /* 0x0000007d7c7c4221 */ /* 0x000fe40000010000 */
.L_x_2104:
[----:B------:R-:W-:Y:S05]  /*3310*/  BSYNC B0 ;  /* 0x0000000000007941 */ /* 0x000fea0003800000 */
.L_x_2102:
        /* <DEDUP_REMOVED lines=14> */
.L_x_2106:
[----:B0-----:R-:W-:Y:S01]  /*3400*/  ISETP.NE.AND P5, PT, R35, RZ, PT ;  /* 0x000000ff2300720c */ /* 0x001fe20003fa5270 */
[----:B------:R-:W-:-:S03]  /*3410*/  @P4 HADD2.F32 R125, -RZ, R105.H1_H1 ;  /* 0x30000069ff7d4230 */ /* 0x000fc60000004100 */
[----:B------:R-:W-:-:S05]  /*3420*/  FSEL R124, R129, RZ, !P5 ;  /* 0x000000ff817c7208 */ /* 0x000fca0006800000 */
[----:B------:R-:W-:-:S04]  /*3430*/  FFMA.FTZ R124, R144, R131, R124 ;  /* 0x00000083907c7223 */ /* 0x000fc8000001007c */
[----:B------:R-:W-:-:S04]  /*3440*/  FADD.FTZ R124, R195, -R124 ;  /* 0x8000007cc37c7221 */ /* 0x000fc80000010000 */
[----:B------:R-:W-:-:S04]  /*3450*/  FMUL.FTZ R124, R157, R124 ;  /* 0x0000007c9d7c7220 */ /* 0x000fc80000410000 */
[----:B------:R-:W-:Y:S02]  /*3460*/  @P4 FADD.FTZ R124, R124, R125 ;  /* 0x0000007d7c7c4221 */ /* 0x000fe40000010000 */
.L_x_2107:
[----:B------:R-:W-:Y:S05]  /*3470*/  BSYNC B0 ;  /* 0x0000000000007941 */ /* 0x000fea0003800000 */
.L_x_2105:
        /* <DEDUP_REMOVED lines=14> */
.L_x_2109:
[----:B0-----:R-:W-:-:S04]  /*3560*/  ISETP.NE.AND P5, PT, R35, RZ, PT ;  /* 0x000000ff2300720c */ /* 0x001fc80003fa5270 */
[----:B------:R-:W-:-:S05]  /*3570*/  FSEL R124, R129, RZ, !P5 ;  /* 0x000000ff817c7208 */ /* 0x000fca0006800000 */
[----:B------:R-:W-:-:S04]  /*3580*/  FFMA.FTZ R125, R149, R131, R124 ;  /* 0x00000083957d7223 */ /* 0x000fc8000001007c */
[----:B------:R-:W-:Y:S01]  /*3590*/  FADD.FTZ R124, R198, -R125 ;  /* 0x8000007dc67c7221 */ /* 0x000fe20000010000 */
[----:B------:R-:W-:-:S03]  /*35a0*/  @P4 HADD2.F32 R125, -RZ, R106.H0_H0 ;  /* 0x2000006aff7d4230 */ /* 0x000fc60000004100 */
[----:B------:R-:W-:-:S04]  /*35b0*/  FMUL.FTZ R124, R157, R124 ;  /* 0x0000007c9d7c7220 */ /* 0x000fc80000410000 */
[----:B------:R-:W-:Y:S02]  /*35c0*/  @P4 FADD.FTZ R124, R124, R125 ;  /* 0x0000007d7c7c4221 */ /* 0x000fe40000010000 */
.L_x_2110:
[----:B------:R-:W-:Y:S05]  /*35d0*/  BSYNC B0 ;  /* 0x0000000000007941 */ /* 0x000fea0003800000 */
.L_x_2108:
        /* <DEDUP_REMOVED lines=14> */
.L_x_2112:
[----:B0-----:R-:W-:Y:S01]  /*36c0*/  ISETP.NE.AND P5, PT, R35, RZ, PT ;  /* 0x000000ff2300720c */ /* 0x001fe20003fa5270 */
[----:B------:R-:W-:-:S03]  /*36d0*/  @P4 HADD2.F32 R125, -RZ, R106.H1_H1 ;  /* 0x3000006aff7d4230 */ /* 0x000fc60000004100 */
[----:B------:R-:W-:-:S05]  /*36e0*/  FSEL R124, R129, RZ, !P5 ;  /* 0x000000ff817c7208 */ /* 0x000fca0006800000 */
[----:B------:R-:W-:-:S04]  /*36f0*/  FFMA.FTZ R124, R146, R131, R124 ;  /* 0x00000083927c7223 */ /* 0x000fc8000001007c */
[----:B------:R-:W-:-:S04]  /*3700*/  FADD.FTZ R124, R197, -R124 ;  /* 0x8000007cc57c7221 */ /* 0x000fc80000010000 */
[----:B------:R-:W-:-:S04]  /*3710*/  FMUL.FTZ R124, R157, R124 ;  /* 0x0000007c9d7c7220 */ /* 0x000fc80000410000 */
[----:B------:R-:W-:Y:S02]  /*3720*/  @P4 FADD.FTZ R124, R124, R125 ;  /* 0x0000007d7c7c4221 */ /* 0x000fe40000010000 */
.L_x_2113:
[----:B------:R-:W-:Y:S05]  /*3730*/  BSYNC B0 ;  /* 0x0000000000007941 */ /* 0x000fea0003800000 */
.L_x_2111:
        /* <DEDUP_REMOVED lines=14> */
.L_x_2115:
[----:B0-----:R-:W-:-:S04]  /*3820*/  ISETP.NE.AND P5, PT, R35, RZ, PT ;  /* 0x000000ff2300720c */ /* 0x001fc80003fa5270 */
[----:B------:R-:W-:-:S05]  /*3830*/  FSEL R124, R129, RZ, !P5 ;  /* 0x000000ff817c7208 */ /* 0x000fca0006800000 */
[----:B------:R-:W-:-:S04]  /*3840*/  FFMA.FTZ R125, R151, R131, R124 ;  /* 0x00000083977d7223 */ /* 0x000fc8000001007c */
[----:B------:R-:W-:Y:S01]  /*3850*/  FADD.FTZ R124, R200, -R125 ;  /* 0x8000007dc87c7221 */ /* 0x000fe20000010000 */
[----:B------:R-:W-:-:S03]  /*3860*/  @P4 HADD2.F32 R125, -RZ, R107.H0_H0 ;  /* 0x2000006bff7d4230 */ /* 0x000fc60000004100 */
[----:B------:R-:W-:-:S04]  /*3870*/  FMUL.FTZ R124, R157, R124 ;  /* 0x0000007c9d7c7220 */ /* 0x000fc80000410000 */
[----:B------:R-:W-:Y:S02]  /*3880*/  @P4 FADD.FTZ R124, R124, R125 ;  /* 0x0000007d7c7c4221 */ /* 0x000fe40000010000 */
.L_x_2116:
[----:B------:R-:W-:Y:S05]  /*3890*/  BSYNC B0 ;  /* 0x0000000000007941 */ /* 0x000fea0003800000 */
.L_x_2114:
        /* <DEDUP_REMOVED lines=14> */
.L_x_2118:
[----:B0-----:R-:W-:Y:S01]  /*3980*/  ISETP.NE.AND P5, PT, R35, RZ, PT ;  /* 0x000000ff2300720c */ /* 0x001fe20003fa5270 */
[----:B------:R-:W-:-:S03]  /*3990*/  @P4 HADD2.F32 R125, -RZ, R107.H1_H1 ;  /* 0x3000006bff7d4230 */ /* 0x000fc60000004100 */
[----:B------:R-:W-:-:S05]  /*39a0*/  FSEL R124, R129, RZ, !P5 ;  /* 0x000000ff817c7208 */ /* 0x000fca0006800000 */
[----:B------:R-:W-:-:S04]  /*39b0*/  FFMA.FTZ R124, R148, R131, R124 ;  /* 0x00000083947c7223 */ /* 0x000fc8000001007c */
[----:B------:R-:W-:-:S04]  /*39c0*/  FADD.FTZ R124, R199, -R124 ;  /* 0x8000007cc77c7221 */ /* 0x000fc80000010000 */
[----:B------:R-:W-:-:S04]  /*39d0*/  FMUL.FTZ R124, R157, R124 ;  /* 0x0000007c9d7c7220 */ /* 0x000fc80000410000 */
[----:B------:R-:W-:Y:S02]  /*39e0*/  @P4 FADD.FTZ R124, R124, R125 ;  /* 0x0000007d7c7c4221 */ /* 0x000fe40000010000 */
.L_x_2119:
[----:B------:R-:W-:Y:S05]  /*39f0*/  BSYNC B0 ;  /* 0x0000000000007941 */ /* 0x000fea0003800000 */
.L_x_2117:
[----:B------:R-:W-:Y:S01]  /*3a00*/  @P3 FMUL.FTZ R125, R124, c[0x0][0x1ec] ;  /* 0x00007b007c7d3a20 */ /* 0x000fe20000410000 */
[----:B------:R-:W-:Y:S01]  /*3a10*/  @P3 LOP3.LUT P5, RZ, R169, 0xff000000, RZ, 0xc0, !PT ;  /* 0xff000000a9ff3812 */ /* 0x000fe200078ac0ff */
[----:B------:R-:W-:Y:S01]  /*3a20*/  BSSY B0, `(.L_x_2120) ;  /* 0x000001a000007945 */ /* 0x000fe20003800000 */
[----:B------:R-:W-:Y:S01]  /*3a30*/  @P0 MOV R161, 0x10 ;  /* 0x0000001000a10802 */ /* 0x000fe20000000f00 */
[----:B------:R-:W-:Y:S01]  /*3a40*/  @P3 FMUL.FTZ R125, R125, c[0x0][0x1e8] ;  /* 0x00007a007d7d3a20 */ /* 0x000fe20000410000 */
[----:B------:R-:W-:Y:S02]  /*3a50*/  @P3 IADD3 R130, R128, 0x80, RZ ;  /* 0x0000008080823810 */ /* 0x000fe40007ffe0ff */
[----:B------:R-:W-:Y:S01]  /*3a60*/  @P3 MOV R169, 0x10 ;  /* 0x0000001000a93802 */ /* 0x000fe20000000f00 */
[----:B------:R-:W-:Y:S01]  /*3a70*/  @P0 IMAD.WIDE.U32 R160, R160, R161, c[0x0][0x258] ;  /* 0x00009600a0a00625 */ /* 0x000fe200078e00a1 */
[----:B------:R-:W-:Y:S02]  /*3a80*/  @P3 FSEL R125, R125, RZ, P5 ;  /* 0x000000ff7d7d3208 */ /* 0x000fe40002800000 */
[----:B------:R-:W-:-:S02]  /*3a90*/  @P0 F2FP.PACK_AB R126, RZ, R124 ;  /* 0x0000007cff7e023e */ /* 0x000fc400000000ff */
[----:B------:R-:W-:Y:S01]  /*3aa0*/  @P3 F2FP.PACK_AB R127, RZ, R125 ;  /* 0x0000007dff7f323e */ /* 0x000fe200000000ff */
[----:B------:R-:W-:Y:S01]  /*3ab0*/  @P3 IMAD.WIDE.U32 R124, R130, R169, c[0x0][0x248] ;  /* 0x00009200827c3625 */ /* 0x000fe200078e00a9 */
[----:B------:R-:W-:Y:S02]  /*3ac0*/  @P0 PRMT R119, R119, 0x5410, R126 ;  /* 0x0000541077770816 */ /* 0x000fe4000000007e */
[----:B------:R-:W-:-:S03]  /*3ad0*/  @P3 PRMT R123, R123, 0x5410, R127 ;  /* 0x000054107b7b3816 */ /* 0x000fc6000000007f */
[----:B------:R1:W-:Y:S04]  /*3ae0*/  @P0 STG.E.128 [R160.64], R116 ;  /* 0x00000074a0000986 */ /* 0x0003e8000c101d04 */
[----:B------:R1:W-:Y:S01]  /*3af0*/  @P3 STG.E.128 [R124.64], R120 ;  /* 0x000000787c003986 */ /* 0x0003e2000c101d04 */
[----:B------:R-:W-:Y:S05]  /*3b00*/  @P2 BRA `(.L_x_2121) ;  /* 0x0000004000002947 */ /* 0x000fea0003800000 */
[----:B-1----:R-:W-:Y:S01]  /*3b10*/  HFMA2.MMA R124, -RZ, RZ, 0, 0 ;  /* 0x00000000ff7c7435 */ /* 0x002fe200000001ff */
[----:B------:R-:W-:Y:S05]  /*3b20*/  @!P4 BRA `(.L_x_2122) ;  /* 0x000000900000c947 */ /* 0x000fea0003800000 */
[----:B------:R-:W-:Y:S01]  /*3b30*/  HADD2.F32 R124, -RZ, R108.H0_H0 ;  /* 0x2000006cff7c7230 */ /* 0x000fe20000004100 */
[----:B------:R-:W-:Y:S05]  /*3b40*/  BRA `(.L_x_2122) ;  /* 0x0000007000007947 */ /* 0x000fea0003800000 */
.L_x_2121:
[----:B0-----:R-:W-:-:S04]  /*3b50*/  ISETP.NE.AND P5, PT, R35, RZ, PT ;  /* 0x000000ff2300720c */ /* 0x001fc80003fa5270 */
[----:B-1----:R-:W-:-:S05]  /*3b60*/  FSEL R124, R129, RZ, !P5 ;  /* 0x000000ff817c7208 */ /* 0x002fca0006800000 */
[----:B------:R-:W-:-:S04]  /*3b70*/  FFMA.FTZ R125, R153, R131, R124 ;  /* 0x00000083997d7223 */ /* 0x000fc8000001007c */
[----:B------:R-:W-:Y:S01]  /*3b80*/  FADD.FTZ R124, R202, -R125 ;  /* 0x8000007dca7c7221 */ /* 0x000fe20000010000 */
[----:B------:R-:W-:-:S03]  /*3b90*/  @P4 HADD2.F32 R125, -RZ, R108.H0_H0 ;  /* 0x2000006cff7d4230 */ /* 0x000fc60000004100 */
[----:B------:R-:W-:-:S04]  /*3ba0*/  FMUL.FTZ R124, R157, R124 ;  /* 0x0000007c9d7c7220 */ /* 0x000fc80000410000 */
[----:B------:R-:W-:Y:S02]  /*3bb0*/  @P4 FADD.FTZ R124, R124, R125 ;  /* 0x0000007d7c7c4221 */ /* 0x000fe40000010000 */
.L_x_2122:
[----:B------:R-:W-:Y:S05]  /*3bc0*/  BSYNC B0 ;  /* 0x0000000000007941 */ /* 0x000fea0003800000 */
.L_x_2120:
        /* <DEDUP_REMOVED lines=14> */
.L_x_2124:
[----:B0-----:R-:W-:Y:S01]  /*3cb0*/  ISETP.NE.AND P5, PT, R35, RZ, PT ;  /* 0x000000ff2300720c */ /* 0x001fe20003fa5270 */
[----:B------:R-:W-:-:S03]  /*3cc0*/  @P4 HADD2.F32 R125, -RZ, R108.H1_H1 ;  /* 0x3000006cff7d4230 */ /* 0x000fc60000004100 */
[----:B------:R-:W-:-:S05]  /*3cd0*/  FSEL R124, R129, RZ, !P5 ;  /* 0x000000ff817c7208 */ /* 0x000fca0006800000 */
[----:B------:R-:W-:-:S04]  /*3ce0*/  FFMA.FTZ R124, R150, R131, R124 ;  /* 0x00000083967c7223 */ /* 0x000fc8000001007c */
[----:B------:R-:W-:-:S04]  /*3cf0*/  FADD.FTZ R124, R201, -R124 ;  /* 0x8000007cc97c7221 */ /* 0x000fc80000010000 */
[----:B------:R-:W-:-:S04]  /*3d00*/  FMUL.FTZ R124, R157, R124 ;  /* 0x0000007c9d7c7220 */ /* 0x000fc80000410000 */
[----:B------:R-:W-:Y:S02]  /*3d10*/  @P4 FADD.FTZ R124, R124, R125 ;  /* 0x0000007d7c7c4221 */ /* 0x000fe40000010000 */
.L_x_2125:
[----:B------:R-:W-:Y:S05]  /*3d20*/  BSYNC B0 ;  /* 0x0000000000007941 */ /* 0x000fea0003800000 */
.L_x_2123:
        /* <DEDUP_REMOVED lines=14> */
.L_x_2127:
[----:B0-----:R-:W-:-:S04]  /*3e10*/  ISETP.NE.AND P5, PT, R35, RZ, PT ;  /* 0x000000ff2300720c */ /* 0x001fc80003fa5270 */
[----:B------:R-:W-:-:S05]  /*3e20*/  FSEL R124, R129, RZ, !P5 ;  /* 0x000000ff817c7208 */ /* 0x000fca0006800000 */
[----:B------:R-:W-:-:S04]  /*3e30*/  FFMA.FTZ R125, R155, R131, R124 ;  /* 0x000000839b7d7223 */ /* 0x000fc8000001007c */
[----:B------:R-:W-:Y:S01]  /*3e40*/  FADD.FTZ R124, R204, -R125 ;  /* 0x8000007dcc7c7221 */ /* 0x000fe20000010000 */
[----:B------:R-:W-:-:S03]  /*3e50*/  @P4 HADD2.F32 R125, -RZ, R109.H0_H0 ;  /* 0x2000006dff7d4230 */ /* 0x000fc60000004100 */
[----:B------:R-:W-:-:S04]  /*3e60*/  FMUL.FTZ R124, R157, R124 ;  /* 0x0000007c9d7c7220 */ /* 0x000fc80000410000 */
[----:B------:R-:W-:Y:S02]  /*3e70*/  @P4 FADD.FTZ R124, R124, R125 ;  /* 0x0000007d7c7c4221 */ /* 0x000fe40000010000 */
.L_x_2128:
[----:B------:R-:W-:Y:S05]  /*3e80*/  BSYNC B0 ;  /* 0x0000000000007941 */ /* 0x000fea0003800000 */
.L_x_2126:
        /* <DEDUP_REMOVED lines=14> */
.L_x_2130:
[----:B0-----:R-:W-:Y:S01]  /*3f70*/  ISETP.NE.AND P5, PT, R35, RZ, PT ;  /* 0x000000ff2300720c */ /* 0x001fe20003fa5270 */
[----:B------:R-:W-:-:S03]  /*3f80*/  @P4 HADD2.F32 R125, -RZ, R109.H1_H1 ;  /* 0x3000006dff7d4230 */ /* 0x000fc60000004100 */
[----:B------:R-:W-:-:S05]  /*3f90*/  FSEL R124, R129, RZ, !P5 ;  /* 0x000000ff817c7208 */ /* 0x000fca0006800000 */
[----:B------:R-:W-:-:S04]  /*3fa0*/  FFMA.FTZ R124, R152, R131, R124 ;  /* 0x00000083987c7223 */ /* 0x000fc8000001007c */
[----:B------:R-:W-:-:S04]  /*3fb0*/  FADD.FTZ R124, R203, -R124 ;  /* 0x8000007ccb7c7221 */ /* 0x000fc80000010000 */
[----:B------:R-:W-:-:S04]  /*3fc0*/  FMUL.FTZ R124, R157, R124 ;  /* 0x0000007c9d7c7220 */ /* 0x000fc80000410000 */
[----:B------:R-:W-:Y:S02]  /*3fd0*/  @P4 FADD.FTZ R124, R124, R125 ;  /* 0x0000007d7c7c4221 */ /* 0x000fe40000010000 */
.L_x_2131:
[----:B------:R-:W-:Y:S05]  /*3fe0*/  BSYNC B0 ;  /* 0x0000000000007941 */ /* 0x000fea0003800000 */
.L_x_2129:
        /* <DEDUP_REMOVED lines=14> */
.L_x_2133:
[----:B0-----:R-:W-:-:S04]  /*40d0*/  ISETP.NE.AND P5, PT, R35, RZ, PT ;  /* 0x000000ff2300720c */ /* 0x001fc80003fa5270 */
[----:B------:R-:W-:-:S05]  /*40e0*/  FSEL R124, R129, RZ, !P5 ;  /* 0x000000ff817c7208 */ /* 0x000fca0006800000 */
[----:B------:R-:W-:-:S04]  /*40f0*/  FFMA.FTZ R125, R163, R131, R124 ;  /* 0x00000083a37d7223 */ /* 0x000fc8000001007c */
[----:B------:R-:W-:Y:S01]  /*4100*/  FADD.FTZ R124, R206, -R125 ;  /* 0x8000007dce7c7221 */ /* 0x000fe20000010000 */
[----:B------:R-:W-:-:S03]  /*4110*/  @P4 HADD2.F32 R125, -RZ, R110.H0_H0 ;  /* 0x2000006eff7d4230 */ /* 0x000fc60000004100 */
[----:B------:R-:W-:-:S04]  /*4120*/  FMUL.FTZ R124, R157, R124 ;  /* 0x0000007c9d7c7220 */ /* 0x000fc80000410000 */
[----:B------:R-:W-:Y:S02]  /*4130*/  @P4 FADD.FTZ R124, R124, R125 ;  /* 0x0000007d7c7c4221 */ /* 0x000fe40000010000 */
.L_x_2134:
[----:B------:R-:W-:Y:S05]  /*4140*/  BSYNC B0 ;  /* 0x0000000000007941 */ /* 0x000fea0003800000 */
.L_x_2132:
        /* <DEDUP_REMOVED lines=14> */
.L_x_2136:
[----:B0-----:R-:W-:Y:S01]  /*4230*/  ISETP.NE.AND P5, PT, R35, RZ, PT ;  /* 0x000000ff2300720c */ /* 0x001fe20003fa5270 */
[----:B------:R-:W-:-:S03]  /*4240*/  @P4 HADD2.F32 R125, -RZ, R110.H1_H1 ;  /* 0x3000006eff7d4230 */ /* 0x000fc60000004100 */
[----:B------:R-:W-:-:S05]  /*4250*/  FSEL R124, R129, RZ, !P5 ;  /* 0x000000ff817c7208 */ /* 0x000fca0006800000 */
[----:B------:R-:W-:-:S04]  /*4260*/  FFMA.FTZ R124, R154, R131, R124 ;  /* 0x000000839a7c7223 */ /* 0x000fc8000001007c */
[----:B------:R-:W-:-:S04]  /*4270*/  FADD.FTZ R124, R205, -R124 ;  /* 0x8000007ccd7c7221 */ /* 0x000fc80000010000 */
[----:B------:R-:W-:-:S04]  /*4280*/  FMUL.FTZ R124, R157, R124 ;  /* 0x0000007c9d7c7220 */ /* 0x000fc80000410000 */
[----:B------:R-:W-:Y:S02]  /*4290*/  @P4 FADD.FTZ R124, R124, R125 ;  /* 0x0000007d7c7c4221 */ /* 0x000fe40000010000 */
.L_x_2137:
[----:B------:R-:W-:Y:S05]  /*42a0*/  BSYNC B0 ;  /* 0x0000000000007941 */ /* 0x000fea0003800000 */
.L_x_2135:
        /* <DEDUP_REMOVED lines=14> */
.L_x_2139:
[----:B0-----:R-:W-:-:S04]  /*4390*/  ISETP.NE.AND P5, PT, R35, RZ, PT ;  /* 0x000000ff2300720c */ /* 0x001fc80003fa5270 */
[----:B------:R-:W-:-:S05]  /*43a0*/  FSEL R124, R129, RZ, !P5 ;  /* 0x000000ff817c7208 */ /* 0x000fca0006800000 */
[----:B------:R-:W-:-:S04]  /*43b0*/  FFMA.FTZ R125, R177, R131, R124 ;  /* 0x00000083b17d7223 */ /* 0x000fc8000001007c */
[----:B------:R-:W-:Y:S01]  /*43c0*/  FADD.FTZ R124, R208, -R125 ;  /* 0x8000007dd07c7221 */ /* 0x000fe20000010000 */
[----:B------:R-:W-:-:S03]  /*43d0*/  @P4 HADD2.F32 R125, -RZ, R111.H0_H0 ;  /* 0x2000006fff7d4230 */ /* 0x000fc60000004100 */
[----:B------:R-:W-:-:S04]  /*43e0*/  FMUL.FTZ R124, R157, R124 ;  /* 0x0000007c9d7c7220 */ /* 0x000fc80000410000 */
[----:B------:R-:W-:Y:S02]  /*43f0*/  @P4 FADD.FTZ R124, R124, R125 ;  /* 0x0000007d7c7c4221 */ /* 0x000fe40000010000 */
.L_x_2140:
[----:B------:R-:W-:Y:S05]  /*4400*/  BSYNC B0 ;  /* 0x0000000000007941 */ /* 0x000fea0003800000 */
.L_x_2138:
        /* <DEDUP_REMOVED lines=14> */
.L_x_2142:
[----:B0-----:R-:W-:Y:S01]  /*44f0*/  ISETP.NE.AND P5, PT, R35, RZ, PT ;  /* 0x000000ff2300720c */ /* 0x001fe20003fa5270 */
[----:B------:R-:W-:-:S03]  /*4500*/  @P4 HADD2.F32 R125, -RZ, R111.H1_H1 ;  /* 0x3000006fff7d4230 */ /* 0x000fc60000004100 */
[----:B------:R-:W-:-:S05]  /*4510*/  FSEL R124, R129, RZ, !P5 ;  /* 0x000000ff817c7208 */ /* 0x000fca0006800000 */
[----:B------:R-:W-:-:S04]  /*4520*/  FFMA.FTZ R124, R176, R131, R124 ;  /* 0x00000083b07c7223 */ /* 0x000fc8000001007c */
[----:B------:R-:W-:-:S04]  /*4530*/  FADD.FTZ R124, R207, -R124 ;  /* 0x8000007ccf7c7221 */ /* 0x000fc80000010000 */
[----:B------:R-:W-:-:S04]  /*4540*/  FMUL.FTZ R124, R157, R124 ;  /* 0x0000007c9d7c7220 */ /* 0x000fc80000410000 */
[----:B------:R-:W-:Y:S02]  /*4550*/  @P4 FADD.FTZ R124, R124, R125 ;  /* 0x0000007d7c7c4221 */ /* 0x000fe40000010000 */
.L_x_2143:
[----:B------:R-:W-:Y:S05]  /*4560*/  BSYNC B0 ;  /* 0x0000000000007941 */ /* 0x000fea0003800000 */
.L_x_2141:
[----:B------:R-:W-:Y:S01]  /*4570*/  @P3 FMUL.FTZ R125, R124, c[0x0][0x1ec] ;  /* 0x00007b007c7d3a20 */ /* 0x000fe20000410000 */
[----:B------:R-:W-:Y:S01]  /*4580*/  @P3 LOP3.LUT P5, RZ, R167, 0xff000000, RZ, 0xc0, !PT ;  /* 0xff000000a7ff3812 */ /* 0x000fe200078ac0ff */
[----:B------:R-:W-:Y:S01]  /*4590*/  BSSY B0, `(.L_x_2144) ;  /* 0x000001a000007945 */ /* 0x000fe20003800000 */
[----:B------:R-:W-:Y:S01]  /*45a0*/  @P0 MOV R160, 0x10 ;  /* 0x0000001000a00802 */ /* 0x000fe20000000f00 */
[----:B------:R-:W-:Y:S01]  /*45b0*/  @P3 FMUL.FTZ R125, R125, c[0x0][0x1e8] ;  /* 0x00007a007d7d3a20 */ /* 0x000fe20000410000 */
[----:B------:R-:W-:Y:S02]  /*45c0*/  @P0 F2FP.PACK_AB R130, RZ, R124 ;  /* 0x0000007cff82023e */ /* 0x000fe400000000ff */
[----:B------:R-:W-:Y:S02]  /*45d0*/  @P3 IADD3 R127, R128, 0x100, RZ ;  /* 0x00000100807f3810 */ /* 0x000fe40007ffe0ff */
[----:B------:R-:W-:Y:S01]  /*45e0*/  @P3 FSEL R126, R125, RZ, P5 ;  /* 0x000000ff7d7e3208 */ /* 0x000fe20002800000 */
[----:B------:R-:W-:Y:S01]  /*45f0*/  @P0 IMAD.WIDE.U32 R124, R159, R160, c[0x0][0x258] ;  /* 0x000096009f7c0625 */ /* 0x000fe200078e00a0 */
[----:B------:R-:W-:-:S02]  /*4600*/  @P3 MOV R162, 0x10 ;  /* 0x0000001000a23802 */ /* 0x000fc40000000f00 */
[----:B------:R-:W-:Y:S02]  /*4610*/  @P3 F2FP.PACK_AB R159, RZ, R126 ;  /* 0x0000007eff9f323e */ /* 0x000fe400000000ff */
[----:B------:R-:W-:Y:S01]  /*4620*/  @P0 PRMT R119, R119, 0x5410, R130 ;  /* 0x0000541077770816 */ /* 0x000fe20000000082 */
[----:B------:R-:W-:Y:S01]  /*4630*/  @P3 IMAD.WIDE.U32 R126, R127, R162, c[0x0][0x248] ;  /* 0x000092007f7e3625 */ /* 0x000fe200078e00a2 */
        /* <DEDUP_REMOVED lines=8> */
.L_x_2145:
[----:B0-----:R-:W-:-:S04]  /*46c0*/  ISETP.NE.AND P5, PT, R35, RZ, PT ;  /* 0x000000ff2300720c */ /* 0x001fc80003fa5270 */
[----:B-1----:R-:W-:-:S05]  /*46d0*/  FSEL R124, R129, RZ, !P5 ;  /* 0x000000ff817c7208 */ /* 0x002fca0006800000 */
[----:B------:R-:W-:-:S04]  /*46e0*/  FFMA.FTZ R125, R179, R131, R124 ;  /* 0x00000083b37d7223 */ /* 0x000fc8000001007c */
[----:B------:R-:W-:Y:S01]  /*46f0*/  FADD.FTZ R124, R210, -R125 ;  /* 0x8000007dd27c7221 */ /* 0x000fe20000010000 */
[----:B------:R-:W-:-:S03]  /*4700*/  @P4 HADD2.F32 R125, -RZ, R112.H0_H0 ;  /* 0x20000070ff7d4230 */ /* 0x000fc60000004100 */
[----:B------:R-:W-:-:S04]  /*4710*/  FMUL.FTZ R124, R157, R124 ;  /* 0x0000007c9d7c7220 */ /* 0x000fc80000410000 */
[----:B------:R-:W-:Y:S02]  /*4720*/  @P4 FADD.FTZ R124, R124, R125 ;  /* 0x0000007d7c7c4221 */ /* 0x000fe40000010000 */
.L_x_2146:
[----:B------:R-:W-:Y:S05]  /*4730*/  BSYNC B0 ;  /* 0x0000000000007941 */ /* 0x000fea0003800000 */
.L_x_2144:
        /* <DEDUP_REMOVED lines=14> */
.L_x_2148:
[----:B0-----:R-:W-:Y:S01]  /*4820*/  ISETP.NE.AND P5, PT, R35, RZ, PT ;  /* 0x000000ff2300720c */ /* 0x001fe20003fa5270 */
[----:B------:R-:W-:-:S03]  /*4830*/  @P4 HADD2.F32 R125, -RZ, R112.H1_H1 ;  /* 0x30000070ff7d4230 */ /* 0x000fc60000004100 */
[----:B------:R-:W-:-:S05]  /*4840*/  FSEL R124, R129, RZ, !P5 ;  /* 0x000000ff817c7208 */ /* 0x000fca0006800000 */
[----:B------:R-:W-:-:S04]  /*4850*/  FFMA.FTZ R124, R178, R131, R124 ;  /* 0x00000083b27c7223 */ /* 0x000fc8000001007c */
[----:B------:R-:W-:-:S04]  /*4860*/  FADD.FTZ R124, R209, -R124 ;  /* 0x8000007cd17c7221 */ /* 0x000fc80000010000 */
[----:B------:R-:W-:-:S04]  /*4870*/  FMUL.FTZ R124, R157, R124 ;  /* 0x0000007c9d7c7220 */ /* 0x000fc80000410000 */
[----:B------:R-:W-:Y:S02]  /*4880*/  @P4 FADD.FTZ R124, R124, R125 ;  /* 0x0000007d7c7c4221 */ /* 0x000fe40000010000 */
.L_x_2149:
[----:B------:R-:W-:Y:S05]  /*4890*/  BSYNC B0 ;  /* 0x0000000000007941 */ /* 0x000fea0003800000 */
.L_x_2147:
        /* <DEDUP_REMOVED lines=14> */
.L_x_2151:
[----:B0-----:R-:W-:-:S04]  /*4980*/  ISETP.NE.AND P5, PT, R35, RZ, PT ;  /* 0x000000ff2300720c */ /* 0x001fc80003fa5270 */
[----:B------:R-:W-:-:S05]  /*4990*/  FSEL R124, R129, RZ, !P5 ;  /* 0x000000ff817c7208 */ /* 0x000fca0006800000 */
[----:B------:R-:W-:-:S04]  /*49a0*/  FFMA.FTZ R125, R181, R131, R124 ;  /* 0x00000083b57d7223 */ /* 0x000fc8000001007c */
[----:B------:R-:W-:Y:S01]  /*49b0*/  FADD.FTZ R124, R212, -R125 ;  /* 0x8000007dd47c7221 */ /* 0x000fe20000010000 */
[----:B------:R-:W-:-:S03]  /*49c0*/  @P4 HADD2.F32 R125, -RZ, R113.H0_H0 ;  /* 0x20000071ff7d4230 */ /* 0x000fc60000004100 */
[----:B------:R-:W-:-:S04]  /*49d0*/  FMUL.FTZ R124, R157, R124 ;  /* 0x0000007c9d7c7220 */ /* 0x000fc80000410000 */
[----:B------:R-:W-:Y:S02]  /*49e0*/  @P4 FADD.FTZ R124, R124, R125 ;  /* 0x0000007d7c7c4221 */ /* 0x000fe40000010000 */
.L_x_2152:
[----:B------:R-:W-:Y:S05]  /*49f0*/  BSYNC B0 ;  /* 0x0000000000007941 */ /* 0x000fea0003800000 */
.L_x_2150:
        /* <DEDUP_REMOVED lines=14> */
.L_x_2154:
[----:B0-----:R-:W-:Y:S01]  /*4ae0*/  ISETP.NE.AND P5, PT, R35, RZ, PT ;  /* 0x000000ff2300720c */ /* 0x001fe20003fa5270 */
[----:B------:R-:W-:-:S03]  /*4af0*/  @P4 HADD2.F32 R125, -RZ, R113.H1_H1 ;  /* 0x30000071ff7d4230 */ /* 0x000fc60000004100 */
[----:B------:R-:W-:-:S05]  /*4b00*/  FSEL R124, R129, RZ, !P5 ;  /* 0x000000ff817c7208 */ /* 0x000fca0006800000 */
[----:B------:R-:W-:-:S04]  /*4b10*/  FFMA.FTZ R124, R180, R131, R124 ;  /* 0x00000083b47c7223 */ /* 0x000fc8000001007c */
[----:B------:R-:W-:-:S04]  /*4b20*/  FADD.FTZ R124, R211, -R124 ;  /* 0x8000007cd37c7221 */ /* 0x000fc80000010000 */
[----:B------:R-:W-:-:S04]  /*4b30*/  FMUL.FTZ R124, R157, R124 ;  /* 0x0000007c9d7c7220 */ /* 0x000fc80000410000 */
[----:B------:R-:W-:Y:S02]  /*4b40*/  @P4 FADD.FTZ R124, R124, R125 ;  /* 0x0000007d7c7c4221 */ /* 0x000fe40000010000 */
.L_x_2155:
[----:B------:R-:W-:Y:S05]  /*4b50*/  BSYNC B0 ;  /* 0x0000000000007941 */ /* 0x000fea0003800000 */
.L_x_2153:
        /* <DEDUP_REMOVED lines=14> */
.L_x_2157:
[----:B0-----:R-:W-:-:S04]  /*4c40*/  ISETP.NE.AND P5, PT, R35, RZ, PT ;  /* 0x000000ff2300720c */ /* 0x001fc80003fa5270 */
[----:B------:R-:W-:-:S05]  /*4c50*/  FSEL R124, R129, RZ, !P5 ;  /* 0x000000ff817c7208 */ /* 0x000fca0006800000 */
[----:B------:R-:W-:-:S04]  /*4c60*/  FFMA.FTZ R125, R183, R131, R124 ;  /* 0x00000083b77d7223 */ /* 0x000fc8000001007c */
[----:B------:R-:W-:Y:S01]  /*4c70*/  FADD.FTZ R124, R214, -R125 ;  /* 0x8000007dd67c7221 */ /* 0x000fe20000010000 */
[----:B------:R-:W-:-:S03]  /*4c80*/  @P4 HADD2.F32 R125, -RZ, R114.H0_H0 ;  /* 0x20000072ff7d4230 */ /* 0x000fc60000004100 */
[----:B------:R-:W-:-:S04]  /*4c90*/  FMUL.FTZ R124, R157, R124 ;  /* 0x0000007c9d7c7220 */ /* 0x000fc80000410000 */
[----:B------:R-:W-:Y:S02]  /*4ca0*/  @P4 FADD.FTZ R124, R124, R125 ;  /* 0x0000007d7c7c4221 */ /* 0x000fe40000010000 */
.L_x_2158:
[----:B------:R-:W-:Y:S05]  /*4cb0*/  BSYNC B0 ;  /* 0x0000000000007941 */ /* 0x000fea0003800000 */
.L_x_2156:
        /* <DEDUP_REMOVED lines=14> */
.L_x_2160:
[----:B0-----:R-:W-:Y:S01]  /*4da0*/  ISETP.NE.AND P5, PT, R35, RZ, PT ;  /* 0x000000ff2300720c */ /* 0x001fe20003fa5270 */
[----:B------:R-:W-:-:S03]  /*4db0*/  @P4 HADD2.F32 R125, -RZ, R114.H1_H1 ;  /* 0x30000072ff7d4230 */ /* 0x000fc60000004100 */
[----:B------:R-:W-:-:S05]  /*4dc0*/  FSEL R124, R129, RZ, !P5 ;  /* 0x000000ff817c7208 */ /* 0x000fca0006800000 */
[----:B------:R-:W-:-:S04]  /*4dd0*/  FFMA.FTZ R124, R182, R131, R124 ;  /* 0x00000083b67c7223 */ /* 0x000fc8000001007c */
[----:B------:R-:W-:-:S04]  /*4de0*/  FADD.FTZ R124, R213, -R124 ;  /* 0x8000007cd57c7221 */ /* 0x000fc80000010000 */
[----:B------:R-:W-:-:S04]  /*4df0*/  FMUL.FTZ R124, R157, R124 ;  /* 0x0000007c9d7c7220 */ /* 0x000fc80000410000 */
[----:B------:R-:W-:Y:S02]  /*4e00*/  @P4 FADD.FTZ R124, R124, R125 ;  /* 0x0000007d7c7c4221 */ /* 0x000fe40000010000 */
.L_x_2161:
[----:B------:R-:W-:Y:S05]  /*4e10*/  BSYNC B0 ;  /* 0x0000000000007941 */ /* 0x000fea0003800000 */
.L_x_2159:
        /* <DEDUP_REMOVED lines=14> */
.L_x_2163:
[----:B0-----:R-:W-:Y:S01]  /*4f00*/  ISETP.NE.AND P5, PT, R35, RZ, PT ;  /* 0x000000ff2300720c */ /* 0x001fe20003fa5270 */
[----:B------:R-:W-:-:S03]  /*4f10*/  @P4 HADD2.F32 R125, -RZ, R115.H0_H0 ;  /* 0x20000073ff7d4230 */ /* 0x000fc60000004100 */
[----:B------:R-:W-:-:S05]  /*4f20*/  FSEL R124, R129, RZ, !P5 ;  /* 0x000000ff817c7208 */ /* 0x000fca0006800000 */
[----:B------:R-:W-:-:S04]  /*4f30*/  FFMA.FTZ R124, R184, R131, R124 ;  /* 0x00000083b87c7223 */ /* 0x000fc8000001007c */
[----:B------:R-:W-:-:S04]  /*4f40*/  FADD.FTZ R124, R133, -R124 ;  /* 0x8000007c857c7221 */ /* 0x000fc80000010000 */
[----:B------:R-:W-:-:S04]  /*4f50*/  FMUL.FTZ R124, R157, R124 ;  /* 0x0000007c9d7c7220 */ /* 0x000fc80000410000 */
[----:B------:R-:W-:Y:S02]  /*4f60*/  @P4 FADD.FTZ R124, R124, R125 ;  /* 0x0000007d7c7c4221 */ /* 0x000fe40000010000 */
.L_x_2164:
[----:B------:R-:W-:Y:S05]  /*4f70*/  BSYNC B0 ;  /* 0x0000000000007941 */ /* 0x000fea0003800000 */
.L_x_2162:
        /* <DEDUP_REMOVED lines=14> */
.L_x_2166:
[----:B0-----:R-:W-:Y:S01]  /*5060*/  ISETP.NE.AND P2, PT, R35, RZ, PT ;  /* 0x000000ff2300720c */ /* 0x001fe20003f45270 */
[----:B------:R-:W-:-:S03]  /*5070*/  @P4 HADD2.F32 R125, -RZ, R115.H1_H1 ;  /* 0x30000073ff7d4230 */ /* 0x000fc60000004100 */
[----:B------:R-:W-:-:S05]  /*5080*/  FSEL R124, R129, RZ, !P2 ;  /* 0x000000ff817c7208 */ /* 0x000fca0005000000 */
[----:B------:R-:W-:-:S04]  /*5090*/  FFMA.FTZ R124, R132, R131, R124 ;  /* 0x00000083847c7223 */ /* 0x000fc8000001007c */
[----:B------:R-:W-:-:S04]  /*50a0*/  FADD.FTZ R124, R135, -R124 ;  /* 0x8000007c877c7221 */ /* 0x000fc80000010000 */
[----:B------:R-:W-:-:S04]  /*50b0*/  FMUL.FTZ R124, R157, R124 ;  /* 0x0000007c9d7c7220 */ /* 0x000fc80000410000 */
[----:B------:R-:W-:Y:S02]  /*50c0*/  @P4 FADD.FTZ R124, R124, R125 ;  /* 0x0000007d7c7c4221 */ /* 0x000fe40000010000 */
.L_x_2167:
[----:B------:R-:W-:Y:S05]  /*50d0*/  BSYNC B0 ;  /* 0x0000000000007941 */ /* 0x000fea0003800000 */
.L_x_2165:
[----:B------:R-:W-:Y:S01]  /*50e0*/  @P3 FMUL.FTZ R125, R124, c[0x0][0x1ec] ;  /* 0x00007b007c7d3a20 */ /* 0x000fe20000410000 */
[----:B------:R-:W-:Y:S02]  /*50f0*/  @P3 LOP3.LUT P2, RZ, R165, 0xff000000, RZ, 0xc0, !PT ;  /* 0xff000000a5ff3812 */ /* 0x000fe4000784c0ff */
        /* <DEDUP_REMOVED lines=11> */
[----:B------:R1:W-:Y:S01]  /*51b0*/  @P0 STG.E.128 [R158.64], R116 ;  /* 0x000000749e000986 */ /* 0x0003e2000c101d04 */
[----:B------:R-:W-:-:S03]  /*51c0*/  LOP3.LUT P0, RZ, R156, 0xff, RZ, 0xc0, !PT ;  /* 0x000000ff9cff7812 */ /* 0x000fc6000780c0ff */
[----:B------:R1:W-:Y:S01]  /*51d0*/  @P3 STG.E.128 [R124.64], R120 ;  /* 0x000000787c003986 */ /* 0x0003e2000c101d04 */
[----:B------:R-:W-:Y:S01]  /*51e0*/  SEL R156, RZ, 0x1, P0 ;  /* 0x00000001ff9c7807 */ /* 0x000fe20000000000 */
[----:B01----:R-:W-:Y:S01]  /*51f0*/  @P1 CALL.REL.NOINC `(.L_x_2066) ;  /* 0x0000001000001944 */ /* 0x003fe20003c00000 */
[----:B------:R-:W-:Y:S05]  /*5200*/  BRA `(.L_x_2168) ;  /* 0xffffb51000007947 */ /* 0x000fea000383ffff */
.L_x_2066:
[----:B------:R-:W0:Y:S01]  /*5210*/  S2UR UR6, SR_CTAID.X ;  /* 0x00000000000679c3 */ /* 0x000e220000002500 */
[----:B------:R-:W-:Y:S01]  /*5220*/  HFMA2.MMA R5, -RZ, RZ, 0, 1.9073486328125e-06 ;  /* 0x00000020ff057435 */ /* 0x000fe200000001ff */
[C---:B------:R-:W-:Y:S02]  /*5230*/  LOP3.LUT R3, R0.reuse, 0x7f, RZ, 0xc0, !PT ;  /* 0x0000007f00037812 */ /* 0x040fe400078ec0ff */
        /* <DEDUP_REMOVED lines=22> */
.L_x_2070:
[----:B------:R-:W-:Y:S01]  /*53a0*/  HFMA2.MMA R173, -RZ, RZ, 0, 9.5367431640625e-07 ;  /* 0x00000010ffad7435 */ /* 0x000fe200000001ff */
[----:B------:R-:W-:-:S02]  /*53b0*/  MOV R130, R128 ;  /* 0x0000008000827202 */ /* 0x000fc40000000f00 */
[----:B------:R-:W-:Y:S02]  /*53c0*/  MOV R216, 0x1f ;  /* 0x0000001f00d87802 */ /* 0x000fe40000000f00 */
[----:B------:R-:W-:Y:S02]  /*53d0*/  MOV R219, 0xffffffff ;  /* 0xffffffff00db7802 */ /* 0x000fe40000000f00 */
[----:B------:R-:W-:Y:S02]  /*53e0*/  MOV R124, 0x5400 ;  /* 0x00005400007c7802 */ /* 0x000fe40000000f00 */
[----:B0-----:R-:W-:Y:S05]  /*53f0*/  CALL.REL.NOINC `($__internal_33_$__cuda_sm70_shflsync_down_p) ;  /* 0x0000046000007944 */ /* 0x001fea0003c00000 */
[----:B-1----:R-:W-:Y:S01]  /*5400*/  MOV R127, R130 ;  /* 0x00000082007f7202 */ /* 0x002fe20000000f00 */
[----:B0-----:R-:W-:Y:S05]  /*5410*/  BRA `(.L_x_2169) ;  /* 0xffffcc9000007947 */ /* 0x001fea000383ffff */
.L_x_2071:
[----:B------:R-:W-:Y:S01]  /*5420*/  HFMA2.MMA R173, -RZ, RZ, 0, 9.5367431640625e-07 ;  /* 0x00000010ffad7435 */ /* 0x000fe200000001ff */
[----:B------:R-:W-:Y:S02]  /*5430*/  MOV R130, R129 ;  /* 0x0000008100827202 */ /* 0x000fe40000000f00 */
[----:B------:R-:W-:Y:S02]  /*5440*/  MOV R216, 0x1f ;  /* 0x0000001f00d87802 */ /* 0x000fe40000000f00 */
[----:B------:R-:W-:-:S02]  /*5450*/  MOV R219, 0xffffffff ;  /* 0xffffffff00db7802 */ /* 0x000fc40000000f00 */
[----:B------:R-:W-:Y:S02]  /*5460*/  MOV R124, 0x5480 ;  /* 0x00005480007c7802 */ /* 0x000fe40000000f00 */
[----:B012---:R-:W-:Y:S05]  /*5470*/  CALL.REL.NOINC `($__internal_33_$__cuda_sm70_shflsync_down_p) ;  /* 0x000003e000007944 */ /* 0x007fea0003c00000 */
[----:B------:R-:W-:Y:S01]  /*5480*/  FADD.FTZ R128, R127, R128 ;  /* 0x000000807f807221 */ /* 0x000fe20000010000 */
[----:B0-----:R-:W-:Y:S01]  /*5490*/  HFMA2.MMA R173, -RZ, RZ, 0, 4.76837158203125e-07 ;  /* 0x00000008ffad7435 */ /* 0x001fe200000001ff */
[----:B-1----:R-:W-:Y:S01]  /*54a0*/  FADD.FTZ R129, R129, R130 ;  /* 0x0000008281817221 */ /* 0x002fe20000010000 */
[----:B------:R-:W-:Y:S02]  /*54b0*/  MOV R216, 0x1f ;  /* 0x0000001f00d87802 */ /* 0x000fe40000000f00 */
[----:B------:R-:W-:Y:S02]  /*54c0*/  MOV R219, 0xffffffff ;  /* 0xffffffff00db7802 */ /* 0x000fe40000000f00 */
[----:B------:R-:W-:Y:S02]  /*54d0*/  MOV R130, R128 ;  /* 0x0000008000827202 */ /* 0x000fe40000000f00 */
[----:B------:R-:W-:Y:S02]  /*54e0*/  MOV R124, 0x5500 ;  /* 0x00005500007c7802 */ /* 0x000fe40000000f00 */
[----:B------:R-:W-:Y:S05]  /*54f0*/  CALL.REL.NOINC `($__internal_33_$__cuda_sm70_shflsync_down_p) ;  /* 0x0000036000007944 */ /* 0x000fea0003c00000 */
[----:B0-----:R-:W-:Y:S01]  /*5500*/  HFMA2.MMA R173, -RZ, RZ, 0, 4.76837158203125e-07 ;  /* 0x00000008ffad7435 */ /* 0x001fe200000001ff */
[----:B-1----:R-:W-:-:S02]  /*5510*/  MOV R127, R130 ;  /* 0x00000082007f7202 */ /* 0x002fc40000000f00 */
[----:B------:R-:W-:Y:S02]  /*5520*/  MOV R130, R129 ;  /* 0x0000008100827202 */ /* 0x000fe40000000f00 */
[----:B------:R-:W-:Y:S02]  /*5530*/  MOV R216, 0x1f ;  /* 0x0000001f00d87802 */ /* 0x000fe40000000f00 */
[----:B------:R-:W-:Y:S02]  /*5540*/  MOV R219, 0xffffffff ;  /* 0xffffffff00db7802 */ /* 0x000fe40000000f00 */
[----:B------:R-:W-:Y:S02]  /*5550*/  MOV R124, 0x5570 ;  /* 0x00005570007c7802 */ /* 0x000fe40000000f00 */
[----:B------:R-:W-:Y:S05]  /*5560*/  CALL.REL.NOINC `($__internal_33_$__cuda_sm70_shflsync_down_p) ;  /* 0x000002f000007944 */ /* 0x000fea0003c00000 */
[----:B------:R-:W-:Y:S01]  /*5570*/  FADD.FTZ R128, R127, R128 ;  /* 0x000000807f807221 */ /* 0x000fe20000010000 */
[----:B0-----:R-:W-:Y:S01]  /*5580*/  HFMA2.MMA R173, -RZ, RZ, 0, 2.384185791015625e-07 ;  /* 0x00000004ffad7435 */ /* 0x001fe200000001ff */
[----:B-1----:R-:W-:Y:S01]  /*5590*/  FADD.FTZ R129, R129, R130 ;  /* 0x0000008281817221 */ /* 0x002fe20000010000 */
[----:B------:R-:W-:Y:S02]  /*55a0*/  MOV R216, 0x1f ;  /* 0x0000001f00d87802 */ /* 0x000fe40000000f00 */
[----:B------:R-:W-:-:S02]  /*55b0*/  MOV R219, 0xffffffff ;  /* 0xffffffff00db7802 */ /* 0x000fc40000000f00 */
[----:B------:R-:W-:Y:S02]  /*55c0*/  MOV R130, R128 ;  /* 0x0000008000827202 */ /* 0x000fe40000000f00 */
[----:B------:R-:W-:Y:S02]  /*55d0*/  MOV R124, 0x55f0 ;  /* 0x000055f0007c7802 */ /* 0x000fe40000000f00 */
[----:B------:R-:W-:Y:S05]  /*55e0*/  CALL.REL.NOINC `($__internal_33_$__cuda_sm70_shflsync_down_p) ;  /* 0x0000027000007944 */ /* 0x000fea0003c00000 */
[----:B0-----:R-:W-:Y:S01]  /*55f0*/  HFMA2.MMA R173, -RZ, RZ, 0, 2.384185791015625e-07 ;  /* 0x00000004ffad7435 */ /* 0x001fe200000001ff */
[----:B-1----:R-:W-:Y:S02]  /*5600*/  MOV R127, R130 ;  /* 0x00000082007f7202 */ /* 0x002fe40000000f00 */
[----:B------:R-:W-:Y:S02]  /*5610*/  MOV R130, R129 ;  /* 0x0000008100827202 */ /* 0x000fe40000000f00 */
[----:B------:R-:W-:Y:S02]  /*5620*/  MOV R216, 0x1f ;  /* 0x0000001f00d87802 */ /* 0x000fe40000000f00 */
[----:B------:R-:W-:Y:S02]  /*5630*/  MOV R219, 0xffffffff ;  /* 0xffffffff00db7802 */ /* 0x000fe40000000f00 */
[----:B------:R-:W-:-:S02]  /*5640*/  MOV R124, 0x5660 ;  /* 0x00005660007c7802 */ /* 0x000fc40000000f00 */
[----:B------:R-:W-:Y:S05]  /*5650*/  CALL.REL.NOINC `($__internal_33_$__cuda_sm70_shflsync_down_p) ;  /* 0x0000020000007944 */ /* 0x000fea0003c00000 */
[----:B------:R-:W-:Y:S01]  /*5660*/  FADD.FTZ R128, R127, R128 ;  /* 0x000000807f807221 */ /* 0x000fe20000010000 */
[----:B0-----:R-:W-:Y:S01]  /*5670*/  HFMA2.MMA R173, -RZ, RZ, 0, 1.1920928955078125e-07 ;  /* 0x00000002ffad7435 */ /* 0x001fe200000001ff */
[----:B-1----:R-:W-:Y:S01]  /*5680*/  FADD.FTZ R131, R129, R130 ;  /* 0x0000008281837221 */ /* 0x002fe20000010000 */
[----:B------:R-:W-:-:S02]  /*5690*/  MOV R216, 0x1f ;  /* 0x0000001f00d87802 */ /* 0x000fc40000000f00 */
[----:B------:R-:W-:Y:S02]  /*56a0*/  MOV R219, 0xffffffff ;  /* 0xffffffff00db7802 */ /* 0x000fe40000000f00 */
[----:B------:R-:W-:Y:S02]  /*56b0*/  MOV R130, R128 ;  /* 0x0000008000827202 */ /* 0x000fe40000000f00 */
[----:B------:R-:W-:Y:S02]  /*56c0*/  MOV R124, 0x56e0 ;  /* 0x000056e0007c7802 */ /* 0x000fe40000000f00 */
[----:B------:R-:W-:Y:S05]  /*56d0*/  CALL.REL.NOINC `($__internal_33_$__cuda_sm70_shflsync_down_p) ;  /* 0x0000018000007944 */ /* 0x000fea0003c00000 */
[----:B0-----:R-:W-:Y:S01]  /*56e0*/  HFMA2.MMA R173, -RZ, RZ, 0, 1.1920928955078125e-07 ;  /* 0x00000002ffad7435 */ /* 0x001fe200000001ff */
[----:B-1----:R-:W-:Y:S02]  /*56f0*/  MOV R127, R130 ;  /* 0x00000082007f7202 */ /* 0x002fe40000000f00 */
[----:B------:R-:W-:Y:S02]  /*5700*/  MOV R130, R131 ;  /* 0x0000008300827202 */ /* 0x000fe40000000f00 */
[----:B------:R-:W-:Y:S02]  /*5710*/  MOV R216, 0x1f ;  /* 0x0000001f00d87802 */ /* 0x000fe40000000f00 */
[----:B------:R-:W-:-:S02]  /*5720*/  MOV R219, 0xffffffff ;  /* 0xffffffff00db7802 */ /* 0x000fc40000000f00 */
[----:B------:R-:W-:Y:S02]  /*5730*/  MOV R124, 0x5750 ;  /* 0x00005750007c7802 */ /* 0x000fe40000000f00 */
[----:B------:R-:W-:Y:S05]  /*5740*/  CALL.REL.NOINC `($__internal_33_$__cuda_sm70_shflsync_down_p) ;  /* 0x0000011000007944 */ /* 0x000fea0003c00000 */
[----:B------:R-:W-:Y:S01]  /*5750*/  FADD.FTZ R129, R127, R128 ;  /* 0x000000807f817221 */ /* 0x000fe20000010000 */
[----:B0-----:R-:W-:Y:S01]  /*5760*/  HFMA2.MMA R173, -RZ, RZ, 0, 5.9604644775390625e-08 ;  /* 0x00000001ffad7435 */ /* 0x001fe200000001ff */
[----:B-1----:R-:W-:Y:S01]  /*5770*/  FADD.FTZ R131, R131, R130 ;  /* 0x0000008283837221 */ /* 0x002fe20000010000 */
[----:B------:R-:W-:Y:S02]  /*5780*/  MOV R216, 0x1f ;  /* 0x0000001f00d87802 */ /* 0x000fe40000000f00 */
[----:B------:R-:W-:Y:S02]  /*5790*/  MOV R219, 0xffffffff ;  /* 0xffffffff00db7802 */ /* 0x000fe40000000f00 */
[----:B------:R-:W-:Y:S02]  /*57a0*/  MOV R130, R129 ;  /* 0x0000008100827202 */ /* 0x000fe40000000f00 */
[----:B------:R-:W-:Y:S02]  /*57b0*/  MOV R124, 0x57d0 ;  /* 0x000057d0007c7802 */ /* 0x000fe40000000f00 */
[----:B------:R-:W-:Y:S05]  /*57c0*/  CALL.REL.NOINC `($__internal_33_$__cuda_sm70_shflsync_down_p) ;  /* 0x0000009000007944 */ /* 0x000fea0003c00000 */
[----:B0-----:R-:W-:Y:S01]  /*57d0*/  HFMA2.MMA R173, -RZ, RZ, 0, 5.9604644775390625e-08 ;  /* 0x00000001ffad7435 */ /* 0x001fe200000001ff */
[----:B-1----:R-:W-:-:S02]  /*57e0*/  MOV R172, R130 ;  /* 0x0000008200ac7202 */ /* 0x002fc40000000f00 */
[----:B------:R-:W-:Y:S02]  /*57f0*/  MOV R130, R131 ;  /* 0x0000008300827202 */ /* 0x000fe40000000f00 */
[----:B------:R-:W-:Y:S02]  /*5800*/  MOV R216, 0x1f ;  /* 0x0000001f00d87802 */ /* 0x000fe40000000f00 */
[----:B------:R-:W-:Y:S02]  /*5810*/  MOV R219, 0xffffffff ;  /* 0xffffffff00db7802 */ /* 0x000fe40000000f00 */
[----:B------:R-:W-:Y:S02]  /*5820*/  MOV R124, 0x5840 ;  /* 0x00005840007c7802 */ /* 0x000fe40000000f00 */
[----:B------:R-:W-:Y:S05]  /*5830*/  CALL.REL.NOINC `($__internal_33_$__cuda_sm70_shflsync_down_p) ;  /* 0x0000002000007944 */ /* 0x000fea0003c00000 */
[----:B-1----:R-:W-:Y:S01]  /*5840*/  MOV R124, R130 ;  /* 0x00000082007c7202 */ /* 0x002fe20000000f00 */
[----:B0-----:R-:W-:Y:S05]  /*5850*/  BRA `(.L_x_2170) ;  /* 0xffffc97000007947 */ /* 0x001fea000383ffff */
        .weak           $__internal_33_$__cuda_sm70_shflsync_down_p
        .type           $__internal_33_$__cuda_sm70_shflsync_down_p,@function
        .size           $__internal_33_$__cuda_sm70_shflsync_down_p,(.L_x_11767 - $__internal_33_$__cuda_sm70_shflsync_down_p)
$__internal_33_$__cuda_sm70_shflsync_down_p:
[----:B------:R-:W-:Y:S01]  /*5860*/  HFMA2.MMA R125, -RZ, RZ, 0, 0 ;  /* 0x00000000ff7d7435 */ /* 0x000fe200000001ff */
[----:B------:R-:W-:Y:S04]  /*5870*/  WARPSYNC R219 ;  /* 0x000000db00007348 */ /* 0x000fe80003800000 */
[----:B------:R0:W1:Y:S01]  /*5880*/  SHFL.DOWN PT, R130, R130, R173, R216 ;  /* 0x080000ad82827389 */ /* 0x00006200000e00d8 */
[----:B------:R-:W-:Y:S05]  /*5890*/  RET.REL.NODEC R124 `(_ZN10layer_norm13ln_bwd_kernelINS_13Kernel_traitsI6__halfS2_S2_S2_fjLj4096ELj1ELj1ELj4ELj16ENS_18Kernel_traits_baseILj4096ES2_S2_S2_S2_fjLj128EEEEELb1ELb0ELb1ELb1EEEvNS_9BwdParamsE) ;  /* 0xffffa7607c007950 */ /* 0x000fea0003c3ffff */
.L_x_2171:
        /* <DEDUP_REMOVED lines=14> */
.L_x_11767:


//--------------------- .text._ZN10layer_norm13ln_bwd_kernelINS_13Kernel_traitsI6__halfS2_S2_S2_fjLj4096ELj1ELj1ELj4ELj16ENS_18Kernel_traits_baseILj4096ES2_S2_S2_S2_fjLj128EEEEELb1ELb1ELb0ELb0EEEvNS_9BwdParamsE --------------------------
	.section	.text._ZN10layer_norm13ln_bwd_kernelINS_13Kernel_traitsI6__halfS2_S2_S2_fjLj4096ELj1ELj1ELj4ELj16ENS_18Kernel_traits_baseILj4096ES2_S2_S2_S2_fjLj128EEEEELb1ELb1ELb0ELb0EEEvNS_9BwdParamsE,"ax",@progbits
	.sectioninfo	@"SHI_REGISTERS=255"
	.align	128
        .global         _ZN10layer_norm13ln_bwd_kernelINS_13Kernel_traitsI6__halfS2_S2_S2_fjLj4096ELj1ELj1ELj4ELj16ENS_18Kernel_traits_baseILj4096ES2_S2_S2_S2_fjLj128EEEEELb1ELb1ELb0ELb0EEEvNS_9BwdParamsE
        .type           _ZN10layer_norm13ln_bwd_kernelINS_13Kernel_traitsI6__halfS2_S2_S2_fjLj4096ELj1ELj1ELj4ELj16ENS_18Kernel_traits_baseILj4096ES2_S2_S2_S2_fjLj128EEEEELb1ELb1ELb0ELb0EEEvNS_9BwdParamsE,@function
        .size           _ZN10layer_norm13ln_bwd_kernelINS_13Kernel_traitsI6__halfS2_S2_S2_fjLj4096ELj1ELj1ELj4ELj16ENS_18Kernel_traits_baseILj4096ES2_S2_S2_S2_fjLj128EEEEELb1ELb1ELb0ELb0EEEvNS_9BwdParamsE,(.L_x_11768 - _ZN10layer_norm13ln_bwd_kernelINS_13Kernel_traitsI6__halfS2_S2_S2_fjLj4096ELj1ELj1ELj4ELj16ENS_18Kernel_traits_baseILj4096ES2_S2_S2_S2_fjLj128EEEEELb1ELb1ELb0ELb0EEEvNS_9BwdParamsE)
        .other          _ZN10layer_norm13ln_bwd_kernelINS_13Kernel_traitsI6__halfS2_S2_S2_fjLj4096ELj1ELj1ELj4ELj16ENS_18Kernel_traits_baseILj4096ES2_S2_S2_S2_fjLj128EEEEELb1ELb1ELb0ELb0EEEvNS_9BwdParamsE,@"STO_CUDA_ENTRY STV_DEFAULT"
_ZN10layer_norm13ln_bwd_kernelINS_13Kernel_traitsI6__halfS2_S2_S2_fjLj4096ELj1ELj1ELj4ELj16ENS_18Kernel_traits_baseILj4096ES2_S2_S2_S2_fjLj128EEEEELb1ELb1ELb0ELb0EEEvNS_9BwdParamsE:
.text._ZN10layer_norm13ln_bwd_kernelINS_13Kernel_traitsI6__halfS2_S2_S2_fjLj4096ELj1ELj1ELj4ELj16ENS_18Kernel_traits_baseILj4096ES2_S2_S2_S2_fjLj128EEEEELb1ELb1ELb0ELb0EEEvNS_9BwdParamsE:
        /* <DEDUP_REMOVED lines=89> */
[--C-:B-1---5:R-:W-:Y:S01]  /*0590*/  HADD2.F32 R32, -RZ, R140.reuse.H0_H0 ;  /* 0x2000008cff207230 */ /* 0x122fe20000004100 */
[----:B------:R-:W-:Y:S01]  /*05a0*/  HFMA2.MMA R199, -RZ, RZ, 0, 5.9604644775390625e-08 ;  /* 0x00000001ffc77435 */ /* 0x000fe200000001ff */
[----:B------:R-:W-:Y:S01]  /*05b0*/  HADD2.F32 R3, -RZ, R140.H1_H1 ;  /* 0x3000008cff037230 */ /* 0x000fe20000004100 */
[----:B------:R-:W-:Y:S01]  /*05c0*/  MOV R137, RZ ;  /* 0x000000ff00897202 */ /* 0x000fe20000000f00 */
[----:B------:R-:W-:Y:S01]  /*05d0*/  HADD2.F32 R0, -RZ, R141.H0_H0 ;  /* 0x2000008dff007230 */ /* 0x000fe20000004100 */
[----:B------:R0:W-:Y:S01]  /*05e0*/  STL [R1+0x44], R32 ;  /* 0x0000442001007387 */ /* 0x0001e20000100800 */
[----:B------:R-:W-:-:S02]  /*05f0*/  HADD2.F32 R247, -RZ, R25.H0_H0 ;  /* 0x20000019fff77230 */ /* 0x000fc40000004100 */
[----:B------:R-:W-:Y:S01]  /*0600*/  HADD2.F32 R246, -RZ, R25.H1_H1 ;  /* 0x30000019fff67230 */ /* 0x000fe20000004100 */
[----:B------:R1:W-:Y:S01]  /*0610*/  STL [R1+0x40], R3 ;  /* 0x0000400301007387 */ /* 0x0003e20000100800 */
[--C-:B------:R-:W-:Y:S02]  /*0620*/  HADD2.F32 R245, -RZ, R26.reuse.H0_H0 ;  /* 0x2000001afff57230 */ /* 0x100fe40000004100 */
[----:B------:R-:W-:Y:S01]  /*0630*/  HADD2.F32 R244, -RZ, R26.H1_H1 ;  /* 0x3000001afff47230 */ /* 0x000fe20000004100 */
[----:B------:R2:W-:Y:S01]  /*0640*/  STL [R1+0x3c], R0 ;  /* 0x00003c0001007387 */ /* 0x0005e20000100800 */
[----:B------:R-:W-:Y:S02]  /*0650*/  HADD2.F32 R243, -RZ, R27.H0_H0 ;  /* 0x2000001bfff37230 */ /* 0x000fe40000004100 */
[----:B0-----:R-:W-:Y:S02]  /*0660*/  HADD2.F32 R32, -RZ, R141.H1_H1 ;  /* 0x3000008dff207230 */ /* 0x001fe40000004100 */
[----:B------:R-:W-:-:S02]  /*0670*/  HADD2.F32 R242, -RZ, R27.H1_H1 ;  /* 0x3000001bfff27230 */ /* 0x000fc40000004100 */
[----:B-1----:R-:W-:Y:S01]  /*0680*/  HADD2.F32 R3, -RZ, R142.H0_H0 ;  /* 0x2000008eff037230 */ /* 0x002fe20000004100 */
[----:B------:R0:W-:Y:S01]  /*0690*/  STL [R1+0x38], R32 ;  /* 0x0000382001007387 */ /* 0x0001e20000100800 */
[----:B------:R-:W-:Y:S02]  /*06a0*/  HADD2.F32 R241, -RZ, R20.H0_H0 ;  /* 0x20000014fff17230 */ /* 0x000fe40000004100 */
[----:B--2---:R-:W-:Y:S01]  /*06b0*/  HADD2.F32 R0, -RZ, R142.H1_H1 ;  /* 0x3000008eff007230 */ /* 0x004fe20000004100 */
[----:B------:R1:W-:Y:S01]  /*06c0*/  STL [R1+0x34], R3 ;  /* 0x0000340301007387 */ /* 0x0003e20000100800 */
[----:B------:R-:W-:Y:S02]  /*06d0*/  HADD2.F32 R240, -RZ, R20.H1_H1 ;  /* 0x30000014fff07230 */ /* 0x000fe40000004100 */
[--C-:B------:R-:W-:Y:S01]  /*06e0*/  HADD2.F32 R239, -RZ, R21.reuse.H0_H0 ;  /* 0x20000015ffef7230 */ /* 0x100fe20000004100 */
[----:B------:R2:W-:Y:S01]  /*06f0*/  STL [R1+0x30], R0 ;  /* 0x0000300001007387 */ /* 0x0005e20000100800 */
[----:B------:R-:W-:-:S02]  /*0700*/  HADD2.F32 R238, -RZ, R21.H1_H1 ;  /* 0x30000015ffee7230 */ /* 0x000fc40000004100 */
[--C-:B0-----:R-:W-:Y:S02]  /*0710*/  HADD2.F32 R32, -RZ, R143.reuse.H0_H0 ;  /* 0x2000008fff207230 */ /* 0x101fe40000004100 */
[--C-:B------:R-:W-:Y:S02]  /*0720*/  HADD2.F32 R237, -RZ, R22.reuse.H0_H0 ;  /* 0x20000016ffed7230 */ /* 0x100fe40000004100 */
[----:B-1----:R-:W-:Y:S01]  /*0730*/  HADD2.F32 R3, -RZ, R143.H1_H1 ;  /* 0x3000008fff037230 */ /* 0x002fe20000004100 */
[----:B------:R-:W-:Y:S01]  /*0740*/  STL [R1+0x2c], R32 ;  /* 0x00002c2001007387 */ /* 0x000fe20000100800 */
[----:B------:R-:W-:Y:S02]  /*0750*/  HADD2.F32 R236, -RZ, R22.H1_H1 ;  /* 0x30000016ffec7230 */ /* 0x000fe40000004100 */
[--C-:B--2---:R-:W-:Y:S01]  /*0760*/  HADD2.F32 R0, -RZ, R28.reuse.H0_H0 ;  /* 0x2000001cff007230 */ /* 0x104fe20000004100 */
        /* <DEDUP_REMOVED lines=8> */
[----:B0-----:R-:W-:Y:S02]  /*07f0*/  HADD2.F32 R3, -RZ, R29.H0_H0 ;  /* 0x2000001dff037230 */ /* 0x001fe40000004100 */
[----:B------:R-:W-:-:S02]  /*0800*/  HADD2.F32 R231, -RZ, R17.H0_H0 ;  /* 0x20000011ffe77230 */ /* 0x000fc40000004100 */
[----:B-1----:R-:W-:Y:S01]  /*0810*/  HADD2.F32 R0, -RZ, R29.H1_H1 ;  /* 0x3000001dff007230 */ /* 0x002fe20000004100 */
[----:B------:R0:W-:Y:S01]  /*0820*/  STL [R1+0x1c], R3 ;  /* 0x00001c0301007387 */ /* 0x0001e20000100800 */
[----:B------:R-:W-:Y:S02]  /*0830*/  HADD2.F32 R230, -RZ, R17.H1_H1 ;  /* 0x30000011ffe67230 */ /* 0x000fe40000004100 */
[----:B--2---:R-:W-:Y:S01]  /*0840*/  HADD2.F32 R28, -RZ, R30.H0_H0 ;  /* 0x2000001eff1c7230 */ /* 0x004fe20000004100 */
[----:B------:R1:W-:Y:S01]  /*0850*/  STL [R1+0x18], R0 ;  /* 0x0000180001007387 */ /* 0x0003e20000100800 */
[--C-:B------:R-:W-:Y:S02]  /*0860*/  HADD2.F32 R229, -RZ, R18.reuse.H0_H0 ;  /* 0x20000012ffe57230 */ /* 0x100fe40000004100 */
[----:B------:R-:W-:Y:S01]  /*0870*/  HADD2.F32 R228, -RZ, R18.H1_H1 ;  /* 0x30000012ffe47230 */ /* 0x000fe20000004100 */
[----:B------:R2:W-:Y:S01]  /*0880*/  STL [R1+0x14], R28 ;  /* 0x0000141c01007387 */ /* 0x0005e20000100800 */
[----:B------:R-:W-:-:S02]  /*0890*/  HADD2.F32 R227, -RZ, R19.H0_H0 ;  /* 0x20000013ffe37230 */ /* 0x000fc40000004100 */
[----:B0-----:R-:W-:Y:S02]  /*08a0*/  HADD2.F32 R3, -RZ, R30.H1_H1 ;  /* 0x3000001eff037230 */ /* 0x001fe40000004100 */
[----:B------:R-:W-:Y:S02]  /*08b0*/  HADD2.F32 R226, -RZ, R19.H1_H1 ;  /* 0x30000013ffe27230 */ /* 0x000fe40000004100 */
[--C-:B-1----:R-:W-:Y:S01]  /*08c0*/  HADD2.F32 R0, -RZ, R31.reuse.H0_H0 ;  /* 0x2000001fff007230 */ /* 0x102fe20000004100 */
[----:B------:R0:W-:Y:S01]  /*08d0*/  STL [R1+0x10], R3 ;  /* 0x0000100301007387 */ /* 0x0001e20000100800 */
[--C-:B------:R-:W-:Y:S02]  /*08e0*/  HADD2.F32 R225, -RZ, R12.reuse.H0_H0 ;  /* 0x2000000cffe17230 */ /* 0x100fe40000004100 */
[----:B--2---:R-:W-:Y:S01]  /*08f0*/  HADD2.F32 R28, -RZ, R31.H1_H1 ;  /* 0x3000001fff1c7230 */ /* 0x004fe20000004100 */
[----:B------:R1:W-:Y:S01]  /*0900*/  STL [R1+0xc], R0 ;  /* 0x00000c0001007387 */ /* 0x0003e20000100800 */
[----:B------:R-:W-:-:S02]  /*0910*/  HADD2.F32 R224, -RZ, R12.H1_H1 ;  /* 0x3000000cffe07230 */ /* 0x000fc40000004100 */
[--C-:B------:R-:W-:Y:S01]  /*0920*/  HADD2.F32 R223, -RZ, R13.reuse.H0_H0 ;  /* 0x2000000dffdf7230 */ /* 0x100fe20000004100 */
[----:B------:R2:W-:Y:S01]  /*0930*/  STL [R1+0x8], R28 ;  /* 0x0000081c01007387 */ /* 0x0005e20000100800 */
[----:B------:R-:W-:Y:S02]  /*0940*/  HADD2.F32 R222, -RZ, R13.H1_H1 ;  /* 0x3000000dffde7230 */ /* 0x000fe40000004100 */
[----:B0-----:R-:W-:Y:S02]  /*0950*/  HADD2.F32 R3, -RZ, R24.H0_H0 ;  /* 0x20000018ff037230 */ /* 0x001fe40000004100 */
[----:B------:R-:W-:Y:S02]  /*0960*/  HADD2.F32 R221, -RZ, R14.H0_H0 ;  /* 0x2000000effdd7230 */ /* 0x000fe40000004100 */
[----:B-1----:R-:W-:Y:S01]  /*0970*/  HADD2.F32 R0, -RZ, R24.H1_H1 ;  /* 0x30000018ff007230 */ /* 0x002fe20000004100 */
        /* <DEDUP_REMOVED lines=20> */
[----:B--2---:R-:W-:-:S02]  /*0ac0*/  HADD2.F32 R200, -RZ, R7.H1_H1 ;  /* 0x30000007ffc87230 */ /* 0x004fc40000004100 */
.L_x_2191:
        /* <DEDUP_REMOVED lines=17> */
[----:B----4-:R-:W-:Y:S01]  /*0be0*/  ISETP.NE.AND P6, PT, R150, RZ, PT ;  /* 0x000000ff9600720c */ /* 0x010fe20003fc5270 */
[----:B--2---:R-:W-:Y:S01]  /*0bf0*/  @P4 HADD2.F32 R4, -RZ, R0.H0_H0 ;  /* 0x20000000ff044230 */ /* 0x004fe20000004100 */
        /* <DEDUP_REMOVED lines=28> */
[--C-:B--2---:R-:W-:Y:S02]  /*0dc0*/  HADD2.F32 R192, -RZ, R8.reuse.H0_H0 ;  /* 0x20000008ffc07230 */ /* 0x104fe40000004100 */
[----:B------:R-:W-:Y:S02]  /*0dd0*/  HADD2.F32 R7, -RZ, R8.H1_H1 ;  /* 0x30000008ff077230 */ /* 0x000fe40000004100 */
[----:B------:R-:W-:Y:S01]  /*0de0*/  HADD2.F32 R8, -RZ, R9.H0_H0 ;  /* 0x20000009ff087230 */ /* 0x000fe20000004100 */
[C---:B------:R-:W-:Y:S01]  /*0df0*/  FADD.FTZ R192, -R190.reuse, R192 ;  /* 0x000000c0bec07221 */ /* 0x040fe20000010100 */
[--C-:B0-----:R-:W-:Y:S02]  /*0e00*/  HADD2.F32 R12, -RZ, R10.reuse.H0_H0 ;  /* 0x2000000aff0c7230 */ /* 0x101fe40000004100 */
[----:B------:R-:W-:Y:S01]  /*0e10*/  HADD2.F32 R13, -RZ, R10.H1_H1 ;  /* 0x3000000aff0d7230 */ /* 0x000fe20000004100 */
[----:B------:R-:W-:Y:S01]  /*0e20*/  FADD.FTZ R10, -R190, R7 ;  /* 0x00000007be0a7221 */ /* 0x000fe20000010100 */
[----:B------:R-:W-:-:S02]  /*0e30*/  HADD2.F32 R14, -RZ, R11.H0_H0 ;  /* 0x2000000bff0e7230 */ /* 0x000fc40000004100 */
[----:B------:R-:W-:Y:S01]  /*0e40*/  HADD2.F32 R189, -RZ, R11.H1_H1 ;  /* 0x3000000bffbd7230 */ /* 0x000fe20000004100 */
[C---:B------:R-:W-:Y:S01]  /*0e50*/  FADD.FTZ R11, -R190.reuse, R8 ;  /* 0x00000008be0b7221 */ /* 0x040fe20000010100 */
[----:B------:R-:W-:Y:S01]  /*0e60*/  HADD2.F32 R191, -RZ, R9.H1_H1 ;  /* 0x30000009ffbf7230 */ /* 0x000fe20000004100 */
[C---:B-----5:R-:W-:Y:S02]  /*0e70*/  FMUL.FTZ R7, R3.reuse, R192 ;  /* 0x000000c003077220 */ /* 0x060fe40000410000 */
[----:B------:R-:W2:Y:S01]  /*0e80*/  LDL R192, [R1+0x2c] ;  /* 0x00002c0001c07983 */ /* 0x000ea20000100800 */
[C---:B------:R-:W-:Y:S02]  /*0e90*/  FMUL.FTZ R8, R3.reuse, R10 ;  /* 0x0000000a03087220 */ /* 0x040fe40000410000 */
[----:B------:R-:W-:Y:S02]  /*0ea0*/  FMUL.FTZ R10, R3, R11 ;  /* 0x0000000b030a7220 */ /* 0x000fe40000410000 */
[----:B------:R-:W-:-:S02]  /*0eb0*/  FADD.FTZ R11, -R190, R191 ;  /* 0x000000bfbe0b7221 */ /* 0x000fc40000010100 */
[----:B------:R-:W2:Y:S01]  /*0ec0*/  LDL R191, [R1+0x28] ;  /* 0x0000280001bf7983 */ /* 0x000ea20000100800 */
[--C-:B---3--:R-:W-:Y:S02]  /*0ed0*/  HADD2.F32 R9, -RZ, R148.reuse.H0_H0 ;  /* 0x20000094ff097230 */ /* 0x108fe40000004100 */
[--C-:B------:R-:W-:Y:S01]  /*0ee0*/  HADD2.F32 R197, -RZ, R149.reuse.H0_H0 ;  /* 0x20000095ffc57230 */ /* 0x100fe20000004100 */
[----:B------:R-:W-:Y:S01]  /*0ef0*/  FMUL.FTZ R11, R3, R11 ;  /* 0x0000000b030b7220 */ /* 0x000fe20000410000 */
[----:B------:R-:W-:Y:S01]  /*0f00*/  HADD2.F32 R148, -RZ, R148.H1_H1 ;  /* 0x30000094ff947230 */ /* 0x000fe20000004100 */
[----:B------:R-:W-:Y:S01]  /*0f10*/  FADD.FTZ R104, R104, R9 ;  /* 0x0000000968687221 */ /* 0x000fe20000010000 */
[----:B------:R-:W-:Y:S01]  /*0f20*/  HADD2.F32 R149, -RZ, R149.H1_H1 ;  /* 0x30000095ff957230 */ /* 0x000fe20000004100 */
        /* <DEDUP_REMOVED lines=16> */
[--C-:B------:R-:W-:Y:S01]  /*1030*/  HADD2.F32 R195, -RZ, R150.reuse.H0_H0 ;  /* 0x20000096ffc37230 */ /* 0x100fe20000004100 */
[----:B------:R-:W-:Y:S02]  /*1040*/  FMUL.FTZ R12, R3, R12 ;  /* 0x0000000c030c7220 */ /* 0x000fe40000410000 */
[----:B------:R-:W-:Y:S02]  /*1050*/  FADD.FTZ R148, R148, R197 ;  /* 0x000000c594947221 */ /* 0x000fe40000010000 */
[----:B------:R-:W-:Y:S01]  /*1060*/  FFMA.FTZ R149, R10, R197, R149 ;  /* 0x000000c50a957223 */ /* 0x000fe20000010095 */
[----:B------:R-:W-:Y:S01]  /*1070*/  HADD2.F32 R150, -RZ, R150.H1_H1 ;  /* 0x30000096ff967230 */ /* 0x000fe20000004100 */
[----:B------:R-:W-:-:S02]  /*1080*/  FADD.FTZ R100, R100, R195 ;  /* 0x000000c364647221 */ /* 0x000fc40000010000 */
[-C--:B------:R-:W-:Y:S02]  /*1090*/  FFMA.FTZ R132, R12, R195.reuse, R132 ;  /* 0x000000c30c847223 */ /* 0x080fe40000010084 */
[C---:B------:R-:W-:Y:S02]  /*10a0*/  FADD.FTZ R14, -R190.reuse, R14 ;  /* 0x0000000ebe0e7221 */ /* 0x040fe40000010100 */
        /* <DEDUP_REMOVED lines=28> */
.L_x_2174:
[----:B------:R-:W-:Y:S05]  /*1270*/  BSYNC B0 ;  /* 0x0000000000007941 */ /* 0x000fea0003800000 */
.L_x_2173:
        /* <DEDUP_REMOVED lines=22> */
[--C-:B---3--:R-:W-:Y:S02]  /*13e0*/  HADD2.F32 R150, -RZ, R16.reuse.H0_H0 ;  /* 0x20000010ff967230 */ /* 0x108fe40000004100 */
[----:B------:R-:W-:Y:S01]  /*13f0*/  HADD2.F32 R151, -RZ, R16.H1_H1 ;  /* 0x30000010ff977230 */ /* 0x000fe20000004100 */
[C---:B------:R-:W-:Y:S01]  /*1400*/  FADD.FTZ R16, -R190.reuse, R15 ;  /* 0x0000000fbe107221 */ /* 0x040fe20000010100 */
[----:B------:R-:W-:Y:S01]  /*1410*/  HADD2.F32 R148, -RZ, R21.H0_H0 ;  /* 0x20000015ff947230 */ /* 0x000fe20000004100 */
[----:B------:R-:W-:Y:S01]  /*1420*/  FADD.FTZ R15, -R190, R5 ;  /* 0x00000005be0f7221 */ /* 0x000fe20000010100 */
[--C-:B------:R-:W-:Y:S01]  /*1430*/  HADD2.F32 R26, -RZ, R23.reuse.H0_H0 ;  /* 0x20000017ff1a7230 */ /* 0x100fe20000004100 */
[----:B-----5:R-:W-:Y:S01]  /*1440*/  FMUL.FTZ R5, R3, R16 ;  /* 0x0000001003057220 */ /* 0x020fe20000410000 */
[----:B------:R-:W-:Y:S01]  /*1450*/  HADD2.F32 R27, -RZ, R23.H1_H1 ;  /* 0x30000017ff1b7230 */ /* 0x000fe20000004100 */
[-C--:B------:R-:W-:Y:S01]  /*1460*/  FMUL.FTZ R16, R250, R150.reuse ;  /* 0x00000096fa107220 */ /* 0x080fe20000410000 */
[--C-:B------:R-:W-:Y:S01]  /*1470*/  HADD2.F32 R23, -RZ, R18.reuse.H0_H0 ;  /* 0x20000012ff177230 */ /* 0x100fe20000004100 */
[----:B------:R-:W2:Y:S01]  /*1480*/  LDL R250, [R1+0x14] ;  /* 0x0000140001fa7983 */ /* 0x000ea20000100800 */
[----:B0-----:R-:W-:Y:S01]  /*1490*/  HADD2.F32 R25, -RZ, R18.H1_H1 ;  /* 0x30000012ff197230 */ /* 0x001fe20000004100 */
[----:B------:R-:W-:Y:S01]  /*14a0*/  FADD.FTZ R18, -R190, R148 ;  /* 0x00000094be127221 */ /* 0x000fe20000010100 */
[--C-:B------:R-:W-:Y:S01]  /*14b0*/  HADD2.F32 R20, -RZ, R22.reuse.H0_H0 ;  /* 0x20000016ff147230 */ /* 0x100fe20000004100 */
[----:B------:R-:W3:Y:S01]  /*14c0*/  LDL R148, [R1+0x10] ;  /* 0x0000100001947983 */ /* 0x000ee20000100800 */
[----:B------:R-:W-:Y:S01]  /*14d0*/  HADD2.F32 R24, -RZ, R22.H1_H1 ;  /* 0x30000016ff187230 */ /* 0x000fe20000004100 */
[----:B------:R-:W-:Y:S01]  /*14e0*/  FADD.FTZ R96, R96, R150 ;  /* 0x0000009660607221 */ /* 0x000fe20000010000 */
[--C-:B------:R-:W-:Y:S01]  /*14f0*/  HADD2.F32 R149, -RZ, R17.reuse.H0_H0 ;  /* 0x20000011ff957230 */ /* 0x100fe20000004100 */
[----:B------:R-:W-:Y:S01]  /*1500*/  FFMA.FTZ R128, R5, R150, R128 ;  /* 0x0000009605807223 */ /* 0x000fe20000010080 */
[----:B------:R-:W-:Y:S01]  /*1510*/  HADD2.F32 R22, -RZ, R17.H1_H1 ;  /* 0x30000011ff167230 */ /* 0x000fe20000004100 */
[----:B------:R-:W-:Y:S01]  /*1520*/  FMUL.FTZ R17, R249, R151 ;  /* 0x00000097f9117220 */ /* 0x000fe20000410000 */
[----:B------:R-:W3:Y:S01]  /*1530*/  LDL R150, [R1+0x8] ;  /* 0x0000080001967983 */ /* 0x000ee20000100800 */
[----:B------:R-:W-:Y:S01]  /*1540*/  HADD2.F32 R21, -RZ, R21.H1_H1 ;  /* 0x30000015ff157230 */ /* 0x000fe20000004100 */
[----:B------:R-:W-:Y:S01]  /*1550*/  FMUL.FTZ R15, R3, R15 ;  /* 0x0000000f030f7220 */ /* 0x000fe20000410000 */
[--C-:B------:R-:W-:Y:S01]  /*1560*/  HADD2.F32 R28, -RZ, R19.reuse.H0_H0 ;  /* 0x20000013ff1c7230 */ /* 0x100fe20000004100 */
[----:B------:R-:W3:Y:S01]  /*1570*/  LDL R249, [R1+0xc] ;  /* 0x00000c0001f97983 */ /* 0x000ee20000100800 */
[----:B------:R-:W-:Y:S01]  /*1580*/  HADD2.F32 R29, -RZ, R19.H1_H1 ;  /* 0x30000013ff1d7230 */ /* 0x000fe20000004100 */
        /* <DEDUP_REMOVED lines=48> */
.L_x_2176:
[----:B------:R-:W-:Y:S05]  /*1890*/  BSYNC B0 ;  /* 0x0000000000007941 */ /* 0x000fea0003800000 */
.L_x_2175:
        /* <DEDUP_REMOVED lines=18> */
[----:B------:R-:W-:Y:S01]  /*19c0*/  IADD3 R208, R208, 0x80, RZ ;  /* 0x00000080d0d07810 */ /* 0x000fe20007ffe0ff */
[--C-:B----4-:R-:W-:Y:S02]  /*19d0*/  HADD2.F32 R30, -RZ, R156.reuse.H0_H0 ;  /* 0x2000009cff1e7230 */ /* 0x110fe40000004100 */
[----:B------:R-:W-:Y:S02]  /*19e0*/  HADD2.F32 R6, -RZ, R156.H1_H1 ;  /* 0x3000009cff067230 */ /* 0x000fe40000004100 */
[--C-:B------:R-:W-:Y:S02]  /*19f0*/  HADD2.F32 R168, -RZ, R158.reuse.H0_H0 ;  /* 0x2000009effa87230 */ /* 0x100fe40000004100 */
[----:B------:R-:W-:Y:S02]  /*1a00*/  HADD2.F32 R170, -RZ, R158.H1_H1 ;  /* 0x3000009effaa7230 */ /* 0x000fe40000004100 */
[--C-:B--2---:R-:W-:Y:S01]  /*1a10*/  HADD2.F32 R31, -RZ, R148.reuse.H0_H0 ;  /* 0x20000094ff1f7230 */ /* 0x104fe20000004100 */
[C---:B------:R-:W-:Y:S01]  /*1a20*/  FADD.FTZ R168, -R190.reuse, R168 ;  /* 0x000000a8bea87221 */ /* 0x040fe20000010100 */
[----:B------:R-:W-:Y:S01]  /*1a30*/  HADD2.F32 R158, -RZ, R148.H1_H1 ;  /* 0x30000094ff9e7230 */ /* 0x000fe20000004100 */
[C---:B------:R-:W-:Y:S01]  /*1a40*/  FADD.FTZ R148, -R190.reuse, R30 ;  /* 0x0000001ebe947221 */ /* 0x040fe20000010100 */
[--C-:B------:R-:W-:Y:S01]  /*1a50*/  HADD2.F32 R156, -RZ, R157.reuse.H0_H0 ;  /* 0x2000009dff9c7230 */ /* 0x100fe20000004100 */
[----:B------:R-:W-:Y:S01]  /*1a60*/  FADD.FTZ R30, -R190, R6 ;  /* 0x00000006be1e7221 */ /* 0x000fe20000010100 */
[----:B------:R-:W-:Y:S01]  /*1a70*/  HADD2.F32 R157, -RZ, R157.H1_H1 ;  /* 0x3000009dff9d7230 */ /* 0x000fe20000004100 */
[C---:B-----5:R-:W-:Y:S01]  /*1a80*/  FMUL.FTZ R6, R3.reuse, R148 ;  /* 0x0000009403067220 */ /* 0x060fe20000410000 */
[--C-:B------:R-:W-:Y:S01]  /*1a90*/  HADD2.F32 R173, -RZ, R159.reuse.H0_H0 ;  /* 0x2000009fffad7230 */ /* 0x100fe20000004100 */
[----:B------:R-:W-:Y:S01]  /*1aa0*/  FMUL.FTZ R30, R3, R30 ;  /* 0x0000001e031e7220 */ /* 0x000fe20000410000 */
[----:B------:R-:W-:Y:S01]  /*1ab0*/  HADD2.F32 R174, -RZ, R159.H1_H1 ;  /* 0x3000009fffae7230 */ /* 0x000fe20000004100 */
[----:B------:R-:W-:Y:S01]  /*1ac0*/  FADD.FTZ R88, R88, R31 ;  /* 0x0000001f58587221 */ /* 0x000fe20000010000 */
[--C-:B------:R-:W-:Y:S01]  /*1ad0*/  HADD2.F32 R159, -RZ, R149.reuse.H0_H0 ;  /* 0x20000095ff9f7230 */ /* 0x100fe20000004100 */
[-C--:B------:R-:W-:Y:S01]  /*1ae0*/  FFMA.FTZ R120, R6, R31.reuse, R120 ;  /* 0x0000001f06787223 */ /* 0x080fe20000010078 */
[----:B------:R-:W-:Y:S01]  /*1af0*/  HADD2.F32 R169, -RZ, R149.H1_H1 ;  /* 0x30000095ffa97230 */ /* 0x000fe20000004100 */
[----:B------:R-:W-:Y:S01]  /*1b00*/  FADD.FTZ R171, -R190, R156 ;  /* 0x0000009cbeab7221 */ /* 0x000fe20000010100 */
[--C-:B------:R-:W-:Y:S01]  /*1b10*/  HADD2.F32 R149, -RZ, R150.reuse.H0_H0 ;  /* 0x20000096ff957230 */ /* 0x100fe20000004100 */
[----:B------:R-:W-:Y:S01]  /*1b20*/  FMUL.FTZ R31, R250, R31 ;  /* 0x0000001ffa1f7220 */ /* 0x000fe20000410000 */
[----:B------:R-:W-:Y:S01]  /*1b30*/  HADD2.F32 R150, -RZ, R150.H1_H1 ;  /* 0x30000096ff967230 */ /* 0x000fe20000004100 */
[----:B------:R-:W-:Y:S01]  /*1b40*/  FADD.FTZ R89, R89, R158 ;  /* 0x0000009e59597221 */ /* 0x000fe20000010000 */
[--C-:B------:R-:W-:Y:S01]  /*1b50*/  HADD2.F32 R148, -RZ, R151.reuse.H0_H0 ;  /* 0x20000097ff947230 */ /* 0x100fe20000004100 */
[-C--:B------:R-:W-:Y:S01]  /*1b60*/  FFMA.FTZ R121, R30, R158.reuse, R121 ;  /* 0x0000009e1e797223 */ /* 0x080fe20000010079 */
[----:B------:R-:W-:Y:S01]  /*1b70*/  HADD2.F32 R151, -RZ, R151.H1_H1 ;  /* 0x30000097ff977230 */ /* 0x000fe20000004100 */
        /* <DEDUP_REMOVED lines=45> */
.L_x_2178:
[----:B------:R-:W-:Y:S05]  /*1e50*/  BSYNC B0 ;  /* 0x0000000000007941 */ /* 0x000fea0003800000 */
.L_x_2177:
        /* <DEDUP_REMOVED lines=16> */
[--C-:B--2---:R-:W-:Y:S02]  /*1f60*/  HADD2.F32 R179, -RZ, R148.reuse.H1_H1 ;  /* 0x30000094ffb37230 */ /* 0x104fe40000004100 */
[----:B------:R-:W-:Y:S02]  /*1f70*/  HADD2.F32 R177, -RZ, R148.H0_H0 ;  /* 0x20000094ffb17230 */ /* 0x000fe40000004100 */
[--C-:B------:R-:W-:Y:S02]  /*1f80*/  HADD2.F32 R148, -RZ, R149.reuse.H0_H0 ;  /* 0x20000095ff947230 */ /* 0x100fe40000004100 */
[----:B------:R-:W-:Y:S01]  /*1f90*/  HADD2.F32 R178, -RZ, R149.H1_H1 ;  /* 0x30000095ffb27230 */ /* 0x000fe20000004100 */
[C---:B------:R-:W-:Y:S01]  /*1fa0*/  FADD.FTZ R149, -R190.reuse, R179 ;  /* 0x000000b3be957221 */ /* 0x040fe20000010100 */
[--C-:B------:R-:W-:Y:S01]  /*1fb0*/  HADD2.F32 R180, -RZ, R150.reuse.H0_H0 ;  /* 0x20000096ffb47230 */ /* 0x100fe20000004100 */
[C---:B------:R-:W-:Y:S01]  /*1fc0*/  FADD.FTZ R148, -R190.reuse, R148 ;  /* 0x00000094be947221 */ /* 0x040fe20000010100 */
[----:B------:R-:W-:Y:S01]  /*1fd0*/  HADD2.F32 R183, -RZ, R150.H1_H1 ;  /* 0x30000096ffb77230 */ /* 0x000fe20000004100 */
[C---:B------:R-:W-:Y:S01]  /*1fe0*/  FADD.FTZ R178, -R190.reuse, R178 ;  /* 0x000000b2beb27221 */ /* 0x040fe20000010100 */
[--C-:B------:R-:W-:Y:S01]  /*1ff0*/  HADD2.F32 R185, -RZ, R151.reuse.H0_H0 ;  /* 0x20000097ffb97230 */ /* 0x100fe20000004100 */
[C---:B------:R-:W-:Y:S01]  /*2000*/  FADD.FTZ R180, -R190.reuse, R180 ;  /* 0x000000b4beb47221 */ /* 0x040fe20000010100 */
[----:B------:R-:W-:Y:S01]  /*2010*/  HADD2.F32 R187, -RZ, R151.H1_H1 ;  /* 0x30000097ffbb7230 */ /* 0x000fe20000004100 */
[C---:B------:R-:W-:Y:S01]  /*2020*/  FADD.FTZ R151, -R190.reuse, R177 ;  /* 0x000000b1be977221 */ /* 0x040fe20000010100 */
[--C-:B---3--:R-:W-:Y:S01]  /*2030*/  HADD2.F32 R150, -RZ, R152.reuse.H0_H0 ;  /* 0x20000098ff967230 */ /* 0x108fe20000004100 */
[C---:B-----5:R-:W-:Y:S01]  /*2040*/  FMUL.FTZ R178, R3.reuse, R178 ;  /* 0x000000b203b27220 */ /* 0x060fe20000410000 */
[----:B------:R-:W-:Y:S01]  /*2050*/  HADD2.F32 R177, -RZ, R152.H1_H1 ;  /* 0x30000098ffb17230 */ /* 0x000fe20000004100 */
[C---:B------:R-:W-:Y:S01]  /*2060*/  FMUL.FTZ R152, R3.reuse, R151 ;  /* 0x0000009703987220 */ /* 0x040fe20000410000 */
[--C-:B------:R-:W-:Y:S01]  /*2070*/  HADD2.F32 R179, -RZ, R153.reuse.H0_H0 ;  /* 0x20000099ffb37230 */ /* 0x100fe20000004100 */
[----:B------:R-:W-:Y:S01]  /*2080*/  FADD.FTZ R183, -R190, R183 ;  /* 0x000000b7beb77221 */ /* 0x000fe20000010100 */
[----:B------:R-:W-:Y:S01]  /*2090*/  HADD2.F32 R181, -RZ, R153.H1_H1 ;  /* 0x30000099ffb57230 */ /* 0x000fe20000004100 */
[----:B------:R-:W-:Y:S01]  /*20a0*/  FMUL.FTZ R153, R3, R149 ;  /* 0x0000009503997220 */ /* 0x000fe20000410000 */
[--C-:B------:R-:W-:Y:S01]  /*20b0*/  HADD2.F32 R182, -RZ, R154.reuse.H0_H0 ;  /* 0x2000009affb67230 */ /* 0x100fe20000004100 */
[----:B------:R-:W-:Y:S01]  /*20c0*/  FADD.FTZ R81, R81, R177 ;  /* 0x000000b151517221 */ /* 0x000fe20000010000 */
[----:B------:R-:W-:Y:S01]  /*20d0*/  HADD2.F32 R184, -RZ, R154.H1_H1 ;  /* 0x3000009affb87230 */ /* 0x000fe20000004100 */
[----:B------:R-:W-:Y:S01]  /*20e0*/  FMUL.FTZ R154, R241, R150 ;  /* 0x00000096f19a7220 */ /* 0x000fe20000410000 */
[--C-:B------:R-:W-:Y:S01]  /*20f0*/  HADD2.F32 R186, -RZ, R155.reuse.H0_H0 ;  /* 0x2000009bffba7230 */ /* 0x100fe20000004100 */
[----:B------:R-:W-:Y:S01]  /*2100*/  FFMA.FTZ R113, R153, R177, R113 ;  /* 0x000000b199717223 */ /* 0x000fe20000010071 */
[----:B------:R-:W-:Y:S01]  /*2110*/  HADD2.F32 R188, -RZ, R155.H1_H1 ;  /* 0x3000009bffbc7230 */ /* 0x000fe20000004100 */
        /* <DEDUP_REMOVED lines=44> */
.L_x_2180:
[----:B------:R-:W-:Y:S05]  /*23e0*/  BSYNC B0 ;  /* 0x0000000000007941 */ /* 0x000fea0003800000 */
.L_x_2179:
[----:B------:R-:W-:Y:S02]  /*23f0*/  LOP3.LUT P5, RZ, R199, 0xff, RZ, 0xc0, !PT ;  /* 0x000000ffc7ff7812 */ /* 0x000fe400078ac0ff */
[----:B------:R-:W-:Y:S02]  /*2400*/  SHF.R.U32.HI R208, RZ, 0x5, R248 ;  /* 0x00000005ffd07819 */ /* 0x000fe400000116f8 */
[----:B------:R-:W-:Y:S02]  /*2410*/  LOP3.LUT P4, RZ, R248, 0x1f, RZ, 0xc0, !PT ;  /* 0x0000001ff8ff7812 */ /* 0x000fe4000788c0ff */
[----:B------:R-:W-:-:S07]  /*2420*/  LOP3.LUT R190, R208, 0x7fffffc, RZ, 0xc0, !PT ;  /* 0x07fffffcd0be7812 */ /* 0x000fce00078ec0ff */
[----:B------:R-:W-:Y:S01]  /*2430*/  @!P5 IADD3 R190, R190, 0x4, RZ ;  /* 0x00000004bebed810 */ /* 0x000fe20007ffe0ff */
[----:B------:R-:W-:Y:S05]  /*2440*/  BRA.DIV ~URZ, `(.L_x_2181) ;  /* 0x00002ca27f007947 */ /* 0x000fea000b800000 */
[----:B------:R0:W1:Y:S02]  /*2450*/  SHFL.DOWN PT, R151, R191, 0x10, 0x1f ;  /* 0x0a001f00bf977f89 */ /* 0x00006400000e0000 */
.L_x_2198:
        /* <DEDUP_REMOVED lines=18> */
.L_x_2199:
        /* <DEDUP_REMOVED lines=33> */
[----:B------:R-:W-:-:S03]  /*2790*/  @P5 HADD2.F32 R190, -RZ, R40.H0_H0 ;  /* 0x20000028ffbe5230 */ /* 0x000fc60000004100 */
[----:B-----5:R-:W-:-:S04]  /*27a0*/  FMUL.FTZ R249, R3, R249 ;  /* 0x000000f903f97220 */ /* 0x020fc80000410000 */
[----:B------:R-:W-:Y:S01]  /*27b0*/  @P5 FADD.FTZ R249, R249, R190 ;  /* 0x000000bef9f95221 */ /* 0x000fe20000010000 */
[----:B------:R-:W-:-:S03]  /*27c0*/  HFMA2.MMA R248, -RZ, RZ, 0, 0 ;  /* 0x00000000fff87435 */ /* 0x000fc600000001ff */
[----:B------:R-:W-:-:S04]  /*27d0*/  FMUL.FTZ R191, R249, R4 ;  /* 0x00000004f9bf7220 */ /* 0x000fc80000410000 */
[----:B------:R-:W-:Y:S01]  /*27e0*/  FMUL.FTZ R191, R191, c[0x0][0x1e8] ;  /* 0x00007a00bfbf7a20 */ /* 0x000fe20000410000 */
[----:B------:R-:W-:Y:S01]  /*27f0*/  LOP3.LUT P6, RZ, R160, 0xff00, RZ, 0xc0, !PT ;  /* 0x0000ff00a0ff7812 */ /* 0x000fe200078cc0ff */
[----:B--2---:R-:W-:-:S05]  /*2800*/  @P4 HADD2.F32 R190, -RZ, R148.H0_H0 ;  /* 0x20000094ffbe4230 */ /* 0x004fca0000004100 */
[----:B------:R-:W-:Y:S01]  /*2810*/  @P4 FMUL.FTZ R248, R191, R190 ;  /* 0x000000bebff84220 */ /* 0x000fe20000410000 */
[----:B------:R-:W-:Y:S01]  /*2820*/  MOV R190, RZ ;  /* 0x000000ff00be7202 */ /* 0x000fe20000000f00 */
[----:B------:R-:W-:Y:S01]  /*2830*/  @P4 FMUL.FTZ R190, R233, R191 ;  /* 0x000000bfe9be4220 */ /* 0x000fe20000410000 */
[----:B------:R-:W-:-:S04]  /*2840*/  ISETP.NE.U32.AND P4, PT, RZ, c[0x0][0x258], PT ;  /* 0x00009600ff007a0c */ /* 0x000fc80003f85070 */
[----:B------:R-:W-:Y:S01]  /*2850*/  ISETP.NE.AND.EX P4, PT, RZ, c[0x0][0x25c], PT, P4 ;  /* 0x00009700ff007a0c */ /* 0x000fe20003f85340 */
[----:B------:R-:W-:-:S04]  /*2860*/  FFMA.FTZ R191, R8, R208, R251 ;  /* 0x000000d008bf7223 */ /* 0x000fc800000100fb */
[----:B------:R-:W-:-:S08]  /*2870*/  FADD.FTZ R191, R198, -R191 ;  /* 0x800000bfc6bf7221 */ /* 0x000fd00000010000 */
[----:B------:R-:W-:-:S04]  /*2880*/  @P4 F2FP.PACK_AB R249, RZ, R249 ;  /* 0x000000f9fff9423e */ /* 0x000fc800000000ff */
[----:B------:R-:W-:Y:S01]  /*2890*/  @P4 PRMT R144, R249, 0x7610, R144 ;  /* 0x00007610f9904816 */ /* 0x000fe20000000090 */
[----:B------:R-:W-:Y:S01]  /*28a0*/  FMUL.FTZ R249, R3, R191 ;  /* 0x000000bf03f97220 */ /* 0x000fe20000410000 */
[----:B------:R-:W-:-:S05]  /*28b0*/  @P5 HADD2.F32 R191, -RZ, R40.H1_H1 ;  /* 0x30000028ffbf5230 */ /* 0x000fca0000004100 */
[----:B------:R-:W-:Y:S01]  /*28c0*/  @P5 FADD.FTZ R249, R249, R191 ;  /* 0x000000bff9f95221 */ /* 0x000fe20000010000 */
[----:B------:R-:W-:-:S03]  /*28d0*/  @P6 HADD2.F32 R191, -RZ, R148.H1_H1 ;  /* 0x30000094ffbf6230 */ /* 0x000fc60000004100 */
[----:B------:R-:W-:-:S04]  /*28e0*/  FMUL.FTZ R250, R249, R4 ;  /* 0x00000004f9fa7220 */ /* 0x000fc80000410000 */
[----:B------:R-:W-:Y:S01]  /*28f0*/  FMUL.FTZ R148, R250, c[0x0][0x1e8] ;  /* 0x00007a00fa947a20 */ /* 0x000fe20000410000 */
[----:B------:R-:W-:-:S06]  /*2900*/  HFMA2.MMA R250, -RZ, RZ, 0, 0 ;  /* 0x00000000fffa7435 */ /* 0x000fcc00000001ff */
[----:B------:R-:W-:Y:S01]  /*2910*/  @P6 FMUL.FTZ R250, R148, R191 ;  /* 0x000000bf94fa6220 */ /* 0x000fe20000410000 */
[----:B------:R-:W-:Y:S01]  /*2920*/  MOV R191, RZ ;  /* 0x000000ff00bf7202 */ /* 0x000fe20000000f00 */
[----:B------:R-:W-:Y:S02]  /*2930*/  @P6 FMUL.FTZ R191, R232, R148 ;  /* 0x00000094e8bf6220 */ /* 0x000fe40000410000 */
[----:B------:R-:W-:Y:S01]  /*2940*/  FFMA.FTZ R148, R10, R208, R251 ;  /* 0x000000d00a947223 */ /* 0x000fe200000100fb */
[----:B------:R-:W-:Y:S01]  /*2950*/  LOP3.LUT P6, RZ, R160, 0xff0000, RZ, 0xc0, !PT ;  /* 0x00ff0000a0ff7812 */ /* 0x000fe200078cc0ff */
[----:B------:R-:W-:Y:S02]  /*2960*/  FADD.FTZ R72, R72, R248 ;  /* 0x000000f848487221 */ /* 0x000fe40000010000 */
[----:B------:R-:W-:Y:S01]  /*2970*/  FADD.FTZ R148, R197, -R148 ;  /* 0x80000094c5947221 */ /* 0x000fe20000010000 */
[----:B------:R-:W-:-:S03]  /*2980*/  @P5 HADD2.F32 R248, -RZ, R41.H0_H0 ;  /* 0x20000029fff85230 */ /* 0x000fc60000004100 */
[----:B------:R-:W-:Y:S01]  /*2990*/  FMUL.FTZ R148, R3, R148 ;  /* 0x0000009403947220 */ /* 0x000fe20000410000 */
[----:B------:R-:W-:-:S03]  /*29a0*/  @P4 F2FP.PACK_AB R249, RZ, R249 ;  /* 0x000000f9fff9423e */ /* 0x000fc600000000ff */
[----:B------:R-:W-:Y:S02]  /*29b0*/  @P5 FADD.FTZ R148, R148, R248 ;  /* 0x000000f894945221 */ /* 0x000fe40000010000 */
[----:B------:R-:W-:Y:S01]  /*29c0*/  FADD.FTZ R73, R73, R250 ;  /* 0x000000fa49497221 */ /* 0x000fe20000010000 */
[----:B------:R-:W-:Y:S01]  /*29d0*/  @P4 PRMT R144, R144, 0x5410, R249 ;  /* 0x0000541090904816 */ /* 0x000fe200000000f9 */
[----:B------:R-:W-:Y:S01]  /*29e0*/  FMUL.FTZ R250, R148, R4 ;  /* 0x0000000494fa7220 */ /* 0x000fe20000410000 */
[----:B------:R-:W-:Y:S01]  /*29f0*/  @P4 F2FP.PACK_AB R148, RZ, R148 ;  /* 0x00000094ff94423e */ /* 0x000fe200000000ff */
[----:B------:R-:W-:Y:S01]  /*2a00*/  HFMA2.MMA R249, -RZ, RZ, 0, 0 ;  /* 0x00000000fff97435 */ /* 0x000fe200000001ff */
[----:B------:R-:W-:Y:S01]  /*2a10*/  @P6 HADD2.F32 R248, -RZ, R149.H0_H0 ;  /* 0x20000095fff86230 */ /* 0x000fe20000004100 */
[----:B------:R-:W-:Y:S01]  /*2a20*/  FMUL.FTZ R250, R250, c[0x0][0x1e8] ;  /* 0x00007a00fafa7a20 */ /* 0x000fe20000410000 */
[----:B------:R-:W-:Y:S01]  /*2a30*/  @P4 PRMT R145, R148, 0x7610, R145 ;  /* 0x0000761094914816 */ /* 0x000fe20000000091 */
[----:B------:R-:W-:-:S02]  /*2a40*/  FFMA.FTZ R148, R11, R208, R251 ;  /* 0x000000d00b947223 */ /* 0x000fc400000100fb */
[----:B------:R-:W-:Y:S01]  /*2a50*/  @P6 FMUL.FTZ R249, R250, R248 ;  /* 0x000000f8faf96220 */ /* 0x000fe20000410000 */
[----:B------:R-:W-:Y:S01]  /*2a60*/  MOV R248, RZ ;  /* 0x000000ff00f87202 */ /* 0x000fe20000000f00 */
[----:B------:R-:W-:Y:S02]  /*2a70*/  FADD.FTZ R148, R196, -R148 ;  /* 0x80000094c4947221 */ /* 0x000fe40000010000 */
[----:B------:R-:W-:Y:S01]  /*2a80*/  @P6 FMUL.FTZ R248, R231, R250 ;  /* 0x000000fae7f86220 */ /* 0x000fe20000410000 */
[----:B------:R-:W-:Y:S01]  /*2a90*/  LOP3.LUT P6, RZ, R160, 0xff000000, RZ, 0xc0, !PT ;  /* 0xff000000a0ff7812 */ /* 0x000fe200078cc0ff */
[----:B------:R-:W-:Y:S01]  /*2aa0*/  FADD.FTZ R74, R74, R249 ;  /* 0x000000f94a4a7221 */ /* 0x000fe20000010000 */
[----:B------:R-:W-:Y:S01]  /*2ab0*/  @P5 HADD2.F32 R249, -RZ, R41.H1_H1 ;  /* 0x30000029fff95230 */ /* 0x000fe20000004100 */
[----:B------:R-:W-:-:S04]  /*2ac0*/  FMUL.FTZ R148, R3, R148 ;  /* 0x0000009403947220 */ /* 0x000fc80000410000 */
[----:B------:R-:W-:-:S04]  /*2ad0*/  @P5 FADD.FTZ R148, R148, R249 ;  /* 0x000000f994945221 */ /* 0x000fc80000010000 */
[----:B------:R-:W-:Y:S01]  /*2ae0*/  FMUL.FTZ R250, R148, R4 ;  /* 0x0000000494fa7220 */ /* 0x000fe20000410000 */
[----:B------:R-:W-:Y:S01]  /*2af0*/  @P4 F2FP.PACK_AB R148, RZ, R148 ;  /* 0x00000094ff94423e */ /* 0x000fe200000000ff */
[----:B------:R-:W-:Y:S02]  /*2b00*/  @P6 HADD2.F32 R249, -RZ, R149.H1_H1 ;  /* 0x30000095fff96230 */ /* 0x000fe40000004100 */
[----:B------:R-:W-:Y:S01]  /*2b10*/  FMUL.FTZ R149, R250, c[0x0][0x1e8] ;  /* 0x00007a00fa957a20 */ /* 0x000fe20000410000 */
[----:B------:R-:W-:Y:S01]  /*2b20*/  HFMA2.MMA R250, -RZ, RZ, 0, 0 ;  /* 0x00000000fffa7435 */ /* 0x000fe200000001ff */
[----:B------:R-:W-:Y:S01]  /*2b30*/  @P4 PRMT R145, R145, 0x5410, R148 ;  /* 0x0000541091914816 */ /* 0x000fe20000000094 */
[----:B------:R-:W-:-:S04]  /*2b40*/  FFMA.FTZ R148, R12, R208, R251 ;  /* 0x000000d00c947223 */ /* 0x000fc800000100fb */
[----:B------:R-:W-:Y:S02]  /*2b50*/  FADD.FTZ R148, R195, -R148 ;  /* 0x80000094c3947221 */ /* 0x000fe40000010000 */
[----:B------:R-:W-:Y:S01]  /*2b60*/  @P6 FMUL.FTZ R250, R149, R249 ;  /* 0x000000f995fa6220 */ /* 0x000fe20000410000 */
[----:B------:R-:W-:Y:S01]  /*2b70*/  MOV R249, RZ ;  /* 0x000000ff00f97202 */ /* 0x000fe20000000f00 */
[----:B------:R-:W-:Y:S02]  /*2b80*/  @P6 FMUL.FTZ R249, R230, R149 ;  /* 0x00000095e6f96220 */ /* 0x000fe40000410000 */
[----:B------:R-:W-:Y:S01]  /*2b90*/  FMUL.FTZ R149, R3, R148 ;  /* 0x0000009403957220 */ /* 0x000fe20000410000 */
[----:B------:R-:W-:Y:S01]  /*2ba0*/  @P5 HADD2.F32 R148, -RZ, R42.H0_H0 ;  /* 0x2000002aff945230 */ /* 0x000fe20000004100 */
[----:B------:R-:W-:-:S04]  /*2bb0*/  LOP3.LUT P6, RZ, R161, 0xff, RZ, 0xc0, !PT ;  /* 0x000000ffa1ff7812 */ /* 0x000fc800078cc0ff */
[----:B------:R-:W-:-:S05]  /*2bc0*/  @P5 FADD.FTZ R149, R149, R148 ;  /* 0x0000009495955221 */ /* 0x000fca0000010000 */
[----:B------:R-:W-:Y:S01]  /*2bd0*/  @P4 F2FP.PACK_AB R148, RZ, R149 ;  /* 0x00000095ff94423e */ /* 0x000fe200000000ff */
[----:B------:R-:W-:-:S03]  /*2be0*/  FMUL.FTZ R149, R149, R4 ;  /* 0x0000000495957220 */ /* 0x000fc60000410000 */
[----:B------:R-:W-:Y:S01]  /*2bf0*/  @P4 PRMT R146, R148, 0x7610, R146 ;  /* 0x0000761094924816 */ /* 0x000fe20000000092 */
[----:B------:R-:W-:Y:S01]  /*2c00*/  FMUL.FTZ R148, R149, c[0x0][0x1e8] ;  /* 0x00007a0095947a20 */ /* 0x000fe20000410000 */
[----:B------:R-:W-:Y:S01]  /*2c10*/  HFMA2.MMA R149, -RZ, RZ, 0, 0 ;  /* 0x00000000ff957435 */ /* 0x000fe200000001ff */
[----:B------:R-:W-:Y:S01]  /*2c20*/  FADD.FTZ R75, R75, R250 ;  /* 0x000000fa4b4b7221 */ /* 0x000fe20000010000 */
[----:B------:R-:W-:-:S05]  /*2c30*/  @P6 HADD2.F32 R250, -RZ, R150.H0_H0 ;  /* 0x20000096fffa6230 */ /* 0x000fca0000004100 */
[----:B------:R-:W-:Y:S01]  /*2c40*/  @P6 FMUL.FTZ R149, R148, R250 ;  /* 0x000000fa94956220 */ /* 0x000fe20000410000 */
[----:B------:R-:W-:Y:S01]  /*2c50*/  MOV R250, RZ ;  /* 0x000000ff00fa7202 */ /* 0x000fe20000000f00 */
[----:B------:R-:W-:Y:S02]  /*2c60*/  @P6 FMUL.FTZ R250, R229, R148 ;  /* 0x00000094e5fa6220 */ /* 0x000fe40000410000 */
[----:B------:R-:W-:-:S04]  /*2c70*/  FFMA.FTZ R148, R13, R208, R251 ;  /* 0x000000d00d947223 */ /* 0x000fc800000100fb */
[----:B------:R-:W-:Y:S02]  /*2c80*/  FADD.FTZ R148, R194, -R148 ;  /* 0x80000094c2947221 */ /* 0x000fe40000010000 */
[----:B------:R-:W-:Y:S02]  /*2c90*/  FADD.FTZ R68, R68, R149 ;  /* 0x0000009544447221 */ /* 0x000fe40000010000 */
[----:B------:R-:W-:Y:S01]  /*2ca0*/  FMUL.FTZ R149, R3, R148 ;  /* 0x0000009403957220 */ /* 0x000fe20000410000 */
[----:B------:R-:W-:Y:S01]  /*2cb0*/  @P5 HADD2.F32 R148, -RZ, R42.H1_H1 ;  /* 0x3000002aff945230 */ /* 0x000fe20000004100 */
[----:B------:R-:W-:-:S04]  /*2cc0*/  LOP3.LUT P6, RZ, R161, 0xff00, RZ, 0xc0, !PT ;  /* 0x0000ff00a1ff7812 */ /* 0x000fc800078cc0ff */
[----:B------:R-:W-:-:S05]  /*2cd0*/  @P5 FADD.FTZ R149, R149, R148 ;  /* 0x0000009495955221 */ /* 0x000fca0000010000 */
[----:B------:R-:W-:-:S04]  /*2ce0*/  @P4 F2FP.PACK_AB R148, RZ, R149 ;  /* 0x00000095ff94423e */ /* 0x000fc800000000ff */
[----:B------:R-:W-:Y:S01]  /*2cf0*/  @P4 PRMT R146, R146, 0x5410, R148 ;  /* 0x0000541092924816 */ /* 0x000fe20000000094 */
[----:B------:R-:W-:Y:S01]  /*2d00*/  FMUL.FTZ R148, R149, R4 ;  /* 0x0000000495947220 */ /* 0x000fe20000410000 */
[----:B------:R-:W-:Y:S01]  /*2d10*/  HFMA2.MMA R149, -RZ, RZ, 0, 0 ;  /* 0x00000000ff957435 */ /* 0x000fe200000001ff */
[----:B------:R-:W-:Y:S02]  /*2d20*/  @P6 HADD2.F32 R150, -RZ, R150.H1_H1 ;  /* 0x30000096ff966230 */ /* 0x000fe40000004100 */
[----:B------:R-:W-:-:S04]  /*2d30*/  FMUL.FTZ R148, R148, c[0x0][0x1e8] ;  /* 0x00007a0094947a20 */ /* 0x000fc80000410000 */
[----:B------:R-:W-:-:S04]  /*2d40*/  @P6 FMUL.FTZ R149, R148, R150 ;  /* 0x0000009694956220 */ /* 0x000fc80000410000 */
[----:B------:R-:W-:Y:S02]  /*2d50*/  FADD.FTZ R69, R69, R149 ;  /* 0x0000009545457221 */ /* 0x000fe40000010000 */
[----:B------:R-:W-:Y:S01]  /*2d60*/  FFMA.FTZ R149, R14, R208, R251 ;  /* 0x000000d00e957223 */ /* 0x000fe200000100fb */
[----:B------:R-:W-:Y:S01]  /*2d70*/  MOV R150, RZ ;  /* 0x000000ff00967202 */ /* 0x000fe20000000f00 */
[----:B------:R-:W-:Y:S02]  /*2d80*/  @P6 FMUL.FTZ R150, R228, R148 ;  /* 0x00000094e4966220 */ /* 0x000fe40000410000 */
[----:B------:R-:W-:Y:S02]  /*2d90*/  FADD.FTZ R149, R193, -R149 ;  /* 0x80000095c1957221 */ /* 0x000fe40000010000 */
[----:B------:R-:W-:Y:S02]  /*2da0*/  FFMA.FTZ R148, R192, R208, R251 ;  /* 0x000000d0c0947223 */ /* 0x000fe400000100fb */
[----:B------:R-:W-:Y:S01]  /*2db0*/  FMUL.FTZ R251, R3, R149 ;  /* 0x0000009503fb7220 */ /* 0x000fe20000410000 */
[----:B------:R-:W-:Y:S01]  /*2dc0*/  @P5 HADD2.F32 R149, -RZ, R43.H0_H0 ;  /* 0x2000002bff955230 */ /* 0x000fe20000004100 */
[----:B------:R-:W-:-:S04]  /*2dd0*/  FADD.FTZ R148, R189, -R148 ;  /* 0x80000094bd947221 */ /* 0x000fc80000010000 */
[----:B------:R-:W-:Y:S01]  /*2de0*/  @P5 FADD.FTZ R251, R251, R149 ;  /* 0x00000095fbfb5221 */ /* 0x000fe20000010000 */
[----:B------:R-:W-:Y:S01]  /*2df0*/  @P5 HADD2.F32 R149, -RZ, R43.H1_H1 ;  /* 0x3000002bff955230 */ /* 0x000fe20000004100 */
[----:B------:R-:W-:-:S04]  /*2e00*/  FMUL.FTZ R148, R3, R148 ;  /* 0x0000009403947220 */ /* 0x000fc80000410000 */
[----:B------:R-:W-:Y:S01]  /*2e10*/  @P5 FADD.FTZ R148, R148, R149 ;  /* 0x0000009594945221 */ /* 0x000fe20000010000 */
[----:B------:R-:W-:Y:S02]  /*2e20*/  LOP3.LUT P5, RZ, R161, 0xff0000, RZ, 0xc0, !PT ;  /* 0x00ff0000a1ff7812 */ /* 0x000fe400078ac0ff */
[----:B------:R-:W-:-:S04]  /*2e30*/  @P4 F2FP.PACK_AB R149, RZ, R251 ;  /* 0x000000fbff95423e */ /* 0x000fc800000000ff */
[----:B------:R-:W-:Y:S01]  /*2e40*/  @P4 PRMT R147, R149, 0x7610, R147 ;  /* 0x0000761095934816 */ /* 0x000fe20000000093 */
[----:B------:R-:W-:Y:S01]  /*2e50*/  FMUL.FTZ R149, R251, R4 ;  /* 0x00000004fb957220 */ /* 0x000fe20000410000 */
[----:B------:R-:W-:-:S03]  /*2e60*/  HFMA2.MMA R251, -RZ, RZ, 0, 0 ;  /* 0x00000000fffb7435 */ /* 0x000fc600000001ff */
[----:B------:R-:W-:Y:S02]  /*2e70*/  FMUL.FTZ R149, R149, c[0x0][0x1e8] ;  /* 0x00007a0095957a20 */ /* 0x000fe40000410000 */
[----:B------:R-:W-:-:S05]  /*2e80*/  @P5 HADD2.F32 R252, -RZ, R151.H0_H0 ;  /* 0x20000097fffc5230 */ /* 0x000fca0000004100 */
[----:B------:R-:W-:-:S04]  /*2e90*/  @P5 FMUL.FTZ R251, R149, R252 ;  /* 0x000000fc95fb5220 */ /* 0x000fc80000410000 */
[----:B------:R-:W-:Y:S01]  /*2ea0*/  FADD.FTZ R70, R70, R251 ;  /* 0x000000fb46467221 */ /* 0x000fe20000010000 */
[----:B------:R-:W-:Y:S01]  /*2eb0*/  MOV R251, RZ ;  /* 0x000000ff00fb7202 */ /* 0x000fe20000000f00 */
[----:B------:R-:W-:Y:S01]  /*2ec0*/  @P5 FMUL.FTZ R251, R227, R149 ;  /* 0x00000095e3fb5220 */ /* 0x000fe20000410000 */
[----:B------:R-:W-:Y:S02]  /*2ed0*/  LOP3.LUT P5, RZ, R161, 0xff000000, RZ, 0xc0, !PT ;  /* 0xff000000a1ff7812 */ /* 0x000fe400078ac0ff */
[----:B------:R-:W-:Y:S01]  /*2ee0*/  @P4 F2FP.PACK_AB R149, RZ, R148 ;  /* 0x00000094ff95423e */ /* 0x000fe200000000ff */
[----:B------:R-:W-:-:S03]  /*2ef0*/  FMUL.FTZ R148, R148, R4 ;  /* 0x0000000494947220 */ /* 0x000fc60000410000 */
[----:B------:R-:W-:Y:S01]  /*2f00*/  @P4 PRMT R147, R147, 0x5410, R149 ;  /* 0x0000541093934816 */ /* 0x000fe20000000095 */
[----:B------:R-:W-:Y:S01]  /*2f10*/  HFMA2.MMA R149, -RZ, RZ, 0, 0 ;  /* 0x00000000ff957435 */ /* 0x000fe200000001ff */
[----:B------:R-:W-:-:S05]  /*2f20*/  FMUL.FTZ R148, R148, c[0x0][0x1e8] ;  /* 0x00007a0094947a20 */ /* 0x000fca0000410000 */
[----:B------:R-:W-:Y:S01]  /*2f30*/  @P5 HADD2.F32 R151, -RZ, R151.H1_H1 ;  /* 0x30000097ff975230 */ /* 0x000fe20000004100 */
[----:B------:R-:W-:-:S04]  /*2f40*/  MOV R252, 0x10 ;  /* 0x0000001000fc7802 */ /* 0x000fc80000000f00 */
[----:B------:R-:W-:Y:S01]  /*2f50*/  @P5 FMUL.FTZ R149, R148, R151 ;  /* 0x0000009794955220 */ /* 0x000fe20000410000 */
[----:B------:R-:W-:-:S03]  /*2f60*/  HFMA2.MMA R151, -RZ, RZ, 0, 0 ;  /* 0x00000000ff977435 */ /* 0x000fc600000001ff */
[----:B------:R-:W-:-:S03]  /*2f70*/  FADD.FTZ R71, R71, R149 ;  /* 0x0000009547477221 */ /* 0x000fc60000010000 */
[----:B------:R-:W-:Y:S02]  /*2f80*/  @P5 FMUL.FTZ R151, R226, R148 ;  /* 0x00000094e2975220 */ /* 0x000fe40000410000 */
[----:B------:R-:W-:Y:S01]  /*2f90*/  @P4 IMAD.WIDE.U32 R148, R0, R252, c[0x0][0x258] ;  /* 0x0000960000944625 */ /* 0x000fe200078e00fc */
[----:B------:R-:W-:Y:S02]  /*2fa0*/  F2FP.PACK_AB R150, R150, R250 ;  /* 0x000000fa9696723e */ /* 0x000fe400000000ff */
[----:B------:R-:W-:Y:S02]  /*2fb0*/  F2FP.PACK_AB R151, R151, R251 ;  /* 0x000000fb9797723e */ /* 0x000fe400000000ff */
[----:B------:R0:W-:Y:S02]  /*2fc0*/  @P4 STG.E.128 [R148.64], R144 ;  /* 0x0000009094004986 */ /* 0x0001e4000c101d04 */
[----:B0-----:R-:W-:Y:S01]  /*2fd0*/  F2FP.PACK_AB R148, R191, R190 ;  /* 0x000000bebf94723e */ /* 0x001fe200000000ff */
[----:B------:R-:W-:Y:S01]  /*2fe0*/  IMAD.WIDE.U32 R190, R0, R252, c[0x0][0x248] ;  /* 0x0000920000be7625 */ /* 0x000fe200078e00fc */
[----:B------:R-:W-:-:S05]  /*2ff0*/  F2FP.PACK_AB R149, R249, R248 ;  /* 0x000000f8f995723e */ /* 0x000fca00000000ff */
[----:B------:R0:W-:Y:S01]  /*3000*/  STG.E.128 [R190.64], R148 ;  /* 0x00000094be007986 */ /* 0x0001e2000c101d04 */
[----:B------:R-:W-:-:S03]  /*3010*/  IADD3 R0, R0, 0x80, RZ ;  /* 0x0000008000007810 */ /* 0x000fc60007ffe0ff */
.L_x_2184:
[----:B------:R-:W-:Y:S05]  /*3020*/  BSYNC B0 ;  /* 0x0000000000007941 */ /* 0x000fea0003800000 */
.L_x_2183:
        /* <DEDUP_REMOVED lines=11> */
[----:B------:R-:W-:Y:S01]  /*30e0*/  MOV R190, R162 ;  /* 0x000000a200be7202 */ /* 0x000fe20000000f00 */
[----:B------:R-:W-:Y:S01]  /*30f0*/  FFMA.FTZ R249, R5, R208, R251 ;  /* 0x000000d005f97223 */ /* 0x000fe200000100fb */
[----:B------:R-:W-:Y:S02]  /*3100*/  LOP3.LUT P6, RZ, R162, 0xff00, RZ, 0xc0, !PT ;  /* 0x0000ff00a2ff7812 */ /* 0x000fe400078cc0ff */
[----:B------:R-:W-:Y:S01]  /*3110*/  LOP3.LUT P4, RZ, R190, 0xff, RZ, 0xc0, !PT ;  /* 0x000000ffbeff7812 */ /* 0x000fe2000788c0ff */
[----:B------:R-:W-:-:S04]  /*3120*/  FADD.FTZ R249, R16, -R249 ;  /* 0x800000f910f97221 */ /* 0x000fc80000010000 */
[----:B-----5:R-:W-:Y:S02]  /*3130*/  FMUL.FTZ R249, R3, R249 ;  /* 0x000000f903f97220 */ /* 0x020fe40000410000 */
[----:B------:R-:W-:-:S05]  /*3140*/  @P5 HADD2.F32 R190, -RZ, R36.H0_H0 ;  /* 0x20000024ffbe5230 */ /* 0x000fca0000004100 */
[----:B------:R-:W-:-:S04]  /*3150*/  @P5 FADD.FTZ R249, R249, R190 ;  /* 0x000000bef9f95221 */ /* 0x000fc80000010000 */
[----:B------:R-:W-:-:S04]  /*3160*/  FMUL.FTZ R191, R249, R4 ;  /* 0x00000004f9bf7220 */ /* 0x000fc80000410000 */
[----:B------:R-:W-:Y:S01]  /*3170*/  FMUL.FTZ R191, R191, c[0x0][0x1e8] ;  /* 0x00007a00bfbf7a20 */ /* 0x000fe20000410000 */
[----:B--2---:R-:W-:-:S05]  /*3180*/  @P4 HADD2.F32 R190, -RZ, R148.H0_H0 ;  /* 0x20000094ffbe4230 */ /* 0x004fca0000004100 */
        /* <DEDUP_REMOVED lines=8> */
[----:B------:R-:W-:-:S11]  /*3210*/  @P5 HADD2.F32 R248, -RZ, R37.H0_H0 ;  /* 0x20000025fff85230 */ /* 0x000fd60000004100 */
[----:B------:R-:W-:-:S04]  /*3220*/  @P4 F2FP.PACK_AB R249, RZ, R249 ;  /* 0x000000f9fff9423e */ /* 0x000fc800000000ff */
[----:B------:R-:W-:Y:S01]  /*3230*/  @P4 PRMT R144, R249, 0x7610, R144 ;  /* 0x00007610f9904816 */ /* 0x000fe20000000090 */
[----:B------:R-:W-:Y:S01]  /*3240*/  FMUL.FTZ R249, R3, R191 ;  /* 0x000000bf03f97220 */ /* 0x000fe20000410000 */
[----:B------:R-:W-:-:S05]  /*3250*/  @P5 HADD2.F32 R191, -RZ, R36.H1_H1 ;  /* 0x30000024ffbf5230 */ /* 0x000fca0000004100 */
[----:B------:R-:W-:Y:S01]  /*3260*/  @P5 FADD.FTZ R249, R249, R191 ;  /* 0x000000bff9f95221 */ /* 0x000fe20000010000 */
[----:B------:R-:W-:-:S03]  /*3270*/  @P6 HADD2.F32 R191, -RZ, R148.H1_H1 ;  /* 0x30000094ffbf6230 */ /* 0x000fc60000004100 */
[----:B------:R-:W-:Y:S01]  /*3280*/  FMUL.FTZ R250, R249, R4 ;  /* 0x00000004f9fa7220 */ /* 0x000fe20000410000 */
[----:B------:R-:W-:-:S03]  /*3290*/  @P4 F2FP.PACK_AB R249, RZ, R249 ;  /* 0x000000f9fff9423e */ /* 0x000fc600000000ff */
[----:B------:R-:W-:Y:S01]  /*32a0*/  FMUL.FTZ R148, R250, c[0x0][0x1e8] ;  /* 0x00007a00fa947a20 */ /* 0x000fe20000410000 */
[----:B------:R-:W-:Y:S01]  /*32b0*/  HFMA2.MMA R250, -RZ, RZ, 0, 0 ;  /* 0x00000000fffa7435 */ /* 0x000fe200000001ff */
[----:B------:R-:W-:Y:S01]  /*32c0*/  @P4 PRMT R144, R144, 0x5410, R249 ;  /* 0x0000541090904816 */ /* 0x000fe200000000f9 */
[----:B------:R-:W-:-:S04]  /*32d0*/  HFMA2.MMA R249, -RZ, RZ, 0, 0 ;  /* 0x00000000fff97435 */ /* 0x000fc800000001ff */
[----:B------:R-:W-:Y:S01]  /*32e0*/  @P6 FMUL.FTZ R250, R148, R191 ;  /* 0x000000bf94fa6220 */ /* 0x000fe20000410000 */
[----:B------:R-:W-:Y:S01]  /*32f0*/  MOV R191, RZ ;  /* 0x000000ff00bf7202 */ /* 0x000fe20000000f00 */
[----:B------:R-:W-:Y:S01]  /*3300*/  @P6 FMUL.FTZ R191, R224, R148 ;  /* 0x00000094e0bf6220 */ /* 0x000fe20000410000 */
[----:B------:R-:W-:Y:S01]  /*3310*/  LOP3.LUT P6, RZ, R162, 0xff0000, RZ, 0xc0, !PT ;  /* 0x00ff0000a2ff7812 */ /* 0x000fe200078cc0ff */
[----:B------:R-:W-:Y:S02]  /*3320*/  FFMA.FTZ R148, R18, R208, R251 ;  /* 0x000000d012947223 */ /* 0x000fe400000100fb */
[----:B------:R-:W-:Y:S02]  /*3330*/  FADD.FTZ R65, R65, R250 ;  /* 0x000000fa41417221 */ /* 0x000fe40000010000 */
[----:B------:R-:W-:-:S04]  /*3340*/  FADD.FTZ R148, R20, -R148 ;  /* 0x8000009414947221 */ /* 0x000fc80000010000 */
[----:B------:R-:W-:-:S04]  /*3350*/  FMUL.FTZ R148, R3, R148 ;  /* 0x0000009403947220 */ /* 0x000fc80000410000 */
[----:B------:R-:W-:Y:S01]  /*3360*/  @P5 FADD.FTZ R148, R148, R248 ;  /* 0x000000f894945221 */ /* 0x000fe20000010000 */
[----:B------:R-:W-:-:S03]  /*3370*/  @P6 HADD2.F32 R248, -RZ, R149.H0_H0 ;  /* 0x20000095fff86230 */ /* 0x000fc60000004100 */
[----:B------:R-:W-:Y:S01]  /*3380*/  FMUL.FTZ R250, R148, R4 ;  /* 0x0000000494fa7220 */ /* 0x000fe20000410000 */
[----:B------:R-:W-:-:S03]  /*3390*/  @P4 F2FP.PACK_AB R148, RZ, R148 ;  /* 0x00000094ff94423e */ /* 0x000fc600000000ff */
[----:B------:R-:W-:Y:S01]  /*33a0*/  FMUL.FTZ R250, R250, c[0x0][0x1e8] ;  /* 0x00007a00fafa7a20 */ /* 0x000fe20000410000 */
[----:B------:R-:W-:Y:S01]  /*33b0*/  @P4 PRMT R145, R148, 0x7610, R145 ;  /* 0x0000761094914816 */ /* 0x000fe20000000091 */
[----:B------:R-:W-:Y:S02]  /*33c0*/  FFMA.FTZ R148, R19, R208, R251 ;  /* 0x000000d013947223 */ /* 0x000fe400000100fb */
        /* <DEDUP_REMOVED lines=19> */
[----:B------:R-:W-:Y:S01]  /*3500*/  @P6 FMUL.FTZ R249, R222, R149 ;  /* 0x00000095def96220 */ /* 0x000fe20000410000 */
[----:B------:R-:W-:Y:S01]  /*3510*/  LOP3.LUT P6, RZ, R163, 0xff, RZ, 0xc0, !PT ;  /* 0x000000ffa3ff7812 */ /* 0x000fe200078cc0ff */
[----:B------:R-:W-:Y:S01]  /*3520*/  FMUL.FTZ R149, R3, R148 ;  /* 0x0000009403957220 */ /* 0x000fe20000410000 */
[----:B------:R-:W-:Y:S01]  /*3530*/  @P5 HADD2.F32 R148, -RZ, R38.H0_H0 ;  /* 0x20000026ff945230 */ /* 0x000fe20000004100 */
[----:B------:R-:W-:-:S04]  /*3540*/  FADD.FTZ R67, R67, R250 ;  /* 0x000000fa43437221 */ /* 0x000fc80000010000 */
[----:B------:R-:W-:-:S05]  /*3550*/  @P5 FADD.FTZ R149, R149, R148 ;  /* 0x0000009495955221 */ /* 0x000fca0000010000 */
[----:B------:R-:W-:Y:S01]  /*3560*/  @P4 F2FP.PACK_AB R148, RZ, R149 ;  /* 0x00000095ff94423e */ /* 0x000fe200000000ff */
[----:B------:R-:W-:Y:S01]  /*3570*/  FMUL.FTZ R149, R149, R4 ;  /* 0x0000000495957220 */ /* 0x000fe20000410000 */
[----:B------:R-:W-:Y:S02]  /*3580*/  @P6 HADD2.F32 R250, -RZ, R150.H0_H0 ;  /* 0x20000096fffa6230 */ /* 0x000fe40000004100 */
        /* <DEDUP_REMOVED lines=11> */
[----:B------:R-:W-:-:S03]  /*3640*/  @P5 HADD2.F32 R148, -RZ, R38.H1_H1 ;  /* 0x30000026ff945230 */ /* 0x000fc60000004100 */
[----:B------:R-:W-:Y:S02]  /*3650*/  @P6 HADD2.F32 R150, -RZ, R150.H1_H1 ;  /* 0x30000096ff966230 */ /* 0x000fe40000004100 */
[----:B------:R-:W-:-:S05]  /*3660*/  @P5 FADD.FTZ R149, R149, R148 ;  /* 0x0000009495955221 */ /* 0x000fca0000010000 */
[----:B------:R-:W-:-:S04]  /*3670*/  @P4 F2FP.PACK_AB R148, RZ, R149 ;  /* 0x00000095ff94423e */ /* 0x000fc800000000ff */
[----:B------:R-:W-:Y:S01]  /*3680*/  @P4 PRMT R146, R146, 0x5410, R148 ;  /* 0x0000541092924816 */ /* 0x000fe20000000094 */
[----:B------:R-:W-:Y:S01]  /*3690*/  FMUL.FTZ R148, R149, R4 ;  /* 0x0000000495947220 */ /* 0x000fe20000410000 */
[----:B------:R-:W-:-:S03]  /*36a0*/  HFMA2.MMA R149, -RZ, RZ, 0, 0 ;  /* 0x00000000ff957435 */ /* 0x000fc600000001ff */
[----:B------:R-:W-:-:S04]  /*36b0*/  FMUL.FTZ R148, R148, c[0x0][0x1e8] ;  /* 0x00007a0094947a20 */ /* 0x000fc80000410000 */
[----:B------:R-:W-:Y:S01]  /*36c0*/  @P6 FMUL.FTZ R149, R148, R150 ;  /* 0x0000009694956220 */ /* 0x000fe20000410000 */
[----:B------:R-:W-:Y:S01]  /*36d0*/  MOV R150, RZ ;  /* 0x000000ff00967202 */ /* 0x000fe20000000f00 */
[----:B------:R-:W-:Y:S02]  /*36e0*/  @P6 FMUL.FTZ R150, R220, R148 ;  /* 0x00000094dc966220 */ /* 0x000fe40000410000 */
[----:B------:R-:W-:Y:S02]  /*36f0*/  FADD.FTZ R61, R61, R149 ;  /* 0x000000953d3d7221 */ /* 0x000fe40000010000 */
[--C-:B------:R-:W-:Y:S01]  /*3700*/  FFMA.FTZ R149, R26, R208, R251.reuse ;  /* 0x000000d01a957223 */ /* 0x100fe200000100fb */
[----:B------:R-:W-:Y:S01]  /*3710*/  F2FP.PACK_AB R150, R150, R250 ;  /* 0x000000fa9696723e */ /* 0x000fe200000000ff */
[----:B------:R-:W-:Y:S02]  /*3720*/  FFMA.FTZ R148, R28, R208, R251 ;  /* 0x000000d01c947223 */ /* 0x000fe400000100fb */
[----:B------:R-:W-:-:S02]  /*3730*/  FADD.FTZ R149, R27, -R149 ;  /* 0x800000951b957221 */ /* 0x000fc40000010000 */
[----:B------:R-:W-:Y:S02]  /*3740*/  FADD.FTZ R148, R29, -R148 ;  /* 0x800000941d947221 */ /* 0x000fe40000010000 */
[C---:B------:R-:W-:Y:S01]  /*3750*/  FMUL.FTZ R251, R3.reuse, R149 ;  /* 0x0000009503fb7220 */ /* 0x040fe20000410000 */
[----:B------:R-:W-:Y:S01]  /*3760*/  @P5 HADD2.F32 R149, -RZ, R39.H0_H0 ;  /* 0x20000027ff955230 */ /* 0x000fe20000004100 */
[----:B------:R-:W-:-:S04]  /*3770*/  FMUL.FTZ R148, R3, R148 ;  /* 0x0000009403947220 */ /* 0x000fc80000410000 */
[----:B------:R-:W-:Y:S01]  /*3780*/  @P5 FADD.FTZ R251, R251, R149 ;  /* 0x00000095fbfb5221 */ /* 0x000fe20000010000 */
[----:B------:R-:W-:-:S05]  /*3790*/  @P5 HADD2.F32 R149, -RZ, R39.H1_H1 ;  /* 0x30000027ff955230 */ /* 0x000fca0000004100 */
        /* <DEDUP_REMOVED lines=18> */
[----:B------:R-:W-:-:S05]  /*38c0*/  @P5 HADD2.F32 R151, -RZ, R151.H1_H1 ;  /* 0x30000097ff975230 */ /* 0x000fca0000004100 */
[----:B------:R-:W-:Y:S01]  /*38d0*/  @P5 FMUL.FTZ R149, R148, R151 ;  /* 0x0000009794955220 */ /* 0x000fe20000410000 */
[----:B------:R-:W-:Y:S01]  /*38e0*/  MOV R151, RZ ;  /* 0x000000ff00977202 */ /* 0x000fe20000000f00 */
[----:B------:R-:W-:Y:S01]  /*38f0*/  @P5 FMUL.FTZ R151, R218, R148 ;  /* 0x00000094da975220 */ /* 0x000fe20000410000 */
[----:B------:R-:W-:Y:S01]  /*3900*/  @P4 LEA R148, P5, R0, c[0x0][0x258], 0x4 ;  /* 0x0000960000944a11 */ /* 0x000fe200078a20ff */
[----:B------:R-:W-:-:S03]  /*3910*/  FADD.FTZ R63, R63, R149 ;  /* 0x000000953f3f7221 */ /* 0x000fc60000010000 */
[----:B------:R-:W-:Y:S02]  /*3920*/  @P4 LEA.HI.X R149, R0, c[0x0][0x25c], RZ, 0x4, P5 ;  /* 0x0000970000954a11 */ /* 0x000fe400028f24ff */
[----:B------:R-:W-:-:S03]  /*3930*/  F2FP.PACK_AB R151, R151, R251 ;  /* 0x000000fb9797723e */ /* 0x000fc600000000ff */
[----:B------:R0:W-:Y:S02]  /*3940*/  @P4 STG.E.128 [R148.64], R144 ;  /* 0x0000009094004986 */ /* 0x0001e4000c101d04 */
[----:B0-----:R-:W-:Y:S02]  /*3950*/  F2FP.PACK_AB R148, R191, R190 ;  /* 0x000000bebf94723e */ /* 0x001fe400000000ff */
[C---:B------:R-:W-:Y:S02]  /*3960*/  LEA R190, P4, R0.reuse, c[0x0][0x248], 0x4 ;  /* 0x0000920000be7a11 */ /* 0x040fe400078820ff */
[----:B------:R-:W-:Y:S02]  /*3970*/  F2FP.PACK_AB R149, R249, R248 ;  /* 0x000000f8f995723e */ /* 0x000fe400000000ff */
[C---:B------:R-:W-:Y:S02]  /*3980*/  LEA.HI.X R191, R0.reuse, c[0x0][0x24c], RZ, 0x4, P4 ;  /* 0x0000930000bf7a11 */ /* 0x040fe400020f24ff */
[----:B------:R-:W-:-:S03]  /*3990*/  IADD3 R0, R0, 0x80, RZ ;  /* 0x0000008000007810 */ /* 0x000fc60007ffe0ff */
[----:B------:R0:W-:Y:S04]  /*39a0*/  STG.E.128 [R190.64], R148 ;  /* 0x00000094be007986 */ /* 0x0001e8000c101d04 */
.L_x_2186:
[----:B------:R-:W-:Y:S05]  /*39b0*/  BSYNC B0 ;  /* 0x0000000000007941 */ /* 0x000fea0003800000 */
.L_x_2185:
        /* <DEDUP_REMOVED lines=152> */
.L_x_2188:
[----:B------:R-:W-:Y:S05]  /*4340*/  BSYNC B0 ;  /* 0x0000000000007941 */ /* 0x000fea0003800000 */
.L_x_2187:
[----:B------:R-:W-:Y:S01]  /*4350*/  BSSY B0, `(.L_x_2189) ;  /* 0x0000097000007945 */ /* 0x000fe20003800000 */
[----:B------:R-:W-:Y:S05]  /*4360*/  @!P3 BRA `(.L_x_2190) ;  /* 0x000009500000b947 */ /* 0x000fea0003800000 */
[----:B0-----:R-:W0:Y:S01]  /*4370*/  LDC.U8 R149, c[0x0][0x1f0] ;  /* 0x00007c00ff957b82 */ /* 0x001e220000000000 */
[----:B------:R-:W-:Y:S01]  /*4380*/  HFMA2.MMA R148, -RZ, RZ, 0, 9.5367431640625e-07 ;  /* 0x00000010ff947435 */ /* 0x000fe200000001ff */
[----:B0-----:R-:W-:-:S09]  /*4390*/  ISETP.NE.AND P4, PT, R149, RZ, PT ;  /* 0x000000ff9500720c */ /* 0x001fd20003f85270 */
[----:B------:R-:W-:-:S06]  /*43a0*/  IMAD.WIDE.U32 R148, R0, R148, c[0x0][0x170] ;  /* 0x00005c0000947625 */ /* 0x000fcc00078e0094 */
[----:B------:R-:W2:Y:S01]  /*43b0*/  LDG.E.128 R148, [R148.64] ;  /* 0x0000000494947981 */ /* 0x000ea2000c1e1d00 */
[----:B------:R-:W-:Y:S02]  /*43c0*/  ISETP.NE.U32.AND P5, PT, RZ, c[0x0][0x218], PT ;  /* 0x00008600ff007a0c */ /* 0x000fe40003fa5070 */
[----:B------:R-:W-:Y:S02]  /*43d0*/  FSEL R250, R207, RZ, !P4 ;  /* 0x000000ffcffa7208 */ /* 0x000fe40006000000 */
[----:B------:R-:W-:Y:S02]  /*43e0*/  ISETP.NE.AND.EX P5, PT, RZ, c[0x0][0x21c], PT, P5 ;  /* 0x00008700ff007a0c */ /* 0x000fe40003fa5350 */
[----:B------:R-:W-:Y:S01]  /*43f0*/  ISETP.NE.U32.AND P4, PT, RZ, c[0x0][0x258], PT ;  /* 0x00009600ff007a0c */ /* 0x000fe20003f85070 */
[----:B------:R-:W-:Y:S01]  /*4400*/  FFMA.FTZ R190, R152, R208, R250 ;  /* 0x000000d098be7223 */ /* 0x000fe200000100fa */
[----:B------:R-:W-:Y:S02]  /*4410*/  MOV R191, R166 ;  /* 0x000000a600bf7202 */ /* 0x000fe40000000f00 */
[----:B------:R-:W-:Y:S01]  /*4420*/  ISETP.NE.AND.EX P4, PT, RZ, c[0x0][0x25c], PT, P4 ;  /* 0x00009700ff007a0c */ /* 0x000fe20003f85340 */
[----:B------:R-:W-:Y:S01]  /*4430*/  FADD.FTZ R190, R154, -R190 ;  /* 0x800000be9abe7221 */ /* 0x000fe20000010000 */
[----:B------:R-:W-:-:S03]  /*4440*/  LOP3.LUT P6, RZ, R191, 0xff, RZ, 0xc0, !PT ;  /* 0x000000ffbfff7812 */ /* 0x000fc600078cc0ff */
[----:B-----5:R-:W-:Y:S02]  /*4450*/  FMUL.FTZ R190, R3, R190 ;  /* 0x000000be03be7220 */ /* 0x020fe40000410000 */
[----:B------:R-:W-:-:S05]  /*4460*/  @P5 HADD2.F32 R207, -RZ, R140.H0_H0 ;  /* 0x2000008cffcf5230 */ /* 0x000fca0000004100 */
[----:B------:R-:W-:-:S04]  /*4470*/  @P5 FADD.FTZ R190, R190, R207 ;  /* 0x000000cfbebe5221 */ /* 0x000fc80000010000 */
[----:B------:R-:W-:Y:S01]  /*4480*/  FMUL.FTZ R207, R190, R4 ;  /* 0x00000004becf7220 */ /* 0x000fe20000410000 */
[----:B------:R-:W-:-:S03]  /*4490*/  @P4 F2FP.PACK_AB R191, RZ, R190 ;  /* 0x000000beffbf423e */ /* 0x000fc600000000ff */
[----:B------:R-:W-:Y:S01]  /*44a0*/  FMUL.FTZ R207, R207, c[0x0][0x1e8] ;  /* 0x00007a00cfcf7a20 */ /* 0x000fe20000410000 */
[----:B------:R-:W-:Y:S01]  /*44b0*/  @P4 PRMT R144, R191, 0x7610, R144 ;  /* 0x00007610bf904816 */ /* 0x000fe20000000090 */
[----:B------:R-:W-:Y:S01]  /*44c0*/  HFMA2.MMA R191, -RZ, RZ, 0, 0 ;  /* 0x00000000ffbf7435 */ /* 0x000fe200000001ff */
[----:B--2---:R-:W-:-:S05]  /*44d0*/  @P6 HADD2.F32 R190, -RZ, R148.H0_H0 ;  /* 0x20000094ffbe6230 */ /* 0x004fca0000004100 */
[----:B------:R-:W-:Y:S01]  /*44e0*/  @P6 FMUL.FTZ R191, R207, R190 ;  /* 0x000000becfbf6220 */ /* 0x000fe20000410000 */
[----:B------:R-:W-:Y:S01]  /*44f0*/  MOV R190, RZ ;  /* 0x000000ff00be7202 */ /* 0x000fe20000000f00 */
[----:B------:R-:W-:Y:S01]  /*4500*/  @P6 FMUL.FTZ R190, R209, R207 ;  /* 0x000000cfd1be6220 */ /* 0x000fe20000410000 */
[----:B------:R-:W-:Y:S01]  /*4510*/  LOP3.LUT P6, RZ, R166, 0xff00, RZ, 0xc0, !PT ;  /* 0x0000ff00a6ff7812 */ /* 0x000fe200078cc0ff */
[----:B------:R-:W-:Y:S02]  /*4520*/  FFMA.FTZ R207, R153, R208, R250 ;  /* 0x000000d099cf7223 */ /* 0x000fe400000100fa */
[----:B------:R-:W-:Y:S01]  /*4530*/  FADD.FTZ R48, R48, R191 ;  /* 0x000000bf30307221 */ /* 0x000fe20000010000 */
[----:B------:R-:W-:Y:S01]  /*4540*/  @P5 HADD2.F32 R191, -RZ, R140.H1_H1 ;  /* 0x3000008cffbf5230 */ /* 0x000fe20000004100 */
[----:B------:R-:W-:-:S04]  /*4550*/  FADD.FTZ R207, R177, -R207 ;  /* 0x800000cfb1cf7221 */ /* 0x000fc80000010000 */
[----:B------:R-:W-:-:S04]  /*4560*/  FMUL.FTZ R207, R3, R207 ;  /* 0x000000cf03cf7220 */ /* 0x000fc80000410000 */
[----:B------:R-:W-:-:S05]  /*4570*/  @P5 FADD.FTZ R207, R207, R191 ;  /* 0x000000bfcfcf5221 */ /* 0x000fca0000010000 */
[----:B------:R-:W-:Y:S01]  /*4580*/  @P4 F2FP.PACK_AB R191, RZ, R207 ;  /* 0x000000cfffbf423e */ /* 0x000fe200000000ff */
[----:B------:R-:W-:-:S03]  /*4590*/  FMUL.FTZ R207, R207, R4 ;  /* 0x00000004cfcf7220 */ /* 0x000fc60000410000 */
[----:B------:R-:W-:Y:S01]  /*45a0*/  @P4 PRMT R144, R144, 0x5410, R191 ;  /* 0x0000541090904816 */ /* 0x000fe200000000bf */
[----:B------:R-:W-:Y:S01]  /*45b0*/  @P6 HADD2.F32 R191, -RZ, R148.H1_H1 ;  /* 0x30000094ffbf6230 */ /* 0x000fe20000004100 */
        /* <DEDUP_REMOVED lines=10> */
[----:B------:R-:W-:-:S03]  /*4660*/  @P5 HADD2.F32 R148, -RZ, R141.H0_H0 ;  /* 0x2000008dff945230 */ /* 0x000fc60000004100 */
[----:B------:R-:W-:Y:S02]  /*4670*/  @P6 HADD2.F32 R248, -RZ, R149.H0_H0 ;  /* 0x20000095fff86230 */ /* 0x000fe40000004100 */
[----:B------:R-:W-:-:S05]  /*4680*/  @P5 FADD.FTZ R207, R207, R148 ;  /* 0x00000094cfcf5221 */ /* 0x000fca0000010000 */
[----:B------:R-:W-:Y:S01]  /*4690*/  @P4 F2FP.PACK_AB R148, RZ, R207 ;  /* 0x000000cfff94423e */ /* 0x000fe200000000ff */
        /* <DEDUP_REMOVED lines=28> */
[----:B------:R-:W-:-:S03]  /*4860*/  @P5 HADD2.F32 R148, -RZ, R142.H0_H0 ;  /* 0x2000008eff945230 */ /* 0x000fc60000004100 */
[----:B------:R-:W-:Y:S02]  /*4870*/  @P6 HADD2.F32 R249, -RZ, R150.H0_H0 ;  /* 0x20000096fff96230 */ /* 0x000fe40000004100 */
        /* <DEDUP_REMOVED lines=28> */
[----:B------:R-:W-:Y:S01]  /*4a40*/  F2FP.PACK_AB R150, R150, R249 ;  /* 0x000000f99696723e */ /* 0x000fe200000000ff */
[----:B------:R-:W-:Y:S02]  /*4a50*/  FADD.FTZ R148, R186, -R148 ;  /* 0x80000094ba947221 */ /* 0x000fe40000010000 */
[----:B------:R-:W-:-:S02]  /*4a60*/  FADD.FTZ R208, R188, -R208 ;  /* 0x800000d0bcd07221 */ /* 0x000fc40000010000 */
[----:B------:R-:W-:Y:S02]  /*4a70*/  FADD.FTZ R45, R45, R149 ;  /* 0x000000952d2d7221 */ /* 0x000fe40000010000 */
[C---:B------:R-:W-:Y:S02]  /*4a80*/  FMUL.FTZ R148, R3.reuse, R148 ;  /* 0x0000009403947220 */ /* 0x040fe40000410000 */
[----:B------:R-:W-:Y:S01]  /*4a90*/  FMUL.FTZ R149, R3, R208 ;  /* 0x000000d003957220 */ /* 0x000fe20000410000 */
[----:B------:R-:W-:-:S05]  /*4aa0*/  @P5 HADD2.F32 R3, -RZ, R143.H0_H0 ;  /* 0x2000008fff035230 */ /* 0x000fca0000004100 */
[----:B------:R-:W-:Y:S01]  /*4ab0*/  @P5 FADD.FTZ R148, R148, R3 ;  /* 0x0000000394945221 */ /* 0x000fe20000010000 */
[----:B------:R-:W-:-:S05]  /*4ac0*/  @P5 HADD2.F32 R3, -RZ, R143.H1_H1 ;  /* 0x3000008fff035230 */ /* 0x000fca0000004100 */
[----:B------:R-:W-:Y:S01]  /*4ad0*/  @P5 FADD.FTZ R149, R149, R3 ;  /* 0x0000000395955221 */ /* 0x000fe20000010000 */
[----:B------:R-:W-:Y:S02]  /*4ae0*/  LOP3.LUT P5, RZ, R167, 0xff0000, RZ, 0xc0, !PT ;  /* 0x00ff0000a7ff7812 */ /* 0x000fe400078ac0ff */
[----:B------:R-:W-:Y:S01]  /*4af0*/  @P4 F2FP.PACK_AB R3, RZ, R148 ;  /* 0x00000094ff03423e */ /* 0x000fe200000000ff */
[----:B------:R-:W-:-:S03]  /*4b00*/  FMUL.FTZ R148, R148, R4 ;  /* 0x0000000494947220 */ /* 0x000fc60000410000 */
[----:B------:R-:W-:Y:S02]  /*4b10*/  @P4 PRMT R147, R3, 0x7610, R147 ;  /* 0x0000761003934816 */ /* 0x000fe40000000093 */
[----:B------:R-:W-:Y:S01]  /*4b20*/  @P4 F2FP.PACK_AB R3, RZ, R149 ;  /* 0x00000095ff03423e */ /* 0x000fe200000000ff */
[----:B------:R-:W-:-:S03]  /*4b30*/  FMUL.FTZ R149, R149, R4 ;  /* 0x0000000495957220 */ /* 0x000fc60000410000 */
[----:B------:R-:W-:Y:S01]  /*4b40*/  @P4 PRMT R147, R147, 0x5410, R3 ;  /* 0x0000541093934816 */ /* 0x000fe20000000003 */
[----:B------:R-:W-:Y:S01]  /*4b50*/  FMUL.FTZ R3, R148, c[0x0][0x1e8] ;  /* 0x00007a0094037a20 */ /* 0x000fe20000410000 */
[----:B------:R-:W-:Y:S01]  /*4b60*/  HFMA2.MMA R148, -RZ, RZ, 0, 0 ;  /* 0x00000000ff947435 */ /* 0x000fe200000001ff */
[--C-:B------:R-:W-:Y:S01]  /*4b70*/  @P5 HADD2.F32 R4, -RZ, R151.reuse.H0_H0 ;  /* 0x20000097ff045230 */ /* 0x100fe20000004100 */
[----:B------:R-:W-:Y:S01]  /*4b80*/  FMUL.FTZ R149, R149, c[0x0][0x1e8] ;  /* 0x00007a0095957a20 */ /* 0x000fe20000410000 */
[----:B------:R-:W-:-:S03]  /*4b90*/  @P6 HADD2.F32 R151, -RZ, R151.H1_H1 ;  /* 0x30000097ff976230 */ /* 0x000fc60000004100 */
[----:B------:R-:W-:Y:S01]  /*4ba0*/  @P5 FMUL.FTZ R148, R3, R4 ;  /* 0x0000000403945220 */ /* 0x000fe20000410000 */
[----:B------:R-:W-:Y:S01]  /*4bb0*/  MOV R4, RZ ;  /* 0x000000ff00047202 */ /* 0x000fe20000000f00 */
[----:B------:R-:W-:Y:S01]  /*4bc0*/  @P5 FMUL.FTZ R4, R201, R3 ;  /* 0x00000003c9045220 */ /* 0x000fe20000410000 */
[----:B------:R-:W-:Y:S01]  /*4bd0*/  HFMA2.MMA R3, -RZ, RZ, 0, 0 ;  /* 0x00000000ff037435 */ /* 0x000fe200000001ff */
[----:B------:R-:W-:Y:S01]  /*4be0*/  FADD.FTZ R46, R46, R148 ;  /* 0x000000942e2e7221 */ /* 0x000fe20000010000 */
[----:B------:R-:W-:-:S04]  /*4bf0*/  @P4 LEA R148, P5, R0, c[0x0][0x258], 0x4 ;  /* 0x0000960000944a11 */ /* 0x000fc800078a20ff */
[----:B------:R-:W-:Y:S01]  /*4c00*/  @P6 FMUL.FTZ R3, R149, R151 ;  /* 0x0000009795036220 */ /* 0x000fe20000410000 */
[----:B------:R-:W-:Y:S01]  /*4c10*/  MOV R151, RZ ;  /* 0x000000ff00977202 */ /* 0x000fe20000000f00 */
[----:B------:R-:W-:Y:S01]  /*4c20*/  @P6 FMUL.FTZ R151, R200, R149 ;  /* 0x00000095c8976220 */ /* 0x000fe20000410000 */
[----:B------:R-:W-:Y:S01]  /*4c30*/  @P4 LEA.HI.X R149, R0, c[0x0][0x25c], RZ, 0x4, P5 ;  /* 0x0000970000954a11 */ /* 0x000fe200028f24ff */
[----:B------:R-:W-:-:S03]  /*4c40*/  FADD.FTZ R47, R47, R3 ;  /* 0x000000032f2f7221 */ /* 0x000fc60000010000 */
[----:B------:R-:W-:Y:S01]  /*4c50*/  F2FP.PACK_AB R151, R151, R4 ;  /* 0x000000049797723e */ /* 0x000fe200000000ff */
[----:B------:R0:W-:Y:S02]  /*4c60*/  @P4 STG.E.128 [R148.64], R144 ;  /* 0x0000009094004986 */ /* 0x0001e4000c101d04 */
[----:B0-----:R-:W-:Y:S02]  /*4c70*/  F2FP.PACK_AB R148, R191, R190 ;  /* 0x000000bebf94723e */ /* 0x001fe400000000ff */
[----:B------:R-:W-:Y:S02]  /*4c80*/  LEA R190, P4, R0, c[0x0][0x248], 0x4 ;  /* 0x0000920000be7a11 */ /* 0x000fe400078820ff */
[----:B------:R-:W-:Y:S02]  /*4c90*/  F2FP.PACK_AB R149, R248, R207 ;  /* 0x000000cff895723e */ /* 0x000fe400000000ff */
[----:B------:R-:W-:-:S05]  /*4ca0*/  LEA.HI.X R191, R0, c[0x0][0x24c], RZ, 0x4, P4 ;  /* 0x0000930000bf7a11 */ /* 0x000fca00020f24ff */
[----:B------:R0:W-:Y:S04]  /*4cb0*/  STG.E.128 [R190.64], R148 ;  /* 0x00000094be007986 */ /* 0x0001e8000c101d04 */
.L_x_2190:
[----:B------:R-:W-:Y:S05]  /*4cc0*/  BSYNC B0 ;  /* 0x0000000000007941 */ /* 0x000fea0003800000 */
.L_x_2189:
[----:B------:R-:W-:Y:S02]  /*4cd0*/  IADD3 R2, R2, c[0x0][0x160], RZ ;  /* 0x0000580002027a10 */ /* 0x000fe40007ffe0ff */
[----:B------:R-:W-:Y:S02]  /*4ce0*/  LOP3.LUT P5, RZ, R199, 0xff, RZ, 0xc0, !PT ;  /* 0x000000ffc7ff7812 */ /* 0x000fe400078ac0ff */
[----:B------:R-:W-:Y:S02]  /*4cf0*/  ISETP.GE.AND P4, PT, R2, c[0x0][0x164], PT ;  /* 0x0000590002007a0c */ /* 0x000fe40003f86270 */
[----:B------:R-:W-:-:S11]  /*4d00*/  SEL R199, RZ, 0x1, P5 ;  /* 0x00000001ffc77807 */ /* 0x000fd60002800000 */
[----:B0----5:R-:W-:Y:S01]  /*4d10*/  @P4 CALL.REL.NOINC `(.L_x_2172) ;  /* 0x0000001000004944 */ /* 0x021fe20003c00000 */
[----:B------:R-:W-:Y:S05]  /*4d20*/  BRA `(.L_x_2191) ;  /* 0xffffbda000007947 */ /* 0x000fea000383ffff */
.L_x_2172:
        /* <DEDUP_REMOVED lines=19> */
.L_x_2193:
[----:B------:R-:W-:Y:S05]  /*4e60*/  BSYNC B0 ;  /* 0x0000000000007941 */ /* 0x000fea0003800000 */
.L_x_2192:
        /* <DEDUP_REMOVED lines=13> */
.L_x_2195:
[----:B------:R-:W-:Y:S05]  /*4f40*/  BSYNC B0 ;  /* 0x0000000000007941 */ /* 0x000fea0003800000 */
.L_x_2194:
        /* <DEDUP_REMOVED lines=13> */
.L_x_2197:
[----:B------:R-:W-:Y:S05]  /*5020*/  BSYNC B0 ;  /* 0x0000000000007941 */ /* 0x000fea0003800000 */
.L_x_2196:
        /* <DEDUP_REMOVED lines=12> */
.L_x_2181:
[----:B------:R-:W-:Y:S01]  /*50f0*/  HFMA2.MMA R150, -RZ, RZ, 0, 9.5367431640625e-07 ;  /* 0x00000010ff967435 */ /* 0x000fe200000001ff */
[----:B------:R-:W-:-:S02]  /*5100*/  MOV R149, R191 ;  /* 0x000000bf00957202 */ /* 0x000fc40000000f00 */
[----:B------:R-:W-:Y:S02]  /*5110*/  MOV R249, 0x1f ;  /* 0x0000001f00f97802 */ /* 0x000fe40000000f00 */
[----:B------:R-:W-:Y:S02]  /*5120*/  MOV R248, 0xffffffff ;  /* 0xffffffff00f87802 */ /* 0x000fe40000000f00 */
[----:B------:R-:W-:Y:S02]  /*5130*/  MOV R148, 0x5150 ;  /* 0x0000515000947802 */ /* 0x000fe40000000f00 */
[----:B-----5:R-:W-:Y:S05]  /*5140*/  CALL.REL.NOINC `($__internal_34_$__cuda_sm70_shflsync_down_p) ;  /* 0x0000046000007944 */ /* 0x020fea0003c00000 */
[----:B-1----:R-:W-:Y:S01]  /*5150*/  MOV R151, R150 ;  /* 0x0000009600977202 */ /* 0x002fe20000000f00 */
[----:B------:R-:W-:Y:S05]  /*5160*/  BRA `(.L_x_2198) ;  /* 0xffffd2f000007947 */ /* 0x000fea000383ffff */
.L_x_2182:
[----:B------:R-:W-:Y:S01]  /*5170*/  HFMA2.MMA R150, -RZ, RZ, 0, 9.5367431640625e-07 ;  /* 0x00000010ff967435 */ /* 0x000fe200000001ff */
[----:B------:R-:W-:Y:S02]  /*5180*/  MOV R149, R207 ;  /* 0x000000cf00957202 */ /* 0x000fe40000000f00 */
[----:B------:R-:W-:Y:S02]  /*5190*/  MOV R249, 0x1f ;  /* 0x0000001f00f97802 */ /* 0x000fe40000000f00 */
[----:B------:R-:W-:-:S02]  /*51a0*/  MOV R248, 0xffffffff ;  /* 0xffffffff00f87802 */ /* 0x000fc40000000f00 */
[----:B------:R-:W-:Y:S02]  /*51b0*/  MOV R148, 0x51d0 ;  /* 0x000051d000947802 */ /* 0x000fe40000000f00 */
[----:B01---5:R-:W-:Y:S05]  /*51c0*/  CALL.REL.NOINC `($__internal_34_$__cuda_sm70_shflsync_down_p) ;  /* 0x000003e000007944 */ /* 0x023fea0003c00000 */
[----:B------:R-:W-:Y:S01]  /*51d0*/  FADD.FTZ R191, R151, R191 ;  /* 0x000000bf97bf7221 */ /* 0x000fe20000010000 */
[----:B------:R-:W-:Y:S01]  /*51e0*/  MOV R249, 0x1f ;  /* 0x0000001f00f97802 */ /* 0x000fe20000000f00 */
[----:B-1----:R-:W-:Y:S01]  /*51f0*/  FADD.FTZ R207, R207, R150 ;  /* 0x00000096cfcf7221 */ /* 0x002fe20000010000 */
[----:B------:R-:W-:Y:S01]  /*5200*/  HFMA2.MMA R150, -RZ, RZ, 0, 4.76837158203125e-07 ;  /* 0x00000008ff967435 */ /* 0x000fe200000001ff */
[----:B------:R-:W-:Y:S02]  /*5210*/  MOV R248, 0xffffffff ;  /* 0xffffffff00f87802 */ /* 0x000fe40000000f00 */
[----:B------:R-:W-:Y:S02]  /*5220*/  MOV R149, R191 ;  /* 0x000000bf00957202 */ /* 0x000fe40000000f00 */
[----:B------:R-:W-:Y:S02]  /*5230*/  MOV R148, 0x5250 ;  /* 0x0000525000947802 */ /* 0x000fe40000000f00 */
[----:B------:R-:W-:Y:S05]  /*5240*/  CALL.REL.NOINC `($__internal_34_$__cuda_sm70_shflsync_down_p) ;  /* 0x0000036000007944 */ /* 0x000fea0003c00000 */
[----:B-1----:R-:W-:Y:S01]  /*5250*/  MOV R151, R150 ;  /* 0x0000009600977202 */ /* 0x002fe20000000f00 */
[----:B------:R-:W-:Y:S01]  /*5260*/  HFMA2.MMA R150, -RZ, RZ, 0, 4.76837158203125e-07 ;  /* 0x00000008ff967435 */ /* 0x000fe200000001ff */
[----:B------:R-:W-:-:S02]  /*5270*/  MOV R149, R207 ;  /* 0x000000cf00957202 */ /* 0x000fc40000000f00 */
[----:B------:R-:W-:Y:S02]  /*5280*/  MOV R249, 0x1f ;  /* 0x0000001f00f97802 */ /* 0x000fe40000000f00 */
[----:B------:R-:W-:Y:S02]  /*5290*/  MOV R248, 0xffffffff ;  /* 0xffffffff00f87802 */ /* 0x000fe40000000f00 */
[----:B------:R-:W-:Y:S02]  /*52a0*/  MOV R148, 0x52c0 ;  /* 0x000052c000947802 */ /* 0x000fe40000000f00 */
[----:B------:R-:W-:Y:S05]  /*52b0*/  CALL.REL.NOINC `($__internal_34_$__cuda_sm70_shflsync_down_p) ;  /* 0x000002f000007944 */ /* 0x000fea0003c00000 */
[----:B------:R-:W-:Y:S01]  /*52c0*/  FADD.FTZ R191, R151, R191 ;  /* 0x000000bf97bf7221 */ /* 0x000fe20000010000 */
[----:B------:R-:W-:Y:S01]  /*52d0*/  MOV R249, 0x1f ;  /* 0x0000001f00f97802 */ /* 0x000fe20000000f00 */
[----:B-1----:R-:W-:Y:S01]  /*52e0*/  FADD.FTZ R207, R207, R150 ;  /* 0x00000096cfcf7221 */ /* 0x002fe20000010000 */
[----:B------:R-:W-:Y:S01]  /*52f0*/  HFMA2.MMA R150, -RZ, RZ, 0, 2.384185791015625e-07 ;  /* 0x00000004ff967435 */ /* 0x000fe200000001ff */
[----:B------:R-:W-:Y:S02]  /*5300*/  MOV R248, 0xffffffff ;  /* 0xffffffff00f87802 */ /* 0x000fe40000000f00 */
[----:B------:R-:W-:-:S02]  /*5310*/  MOV R149, R191 ;  /* 0x000000bf00957202 */ /* 0x000fc40000000f00 */
[----:B------:R-:W-:Y:S02]  /*5320*/  MOV R148, 0x5340 ;  /* 0x0000534000947802 */ /* 0x000fe40000000f00 */
[----:B------:R-:W-:Y:S05]  /*5330*/  CALL.REL.NOINC `($__internal_34_$__cuda_sm70_shflsync_down_p) ;  /* 0x0000027000007944 */ /* 0x000fea0003c00000 */
[----:B-1----:R-:W-:Y:S01]  /*5340*/  MOV R151, R150 ;  /* 0x0000009600977202 */ /* 0x002fe20000000f00 */
[----:B------:R-:W-:Y:S01]  /*5350*/  HFMA2.MMA R150, -RZ, RZ, 0, 2.384185791015625e-07 ;  /* 0x00000004ff967435 */ /* 0x000fe200000001ff */
[----:B------:R-:W-:Y:S02]  /*5360*/  MOV R149, R207 ;  /* 0x000000cf00957202 */ /* 0x000fe40000000f00 */
[----:B------:R-:W-:Y:S02]  /*5370*/  MOV R249, 0x1f ;  /* 0x0000001f00f97802 */ /* 0x000fe40000000f00 */
[----:B------:R-:W-:Y:S02]  /*5380*/  MOV R248, 0xffffffff ;  /* 0xffffffff00f87802 */ /* 0x000fe40000000f00 */
[----:B------:R-:W-:Y:S02]  /*5390*/  MOV R148, 0x53b0 ;  /* 0x000053b000947802 */ /* 0x000fe40000000f00 */
[----:B------:R-:W-:Y:S05]  /*53a0*/  CALL.REL.NOINC `($__internal_34_$__cuda_sm70_shflsync_down_p) ;  /* 0x0000020000007944 */ /* 0x000fea0003c00000 */
[----:B------:R-:W-:Y:S01]  /*53b0*/  FADD.FTZ R191, R151, R191 ;  /* 0x000000bf97bf7221 */ /* 0x000fe20000010000 */
[----:B------:R-:W-:Y:S01]  /*53c0*/  MOV R249, 0x1f ;  /* 0x0000001f00f97802 */ /* 0x000fe20000000f00 */
[----:B-1----:R-:W-:Y:S01]  /*53d0*/  FADD.FTZ R207, R207, R150 ;  /* 0x00000096cfcf7221 */ /* 0x002fe20000010000 */
[----:B------:R-:W-:Y:S01]  /*53e0*/  HFMA2.MMA R150, -RZ, RZ, 0, 1.1920928955078125e-07 ;  /* 0x00000002ff967435 */ /* 0x000fe200000001ff */
[----:B------:R-:W-:-:S02]  /*53f0*/  MOV R248, 0xffffffff ;  /* 0xffffffff00f87802 */ /* 0x000fc40000000f00 */
[----:B------:R-:W-:Y:S02]  /*5400*/  MOV R149, R191 ;  /* 0x000000bf00957202 */ /* 0x000fe40000000f00 */
[----:B------:R-:W-:Y:S02]  /*5410*/  MOV R148, 0x5430 ;  /* 0x0000543000947802 */ /* 0x000fe40000000f00 */
[----:B------:R-:W-:Y:S05]  /*5420*/  CALL.REL.NOINC `($__internal_34_$__cuda_sm70_shflsync_down_p) ;  /* 0x0000018000007944 */ /* 0x000fea0003c00000 */
[----:B-1----:R-:W-:Y:S01]  /*5430*/  MOV R151, R150 ;  /* 0x0000009600977202 */ /* 0x002fe20000000f00 */
[----:B------:R-:W-:Y:S01]  /*5440*/  HFMA2.MMA R150, -RZ, RZ, 0, 1.1920928955078125e-07 ;  /* 0x00000002ff967435 */ /* 0x000fe200000001ff */
[----:B------:R-:W-:Y:S02]  /*5450*/  MOV R149, R207 ;  /* 0x000000cf00957202 */ /* 0x000fe40000000f00 */
[----:B------:R-:W-:Y:S02]  /*5460*/  MOV R249, 0x1f ;  /* 0x0000001f00f97802 */ /* 0x000fe40000000f00 */
[----:B------:R-:W-:Y:S02]  /*5470*/  MOV R248, 0xffffffff ;  /* 0xffffffff00f87802 */ /* 0x000fe40000000f00 */
[----:B------:R-:W-:-:S02]  /*5480*/  MOV R148, 0x54a0 ;  /* 0x000054a000947802 */ /* 0x000fc40000000f00 */
[----:B------:R-:W-:Y:S05]  /*5490*/  CALL.REL.NOINC `($__internal_34_$__cuda_sm70_shflsync_down_p) ;  /* 0x0000011000007944 */ /* 0x000fea0003c00000 */
[----:B------:R-:W-:Y:S01]  /*54a0*/  FADD.FTZ R191, R151, R191 ;  /* 0x000000bf97bf7221 */ /* 0x000fe20000010000 */
[----:B------:R-:W-:Y:S01]  /*54b0*/  MOV R249, 0x1f ;  /* 0x0000001f00f97802 */ /* 0x000fe20000000f00 */
[----:B-1----:R-:W-:Y:S01]  /*54c0*/  FADD.FTZ R207, R207, R150 ;  /* 0x00000096cfcf7221 */ /* 0x002fe20000010000 */
[----:B------:R-:W-:Y:S01]  /*54d0*/  HFMA2.MMA R150, -RZ, RZ, 0, 5.9604644775390625e-08 ;  /* 0x00000001ff967435 */ /* 0x000fe200000001ff */
[----:B------:R-:W-:-:S02]  /*54e0*/  MOV R248, 0xffffffff ;  /* 0xffffffff00f87802 */ /* 0x000fc40000000f00 */
[----:B------:R-:W-:Y:S02]  /*54f0*/  MOV R149, R191 ;  /* 0x000000bf00957202 */ /* 0x000fe40000000f00 */
[----:B------:R-:W-:Y:S02]  /*5500*/  MOV R148, 0x5520 ;  /* 0x0000552000947802 */ /* 0x000fe40000000f00 */
[----:B------:R-:W-:Y:S05]  /*5510*/  CALL.REL.NOINC `($__internal_34_$__cuda_sm70_shflsync_down_p) ;  /* 0x0000009000007944 */ /* 0x000fea0003c00000 */
[----:B-1----:R-:W-:Y:S01]  /*5520*/  MOV R151, R150 ;  /* 0x0000009600977202 */ /* 0x002fe20000000f00 */
[----:B------:R-:W-:Y:S01]  /*5530*/  HFMA2.MMA R150, -RZ, RZ, 0, 5.9604644775390625e-08 ;  /* 0x00000001ff967435 */ /* 0x000fe200000001ff */
[----:B------:R-:W-:Y:S02]  /*5540*/  MOV R149, R207 ;  /* 0x000000cf00957202 */ /* 0x000fe40000000f00 */
[----:B------:R-:W-:Y:S02]  /*5550*/  MOV R249, 0x1f ;  /* 0x0000001f00f97802 */ /* 0x000fe40000000f00 */
[----:B------:R-:W-:Y:S02]  /*5560*/  MOV R248, 0xffffffff ;  /* 0xffffffff00f87802 */ /* 0x000fe40000000f00 */
[----:B------:R-:W-:-:S02]  /*5570*/  MOV R148, 0x5590 ;  /* 0x0000559000947802 */ /* 0x000fc40000000f00 */
[----:B------:R-:W-:Y:S05]  /*5580*/  CALL.REL.NOINC `($__internal_34_$__cuda_sm70_shflsync_down_p) ;  /* 0x0000002000007944 */ /* 0x000fea0003c00000 */
[----:B-1----:R-:W-:Y:S01]  /*5590*/  MOV R149, R150 ;  /* 0x0000009600957202 */ /* 0x002fe20000000f00 */
[----:B------:R-:W-:Y:S05]  /*55a0*/  BRA `(.L_x_2199) ;  /* 0xffffcfd000007947 */ /* 0x000fea000383ffff */
        .weak           $__internal_34_$__cuda_sm70_shflsync_down_p
        .type           $__internal_34_$__cuda_sm70_shflsync_down_p,@function
        .size           $__internal_34_$__cuda_sm70_shflsync_down_p,(.L_x_11768 - $__internal_34_$__cuda_sm70_shflsync_down_p)
$__internal_34_$__cuda_sm70_shflsync_down_p:
[----:B------:R-:W-:Y:S04]  /*55b0*/  WARPSYNC R248 ;  /* 0x000000f800007348 */ /* 0x000fe80003800000 */
[----:B------:R0:W1:Y:S02]  /*55c0*/  SHFL.DOWN PT, R150, R149, R150, R249 ;  /* 0x0800009695967389 */ /* 0x00006400000e00f9 */
[----:B0-----:R-:W-:-:S06]  /*55d0*/  HFMA2.MMA R149, -RZ, RZ, 0, 0 ;  /* 0x00000000ff957435 */ /* 0x001fcc00000001ff */
[----:B------:R-:W-:Y:S05]  /*55e0*/  RET.REL.NODEC R148 `(_ZN10layer_norm13ln_bwd_kernelINS_13Kernel_traitsI6__halfS2_S2_S2_fjLj4096ELj1ELj1ELj4ELj16ENS_18Kernel_traits_baseILj4096ES2_S2_S2_S2_fjLj128EEEEELb1ELb1ELb0ELb0EEEvNS_9BwdParamsE) ;  /* 0xffffaa1094007950 */ /* 0x000fea0003c3ffff */
.L_x_2200:
        /* <DEDUP_REMOVED lines=9> */
.L_x_11768:


//--------------------- .text._ZN10layer_norm13ln_bwd_kernelINS_13Kernel_traitsI6__halfS2_S2_S2_fjLj4096ELj1ELj1ELj4ELj16ENS_18Kernel_traits_baseILj4096ES2_S2_S2_S2_fjLj128EEEEELb1ELb1ELb0ELb1EEEvNS_9BwdParamsE --------------------------
	.section	.text._ZN10layer_norm13ln_bwd_kernelINS_13Kernel_traitsI6__halfS2_S2_S2_fjLj4096ELj1ELj1ELj4ELj16ENS_18Kernel_traits_baseILj4096ES2_S2_S2_S2_fjLj128EEEEELb1ELb1ELb0ELb1EEEvNS_9BwdParamsE,"ax",@progbits
	.sectioninfo	@"SHI_REGISTERS=255"
	.align	128
        .global         _ZN10layer_norm13ln_bwd_kernelINS_13Kernel_traitsI6__halfS2_S2_S2_fjLj4096ELj1ELj1ELj4ELj16ENS_18Kernel_traits_baseILj4096ES2_S2_S2_S2_fjLj128EEEEELb1ELb1ELb0ELb1EEEvNS_9BwdParamsE
        .type           _ZN10layer_norm13ln_bwd_kernelINS_13Kernel_traitsI6__halfS2_S2_S2_fjLj4096ELj1ELj1ELj4ELj16ENS_18Kernel_traits_baseILj4096ES2_S2_S2_S2_fjLj128EEEEELb1ELb1ELb0ELb1EEEvNS_9BwdParamsE,@function
        .size           _ZN10layer_norm13ln_bwd_kernelINS_13Kernel_traitsI6__halfS2_S2_S2_fjLj4096ELj1ELj1ELj4ELj16ENS_18Kernel_traits_baseILj4096ES2_S2_S2_S2_fjLj128EEEEELb1ELb1ELb0ELb1EEEvNS_9BwdParamsE,(.L_x_11769 - _ZN10layer_norm13ln_bwd_kernelINS_13Kernel_traitsI6__halfS2_S2_S2_fjLj4096ELj1ELj1ELj4ELj16ENS_18Kernel_traits_baseILj4096ES2_S2_S2_S2_fjLj128EEEEELb1ELb1ELb0ELb1EEEvNS_9BwdParamsE)
        .other          _ZN10layer_norm13ln_bwd_kernelINS_13Kernel_traitsI6__halfS2_S2_S2_fjLj4096ELj1ELj1ELj4ELj16ENS_18Kernel_traits_baseILj4096ES2_S2_S2_S2_fjLj128EEEEELb1ELb1ELb0ELb1EEEvNS_9BwdParamsE,@"STO_CUDA_ENTRY STV_DEFAULT"
_ZN10layer_norm13ln_bwd_kernelINS_13Kernel_traitsI6__halfS2_S2_S2_fjLj4096ELj1ELj1ELj4ELj16ENS_18Kernel_traits_baseILj4096ES2_S2_S2_S2_fjLj128EEEEELb1ELb1ELb0ELb1EEEvNS_9BwdParamsE:
.text._ZN10layer_norm13ln_bwd_kernelINS_13Kernel_traitsI6__halfS2_S2_S2_fjLj4096ELj1ELj1ELj4ELj16ENS_18Kernel_traits_baseILj4096ES2_S2_S2_S2_fjLj128EEEEELb1ELb1ELb0ELb1EEEvNS_9BwdParamsE:
        /* <DEDUP_REMOVED lines=65> */
.L_x_2201:
[----:B0-----:R-:W-:-:S04]  /*0410*/  LEA R2, P0, R0, c[0x0][0x1b0], 0x4 ;  /* 0x00006c0000027a11 */ /* 0x001fc800078020ff */
[----:B------:R-:W-:-:S05]  /*0420*/  IADD3.X R3, RZ, c[0x0][0x1b4], RZ, P0, !PT ;  /* 0x00006d00ff037a10 */ /* 0x000fca00007fe4ff */
[----:B------:R0:W2:Y:S04]  /*0430*/  LDG.E.128 R4, [R2.64] ;  /* 0x0000000402047981 */ /* 0x0000a8000c1e1d00 */
[----:B------:R0:W3:Y:S04]  /*0440*/  LDG.E.128 R228, [R2.64+0x800] ;  /* 0x0008000402e47981 */ /* 0x0000e8000c1e1d00 */
[----:B------:R0:W4:Y:S04]  /*0450*/  LDG.E.128 R8, [R2.64+0x1000] ;  /* 0x0010000402087981 */ /* 0x000128000c1e1d00 */
[----:B------:R0:W3:Y:S01]  /*0460*/  LDG.E.128 R12, [R2.64+0x1800] ;  /* 0x00180004020c7981 */ /* 0x0000e2000c1e1d00 */
[----:B------:R-:W-:Y:S01]  /*0470*/  HFMA2.MMA R146, -RZ, RZ, 0, 5.9604644775390625e-08 ;  /* 0x00000001ff927435 */ /* 0x000fe200000001ff */
[----:B------:R-:W-:Y:S01]  /*0480*/  MOV R0, RZ ;  /* 0x000000ff00007202 */ /* 0x000fe20000000f00 */
        /* <DEDUP_REMOVED lines=54> */
[----:B------:R-:W-:Y:S02]  /*07f0*/  HADD2.F32 R241, -RZ, R229.H0_H0 ;  /* 0x200000e5fff17230 */ /* 0x000fe40000004100 */
[--C-:B----4-:R-:W-:Y:S02]  /*0800*/  HADD2.F32 R197, -RZ, R8.reuse.H0_H0 ;  /* 0x20000008ffc57230 */ /* 0x110fe40000004100 */
        /* <DEDUP_REMOVED lines=19> */
[----:B------:R-:W-:Y:S02]  /*0940*/  HADD2.F32 R229, -RZ, R229.H1_H1 ;  /* 0x300000e5ffe57230 */ /* 0x000fe40000004100 */
[--C-:B------:R-:W-:Y:S02]  /*0950*/  HADD2.F32 R228, -RZ, R230.reuse.H0_H0 ;  /* 0x200000e6ffe47230 */ /* 0x100fe40000004100 */
[----:B------:R-:W-:Y:S02]  /*0960*/  HADD2.F32 R227, -RZ, R230.H1_H1 ;  /* 0x300000e6ffe37230 */ /* 0x000fe40000004100 */
[--C-:B------:R-:W-:Y:S02]  /*0970*/  HADD2.F32 R226, -RZ, R231.reuse.H0_H0 ;  /* 0x200000e7ffe27230 */ /* 0x100fe40000004100 */
[----:B------:R-:W-:-:S02]  /*0980*/  HADD2.F32 R225, -RZ, R231.H1_H1 ;  /* 0x300000e7ffe17230 */ /* 0x000fc40000004100 */
.L_x_2206:
        /* <DEDUP_REMOVED lines=17> */
[----:B------:R-:W-:Y:S02]  /*0aa0*/  IMAD.WIDE.U32 R88, R185, R156, c[0x0][0x188] ;  /* 0x00006200b9587625 */ /* 0x000fe400078e009c */
[----:B------:R-:W3:Y:S02]  /*0ab0*/  LDG.E.128 R84, [R84.64] ;  /* 0x0000000454547981 */ /* 0x000ee4000c1e1d00 */
[----:B------:R-:W-:Y:S02]  /*0ac0*/  IMAD.WIDE R96, R175, R142, c[0x0][0x1a0] ;  /* 0x00006800af607625 */ /* 0x000fe400078e028e */
[----:B------:R-:W4:Y:S01]  /*0ad0*/  LDG.E.128 R88, [R88.64] ;  /* 0x0000000458587981 */ /* 0x000f22000c1e1d00 */
[C---:B------:R-:W-:Y:S01]  /*0ae0*/  IADD3 R176, R177.reuse, 0x180, RZ ;  /* 0x00000180b1b07810 */ /* 0x040fe20007ffe0ff */
[-C--:B------:R-:W-:Y:S02]  /*0af0*/  IMAD.WIDE.U32 R92, R178, R156.reuse, c[0x0][0x188] ;  /* 0x00006200b25c7625 */ /* 0x080fe400078e009c */
[----:B------:R0:W3:Y:S02]  /*0b00*/  LDG.E R198, [R96.64] ;  /* 0x0000000460c67981 */ /* 0x0000e4000c1e1900 */
        /* <DEDUP_REMOVED lines=28> */
[----:B--2---:R-:W-:-:S03]  /*0cd0*/  @P0 HADD2.F32 R180, -RZ, R147.H0_H0 ;  /* 0x20000093ffb40230 */ /* 0x004fc60000004100 */
[----:B------:R-:W-:-:S05]  /*0ce0*/  @P1 IMAD.WIDE.U32 R146, R185, R156, c[0x0][0x218] ;  /* 0x00008600b9921625 */ /* 0x000fca00078e009c */
[----:B------:R0:W5:Y:S02]  /*0cf0*/  @P1 LDG.E.128 R68, [R146.64] ;  /* 0x0000000492441981 */ /* 0x000164000c1e1d00 */
[----:B0-----:R-:W-:-:S06]  /*0d00*/  IMAD.WIDE.U32 R146, R178, R199, c[0x0][0x190] ;  /* 0x00006400b2927625 */ /* 0x001fcc00078e00c7 */
[----:B------:R-:W5:Y:S01]  /*0d10*/  LDG.E.64 R146, [R146.64] ;  /* 0x0000000492927981 */ /* 0x000f62000c1e1b00 */
[----:B------:R-:W-:Y:S01]  /*0d20*/  ISETP.NE.AND P0, PT, RZ, UR6, PT ;  /* 0x00000006ff007c0c */ /* 0x000fe2000bf05270 */
[--C-:B---3--:R-:W-:Y:S02]  /*0d30*/  HADD2.F32 R215, -RZ, R84.reuse.H0_H0 ;  /* 0x20000054ffd77230 */ /* 0x108fe40000004100 */
[----:B------:R-:W-:Y:S01]  /*0d40*/  HADD2.F32 R233, -RZ, R84.H1_H1 ;  /* 0x30000054ffe97230 */ /* 0x000fe20000004100 */
[----:B------:R-:W-:Y:S01]  /*0d50*/  FSEL R84, R198, RZ, !P0 ;  /* 0x000000ffc6547208 */ /* 0x000fe20004000000 */
[----:B------:R-:W-:Y:S02]  /*0d60*/  HADD2.F32 R217, -RZ, R85.H0_H0 ;  /* 0x20000055ffd97230 */ /* 0x000fe40000004100 */
[----:B----4-:R-:W-:Y:S02]  /*0d70*/  HADD2.F32 R216, -RZ, R88.H0_H0 ;  /* 0x20000058ffd87230 */ /* 0x010fe40000004100 */
[----:B------:R-:W-:-:S02]  /*0d80*/  HADD2.F32 R221, -RZ, R86.H0_H0 ;  /* 0x20000056ffdd7230 */ /* 0x000fc40000004100 */
[----:B------:R-:W-:Y:S02]  /*0d90*/  HADD2.F32 R214, -RZ, R86.H1_H1 ;  /* 0x30000056ffd67230 */ /* 0x000fe40000004100 */
[----:B------:R-:W-:Y:S02]  /*0da0*/  HADD2.F32 R88, -RZ, R88.H1_H1 ;  /* 0x30000058ff587230 */ /* 0x000fe40000004100 */
[--C-:B------:R-:W-:Y:S02]  /*0db0*/  HADD2.F32 R86, -RZ, R90.reuse.H0_H0 ;  /* 0x2000005aff567230 */ /* 0x100fe40000004100 */
[--C-:B------:R-:W-:Y:S02]  /*0dc0*/  HADD2.F32 R200, -RZ, R89.reuse.H0_H0 ;  /* 0x20000059ffc87230 */ /* 0x100fe40000004100 */
[----:B------:R-:W-:Y:S01]  /*0dd0*/  HADD2.F32 R202, -RZ, R89.H1_H1 ;  /* 0x30000059ffca7230 */ /* 0x000fe20000004100 */
[C---:B------:R-:W-:Y:S01]  /*0de0*/  FADD.FTZ R89, -R84.reuse, R215 ;  /* 0x000000d754597221 */ /* 0x040fe20000010100 */
[----:B------:R-:W-:Y:S01]  /*0df0*/  HADD2.F32 R90, -RZ, R90.H1_H1 ;  /* 0x3000005aff5a7230 */ /* 0x000fe20000004100 */
[C---:B------:R-:W-:Y:S01]  /*0e00*/  FADD.FTZ R234, -R84.reuse, R217 ;  /* 0x000000d954ea7221 */ /* 0x040fe20000010100 */
[--C-:B------:R-:W-:Y:S01]  /*0e10*/  HADD2.F32 R235, -RZ, R93.reuse.H1_H1 ;  /* 0x3000005dffeb7230 */ /* 0x100fe20000004100 */
[C---:B------:R-:W-:Y:S01]  /*0e20*/  FADD.FTZ R217, -R84.reuse, R88 ;  /* 0x0000005854d97221 */ /* 0x040fe20000010100 */
[----:B------:R-:W-:Y:S01]  /*0e30*/  HADD2.F32 R231, -RZ, R93.H0_H0 ;  /* 0x2000005dffe77230 */ /* 0x000fe20000004100 */
[C---:B------:R-:W-:Y:S01]  /*0e40*/  FADD.FTZ R233, -R84.reuse, R233 ;  /* 0x000000e954e97221 */ /* 0x040fe20000010100 */
[----:B------:R-:W-:Y:S01]  /*0e50*/  HADD2.F32 R88, -RZ, R100.H0_H0 ;  /* 0x20000064ff587230 */ /* 0x000fe20000004100 */
[C---:B------:R-:W-:Y:S01]  /*0e60*/  FADD.FTZ R93, -R84.reuse, R90 ;  /* 0x0000005a545d7221 */ /* 0x040fe20000010100 */
[----:B------:R-:W-:Y:S01]  /*0e70*/  HADD2.F32 R237, -RZ, R92.H0_H0 ;  /* 0x2000005cffed7230 */ /* 0x000fe20000004100 */
[C---:B------:R-:W-:Y:S01]  /*0e80*/  FMUL.FTZ R89, R179.reuse, R89 ;  /* 0x00000059b3597220 */ /* 0x040fe20000410000 */
[----:B------:R-:W-:Y:S01]  /*0e90*/  HADD2.F32 R208, -RZ, R106.H0_H0 ;  /* 0x2000006affd07230 */ /* 0x000fe20000004100 */
[----:B------:R-:W-:Y:S01]  /*0ea0*/  FADD.FTZ R204, -R84, R235 ;  /* 0x000000eb54cc7221 */ /* 0x000fe20000010100 */
[----:B------:R-:W-:Y:S01]  /*0eb0*/  HADD2.F32 R219, -RZ, R85.H1_H1 ;  /* 0x30000055ffdb7230 */ /* 0x000fe20000004100 */
[----:B------:R-:W-:Y:S01]  /*0ec0*/  FADD.FTZ R173, R88, R173 ;  /* 0x000000ad58ad7221 */ /* 0x000fe20000010000 */
[----:B------:R-:W-:Y:S01]  /*0ed0*/  HADD2.F32 R235, -RZ, R100.H1_H1 ;  /* 0x30000064ffeb7230 */ /* 0x000fe20000004100 */
[----:B------:R-:W-:Y:S01]  /*0ee0*/  FMUL.FTZ R233, R179, R233 ;  /* 0x000000e9b3e97220 */ /* 0x000fe20000410000 */
[----:B------:R-:W-:Y:S01]  /*0ef0*/  HADD2.F32 R106, -RZ, R106.H1_H1 ;  /* 0x3000006aff6a7230 */ /* 0x000fe20000004100 */
[----:B------:R-:W-:Y:S01]  /*0f00*/  FFMA.FTZ R174, R89, R88, R174 ;  /* 0x0000005859ae7223 */ /* 0x000fe200000100ae */
[----:B------:R-:W-:Y:S01]  /*0f10*/  HADD2.F32 R239, -RZ, R92.H1_H1 ;  /* 0x3000005cffef7230 */ /* 0x000fe20000004100 */
[----:B------:R-:W-:-:S02]  /*0f20*/  FMUL.FTZ R93, R179, R93 ;  /* 0x0000005db35d7220 */ /* 0x000fc40000410000 */
[----:B------:R-:W-:Y:S01]  /*0f30*/  @P1 IMAD.WIDE.U32 R156, R176, R156, c[0x0][0x218] ;  /* 0x00008600b09c1625 */ /* 0x000fe200078e009c */
[----:B------:R-:W-:-:S03]  /*0f40*/  HADD2.F32 R240, -RZ, R102.H0_H0 ;  /* 0x20000066fff07230 */ /* 0x000fc60000004100 */
[----:B------:R-:W-:Y:S01]  /*0f50*/  FMUL.FTZ R88, R251, R88 ;  /* 0x00000058fb587220 */ /* 0x000fe20000410000 */
[----:B------:R-:W-:Y:S01]  /*0f60*/  HADD2.F32 R224, -RZ, R102.H1_H1 ;  /* 0x30000066ffe07230 */ /* 0x000fe20000004100 */
[C---:B------:R-:W-:Y:S01]  /*0f70*/  FADD.FTZ R198, -R84.reuse, R237 ;  /* 0x000000ed54c67221 */ /* 0x040fe20000010100 */
[----:B------:R-:W-:Y:S01]  /*0f80*/  HADD2.F32 R237, -RZ, R101.H0_H0 ;  /* 0x20000065ffed7230 */ /* 0x000fe20000004100 */
[----:B------:R-:W-:Y:S01]  /*0f90*/  FADD.FTZ R236, -R84, R219 ;  /* 0x000000db54ec7221 */ /* 0x000fe20000010100 */
[--C-:B------:R-:W-:Y:S01]  /*0fa0*/  HADD2.F32 R102, -RZ, R112.reuse.H0_H0 ;  /* 0x20000070ff667230 */ /* 0x100fe20000004100 */
[----:B------:R-:W-:Y:S01]  /*0fb0*/  FADD.FTZ R171, R235, R171 ;  /* 0x000000abebab7221 */ /* 0x000fe20000010000 */
[----:B------:R-:W-:Y:S01]  /*0fc0*/  HADD2.F32 R100, -RZ, R112.H1_H1 ;  /* 0x30000070ff647230 */ /* 0x000fe20000004100 */
[----:B------:R-:W-:Y:S01]  /*0fd0*/  FMUL.FTZ R234, R179, R234 ;  /* 0x000000eab3ea7220 */ /* 0x000fe20000410000 */
[----:B------:R0:W5:Y:S01]  /*0fe0*/  @P1 LDG.E.128 R76, [R156.64] ;  /* 0x000000049c4c1981 */ /* 0x000162000c1e1d00 */
[----:B------:R-:W-:-:S02]  /*0ff0*/  FFMA.FTZ R172, R233, R235, R172 ;  /* 0x000000ebe9ac7223 */ /* 0x000fc400000100ac */
[----:B------:R-:W-:Y:S02]  /*1000*/  FADD.FTZ R137, R106, R137 ;  /* 0x000000896a897221 */ /* 0x000fe40000010000 */
[-C--:B------:R-:W-:Y:S02]  /*1010*/  FFMA.FTZ R138, R93, R106.reuse, R138 ;  /* 0x0000006a5d8a7223 */ /* 0x080fe4000001008a */
[----:B------:R-:W-:Y:S02]  /*1020*/  FMUL.FTZ R210, R227, R106 ;  /* 0x0000006ae3d27220 */ /* 0x000fe40000410000 */
[----:B------:R-:W-:Y:S01]  /*1030*/  FADD.FTZ R219, -R84, R200 ;  /* 0x000000c854db7221 */ /* 0x000fe20000010100 */
[----:B0-----:R0:W5:Y:S01]  /*1040*/  LDG.E.64 R156, [R164.64] ;  /* 0x00000004a49c7981 */ /* 0x001162000c1e1b00 */
[----:B------:R-:W-:Y:S02]  /*1050*/  FMUL.FTZ R235, R250, R235 ;  /* 0x000000ebfaeb7220 */ /* 0x000fe40000410000 */
[----:B------:R-:W-:-:S02]  /*1060*/  FADD.FTZ R106, RZ, R88 ;  /* 0x00000058ff6a7221 */ /* 0x000fc40000010000 */
[----:B------:R-:W-:Y:S02]  /*1070*/  FFMA.FTZ R112, R89, R88, RZ ;  /* 0x0000005859707223 */ /* 0x000fe400000100ff */
[C---:B------:R-:W-:Y:S01]  /*1080*/  FADD.FTZ R200, -R84.reuse, R239 ;  /* 0x000000ef54c87221 */ /* 0x040fe20000010100 */
[----:B------:R-:W-:Y:S01]  /*1090*/  HADD2.F32 R239, -RZ, R101.H1_H1 ;  /* 0x30000065ffef7230 */ /* 0x000fe20000004100 */
[----:B------:R-:W-:Y:S01]  /*10a0*/  FADD.FTZ R238, -R84, R221 ;  /* 0x000000dd54ee7221 */ /* 0x000fe20000010100 */
[----:B0-----:R-:W-:Y:S01]  /*10b0*/  HADD2.F32 R164, -RZ, R87.H0_H0 ;  /* 0x20000057ffa47230 */ /* 0x001fe20000004100 */
[----:B------:R-:W-:Y:S01]  /*10c0*/  FADD.FTZ R169, R237, R169 ;  /* 0x000000a9eda97221 */ /* 0x000fe20000010000 */
[----:B------:R-:W-:Y:S01]  /*10d0*/  HADD2.F32 R203, -RZ, R95.H1_H1 ;  /* 0x3000005fffcb7230 */ /* 0x000fe20000004100 */
[----:B------:R-:W-:Y:S01]  /*10e0*/  FMUL.FTZ R236, R179, R236 ;  /* 0x000000ecb3ec7220 */ /* 0x000fe20000410000 */
[----:B------:R-:W-:Y:S01]  /*10f0*/  HADD2.F32 R205, -RZ, R96.H0_H0 ;  /* 0x20000060ffcd7230 */ /* 0x000fe20000004100 */
[-C--:B------:R-:W-:Y:S01]  /*1100*/  FFMA.FTZ R170, R234, R237.reuse, R170 ;  /* 0x000000edeaaa7223 */ /* 0x080fe200000100aa */
[----:B------:R-:W-:Y:S01]  /*1110*/  HADD2.F32 R165, -RZ, R98.H1_H1 ;  /* 0x30000062ffa57230 */ /* 0x000fe20000004100 */
[----:B------:R-:W-:-:S02]  /*1120*/  FMUL.FTZ R237, R249, R237 ;  /* 0x000000edf9ed7220 */ /* 0x000fc40000410000 */
[----:B------:R-:W-:Y:S02]  /*1130*/  FADD.FTZ R106, R106, R235 ;  /* 0x000000eb6a6a7221 */ /* 0x000fe40000010000 */
[----:B------:R-:W-:Y:S01]  /*1140*/  FFMA.FTZ R112, R233, R235, R112 ;  /* 0x000000ebe9707223 */ /* 0x000fe20000010070 */
[----:B------:R-:W-:Y:S01]  /*1150*/  HADD2.F32 R199, -RZ, R97.H1_H1 ;  /* 0x30000061ffc77230 */ /* 0x000fe20000004100 */
[----:B------:R-:W-:Y:S01]  /*1160*/  FADD.FTZ R214, -R84, R214 ;  /* 0x000000d654d67221 */ /* 0x000fe20000010100 */
[----:B------:R-:W-:Y:S01]  /*1170*/  HADD2.F32 R207, -RZ, R96.H1_H1 ;  /* 0x30000060ffcf7230 */ /* 0x000fe20000004100 */
[----:B------:R-:W-:Y:S02]  /*1180*/  FADD.FTZ R167, R239, R167 ;  /* 0x000000a7efa77221 */ /* 0x000fe40000010000 */
[----:B------:R-:W-:Y:S02]  /*1190*/  FMUL.FTZ R238, R179, R238 ;  /* 0x000000eeb3ee7220 */ /* 0x000fe40000410000 */
[----:B------:R-:W-:Y:S01]  /*11a0*/  FFMA.FTZ R168, R236, R239, R168 ;  /* 0x000000efeca87223 */ /* 0x000fe200000100a8 */
[--C-:B------:R-:W-:Y:S01]  /*11b0*/  HADD2.F32 R218, -RZ, R104.reuse.H0_H0 ;  /* 0x20000068ffda7230 */ /* 0x100fe20000004100 */
[C---:B------:R-:W-:Y:S01]  /*11c0*/  FADD.FTZ R215, -R84.reuse, R164 ;  /* 0x000000a454d77221 */ /* 0x040fe20000010100 */
[----:B------:R-:W-:Y:S01]  /*11d0*/  HADD2.F32 R220, -RZ, R104.H1_H1 ;  /* 0x30000068ffdc7230 */ /* 0x000fe20000004100 */
[----:B------:R-:W-:-:S02]  /*11e0*/  FADD.FTZ R221, -R84, R202 ;  /* 0x000000ca54dd7221 */ /* 0x000fc40000010100 */
[----:B------:R-:W-:Y:S02]  /*11f0*/  FADD.FTZ R92, -R84, R86 ;  /* 0x00000056545c7221 */ /* 0x000fe40000010100 */
[----:B------:R-:W-:Y:S02]  /*1200*/  FMUL.FTZ R239, R248, R239 ;  /* 0x000000eff8ef7220 */ /* 0x000fe40000410000 */
[----:B------:R-:W-:Y:S02]  /*1210*/  FADD.FTZ R106, R106, R237 ;  /* 0x000000ed6a6a7221 */ /* 0x000fe40000010000 */
[----:B------:R-:W-:Y:S01]  /*1220*/  FFMA.FTZ R112, R234, R237, R112 ;  /* 0x000000edea707223 */ /* 0x000fe20000010070 */
[----:B------:R-:W-:Y:S01]  /*1230*/  HADD2.F32 R230, -RZ, R87.H1_H1 ;  /* 0x30000057ffe67230 */ /* 0x000fe20000004100 */
[C---:B------:R-:W-:Y:S01]  /*1240*/  FADD.FTZ R202, -R84.reuse, R231 ;  /* 0x000000e754ca7221 */ /* 0x040fe20000010100 */
[--C-:B------:R-:W-:Y:S01]  /*1250*/  HADD2.F32 R231, -RZ, R103.reuse.H0_H0 ;  /* 0x20000067ffe77230 */ /* 0x100fe20000004100 */
[C---:B------:R-:W-:Y:S01]  /*1260*/  FADD.FTZ R164, -R84.reuse, R203 ;  /* 0x000000cb54a47221 */ /* 0x040fe20000010100 */
[----:B------:R-:W-:Y:S01]  /*1270*/  HADD2.F32 R232, -RZ, R103.H1_H1 ;  /* 0x30000067ffe87230 */ /* 0x000fe20000004100 */
[C---:B------:R-:W-:Y:S01]  /*1280*/  FADD.FTZ R96, -R84.reuse, R205 ;  /* 0x000000cd54607221 */ /* 0x040fe20000010100 */
[--C-:B------:R-:W-:Y:S01]  /*1290*/  HADD2.F32 R203, -RZ, R109.reuse.H0_H0 ;  /* 0x2000006dffcb7230 */ /* 0x100fe20000004100 */
[----:B------:R-:W-:Y:S01]  /*12a0*/  FADD.FTZ R86, -R84, R165 ;  /* 0x000000a554567221 */ /* 0x000fe20000010100 */
[----:B------:R-:W-:Y:S01]  /*12b0*/  HADD2.F32 R205, -RZ, R109.H1_H1 ;  /* 0x3000006dffcd7230 */ /* 0x000fe20000004100 */
[----:B------:R-:W-:Y:S01]  /*12c0*/  FADD.FTZ R163, R240, R163 ;  /* 0x000000a3f0a37221 */ /* 0x000fe20000010000 */
[--C-:B------:R-:W-:Y:S01]  /*12d0*/  HADD2.F32 R104, -RZ, R111.reuse.H0_H0 ;  /* 0x2000006fff687230 */ /* 0x100fe20000004100 */
[----:B------:R-:W-:Y:S01]  /*12e0*/  FMUL.FTZ R214, R179, R214 ;  /* 0x000000d6b3d67220 */ /* 0x000fe20000410000 */
        /* <DEDUP_REMOVED lines=9> */
[----:B------:R-:W-:Y:S01]  /*1380*/  FFMA.FTZ R115, R236, R239, R112 ;  /* 0x000000efec737223 */ /* 0x000fe20000010070 */
[----:B------:R-:W-:-:S02]  /*1390*/  HADD2.F32 R201, -RZ, R95.H0_H0 ;  /* 0x2000005fffc97230 */ /* 0x000fc40000004100 */
[--C-:B------:R-:W-:Y:S01]  /*13a0*/  HADD2.F32 R199, -RZ, R108.reuse.H0_H0 ;  /* 0x2000006cffc77230 */ /* 0x100fe20000004100 */
[----:B------:R-:W-:Y:S01]  /*13b0*/  FADD.FTZ R230, -R84, R230 ;  /* 0x000000e654e67221 */ /* 0x000fe20000010100 */
[----:B------:R-:W-:Y:S01]  /*13c0*/  HADD2.F32 R108, -RZ, R108.H1_H1 ;  /* 0x3000006cff6c7230 */ /* 0x000fe20000004100 */
[----:B------:R-:W-:Y:S01]  /*13d0*/  FADD.FTZ R161, R224, R161 ;  /* 0x000000a1e0a17221 */ /* 0x000fe20000010000 */
[--C-:B------:R-:W-:Y:S01]  /*13e0*/  HADD2.F32 R209, -RZ, R91.reuse.H0_H0 ;  /* 0x2000005bffd17230 */ /* 0x100fe20000004100 */
[C---:B------:R-:W-:Y:S01]  /*13f0*/  FMUL.FTZ R215, R179.reuse, R215 ;  /* 0x000000d7b3d77220 */ /* 0x040fe20000410000 */
[----:B------:R-:W-:Y:S01]  /*1400*/  HADD2.F32 R211, -RZ, R91.H1_H1 ;  /* 0x3000005bffd37230 */ /* 0x000fe20000004100 */
[----:B------:R-:W-:Y:S02]  /*1410*/  FFMA.FTZ R162, R214, R224, R162 ;  /* 0x000000e0d6a27223 */ /* 0x000fe400000100a2 */
[----:B------:R-:W-:Y:S01]  /*1420*/  FMUL.FTZ R200, R179, R200 ;  /* 0x000000c8b3c87220 */ /* 0x000fe20000410000 */
[----:B------:R-:W-:Y:S01]  /*1430*/  HADD2.F32 R91, -RZ, R97.H0_H0 ;  /* 0x20000061ff5b7230 */ /* 0x000fe20000004100 */
[----:B------:R-:W-:-:S02]  /*1440*/  FMUL.FTZ R224, R246, R224 ;  /* 0x000000e0f6e07220 */ /* 0x000fc40000410000 */
[----:B------:R-:W-:Y:S02]  /*1450*/  FADD.FTZ R113, R113, R240 ;  /* 0x000000f071717221 */ /* 0x000fe40000010000 */
[----:B------:R-:W-:Y:S02]  /*1460*/  FFMA.FTZ R115, R238, R240, R115 ;  /* 0x000000f0ee737223 */ /* 0x000fe40000010073 */
[C---:B------:R-:W-:Y:S02]  /*1470*/  FADD.FTZ R97, -R84.reuse, R201 ;  /* 0x000000c954617221 */ /* 0x040fe40000010100 */
[----:B------:R-:W-:Y:S02]  /*1480*/  FADD.FTZ R216, -R84, R216 ;  /* 0x000000d854d87221 */ /* 0x000fe40000010100 */
[----:B------:R-:W-:Y:S02]  /*1490*/  FADD.FTZ R159, R231, R159 ;  /* 0x0000009fe79f7221 */ /* 0x000fe40000010000 */
[----:B------:R-:W-:-:S02]  /*14a0*/  FMUL.FTZ R230, R179, R230 ;  /* 0x000000e6b3e67220 */ /* 0x000fc40000410000 */
[-C--:B------:R-:W-:Y:S02]  /*14b0*/  FFMA.FTZ R160, R215, R231.reuse, R160 ;  /* 0x000000e7d7a07223 */ /* 0x080fe400000100a0 */
        /* <DEDUP_REMOVED lines=12> */
[----:B------:R-:W-:Y:S01]  /*1580*/  HADD2.F32 R223, -RZ, R94.H1_H1 ;  /* 0x3000005effdf7230 */ /* 0x000fe20000004100 */
[----:B------:R-:W-:Y:S02]  /*1590*/  FADD.FTZ R151, R218, R151 ;  /* 0x00000097da977221 */ /* 0x000fe40000010000 */
[----:B------:R-:W-:Y:S02]  /*15a0*/  FMUL.FTZ R217, R179, R217 ;  /* 0x000000d9b3d97220 */ /* 0x000fe40000410000 */
[-C--:B------:R-:W-:Y:S02]  /*15b0*/  FFMA.FTZ R154, R216, R218.reuse, R154 ;  /* 0x000000dad89a7223 */ /* 0x080fe4000001009a */
[----:B------:R-:W-:Y:S02]  /*15c0*/  FMUL.FTZ R218, R243, R218 ;  /* 0x000000daf3da7220 */ /* 0x000fe40000410000 */
[----:B------:R-:W-:-:S02]  /*15d0*/  FADD.FTZ R113, R113, R232 ;  /* 0x000000e871717221 */ /* 0x000fc40000010000 */
[----:B------:R-:W-:Y:S01]  /*15e0*/  FFMA.FTZ R115, R230, R232, R115 ;  /* 0x000000e8e6737223 */ /* 0x000fe20000010073 */
[--C-:B------:R-:W-:Y:S01]  /*15f0*/  HADD2.F32 R85, -RZ, R99.reuse.H0_H0 ;  /* 0x20000063ff557230 */ /* 0x100fe20000004100 */
[----:B------:R-:W-:Y:S01]  /*1600*/  FADD.FTZ R149, R220, R149 ;  /* 0x00000095dc957221 */ /* 0x000fe20000010000 */
[----:B------:R-:W-:Y:S01]  /*1610*/  HADD2.F32 R95, -RZ, R99.H1_H1 ;  /* 0x30000063ff5f7230 */ /* 0x000fe20000004100 */
[----:B------:R-:W-:Y:S01]  /*1620*/  FADD.FTZ R99, -R84, R223 ;  /* 0x000000df54637221 */ /* 0x000fe20000010100 */
[----:B------:R-:W-:Y:S01]  /*1630*/  HADD2.F32 R222, -RZ, R105.H0_H0 ;  /* 0x20000069ffde7230 */ /* 0x000fe20000004100 */
[----:B------:R-:W-:Y:S02]  /*1640*/  FMUL.FTZ R219, R179, R219 ;  /* 0x000000dbb3db7220 */ /* 0x000fe40000410000 */
[-C--:B------:R-:W-:Y:S02]  /*1650*/  FFMA.FTZ R150, R217, R220.reuse, R150 ;  /* 0x000000dcd9967223 */ /* 0x080fe40000010096 */
[----:B------:R-:W-:-:S02]  /*1660*/  FMUL.FTZ R220, R242, R220 ;  /* 0x000000dcf2dc7220 */ /* 0x000fc40000410000 */
[----:B------:R-:W-:Y:S02]  /*1670*/  FADD.FTZ R113, R113, R218 ;  /* 0x000000da71717221 */ /* 0x000fe40000010000 */
[----:B------:R-:W-:Y:S01]  /*1680*/  FFMA.FTZ R106, R216, R218, R115 ;  /* 0x000000dad86a7223 */ /* 0x000fe20000010073 */
[----:B------:R-:W-:Y:S01]  /*1690*/  HADD2.F32 R223, -RZ, R105.H1_H1 ;  /* 0x30000069ffdf7230 */ /* 0x000fe20000004100 */
[----:B------:R-:W-:Y:S01]  /*16a0*/  FADD.FTZ R145, R222, R145 ;  /* 0x00000091de917221 */ /* 0x000fe20000010000 */
[----:B------:R-:W-:Y:S01]  /*16b0*/  HADD2.F32 R213, -RZ, R94.H0_H0 ;  /* 0x2000005effd57230 */ /* 0x000fe20000004100 */
[----:B------:R-:W-:Y:S02]  /*16c0*/  FMUL.FTZ R221, R179, R221 ;  /* 0x000000ddb3dd7220 */ /* 0x000fe40000410000 */
[----:B------:R-:W-:Y:S02]  /*16d0*/  FFMA.FTZ R148, R219, R222, R148 ;  /* 0x000000dedb947223 */ /* 0x000fe40000010094 */
[----:B------:R-:W-:-:S02]  /*16e0*/  FMUL.FTZ R112, R179, R99 ;  /* 0x00000063b3707220 */ /* 0x000fc40000410000 */
[----:B------:R-:W-:Y:S02]  /*16f0*/  FMUL.FTZ R222, R241, R222 ;  /* 0x000000def1de7220 */ /* 0x000fe40000410000 */
[----:B------:R-:W-:Y:S02]  /*1700*/  FADD.FTZ R99, R113, R220 ;  /* 0x000000dc71637221 */ /* 0x000fe40000010000 */
[----:B------:R-:W-:Y:S02]  /*1710*/  FFMA.FTZ R106, R217, R220, R106 ;  /* 0x000000dcd96a7223 */ /* 0x000fe4000001006a */
[----:B------:R-:W-:Y:S02]  /*1720*/  FADD.FTZ R141, R223, R141 ;  /* 0x0000008ddf8d7221 */ /* 0x000fe40000010000 */
[----:B------:R-:W-:Y:S02]  /*1730*/  FMUL.FTZ R92, R179, R92 ;  /* 0x0000005cb35c7220 */ /* 0x000fe40000410000 */
[-C--:B------:R-:W-:Y:S01]  /*1740*/  FFMA.FTZ R144, R221, R223.reuse, R144 ;  /* 0x000000dfdd907223 */ /* 0x080fe20000010090 */
[--C-:B------:R-:W-:Y:S01]  /*1750*/  HADD2.F32 R212, -RZ, R107.reuse.H0_H0 ;  /* 0x2000006bffd47230 */ /* 0x100fe20000004100 */
[----:B------:R-:W-:Y:S01]  /*1760*/  FADD.FTZ R94, -R84, R213 ;  /* 0x000000d5545e7221 */ /* 0x000fe20000010100 */
[----:B------:R-:W-:Y:S01]  /*1770*/  HADD2.F32 R213, -RZ, R107.H1_H1 ;  /* 0x3000006bffd57230 */ /* 0x000fe20000004100 */
[----:B------:R-:W-:-:S02]  /*1780*/  FMUL.FTZ R223, R229, R223 ;  /* 0x000000dfe5df7220 */ /* 0x000fc40000410000 */
[----:B------:R-:W-:Y:S02]  /*1790*/  FADD.FTZ R108, R99, R222 ;  /* 0x000000de636c7221 */ /* 0x000fe40000010000 */
[----:B------:R-:W-:Y:S01]  /*17a0*/  FFMA.FTZ R106, R219, R222, R106 ;  /* 0x000000dedb6a7223 */ /* 0x000fe2000001006a */
[--C-:B------:R-:W-:Y:S01]  /*17b0*/  HADD2.F32 R105, -RZ, R114.reuse.H0_H0 ;  /* 0x20000072ff697230 */ /* 0x100fe20000004100 */
[----:B------:R-:W-:Y:S01]  /*17c0*/  FADD.FTZ R209, -R84, R209 ;  /* 0x000000d154d17221 */ /* 0x000fe20000010100 */
[----:B------:R-:W-:Y:S01]  /*17d0*/  HADD2.F32 R107, -RZ, R114.H1_H1 ;  /* 0x30000072ff6b7230 */ /* 0x000fe20000004100 */
[----:B------:R-:W-:Y:S02]  /*17e0*/  FADD.FTZ R139, R208, R139 ;  /* 0x0000008bd08b7221 */ /* 0x000fe40000010000 */
[----:B------:R-:W-:Y:S02]  /*17f0*/  FFMA.FTZ R140, R92, R208, R140 ;  /* 0x000000d05c8c7223 */ /* 0x000fe4000001008c */
[----:B------:R-:W-:-:S02]  /*1800*/  FMUL.FTZ R114, R179, R97 ;  /* 0x00000061b3727220 */ /* 0x000fc40000410000 */
[----:B------:R-:W-:Y:S02]  /*1810*/  FMUL.FTZ R208, R228, R208 ;  /* 0x000000d0e4d07220 */ /* 0x000fe40000410000 */
[----:B------:R-:W-:Y:S02]  /*1820*/  FADD.FTZ R97, R108, R223 ;  /* 0x000000df6c617221 */ /* 0x000fe40000010000 */
[----:B------:R-:W-:Y:S02]  /*1830*/  FFMA.FTZ R99, R221, R223, R106 ;  /* 0x000000dfdd637223 */ /* 0x000fe4000001006a */
[----:B------:R-:W-:Y:S02]  /*1840*/  FADD.FTZ R211, -R84, R211 ;  /* 0x000000d354d37221 */ /* 0x000fe40000010100 */
[----:B------:R-:W-:Y:S02]  /*1850*/  FMUL.FTZ R209, R179, R209 ;  /* 0x000000d1b3d17220 */ /* 0x000fe40000410000 */
        /* <DEDUP_REMOVED lines=9> */
[----:B------:R-:W-:Y:S02]  /*18f0*/  FMUL.FTZ R198, R179, R198 ;  /* 0x000000c6b3c67220 */ /* 0x000fe40000410000 */
        /* <DEDUP_REMOVED lines=22> */
[----:B------:R-:W-:Y:S02]  /*1a60*/  FMUL.FTZ R204, R179, R204 ;  /* 0x000000ccb3cc7220 */ /* 0x000fe40000410000 */
[C---:B------:R-:W-:Y:S02]  /*1a70*/  FADD.FTZ R98, -R84.reuse, R207 ;  /* 0x000000cf54627221 */ /* 0x040fe40000010100 */
[C---:B------:R-:W-:Y:S02]  /*1a80*/  FADD.FTZ R91, -R84.reuse, R91 ;  /* 0x0000005b545b7221 */ /* 0x040fe40000010100 */
[C---:B------:R-:W-:Y:S02]  /*1a90*/  FADD.FTZ R87, -R84.reuse, R87 ;  /* 0x0000005754577221 */ /* 0x040fe40000010100 */
[----:B------:R-:W-:Y:S02]  /*1aa0*/  FADD.FTZ R85, -R84, R85 ;  /* 0x0000005554557221 */ /* 0x000fe40000010100 */
[----:B------:R-:W-:-:S02]  /*1ab0*/  FMUL.FTZ R203, R195, R203 ;  /* 0x000000cbc3cb7220 */ /* 0x000fc40000410000 */
[----:B------:R-:W-:Y:S02]  /*1ac0*/  FADD.FTZ R102, R102, R201 ;  /* 0x000000c966667221 */ /* 0x000fe40000010000 */
[----:B------:R-:W-:Y:S02]  /*1ad0*/  FFMA.FTZ R104, R200, R201, R99 ;  /* 0x000000c9c8687223 */ /* 0x000fe40000010063 */
[----:B------:R-:W-:Y:S01]  /*1ae0*/  FADD.FTZ R84, -R84, R95 ;  /* 0x0000005f54547221 */ /* 0x000fe20000010100 */
[----:B------:R-:W-:Y:S01]  /*1af0*/  HADD2.F32 R95, -RZ, R110.H0_H0 ;  /* 0x2000006eff5f7230 */ /* 0x000fe20000004100 */
[----:B------:R-:W-:Y:S02]  /*1b00*/  FADD.FTZ R125, R205, R125 ;  /* 0x0000007dcd7d7221 */ /* 0x000fe40000010000 */
[----:B------:R-:W-:Y:S02]  /*1b10*/  FFMA.FTZ R126, R204, R205, R126 ;  /* 0x000000cdcc7e7223 */ /* 0x000fe4000001007e */
        /* <DEDUP_REMOVED lines=10> */
[----:B------:R-:W-:Y:S02]  /*1bc0*/  FMUL.FTZ R113, R192, R110 ;  /* 0x0000006ec0717220 */ /* 0x000fe40000410000 */
[----:B------:R-:W-:Y:S02]  /*1bd0*/  FADD.FTZ R106, R102, R95 ;  /* 0x0000005f666a7221 */ /* 0x000fe40000010000 */
[----:B------:R-:W-:Y:S02]  /*1be0*/  FFMA.FTZ R104, R94, R95, R104 ;  /* 0x0000005f5e687223 */ /* 0x000fe40000010068 */
        /* <DEDUP_REMOVED lines=9> */
[C---:B------:R-:W-:Y:S02]  /*1c80*/  FMUL.FTZ R98, R179.reuse, R98 ;  /* 0x00000062b3627220 */ /* 0x040fe40000410000 */
        /* <DEDUP_REMOVED lines=9> */
[----:B------:R-:W0:Y:S01]  /*1d20*/  S2R R206, SR_TID.X ;  /* 0x0000000000ce7919 */ /* 0x000e220000002100 */
        /* <DEDUP_REMOVED lines=34> */
[----:B------:R-:W-:Y:S01]  /*1f50*/  FFMA.FTZ R87, R108, R109, R87 ;  /* 0x0000006d6c577223 */ /* 0x000fe20000010057 */
[----:B0-----:R-:W-:Y:S01]  /*1f60*/  LOP3.LUT P3, RZ, R206, 0x1f, RZ, 0xc0, !PT ;  /* 0x0000001fceff7812 */ /* 0x001fe2000786c0ff */
[----:B------:R-:W-:Y:S02]  /*1f70*/  FADD.FTZ R86, R86, R111 ;  /* 0x0000006f56567221 */ /* 0x000fe40000010000 */
[----:B------:R-:W-:Y:S01]  /*1f80*/  FFMA.FTZ R87, R110, R111, R87 ;  /* 0x0000006f6e577223 */ /* 0x000fe20000010057 */
[----:B------:R-:W-:Y:S07]  /*1f90*/  BRA.DIV ~URZ, `(.L_x_2203) ;  /* 0x000030627f007947 */ /* 0x000fee000b800000 */
[----:B------:R0:W1:Y:S02]  /*1fa0*/  SHFL.DOWN PT, R91, R86, 0x10, 0x1f ;  /* 0x0a001f00565b7f89 */ /* 0x00006400000e0000 */
.L_x_2207:
        /* <DEDUP_REMOVED lines=18> */
.L_x_2208:
        /* <DEDUP_REMOVED lines=31> */
[----:B------:R-:W-:Y:S01]  /*22c0*/  @P1 HADD2.F32 R85, -RZ, R64.H0_H0 ;  /* 0x20000040ff551230 */ /* 0x000fe20000004100 */
        /* <DEDUP_REMOVED lines=10> */
[----:B------:R-:W-:Y:S01]  /*2370*/  @P0 F2FP.PACK_AB R85, RZ, R84 ;  /* 0x00000054ff55023e */ /* 0x000fe200000000ff */
        /* <DEDUP_REMOVED lines=13> */
[----:B------:R-:W-:Y:S01]  /*2450*/  LOP3.LUT P6, RZ, R157, 0xff000000, RZ, 0xc0, !PT ;  /* 0xff0000009dff7812 */ /* 0x000fe200078cc0ff */
[----:B--2---:R-:W-:-:S05]  /*2460*/  @P3 HADD2.F32 R87, -RZ, R88.H0_H0 ;  /* 0x20000058ff573230 */ /* 0x004fca0000004100 */
[----:B------:R-:W-:-:S04]  /*2470*/  @P3 FMUL.FTZ R85, R84, R87 ;  /* 0x0000005754553220 */ /* 0x000fc80000410000 */
[----:B------:R-:W-:Y:S01]  /*2480*/  FADD.FTZ R31, R85, R31 ;  /* 0x0000001f551f7221 */ /* 0x000fe20000010000 */
[----:B------:R-:W-:-:S05]  /*2490*/  @P3 HADD2.F32 R85, -RZ, R60.H0_H0 ;  /* 0x2000003cff553230 */ /* 0x000fca0000004100 */
[----:B------:R-:W-:Y:S01]  /*24a0*/  @P3 FMUL.FTZ R233, R84, R85 ;  /* 0x0000005554e93220 */ /* 0x000fe20000410000 */
[----:B------:R-:W-:Y:S01]  /*24b0*/  @P1 HADD2.F32 R84, -RZ, R64.H1_H1 ;  /* 0x30000040ff541230 */ /* 0x000fe20000004100 */
[----:B------:R-:W-:Y:S01]  /*24c0*/  FMUL.FTZ R85, R179, R86 ;  /* 0x00000056b3557220 */ /* 0x000fe20000410000 */
[----:B------:R-:W-:-:S03]  /*24d0*/  LOP3.LUT P3, RZ, R156, 0xff00, RZ, 0xc0, !PT ;  /* 0x0000ff009cff7812 */ /* 0x000fc6000786c0ff */
[----:B------:R-:W-:-:S05]  /*24e0*/  @P1 FADD.FTZ R85, R85, R84 ;  /* 0x0000005455551221 */ /* 0x000fca0000010000 */
[----:B------:R-:W-:-:S04]  /*24f0*/  @P0 F2FP.PACK_AB R84, RZ, R85 ;  /* 0x00000055ff54023e */ /* 0x000fc800000000ff */
[----:B------:R-:W-:Y:S01]  /*2500*/  @P0 PRMT R80, R80, 0x5410, R84 ;  /* 0x0000541050500816 */ /* 0x000fe20000000054 */
[----:B------:R-:W-:Y:S01]  /*2510*/  FMUL.FTZ R84, R85, R180 ;  /* 0x000000b455547220 */ /* 0x000fe20000410000 */
[----:B------:R-:W-:-:S03]  /*2520*/  @P3 HADD2.F32 R87, -RZ, R88.H1_H1 ;  /* 0x30000058ff573230 */ /* 0x000fc60000004100 */
[----:B------:R-:W-:Y:S01]  /*2530*/  FMUL.FTZ R84, R84, c[0x0][0x1e8] ;  /* 0x00007a0054547a20 */ /* 0x000fe20000410000 */
[----:B------:R-:W-:-:S03]  /*2540*/  MOV R85, RZ ;  /* 0x000000ff00557202 */ /* 0x000fc60000000f00 */
[----:B------:R-:W-:Y:S01]  /*2550*/  @P3 FMUL.FTZ R85, R84, R87 ;  /* 0x0000005754553220 */ /* 0x000fe20000410000 */
[----:B------:R-:W-:-:S03]  /*2560*/  HFMA2.MMA R88, -RZ, RZ, 0, 0 ;  /* 0x00000000ff587435 */ /* 0x000fc600000001ff */
[----:B------:R-:W-:Y:S01]  /*2570*/  FADD.FTZ R32, R85, R32 ;  /* 0x0000002055207221 */ /* 0x000fe20000010000 */
[----:B------:R-:W-:-:S05]  /*2580*/  @P3 HADD2.F32 R85, -RZ, R60.H1_H1 ;  /* 0x3000003cff553230 */ /* 0x000fca0000004100 */
[----:B------:R-:W-:Y:S01]  /*2590*/  @P3 FMUL.FTZ R88, R84, R85 ;  /* 0x0000005554583220 */ /* 0x000fe20000410000 */
[----:B------:R-:W-:Y:S01]  /*25a0*/  @P1 HADD2.F32 R84, -RZ, R65.H0_H0 ;  /* 0x20000041ff541230 */ /* 0x000fe20000004100 */
[----:B------:R-:W-:Y:S01]  /*25b0*/  FMUL.FTZ R85, R179, R234 ;  /* 0x000000eab3557220 */ /* 0x000fe20000410000 */
[----:B------:R-:W-:-:S03]  /*25c0*/  LOP3.LUT P3, RZ, R156, 0xff0000, RZ, 0xc0, !PT ;  /* 0x00ff00009cff7812 */ /* 0x000fc6000786c0ff */
[----:B------:R-:W-:-:S05]  /*25d0*/  @P1 FADD.FTZ R85, R85, R84 ;  /* 0x0000005455551221 */ /* 0x000fca0000010000 */
[----:B------:R-:W-:Y:S01]  /*25e0*/  @P0 F2FP.PACK_AB R84, RZ, R85 ;  /* 0x00000055ff54023e */ /* 0x000fe200000000ff */
[----:B------:R-:W-:-:S04]  /*25f0*/  FMUL.FTZ R85, R85, R180 ;  /* 0x000000b455557220 */ /* 0x000fc80000410000 */
[----:B------:R-:W-:Y:S01]  /*2600*/  FMUL.FTZ R86, R85, c[0x0][0x1e8] ;  /* 0x00007a0055567a20 */ /* 0x000fe20000410000 */
[----:B------:R-:W-:Y:S01]  /*2610*/  @P3 HADD2.F32 R85, -RZ, R89.H0_H0 ;  /* 0x20000059ff553230 */ /* 0x000fe20000004100 */
[----:B------:R-:W-:Y:S02]  /*2620*/  @P0 PRMT R81, R84, 0x7610, R81 ;  /* 0x0000761054510816 */ /* 0x000fe40000000051 */
[----:B------:R-:W-:Y:S02]  /*2630*/  MOV R84, RZ ;  /* 0x000000ff00547202 */ /* 0x000fe40000000f00 */
[----:B------:R-:W-:Y:S01]  /*2640*/  @P3 FMUL.FTZ R84, R86, R85 ;  /* 0x0000005556543220 */ /* 0x000fe20000410000 */
[----:B------:R-:W-:-:S03]  /*2650*/  HFMA2.MMA R234, -RZ, RZ, 0, 0 ;  /* 0x00000000ffea7435 */ /* 0x000fc600000001ff */
[----:B------:R-:W-:Y:S01]  /*2660*/  FADD.FTZ R29, R84, R29 ;  /* 0x0000001d541d7221 */ /* 0x000fe20000010000 */
[----:B------:R-:W-:Y:S01]  /*2670*/  @P3 HADD2.F32 R84, -RZ, R61.H0_H0 ;  /* 0x2000003dff543230 */ /* 0x000fe20000004100 */
[----:B------:R-:W-:-:S04]  /*2680*/  FMUL.FTZ R85, R179, R236 ;  /* 0x000000ecb3557220 */ /* 0x000fc80000410000 */
[----:B------:R-:W-:Y:S01]  /*2690*/  @P3 FMUL.FTZ R234, R86, R84 ;  /* 0x0000005456ea3220 */ /* 0x000fe20000410000 */
[----:B------:R-:W-:Y:S01]  /*26a0*/  @P1 HADD2.F32 R84, -RZ, R65.H1_H1 ;  /* 0x30000041ff541230 */ /* 0x000fe20000004100 */
[----:B------:R-:W-:-:S04]  /*26b0*/  LOP3.LUT P3, RZ, R156, 0xff000000, RZ, 0xc0, !PT ;  /* 0xff0000009cff7812 */ /* 0x000fc8000786c0ff */
[----:B------:R-:W-:-:S05]  /*26c0*/  @P1 FADD.FTZ R85, R85, R84 ;  /* 0x0000005455551221 */ /* 0x000fca0000010000 */
[----:B------:R-:W-:Y:S01]  /*26d0*/  @P0 F2FP.PACK_AB R84, RZ, R85 ;  /* 0x00000055ff54023e */ /* 0x000fe200000000ff */
[----:B------:R-:W-:-:S03]  /*26e0*/  FMUL.FTZ R85, R85, R180 ;  /* 0x000000b455557220 */ /* 0x000fc60000410000 */
[----:B------:R-:W-:Y:S01]  /*26f0*/  @P3 HADD2.F32 R89, -RZ, R89.H1_H1 ;  /* 0x30000059ff593230 */ /* 0x000fe20000004100 */
[----:B------:R-:W-:Y:S01]  /*2700*/  FMUL.FTZ R85, R85, c[0x0][0x1e8] ;  /* 0x00007a0055557a20 */ /* 0x000fe20000410000 */
[----:B------:R-:W-:Y:S01]  /*2710*/  MOV R156, RZ ;  /* 0x000000ff009c7202 */ /* 0x000fe20000000f00 */
[----:B------:R-:W-:Y:S01]  /*2720*/  FFMA.FTZ R87, R238, R207, R206 ;  /* 0x000000cfee577223 */ /* 0x000fe200000100ce */
[----:B------:R-:W-:Y:S01]  /*2730*/  @P0 PRMT R81, R81, 0x5410, R84 ;  /* 0x0000541051510816 */ /* 0x000fe20000000054 */
[----:B------:R-:W-:Y:S01]  /*2740*/  @P3 FMUL.FTZ R156, R85, R89 ;  /* 0x00000059559c3220 */ /* 0x000fe20000410000 */
[----:B------:R-:W-:Y:S01]  /*2750*/  HFMA2.MMA R89, -RZ, RZ, 0, 0 ;  /* 0x00000000ff597435 */ /* 0x000fe200000001ff */
[----:B------:R-:W-:Y:S01]  /*2760*/  @P3 HADD2.F32 R84, -RZ, R61.H1_H1 ;  /* 0x3000003dff543230 */ /* 0x000fe20000004100 */
[----:B------:R-:W-:-:S04]  /*2770*/  FADD.FTZ R240, R240, -R87 ;  /* 0x80000057f0f07221 */ /* 0x000fc80000010000 */
[----:B------:R-:W-:Y:S01]  /*2780*/  @P3 FMUL.FTZ R89, R85, R84 ;  /* 0x0000005455593220 */ /* 0x000fe20000410000 */
[----:B------:R-:W-:Y:S01]  /*2790*/  @P1 HADD2.F32 R84, -RZ, R66.H0_H0 ;  /* 0x20000042ff541230 */ /* 0x000fe20000004100 */
[----:B------:R-:W-:Y:S01]  /*27a0*/  FMUL.FTZ R85, R179, R240 ;  /* 0x000000f0b3557220 */ /* 0x000fe20000410000 */
[----:B------:R-:W-:-:S03]  /*27b0*/  LOP3.LUT P3, RZ, R157, 0xff, RZ, 0xc0, !PT ;  /* 0x000000ff9dff7812 */ /* 0x000fc6000786c0ff */
[----:B------:R-:W-:-:S05]  /*27c0*/  @P1 FADD.FTZ R85, R85, R84 ;  /* 0x0000005455551221 */ /* 0x000fca0000010000 */
[----:B------:R-:W-:Y:S01]  /*27d0*/  @P0 F2FP.PACK_AB R84, RZ, R85 ;  /* 0x00000055ff54023e */ /* 0x000fe200000000ff */
[----:B------:R-:W-:-:S03]  /*27e0*/  FMUL.FTZ R85, R85, R180 ;  /* 0x000000b455557220 */ /* 0x000fc60000410000 */
[----:B------:R-:W-:Y:S01]  /*27f0*/  @P0 PRMT R82, R84, 0x7610, R82 ;  /* 0x0000761054520816 */ /* 0x000fe20000000052 */
[----:B------:R-:W-:Y:S01]  /*2800*/  @P3 HADD2.F32 R84, -RZ, R90.H0_H0 ;  /* 0x2000005aff543230 */ /* 0x000fe20000004100 */
[----:B------:R-:W-:Y:S01]  /*2810*/  FMUL.FTZ R85, R85, c[0x0][0x1e8] ;  /* 0x00007a0055557a20 */ /* 0x000fe20000410000 */
[----:B------:R-:W-:Y:S01]  /*2820*/  MOV R157, RZ ;  /* 0x000000ff009d7202 */ /* 0x000fe20000000f00 */
[----:B------:R-:W-:Y:S02]  /*2830*/  HFMA2.MMA R86, -RZ, RZ, 0, 0 ;  /* 0x00000000ff567435 */ /* 0x000fe400000001ff */
[----:B------:R-:W-:Y:S01]  /*2840*/  @P3 FMUL.FTZ R157, R85, R84 ;  /* 0x00000054559d3220 */ /* 0x000fe20000410000 */
[----:B------:R-:W-:-:S05]  /*2850*/  @P3 HADD2.F32 R84, -RZ, R62.H0_H0 ;  /* 0x2000003eff543230 */ /* 0x000fca0000004100 */
[----:B------:R-:W-:Y:S02]  /*2860*/  @P3 FMUL.FTZ R86, R85, R84 ;  /* 0x0000005455563220 */ /* 0x000fe40000410000 */
[-CC-:B------:R-:W-:Y:S02]  /*2870*/  FFMA.FTZ R84, R215, R207.reuse, R206.reuse ;  /* 0x000000cfd7547223 */ /* 0x180fe400000100ce */
[-C--:B------:R-:W-:Y:S02]  /*2880*/  FFMA.FTZ R85, R214, R207.reuse, R206 ;  /* 0x000000cfd6557223 */ /* 0x080fe400000100ce */
[----:B------:R-:W-:Y:S02]  /*2890*/  FADD.FTZ R84, R231, -R84 ;  /* 0x80000054e7547221 */ /* 0x000fe40000010000 */
[----:B------:R-:W-:Y:S02]  /*28a0*/  FFMA.FTZ R87, R230, R207, R206 ;  /* 0x000000cfe6577223 */ /* 0x000fe400000100ce */
[----:B------:R-:W-:-:S02]  /*28b0*/  FADD.FTZ R224, R224, -R85 ;  /* 0x80000055e0e07221 */ /* 0x000fc40000010000 */
[C---:B------:R-:W-:Y:S01]  /*28c0*/  FMUL.FTZ R85, R179.reuse, R84 ;  /* 0x00000054b3557220 */ /* 0x040fe20000410000 */
[--C-:B------:R-:W-:Y:S01]  /*28d0*/  @P1 HADD2.F32 R84, -RZ, R67.reuse.H0_H0 ;  /* 0x20000043ff541230 */ /* 0x100fe20000004100 */
[----:B------:R-:W-:Y:S01]  /*28e0*/  FADD.FTZ R232, R232, -R87 ;  /* 0x80000057e8e87221 */ /* 0x000fe20000010000 */
[----:B------:R-:W-:Y:S01]  /*28f0*/  @P1 HADD2.F32 R214, -RZ, R67.H1_H1 ;  /* 0x30000043ffd61230 */ /* 0x000fe20000004100 */
[----:B------:R-:W-:Y:S02]  /*2900*/  FMUL.FTZ R87, R179, R224 ;  /* 0x000000e0b3577220 */ /* 0x000fe40000410000 */
[----:B------:R-:W-:Y:S01]  /*2910*/  @P1 FADD.FTZ R85, R85, R84 ;  /* 0x0000005455551221 */ /* 0x000fe20000010000 */
[----:B------:R-:W-:Y:S01]  /*2920*/  @P1 HADD2.F32 R84, -RZ, R66.H1_H1 ;  /* 0x30000042ff541230 */ /* 0x000fe20000004100 */
[----:B------:R-:W-:-:S04]  /*2930*/  FMUL.FTZ R231, R179, R232 ;  /* 0x000000e8b3e77220 */ /* 0x000fc80000410000 */
[----:B------:R-:W-:Y:S01]  /*2940*/  @P1 FADD.FTZ R231, R231, R214 ;  /* 0x000000d6e7e71221 */ /* 0x000fe20000010000 */
[----:B------:R-:W-:Y:S01]  /*2950*/  @P0 F2FP.PACK_AB R214, RZ, R85 ;  /* 0x00000055ffd6023e */ /* 0x000fe200000000ff */
[----:B------:R-:W-:-:S03]  /*2960*/  @P1 FADD.FTZ R87, R87, R84 ;  /* 0x0000005457571221 */ /* 0x000fc60000010000 */
[----:B------:R-:W-:Y:S01]  /*2970*/  @P0 PRMT R83, R214, 0x7610, R83 ;  /* 0x00007610d6530816 */ /* 0x000fe20000000053 */
[-C--:B------:R-:W-:Y:S01]  /*2980*/  FMUL.FTZ R214, R87, R180.reuse ;  /* 0x000000b457d67220 */ /* 0x080fe20000410000 */
[----:B------:R-:W-:Y:S01]  /*2990*/  @P0 F2FP.PACK_AB R84, RZ, R87 ;  /* 0x00000057ff54023e */ /* 0x000fe200000000ff */
[----:B------:R-:W-:Y:S01]  /*29a0*/  @P4 HADD2.F32 R87, -RZ, R62.H1_H1 ;  /* 0x3000003eff574230 */ /* 0x000fe20000004100 */
[----:B------:R-:W-:Y:S01]  /*29b0*/  @P0 F2FP.PACK_AB R215, RZ, R231 ;  /* 0x000000e7ffd7023e */ /* 0x000fe200000000ff */
[----:B------:R-:W-:Y:S02]  /*29c0*/  FMUL.FTZ R214, R214, c[0x0][0x1e8] ;  /* 0x00007a00d6d67a20 */ /* 0x000fe40000410000 */
[-C--:B------:R-:W-:Y:S01]  /*29d0*/  FMUL.FTZ R224, R85, R180.reuse ;  /* 0x000000b455e07220 */ /* 0x080fe20000410000 */
[----:B------:R-:W-:Y:S02]  /*29e0*/  @P0 PRMT R83, R83, 0x5410, R215 ;  /* 0x0000541053530816 */ /* 0x000fe400000000d7 */
[----:B------:R-:W-:Y:S01]  /*29f0*/  MOV R215, RZ ;  /* 0x000000ff00d77202 */ /* 0x000fe20000000f00 */
[----:B------:R-:W-:Y:S01]  /*2a00*/  @P4 FMUL.FTZ R215, R214, R87 ;  /* 0x00000057d6d74220 */ /* 0x000fe20000410000 */
[----:B------:R-:W-:Y:S01]  /*2a10*/  HFMA2.MMA R87, -RZ, RZ, 0, 0 ;  /* 0x00000000ff577435 */ /* 0x000fe200000001ff */
[----:B------:R-:W-:Y:S01]  /*2a20*/  FMUL.FTZ R230, R231, R180 ;  /* 0x000000b4e7e67220 */ /* 0x000fe20000410000 */
[--C-:B------:R-:W-:Y:S01]  /*2a30*/  @P5 HADD2.F32 R85, -RZ, R63.reuse.H0_H0 ;  /* 0x2000003fff555230 */ /* 0x100fe20000004100 */
[----:B------:R-:W-:Y:S01]  /*2a40*/  FMUL.FTZ R224, R224, c[0x0][0x1e8] ;  /* 0x00007a00e0e07a20 */ /* 0x000fe20000410000 */
[----:B------:R-:W-:Y:S01]  /*2a50*/  @P6 HADD2.F32 R231, -RZ, R63.H1_H1 ;  /* 0x3000003fffe76230 */ /* 0x000fe20000004100 */
[----:B------:R-:W-:Y:S01]  /*2a60*/  FMUL.FTZ R230, R230, c[0x0][0x1e8] ;  /* 0x00007a00e6e67a20 */ /* 0x000fe20000410000 */
[----:B------:R-:W-:Y:S01]  /*2a70*/  @P0 PRMT R82, R82, 0x5410, R84 ;  /* 0x0000541052520816 */ /* 0x000fe20000000054 */
[----:B------:R-:W-:Y:S01]  /*2a80*/  @P5 FMUL.FTZ R87, R224, R85 ;  /* 0x00000055e0575220 */ /* 0x000fe20000410000 */
[----:B------:R-:W-:Y:S01]  /*2a90*/  MOV R232, RZ ;  /* 0x000000ff00e87202 */ /* 0x000fe20000000f00 */
[----:B------:R-:W-:-:S04]  /*2aa0*/  @P0 IMAD.WIDE.U32 R84, R177, R252, c[0x0][0x258] ;  /* 0x00009600b1540625 */ /* 0x000fc800078e00fc */
[----:B------:R-:W-:Y:S01]  /*2ab0*/  @P6 FMUL.FTZ R232, R230, R231 ;  /* 0x000000e7e6e86220 */ /* 0x000fe20000410000 */
[----:B------:R0:W-:Y:S01]  /*2ac0*/  @P0 STG.E.128 [R84.64], R80 ;  /* 0x0000005054000986 */ /* 0x0001e2000c101d04 */
[----:B------:R-:W-:-:S03]  /*2ad0*/  F2FP.PACK_AB R86, R215, R86 ;  /* 0x00000056d756723e */ /* 0x000fc600000000ff */
[----:B------:R-:W-:Y:S02]  /*2ae0*/  F2FP.PACK_AB R87, R232, R87 ;  /* 0x00000057e857723e */ /* 0x000fe400000000ff */
[----:B0-----:R-:W-:Y:S02]  /*2af0*/  F2FP.PACK_AB R85, R89, R234 ;  /* 0x000000ea5955723e */ /* 0x001fe400000000ff */
[----:B------:R-:W-:Y:S01]  /*2b00*/  F2FP.PACK_AB R84, R88, R233 ;  /* 0x000000e95854723e */ /* 0x000fe200000000ff */
[----:B------:R-:W-:-:S05]  /*2b10*/  IMAD.WIDE.U32 R88, R177, R252, c[0x0][0x248] ;  /* 0x00009200b1587625 */ /* 0x000fca00078e00fc */
[----:B------:R0:W-:Y:S02]  /*2b20*/  STG.E.128 [R88.64], R84 ;  /* 0x0000005458007986 */ /* 0x0001e4000c101d04 */
[----:B0-----:R-:W-:-:S06]  /*2b30*/  IMAD.WIDE.U32 R84, R185, R252, c[0x0][0x170] ;  /* 0x00005c00b9547625 */ /* 0x001fcc00078e00fc */
[----:B------:R-:W2:Y:S01]  /*2b40*/  LDG.E.128 R84, [R84.64] ;  /* 0x0000000454547981 */ /* 0x000ea2000c1e1d00 */
[----:B------:R-:W-:Y:S01]  /*2b50*/  HFMA2.MMA R215, -RZ, RZ, 0, 0 ;  /* 0x00000000ffd77435 */ /* 0x000fe200000001ff */
[----:B------:R-:W-:-:S05]  /*2b60*/  @P4 HADD2.F32 R231, -RZ, R90.H1_H1 ;  /* 0x3000005affe74230 */ /* 0x000fca0000004100 */
[----:B------:R-:W-:Y:S01]  /*2b70*/  @P4 FMUL.FTZ R215, R214, R231 ;  /* 0x000000e7d6d74220 */ /* 0x000fe20000410000 */
[--C-:B------:R-:W-:Y:S01]  /*2b80*/  @P5 HADD2.F32 R231, -RZ, R91.reuse.H0_H0 ;  /* 0x2000005bffe75230 */ /* 0x100fe20000004100 */
[----:B------:R-:W-:Y:S01]  /*2b90*/  MOV R214, RZ ;  /* 0x000000ff00d67202 */ /* 0x000fe20000000f00 */
[--C-:B------:R-:W-:Y:S01]  /*2ba0*/  FFMA.FTZ R89, R216, R207, R206.reuse ;  /* 0x000000cfd8597223 */ /* 0x100fe200000100ce */
[----:B------:R-:W-:Y:S02]  /*2bb0*/  @P6 HADD2.F32 R91, -RZ, R91.H1_H1 ;  /* 0x3000005bff5b6230 */ /* 0x000fe40000004100 */
[----:B------:R-:W-:Y:S01]  /*2bc0*/  @P5 FMUL.FTZ R214, R224, R231 ;  /* 0x000000e7e0d65220 */ /* 0x000fe20000410000 */
[----:B------:R-:W-:Y:S01]  /*2bd0*/  HFMA2.MMA R224, -RZ, RZ, 0, 0 ;  /* 0x00000000ffe07435 */ /* 0x000fe200000001ff */
[----:B------:R-:W-:Y:S01]  /*2be0*/  FADD.FTZ R218, R218, -R89 ;  /* 0x80000059dada7221 */ /* 0x000fe20000010000 */
[----:B------:R-:W-:Y:S01]  /*2bf0*/  @P1 HADD2.F32 R88, -RZ, R68.H0_H0 ;  /* 0x20000044ff581230 */ /* 0x000fe20000004100 */
[----:B------:R-:W-:Y:S01]  /*2c00*/  FFMA.FTZ R217, R217, R207, R206 ;  /* 0x000000cfd9d97223 */ /* 0x000fe200000100ce */
[----:B------:R-:W-:-:S02]  /*2c10*/  MOV R89, R152 ;  /* 0x0000009800597202 */ /* 0x000fc40000000f00 */
[----:B------:R-:W-:Y:S02]  /*2c20*/  @P6 FMUL.FTZ R224, R230, R91 ;  /* 0x0000005be6e06220 */ /* 0x000fe40000410000 */
[----:B------:R-:W-:Y:S01]  /*2c30*/  FMUL.FTZ R91, R179, R218 ;  /* 0x000000dab35b7220 */ /* 0x000fe20000410000 */
[----:B------:R-:W-:Y:S01]  /*2c40*/  LOP3.LUT P3, RZ, R89, 0xff, RZ, 0xc0, !PT ;  /* 0x000000ff59ff7812 */ /* 0x000fe2000786c0ff */
[----:B------:R-:W-:Y:S02]  /*2c50*/  FADD.FTZ R220, R220, -R217 ;  /* 0x800000d9dcdc7221 */ /* 0x000fe40000010000 */
[----:B------:R-:W-:Y:S01]  /*2c60*/  @P1 FADD.FTZ R91, R91, R88 ;  /* 0x000000585b5b1221 */ /* 0x000fe20000010000 */
[----:B------:R-:W-:Y:S01]  /*2c70*/  @P1 HADD2.F32 R88, -RZ, R68.H1_H1 ;  /* 0x30000044ff581230 */ /* 0x000fe20000004100 */
[----:B------:R-:W-:Y:S01]  /*2c80*/  FMUL.FTZ R89, R179, R220 ;  /* 0x000000dcb3597220 */ /* 0x000fe20000410000 */
[----:B------:R-:W-:-:S03]  /*2c90*/  LOP3.LUT P4, RZ, R152, 0xff00, RZ, 0xc0, !PT ;  /* 0x0000ff0098ff7812 */ /* 0x000fc6000788c0ff */
[----:B------:R-:W-:Y:S02]  /*2ca0*/  @P1 FADD.FTZ R89, R89, R88 ;  /* 0x0000005859591221 */ /* 0x000fe40000010000 */
[----:B------:R-:W-:Y:S01]  /*2cb0*/  FMUL.FTZ R88, R91, R180 ;  /* 0x000000b45b587220 */ /* 0x000fe20000410000 */
[----:B------:R-:W-:-:S03]  /*2cc0*/  HFMA2.MMA R216, -RZ, RZ, 0, 0 ;  /* 0x00000000ffd87435 */ /* 0x000fc600000001ff */
[----:B------:R-:W-:Y:S01]  /*2cd0*/  FMUL.FTZ R217, R88, c[0x0][0x1e8] ;  /* 0x00007a0058d97a20 */ /* 0x000fe20000410000 */
[----:B------:R-:W-:Y:S01]  /*2ce0*/  @P3 HADD2.F32 R90, -RZ, R56.H0_H0 ;  /* 0x20000038ff5a3230 */ /* 0x000fe20000004100 */
[----:B------:R-:W-:Y:S01]  /*2cf0*/  MOV R220, RZ ;  /* 0x000000ff00dc7202 */ /* 0x000fe20000000f00 */
[----:B------:R-:W-:Y:S01]  /*2d00*/  HFMA2.MMA R231, -RZ, RZ, 0, 0 ;  /* 0x00000000ffe77435 */ /* 0x000fe200000001ff */
[-CC-:B------:R-:W-:Y:S02]  /*2d10*/  FFMA.FTZ R219, R219, R207.reuse, R206.reuse ;  /* 0x000000cfdbdb7223 */ /* 0x180fe400000100ce */
[----:B------:R-:W-:Y:S02]  /*2d20*/  @P3 FMUL.FTZ R220, R217, R90 ;  /* 0x0000005ad9dc3220 */ /* 0x000fe40000410000 */
[----:B------:R-:W-:Y:S02]  /*2d30*/  FADD.FTZ R222, R222, -R219 ;  /* 0x800000dbdede7221 */ /* 0x000fe40000010000 */
[----:B------:R-:W-:Y:S01]  /*2d40*/  CS2R R218, SRZ ;  /* 0x0000000000da7805 */ /* 0x000fe2000001ff00 */
[----:B------:R-:W-:Y:S01]  /*2d50*/  LOP3.LUT P6, RZ, R153, 0xff, RZ, 0xc0, !PT ;  /* 0x000000ff99ff7812 */ /* 0x000fe200078cc0ff */
[-CC-:B------:R-:W-:Y:S01]  /*2d60*/  FFMA.FTZ R93, R93, R207.reuse, R206.reuse ;  /* 0x000000cf5d5d7223 */ /* 0x180fe200000100ce */
[----:B------:R-:W-:Y:S01]  /*2d70*/  @P1 HADD2.F32 R90, -RZ, R70.H0_H0 ;  /* 0x20000046ff5a1230 */ /* 0x000fe20000004100 */
[----:B------:R-:W-:-:S02]  /*2d80*/  FFMA.FTZ R209, R209, R207, R206 ;  /* 0x000000cfd1d17223 */ /* 0x000fc400000100ce */
[----:B------:R-:W-:Y:S02]  /*2d90*/  FADD.FTZ R210, R210, -R93 ;  /* 0x8000005dd2d27221 */ /* 0x000fe40000010000 */
[----:B------:R-:W-:Y:S02]  /*2da0*/  FADD.FTZ R212, R212, -R209 ;  /* 0x800000d1d4d47221 */ /* 0x000fe40000010000 */
[----:B------:R-:W-:Y:S01]  /*2db0*/  FMUL.FTZ R209, R179, R210 ;  /* 0x000000d2b3d17220 */ /* 0x000fe20000410000 */
[----:B--2---:R-:W-:-:S05]  /*2dc0*/  @P3 HADD2.F32 R88, -RZ, R84.H0_H0 ;  /* 0x20000054ff583230 */ /* 0x004fca0000004100 */
[----:B------:R-:W-:Y:S02]  /*2dd0*/  @P3 FMUL.FTZ R216, R217, R88 ;  /* 0x00000058d9d83220 */ /* 0x000fe40000410000 */
[----:B------:R-:W-:Y:S01]  /*2de0*/  FMUL.FTZ R88, R89, R180 ;  /* 0x000000b459587220 */ /* 0x000fe20000410000 */
[----:B------:R-:W-:-:S03]  /*2df0*/  @P4 HADD2.F32 R84, -RZ, R84.H1_H1 ;  /* 0x30000054ff544230 */ /* 0x000fc60000004100 */
[----:B------:R-:W-:Y:S01]  /*2e00*/  FMUL.FTZ R233, R88, c[0x0][0x1e8] ;  /* 0x00007a0058e97a20 */ /* 0x000fe20000410000 */
[----:B------:R-:W-:Y:S01]  /*2e10*/  @P4 HADD2.F32 R88, -RZ, R56.H1_H1 ;  /* 0x30000038ff584230 */ /* 0x000fe20000004100 */
[----:B------:R-:W-:Y:S02]  /*2e20*/  MOV R217, RZ ;  /* 0x000000ff00d97202 */ /* 0x000fe40000000f00 */
[----:B------:R-:W-:Y:S02]  /*2e30*/  @P4 FMUL.FTZ R217, R233, R84 ;  /* 0x00000054e9d94220 */ /* 0x000fe40000410000 */
[----:B------:R-:W-:Y:S02]  /*2e40*/  FFMA.FTZ R84, R221, R207, R206 ;  /* 0x000000cfdd547223 */ /* 0x000fe400000100ce */
[----:B------:R-:W-:Y:S02]  /*2e50*/  @P4 FMUL.FTZ R231, R233, R88 ;  /* 0x00000058e9e74220 */ /* 0x000fe40000410000 */
[----:B------:R-:W-:Y:S01]  /*2e60*/  FADD.FTZ R88, R223, -R84 ;  /* 0x80000054df587221 */ /* 0x000fe20000010000 */
[----:B------:R-:W-:Y:S01]  /*2e70*/  @P1 HADD2.F32 R84, -RZ, R69.H0_H0 ;  /* 0x20000045ff541230 */ /* 0x000fe20000004100 */
[C---:B------:R-:W-:Y:S01]  /*2e80*/  FMUL.FTZ R223, R179.reuse, R222 ;  /* 0x000000deb3df7220 */ /* 0x040fe20000410000 */
[----:B------:R-:W-:Y:S01]  /*2e90*/  LOP3.LUT P3, RZ, R152, 0xff0000, RZ, 0xc0, !PT ;  /* 0x00ff000098ff7812 */ /* 0x000fe2000786c0ff */
[----:B------:R-:W-:-:S02]  /*2ea0*/  FMUL.FTZ R221, R179, R88 ;  /* 0x00000058b3dd7220 */ /* 0x000fc40000410000 */
[----:B------:R-:W-:Y:S01]  /*2eb0*/  @P1 FADD.FTZ R223, R223, R84 ;  /* 0x00000054dfdf1221 */ /* 0x000fe20000010000 */
[----:B------:R-:W-:Y:S01]  /*2ec0*/  @P1 HADD2.F32 R84, -RZ, R69.H1_H1 ;  /* 0x30000045ff541230 */ /* 0x000fe20000004100 */
[----:B------:R-:W-:-:S04]  /*2ed0*/  LOP3.LUT P4, RZ, R152, 0xff000000, RZ, 0xc0, !PT ;  /* 0xff00000098ff7812 */ /* 0x000fc8000788c0ff */
[----:B------:R-:W-:Y:S02]  /*2ee0*/  @P1 FADD.FTZ R221, R221, R84 ;  /* 0x00000054dddd1221 */ /* 0x000fe40000010000 */
[----:B------:R-:W-:Y:S01]  /*2ef0*/  FMUL.FTZ R84, R223, R180 ;  /* 0x000000b4df547220 */ /* 0x000fe20000410000 */
[----:B------:R-:W-:-:S03]  /*2f00*/  HFMA2.MMA R152, -RZ, RZ, 0, 0 ;  /* 0x00000000ff987435 */ /* 0x000fc600000001ff */
[----:B------:R-:W-:Y:S01]  /*2f10*/  FMUL.FTZ R233, R84, c[0x0][0x1e8] ;  /* 0x00007a0054e97a20 */ /* 0x000fe20000410000 */
[----:B------:R-:W-:Y:S02]  /*2f20*/  @P3 HADD2.F32 R84, -RZ, R85.H0_H0 ;  /* 0x20000055ff543230 */ /* 0x000fe40000004100 */
[----:B------:R-:W-:-:S03]  /*2f30*/  @P3 HADD2.F32 R88, -RZ, R57.H0_H0 ;  /* 0x20000039ff583230 */ /* 0x000fc60000004100 */
[----:B------:R-:W-:Y:S02]  /*2f40*/  @P3 FMUL.FTZ R152, R233, R84 ;  /* 0x00000054e9983220 */ /* 0x000fe40000410000 */
[----:B------:R-:W-:Y:S01]  /*2f50*/  FMUL.FTZ R84, R221, R180 ;  /* 0x000000b4dd547220 */ /* 0x000fe20000410000 */
[----:B------:R-:W-:Y:S01]  /*2f60*/  @P4 HADD2.F32 R85, -RZ, R85.H1_H1 ;  /* 0x30000055ff554230 */ /* 0x000fe20000004100 */
[----:B------:R-:W-:Y:S02]  /*2f70*/  @P3 FMUL.FTZ R219, R233, R88 ;  /* 0x00000058e9db3220 */ /* 0x000fe40000410000 */
[----:B------:R-:W-:Y:S01]  /*2f80*/  FMUL.FTZ R88, R84, c[0x0][0x1e8] ;  /* 0x00007a0054587a20 */ /* 0x000fe20000410000 */
[----:B------:R-:W-:-:S03]  /*2f90*/  @P4 HADD2.F32 R84, -RZ, R57.H1_H1 ;  /* 0x30000039ff544230 */ /* 0x000fc60000004100 */
[C---:B------:R-:W-:Y:S01]  /*2fa0*/  @P4 FMUL.FTZ R218, R88.reuse, R85 ;  /* 0x0000005558da4220 */ /* 0x040fe20000410000 */
[----:B------:R-:W-:Y:S02]  /*2fb0*/  IADD3 R85, R177, 0x80, RZ ;  /* 0x00000080b1557810 */ /* 0x000fe40007ffe0ff */
[----:B------:R-:W-:Y:S01]  /*2fc0*/  MOV R222, RZ ;  /* 0x000000ff00de7202 */ /* 0x000fe20000000f00 */
[----:B------:R-:W-:Y:S01]  /*2fd0*/  @P4 FMUL.FTZ R222, R88, R84 ;  /* 0x0000005458de4220 */ /* 0x000fe20000410000 */
[----:B------:R-:W-:Y:S02]  /*2fe0*/  LEA R84, P5, R85, c[0x0][0x248], 0x4 ;  /* 0x0000920055547a11 */ /* 0x000fe400078a20ff */
[----:B------:R-:W-:Y:S02]  /*2ff0*/  LOP3.LUT P3, RZ, R153, 0xff00, RZ, 0xc0, !PT ;  /* 0x0000ff0099ff7812 */ /* 0x000fe4000786c0ff */
[----:B------:R-:W-:Y:S02]  /*3000*/  LEA.HI.X R85, R85, c[0x0][0x24c], RZ, 0x4, P5 ;  /* 0x0000930055557a11 */ /* 0x000fe400028f24ff */
[----:B------:R-:W-:-:S02]  /*3010*/  LOP3.LUT P4, RZ, R153, 0xff0000, RZ, 0xc0, !PT ;  /* 0x00ff000099ff7812 */ /* 0x000fc4000788c0ff */
[----:B------:R-:W-:Y:S01]  /*3020*/  LOP3.LUT P5, RZ, R153, 0xff000000, RZ, 0xc0, !PT ;  /* 0xff00000099ff7812 */ /* 0x000fe200078ac0ff */
[----:B------:R-:W-:-:S04]  /*3030*/  FFMA.FTZ R153, R92, R207, R206 ;  /* 0x000000cf5c997223 */ /* 0x000fc800000100ce */
[----:B------:R-:W-:Y:S02]  /*3040*/  FADD.FTZ R208, R208, -R153 ;  /* 0x80000099d0d07221 */ /* 0x000fe40000010000 */
[----:B------:R-:W-:Y:S02]  /*3050*/  FFMA.FTZ R88, R211, R207, R206 ;  /* 0x000000cfd3587223 */ /* 0x000fe400000100ce */
[----:B------:R-:W-:Y:S02]  /*3060*/  FMUL.FTZ R93, R179, R208 ;  /* 0x000000d0b35d7220 */ /* 0x000fe40000410000 */
[----:B------:R-:W-:Y:S01]  /*3070*/  FADD.FTZ R230, R213, -R88 ;  /* 0x80000058d5e67221 */ /* 0x000fe20000010000 */
[----:B------:R-:W-:Y:S01]  /*3080*/  @P0 F2FP.PACK_AB R88, RZ, R91 ;  /* 0x0000005bff58023e */ /* 0x000fe200000000ff */
[----:B------:R-:W-:Y:S01]  /*3090*/  @P1 FADD.FTZ R93, R93, R90 ;  /* 0x0000005a5d5d1221 */ /* 0x000fe20000010000 */
[----:B------:R-:W-:Y:S02]  /*30a0*/  @P1 HADD2.F32 R90, -RZ, R70.H1_H1 ;  /* 0x30000046ff5a1230 */ /* 0x000fe40000004100 */
[----:B------:R-:W-:-:S02]  /*30b0*/  @P0 PRMT R80, R88, 0x7610, R80 ;  /* 0x0000761058500816 */ /* 0x000fc40000000050 */
[----:B------:R-:W-:Y:S01]  /*30c0*/  @P0 F2FP.PACK_AB R88, RZ, R93 ;  /* 0x0000005dff58023e */ /* 0x000fe200000000ff */
[----:B------:R-:W-:Y:S01]  /*30d0*/  @P1 FADD.FTZ R209, R209, R90 ;  /* 0x0000005ad1d11221 */ /* 0x000fe20000010000 */
[--C-:B------:R-:W-:Y:S01]  /*30e0*/  @P1 HADD2.F32 R92, -RZ, R71.reuse.H0_H0 ;  /* 0x20000047ff5c1230 */ /* 0x100fe20000004100 */
[----:B------:R-:W-:Y:S01]  /*30f0*/  FMUL.FTZ R91, R179, R212 ;  /* 0x000000d4b35b7220 */ /* 0x000fe20000410000 */
[----:B------:R-:W-:Y:S02]  /*3100*/  @P0 PRMT R82, R88, 0x7610, R82 ;  /* 0x0000761058520816 */ /* 0x000fe40000000052 */
[----:B------:R-:W-:Y:S01]  /*3110*/  @P0 F2FP.PACK_AB R88, RZ, R209 ;  /* 0x000000d1ff58023e */ /* 0x000fe200000000ff */
[----:B------:R-:W-:Y:S01]  /*3120*/  @P1 HADD2.F32 R208, -RZ, R71.H1_H1 ;  /* 0x30000047ffd01230 */ /* 0x000fe20000004100 */
[----:B------:R-:W-:Y:S01]  /*3130*/  FMUL.FTZ R153, R93, R180 ;  /* 0x000000b45d997220 */ /* 0x000fe20000410000 */
[----:B------:R-:W-:Y:S01]  /*3140*/  HFMA2.MMA R90, -RZ, RZ, 0, 0 ;  /* 0x00000000ff5a7435 */ /* 0x000fe200000001ff */
[----:B------:R-:W-:Y:S01]  /*3150*/  @P1 FADD.FTZ R91, R91, R92 ;  /* 0x0000005c5b5b1221 */ /* 0x000fe20000010000 */
[----:B------:R-:W-:Y:S01]  /*3160*/  @P0 PRMT R82, R82, 0x5410, R88 ;  /* 0x0000541052520816 */ /* 0x000fe20000000058 */
[----:B------:R-:W-:Y:S01]  /*3170*/  FMUL.FTZ R213, R179, R230 ;  /* 0x000000e6b3d57220 */ /* 0x000fe20000410000 */
[--C-:B------:R-:W-:Y:S01]  /*3180*/  @P6 HADD2.F32 R88, -RZ, R58.reuse.H0_H0 ;  /* 0x2000003aff586230 */ /* 0x100fe20000004100 */
[----:B------:R-:W-:Y:S01]  /*3190*/  FMUL.FTZ R153, R153, c[0x0][0x1e8] ;  /* 0x00007a0099997a20 */ /* 0x000fe20000410000 */
[----:B------:R-:W-:Y:S01]  /*31a0*/  @P0 F2FP.PACK_AB R89, RZ, R89 ;  /* 0x00000059ff59023e */ /* 0x000fe200000000ff */
[----:B------:R-:W-:Y:S01]  /*31b0*/  @P1 FADD.FTZ R213, R213, R208 ;  /* 0x000000d0d5d51221 */ /* 0x000fe20000010000 */
[----:B------:R-:W-:Y:S01]  /*31c0*/  @P0 F2FP.PACK_AB R92, RZ, R91 ;  /* 0x0000005bff5c023e */ /* 0x000fe200000000ff */
[----:B------:R-:W-:Y:S01]  /*31d0*/  FMUL.FTZ R211, R209, R180 ;  /* 0x000000b4d1d37220 */ /* 0x000fe20000410000 */
[----:B------:R-:W-:Y:S01]  /*31e0*/  @P0 PRMT R80, R80, 0x5410, R89 ;  /* 0x0000541050500816 */ /* 0x000fe20000000059 */
[----:B------:R-:W-:Y:S01]  /*31f0*/  @P6 FMUL.FTZ R90, R153, R88 ;  /* 0x00000058995a6220 */ /* 0x000fe20000410000 */
[----:B------:R-:W-:Y:S01]  /*3200*/  @P3 HADD2.F32 R88, -RZ, R58.H1_H1 ;  /* 0x3000003aff583230 */ /* 0x000fe20000004100 */
[----:B------:R-:W-:Y:S01]  /*3210*/  @P0 PRMT R83, R92, 0x7610, R83 ;  /* 0x000076105c530816 */ /* 0x000fe20000000053 */
[----:B------:R-:W-:Y:S01]  /*3220*/  FMUL.FTZ R211, R211, c[0x0][0x1e8] ;  /* 0x00007a00d3d37a20 */ /* 0x000fe20000410000 */
[----:B------:R-:W-:Y:S01]  /*3230*/  @P0 F2FP.PACK_AB R89, RZ, R213 ;  /* 0x000000d5ff59023e */ /* 0x000fe200000000ff */
[----:B------:R-:W-:Y:S01]  /*3240*/  CS2R R92, SRZ ;  /* 0x00000000005c7805 */ /* 0x000fe2000001ff00 */
[-C--:B------:R-:W-:Y:S01]  /*3250*/  FMUL.FTZ R210, R91, R180.reuse ;  /* 0x000000b45bd27220 */ /* 0x080fe20000410000 */
[----:B------:R-:W-:Y:S01]  /*3260*/  @P0 F2FP.PACK_AB R223, RZ, R223 ;  /* 0x000000dfffdf023e */ /* 0x000fe200000000ff */
[----:B------:R-:W-:Y:S01]  /*3270*/  FMUL.FTZ R209, R213, R180 ;  /* 0x000000b4d5d17220 */ /* 0x000fe20000410000 */
[----:B------:R-:W-:Y:S01]  /*3280*/  @P0 PRMT R83, R83, 0x5410, R89 ;  /* 0x0000541053530816 */ /* 0x000fe20000000059 */
[----:B------:R-:W-:Y:S01]  /*3290*/  @P3 FMUL.FTZ R93, R211, R88 ;  /* 0x00000058d35d3220 */ /* 0x000fe20000410000 */
[--C-:B------:R-:W-:Y:S01]  /*32a0*/  @P4 HADD2.F32 R89, -RZ, R59.reuse.H0_H0 ;  /* 0x2000003bff594230 */ /* 0x100fe20000004100 */
[----:B------:R-:W-:Y:S01]  /*32b0*/  FMUL.FTZ R210, R210, c[0x0][0x1e8] ;  /* 0x00007a00d2d27a20 */ /* 0x000fe20000410000 */
[----:B------:R-:W-:Y:S01]  /*32c0*/  @P5 HADD2.F32 R88, -RZ, R59.H1_H1 ;  /* 0x3000003bff585230 */ /* 0x000fe20000004100 */
[----:B------:R-:W-:Y:S01]  /*32d0*/  FMUL.FTZ R209, R209, c[0x0][0x1e8] ;  /* 0x00007a00d1d17a20 */ /* 0x000fe20000410000 */
[----:B------:R-:W-:-:S02]  /*32e0*/  @P0 F2FP.PACK_AB R221, RZ, R221 ;  /* 0x000000ddffdd023e */ /* 0x000fc400000000ff */
[----:B------:R-:W-:Y:S01]  /*32f0*/  @P0 PRMT R81, R223, 0x7610, R81 ;  /* 0x00007610df510816 */ /* 0x000fe20000000051 */
[----:B------:R-:W-:Y:S01]  /*3300*/  @P5 FMUL.FTZ R92, R209, R88 ;  /* 0x00000058d15c5220 */ /* 0x000fe20000410000 */
[----:B------:R-:W-:Y:S01]  /*3310*/  MOV R91, RZ ;  /* 0x000000ff005b7202 */ /* 0x000fe20000000f00 */
[----:B------:R-:W-:Y:S01]  /*3320*/  @P4 FMUL.FTZ R91, R210, R89 ;  /* 0x00000059d25b4220 */ /* 0x000fe20000410000 */
[----:B------:R-:W-:Y:S01]  /*3330*/  @P0 PRMT R81, R81, 0x5410, R221 ;  /* 0x0000541051510816 */ /* 0x000fe200000000dd */
[----:B------:R-:W-:Y:S01]  /*3340*/  @P0 IMAD.WIDE.U32 R88, R185, R252, c[0x0][0x258] ;  /* 0x00009600b9580625 */ /* 0x000fe200078e00fc */
[----:B------:R-:W-:Y:S02]  /*3350*/  IADD3 R185, R177, 0x100, RZ ;  /* 0x00000100b1b97810 */ /* 0x000fe40007ffe0ff */
[----:B------:R-:W-:Y:S02]  /*3360*/  F2FP.PACK_AB R91, R92, R91 ;  /* 0x0000005b5c5b723e */ /* 0x000fe400000000ff */
[----:B------:R0:W-:Y:S01]  /*3370*/  @P0 STG.E.128 [R88.64], R80 ;  /* 0x0000005058000986 */ /* 0x0001e2000c101d04 */
[----:B------:R-:W-:Y:S01]  /*3380*/  F2FP.PACK_AB R90, R93, R90 ;  /* 0x0000005a5d5a723e */ /* 0x000fe200000000ff */
[----:B------:R-:W-:Y:S01]  /*3390*/  IMAD.WIDE.U32 R92, R185, R252, c[0x0][0x170] ;  /* 0x00005c00b95c7625 */ /* 0x000fe200078e00fc */
[----:B0-----:R-:W-:-:S02]  /*33a0*/  F2FP.PACK_AB R89, R222, R219 ;  /* 0x000000dbde59723e */ /* 0x001fc400000000ff */
[----:B------:R-:W-:-:S05]  /*33b0*/  F2FP.PACK_AB R88, R231, R220 ;  /* 0x000000dce758723e */ /* 0x000fca00000000ff */
[----:B------:R0:W-:Y:S04]  /*33c0*/  STG.E.128 [R84.64], R88 ;  /* 0x0000005854007986 */ /* 0x0001e8000c101d04 */
[----:B0-----:R0:W2:Y:S01]  /*33d0*/  LDG.E.128 R88, [R92.64] ;  /* 0x000000045c587981 */ /* 0x0010a2000c1e1d00 */
[----:B------:R-:W-:Y:S01]  /*33e0*/  HFMA2.MMA R208, -RZ, RZ, 0, 0 ;  /* 0x00000000ffd07435 */ /* 0x000fe200000001ff */
[----:B------:R-:W-:Y:S01]  /*33f0*/  @P6 HADD2.F32 R212, -RZ, R86.H0_H0 ;  /* 0x20000056ffd46230 */ /* 0x000fe20000004100 */
[----:B------:R-:W-:-:S04]  /*3400*/  FFMA.FTZ R198, R198, R207, R206 ;  /* 0x000000cfc6c67223 */ /* 0x000fc800000100ce */
[----:B------:R-:W-:Y:S01]  /*3410*/  @P6 FMUL.FTZ R208, R153, R212 ;  /* 0x000000d499d06220 */ /* 0x000fe20000410000 */
[----:B------:R-:W-:Y:S01]  /*3420*/  MOV R153, R146 ;  /* 0x0000009200997202 */ /* 0x000fe20000000f00 */
[----:B------:R-:W-:Y:S01]  /*3430*/  FFMA.FTZ R200, R200, R207, R206 ;  /* 0x000000cfc8c87223 */ /* 0x000fe200000100ce */
[----:B------:R-:W-:Y:S02]  /*3440*/  @P3 HADD2.F32 R86, -RZ, R86.H1_H1 ;  /* 0x30000056ff563230 */ /* 0x000fe40000004100 */
[----:B------:R-:W-:Y:S01]  /*3450*/  LOP3.LUT P6, RZ, R153, 0xff, RZ, 0xc0, !PT ;  /* 0x000000ff99ff7812 */ /* 0x000fe200078cc0ff */
[----:B------:R-:W-:Y:S01]  /*3460*/  HFMA2.MMA R153, -RZ, RZ, 0, 0 ;  /* 0x00000000ff997435 */ /* 0x000fe200000001ff */
[----:B------:R-:W-:Y:S01]  /*3470*/  FADD.FTZ R198, R199, -R198 ;  /* 0x800000c6c7c67221 */ /* 0x000fe20000010000 */
[----:B------:R-:W-:Y:S01]  /*3480*/  @P1 HADD2.F32 R84, -RZ, R72.H0_H0 ;  /* 0x20000048ff541230 */ /* 0x000fe20000004100 */
[----:B------:R-:W-:Y:S02]  /*3490*/  FADD.FTZ R200, R201, -R200 ;  /* 0x800000c8c9c87221 */ /* 0x000fe40000010000 */
[----:B------:R-:W-:-:S02]  /*34a0*/  FMUL.FTZ R85, R179, R198 ;  /* 0x000000c6b3557220 */ /* 0x000fc40000410000 */
[----:B------:R-:W-:Y:S01]  /*34b0*/  @P3 FMUL.FTZ R153, R211, R86 ;  /* 0x00000056d3993220 */ /* 0x000fe20000410000 */
[----:B------:R-:W-:Y:S01]  /*34c0*/  LOP3.LUT P3, RZ, R146, 0xff00, RZ, 0xc0, !PT ;  /* 0x0000ff0092ff7812 */ /* 0x000fe2000786c0ff */
[----:B------:R-:W-:Y:S01]  /*34d0*/  @P1 HADD2.F32 R86, -RZ, R72.H1_H1 ;  /* 0x30000048ff561230 */ /* 0x000fe20000004100 */
[----:B------:R-:W-:Y:S01]  /*34e0*/  FMUL.FTZ R211, R179, R200 ;  /* 0x000000c8b3d37220 */ /* 0x000fe20000410000 */
[--C-:B------:R-:W-:Y:S01]  /*34f0*/  @P4 HADD2.F32 R201, -RZ, R87.reuse.H0_H0 ;  /* 0x20000057ffc94230 */ /* 0x100fe20000004100 */
[----:B------:R-:W-:Y:S02]  /*3500*/  @P1 FADD.FTZ R85, R85, R84 ;  /* 0x0000005455551221 */ /* 0x000fe40000010000 */
[----:B------:R-:W-:Y:S01]  /*3510*/  FFMA.FTZ R202, R202, R207, R206 ;  /* 0x000000cfcaca7223 */ /* 0x000fe200000100ce */
[----:B------:R-:W-:Y:S01]  /*3520*/  CS2R R198, SRZ ;  /* 0x0000000000c67805 */ /* 0x000fe2000001ff00 */
[----:B------:R-:W-:Y:S01]  /*3530*/  @P1 FADD.FTZ R211, R211, R86 ;  /* 0x00000056d3d31221 */ /* 0x000fe20000010000 */
[----:B------:R-:W-:Y:S01]  /*3540*/  @P5 HADD2.F32 R84, -RZ, R87.H1_H1 ;  /* 0x30000057ff545230 */ /* 0x000fe20000004100 */
[----:B------:R-:W-:-:S02]  /*3550*/  FMUL.FTZ R86, R85, R180 ;  /* 0x000000b455567220 */ /* 0x000fc40000410000 */
[----:B------:R-:W-:Y:S02]  /*3560*/  FADD.FTZ R202, R203, -R202 ;  /* 0x800000cacbca7221 */ /* 0x000fe40000010000 */
[----:B------:R-:W-:Y:S01]  /*3570*/  @P4 FMUL.FTZ R198, R210, R201 ;  /* 0x000000c9d2c64220 */ /* 0x000fe20000410000 */
[----:B------:R-:W-:Y:S01]  /*3580*/  LOP3.LUT P4, RZ, R146, 0xff0000, RZ, 0xc0, !PT ;  /* 0x00ff000092ff7812 */ /* 0x000fe2000788c0ff */
[----:B------:R-:W-:Y:S01]  /*3590*/  FMUL.FTZ R201, R211, R180 ;  /* 0x000000b4d3c97220 */ /* 0x000fe20000410000 */
[----:B0-----:R-:W-:Y:S01]  /*35a0*/  @P1 HADD2.F32 R92, -RZ, R73.H0_H0 ;  /* 0x20000049ff5c1230 */ /* 0x001fe20000004100 */
[----:B------:R-:W-:Y:S02]  /*35b0*/  FMUL.FTZ R203, R86, c[0x0][0x1e8] ;  /* 0x00007a0056cb7a20 */ /* 0x000fe40000410000 */
[----:B------:R-:W-:Y:S02]  /*35c0*/  FFMA.FTZ R204, R204, R207, R206 ;  /* 0x000000cfcccc7223 */ /* 0x000fe400000100ce */
[----:B------:R-:W-:Y:S01]  /*35d0*/  FMUL.FTZ R87, R179, R202 ;  /* 0x000000cab3577220 */ /* 0x000fe20000410000 */
[----:B------:R-:W-:Y:S01]  /*35e0*/  @P3 HADD2.F32 R202, -RZ, R52.H1_H1 ;  /* 0x30000034ffca3230 */ /* 0x000fe20000004100 */
[----:B------:R-:W-:-:S02]  /*35f0*/  @P5 FMUL.FTZ R199, R209, R84 ;  /* 0x00000054d1c75220 */ /* 0x000fc40000410000 */
[----:B------:R-:W-:Y:S01]  /*3600*/  FMUL.FTZ R209, R201, c[0x0][0x1e8] ;  /* 0x00007a00c9d17a20 */ /* 0x000fe20000410000 */
[----:B------:R-:W-:Y:S01]  /*3610*/  MOV R84, RZ ;  /* 0x000000ff00547202 */ /* 0x000fe20000000f00 */
[----:B------:R-:W-:Y:S01]  /*3620*/  FADD.FTZ R204, R205, -R204 ;  /* 0x800000cccdcc7221 */ /* 0x000fe20000010000 */
[----:B------:R-:W-:Y:S01]  /*3630*/  CS2R R200, SRZ ;  /* 0x0000000000c87805 */ /* 0x000fe2000001ff00 */
[----:B------:R-:W-:Y:S01]  /*3640*/  @P1 FADD.FTZ R87, R87, R92 ;  /* 0x0000005c57571221 */ /* 0x000fe20000010000 */
[----:B------:R-:W-:Y:S01]  /*3650*/  @P6 HADD2.F32 R92, -RZ, R52.H0_H0 ;  /* 0x20000034ff5c6230 */ /* 0x000fe20000004100 */
[----:B------:R-:W-:Y:S01]  /*3660*/  @P3 FMUL.FTZ R84, R209, R202 ;  /* 0x000000cad1543220 */ /* 0x000fe20000410000 */
[----:B------:R-:W-:Y:S01]  /*3670*/  @P1 HADD2.F32 R212, -RZ, R73.H1_H1 ;  /* 0x30000049ffd41230 */ /* 0x000fe20000004100 */
[----:B------:R-:W-:Y:S02]  /*3680*/  FMUL.FTZ R93, R179, R204 ;  /* 0x000000ccb35d7220 */ /* 0x000fe40000410000 */
[----:B------:R-:W-:-:S02]  /*3690*/  CS2R R204, SRZ ;  /* 0x0000000000cc7805 */ /* 0x000fc4000001ff00 */
[----:B------:R-:W-:Y:S02]  /*36a0*/  @P6 FMUL.FTZ R205, R203, R92 ;  /* 0x0000005ccbcd6220 */ /* 0x000fe40000410000 */
[----:B------:R-:W-:Y:S01]  /*36b0*/  @P1 FADD.FTZ R93, R93, R212 ;  /* 0x000000d45d5d1221 */ /* 0x000fe20000010000 */
[----:B------:R-:W-:Y:S01]  /*36c0*/  MOV R92, RZ ;  /* 0x000000ff005c7202 */ /* 0x000fe20000000f00 */
[-CC-:B------:R-:W-:Y:S02]  /*36d0*/  FFMA.FTZ R112, R112, R207.reuse, R206.reuse ;  /* 0x000000cf70707223 */ /* 0x180fe400000100ce */
[-C--:B------:R-:W-:Y:S02]  /*36e0*/  FFMA.FTZ R94, R94, R207.reuse, R206 ;  /* 0x000000cf5e5e7223 */ /* 0x080fe400000100ce */
[----:B------:R-:W-:Y:S02]  /*36f0*/  FADD.FTZ R112, R113, -R112 ;  /* 0x8000007071707221 */ /* 0x000fe40000010000 */
[----:B------:R-:W-:Y:S01]  /*3700*/  FADD.FTZ R94, R95, -R94 ;  /* 0x8000005e5f5e7221 */ /* 0x000fe20000010000 */
[----:B------:R-:W-:Y:S01]  /*3710*/  LOP3.LUT P5, RZ, R147, 0xff, RZ, 0xc0, !PT ;  /* 0x000000ff93ff7812 */ /* 0x000fe200078ac0ff */
[----:B------:R-:W-:Y:S01]  /*3720*/  @P1 HADD2.F32 R202, -RZ, R74.H1_H1 ;  /* 0x3000004affca1230 */ /* 0x000fe20000004100 */
[----:B------:R-:W-:-:S02]  /*3730*/  FFMA.FTZ R114, R114, R207, R206 ;  /* 0x000000cf72727223 */ /* 0x000fc400000100ce */
[----:B------:R-:W-:Y:S02]  /*3740*/  FMUL.FTZ R95, R179, R94 ;  /* 0x0000005eb35f7220 */ /* 0x000fe40000410000 */
[----:B------:R-:W-:Y:S02]  /*3750*/  FFMA.FTZ R164, R164, R207, R206 ;  /* 0x000000cfa4a47223 */ /* 0x000fe400000100ce */
[----:B------:R-:W-:Y:S02]  /*3760*/  FADD.FTZ R114, R115, -R114 ;  /* 0x8000007273727221 */ /* 0x000fe40000010000 */
[----:B------:R-:W-:Y:S02]  /*3770*/  FADD.FTZ R164, R165, -R164 ;  /* 0x800000a4a5a47221 */ /* 0x000fe40000010000 */
[C---:B------:R-:W-:Y:S01]  /*3780*/  FMUL.FTZ R213, R179.reuse, R114 ;  /* 0x00000072b3d57220 */ /* 0x040fe20000410000 */
[----:B------:R-:W-:Y:S01]  /*3790*/  HFMA2.MMA R165, -RZ, RZ, 0, 0 ;  /* 0x00000000ffa57435 */ /* 0x000fe200000001ff */
[----:B------:R-:W-:Y:S01]  /*37a0*/  FMUL.FTZ R219, R179, R164 ;  /* 0x000000a4b3db7220 */ /* 0x000fe20000410000 */
[----:B------:R-:W-:Y:S01]  /*37b0*/  @P5 HADD2.F32 R94, -RZ, R54.H0_H0 ;  /* 0x20000036ff5e5230 */ /* 0x000fe20000004100 */
[----:B------:R-:W-:-:S02]  /*37c0*/  @P0 F2FP.PACK_AB R211, RZ, R211 ;  /* 0x000000d3ffd3023e */ /* 0x000fc400000000ff */
[----:B------:R-:W-:Y:S01]  /*37d0*/  F2FP.PACK_AB R84, R84, R205 ;  /* 0x000000cd5454723e */ /* 0x000fe200000000ff */
[--C-:B--2---:R-:W-:Y:S02]  /*37e0*/  @P6 HADD2.F32 R86, -RZ, R88.reuse.H0_H0 ;  /* 0x20000058ff566230 */ /* 0x104fe40000004100 */
[----:B------:R-:W-:-:S03]  /*37f0*/  @P3 HADD2.F32 R88, -RZ, R88.H1_H1 ;  /* 0x30000058ff583230 */ /* 0x000fc60000004100 */
[----:B------:R-:W-:Y:S02]  /*3800*/  @P6 FMUL.FTZ R200, R203, R86 ;  /* 0x00000056cbc86220 */ /* 0x000fe40000410000 */
[----:B------:R-:W-:Y:S01]  /*3810*/  @P3 FMUL.FTZ R201, R209, R88 ;  /* 0x00000058d1c93220 */ /* 0x000fe20000410000 */
[----:B------:R-:W-:Y:S01]  /*3820*/  LOP3.LUT P3, RZ, R146, 0xff000000, RZ, 0xc0, !PT ;  /* 0xff00000092ff7812 */ /* 0x000fe2000786c0ff */
[----:B------:R-:W-:Y:S01]  /*3830*/  FMUL.FTZ R86, R87, R180 ;  /* 0x000000b457567220 */ /* 0x000fe20000410000 */
[----:B------:R-:W-:Y:S01]  /*3840*/  @P4 HADD2.F32 R88, -RZ, R53.H0_H0 ;  /* 0x20000035ff584230 */ /* 0x000fe20000004100 */
[----:B------:R-:W-:Y:S02]  /*3850*/  HFMA2.MMA R146, -RZ, RZ, 0, 0 ;  /* 0x00000000ff927435 */ /* 0x000fe400000001ff */
[----:B------:R-:W-:Y:S01]  /*3860*/  FMUL.FTZ R203, R86, c[0x0][0x1e8] ;  /* 0x00007a0056cb7a20 */ /* 0x000fe20000410000 */
[----:B------:R-:W-:-:S03]  /*3870*/  @P4 HADD2.F32 R86, -RZ, R89.H0_H0 ;  /* 0x20000059ff564230 */ /* 0x000fc60000004100 */
[----:B------:R-:W-:Y:S02]  /*3880*/  @P4 FMUL.FTZ R92, R203, R88 ;  /* 0x00000058cb5c4220 */ /* 0x000fe40000410000 */
[----:B------:R-:W-:Y:S01]  /*3890*/  FMUL.FTZ R88, R93, R180 ;  /* 0x000000b45d587220 */ /* 0x000fe20000410000 */
[----:B------:R-:W-:Y:S01]  /*38a0*/  HFMA2.MMA R209, -RZ, RZ, 0, 0 ;  /* 0x00000000ffd17435 */ /* 0x000fe200000001ff */
[----:B------:R-:W-:Y:S01]  /*38b0*/  @P4 FMUL.FTZ R146, R203, R86 ;  /* 0x00000056cb924220 */ /* 0x000fe20000410000 */
[----:B------:R-:W-:Y:S01]  /*38c0*/  @P3 HADD2.F32 R86, -RZ, R53.H1_H1 ;  /* 0x30000035ff563230 */ /* 0x000fe20000004100 */
[----:B------:R-:W-:Y:S01]  /*38d0*/  FMUL.FTZ R88, R88, c[0x0][0x1e8] ;  /* 0x00007a0058587a20 */ /* 0x000fe20000410000 */
[----:B------:R-:W-:Y:S01]  /*38e0*/  @P3 HADD2.F32 R89, -RZ, R89.H1_H1 ;  /* 0x30000059ff593230 */ /* 0x000fe20000004100 */
[----:B------:R-:W-:Y:S02]  /*38f0*/  MOV R203, RZ ;  /* 0x000000ff00cb7202 */ /* 0x000fe40000000f00 */
[----:B------:R-:W-:-:S02]  /*3900*/  @P3 FMUL.FTZ R209, R88, R86 ;  /* 0x0000005658d13220 */ /* 0x000fc40000410000 */
[----:B------:R-:W-:Y:S01]  /*3910*/  @P3 FMUL.FTZ R203, R88, R89 ;  /* 0x0000005958cb3220 */ /* 0x000fe20000410000 */
[----:B------:R-:W-:Y:S02]  /*3920*/  LEA R88, P4, R185, c[0x0][0x248], 0x4 ;  /* 0x00009200b9587a11 */ /* 0x000fe400078820ff */
[----:B------:R-:W-:Y:S02]  /*3930*/  LOP3.LUT P6, RZ, R147, 0xff00, RZ, 0xc0, !PT ;  /* 0x0000ff0093ff7812 */ /* 0x000fe400078cc0ff */
[----:B------:R-:W-:Y:S01]  /*3940*/  LEA.HI.X R89, R185, c[0x0][0x24c], RZ, 0x4, P4 ;  /* 0x00009300b9597a11 */ /* 0x000fe200020f24ff */
[----:B------:R-:W-:Y:S01]  /*3950*/  @P1 HADD2.F32 R86, -RZ, R74.H0_H0 ;  /* 0x2000004aff561230 */ /* 0x000fe20000004100 */
[C---:B------:R-:W-:Y:S02]  /*3960*/  LOP3.LUT P3, RZ, R147.reuse, 0xff0000, RZ, 0xc0, !PT ;  /* 0x00ff000093ff7812 */ /* 0x040fe4000786c0ff */
[----:B------:R-:W-:Y:S01]  /*3970*/  LOP3.LUT P4, RZ, R147, 0xff000000, RZ, 0xc0, !PT ;  /* 0xff00000093ff7812 */ /* 0x000fe2000788c0ff */
[----:B------:R-:W-:-:S02]  /*3980*/  FMUL.FTZ R147, R179, R112 ;  /* 0x00000070b3937220 */ /* 0x000fc40000410000 */
[----:B------:R-:W-:Y:S02]  /*3990*/  @P1 FADD.FTZ R95, R95, R86 ;  /* 0x000000565f5f1221 */ /* 0x000fe40000010000 */
[----:B------:R-:W-:Y:S01]  /*39a0*/  @P1 FADD.FTZ R147, R147, R202 ;  /* 0x000000ca93931221 */ /* 0x000fe20000010000 */
[--C-:B------:R-:W-:Y:S01]  /*39b0*/  @P1 HADD2.F32 R112, -RZ, R75.reuse.H0_H0 ;  /* 0x2000004bff701230 */ /* 0x100fe20000004100 */
[-C--:B------:R-:W-:Y:S02]  /*39c0*/  FMUL.FTZ R115, R95, R180.reuse ;  /* 0x000000b45f737220 */ /* 0x080fe40000410000 */
[----:B------:R-:W-:Y:S01]  /*39d0*/  FMUL.FTZ R114, R147, R180 ;  /* 0x000000b493727220 */ /* 0x000fe20000410000 */
[----:B------:R-:W-:Y:S02]  /*39e0*/  @P1 HADD2.F32 R202, -RZ, R75.H1_H1 ;  /* 0x3000004bffca1230 */ /* 0x000fe40000004100 */
[----:B------:R-:W-:Y:S01]  /*39f0*/  @P6 HADD2.F32 R113, -RZ, R54.H1_H1 ;  /* 0x30000036ff716230 */ /* 0x000fe20000004100 */
[----:B------:R-:W-:-:S02]  /*3a00*/  FMUL.FTZ R114, R114, c[0x0][0x1e8] ;  /* 0x00007a0072727a20 */ /* 0x000fc40000410000 */
[----:B------:R-:W-:Y:S02]  /*3a10*/  FMUL.FTZ R115, R115, c[0x0][0x1e8] ;  /* 0x00007a0073737a20 */ /* 0x000fe40000410000 */
[----:B------:R-:W-:Y:S01]  /*3a20*/  @P1 FADD.FTZ R213, R213, R112 ;  /* 0x00000070d5d51221 */ /* 0x000fe20000010000 */
[----:B------:R-:W-:Y:S01]  /*3a30*/  MOV R86, RZ ;  /* 0x000000ff00567202 */ /* 0x000fe20000000f00 */
[----:B------:R-:W-:Y:S02]  /*3a40*/  @P1 FADD.FTZ R219, R219, R202 ;  /* 0x000000cadbdb1221 */ /* 0x000fe40000010000 */
[----:B------:R-:W-:Y:S02]  /*3a50*/  @P6 FMUL.FTZ R86, R114, R113 ;  /* 0x0000007172566220 */ /* 0x000fe40000410000 */
[----:B------:R-:W-:Y:S01]  /*3a60*/  @P5 FMUL.FTZ R165, R115, R94 ;  /* 0x0000005e73a55220 */ /* 0x000fe20000410000 */
[----:B------:R-:W-:Y:S01]  /*3a70*/  @P0 F2FP.PACK_AB R94, RZ, R85 ;  /* 0x00000055ff5e023e */ /* 0x000fe200000000ff */
[-C--:B------:R-:W-:Y:S01]  /*3a80*/  FMUL.FTZ R113, R213, R180.reuse ;  /* 0x000000b4d5717220 */ /* 0x080fe20000410000 */
[----:B------:R-:W-:Y:S01]  /*3a90*/  HFMA2.MMA R85, -RZ, RZ, 0, 0 ;  /* 0x00000000ff557435 */ /* 0x000fe200000001ff */
[----:B------:R-:W-:Y:S01]  /*3aa0*/  FMUL.FTZ R112, R219, R180 ;  /* 0x000000b4db707220 */ /* 0x000fe20000410000 */
[--C-:B------:R-:W-:Y:S01]  /*3ab0*/  @P3 HADD2.F32 R164, -RZ, R55.reuse.H0_H0 ;  /* 0x20000037ffa43230 */ /* 0x100fe20000004100 */
[----:B------:R-:W-:Y:S01]  /*3ac0*/  FMUL.FTZ R113, R113, c[0x0][0x1e8] ;  /* 0x00007a0071717a20 */ /* 0x000fe20000410000 */
[----:B------:R-:W-:Y:S01]  /*3ad0*/  @P4 HADD2.F32 R185, -RZ, R55.H1_H1 ;  /* 0x30000037ffb94230 */ /* 0x000fe20000004100 */
[----:B------:R-:W-:Y:S01]  /*3ae0*/  FMUL.FTZ R112, R112, c[0x0][0x1e8] ;  /* 0x00007a0070707a20 */ /* 0x000fe20000410000 */
[----:B------:R-:W-:Y:S01]  /*3af0*/  @P0 F2FP.PACK_AB R95, RZ, R95 ;  /* 0x0000005fff5f023e */ /* 0x000fe200000000ff */
[----:B------:R-:W-:Y:S01]  /*3b00*/  @P3 FMUL.FTZ R85, R113, R164 ;  /* 0x000000a471553220 */ /* 0x000fe20000410000 */
[----:B------:R-:W-:Y:S01]  /*3b10*/  @P0 F2FP.PACK_AB R164, RZ, R87 ;  /* 0x00000057ffa4023e */ /* 0x000fe200000000ff */
[----:B------:R-:W-:Y:S01]  /*3b20*/  @P4 FMUL.FTZ R204, R112, R185 ;  /* 0x000000b970cc4220 */ /* 0x000fe20000410000 */
[----:B------:R-:W-:-:S02]  /*3b30*/  @P0 F2FP.PACK_AB R213, RZ, R213 ;  /* 0x000000d5ffd5023e */ /* 0x000fc400000000ff */
[----:B------:R-:W-:Y:S02]  /*3b40*/  @P0 F2FP.PACK_AB R185, RZ, R93 ;  /* 0x0000005dffb9023e */ /* 0x000fe400000000ff */
[----:B------:R-:W-:Y:S02]  /*3b50*/  @P0 F2FP.PACK_AB R202, RZ, R147 ;  /* 0x00000093ffca023e */ /* 0x000fe400000000ff */
[----:B------:R-:W-:Y:S02]  /*3b60*/  @P0 F2FP.PACK_AB R219, RZ, R219 ;  /* 0x000000dbffdb023e */ /* 0x000fe400000000ff */
[----:B------:R-:W-:Y:S02]  /*3b70*/  @P0 PRMT R80, R94, 0x7610, R80 ;  /* 0x000076105e500816 */ /* 0x000fe40000000050 */
[----:B------:R-:W-:Y:S02]  /*3b80*/  @P0 PRMT R81, R164, 0x7610, R81 ;  /* 0x00007610a4510816 */ /* 0x000fe40000000051 */
[----:B------:R-:W-:-:S02]  /*3b90*/  @P0 PRMT R82, R95, 0x7610, R82 ;  /* 0x000076105f520816 */ /* 0x000fc40000000052 */
[----:B------:R-:W-:Y:S02]  /*3ba0*/  @P0 PRMT R83, R213, 0x7610, R83 ;  /* 0x00007610d5530816 */ /* 0x000fe40000000053 */
[----:B------:R-:W-:Y:S02]  /*3bb0*/  IADD3 R147, R177, 0x180, RZ ;  /* 0x00000180b1937810 */ /* 0x000fe40007ffe0ff */
[----:B------:R-:W-:Y:S02]  /*3bc0*/  F2FP.PACK_AB R87, R204, R85 ;  /* 0x00000055cc57723e */ /* 0x000fe400000000ff */
[----:B------:R-:W-:Y:S01]  /*3bd0*/  F2FP.PACK_AB R85, R209, R92 ;  /* 0x0000005cd155723e */ /* 0x000fe200000000ff */
[----:B------:R-:W-:Y:S01]  /*3be0*/  @P0 IMAD.WIDE.U32 R92, R178, R252, c[0x0][0x258] ;  /* 0x00009600b25c0625 */ /* 0x000fe200078e00fc */
[----:B------:R-:W-:Y:S02]  /*3bf0*/  @P0 PRMT R80, R80, 0x5410, R211 ;  /* 0x0000541050500816 */ /* 0x000fe400000000d3 */
[----:B------:R-:W-:-:S02]  /*3c00*/  @P0 PRMT R81, R81, 0x5410, R185 ;  /* 0x0000541051510816 */ /* 0x000fc400000000b9 */
[----:B------:R-:W-:Y:S02]  /*3c10*/  @P0 PRMT R82, R82, 0x5410, R202 ;  /* 0x0000541052520816 */ /* 0x000fe400000000ca */
[----:B------:R-:W-:Y:S01]  /*3c20*/  @P0 PRMT R83, R83, 0x5410, R219 ;  /* 0x0000541053530816 */ /* 0x000fe200000000db */
[----:B------:R-:W-:Y:S01]  /*3c30*/  IMAD.WIDE.U32 R94, R147, R252, c[0x0][0x170] ;  /* 0x00005c00935e7625 */ /* 0x000fe200078e00fc */
[----:B------:R-:W-:-:S03]  /*3c40*/  F2FP.PACK_AB R86, R86, R165 ;  /* 0x000000a55656723e */ /* 0x000fc600000000ff */
[----:B------:R-:W-:Y:S04]  /*3c50*/  @P0 STG.E.128 [R92.64], R80 ;  /* 0x000000505c000986 */ /* 0x000fe8000c101d04 */
[----:B------:R0:W-:Y:S04]  /*3c60*/  STG.E.128 [R88.64], R84 ;  /* 0x0000005458007986 */ /* 0x0001e8000c101d04 */
[----:B0-----:R0:W2:Y:S01]  /*3c70*/  LDG.E.128 R84, [R94.64] ;  /* 0x000000045e547981 */ /* 0x0010a2000c1e1d00 */
[-CC-:B------:R-:W-:Y:S02]  /*3c80*/  FFMA.FTZ R98, R98, R207.reuse, R206.reuse ;  /* 0x000000cf62627223 */ /* 0x180fe400000100ce */
[-CC-:B------:R-:W-:Y:S01]  /*3c90*/  FFMA.FTZ R108, R108, R207.reuse, R206.reuse ;  /* 0x000000cf6c6c7223 */ /* 0x180fe200000100ce */
[----:B------:R-:W-:Y:S01]  /*3ca0*/  HFMA2.MMA R89, -RZ, RZ, 0, 0 ;  /* 0x00000000ff597435 */ /* 0x000fe200000001ff */
[----:B------:R-:W-:-:S02]  /*3cb0*/  FFMA.FTZ R96, R96, R207, R206 ;  /* 0x000000cf60607223 */ /* 0x000fc400000100ce */
[----:B------:R-:W-:Y:S01]  /*3cc0*/  FADD.FTZ R98, R99, -R98 ;  /* 0x8000006263627221 */ /* 0x000fe20000010000 */
[--C-:B------:R-:W-:Y:S01]  /*3cd0*/  @P5 HADD2.F32 R178, -RZ, R90.reuse.H0_H0 ;  /* 0x2000005affb25230 */ /* 0x100fe20000004100 */
[-CC-:B------:R-:W-:Y:S01]  /*3ce0*/  FFMA.FTZ R100, R100, R207.reuse, R206.reuse ;  /* 0x000000cf64647223 */ /* 0x180fe200000100ce */
[----:B------:R-:W-:Y:S01]  /*3cf0*/  @P6 HADD2.F32 R93, -RZ, R90.H1_H1 ;  /* 0x3000005aff5d6230 */ /* 0x000fe20000004100 */
[----:B------:R-:W-:Y:S01]  /*3d00*/  FFMA.FTZ R106, R106, R207, R206 ;  /* 0x000000cf6a6a7223 */ /* 0x000fe200000100ce */
[--C-:B------:R-:W-:Y:S01]  /*3d10*/  @P1 HADD2.F32 R92, -RZ, R76.reuse.H1_H1 ;  /* 0x3000004cff5c1230 */ /* 0x100fe20000004100 */
[----:B------:R-:W-:Y:S01]  /*3d20*/  FADD.FTZ R108, R109, -R108 ;  /* 0x8000006c6d6c7221 */ /* 0x000fe20000010000 */
[----:B------:R-:W-:Y:S01]  /*3d30*/  MOV R165, R142 ;  /* 0x0000008e00a57202 */ /* 0x000fe20000000f00 */
[----:B------:R-:W-:Y:S02]  /*3d40*/  FADD.FTZ R96, R97, -R96 ;  /* 0x8000006061607221 */ /* 0x000fe40000010000 */
[----:B------:R-:W-:Y:S01]  /*3d50*/  FMUL.FTZ R109, R179, R98 ;  /* 0x00000062b36d7220 */ /* 0x000fe20000410000 */
[----:B------:R-:W-:Y:S01]  /*3d60*/  MOV R164, RZ ;  /* 0x000000ff00a47202 */ /* 0x000fe20000000f00 */
[----:B------:R-:W-:Y:S01]  /*3d70*/  FADD.FTZ R100, R101, -R100 ;  /* 0x8000006465647221 */ /* 0x000fe20000010000 */
[----:B------:R-:W-:Y:S01]  /*3d80*/  @P1 HADD2.F32 R88, -RZ, R76.H0_H0 ;  /* 0x2000004cff581230 */ /* 0x000fe20000004100 */
[----:B------:R-:W-:-:S02]  /*3d90*/  FADD.FTZ R106, R107, -R106 ;  /* 0x8000006a6b6a7221 */ /* 0x000fc40000010000 */
[----:B------:R-:W-:Y:S01]  /*3da0*/  @P5 FMUL.FTZ R164, R115, R178 ;  /* 0x000000b273a45220 */ /* 0x000fe20000410000 */
[----:B------:R-:W-:Y:S01]  /*3db0*/  LOP3.LUT P5, RZ, R165, 0xff, RZ, 0xc0, !PT ;  /* 0x000000ffa5ff7812 */ /* 0x000fe200078ac0ff */
[--C-:B------:R-:W-:Y:S02]  /*3dc0*/  FFMA.FTZ R102, R102, R207, R206.reuse ;  /* 0x000000cf66667223 */ /* 0x100fe400000100ce */
[----:B------:R-:W-:Y:S01]  /*3dd0*/  @P6 FMUL.FTZ R89, R114, R93 ;  /* 0x0000005d72596220 */ /* 0x000fe20000410000 */
[----:B------:R-:W-:Y:S01]  /*3de0*/  LOP3.LUT P6, RZ, R142, 0xff00, RZ, 0xc0, !PT ;  /* 0x0000ff008eff7812 */ /* 0x000fe200078cc0ff */
[----:B------:R-:W-:Y:S01]  /*3df0*/  FFMA.FTZ R104, R104, R207, R206 ;  /* 0x000000cf68687223 */ /* 0x000fe200000100ce */
[----:B0-----:R-:W-:Y:S01]  /*3e00*/  @P1 HADD2.F32 R94, -RZ, R77.H0_H0 ;  /* 0x2000004dff5e1230 */ /* 0x001fe20000004100 */
[----:B------:R-:W-:Y:S02]  /*3e10*/  FMUL.FTZ R107, R179, R96 ;  /* 0x00000060b36b7220 */ /* 0x000fe40000410000 */
[----:B------:R-:W-:Y:S01]  /*3e20*/  @P1 FADD.FTZ R109, R109, R92 ;  /* 0x0000005c6d6d1221 */ /* 0x000fe20000010000 */
[----:B------:R-:W-:Y:S01]  /*3e30*/  @P1 HADD2.F32 R92, -RZ, R78.H1_H1 ;  /* 0x3000004eff5c1230 */ /* 0x000fe20000004100 */
[----:B------:R-:W-:-:S02]  /*3e40*/  FMUL.FTZ R95, R179, R100 ;  /* 0x00000064b35f7220 */ /* 0x000fc40000410000 */
[----:B------:R-:W-:Y:S02]  /*3e50*/  FMUL.FTZ R101, R179, R106 ;  /* 0x0000006ab3657220 */ /* 0x000fe40000410000 */
[----:B------:R-:W-:Y:S02]  /*3e60*/  FADD.FTZ R102, R103, -R102 ;  /* 0x8000006667667221 */ /* 0x000fe40000010000 */
[----:B------:R-:W-:Y:S02]  /*3e70*/  FADD.FTZ R104, R105, -R104 ;  /* 0x8000006869687221 */ /* 0x000fe40000010000 */
[----:B------:R-:W-:Y:S01]  /*3e80*/  @P1 FADD.FTZ R107, R107, R88 ;  /* 0x000000586b6b1221 */ /* 0x000fe20000010000 */
[----:B------:R-:W-:Y:S01]  /*3e90*/  @P1 HADD2.F32 R88, -RZ, R77.H1_H1 ;  /* 0x3000004dff581230 */ /* 0x000fe20000004100 */
[----:B------:R-:W-:Y:S01]  /*3ea0*/  FFMA.FTZ R110, R110, R207, R206 ;  /* 0x000000cf6e6e7223 */ /* 0x000fe200000100ce */
[----:B------:R-:W-:Y:S01]  /*3eb0*/  @P1 HADD2.F32 R90, -RZ, R78.H0_H0 ;  /* 0x2000004eff5a1230 */ /* 0x000fe20000004100 */
[----:B------:R-:W-:Y:S01]  /*3ec0*/  @P1 FADD.FTZ R95, R95, R94 ;  /* 0x0000005e5f5f1221 */ /* 0x000fe20000010000 */
[----:B------:R-:W-:Y:S01]  /*3ed0*/  @P1 HADD2.F32 R94, -RZ, R79.H0_H0 ;  /* 0x2000004fff5e1230 */ /* 0x000fe20000004100 */
[----:B------:R-:W-:Y:S01]  /*3ee0*/  @P1 FADD.FTZ R101, R101, R92 ;  /* 0x0000005c65651221 */ /* 0x000fe20000010000 */
[--C-:B------:R-:W-:Y:S01]  /*3ef0*/  @P3 HADD2.F32 R92, -RZ, R91.reuse.H0_H0 ;  /* 0x2000005bff5c3230 */ /* 0x100fe20000004100 */
[C---:B------:R-:W-:Y:S01]  /*3f00*/  FMUL.FTZ R99, R179.reuse, R102 ;  /* 0x00000066b3637220 */ /* 0x040fe20000410000 */
[----:B------:R-:W-:Y:S01]  /*3f10*/  @P4 HADD2.F32 R93, -RZ, R91.H1_H1 ;  /* 0x3000005bff5d4230 */ /* 0x000fe20000004100 */
[----:B------:R-:W-:-:S02]  /*3f20*/  FMUL.FTZ R103, R179, R104 ;  /* 0x00000068b3677220 */ /* 0x000fc40000410000 */
[----:B------:R-:W-:Y:S02]  /*3f30*/  FMUL.FTZ R97, R179, R108 ;  /* 0x0000006cb3617220 */ /* 0x000fe40000410000 */
[-C--:B------:R-:W-:Y:S02]  /*3f40*/  FMUL.FTZ R91, R107, R180.reuse ;  /* 0x000000b46b5b7220 */ /* 0x080fe40000410000 */
[----:B------:R-:W-:Y:S02]  /*3f50*/  FADD.FTZ R110, R111, -R110 ;  /* 0x8000006e6f6e7221 */ /* 0x000fe40000010000 */
[----:B------:R-:W-:Y:S02]  /*3f60*/  FMUL.FTZ R96, R109, R180 ;  /* 0x000000b46d607220 */ /* 0x000fe40000410000 */
[----:B------:R-:W-:Y:S01]  /*3f70*/  @P1 FADD.FTZ R99, R99, R88 ;  /* 0x0000005863631221 */ /* 0x000fe20000010000 */
[----:B------:R-:W-:Y:S01]  /*3f80*/  HFMA2.MMA R88, -RZ, RZ, 0, 0 ;  /* 0x00000000ff587435 */ /* 0x000fe200000001ff */
[----:B------:R-:W-:Y:S01]  /*3f90*/  @P1 FADD.FTZ R103, R103, R90 ;  /* 0x0000005a67671221 */ /* 0x000fe20000010000 */
[----:B------:R-:W-:Y:S01]  /*3fa0*/  @P1 HADD2.F32 R100, -RZ, R79.H1_H1 ;  /* 0x3000004fff641230 */ /* 0x000fe20000004100 */
[----:B------:R-:W-:Y:S01]  /*3fb0*/  @P1 FADD.FTZ R97, R97, R94 ;  /* 0x0000005e61611221 */ /* 0x000fe20000010000 */
[--C-:B------:R-:W-:Y:S01]  /*3fc0*/  @P6 HADD2.F32 R98, -RZ, R48.reuse.H1_H1 ;  /* 0x30000030ff626230 */ /* 0x100fe20000004100 */
[----:B------:R-:W-:Y:S01]  /*3fd0*/  FMUL.FTZ R111, R91, c[0x0][0x1e8] ;  /* 0x00007a005b6f7a20 */ /* 0x000fe20000410000 */
[----:B------:R-:W-:Y:S01]  /*3fe0*/  @P5 HADD2.F32 R94, -RZ, R48.H0_H0 ;  /* 0x20000030ff5e5230 */ /* 0x000fe20000004100 */
[----:B------:R-:W-:Y:S01]  /*3ff0*/  CS2R R90, SRZ ;  /* 0x00000000005a7805 */ /* 0x000fe2000001ff00 */
[----:B------:R-:W-:-:S02]  /*4000*/  FMUL.FTZ R179, R179, R110 ;  /* 0x0000006eb3b37220 */ /* 0x000fc40000410000 */
[----:B------:R-:W-:Y:S01]  /*4010*/  FMUL.FTZ R115, R96, c[0x0][0x1e8] ;  /* 0x00007a0060737a20 */ /* 0x000fe20000410000 */
[----:B------:R-:W-:Y:S01]  /*4020*/  @P0 F2FP.PACK_AB R107, RZ, R107 ;  /* 0x0000006bff6b023e */ /* 0x000fe200000000ff */
[----:B------:R-:W-:Y:S01]  /*4030*/  @P3 FMUL.FTZ R90, R113, R92 ;  /* 0x0000005c715a3220 */ /* 0x000fe20000410000 */
[----:B------:R-:W-:Y:S01]  /*4040*/  @P0 F2FP.PACK_AB R92, RZ, R95 ;  /* 0x0000005fff5c023e */ /* 0x000fe200000000ff */
[----:B------:R-:W-:Y:S01]  /*4050*/  @P1 FADD.FTZ R179, R179, R100 ;  /* 0x00000064b3b31221 */ /* 0x000fe20000010000 */
[----:B------:R-:W-:Y:S01]  /*4060*/  MOV R105, RZ ;  /* 0x000000ff00697202 */ /* 0x000fe20000000f00 */
[----:B------:R-:W-:Y:S01]  /*4070*/  @P5 FMUL.FTZ R105, R111, R94 ;  /* 0x0000005e6f695220 */ /* 0x000fe20000410000 */
[----:B------:R-:W-:Y:S01]  /*4080*/  @P0 F2FP.PACK_AB R94, RZ, R103 ;  /* 0x00000067ff5e023e */ /* 0x000fe200000000ff */
[----:B------:R-:W-:Y:S01]  /*4090*/  @P6 FMUL.FTZ R88, R115, R98 ;  /* 0x0000006273586220 */ /* 0x000fe20000410000 */
[----:B------:R-:W-:Y:S02]  /*40a0*/  @P0 F2FP.PACK_AB R98, RZ, R97 ;  /* 0x00000061ff62023e */ /* 0x000fe400000000ff */
[----:B------:R-:W-:Y:S01]  /*40b0*/  @P0 PRMT R80, R107, 0x7610, R80 ;  /* 0x000076106b500816 */ /* 0x000fe20000000050 */
[----:B------:R-:W-:Y:S01]  /*40c0*/  HFMA2.MMA R107, -RZ, RZ, 0, 0 ;  /* 0x00000000ff6b7435 */ /* 0x000fe200000001ff */
[----:B------:R-:W-:Y:S01]  /*40d0*/  @P0 PRMT R81, R92, 0x7610, R81 ;  /* 0x000076105c510816 */ /* 0x000fe20000000051 */
[----:B------:R-:W-:Y:S01]  /*40e0*/  @P4 FMUL.FTZ R91, R112, R93 ;  /* 0x0000005d705b4220 */ /* 0x000fe20000410000 */
[----:B------:R-:W-:-:S02]  /*40f0*/  @P0 F2FP.PACK_AB R109, RZ, R109 ;  /* 0x0000006dff6d023e */ /* 0x000fc400000000ff */
[----:B------:R-:W-:Y:S02]  /*4100*/  @P0 F2FP.PACK_AB R93, RZ, R99 ;  /* 0x00000063ff5d023e */ /* 0x000fe400000000ff */
[----:B------:R-:W-:Y:S02]  /*4110*/  @P0 F2FP.PACK_AB R96, RZ, R101 ;  /* 0x00000065ff60023e */ /* 0x000fe400000000ff */
[----:B------:R-:W-:Y:S02]  /*4120*/  @P0 F2FP.PACK_AB R100, RZ, R179 ;  /* 0x000000b3ff64023e */ /* 0x000fe400000000ff */
[----:B------:R-:W-:Y:S02]  /*4130*/  @P0 PRMT R82, R94, 0x7610, R82 ;  /* 0x000076105e520816 */ /* 0x000fe40000000052 */
[----:B------:R-:W-:Y:S01]  /*4140*/  @P0 PRMT R83, R98, 0x7610, R83 ;  /* 0x0000761062530816 */ /* 0x000fe20000000053 */
[----:B------:R-:W-:Y:S01]  /*4150*/  @P0 IMAD.WIDE.U32 R176, R176, R252, c[0x0][0x258] ;  /* 0x00009600b0b00625 */ /* 0x000fe200078e00fc */
[----:B------:R-:W-:-:S02]  /*4160*/  MOV R94, RZ ;  /* 0x000000ff005e7202 */ /* 0x000fc40000000f00 */
[----:B------:R-:W-:Y:S02]  /*4170*/  LOP3.LUT P3, RZ, R142, 0xff000000, RZ, 0xc0, !PT ;  /* 0xff0000008eff7812 */ /* 0x000fe4000786c0ff */
[----:B------:R-:W-:Y:S02]  /*4180*/  @P0 PRMT R80, R80, 0x5410, R109 ;  /* 0x0000541050500816 */ /* 0x000fe4000000006d */
[----:B------:R-:W-:Y:S02]  /*4190*/  @P0 PRMT R81, R81, 0x5410, R93 ;  /* 0x0000541051510816 */ /* 0x000fe4000000005d */
[----:B------:R-:W-:Y:S02]  /*41a0*/  @P0 PRMT R82, R82, 0x5410, R96 ;  /* 0x0000541052520816 */ /* 0x000fe40000000060 */
[----:B------:R-:W-:Y:S02]  /*41b0*/  @P0 PRMT R83, R83, 0x5410, R100 ;  /* 0x0000541053530816 */ /* 0x000fe40000000064 */
[----:B------:R-:W-:-:S02]  /*41c0*/  LOP3.LUT P1, RZ, R142, 0xff0000, RZ, 0xc0, !PT ;  /* 0x00ff00008eff7812 */ /* 0x000fc4000782c0ff */
[C---:B------:R-:W-:Y:S01]  /*41d0*/  LOP3.LUT P4, RZ, R143.reuse, 0xff00, RZ, 0xc0, !PT ;  /* 0x0000ff008fff7812 */ /* 0x040fe2000788c0ff */
[----:B------:R0:W-:Y:S01]  /*41e0*/  @P0 STG.E.128 [R176.64], R80 ;  /* 0x00000050b0000986 */ /* 0x0001e2000c101d04 */
[----:B------:R-:W-:Y:S01]  /*41f0*/  LOP3.LUT P0, RZ, R143, 0xff0000, RZ, 0xc0, !PT ;  /* 0x00ff00008fff7812 */ /* 0x000fe2000780c0ff */
[-C--:B------:R-:W-:Y:S01]  /*4200*/  FMUL.FTZ R99, R99, R180.reuse ;  /* 0x000000b463637220 */ /* 0x080fe20000410000 */
[----:B------:R-:W-:Y:S01]  /*4210*/  HFMA2.MMA R109, -RZ, RZ, 0, 0 ;  /* 0x00000000ff6d7435 */ /* 0x000fe200000001ff */
[-C--:B------:R-:W-:Y:S01]  /*4220*/  FMUL.FTZ R95, R95, R180.reuse ;  /* 0x000000b45f5f7220 */ /* 0x080fe20000410000 */
[--C-:B------:R-:W-:Y:S01]  /*4230*/  @P3 HADD2.F32 R98, -RZ, R49.reuse.H1_H1 ;  /* 0x30000031ff623230 */ /* 0x100fe20000004100 */
[----:B------:R-:W-:Y:S02]  /*4240*/  FMUL.FTZ R113, R99, c[0x0][0x1e8] ;  /* 0x00007a0063717a20 */ /* 0x000fe40000410000 */
[----:B------:R-:W-:Y:S02]  /*4250*/  FMUL.FTZ R106, R95, c[0x0][0x1e8] ;  /* 0x00007a005f6a7a20 */ /* 0x000fe40000410000 */
[----:B------:R-:W-:Y:S01]  /*4260*/  @P1 HADD2.F32 R96, -RZ, R49.H0_H0 ;  /* 0x20000031ff601230 */ /* 0x000fe20000004100 */
[----:B------:R-:W-:-:S02]  /*4270*/  FMUL.FTZ R103, R103, R180 ;  /* 0x000000b467677220 */ /* 0x000fc40000410000 */
[-C--:B------:R-:W-:Y:S02]  /*4280*/  FMUL.FTZ R101, R101, R180.reuse ;  /* 0x000000b465657220 */ /* 0x080fe40000410000 */
[-C--:B------:R-:W-:Y:S02]  /*4290*/  FMUL.FTZ R99, R97, R180.reuse ;  /* 0x000000b461637220 */ /* 0x080fe40000410000 */
[----:B------:R-:W-:Y:S02]  /*42a0*/  FMUL.FTZ R179, R179, R180 ;  /* 0x000000b4b3b37220 */ /* 0x000fe40000410000 */
[----:B------:R-:W-:Y:S01]  /*42b0*/  @P3 FMUL.FTZ R109, R113, R98 ;  /* 0x00000062716d3220 */ /* 0x000fe20000410000 */
[----:B------:R-:W-:Y:S01]  /*42c0*/  HFMA2.MMA R98, -RZ, RZ, 0, 0 ;  /* 0x00000000ff627435 */ /* 0x000fe200000001ff */
[----:B------:R-:W-:Y:S01]  /*42d0*/  @P4 HADD2.F32 R97, -RZ, R50.H1_H1 ;  /* 0x30000032ff614230 */ /* 0x000fe20000004100 */
[----:B------:R-:W-:Y:S01]  /*42e0*/  FMUL.FTZ R103, R103, c[0x0][0x1e8] ;  /* 0x00007a0067677a20 */ /* 0x000fe20000410000 */
[----:B------:R-:W-:Y:S01]  /*42f0*/  @P0 HADD2.F32 R102, -RZ, R51.H0_H0 ;  /* 0x20000033ff660230 */ /* 0x000fe20000004100 */
[----:B------:R-:W-:-:S02]  /*4300*/  FMUL.FTZ R108, R101, c[0x0][0x1e8] ;  /* 0x00007a00656c7a20 */ /* 0x000fc40000410000 */
[----:B------:R-:W-:Y:S02]  /*4310*/  FMUL.FTZ R110, R99, c[0x0][0x1e8] ;  /* 0x00007a00636e7a20 */ /* 0x000fe40000410000 */
[----:B------:R-:W-:Y:S01]  /*4320*/  FMUL.FTZ R179, R179, c[0x0][0x1e8] ;  /* 0x00007a00b3b37a20 */ /* 0x000fe20000410000 */
[----:B------:R-:W-:Y:S01]  /*4330*/  MOV R95, RZ ;  /* 0x000000ff005f7202 */ /* 0x000fe20000000f00 */
[----:B------:R-:W-:Y:S01]  /*4340*/  @P4 FMUL.FTZ R98, R108, R97 ;  /* 0x000000616c624220 */ /* 0x000fe20000410000 */
[----:B------:R-:W-:Y:S01]  /*4350*/  MOV R100, RZ ;  /* 0x000000ff00647202 */ /* 0x000fe20000000f00 */
[----:B------:R-:W-:Y:S01]  /*4360*/  @P0 FMUL.FTZ R100, R110, R102 ;  /* 0x000000666e640220 */ /* 0x000fe20000410000 */
[----:B------:R-:W-:Y:S01]  /*4370*/  F2FP.PACK_AB R88, R88, R105 ;  /* 0x000000695858723e */ /* 0x000fe200000000ff */
[----:B------:R-:W-:Y:S02]  /*4380*/  FADD.FTZ R12, R89, R12 ;  /* 0x0000000c590c7221 */ /* 0x000fe40000010000 */
[----:B------:R-:W-:-:S02]  /*4390*/  FADD.FTZ R9, R90, R9 ;  /* 0x000000095a097221 */ /* 0x000fc40000010000 */
[----:B------:R-:W-:Y:S01]  /*43a0*/  FADD.FTZ R10, R91, R10 ;  /* 0x0000000a5b0a7221 */ /* 0x000fe20000010000 */
[----:B------:R-:W-:Y:S01]  /*43b0*/  IADD3 R175, R175, c[0x0][0x160], RZ ;  /* 0x00005800afaf7a10 */ /* 0x000fe20007ffe0ff */
[----:B------:R-:W-:Y:S01]  /*43c0*/  HFMA2.MMA R101, -RZ, RZ, 0, 0 ;  /* 0x00000000ff657435 */ /* 0x000fe200000001ff */
[----:B------:R-:W-:Y:S01]  /*43d0*/  FADD.FTZ R13, R146, R13 ;  /* 0x0000000d920d7221 */ /* 0x000fe20000010000 */
[----:B------:R-:W-:Y:S01]  /*43e0*/  SEL R146, RZ, 0x1, P2 ;  /* 0x00000001ff927807 */ /* 0x000fe20001000000 */
        /* <DEDUP_REMOVED lines=16> */
[----:B------:R-:W-:Y:S01]  /*44f0*/  FADD.FTZ R11, R164, R11 ;  /* 0x0000000ba40b7221 */ /* 0x000fe20000010000 */
[--C-:B--2---:R-:W-:Y:S02]  /*4500*/  @P5 HADD2.F32 R92, -RZ, R84.reuse.H0_H0 ;  /* 0x20000054ff5c5230 */ /* 0x104fe40000004100 */
[----:B------:R-:W-:-:S03]  /*4510*/  @P6 HADD2.F32 R84, -RZ, R84.H1_H1 ;  /* 0x30000054ff546230 */ /* 0x000fc60000004100 */
[----:B------:R-:W-:Y:S02]  /*4520*/  @P5 FMUL.FTZ R94, R111, R92 ;  /* 0x0000005c6f5e5220 */ /* 0x000fe40000410000 */
[----:B------:R-:W-:Y:S01]  /*4530*/  @P6 FMUL.FTZ R107, R115, R84 ;  /* 0x00000054736b6220 */ /* 0x000fe20000410000 */
[----:B------:R-:W-:Y:S02]  /*4540*/  LEA R92, P6, R147, c[0x0][0x248], 0x4 ;  /* 0x00009200935c7a11 */ /* 0x000fe400078c20ff */
[----:B------:R-:W-:Y:S02]  /*4550*/  LOP3.LUT P5, RZ, R143, 0xff, RZ, 0xc0, !PT ;  /* 0x000000ff8fff7812 */ /* 0x000fe400078ac0ff */
[----:B------:R-:W-:Y:S02]  /*4560*/  LEA.HI.X R93, R147, c[0x0][0x24c], RZ, 0x4, P6 ;  /* 0x00009300935d7a11 */ /* 0x000fe400030f24ff */
[----:B------:R-:W-:Y:S01]  /*4570*/  LOP3.LUT P6, RZ, R143, 0xff000000, RZ, 0xc0, !PT ;  /* 0xff0000008fff7812 */ /* 0x000fe200078cc0ff */
[----:B------:R-:W-:Y:S01]  /*4580*/  HFMA2.MMA R111, -RZ, RZ, 0, 0 ;  /* 0x00000000ff6f7435 */ /* 0x000fe200000001ff */
[----:B------:R-:W-:Y:S01]  /*4590*/  MOV R84, RZ ;  /* 0x000000ff00547202 */ /* 0x000fe20000000f00 */
[----:B------:R-:W-:-:S06]  /*45a0*/  @P1 FMUL.FTZ R84, R106, R96 ;  /* 0x000000606a541220 */ /* 0x000fcc0000410000 */
[----:B------:R-:W-:-:S04]  /*45b0*/  @P5 HADD2.F32 R96, -RZ, R50.H0_H0 ;  /* 0x20000032ff605230 */ /* 0x000fc80000004100 */
[----:B------:R-:W-:Y:S01]  /*45c0*/  @P6 HADD2.F32 R104, -RZ, R51.H1_H1 ;  /* 0x30000033ff686230 */ /* 0x000fe20000004100 */
[----:B------:R-:W-:-:S04]  /*45d0*/  @P5 FMUL.FTZ R95, R103, R96 ;  /* 0x00000060675f5220 */ /* 0x000fc80000410000 */
[----:B------:R-:W-:Y:S01]  /*45e0*/  @P6 FMUL.FTZ R111, R179, R104 ;  /* 0x00000068b36f6220 */ /* 0x000fe20000410000 */
[----:B------:R-:W-:Y:S02]  /*45f0*/  F2FP.PACK_AB R90, R98, R95 ;  /* 0x0000005f625a723e */ /* 0x000fe400000000ff */
[----:B------:R-:W-:Y:S02]  /*4600*/  F2FP.PACK_AB R89, R109, R84 ;  /* 0x000000546d59723e */ /* 0x000fe400000000ff */
[----:B------:R-:W-:Y:S01]  /*4610*/  F2FP.PACK_AB R91, R111, R100 ;  /* 0x000000646f5b723e */ /* 0x000fe200000000ff */
[----:B------:R-:W-:Y:S02]  /*4620*/  @P1 HADD2.F32 R95, -RZ, R85.H0_H0 ;  /* 0x20000055ff5f1230 */ /* 0x000fe40000004100 */
[----:B------:R-:W-:Y:S01]  /*4630*/  @P0 HADD2.F32 R99, -RZ, R87.H0_H0 ;  /* 0x20000057ff630230 */ /* 0x000fe20000004100 */
[----:B------:R-:W-:Y:S01]  /*4640*/  MOV R84, RZ ;  /* 0x000000ff00547202 */ /* 0x000fe20000000f00 */
[----:B------:R0:W-:Y:S01]  /*4650*/  STG.E.128 [R92.64], R88 ;  /* 0x000000585c007986 */ /* 0x0001e2000c101d04 */
[----:B------:R-:W-:Y:S01]  /*4660*/  @P1 FMUL.FTZ R84, R106, R95 ;  /* 0x0000005f6a541220 */ /* 0x000fe20000410000 */
[----:B------:R-:W-:Y:S01]  /*4670*/  MOV R95, RZ ;  /* 0x000000ff005f7202 */ /* 0x000fe20000000f00 */
[----:B------:R-:W-:Y:S01]  /*4680*/  @P0 FMUL.FTZ R95, R110, R99 ;  /* 0x000000636e5f0220 */ /* 0x000fe20000410000 */
[----:B------:R-:W-:Y:S01]  /*4690*/  ISETP.GE.AND P0, PT, R175, c[0x0][0x164], PT ;  /* 0x00005900af007a0c */ /* 0x000fe20003f06270 */
[----:B------:R-:W-:Y:S01]  /*46a0*/  @P3 HADD2.F32 R96, -RZ, R85.H1_H1 ;  /* 0x30000055ff603230 */ /* 0x000fe20000004100 */
[----:B------:R-:W-:Y:S01]  /*46b0*/  HFMA2.MMA R85, -RZ, RZ, 0, 0 ;  /* 0x00000000ff557435 */ /* 0x000fe200000001ff */
[----:B------:R-:W-:-:S02]  /*46c0*/  @P5 HADD2.F32 R97, -RZ, R86.H0_H0 ;  /* 0x20000056ff615230 */ /* 0x000fc40000004100 */
[----:B------:R-:W-:Y:S02]  /*46d0*/  @P4 HADD2.F32 R98, -RZ, R86.H1_H1 ;  /* 0x30000056ff624230 */ /* 0x000fe40000004100 */
[----:B------:R-:W-:Y:S01]  /*46e0*/  @P6 HADD2.F32 R100, -RZ, R87.H1_H1 ;  /* 0x30000057ff646230 */ /* 0x000fe20000004100 */
[----:B------:R-:W-:Y:S01]  /*46f0*/  CS2R R86, SRZ ;  /* 0x0000000000567805 */ /* 0x000fe2000001ff00 */
[----:B------:R-:W-:Y:S02]  /*4700*/  @P3 FMUL.FTZ R85, R113, R96 ;  /* 0x0000006071553220 */ /* 0x000fe40000410000 */
[----:B------:R-:W-:Y:S02]  /*4710*/  @P5 FMUL.FTZ R86, R103, R97 ;  /* 0x0000006167565220 */ /* 0x000fe40000410000 */
[----:B------:R-:W-:Y:S02]  /*4720*/  @P4 FMUL.FTZ R87, R108, R98 ;  /* 0x000000626c574220 */ /* 0x000fe40000410000 */
[----:B------:R-:W-:-:S02]  /*4730*/  @P6 FMUL.FTZ R101, R179, R100 ;  /* 0x00000064b3656220 */ /* 0x000fc40000410000 */
[----:B------:R-:W-:Y:S02]  /*4740*/  FADD.FTZ R7, R94, R7 ;  /* 0x000000075e077221 */ /* 0x000fe40000010000 */
[----:B------:R-:W-:Y:S02]  /*4750*/  FADD.FTZ R8, R107, R8 ;  /* 0x000000086b087221 */ /* 0x000fe40000010000 */
[----:B------:R-:W-:Y:S02]  /*4760*/  FADD.FTZ R5, R84, R5 ;  /* 0x0000000554057221 */ /* 0x000fe40000010000 */
[----:B------:R-:W-:Y:S02]  /*4770*/  FADD.FTZ R6, R85, R6 ;  /* 0x0000000655067221 */ /* 0x000fe40000010000 */
[----:B------:R-:W-:Y:S02]  /*4780*/  FADD.FTZ R3, R86, R3 ;  /* 0x0000000356037221 */ /* 0x000fe40000010000 */
[----:B------:R-:W-:-:S02]  /*4790*/  FADD.FTZ R4, R87, R4 ;  /* 0x0000000457047221 */ /* 0x000fc40000010000 */
[----:B------:R-:W-:Y:S02]  /*47a0*/  FADD.FTZ R0, R95, R0 ;  /* 0x000000005f007221 */ /* 0x000fe40000010000 */
[----:B------:R-:W-:Y:S01]  /*47b0*/  FADD.FTZ R2, R101, R2 ;  /* 0x0000000265027221 */ /* 0x000fe20000010000 */
[----:B0-----:R-:W-:Y:S01]  /*47c0*/  @P0 CALL.REL.NOINC `(.L_x_2205) ;  /* 0x0000001000000944 */ /* 0x001fe20003c00000 */
[----:B------:R-:W-:Y:S05]  /*47d0*/  BRA `(.L_x_2206) ;  /* 0xffffc1b000007947 */ /* 0x000fea000383ffff */
.L_x_2205:
        /* <DEDUP_REMOVED lines=95> */
.L_x_2202:
        /* <DEDUP_REMOVED lines=35> */
.L_x_2203:
[----:B------:R-:W-:Y:S01]  /*5000*/  HFMA2.MMA R90, -RZ, RZ, 0, 9.5367431640625e-07 ;  /* 0x00000010ff5a7435 */ /* 0x000fe200000001ff */
[----:B------:R-:W-:-:S02]  /*5010*/  MOV R85, R86 ;  /* 0x0000005600557202 */ /* 0x000fc40000000f00 */
[----:B------:R-:W-:Y:S02]  /*5020*/  MOV R207, 0x1f ;  /* 0x0000001f00cf7802 */ /* 0x000fe40000000f00 */
[----:B------:R-:W-:Y:S02]  /*5030*/  MOV R206, 0xffffffff ;  /* 0xffffffff00ce7802 */ /* 0x000fe40000000f00 */
[----:B------:R-:W-:Y:S02]  /*5040*/  MOV R84, 0x5060 ;  /* 0x0000506000547802 */ /* 0x000fe40000000f00 */
[----:B-----5:R-:W-:Y:S05]  /*5050*/  CALL.REL.NOINC `($__internal_35_$__cuda_sm70_shflsync_down_p) ;  /* 0x0000046000007944 */ /* 0x020fea0003c00000 */
[----:B-1----:R-:W-:Y:S01]  /*5060*/  MOV R91, R90 ;  /* 0x0000005a005b7202 */ /* 0x002fe20000000f00 */
[----:B------:R-:W-:Y:S05]  /*5070*/  BRA `(.L_x_2207) ;  /* 0xffffcf3000007947 */ /* 0x000fea000383ffff */
.L_x_2204:
[----:B------:R-:W-:Y:S01]  /*5080*/  HFMA2.MMA R90, -RZ, RZ, 0, 9.5367431640625e-07 ;  /* 0x00000010ff5a7435 */ /* 0x000fe200000001ff */
[----:B------:R-:W-:Y:S02]  /*5090*/  MOV R85, R87 ;  /* 0x0000005700557202 */ /* 0x000fe40000000f00 */
[----:B------:R-:W-:Y:S02]  /*50a0*/  MOV R207, 0x1f ;  /* 0x0000001f00cf7802 */ /* 0x000fe40000000f00 */
[----:B------:R-:W-:-:S02]  /*50b0*/  MOV R206, 0xffffffff ;  /* 0xffffffff00ce7802 */ /* 0x000fc40000000f00 */
[----:B------:R-:W-:Y:S02]  /*50c0*/  MOV R84, 0x50e0 ;  /* 0x000050e000547802 */ /* 0x000fe40000000f00 */
[----:B01---5:R-:W-:Y:S05]  /*50d0*/  CALL.REL.NOINC `($__internal_35_$__cuda_sm70_shflsync_down_p) ;  /* 0x000003e000007944 */ /* 0x023fea0003c00000 */
[----:B------:R-:W-:Y:S01]  /*50e0*/  FADD.FTZ R86, R86, R91 ;  /* 0x0000005b56567221 */ /* 0x000fe20000010000 */
[----:B------:R-:W-:Y:S01]  /*50f0*/  MOV R207, 0x1f ;  /* 0x0000001f00cf7802 */ /* 0x000fe20000000f00 */
[----:B-1----:R-:W-:Y:S01]  /*5100*/  FADD.FTZ R87, R87, R90 ;  /* 0x0000005a57577221 */ /* 0x002fe20000010000 */
[----:B------:R-:W-:Y:S01]  /*5110*/  HFMA2.MMA R90, -RZ, RZ, 0, 4.76837158203125e-07 ;  /* 0x00000008ff5a7435 */ /* 0x000fe200000001ff */
[----:B------:R-:W-:Y:S02]  /*5120*/  MOV R206, 0xffffffff ;  /* 0xffffffff00ce7802 */ /* 0x000fe40000000f00 */
[----:B------:R-:W-:Y:S02]  /*5130*/  MOV R85, R86 ;  /* 0x0000005600557202 */ /* 0x000fe40000000f00 */
[----:B------:R-:W-:Y:S02]  /*5140*/  MOV R84, 0x5160 ;  /* 0x0000516000547802 */ /* 0x000fe40000000f00 */
[----:B------:R-:W-:Y:S05]  /*5150*/  CALL.REL.NOINC `($__internal_35_$__cuda_sm70_shflsync_down_p) ;  /* 0x0000036000007944 */ /* 0x000fea0003c00000 */
[----:B-1----:R-:W-:Y:S01]  /*5160*/  MOV R91, R90 ;  /* 0x0000005a005b7202 */ /* 0x002fe20000000f00 */
[----:B------:R-:W-:Y:S01]  /*5170*/  HFMA2.MMA R90, -RZ, RZ, 0, 4.76837158203125e-07 ;  /* 0x00000008ff5a7435 */ /* 0x000fe200000001ff */
[----:B------:R-:W-:-:S02]  /*5180*/  MOV R85, R87 ;  /* 0x0000005700557202 */ /* 0x000fc40000000f00 */
[----:B------:R-:W-:Y:S02]  /*5190*/  MOV R207, 0x1f ;  /* 0x0000001f00cf7802 */ /* 0x000fe40000000f00 */
[----:B------:R-:W-:Y:S02]  /*51a0*/  MOV R206, 0xffffffff ;  /* 0xffffffff00ce7802 */ /* 0x000fe40000000f00 */
[----:B------:R-:W-:Y:S02]  /*51b0*/  MOV R84, 0x51d0 ;  /* 0x000051d000547802 */ /* 0x000fe40000000f00 */
[----:B------:R-:W-:Y:S05]  /*51c0*/  CALL.REL.NOINC `($__internal_35_$__cuda_sm70_shflsync_down_p) ;  /* 0x000002f000007944 */ /* 0x000fea0003c00000 */
[----:B------:R-:W-:Y:S01]  /*51d0*/  FADD.FTZ R86, R91, R86 ;  /* 0x000000565b567221 */ /* 0x000fe20000010000 */
[----:B------:R-:W-:Y:S01]  /*51e0*/  MOV R207, 0x1f ;  /* 0x0000001f00cf7802 */ /* 0x000fe20000000f00 */
[----:B-1----:R-:W-:Y:S01]  /*51f0*/  FADD.FTZ R87, R87, R90 ;  /* 0x0000005a57577221 */ /* 0x002fe20000010000 */
[----:B------:R-:W-:Y:S01]  /*5200*/  HFMA2.MMA R90, -RZ, RZ, 0, 2.384185791015625e-07 ;  /* 0x00000004ff5a7435 */ /* 0x000fe200000001ff */
[----:B------:R-:W-:Y:S02]  /*5210*/  MOV R206, 0xffffffff ;  /* 0xffffffff00ce7802 */ /* 0x000fe40000000f00 */
[----:B------:R-:W-:-:S02]  /*5220*/  MOV R85, R86 ;  /* 0x0000005600557202 */ /* 0x000fc40000000f00 */
[----:B------:R-:W-:Y:S02]  /*5230*/  MOV R84, 0x5250 ;  /* 0x0000525000547802 */ /* 0x000fe40000000f00 */
[----:B------:R-:W-:Y:S05]  /*5240*/  CALL.REL.NOINC `($__internal_35_$__cuda_sm70_shflsync_down_p) ;  /* 0x0000027000007944 */ /* 0x000fea0003c00000 */
[----:B-1----:R-:W-:Y:S01]  /*5250*/  MOV R91, R90 ;  /* 0x0000005a005b7202 */ /* 0x002fe20000000f00 */
[----:B------:R-:W-:Y:S01]  /*5260*/  HFMA2.MMA R90, -RZ, RZ, 0, 2.384185791015625e-07 ;  /* 0x00000004ff5a7435 */ /* 0x000fe200000001ff */
[----:B------:R-:W-:Y:S02]  /*5270*/  MOV R85, R87 ;  /* 0x0000005700557202 */ /* 0x000fe40000000f00 */
[----:B------:R-:W-:Y:S02]  /*5280*/  MOV R207, 0x1f ;  /* 0x0000001f00cf7802 */ /* 0x000fe40000000f00 */
[----:B------:R-:W-:Y:S02]  /*5290*/  MOV R206, 0xffffffff ;  /* 0xffffffff00ce7802 */ /* 0x000fe40000000f00 */
[----:B------:R-:W-:Y:S02]  /*52a0*/  MOV R84, 0x52c0 ;  /* 0x000052c000547802 */ /* 0x000fe40000000f00 */
[----:B------:R-:W-:Y:S05]  /*52b0*/  CALL.REL.NOINC `($__internal_35_$__cuda_sm70_shflsync_down_p) ;  /* 0x0000020000007944 */ /* 0x000fea0003c00000 */
[----:B------:R-:W-:Y:S01]  /*52c0*/  FADD.FTZ R86, R91, R86 ;  /* 0x000000565b567221 */ /* 0x000fe20000010000 */
[----:B------:R-:W-:Y:S01]  /*52d0*/  MOV R207, 0x1f ;  /* 0x0000001f00cf7802 */ /* 0x000fe20000000f00 */
[----:B-1----:R-:W-:Y:S01]  /*52e0*/  FADD.FTZ R87, R87, R90 ;  /* 0x0000005a57577221 */ /* 0x002fe20000010000 */
[----:B------:R-:W-:Y:S01]  /*52f0*/  HFMA2.MMA R90, -RZ, RZ, 0, 1.1920928955078125e-07 ;  /* 0x00000002ff5a7435 */ /* 0x000fe200000001ff */
[----:B------:R-:W-:-:S02]  /*5300*/  MOV R206, 0xffffffff ;  /* 0xffffffff00ce7802 */ /* 0x000fc40000000f00 */
[----:B------:R-:W-:Y:S02]  /*5310*/  MOV R85, R86 ;  /* 0x0000005600557202 */ /* 0x000fe40000000f00 */
[----:B------:R-:W-:Y:S02]  /*5320*/  MOV R84, 0x5340 ;  /* 0x0000534000547802 */ /* 0x000fe40000000f00 */
[----:B------:R-:W-:Y:S05]  /*5330*/  CALL.REL.NOINC `($__internal_35_$__cuda_sm70_shflsync_down_p) ;  /* 0x0000018000007944 */ /* 0x000fea0003c00000 */
[----:B-1----:R-:W-:Y:S01]  /*5340*/  MOV R91, R90 ;  /* 0x0000005a005b7202 */ /* 0x002fe20000000f00 */
[----:B------:R-:W-:Y:S01]  /*5350*/  HFMA2.MMA R90, -RZ, RZ, 0, 1.1920928955078125e-07 ;  /* 0x00000002ff5a7435 */ /* 0x000fe200000001ff */
[----:B------:R-:W-:Y:S02]  /*5360*/  MOV R85, R87 ;  /* 0x0000005700557202 */ /* 0x000fe40000000f00 */
[----:B------:R-:W-:Y:S02]  /*5370*/  MOV R207, 0x1f ;  /* 0x0000001f00cf7802 */ /* 0x000fe40000000f00 */
[----:B------:R-:W-:Y:S02]  /*5380*/  MOV R206, 0xffffffff ;  /* 0xffffffff00ce7802 */ /* 0x000fe40000000f00 */
[----:B------:R-:W-:-:S02]  /*5390*/  MOV R84, 0x53b0 ;  /* 0x000053b000547802 */ /* 0x000fc40000000f00 */
[----:B------:R-:W-:Y:S05]  /*53a0*/  CALL.REL.NOINC `($__internal_35_$__cuda_sm70_shflsync_down_p) ;  /* 0x0000011000007944 */ /* 0x000fea0003c00000 */
[----:B------:R-:W-:Y:S01]  /*53b0*/  FADD.FTZ R86, R91, R86 ;  /* 0x000000565b567221 */ /* 0x000fe20000010000 */
[----:B------:R-:W-:Y:S01]  /*53c0*/  MOV R207, 0x1f ;  /* 0x0000001f00cf7802 */ /* 0x000fe20000000f00 */
[----:B-1----:R-:W-:Y:S01]  /*53d0*/  FADD.FTZ R91, R87, R90 ;  /* 0x0000005a575b7221 */ /* 0x002fe20000010000 */
[----:B------:R-:W-:Y:S01]  /*53e0*/  HFMA2.MMA R90, -RZ, RZ, 0, 5.9604644775390625e-08 ;  /* 0x00000001ff5a7435 */ /* 0x000fe200000001ff */
[----:B------:R-:W-:-:S02]  /*53f0*/  MOV R206, 0xffffffff ;  /* 0xffffffff00ce7802 */ /* 0x000fc40000000f00 */
[----:B------:R-:W-:Y:S02]  /*5400*/  MOV R85, R86 ;  /* 0x0000005600557202 */ /* 0x000fe40000000f00 */
[----:B------:R-:W-:Y:S02]  /*5410*/  MOV R84, 0x5430 ;  /* 0x0000543000547802 */ /* 0x000fe40000000f00 */
[----:B------:R-:W-:Y:S05]  /*5420*/  CALL.REL.NOINC `($__internal_35_$__cuda_sm70_shflsync_down_p) ;  /* 0x0000009000007944 */ /* 0x000fea0003c00000 */
[----:B-1----:R-:W-:Y:S01]  /*5430*/  MOV R87, R90 ;  /* 0x0000005a00577202 */ /* 0x002fe20000000f00 */
[----:B------:R-:W-:Y:S01]  /*5440*/  HFMA2.MMA R90, -RZ, RZ, 0, 5.9604644775390625e-08 ;  /* 0x00000001ff5a7435 */ /* 0x000fe200000001ff */
[----:B------:R-:W-:Y:S02]  /*5450*/  MOV R85, R91 ;  /* 0x0000005b00557202 */ /* 0x000fe40000000f00 */
[----:B------:R-:W-:Y:S02]  /*5460*/  MOV R207, 0x1f ;  /* 0x0000001f00cf7802 */ /* 0x000fe40000000f00 */
[----:B------:R-:W-:Y:S02]  /*5470*/  MOV R206, 0xffffffff ;  /* 0xffffffff00ce7802 */ /* 0x000fe40000000f00 */
[----:B------:R-:W-:-:S02]  /*5480*/  MOV R84, 0x54a0 ;  /* 0x000054a000547802 */ /* 0x000fc40000000f00 */
[----:B------:R-:W-:Y:S05]  /*5490*/  CALL.REL.NOINC `($__internal_35_$__cuda_sm70_shflsync_down_p) ;  /* 0x0000002000007944 */ /* 0x000fea0003c00000 */
[----:B-1----:R-:W-:Y:S01]  /*54a0*/  MOV R84, R90 ;  /* 0x0000005a00547202 */ /* 0x002fe20000000f00 */
[----:B------:R-:W-:Y:S05]  /*54b0*/  BRA `(.L_x_2208) ;  /* 0xffffcc1000007947 */ /* 0x000fea000383ffff */
        .weak           $__internal_35_$__cuda_sm70_shflsync_down_p
        .type           $__internal_35_$__cuda_sm70_shflsync_down_p,@function
        .size           $__internal_35_$__cuda_sm70_shflsync_down_p,(.L_x_11769 - $__internal_35_$__cuda_sm70_shflsync_down_p)
$__internal_35_$__cuda_sm70_shflsync_down_p:
[----:B------:R-:W-:Y:S04]  /*54c0*/  WARPSYNC R206 ;  /* 0x000000ce00007348 */ /* 0x000fe80003800000 */
[----:B------:R0:W1:Y:S02]  /*54d0*/  SHFL.DOWN PT, R90, R85, R90, R207 ;  /* 0x0800005a555a7389 */ /* 0x00006400000e00cf */
[----:B0-----:R-:W-:-:S06]  /*54e0*/  HFMA2.MMA R85, -RZ, RZ, 0, 0 ;  /* 0x00000000ff557435 */ /* 0x001fcc00000001ff */
[----:B------:R-:W-:Y:S05]  /*54f0*/  RET.REL.NODEC R84 `(_ZN10layer_norm13ln_bwd_kernelINS_13Kernel_traitsI6__halfS2_S2_S2_fjLj4096ELj1ELj1ELj4ELj16ENS_18Kernel_traits_baseILj4096ES2_S2_S2_S2_fjLj128EEEEELb1ELb1ELb0ELb1EEEvNS_9BwdParamsE) ;  /* 0xffffab0054007950 */ /* 0x000fea0003c3ffff */
.L_x_2209:
        /* <DEDUP_REMOVED lines=16> */
.L_x_11769:


//--------------------- .text._ZN10layer_norm22ln_bwd_finalize_kernelINS_22Kernel_traits_finalizeILj4096E6__halfS2_S2_S2_fjLb1ELj1024ELj4ENS_18Kernel_traits_baseILj4096ES2_S2_S2_S2_fjLj1024EEEEELb1ELb0EEEvNS_9BwdParamsE --------------------------
	.section	.text._ZN10layer_norm22ln_bwd_finalize_kernelINS_22Kernel_traits_finalizeILj4096E6__halfS2_S2_S2_fjLb1ELj1024ELj4ENS_18Kernel_traits_baseILj4096ES2_S2_S2_S2_fjLj1024EEEEELb1ELb0EEEvNS_9BwdParamsE,"ax",@progbits
	.sectioninfo	@"SHI_REGISTERS=32"
	.align	128
        .global         _ZN10layer_norm22ln_bwd_finalize_kernelINS_22Kernel_traits_finalizeILj4096E6__halfS2_S2_S2_fjLb1ELj1024ELj4ENS_18Kernel_traits_baseILj4096ES2_S2_S2_S2_fjLj1024EEEEELb1ELb0EEEvNS_9BwdParamsE
        .type           _ZN10layer_norm22ln_bwd_finalize_kernelINS_22Kernel_traits_finalizeILj4096E6__halfS2_S2_S2_fjLb1ELj1024ELj4ENS_18Kernel_traits_baseILj4096ES2_S2_S2_S2_fjLj1024EEEEELb1ELb0EEEvNS_9BwdParamsE,@function
        .size           _ZN10layer_norm22ln_bwd_finalize_kernelINS_22Kernel_traits_finalizeILj4096E6__halfS2_S2_S2_fjLb1ELj1024ELj4ENS_18Kernel_traits_baseILj4096ES2_S2_S2_S2_fjLj1024EEEEELb1ELb0EEEvNS_9BwdParamsE,(.L_x_11770 - _ZN10layer_norm22ln_bwd_finalize_kernelINS_22Kernel_traits_finalizeILj4096E6__halfS2_S2_S2_fjLb1ELj1024ELj4ENS_18Kernel_traits_baseILj4096ES2_S2_S2_S2_fjLj1024EEEEELb1ELb0EEEvNS_9BwdParamsE)
        .other          _ZN10layer_norm22ln_bwd_finalize_kernelINS_22Kernel_traits_finalizeILj4096E6__halfS2_S2_S2_fjLb1ELj1024ELj4ENS_18Kernel_traits_baseILj4096ES2_S2_S2_S2_fjLj1024EEEEELb1ELb0EEEvNS_9BwdParamsE,@"STO_CUDA_ENTRY STV_DEFAULT"
_ZN10layer_norm22ln_bwd_finalize_kernelINS_22Kernel_traits_finalizeILj4096E6__halfS2_S2_S2_fjLb1ELj1024ELj4ENS_18Kernel_traits_baseILj4096ES2_S2_S2_S2_fjLj1024EEEEELb1ELb0EEEvNS_9BwdParamsE:
.text._ZN10layer_norm22ln_bwd_finalize_kernelINS_22Kernel_traits_finalizeILj4096E6__halfS2_S2_S2_fjLb1ELj1024ELj4ENS_18Kernel_traits_baseILj4096ES2_S2_S2_S2_fjLj1024EEEEELb1ELb0EEEvNS_9BwdParamsE:
        /* <DEDUP_REMOVED lines=19> */
.L_x_2223:
        /* <DEDUP_REMOVED lines=33> */
.L_x_2214:
        /* <DEDUP_REMOVED lines=47> */
.L_x_2213:
[----:B------:R-:W-:Y:S05]  /*0630*/  BSYNC B1 ;  /* 0x0000000000017941 */ /* 0x000fea0003800000 */
.L_x_2212:
        /* <DEDUP_REMOVED lines=29> */
.L_x_2216:
[----:B------:R-:W-:Y:S05]  /*0810*/  BSYNC B1 ;  /* 0x0000000000017941 */ /* 0x000fea0003800000 */
.L_x_2215:
        /* <DEDUP_REMOVED lines=14> */
.L_x_2217:
[----:B------:R-:W-:Y:S05]  /*0900*/  BSYNC B1 ;  /* 0x0000000000017941 */ /* 0x000fea0003800000 */
.L_x_2211:
[----:B------:R-:W-:Y:S05]  /*0910*/  BSYNC B0 ;  /* 0x0000000000007941 */ /* 0x000fea0003800000 */
.L_x_2210:
        /* <DEDUP_REMOVED lines=12> */
.L_x_2224:
        /* <DEDUP_REMOVED lines=27> */
.L_x_2225:
        /* <DEDUP_REMOVED lines=9> */
.L_x_2218:
        /* <DEDUP_REMOVED lines=12> */
[----:B0-----:R-:W-:Y:S01]  /*0ce0*/  F2FP.PACK_AB R15, R9, R8 ;  /* 0x00000008090f723e */ /* 0x001fe200000000ff */
[----:B------:R-:W-:Y:S01]  /*0cf0*/  IMAD.WIDE.U32 R8, R5, R16, c[0x0][0x268] ;  /* 0x00009a0005087625 */ /* 0x000fe200078e0010 */
[----:B-1----:R-:W-:-:S03]  /*0d00*/  F2FP.PACK_AB R17, R11, R10 ;  /* 0x0000000a0b11723e */ /* 0x002fc600000000ff */
[----:B------:R-:W-:Y:S01]  /*0d10*/  IMAD.WIDE.U32 R10, R5, R16, c[0x0][0x260] ;  /* 0x00009800050a7625 */ /* 0x000fe200078e0010 */
[----:B------:R0:W-:Y:S01]  /*0d20*/  STG.E [R8.64], R15 ;  /* 0x0000000f08007986 */ /* 0x0001e2000c101904 */
[----:B--2---:R-:W-:Y:S02]  /*0d30*/  F2FP.PACK_AB R19, R13, R12 ;  /* 0x0000000c0d13723e */ /* 0x004fe400000000ff */
[----:B------:R-:W-:Y:S01]  /*0d40*/  IMAD.WIDE.U32 R12, R5, R16, c[0x0][0x280] ;  /* 0x0000a000050c7625 */ /* 0x000fe200078e0010 */
[----:B------:R0:W-:Y:S04]  /*0d50*/  STG.E [R10.64], R17 ;  /* 0x000000110a007986 */ /* 0x0001e8000c101904 */
[----:B------:R0:W-:Y:S02]  /*0d60*/  STG.E [R12.64], R19 ;  /* 0x000000130c007986 */ /* 0x0001e4000c101904 */
.L_x_2222:
[----:B------:R-:W-:Y:S05]  /*0d70*/  BSYNC B0 ;  /* 0x0000000000007941 */ /* 0x000fea0003800000 */
.L_x_2221:
[C---:B------:R-:W-:Y:S02]  /*0d80*/  ISETP.GT.U32.AND P1, PT, R4.reuse, -0x1001, PT ;  /* 0xffffefff0400780c */ /* 0x040fe40003f24070 */
[----:B------:R-:W-:-:S02]  /*0d90*/  IADD3 R4, R4, 0x1000, RZ ;  /* 0x0000100004047810 */ /* 0x000fc40007ffe0ff */
[----:B------:R-:W-:-:S09]  /*0da0*/  IADD3 R5, R5, 0x800, RZ ;  /* 0x0000080005057810 */ /* 0x000fd20007ffe0ff */
[----:B01----:R-:W-:Y:S05]  /*0db0*/  @P1 BRA `(.L_x_2223) ;  /* 0xfffff37000001947 */ /* 0x003fea000383ffff */
[----:B------:R-:W-:Y:S05]  /*0dc0*/  EXIT ;  /* 0x000000000000794d */ /* 0x000fea0003800000 */
.L_x_2219:
[----:B------:R-:W-:Y:S01]  /*0dd0*/  HFMA2.MMA R17, -RZ, RZ, 0, 5.9604644775390625e-08 ;  /* 0x00000001ff117435 */ /* 0x000fe200000001ff */
[----:B---3--:R-:W-:Y:S01]  /*0de0*/  MOV R18, R10 ;  /* 0x0000000a00127202 */ /* 0x008fe20000000f00 */
[----:B------:R-:W-:Y:S01]  /*0df0*/  IMAD.MOV.U32 R14, RZ, RZ, 0x1f ;  /* 0x0000001fff0e7424 */ /* 0x000fe200078e00ff */
[----:B------:R-:W-:Y:S02]  /*0e00*/  MOV R19, 0xffffffff ;  /* 0xffffffff00137802 */ /* 0x000fe40000000f00 */
[----:B------:R-:W-:Y:S02]  /*0e10*/  MOV R8, 0xe30 ;  /* 0x00000e3000087802 */ /* 0x000fe40000000f00 */
[----:B012---:R-:W-:Y:S05]  /*0e20*/  CALL.REL.NOINC `($__internal_36_$__cuda_sm70_shflsync_bfly_p) ;  /* 0x0000059000007944 */ /* 0x007fea0003c00000 */
[----:B01----:R-:W-:Y:S05]  /*0e30*/  BRA `(.L_x_2224) ;  /* 0xfffffba000007947 */ /* 0x003fea000383ffff */
.L_x_2220:
[----:B------:R-:W-:Y:S01]  /*0e40*/  HFMA2.MMA R17, -RZ, RZ, 0, 1.1920928955078125e-07 ;  /* 0x00000002ff117435 */ /* 0x000fe200000001ff */
[----:B------:R-:W-:Y:S01]  /*0e50*/  IMAD.MOV.U32 R14, RZ, RZ, 0x1f ;  /* 0x0000001fff0e7424 */ /* 0x000fe200078e00ff */
[----:B------:R-:W-:Y:S02]  /*0e60*/  MOV R19, 0xffffffff ;  /* 0xffffffff00137802 */ /* 0x000fe40000000f00 */
[----:B------:R-:W-:Y:S02]  /*0e70*/  MOV R8, 0xe90 ;  /* 0x00000e9000087802 */ /* 0x000fe40000000f00 */
[----:B0123--:R-:W-:Y:S05]  /*0e80*/  CALL.REL.NOINC `($__internal_36_$__cuda_sm70_shflsync_bfly_p) ;  /* 0x0000053000007944 */ /* 0x00ffea0003c00000 */
[----:B0-----:R-:W-:Y:S01]  /*0e90*/  HFMA2.MMA R17, -RZ, RZ, 0, 2.384185791015625e-07 ;  /* 0x00000004ff117435 */ /* 0x001fe200000001ff */
[----:B-1----:R-:W-:Y:S01]  /*0ea0*/  FADD.FTZ R18, R18, R14 ;  /* 0x0000000e12127221 */ /* 0x002fe20000010000 */
[----:B------:R-:W-:Y:S01]  /*0eb0*/  MOV R19, 0xffffffff ;  /* 0xffffffff00137802 */ /* 0x000fe20000000f00 */
[----:B------:R-:W-:Y:S01]  /*0ec0*/  IMAD.MOV.U32 R14, RZ, RZ, 0x1f ;  /* 0x0000001fff0e7424 */ /* 0x000fe200078e00ff */
[----:B------:R-:W-:-:S02]  /*0ed0*/  MOV R8, 0xef0 ;  /* 0x00000ef000087802 */ /* 0x000fc40000000f00 */
[----:B------:R-:W-:Y:S05]  /*0ee0*/  CALL.REL.NOINC `($__internal_36_$__cuda_sm70_shflsync_bfly_p) ;  /* 0x000004d000007944 */ /* 0x000fea0003c00000 */
[----:B0-----:R-:W-:Y:S01]  /*0ef0*/  HFMA2.MMA R17, -RZ, RZ, 0, 4.76837158203125e-07 ;  /* 0x00000008ff117435 */ /* 0x001fe200000001ff */
[----:B-1----:R-:W-:Y:S01]  /*0f00*/  FADD.FTZ R18, R18, R14 ;  /* 0x0000000e12127221 */ /* 0x002fe20000010000 */
[----:B------:R-:W-:Y:S01]  /*0f10*/  MOV R19, 0xffffffff ;  /* 0xffffffff00137802 */ /* 0x000fe20000000f00 */
[----:B------:R-:W-:Y:S01]  /*0f20*/  IMAD.MOV.U32 R14, RZ, RZ, 0x1f ;  /* 0x0000001fff0e7424 */ /* 0x000fe200078e00ff */
[----:B------:R-:W-:-:S02]  /*0f30*/  MOV R8, 0xf50 ;  /* 0x00000f5000087802 */ /* 0x000fc40000000f00 */
[----:B------:R-:W-:Y:S05]  /*0f40*/  CALL.REL.NOINC `($__internal_36_$__cuda_sm70_shflsync_bfly_p) ;  /* 0x0000047000007944 */ /* 0x000fea0003c00000 */
[----:B-1----:R-:W-:Y:S01]  /*0f50*/  FADD.FTZ R10, R18, R14 ;  /* 0x0000000e120a7221 */ /* 0x002fe20000010000 */
[----:B0-----:R-:W-:Y:S01]  /*0f60*/  HFMA2.MMA R17, -RZ, RZ, 0, 9.5367431640625e-07 ;  /* 0x00000010ff117435 */ /* 0x001fe200000001ff */
[----:B------:R-:W-:Y:S01]  /*0f70*/  IMAD.MOV.U32 R14, RZ, RZ, 0x1f ;  /* 0x0000001fff0e7424 */ /* 0x000fe200078e00ff */
[----:B------:R-:W-:-:S02]  /*0f80*/  MOV R19, 0xffffffff ;  /* 0xffffffff00137802 */ /* 0x000fc40000000f00 */
[----:B------:R-:W-:Y:S02]  /*0f90*/  MOV R18, R10 ;  /* 0x0000000a00127202 */ /* 0x000fe40000000f00 */
[----:B------:R-:W-:Y:S02]  /*0fa0*/  MOV R8, 0xfc0 ;  /* 0x00000fc000087802 */ /* 0x000fe40000000f00 */
[----:B------:R-:W-:Y:S05]  /*0fb0*/  CALL.REL.NOINC `($__internal_36_$__cuda_sm70_shflsync_bfly_p) ;  /* 0x0000040000007944 */ /* 0x000fea0003c00000 */
[----:B0-----:R-:W-:Y:S01]  /*0fc0*/  HFMA2.MMA R17, -RZ, RZ, 0, 5.9604644775390625e-08 ;  /* 0x00000001ff117435 */ /* 0x001fe200000001ff */
[----:B-1----:R-:W-:Y:S01]  /*0fd0*/  IMAD.MOV.U32 R13, RZ, RZ, R14 ;  /* 0x000000ffff0d7224 */ /* 0x002fe200078e000e */
[----:B------:R-:W-:Y:S01]  /*0fe0*/  MOV R18, R15 ;  /* 0x0000000f00127202 */ /* 0x000fe20000000f00 */
[----:B------:R-:W-:Y:S01]  /*0ff0*/  IMAD.MOV.U32 R14, RZ, RZ, 0x1f ;  /* 0x0000001fff0e7424 */ /* 0x000fe200078e00ff */
[----:B------:R-:W-:Y:S02]  /*1000*/  MOV R19, 0xffffffff ;  /* 0xffffffff00137802 */ /* 0x000fe40000000f00 */
[----:B------:R-:W-:Y:S02]  /*1010*/  MOV R8, 0x1030 ;  /* 0x0000103000087802 */ /* 0x000fe40000000f00 */
[----:B------:R-:W-:Y:S05]  /*1020*/  CALL.REL.NOINC `($__internal_36_$__cuda_sm70_shflsync_bfly_p) ;  /* 0x0000039000007944 */ /* 0x000fea0003c00000 */
[----:B0-----:R-:W-:Y:S01]  /*1030*/  HFMA2.MMA R17, -RZ, RZ, 0, 1.1920928955078125e-07 ;  /* 0x00000002ff117435 */ /* 0x001fe200000001ff */
[----:B-1----:R-:W-:Y:S01]  /*1040*/  FADD.FTZ R18, R15, R14 ;  /* 0x0000000e0f127221 */ /* 0x002fe20000010000 */
[----:B------:R-:W-:Y:S01]  /*1050*/  MOV R19, 0xffffffff ;  /* 0xffffffff00137802 */ /* 0x000fe20000000f00 */
[----:B------:R-:W-:Y:S01]  /*1060*/  IMAD.MOV.U32 R14, RZ, RZ, 0x1f ;  /* 0x0000001fff0e7424 */ /* 0x000fe200078e00ff */
[----:B------:R-:W-:-:S02]  /*1070*/  MOV R8, 0x1090 ;  /* 0x0000109000087802 */ /* 0x000fc40000000f00 */
[----:B------:R-:W-:Y:S05]  /*1080*/  CALL.REL.NOINC `($__internal_36_$__cuda_sm70_shflsync_bfly_p) ;  /* 0x0000033000007944 */ /* 0x000fea0003c00000 */
        /* <DEDUP_REMOVED lines=35> */
[----:B------:R-:W-:Y:S01]  /*12c0*/  IMAD.MOV.U32 R19, RZ, RZ, -0x1 ;  /* 0xffffffffff137424 */ /* 0x000fe200078e00ff */
[----:B------:R-:W-:-:S02]  /*12d0*/  MOV R8, 0x12f0 ;  /* 0x000012f000087802 */ /* 0x000fc40000000f00 */
[----:B------:R-:W-:Y:S05]  /*12e0*/  CALL.REL.NOINC `($__internal_36_$__cuda_sm70_shflsync_bfly_p) ;  /* 0x000000d000007944 */ /* 0x000fea0003c00000 */
[----:B0-----:R-:W-:Y:S01]  /*12f0*/  HFMA2.MMA R17, -RZ, RZ, 0, 4.76837158203125e-07 ;  /* 0x00000008ff117435 */ /* 0x001fe200000001ff */
[----:B-1----:R-:W-:Y:S01]  /*1300*/  FADD.FTZ R18, R18, R14 ;  /* 0x0000000e12127221 */ /* 0x002fe20000010000 */
[----:B------:R-:W-:-:S02]  /*1310*/  MOV R14, 0x1f ;  /* 0x0000001f000e7802 */ /* 0x000fc40000000f00 */
[----:B------:R-:W-:Y:S02]  /*1320*/  MOV R19, 0xffffffff ;  /* 0xffffffff00137802 */ /* 0x000fe40000000f00 */
[----:B------:R-:W-:Y:S02]  /*1330*/  MOV R8, 0x1350 ;  /* 0x0000135000087802 */ /* 0x000fe40000000f00 */
[----:B------:R-:W-:Y:S05]  /*1340*/  CALL.REL.NOINC `($__internal_36_$__cuda_sm70_shflsync_bfly_p) ;  /* 0x0000007000007944 */ /* 0x000fea0003c00000 */
[----:B01----:R-:W-:Y:S01]  /*1350*/  FADD.FTZ R18, R18, R14 ;  /* 0x0000000e12127221 */ /* 0x003fe20000010000 */
[----:B------:R-:W-:Y:S01]  /*1360*/  HFMA2.MMA R14, -RZ, RZ, 0, 1.847743988037109375e-06 ;  /* 0x0000001fff0e7435 */ /* 0x000fe200000001ff */
[----:B------:R-:W-:Y:S01]  /*1370*/  IMAD.MOV.U32 R17, RZ, RZ, 0x10 ;  /* 0x00000010ff117424 */ /* 0x000fe200078e00ff */
[----:B------:R-:W-:Y:S02]  /*1380*/  MOV R19, 0xffffffff ;  /* 0xffffffff00137802 */ /* 0x000fe40000000f00 */
[----:B------:R-:W-:Y:S02]  /*1390*/  MOV R8, 0x13b0 ;  /* 0x000013b000087802 */ /* 0x000fe40000000f00 */
[----:B------:R-:W-:Y:S05]  /*13a0*/  CALL.REL.NOINC `($__internal_36_$__cuda_sm70_shflsync_bfly_p) ;  /* 0x0000001000007944 */ /* 0x000fea0003c00000 */
[----:B01----:R-:W-:Y:S05]  /*13b0*/  BRA `(.L_x_2225) ;  /* 0xfffff7d000007947 */ /* 0x003fea000383ffff */
        .weak           $__internal_36_$__cuda_sm70_shflsync_bfly_p
        .type           $__internal_36_$__cuda_sm70_shflsync_bfly_p,@function
        .size           $__internal_36_$__cuda_sm70_shflsync_bfly_p,(.L_x_11770 - $__internal_36_$__cuda_sm70_shflsync_bfly_p)
$__internal_36_$__cuda_sm70_shflsync_bfly_p:
[----:B------:R-:W-:Y:S01]  /*13c0*/  HFMA2.MMA R9, -RZ, RZ, 0, 0 ;  /* 0x00000000ff097435 */ /* 0x000fe200000001ff */
[----:B------:R-:W-:Y:S04]  /*13d0*/  WARPSYNC R19 ;  /* 0x0000001300007348 */ /* 0x000fe80003800000 */
[----:B------:R0:W1:Y:S01]  /*13e0*/  SHFL.BFLY PT, R14, R18, R17, R14 ;  /* 0x0c000011120e7389 */ /* 0x00006200000e000e */
[----:B------:R-:W-:Y:S05]  /*13f0*/  RET.REL.NODEC R8 `(_ZN10layer_norm22ln_bwd_finalize_kernelINS_22Kernel_traits_finalizeILj4096E6__halfS2_S2_S2_fjLb1ELj1024ELj4ENS_18Kernel_traits_baseILj4096ES2_S2_S2_S2_fjLj1024EEEEELb1ELb0EEEvNS_9BwdParamsE) ;  /* 0xffffec0008007950 */ /* 0x000fea0003c3ffff */
.L_x_2226:
        /* <DEDUP_REMOVED lines=16> */
.L_x_11770:


//--------------------- .text._ZN10layer_norm13ln_bwd_kernelINS_13Kernel_traitsI6__halfS2_S2_S2_fjLj4096ELj1ELj1ELj4ELj16ENS_18Kernel_traits_baseILj4096ES2_S2_S2_S2_fjLj128EEEEELb1ELb1ELb1ELb0EEEvNS_9BwdParamsE --------------------------
	.section	.text._ZN10layer_norm13ln_bwd_kernelINS_13Kernel_traitsI6__halfS2_S2_S2_fjLj4096ELj1ELj1ELj4ELj16ENS_18Kernel_traits_baseILj4096ES2_S2_S2_S2_fjLj128EEEEELb1ELb1ELb1ELb0EEEvNS_9BwdParamsE,"ax",@progbits
	.sectioninfo	@"SHI_REGISTERS=255"
	.align	128
        .global         _ZN10layer_norm13ln_bwd_kernelINS_13Kernel_traitsI6__halfS2_S2_S2_fjLj4096ELj1ELj1ELj4ELj16ENS_18Kernel_traits_baseILj4096ES2_S2_S2_S2_fjLj128EEEEELb1ELb1ELb1ELb0EEEvNS_9BwdParamsE
        .type           _ZN10layer_norm13ln_bwd_kernelINS_13Kernel_traitsI6__halfS2_S2_S2_fjLj4096ELj1ELj1ELj4ELj16ENS_18Kernel_traits_baseILj4096ES2_S2_S2_S2_fjLj128EEEEELb1ELb1ELb1ELb0EEEvNS_9BwdParamsE,@function
        .size           _ZN10layer_norm13ln_bwd_kernelINS_13Kernel_traitsI6__halfS2_S2_S2_fjLj4096ELj1ELj1ELj4ELj16ENS_18Kernel_traits_baseILj4096ES2_S2_S2_S2_fjLj128EEEEELb1ELb1ELb1ELb0EEEvNS_9BwdParamsE,(.L_x_11771 - _ZN10layer_norm13ln_bwd_kernelINS_13Kernel_traitsI6__halfS2_S2_S2_fjLj4096ELj1ELj1ELj4ELj16ENS_18Kernel_traits_baseILj4096ES2_S2_S2_S2_fjLj128EEEEELb1ELb1ELb1ELb0EEEvNS_9BwdParamsE)
        .other          _ZN10layer_norm13ln_bwd_kernelINS_13Kernel_traitsI6__halfS2_S2_S2_fjLj4096ELj1ELj1ELj4ELj16ENS_18Kernel_traits_baseILj4096ES2_S2_S2_S2_fjLj128EEEEELb1ELb1ELb1ELb0EEEvNS_9BwdParamsE,@"STO_CUDA_ENTRY STV_DEFAULT"
_ZN10layer_norm13ln_bwd_kernelINS_13Kernel_traitsI6__halfS2_S2_S2_fjLj4096ELj1ELj1ELj4ELj16ENS_18Kernel_traits_baseILj4096ES2_S2_S2_S2_fjLj128EEEEELb1ELb1ELb1ELb0EEEvNS_9BwdParamsE:
.text._ZN10layer_norm13ln_bwd_kernelINS_13Kernel_traitsI6__halfS2_S2_S2_fjLj4096ELj1ELj1ELj4ELj16ENS_18Kernel_traits_baseILj4096ES2_S2_S2_S2_fjLj128EEEEELb1ELb1ELb1ELb0EEEvNS_9BwdParamsE:
        /* <DEDUP_REMOVED lines=21> */
[----:B------:R1:W5:Y:S01]  /*0150*/  @P3 LDG.E.128 R60, [R32.64] ;  /* 0x00000004203c3981 */ /* 0x000362000c1e1d00 */
[----:B------:R-:W-:-:S03]  /*0160*/  @P3 LOP3.LUT R46, R46, 0x80, RZ, 0xfc, !PT ;  /* 0x000000802e2e3812 */ /* 0x000fc600078efcff */
        /* <DEDUP_REMOVED lines=66> */
[--C-:B-----5:R-:W-:Y:S01]  /*0590*/  HADD2.F32 R2, -RZ, R60.reuse.H0_H0 ;  /* 0x2000003cff027230 */ /* 0x120fe20000004100 */
[----:B------:R-:W0:Y:S01]  /*05a0*/  LDC.U8 R219, c[0x0][0x1f0] ;  /* 0x00007c00ffdb7b82 */ /* 0x000e220000000000 */
[----:B------:R-:W-:Y:S01]  /*05b0*/  HADD2.F32 R32, -RZ, R60.H1_H1 ;  /* 0x3000003cff207230 */ /* 0x000fe20000004100 */
[----:B------:R-:W-:Y:S01]  /*05c0*/  HFMA2.MMA R218, -RZ, RZ, 0, 5.9604644775390625e-08 ;  /* 0x00000001ffda7435 */ /* 0x000fe200000001ff */
[----:B------:R-:W-:Y:S01]  /*05d0*/  HADD2.F32 R33, -RZ, R61.H0_H0 ;  /* 0x2000003dff217230 */ /* 0x000fe20000004100 */
[----:B------:R1:W-:Y:S01]  /*05e0*/  STL [R1+0x78], R2 ;  /* 0x0000780201007387 */ /* 0x0003e20000100800 */
[----:B------:R-:W-:Y:S01]  /*05f0*/  HADD2.F32 R252, -RZ, R23.H1_H1 ;  /* 0x30000017fffc7230 */ /* 0x000fe20000004100 */
[----:B------:R-:W-:Y:S01]  /*0600*/  MOV R37, RZ ;  /* 0x000000ff00257202 */ /* 0x000fe20000000f00 */
[--C-:B------:R-:W-:Y:S01]  /*0610*/  HADD2.F32 R251, -RZ, R16.reuse.H0_H0 ;  /* 0x20000010fffb7230 */ /* 0x100fe20000004100 */
[----:B------:R2:W-:Y:S01]  /*0620*/  STL [R1+0x74], R32 ;  /* 0x0000742001007387 */ /* 0x0005e20000100800 */
[----:B------:R-:W-:-:S02]  /*0630*/  HADD2.F32 R250, -RZ, R16.H1_H1 ;  /* 0x30000010fffa7230 */ /* 0x000fc40000004100 */
[--C-:B------:R-:W-:Y:S01]  /*0640*/  HADD2.F32 R249, -RZ, R17.reuse.H0_H0 ;  /* 0x20000011fff97230 */ /* 0x100fe20000004100 */
[----:B------:R3:W-:Y:S01]  /*0650*/  STL [R1+0x70], R33 ;  /* 0x0000702101007387 */ /* 0x0007e20000100800 */
[----:B------:R-:W-:Y:S02]  /*0660*/  HADD2.F32 R248, -RZ, R17.H1_H1 ;  /* 0x30000011fff87230 */ /* 0x000fe40000004100 */
[----:B-1----:R-:W-:Y:S02]  /*0670*/  HADD2.F32 R2, -RZ, R61.H1_H1 ;  /* 0x3000003dff027230 */ /* 0x002fe40000004100 */
[----:B------:R-:W-:Y:S02]  /*0680*/  HADD2.F32 R247, -RZ, R18.H0_H0 ;  /* 0x20000012fff77230 */ /* 0x000fe40000004100 */
        /* <DEDUP_REMOVED lines=8> */
[--C-:B------:R-:W-:Y:S02]  /*0710*/  HADD2.F32 R243, -RZ, R12.reuse.H0_H0 ;  /* 0x2000000cfff37230 */ /* 0x100fe40000004100 */
[----:B-1----:R-:W-:Y:S02]  /*0720*/  HADD2.F32 R2, -RZ, R63.H0_H0 ;  /* 0x2000003fff027230 */ /* 0x002fe40000004100 */
[----:B------:R-:W-:-:S02]  /*0730*/  HADD2.F32 R242, -RZ, R12.H1_H1 ;  /* 0x3000000cfff27230 */ /* 0x000fc40000004100 */
[----:B--2---:R-:W-:Y:S01]  /*0740*/  HADD2.F32 R32, -RZ, R63.H1_H1 ;  /* 0x3000003fff207230 */ /* 0x004fe20000004100 */
[----:B------:R1:W-:Y:S01]  /*0750*/  STL [R1+0x60], R2 ;  /* 0x0000600201007387 */ /* 0x0003e20000100800 */
[--C-:B------:R-:W-:Y:S02]  /*0760*/  HADD2.F32 R241, -RZ, R13.reuse.H0_H0 ;  /* 0x2000000dfff17230 */ /* 0x100fe40000004100 */
        /* <DEDUP_REMOVED lines=9> */
[----:B------:R1:W-:Y:S01]  /*0800*/  STL [R1+0x54], R2 ;  /* 0x0000540201007387 */ /* 0x0003e20000100800 */
[----:B------:R-:W-:Y:S02]  /*0810*/  HADD2.F32 R29, -RZ, R30.H1_H1 ;  /* 0x3000001eff1d7230 */ /* 0x000fe40000004100 */
[--C-:B------:R-:W-:Y:S01]  /*0820*/  HADD2.F32 R237, -RZ, R15.reuse.H0_H0 ;  /* 0x2000000fffed7230 */ /* 0x100fe20000004100 */
[----:B------:R-:W-:Y:S01]  /*0830*/  STL [R1+0x50], R32 ;  /* 0x0000502001007387 */ /* 0x000fe20000100800 */
[----:B------:R-:W-:-:S02]  /*0840*/  HADD2.F32 R236, -RZ, R15.H1_H1 ;  /* 0x3000000fffec7230 */ /* 0x000fc40000004100 */
[--C-:B------:R-:W-:Y:S01]  /*0850*/  HADD2.F32 R235, -RZ, R8.reuse.H0_H0 ;  /* 0x20000008ffeb7230 */ /* 0x100fe20000004100 */
[----:B------:R2:W-:Y:S01]  /*0860*/  STL [R1+0x4c], R28 ;  /* 0x00004c1c01007387 */ /* 0x0005e20000100800 */
[----:B------:R-:W-:Y:S02]  /*0870*/  HADD2.F32 R234, -RZ, R8.H1_H1 ;  /* 0x30000008ffea7230 */ /* 0x000fe40000004100 */
[----:B-1----:R-:W-:Y:S02]  /*0880*/  HADD2.F32 R2, -RZ, R30.H0_H0 ;  /* 0x2000001eff027230 */ /* 0x002fe40000004100 */
[--C-:B------:R-:W-:Y:S02]  /*0890*/  HADD2.F32 R233, -RZ, R9.reuse.H0_H0 ;  /* 0x20000009ffe97230 */ /* 0x100fe40000004100 */
[----:B------:R-:W-:Y:S01]  /*08a0*/  HADD2.F32 R232, -RZ, R9.H1_H1 ;  /* 0x30000009ffe87230 */ /* 0x000fe20000004100 */
[----:B------:R1:W-:Y:S01]  /*08b0*/  STL [R1+0x48], R2 ;  /* 0x0000480201007387 */ /* 0x0003e20000100800 */
[----:B------:R-:W-:-:S02]  /*08c0*/  HADD2.F32 R231, -RZ, R10.H0_H0 ;  /* 0x2000000affe77230 */ /* 0x000fc40000004100 */
[----:B--2---:R-:W-:Y:S01]  /*08d0*/  HADD2.F32 R28, -RZ, R31.H0_H0 ;  /* 0x2000001fff1c7230 */ /* 0x004fe20000004100 */
        /* <DEDUP_REMOVED lines=11> */
[----:B------:R-:W-:Y:S01]  /*0990*/  STL [R1+0x38], R29 ;  /* 0x0000381d01007387 */ /* 0x000fe20000100800 */
[----:B------:R-:W-:Y:S02]  /*09a0*/  HADD2.F32 R24, -RZ, R25.H1_H1 ;  /* 0x30000019ff187230 */ /* 0x000fe40000004100 */
[--C-:B------:R-:W-:Y:S01]  /*09b0*/  HADD2.F32 R225, -RZ, R5.reuse.H0_H0 ;  /* 0x20000005ffe17230 */ /* 0x100fe20000004100 */
[----:B------:R-:W-:Y:S01]  /*09c0*/  STL [R1+0x34], R28 ;  /* 0x0000341c01007387 */ /* 0x000fe20000100800 */
[----:B------:R-:W-:-:S02]  /*09d0*/  HADD2.F32 R224, -RZ, R5.H1_H1 ;  /* 0x30000005ffe07230 */ /* 0x000fc40000004100 */
[----:B-1----:R-:W-:Y:S02]  /*09e0*/  HADD2.F32 R2, -RZ, R25.H0_H0 ;  /* 0x20000019ff027230 */ /* 0x002fe40000004100 */
[----:B------:R-:W-:Y:S02]  /*09f0*/  HADD2.F32 R25, -RZ, R26.H0_H0 ;  /* 0x2000001aff197230 */ /* 0x000fe40000004100 */
[--C-:B------:R-:W-:Y:S01]  /*0a00*/  HADD2.F32 R223, -RZ, R6.reuse.H0_H0 ;  /* 0x20000006ffdf7230 */ /* 0x100fe20000004100 */
[----:B------:R1:W-:Y:S01]  /*0a10*/  STL [R1+0x30], R2 ;  /* 0x0000300201007387 */ /* 0x0003e20000100800 */
[----:B------:R-:W-:Y:S02]  /*0a20*/  HADD2.F32 R222, -RZ, R6.H1_H1 ;  /* 0x30000006ffde7230 */ /* 0x000fe40000004100 */
[--C-:B------:R-:W-:Y:S01]  /*0a30*/  HADD2.F32 R221, -RZ, R7.reuse.H0_H0 ;  /* 0x20000007ffdd7230 */ /* 0x100fe20000004100 */
[----:B------:R2:W-:Y:S01]  /*0a40*/  STL [R1+0x2c], R24 ;  /* 0x00002c1801007387 */ /* 0x0005e20000100800 */
[----:B------:R-:W-:-:S03]  /*0a50*/  HADD2.F32 R220, -RZ, R7.H1_H1 ;  /* 0x30000007ffdc7230 */ /* 0x000fc60000004100 */
[----:B------:R3:W-:Y:S01]  /*0a60*/  STL [R1+0x28], R25 ;  /* 0x0000281901007387 */ /* 0x0007e20000100800 */
[----:B-1----:R-:W-:Y:S02]  /*0a70*/  HADD2.F32 R2, -RZ, R26.H1_H1 ;  /* 0x3000001aff027230 */ /* 0x002fe40000004100 */
[----:B--2---:R-:W-:-:S03]  /*0a80*/  HADD2.F32 R24, -RZ, R27.H0_H0 ;  /* 0x2000001bff187230 */ /* 0x004fc60000004100 */
[----:B------:R1:W-:Y:S01]  /*0a90*/  STL [R1+0x24], R2 ;  /* 0x0000240201007387 */ /* 0x0003e20000100800 */
[----:B---3--:R-:W-:-:S03]  /*0aa0*/  HADD2.F32 R25, -RZ, R27.H1_H1 ;  /* 0x3000001bff197230 */ /* 0x008fc60000004100 */
[----:B------:R2:W-:Y:S04]  /*0ab0*/  STL [R1+0x20], R24 ;  /* 0x0000201801007387 */ /* 0x0005e80000100800 */
[----:B------:R-:W-:Y:S01]  /*0ac0*/  STL [R1+0x1c], R25 ;  /* 0x00001c1901007387 */ /* 0x000fe20000100800 */
[--C-:B-1----:R-:W-:Y:S02]  /*0ad0*/  HADD2.F32 R2, -RZ, R20.reuse.H0_H0 ;  /* 0x20000014ff027230 */ /* 0x102fe40000004100 */
[----:B--2---:R-:W-:-:S03]  /*0ae0*/  HADD2.F32 R24, -RZ, R20.H1_H1 ;  /* 0x30000014ff187230 */ /* 0x004fc60000004100 */
[----:B------:R1:W-:Y:S01]  /*0af0*/  STL [R1+0x18], R2 ;  /* 0x0000180201007387 */ /* 0x0003e20000100800 */
[----:B------:R-:W-:-:S03]  /*0b00*/  HADD2.F32 R20, -RZ, R21.H0_H0 ;  /* 0x20000015ff147230 */ /* 0x000fc60000004100 */
[----:B------:R-:W-:Y:S04]  /*0b10*/  STL [R1+0x14], R24 ;  /* 0x0000141801007387 */ /* 0x000fe80000100800 */
[----:B------:R2:W-:Y:S01]  /*0b20*/  STL [R1+0x10], R20 ;  /* 0x0000101401007387 */ /* 0x0005e20000100800 */
[----:B-1----:R-:W-:Y:S02]  /*0b30*/  HADD2.F32 R2, -RZ, R21.H1_H1 ;  /* 0x30000015ff027230 */ /* 0x002fe40000004100 */
[----:B------:R-:W-:-:S03]  /*0b40*/  HADD2.F32 R21, -RZ, R22.H0_H0 ;  /* 0x20000016ff157230 */ /* 0x000fc60000004100 */
[----:B------:R1:W-:Y:S01]  /*0b50*/  STL [R1+0xc], R2 ;  /* 0x00000c0201007387 */ /* 0x0003e20000100800 */
[----:B--2---:R-:W-:-:S03]  /*0b60*/  HADD2.F32 R20, -RZ, R22.H1_H1 ;  /* 0x30000016ff147230 */ /* 0x004fc60000004100 */
[----:B------:R2:W-:Y:S04]  /*0b70*/  STL [R1+0x8], R21 ;  /* 0x0000081501007387 */ /* 0x0005e80000100800 */
[----:B------:R2:W-:Y:S01]  /*0b80*/  STL [R1+0x4], R20 ;  /* 0x0000041401007387 */ /* 0x0005e20000100800 */
[----:B-1----:R-:W-:-:S05]  /*0b90*/  HADD2.F32 R2, -RZ, R23.H0_H0 ;  /* 0x20000017ff027230 */ /* 0x002fca0000004100 */
[----:B0-----:R2:W-:Y:S02]  /*0ba0*/  STL [R1], R2 ;  /* 0x0000000201007387 */ /* 0x0015e40000100800 */
.L_x_2421:
        /* <DEDUP_REMOVED lines=16> */
[----:B---3--:R-:W-:-:S13]  /*0cb0*/  ISETP.GT.AND P2, PT, R158, RZ, PT ;  /* 0x000000ff9e00720c */ /* 0x008fda0003f44270 */
[----:B------:R-:W-:Y:S05]  /*0cc0*/  @P2 BRA `(.L_x_2229) ;  /* 0x0000038000002947 */ /* 0x000fea0003800000 */
[----:B-----5:R-:W-:Y:S01]  /*0cd0*/  ISETP.GE.AND P3, PT, R205, 0x1, PT ;  /* 0x00000001cd00780c */ /* 0x020fe20003f66270 */
[----:B------:R-:W-:Y:S01]  /*0ce0*/  HFMA2.MMA R158, -RZ, RZ, 0, 0 ;  /* 0x00000000ff9e7435 */ /* 0x000fe200000001ff */
[----:B------:R-:W-:Y:S01]  /*0cf0*/  LOP3.LUT P4, RZ, R3, 0xffffff80, RZ, 0xc0, !PT ;  /* 0xffffff8003ff7812 */ /* 0x000fe2000788c0ff */
[----:B------:R-:W-:Y:S10]  /*0d00*/  BSSY B1, `(.L_x_2230) ;  /* 0x0000010000017945 */ /* 0x000ff40003800000 */
[----:B------:R-:W-:-:S05]  /*0d10*/  @P3 IADD3 R156, R205, -0x1, RZ ;  /* 0xffffffffcd9c3810 */ /* 0x000fca0007ffe0ff */
[----:B------:R-:W-:-:S05]  /*0d20*/  @P3 IMAD R156, R156, c[0x0][0x168], RZ ;  /* 0x00005a009c9c3a24 */ /* 0x000fca00078e02ff */
[----:B------:R-:W-:-:S04]  /*0d30*/  @P3 SHF.R.S32.HI R157, RZ, 0x1f, R156 ;  /* 0x0000001fff9d3819 */ /* 0x000fc8000001149c */
[----:B------:R-:W-:-:S04]  /*0d40*/  @P3 LEA.HI R157, R157, R156, RZ, 0x3 ;  /* 0x0000009c9d9d3211 */ /* 0x000fc800078f18ff */
[----:B------:R-:W-:Y:S02]  /*0d50*/  @P3 LEA.HI.SX32 R158, R157, R159, 0x1d ;  /* 0x0000009f9d9e3211 */ /* 0x000fe400078feaff */
[----:B------:R-:W-:Y:S01]  /*0d60*/  MOV R159, R4 ;  /* 0x00000004009f7202 */ /* 0x000fe20000000f00 */
        /* <DEDUP_REMOVED lines=9> */
.L_x_2231:
[----:B------:R-:W-:Y:S05]  /*0e00*/  BSYNC B1 ;  /* 0x0000000000017941 */ /* 0x000fea0003800000 */
.L_x_2230:
[----:B------:R-:W-:Y:S01]  /*0e10*/  BSSY B1, `(.L_x_2232) ;  /* 0x000000b000017945 */ /* 0x000fe20003800000 */
[----:B------:R-:W-:Y:S05]  /*0e20*/  @!P0 BRA `(.L_x_2233) ;  /* 0x0000009000008947 */ /* 0x000fea0003800000 */
[----:B------:R-:W-:Y:S01]  /*0e30*/  ISETP.NE.U32.AND P3, PT, RZ, c[0x0][0x218], PT ;  /* 0x00008600ff007a0c */ /* 0x000fe20003f65070 */
[----:B------:R-:W-:-:S03]  /*0e40*/  HFMA2.MMA R174, -RZ, RZ, 0, 4.76837158203125e-07 ;  /* 0x00000008ffae7435 */ /* 0x000fc600000001ff */
[----:B------:R-:W-:-:S07]  /*0e50*/  ISETP.NE.AND.EX P3, PT, RZ, c[0x0][0x21c], PT, P3 ;  /* 0x00008700ff007a0c */ /* 0x000fce0003f65330 */
[----:B------:R-:W-:-:S06]  /*0e60*/  IMAD.WIDE.U32 R174, R158, R174, c[0x0][0x190] ;  /* 0x000064009eae7625 */ /* 0x000fcc00078e00ae */
[C---:B------:R-:W-:Y:S01]  /*0e70*/  @P3 IMAD.WIDE.U32 R156, R159.reuse, R161, c[0x0][0x218] ;  /* 0x000086009f9c3625 */ /* 0x040fe200078e00a1 */
[----:B------:R-:W5:Y:S04]  /*0e80*/  LDG.E.64 R174, [R174.64] ;  /* 0x00000004aeae7981 */ /* 0x000f68000c1e1b00 */
[----:B------:R1:W5:Y:S01]  /*0e90*/  @P3 LDG.E.128 R132, [R156.64] ;  /* 0x000000049c843981 */ /* 0x000362000c1e1d00 */
[----:B------:R-:W-:Y:S02]  /*0ea0*/  IADD3 R158, R158, 0x80, RZ ;  /* 0x000000809e9e7810 */ /* 0x000fe40007ffe0ff */
[----:B------:R-:W-:Y:S02]  /*0eb0*/  IADD3 R159, R159, 0x80, RZ ;  /* 0x000000809f9f7810 */ /* 0x000fe40007ffe0ff */
.L_x_2233:
[----:B------:R-:W-:Y:S05]  /*0ec0*/  BSYNC B1 ;  /* 0x0000000000017941 */ /* 0x000fea0003800000 */
.L_x_2232:
        /* <DEDUP_REMOVED lines=11> */
.L_x_2235:
[----:B------:R-:W-:Y:S05]  /*0f80*/  BSYNC B1 ;  /* 0x0000000000017941 */ /* 0x000fea0003800000 */
.L_x_2234:
        /* <DEDUP_REMOVED lines=12> */
.L_x_2229:
[----:B------:R-:W-:Y:S01]  /*1050*/  IADD3 R213, R158, -0x1, RZ ;  /* 0xffffffff9ed57810 */ /* 0x000fe20007ffe0ff */
[----:B------:R-:W-:Y:S01]  /*1060*/  HFMA2.MMA R211, -RZ, RZ, 0, 0 ;  /* 0x00000000ffd37435 */ /* 0x000fe200000001ff */
        /* <DEDUP_REMOVED lines=31> */
[----:B------:R-:W-:-:S05]  /*1260*/  MOV R176, 0x8 ;  /* 0x0000000800b07802 */ /* 0x000fca0000000f00 */
[----:B------:R-:W-:-:S04]  /*1270*/  IMAD.WIDE.U32 R176, R211, R176, c[0x0][0x190] ;  /* 0x00006400d3b07625 */ /* 0x000fc800078e00b0 */
[----:B------:R0:W5:Y:S04]  /*1280*/  @P3 LDG.E.128 R128, [R194.64] ;  /* 0x00000004c2803981 */ /* 0x000168000c1e1d00 */
[----:B------:R-:W5:Y:S01]  /*1290*/  LDG.E.64 R176, [R176.64] ;  /* 0x00000004b0b07981 */ /* 0x000f62000c1e1b00 */
[--C-:B----4-:R-:W-:Y:S02]  /*12a0*/  HADD2.F32 R169, -RZ, R159.reuse.H0_H0 ;  /* 0x2000009fffa97230 */ /* 0x110fe40000004100 */
[----:B------:R-:W-:Y:S02]  /*12b0*/  HADD2.F32 R171, -RZ, R159.H1_H1 ;  /* 0x3000009fffab7230 */ /* 0x000fe40000004100 */
[----:B------:R-:W4:Y:S01]  /*12c0*/  LDL R159, [R1+0x60] ;  /* 0x00006000019f7983 */ /* 0x000f220000100800 */
[----:B------:R-:W-:-:S02]  /*12d0*/  HADD2.F32 R203, -RZ, R158.H0_H0 ;  /* 0x2000009effcb7230 */ /* 0x000fc40000004100 */
[----:B------:R-:W-:Y:S02]  /*12e0*/  HADD2.F32 R201, -RZ, R158.H1_H1 ;  /* 0x3000009effc97230 */ /* 0x000fe40000004100 */
[----:B------:R-:W4:Y:S01]  /*12f0*/  LDL R158, [R1+0x5c] ;  /* 0x00005c00019e7983 */ /* 0x000f220000100800 */
[--C-:B------:R-:W-:Y:S02]  /*1300*/  HADD2.F32 R166, -RZ, R156.reuse.H0_H0 ;  /* 0x2000009cffa67230 */ /* 0x100fe40000004100 */
[----:B------:R-:W-:-:S03]  /*1310*/  HADD2.F32 R168, -RZ, R156.H1_H1 ;  /* 0x3000009cffa87230 */ /* 0x000fc60000004100 */
[----:B------:R-:W-:Y:S01]  /*1320*/  FADD.FTZ R166, -R212, R166 ;  /* 0x000000a6d4a67221 */ /* 0x000fe20000010100 */
[--C-:B------:R-:W-:Y:S02]  /*1330*/  HADD2.F32 R156, -RZ, R157.reuse.H0_H0 ;  /* 0x2000009dff9c7230 */ /* 0x100fe40000004100 */
[----:B------:R-:W-:Y:S01]  /*1340*/  HADD2.F32 R157, -RZ, R157.H1_H1 ;  /* 0x3000009dff9d7230 */ /* 0x000fe20000004100 */
[----:B------:R-:W-:Y:S01]  /*1350*/  FMUL.FTZ R166, R2, R166 ;  /* 0x000000a602a67220 */ /* 0x000fe20000410000 */
[--C-:B--2---:R-:W-:Y:S02]  /*1360*/  HADD2.F32 R167, -RZ, R160.reuse.H0_H0 ;  /* 0x200000a0ffa77230 */ /* 0x104fe40000004100 */
[----:B------:R-:W-:Y:S01]  /*1370*/  HADD2.F32 R160, -RZ, R160.H1_H1 ;  /* 0x300000a0ffa07230 */ /* 0x000fe20000004100 */
[C---:B------:R-:W-:Y:S02]  /*1380*/  FADD.FTZ R156, -R212.reuse, R156 ;  /* 0x0000009cd49c7221 */ /* 0x040fe40000010100 */
[----:B------:R-:W-:-:S02]  /*1390*/  FADD.FTZ R157, -R212, R157 ;  /* 0x0000009dd49d7221 */ /* 0x000fc40000010100 */
[----:B------:R-:W-:Y:S02]  /*13a0*/  FADD.FTZ R68, R68, R167 ;  /* 0x000000a744447221 */ /* 0x000fe40000010000 */
[-C--:B------:R-:W-:Y:S02]  /*13b0*/  FFMA.FTZ R36, R166, R167.reuse, R36 ;  /* 0x000000a7a6247223 */ /* 0x080fe40000010024 */
[----:B------:R-:W-:Y:S02]  /*13c0*/  FADD.FTZ R168, -R212, R168 ;  /* 0x000000a8d4a87221 */ /* 0x000fe40000010100 */
[----:B------:R-:W-:Y:S01]  /*13d0*/  FMUL.FTZ R167, R208, R167 ;  /* 0x000000a7d0a77220 */ /* 0x000fe20000410000 */
[----:B------:R-:W-:Y:S01]  /*13e0*/  HADD2.F32 R207, -RZ, R161.H0_H0 ;  /* 0x200000a1ffcf7230 */ /* 0x000fe20000004100 */
[----:B---3--:R-:W-:Y:S02]  /*13f0*/  FMUL.FTZ R209, R206, R160 ;  /* 0x000000a0ced17220 */ /* 0x008fe40000410000 */
[----:B------:R-:W-:-:S02]  /*1400*/  FMUL.FTZ R208, R2, R156 ;  /* 0x0000009c02d07220 */ /* 0x000fc40000410000 */
[C---:B------:R-:W-:Y:S02]  /*1410*/  FMUL.FTZ R206, R2.reuse, R157 ;  /* 0x0000009d02ce7220 */ /* 0x040fe40000410000 */
        /* <DEDUP_REMOVED lines=10> */
[----:B------:R-:W-:Y:S01]  /*14c0*/  HADD2.F32 R202, -RZ, R162.H0_H0 ;  /* 0x200000a2ffca7230 */ /* 0x000fe20000004100 */
        /* <DEDUP_REMOVED lines=13> */
[C---:B------:R-:W-:Y:S02]  /*15a0*/  FMUL.FTZ R169, R2.reuse, R169 ;  /* 0x000000a902a97220 */ /* 0x040fe40000410000 */
[----:B------:R-:W-:Y:S02]  /*15b0*/  FMUL.FTZ R201, R2, R201 ;  /* 0x000000c902c97220 */ /* 0x000fe40000410000 */
[----:B------:R-:W-:-:S02]  /*15c0*/  FMUL.FTZ R168, R172, R162 ;  /* 0x000000a2aca87220 */ /* 0x000fc40000410000 */
[----:B------:R-:W-:Y:S02]  /*15d0*/  FADD.FTZ R157, R157, R202 ;  /* 0x000000ca9d9d7221 */ /* 0x000fe40000010000 */
[----:B------:R-:W-:Y:S01]  /*15e0*/  FFMA.FTZ R156, R203, R202, R156 ;  /* 0x000000cacb9c7223 */ /* 0x000fe2000001009c */
[----:B------:R-:W-:Y:S01]  /*15f0*/  HADD2.F32 R163, -RZ, R163.H1_H1 ;  /* 0x300000a3ffa37230 */ /* 0x000fe20000004100 */
        /* <DEDUP_REMOVED lines=23> */
.L_x_2238:
[----:B0-----:R-:W-:Y:S05]  /*1770*/  BSYNC B1 ;  /* 0x0000000000017941 */ /* 0x001fea0003800000 */
.L_x_2237:
        /* <DEDUP_REMOVED lines=17> */
[----:B------:R-:W-:-:S05]  /*1890*/  MOV R174, 0x8 ;  /* 0x0000000800ae7802 */ /* 0x000fca0000000f00 */
[----:B------:R-:W-:-:S06]  /*18a0*/  IMAD.WIDE.U32 R174, R211, R174, c[0x0][0x190] ;  /* 0x00006400d3ae7625 */ /* 0x000fcc00078e00ae */
[----:B------:R-:W5:Y:S01]  /*18b0*/  LDG.E.64 R174, [R174.64] ;  /* 0x00000004aeae7981 */ /* 0x000f62000c1e1b00 */
[----:B--2---:R-:W-:-:S05]  /*18c0*/  HADD2.F32 R5, -RZ, R8.H0_H0 ;  /* 0x20000008ff057230 */ /* 0x004fca0000004100 */
[----:B------:R-:W-:Y:S01]  /*18d0*/  FADD.FTZ R5, -R212, R5 ;  /* 0x00000005d4057221 */ /* 0x000fe20000010100 */
[----:B---3--:R-:W-:-:S03]  /*18e0*/  HADD2.F32 R7, -RZ, R12.H0_H0 ;  /* 0x2000000cff077230 */ /* 0x008fc60000004100 */
[----:B------:R-:W-:Y:S01]  /*18f0*/  FMUL.FTZ R5, R2, R5 ;  /* 0x0000000502057220 */ /* 0x000fe20000410000 */
[----:B------:R-:W-:Y:S01]  /*1900*/  HADD2.F32 R157, -RZ, R10.H0_H0 ;  /* 0x2000000aff9d7230 */ /* 0x000fe20000004100 */
[----:B------:R-:W-:Y:S02]  /*1910*/  FADD.FTZ R76, R76, R7 ;  /* 0x000000074c4c7221 */ /* 0x000fe40000010000 */
[-C--:B------:R-:W-:Y:S02]  /*1920*/  FFMA.FTZ R44, R5, R7.reuse, R44 ;  /* 0x00000007052c7223 */ /* 0x080fe4000001002c */
[----:B------:R-:W-:Y:S01]  /*1930*/  FMUL.FTZ R7, R159, R7 ;  /* 0x000000079f077220 */ /* 0x000fe20000410000 */
[--C-:B------:R-:W-:Y:S01]  /*1940*/  HADD2.F32 R6, -RZ, R9.reuse.H0_H0 ;  /* 0x20000009ff067230 */ /* 0x100fe20000004100 */
[----:B------:R-:W2:Y:S01]  /*1950*/  LDL R159, [R1+0x40] ;  /* 0x00004000019f7983 */ /* 0x000ea20000100800 */
[----:B------:R-:W-:Y:S02]  /*1960*/  HADD2.F32 R158, -RZ, R9.H1_H1 ;  /* 0x30000009ff9e7230 */ /* 0x000fe40000004100 */
[----:B------:R-:W-:Y:S01]  /*1970*/  HADD2.F32 R9, -RZ, R12.H1_H1 ;  /* 0x3000000cff097230 */ /* 0x000fe20000004100 */
[----:B------:R-:W-:-:S02]  /*1980*/  FADD.FTZ R12, -R212, R157 ;  /* 0x0000009dd40c7221 */ /* 0x000fc40000010100 */
[----:B------:R-:W3:Y:S01]  /*1990*/  LDL R157, [R1+0x3c] ;  /* 0x00003c00019d7983 */ /* 0x000ee20000100800 */
[----:B------:R-:W-:Y:S02]  /*19a0*/  HADD2.F32 R8, -RZ, R8.H1_H1 ;  /* 0x30000008ff087230 */ /* 0x000fe40000004100 */
[--C-:B------:R-:W-:Y:S02]  /*19b0*/  HADD2.F32 R156, -RZ, R14.reuse.H0_H0 ;  /* 0x2000000eff9c7230 */ /* 0x100fe40000004100 */
[----:B------:R-:W-:Y:S01]  /*19c0*/  HADD2.F32 R16, -RZ, R14.H1_H1 ;  /* 0x3000000eff107230 */ /* 0x000fe20000004100 */
[C---:B------:R-:W-:Y:S02]  /*19d0*/  FADD.FTZ R14, -R212.reuse, R8 ;  /* 0x00000008d40e7221 */ /* 0x040fe40000010100 */
[----:B------:R-:W-:Y:S02]  /*19e0*/  FADD.FTZ R8, -R212, R6 ;  /* 0x00000006d4087221 */ /* 0x000fe40000010100 */
[----:B------:R-:W-:Y:S01]  /*19f0*/  FMUL.FTZ R6, R2, R14 ;  /* 0x0000000e02067220 */ /* 0x000fe20000410000 */
[----:B------:R-:W-:-:S02]  /*1a00*/  HADD2.F32 R10, -RZ, R10.H1_H1 ;  /* 0x3000000aff0a7230 */ /* 0x000fc40000004100 */
[--C-:B------:R-:W-:Y:S02]  /*1a10*/  HADD2.F32 R17, -RZ, R11.reuse.H0_H0 ;  /* 0x2000000bff117230 */ /* 0x100fe40000004100 */
[----:B------:R-:W-:Y:S01]  /*1a20*/  HADD2.F32 R19, -RZ, R11.H1_H1 ;  /* 0x3000000bff137230 */ /* 0x000fe20000004100 */
[----:B------:R-:W-:Y:S01]  /*1a30*/  FADD.FTZ R158, -R212, R158 ;  /* 0x0000009ed49e7221 */ /* 0x000fe20000010100 */
[----:B------:R-:W-:Y:S01]  /*1a40*/  HADD2.F32 R11, -RZ, R13.H0_H0 ;  /* 0x2000000dff0b7230 */ /* 0x000fe20000004100 */
[----:B------:R-:W-:Y:S02]  /*1a50*/  FADD.FTZ R77, R77, R9 ;  /* 0x000000094d4d7221 */ /* 0x000fe40000010000 */
[----:B------:R-:W-:Y:S02]  /*1a60*/  FMUL.FTZ R8, R2, R8 ;  /* 0x0000000802087220 */ /* 0x000fe40000410000 */
[-C--:B------:R-:W-:Y:S01]  /*1a70*/  FFMA.FTZ R45, R6, R9.reuse, R45 ;  /* 0x00000009062d7223 */ /* 0x080fe2000001002d */
[--C-:B------:R-:W-:Y:S01]  /*1a80*/  HADD2.F32 R18, -RZ, R15.reuse.H0_H0 ;  /* 0x2000000fff127230 */ /* 0x100fe20000004100 */
[----:B------:R-:W-:Y:S01]  /*1a90*/  FMUL.FTZ R9, R194, R9 ;  /* 0x00000009c2097220 */ /* 0x000fe20000410000 */
[----:B------:R-:W-:Y:S01]  /*1aa0*/  HADD2.F32 R20, -RZ, R15.H1_H1 ;  /* 0x3000000fff147230 */ /* 0x000fe20000004100 */
[----:B------:R-:W-:-:S02]  /*1ab0*/  FADD.FTZ R214, R214, R7 ;  /* 0x00000007d6d67221 */ /* 0x000fc40000010000 */
[----:B------:R-:W-:Y:S01]  /*1ac0*/  FFMA.FTZ R215, R5, R7, R215 ;  /* 0x0000000705d77223 */ /* 0x000fe200000100d7 */
[----:B------:R-:W-:Y:S01]  /*1ad0*/  HADD2.F32 R13, -RZ, R13.H1_H1 ;  /* 0x3000000dff0d7230 */ /* 0x000fe20000004100 */
        /* <DEDUP_REMOVED lines=43> */
.L_x_2240:
[----:B------:R-:W-:Y:S05]  /*1d90*/  BSYNC B1 ;  /* 0x0000000000017941 */ /* 0x000fea0003800000 */
.L_x_2239:
        /* <DEDUP_REMOVED lines=97> */
.L_x_2242:
[----:B------:R-:W-:Y:S05]  /*23b0*/  BSYNC B1 ;  /* 0x0000000000017941 */ /* 0x000fea0003800000 */
.L_x_2241:
        /* <DEDUP_REMOVED lines=17> */
[----:B0-----:R-:W-:-:S05]  /*24d0*/  MOV R180, 0x8 ;  /* 0x0000000800b47802 */ /* 0x001fca0000000f00 */
[----:B------:R-:W-:-:S06]  /*24e0*/  IMAD.WIDE.U32 R180, R211, R180, c[0x0][0x190] ;  /* 0x00006400d3b47625 */ /* 0x000fcc00078e00b4 */
[----:B------:R-:W5:Y:S01]  /*24f0*/  LDG.E.64 R180, [R180.64] ;  /* 0x00000004b4b47981 */ /* 0x000f62000c1e1b00 */
[--C-:B--2---:R-:W-:Y:S02]  /*2500*/  HADD2.F32 R210, -RZ, R156.reuse.H0_H0 ;  /* 0x2000009cffd27230 */ /* 0x104fe40000004100 */
[----:B------:R-:W-:Y:S02]  /*2510*/  HADD2.F32 R184, -RZ, R156.H1_H1 ;  /* 0x3000009cffb87230 */ /* 0x000fe40000004100 */
[----:B------:R-:W2:Y:S01]  /*2520*/  LDL R156, [R1] ;  /* 0x00000000019c7983 */ /* 0x000ea20000100800 */
[----:B------:R-:W-:Y:S01]  /*2530*/  FADD.FTZ R210, -R212, R210 ;  /* 0x000000d2d4d27221 */ /* 0x000fe20000010100 */
[----:B------:R-:W-:Y:S02]  /*2540*/  HADD2.F32 R186, -RZ, R157.H0_H0 ;  /* 0x2000009dffba7230 */ /* 0x000fe40000004100 */
[--C-:B---3--:R-:W-:Y:S01]  /*2550*/  HADD2.F32 R185, -RZ, R160.reuse.H0_H0 ;  /* 0x200000a0ffb97230 */ /* 0x108fe20000004100 */
        /* <DEDUP_REMOVED lines=8> */
[C---:B------:R-:W-:Y:S01]  /*25e0*/  FMUL.FTZ R186, R2.reuse, R186 ;  /* 0x000000ba02ba7220 */ /* 0x040fe20000410000 */
[----:B------:R-:W-:Y:S01]  /*25f0*/  HADD2.F32 R189, -RZ, R161.H0_H0 ;  /* 0x200000a1ffbd7230 */ /* 0x000fe20000004100 */
[----:B------:R-:W-:Y:S01]  /*2600*/  FMUL.FTZ R184, R2, R184 ;  /* 0x000000b802b87220 */ /* 0x000fe20000410000 */
[----:B------:R-:W-:Y:S01]  /*2610*/  HADD2.F32 R188, -RZ, R157.H1_H1 ;  /* 0x3000009dffbc7230 */ /* 0x000fe20000004100 */
        /* <DEDUP_REMOVED lines=8> */
[----:B----4-:R-:W-:Y:S02]  /*26a0*/  FMUL.FTZ R189, R196, R189 ;  /* 0x000000bdc4bd7220 */ /* 0x010fe40000410000 */
[----:B------:R-:W-:Y:S02]  /*26b0*/  FADD.FTZ R214, R214, R187 ;  /* 0x000000bbd6d67221 */ /* 0x000fe40000010000 */
[----:B------:R-:W-:Y:S01]  /*26c0*/  FFMA.FTZ R215, R184, R187, R215 ;  /* 0x000000bbb8d77223 */ /* 0x000fe200000100d7 */
        /* <DEDUP_REMOVED lines=17> */
[C---:B------:R-:W-:Y:S01]  /*27e0*/  FMUL.FTZ R197, R2.reuse, R197 ;  /* 0x000000c502c57220 */ /* 0x040fe20000410000 */
[----:B------:R-:W-:Y:S01]  /*27f0*/  HADD2.F32 R199, -RZ, R159.H1_H1 ;  /* 0x3000009fffc77230 */ /* 0x000fe20000004100 */
        /* <DEDUP_REMOVED lines=25> */
.L_x_2236:
[----:B------:R-:W-:Y:S05]  /*2990*/  BSYNC B0 ;  /* 0x0000000000007941 */ /* 0x000fea0003800000 */
.L_x_2228:
        /* <DEDUP_REMOVED lines=8> */
.L_x_2428:
        /* <DEDUP_REMOVED lines=18> */
.L_x_2429:
[----:B---3--:R-:W-:Y:S01]  /*2b40*/  @!P3 LOP3.LUT R158, R160, 0x3, RZ, 0xc0, !PT ;  /* 0x00000003a09eb812 */ /* 0x008fe200078ec0ff */
[----:B------:R-:W-:Y:S01]  /*2b50*/  FADD.FTZ R156, R159, R214 ;  /* 0x000000d69f9c7221 */ /* 0x000fe20000010000 */
[----:B------:R-:W3:Y:S01]  /*2b60*/  S2R R162, SR_TID.X ;  /* 0x0000000000a27919 */ /* 0x000ee20000002100 */
[----:B-1----:R-:W-:Y:S01]  /*2b70*/  FADD.FTZ R157, R157, R215 ;  /* 0x000000d79d9d7221 */ /* 0x002fe20000010000 */
[----:B------:R-:W-:Y:S01]  /*2b80*/  @!P3 IADD3 R158, R161, R158, RZ ;  /* 0x0000009ea19eb210 */ /* 0x000fe20007ffe0ff */
[----:B------:R-:W-:Y:S01]  /*2b90*/  WARPSYNC 0xffffffff ;  /* 0xffffffff00007948 */ /* 0x000fe20003800000 */
[----:B------:R-:W-:Y:S01]  /*2ba0*/  HFMA2.MMA R160, -RZ, RZ, 0, 0 ;  /* 0x00000000ffa07435 */ /* 0x000fe200000001ff */
        /* <DEDUP_REMOVED lines=29> */
.L_x_2248:
[----:B------:R-:W-:Y:S05]  /*2d80*/  BSYNC B1 ;  /* 0x0000000000017941 */ /* 0x000fea0003800000 */
.L_x_2247:
        /* <DEDUP_REMOVED lines=10> */
.L_x_2250:
        /* <DEDUP_REMOVED lines=11> */
.L_x_2251:
[----:B------:R-:W-:Y:S05]  /*2ee0*/  BSYNC B1 ;  /* 0x0000000000017941 */ /* 0x000fea0003800000 */
.L_x_2249:
[----:B------:R-:W-:Y:S01]  /*2ef0*/  ISETP.NE.U32.AND P5, PT, RZ, c[0x0][0x258], PT ;  /* 0x00009600ff007a0c */ /* 0x000fe20003fa5070 */
[----:B------:R-:W-:Y:S03]  /*2f00*/  BSSY B1, `(.L_x_2252) ;  /* 0x0000010000017945 */ /* 0x000fe60003800000 */
[----:B------:R-:W-:-:S13]  /*2f10*/  ISETP.NE.AND.EX P5, PT, RZ, c[0x0][0x25c], PT, P5 ;  /* 0x00009700ff007a0c */ /* 0x000fda0003fa5350 */
[----:B------:R-:W-:-:S04]  /*2f20*/  @P5 F2FP.PACK_AB R156, RZ, R157 ;  /* 0x0000009dff9c523e */ /* 0x000fc800000000ff */
[----:B------:R-:W-:Y:S01]  /*2f30*/  @P5 PRMT R140, R156, 0x7610, R140 ;  /* 0x000076109c8c5816 */ /* 0x000fe2000000008c */
[----:B------:R-:W-:Y:S05]  /*2f40*/  @!P3 BRA `(.L_x_2253) ;  /* 0x000000b00000b947 */ /* 0x000fea0003800000 */
[----:B-----5:R-:W-:Y:S01]  /*2f50*/  LOP3.LUT P6, RZ, R176, 0xff, RZ, 0xc0, !PT ;  /* 0x000000ffb0ff7812 */ /* 0x020fe200078cc0ff */
[----:B------:R-:W-:Y:S01]  /*2f60*/  FMUL.FTZ R156, R157, c[0x0][0x1ec] ;  /* 0x00007b009d9c7a20 */ /* 0x000fe20000410000 */
[----:B------:R-:W-:-:S03]  /*2f70*/  MOV R157, RZ ;  /* 0x000000ff009d7202 */ /* 0x000fc60000000f00 */
[----:B------:R-:W-:-:S08]  /*2f80*/  FMUL.FTZ R156, R156, c[0x0][0x1e8] ;  /* 0x00007a009c9c7a20 */ /* 0x000fd00000410000 */
[----:B------:R-:W-:-:S05]  /*2f90*/  @P6 HADD2.F32 R161, -RZ, R152.H0_H0 ;  /* 0x20000098ffa16230 */ /* 0x000fca0000004100 */
[----:B------:R-:W-:-:S04]  /*2fa0*/  @P6 FMUL.FTZ R157, R156, R161 ;  /* 0x000000a19c9d6220 */ /* 0x000fc80000410000 */
[----:B------:R-:W-:Y:S01]  /*2fb0*/  FADD.FTZ R96, R96, R157 ;  /* 0x0000009d60607221 */ /* 0x000fe20000010000 */
[----:B------:R-:W-:-:S06]  /*2fc0*/  HFMA2.MMA R157, -RZ, RZ, 0, 0 ;  /* 0x00000000ff9d7435 */ /* 0x000fcc00000001ff */
[----:B------:R-:W-:-:S05]  /*2fd0*/  @P6 FMUL.FTZ R157, R251, R156 ;  /* 0x0000009cfb9d6220 */ /* 0x000fca0000410000 */
[----:B------:R-:W-:-:S04]  /*2fe0*/  F2FP.PACK_AB R157, RZ, R157 ;  /* 0x0000009dff9d723e */ /* 0x000fc800000000ff */
[----:B------:R-:W-:Y:S02]  /*2ff0*/  PRMT R60, R157, 0x7610, R60 ;  /* 0x000076109d3c7816 */ /* 0x000fe4000000003c */
.L_x_2253:
[----:B------:R-:W-:Y:S05]  /*3000*/  BSYNC B1 ;  /* 0x0000000000017941 */ /* 0x000fea0003800000 */
.L_x_2252:
[----:B------:R-:W-:Y:S01]  /*3010*/  BSSY B1, `(.L_x_2254) ;  /* 0x000000d000017945 */ /* 0x000fe20003800000 */
[----:B------:R-:W-:Y:S05]  /*3020*/  @P2 BRA `(.L_x_2255) ;  /* 0x0000004000002947 */ /* 0x000fea0003800000 */
[----:B------:R-:W-:Y:S01]  /*3030*/  MOV R157, RZ ;  /* 0x000000ff009d7202 */ /* 0x000fe20000000f00 */
[----:B------:R-:W-:Y:S05]  /*3040*/  @!P4 BRA `(.L_x_2256) ;  /* 0x000000900000c947 */ /* 0x000fea0003800000 */
[----:B-----5:R-:W-:Y:S01]  /*3050*/  HADD2.F32 R157, -RZ, R128.H1_H1 ;  /* 0x30000080ff9d7230 */ /* 0x020fe20000004100 */
[----:B------:R-:W-:Y:S05]  /*3060*/  BRA `(.L_x_2256) ;  /* 0x0000007000007947 */ /* 0x000fea0003800000 */
.L_x_2255:
[----:B------:R-:W-:-:S04]  /*3070*/  ISETP.NE.AND P6, PT, R219, RZ, PT ;  /* 0x000000ffdb00720c */ /* 0x000fc80003fc5270 */
[----:B------:R-:W-:-:S05]  /*3080*/  FSEL R156, R158, RZ, !P6 ;  /* 0x000000ff9e9c7208 */ /* 0x000fca0007000000 */
[----:B------:R-:W-:-:S04]  /*3090*/  FFMA.FTZ R156, R217, R159, R156 ;  /* 0x0000009fd99c7223 */ /* 0x000fc8000001009c */
[----:B------:R-:W-:-:S04]  /*30a0*/  FADD.FTZ R156, R209, -R156 ;  /* 0x8000009cd19c7221 */ /* 0x000fc80000010000 */
[----:B------:R-:W-:Y:S01]  /*30b0*/  FMUL.FTZ R157, R2, R156 ;  /* 0x0000009c029d7220 */ /* 0x000fe20000410000 */
[----:B-----5:R-:W-:-:S05]  /*30c0*/  @P4 HADD2.F32 R156, -RZ, R128.H1_H1 ;  /* 0x30000080ff9c4230 */ /* 0x020fca0000004100 */
[----:B------:R-:W-:Y:S02]  /*30d0*/  @P4 FADD.FTZ R157, R157, R156 ;  /* 0x0000009c9d9d4221 */ /* 0x000fe40000010000 */
.L_x_2256:
[----:B------:R-:W-:Y:S05]  /*30e0*/  BSYNC B1 ;  /* 0x0000000000017941 */ /* 0x000fea0003800000 */
.L_x_2254:
[----:B------:R-:W-:Y:S01]  /*30f0*/  @P5 F2FP.PACK_AB R156, RZ, R157 ;  /* 0x0000009dff9c523e */ /* 0x000fe200000000ff */
[----:B------:R-:W-:Y:S03]  /*3100*/  BSSY B1, `(.L_x_2257) ;  /* 0x000000e000017945 */ /* 0x000fe60003800000 */
[----:B------:R-:W-:Y:S01]  /*3110*/  @P5 PRMT R140, R140, 0x5410, R156 ;  /* 0x000054108c8c5816 */ /* 0x000fe2000000009c */
[----:B------:R-:W-:Y:S05]  /*3120*/  @!P3 BRA `(.L_x_2258) ;  /* 0x000000b00000b947 */ /* 0x000fea0003800000 */
[----:B-----5:R-:W-:Y:S01]  /*3130*/  LOP3.LUT P6, RZ, R176, 0xff00, RZ, 0xc0, !PT ;  /* 0x0000ff00b0ff7812 */ /* 0x020fe200078cc0ff */
[----:B------:R-:W-:Y:S01]  /*3140*/  FMUL.FTZ R156, R157, c[0x0][0x1ec] ;  /* 0x00007b009d9c7a20 */ /* 0x000fe20000410000 */
[----:B------:R-:W-:-:S03]  /*3150*/  HFMA2.MMA R157, -RZ, RZ, 0, 0 ;  /* 0x00000000ff9d7435 */ /* 0x000fc600000001ff */
[----:B------:R-:W-:-:S08]  /*3160*/  FMUL.FTZ R156, R156, c[0x0][0x1e8] ;  /* 0x00007a009c9c7a20 */ /* 0x000fd00000410000 */
[----:B------:R-:W-:-:S05]  /*3170*/  @P6 HADD2.F32 R161, -RZ, R152.H1_H1 ;  /* 0x30000098ffa16230 */ /* 0x000fca0000004100 */
[----:B------:R-:W-:-:S04]  /*3180*/  @P6 FMUL.FTZ R157, R156, R161 ;  /* 0x000000a19c9d6220 */ /* 0x000fc80000410000 */
[----:B------:R-:W-:Y:S01]  /*3190*/  FADD.FTZ R97, R97, R157 ;  /* 0x0000009d61617221 */ /* 0x000fe20000010000 */
[----:B------:R-:W-:Y:S01]  /*31a0*/  MOV R157, RZ ;  /* 0x000000ff009d7202 */ /* 0x000fe20000000f00 */
[----:B------:R-:W-:-:S05]  /*31b0*/  @P6 FMUL.FTZ R157, R250, R156 ;  /* 0x0000009cfa9d6220 */ /* 0x000fca0000410000 */
[----:B------:R-:W-:-:S04]  /*31c0*/  F2FP.PACK_AB R157, RZ, R157 ;  /* 0x0000009dff9d723e */ /* 0x000fc800000000ff */
[----:B------:R-:W-:Y:S02]  /*31d0*/  PRMT R60, R60, 0x5410, R157 ;  /* 0x000054103c3c7816 */ /* 0x000fe4000000009d */
.L_x_2258:
[----:B------:R-:W-:Y:S05]  /*31e0*/  BSYNC B1 ;  /* 0x0000000000017941 */ /* 0x000fea0003800000 */
.L_x_2257:
[----:B------:R-:W-:Y:S01]  /*31f0*/  BSSY B1, `(.L_x_2259) ;  /* 0x000000d000017945 */ /* 0x000fe20003800000 */
[----:B------:R-:W-:Y:S05]  /*3200*/  @P2 BRA `(.L_x_2260) ;  /* 0x0000004000002947 */ /* 0x000fea0003800000 */
[----:B------:R-:W-:Y:S01]  /*3210*/  HFMA2.MMA R157, -RZ, RZ, 0, 0 ;  /* 0x00000000ff9d7435 */ /* 0x000fe200000001ff */
[----:B------:R-:W-:Y:S05]  /*3220*/  @!P4 BRA `(.L_x_2261) ;  /* 0x000000900000c947 */ /* 0x000fea0003800000 */
[----:B-----5:R-:W-:Y:S01]  /*3230*/  HADD2.F32 R157, -RZ, R129.H0_H0 ;  /* 0x20000081ff9d7230 */ /* 0x020fe20000004100 */
[----:B------:R-:W-:Y:S05]  /*3240*/  BRA `(.L_x_2261) ;  /* 0x0000007000007947 */ /* 0x000fea0003800000 */
.L_x_2260:
[----:B------:R-:W-:-:S04]  /*3250*/  ISETP.NE.AND P6, PT, R219, RZ, PT ;  /* 0x000000ffdb00720c */ /* 0x000fc80003fc5270 */
[----:B------:R-:W-:-:S05]  /*3260*/  FSEL R156, R158, RZ, !P6 ;  /* 0x000000ff9e9c7208 */ /* 0x000fca0007000000 */
[----:B------:R-:W-:-:S04]  /*3270*/  FFMA.FTZ R156, R208, R159, R156 ;  /* 0x0000009fd09c7223 */ /* 0x000fc8000001009c */
[----:B------:R-:W-:-:S04]  /*3280*/  FADD.FTZ R156, R207, -R156 ;  /* 0x8000009ccf9c7221 */ /* 0x000fc80000010000 */
[----:B------:R-:W-:Y:S01]  /*3290*/  FMUL.FTZ R157, R2, R156 ;  /* 0x0000009c029d7220 */ /* 0x000fe20000410000 */
[----:B-----5:R-:W-:-:S05]  /*32a0*/  @P4 HADD2.F32 R156, -RZ, R129.H0_H0 ;  /* 0x20000081ff9c4230 */ /* 0x020fca0000004100 */
[----:B------:R-:W-:Y:S02]  /*32b0*/  @P4 FADD.FTZ R157, R157, R156 ;  /* 0x0000009c9d9d4221 */ /* 0x000fe40000010000 */
.L_x_2261:
[----:B------:R-:W-:Y:S05]  /*32c0*/  BSYNC B1 ;  /* 0x0000000000017941 */ /* 0x000fea0003800000 */
.L_x_2259:
[----:B------:R-:W-:Y:S01]  /*32d0*/  @P5 F2FP.PACK_AB R156, RZ, R157 ;  /* 0x0000009dff9c523e */ /* 0x000fe200000000ff */
[----:B------:R-:W-:Y:S03]  /*32e0*/  BSSY B1, `(.L_x_2262) ;  /* 0x000000e000017945 */ /* 0x000fe60003800000 */
        /* <DEDUP_REMOVED lines=13> */
.L_x_2263:
[----:B------:R-:W-:Y:S05]  /*33c0*/  BSYNC B1 ;  /* 0x0000000000017941 */ /* 0x000fea0003800000 */
.L_x_2262:
[----:B------:R-:W-:Y:S01]  /*33d0*/  BSSY B1, `(.L_x_2264) ;  /* 0x000000d000017945 */ /* 0x000fe20003800000 */
[----:B------:R-:W-:Y:S05]  /*33e0*/  @P2 BRA `(.L_x_2265) ;  /* 0x0000004000002947 */ /* 0x000fea0003800000 */
[----:B------:R-:W-:Y:S01]  /*33f0*/  MOV R157, RZ ;  /* 0x000000ff009d7202 */ /* 0x000fe20000000f00 */
[----:B------:R-:W-:Y:S05]  /*3400*/  @!P4 BRA `(.L_x_2266) ;  /* 0x000000900000c947 */ /* 0x000fea0003800000 */
[----:B-----5:R-:W-:Y:S01]  /*3410*/  HADD2.F32 R157, -RZ, R129.H1_H1 ;  /* 0x30000081ff9d7230 */ /* 0x020fe20000004100 */
[----:B------:R-:W-:Y:S05]  /*3420*/  BRA `(.L_x_2266) ;  /* 0x0000007000007947 */ /* 0x000fea0003800000 */
.L_x_2265:
[----:B------:R-:W-:-:S04]  /*3430*/  ISETP.NE.AND P6, PT, R219, RZ, PT ;  /* 0x000000ffdb00720c */ /* 0x000fc80003fc5270 */
[----:B------:R-:W-:-:S05]  /*3440*/  FSEL R156, R158, RZ, !P6 ;  /* 0x000000ff9e9c7208 */ /* 0x000fca0007000000 */
[----:B------:R-:W-:-:S04]  /*3450*/  FFMA.FTZ R156, R206, R159, R156 ;  /* 0x0000009fce9c7223 */ /* 0x000fc8000001009c */
[----:B------:R-:W-:-:S04]  /*3460*/  FADD.FTZ R156, R204, -R156 ;  /* 0x8000009ccc9c7221 */ /* 0x000fc80000010000 */
[----:B------:R-:W-:Y:S01]  /*3470*/  FMUL.FTZ R157, R2, R156 ;  /* 0x0000009c029d7220 */ /* 0x000fe20000410000 */
[----:B-----5:R-:W-:-:S05]  /*3480*/  @P4 HADD2.F32 R156, -RZ, R129.H1_H1 ;  /* 0x30000081ff9c4230 */ /* 0x020fca0000004100 */
[----:B------:R-:W-:Y:S02]  /*3490*/  @P4 FADD.FTZ R157, R157, R156 ;  /* 0x0000009c9d9d4221 */ /* 0x000fe40000010000 */
.L_x_2266:
[----:B------:R-:W-:Y:S05]  /*34a0*/  BSYNC B1 ;  /* 0x0000000000017941 */ /* 0x000fea0003800000 */
.L_x_2264:
        /* <DEDUP_REMOVED lines=15> */
.L_x_2268:
[----:B------:R-:W-:Y:S05]  /*35a0*/  BSYNC B1 ;  /* 0x0000000000017941 */ /* 0x000fea0003800000 */
.L_x_2267:
[----:B------:R-:W-:Y:S01]  /*35b0*/  BSSY B1, `(.L_x_2269) ;  /* 0x000000d000017945 */ /* 0x000fe20003800000 */
[----:B------:R-:W-:Y:S05]  /*35c0*/  @P2 BRA `(.L_x_2270) ;  /* 0x0000004000002947 */ /* 0x000fea0003800000 */
[----:B------:R-:W-:Y:S01]  /*35d0*/  HFMA2.MMA R157, -RZ, RZ, 0, 0 ;  /* 0x00000000ff9d7435 */ /* 0x000fe200000001ff */
[----:B------:R-:W-:Y:S05]  /*35e0*/  @!P4 BRA `(.L_x_2271) ;  /* 0x000000900000c947 */ /* 0x000fea0003800000 */
[----:B-----5:R-:W-:Y:S01]  /*35f0*/  HADD2.F32 R157, -RZ, R130.H0_H0 ;  /* 0x20000082ff9d7230 */ /* 0x020fe20000004100 */
[----:B------:R-:W-:Y:S05]  /*3600*/  BRA `(.L_x_2271) ;  /* 0x0000007000007947 */ /* 0x000fea0003800000 */
.L_x_2270:
[----:B------:R-:W-:-:S04]  /*3610*/  ISETP.NE.AND P6, PT, R219, RZ, PT ;  /* 0x000000ffdb00720c */ /* 0x000fc80003fc5270 */
[----:B------:R-:W-:-:S05]  /*3620*/  FSEL R156, R158, RZ, !P6 ;  /* 0x000000ff9e9c7208 */ /* 0x000fca0007000000 */
[----:B------:R-:W-:-:S04]  /*3630*/  FFMA.FTZ R156, R203, R159, R156 ;  /* 0x0000009fcb9c7223 */ /* 0x000fc8000001009c */
[----:B------:R-:W-:-:S04]  /*3640*/  FADD.FTZ R156, R202, -R156 ;  /* 0x8000009cca9c7221 */ /* 0x000fc80000010000 */
[----:B------:R-:W-:Y:S01]  /*3650*/  FMUL.FTZ R157, R2, R156 ;  /* 0x0000009c029d7220 */ /* 0x000fe20000410000 */
[----:B-----5:R-:W-:-:S05]  /*3660*/  @P4 HADD2.F32 R156, -RZ, R130.H0_H0 ;  /* 0x20000082ff9c4230 */ /* 0x020fca0000004100 */
[----:B------:R-:W-:Y:S02]  /*3670*/  @P4 FADD.FTZ R157, R157, R156 ;  /* 0x0000009c9d9d4221 */ /* 0x000fe40000010000 */
.L_x_2271:
[----:B------:R-:W-:Y:S05]  /*3680*/  BSYNC B1 ;  /* 0x0000000000017941 */ /* 0x000fea0003800000 */
.L_x_2269:
        /* <DEDUP_REMOVED lines=15> */
.L_x_2273:
[----:B------:R-:W-:Y:S05]  /*3780*/  BSYNC B1 ;  /* 0x0000000000017941 */ /* 0x000fea0003800000 */
.L_x_2272:
[----:B------:R-:W-:Y:S01]  /*3790*/  BSSY B1, `(.L_x_2274) ;  /* 0x000000d000017945 */ /* 0x000fe20003800000 */
[----:B------:R-:W-:Y:S05]  /*37a0*/  @P2 BRA `(.L_x_2275) ;  /* 0x0000004000002947 */ /* 0x000fea0003800000 */
[----:B------:R-:W-:Y:S01]  /*37b0*/  MOV R157, RZ ;  /* 0x000000ff009d7202 */ /* 0x000fe20000000f00 */
[----:B------:R-:W-:Y:S05]  /*37c0*/  @!P4 BRA `(.L_x_2276) ;  /* 0x000000900000c947 */ /* 0x000fea0003800000 */
[----:B-----5:R-:W-:Y:S01]  /*37d0*/  HADD2.F32 R157, -RZ, R130.H1_H1 ;  /* 0x30000082ff9d7230 */ /* 0x020fe20000004100 */
[----:B------:R-:W-:Y:S05]  /*37e0*/  BRA `(.L_x_2276) ;  /* 0x0000007000007947 */ /* 0x000fea0003800000 */
.L_x_2275:
[----:B------:R-:W-:-:S04]  /*37f0*/  ISETP.NE.AND P6, PT, R219, RZ, PT ;  /* 0x000000ffdb00720c */ /* 0x000fc80003fc5270 */
[----:B------:R-:W-:-:S05]  /*3800*/  FSEL R156, R158, RZ, !P6 ;  /* 0x000000ff9e9c7208 */ /* 0x000fca0007000000 */
[----:B------:R-:W-:-:S04]  /*3810*/  FFMA.FTZ R156, R201, R159, R156 ;  /* 0x0000009fc99c7223 */ /* 0x000fc8000001009c */
[----:B------:R-:W-:-:S04]  /*3820*/  FADD.FTZ R156, R168, -R156 ;  /* 0x8000009ca89c7221 */ /* 0x000fc80000010000 */
[----:B------:R-:W-:Y:S01]  /*3830*/  FMUL.FTZ R157, R2, R156 ;  /* 0x0000009c029d7220 */ /* 0x000fe20000410000 */
[----:B-----5:R-:W-:-:S05]  /*3840*/  @P4 HADD2.F32 R156, -RZ, R130.H1_H1 ;  /* 0x30000082ff9c4230 */ /* 0x020fca0000004100 */
[----:B------:R-:W-:Y:S02]  /*3850*/  @P4 FADD.FTZ R157, R157, R156 ;  /* 0x0000009c9d9d4221 */ /* 0x000fe40000010000 */
.L_x_2276:
[----:B------:R-:W-:Y:S05]  /*3860*/  BSYNC B1 ;  /* 0x0000000000017941 */ /* 0x000fea0003800000 */
.L_x_2274:
        /* <DEDUP_REMOVED lines=15> */
.L_x_2278:
[----:B------:R-:W-:Y:S05]  /*3960*/  BSYNC B1 ;  /* 0x0000000000017941 */ /* 0x000fea0003800000 */
.L_x_2277:
[----:B------:R-:W-:Y:S01]  /*3970*/  BSSY B1, `(.L_x_2279) ;  /* 0x000000d000017945 */ /* 0x000fe20003800000 */
[----:B------:R-:W-:Y:S05]  /*3980*/  @P2 BRA `(.L_x_2280) ;  /* 0x0000004000002947 */ /* 0x000fea0003800000 */
[----:B------:R-:W-:Y:S01]  /*3990*/  HFMA2.MMA R157, -RZ, RZ, 0, 0 ;  /* 0x00000000ff9d7435 */ /* 0x000fe200000001ff */
[----:B------:R-:W-:Y:S05]  /*39a0*/  @!P4 BRA `(.L_x_2281) ;  /* 0x000000900000c947 */ /* 0x000fea0003800000 */
[----:B-----5:R-:W-:Y:S01]  /*39b0*/  HADD2.F32 R157, -RZ, R131.H0_H0 ;  /* 0x20000083ff9d7230 */ /* 0x020fe20000004100 */
[----:B------:R-:W-:Y:S05]  /*39c0*/  BRA `(.L_x_2281) ;  /* 0x0000007000007947 */ /* 0x000fea0003800000 */
.L_x_2280:
[----:B------:R-:W-:-:S04]  /*39d0*/  ISETP.NE.AND P6, PT, R219, RZ, PT ;  /* 0x000000ffdb00720c */ /* 0x000fc80003fc5270 */
[----:B------:R-:W-:-:S05]  /*39e0*/  FSEL R156, R158, RZ, !P6 ;  /* 0x000000ff9e9c7208 */ /* 0x000fca0007000000 */
[----:B------:R-:W-:-:S04]  /*39f0*/  FFMA.FTZ R156, R169, R159, R156 ;  /* 0x0000009fa99c7223 */ /* 0x000fc8000001009c */
[----:B------:R-:W-:-:S04]  /*3a00*/  FADD.FTZ R156, R170, -R156 ;  /* 0x8000009caa9c7221 */ /* 0x000fc80000010000 */
[----:B------:R-:W-:Y:S01]  /*3a10*/  FMUL.FTZ R157, R2, R156 ;  /* 0x0000009c029d7220 */ /* 0x000fe20000410000 */
[----:B-----5:R-:W-:-:S05]  /*3a20*/  @P4 HADD2.F32 R156, -RZ, R131.H0_H0 ;  /* 0x20000083ff9c4230 */ /* 0x020fca0000004100 */
[----:B------:R-:W-:Y:S02]  /*3a30*/  @P4 FADD.FTZ R157, R157, R156 ;  /* 0x0000009c9d9d4221 */ /* 0x000fe40000010000 */
.L_x_2281:
[----:B------:R-:W-:Y:S05]  /*3a40*/  BSYNC B1 ;  /* 0x0000000000017941 */ /* 0x000fea0003800000 */
.L_x_2279:
        /* <DEDUP_REMOVED lines=15> */
.L_x_2283:
[----:B------:R-:W-:Y:S05]  /*3b40*/  BSYNC B1 ;  /* 0x0000000000017941 */ /* 0x000fea0003800000 */
.L_x_2282:
[----:B------:R-:W-:Y:S01]  /*3b50*/  BSSY B1, `(.L_x_2284) ;  /* 0x000000d000017945 */ /* 0x000fe20003800000 */
[----:B------:R-:W-:Y:S05]  /*3b60*/  @P2 BRA `(.L_x_2285) ;  /* 0x0000004000002947 */ /* 0x000fea0003800000 */
[----:B------:R-:W-:Y:S01]  /*3b70*/  MOV R157, RZ ;  /* 0x000000ff009d7202 */ /* 0x000fe20000000f00 */
[----:B------:R-:W-:Y:S05]  /*3b80*/  @!P4 BRA `(.L_x_2286) ;  /* 0x000000900000c947 */ /* 0x000fea0003800000 */
[----:B-----5:R-:W-:Y:S01]  /*3b90*/  HADD2.F32 R157, -RZ, R131.H1_H1 ;  /* 0x30000083ff9d7230 */ /* 0x020fe20000004100 */
[----:B------:R-:W-:Y:S05]  /*3ba0*/  BRA `(.L_x_2286) ;  /* 0x0000007000007947 */ /* 0x000fea0003800000 */
.L_x_2285:
[----:B------:R-:W-:-:S04]  /*3bb0*/  ISETP.NE.AND P6, PT, R219, RZ, PT ;  /* 0x000000ffdb00720c */ /* 0x000fc80003fc5270 */
[----:B------:R-:W-:-:S05]  /*3bc0*/  FSEL R156, R158, RZ, !P6 ;  /* 0x000000ff9e9c7208 */ /* 0x000fca0007000000 */
[----:B------:R-:W-:-:S04]  /*3bd0*/  FFMA.FTZ R156, R171, R159, R156 ;  /* 0x0000009fab9c7223 */ /* 0x000fc8000001009c */
[----:B------:R-:W-:-:S04]  /*3be0*/  FADD.FTZ R156, R172, -R156 ;  /* 0x8000009cac9c7221 */ /* 0x000fc80000010000 */
[----:B------:R-:W-:Y:S01]  /*3bf0*/  FMUL.FTZ R157, R2, R156 ;  /* 0x0000009c029d7220 */ /* 0x000fe20000410000 */
[----:B-----5:R-:W-:-:S05]  /*3c00*/  @P4 HADD2.F32 R156, -RZ, R131.H1_H1 ;  /* 0x30000083ff9c4230 */ /* 0x020fca0000004100 */
[----:B------:R-:W-:Y:S02]  /*3c10*/  @P4 FADD.FTZ R157, R157, R156 ;  /* 0x0000009c9d9d4221 */ /* 0x000fe40000010000 */
.L_x_2286:
[----:B------:R-:W-:Y:S05]  /*3c20*/  BSYNC B1 ;  /* 0x0000000000017941 */ /* 0x000fea0003800000 */
.L_x_2284:
        /* <DEDUP_REMOVED lines=15> */
.L_x_2288:
[----:B------:R-:W-:Y:S05]  /*3d20*/  BSYNC B1 ;  /* 0x0000000000017941 */ /* 0x000fea0003800000 */
.L_x_2287:
        /* <DEDUP_REMOVED lines=8> */
.L_x_2246:
[----:B------:R-:W-:Y:S05]  /*3db0*/  BSYNC B0 ;  /* 0x0000000000007941 */ /* 0x000fea0003800000 */
.L_x_2245:
[----:B------:R-:W-:Y:S01]  /*3dc0*/  BSSY B0, `(.L_x_2289) ;  /* 0x000010a000007945 */ /* 0x000fe20003800000 */
[----:B------:R-:W-:Y:S05]  /*3dd0*/  @!P0 BRA `(.L_x_2290) ;  /* 0x0000108000008947 */ /* 0x000fea0003800000 */
[----:B------:R-:W-:Y:S01]  /*3de0*/  BSSY B1, `(.L_x_2291) ;  /* 0x0000005000017945 */ /* 0x000fe20003800000 */
[----:B------:R-:W-:Y:S05]  /*3df0*/  @!P3 BRA `(.L_x_2292) ;  /* 0x000000300000b947 */ /* 0x000fea0003800000 */
[----:B-----5:R-:W-:-:S10]  /*3e00*/  HFMA2.MMA R152, -RZ, RZ, 0, 9.5367431640625e-07 ;  /* 0x00000010ff987435 */ /* 0x020fd400000001ff */
[----:B------:R-:W-:-:S06]  /*3e10*/  IMAD.WIDE.U32 R152, R160, R152, c[0x0][0x170] ;  /* 0x00005c00a0987625 */ /* 0x000fcc00078e0098 */
[----:B------:R-:W5:Y:S02]  /*3e20*/  LDG.E.128 R152, [R152.64] ;  /* 0x0000000498987981 */ /* 0x000f64000c1e1d00 */
.L_x_2292:
[----:B------:R-:W-:Y:S05]  /*3e30*/  BSYNC B1 ;  /* 0x0000000000017941 */ /* 0x000fea0003800000 */
.L_x_2291:
[----:B------:R-:W-:Y:S01]  /*3e40*/  BSSY B1, `(.L_x_2293) ;  /* 0x0000015000017945 */ /* 0x000fe20003800000 */
[----:B------:R-:W-:Y:S05]  /*3e50*/  @P2 BRA `(.L_x_2294) ;  /* 0x0000008000002947 */ /* 0x000fea0003800000 */
[----:B------:R-:W-:Y:S01]  /*3e60*/  ULDC.64 UR6, c[0x0][0x218] ;  /* 0x0000860000067ab9 */ /* 0x000fe20000000a00 */
[----:B-1----:R-:W-:Y:S01]  /*3e70*/  MOV R157, RZ ;  /* 0x000000ff009d7202 */ /* 0x002fe20000000f00 */
[----:B------:R-:W-:-:S04]  /*3e80*/  UISETP.NE.U32.AND UP0, UPT, URZ, UR6, UPT ;  /* 0x000000063f00728c */ /* 0x000fc8000bf05070 */
[----:B------:R-:W-:-:S06]  /*3e90*/  UISETP.NE.AND.EX UP0, UPT, URZ, UR7, UPT, UP0 ;  /* 0x000000073f00728c */ /* 0x000fcc000bf05300 */
[----:B------:R-:W-:-:S13]  /*3ea0*/  PLOP3.LUT P4, PT, PT, PT, UP0, 0x80, 0x0 ;  /* 0x000000000000781c */ /* 0x000fda0003f8f008 */
[----:B------:R-:W-:Y:S05]  /*3eb0*/  @!P4 BRA `(.L_x_2295) ;  /* 0x000000d00000c947 */ /* 0x000fea0003800000 */
[----:B-----5:R-:W-:Y:S01]  /*3ec0*/  HADD2.F32 R157, -RZ, R132.H0_H0 ;  /* 0x20000084ff9d7230 */ /* 0x020fe20000004100 */
[----:B------:R-:W-:Y:S05]  /*3ed0*/  BRA `(.L_x_2295) ;  /* 0x000000b000007947 */ /* 0x000fea0003800000 */
.L_x_2294:
        /* <DEDUP_REMOVED lines=9> */
[----:B-----5:R-:W-:-:S05]  /*3f70*/  @P4 HADD2.F32 R156, -RZ, R132.H0_H0 ;  /* 0x20000084ff9c4230 */ /* 0x020fca0000004100 */
[----:B------:R-:W-:Y:S02]  /*3f80*/  @P4 FADD.FTZ R157, R157, R156 ;  /* 0x0000009c9d9d4221 */ /* 0x000fe40000010000 */
.L_x_2295:
[----:B------:R-:W-:Y:S05]  /*3f90*/  BSYNC B1 ;  /* 0x0000000000017941 */ /* 0x000fea0003800000 */
.L_x_2293:
        /* <DEDUP_REMOVED lines=8> */
[----:B------:R-:W-:-:S03]  /*4020*/  HFMA2.MMA R157, -RZ, RZ, 0, 0 ;  /* 0x00000000ff9d7435 */ /* 0x000fc600000001ff */
[----:B------:R-:W-:-:S08]  /*4030*/  FMUL.FTZ R156, R156, c[0x0][0x1e8] ;  /* 0x00007a009c9c7a20 */ /* 0x000fd00000410000 */
[----:B------:R-:W-:-:S05]  /*4040*/  @P6 HADD2.F32 R161, -RZ, R152.H0_H0 ;  /* 0x20000098ffa16230 */ /* 0x000fca0000004100 */
[----:B------:R-:W-:-:S04]  /*4050*/  @P6 FMUL.FTZ R157, R161, R156 ;  /* 0x0000009ca19d6220 */ /* 0x000fc80000410000 */
[----:B------:R-:W-:Y:S01]  /*4060*/  FADD.FTZ R104, R104, R157 ;  /* 0x0000009d68687221 */ /* 0x000fe20000010000 */
[----:B------:R-:W-:Y:S01]  /*4070*/  MOV R157, RZ ;  /* 0x000000ff009d7202 */ /* 0x000fe20000000f00 */
[----:B------:R-:W-:-:S05]  /*4080*/  @P6 FMUL.FTZ R157, R243, R156 ;  /* 0x0000009cf39d6220 */ /* 0x000fca0000410000 */
[----:B------:R-:W-:-:S04]  /*4090*/  F2FP.PACK_AB R157, RZ, R157 ;  /* 0x0000009dff9d723e */ /* 0x000fc800000000ff */
[----:B------:R-:W-:Y:S02]  /*40a0*/  PRMT R60, R157, 0x7610, R60 ;  /* 0x000076109d3c7816 */ /* 0x000fe4000000003c */
.L_x_2297:
[----:B------:R-:W-:Y:S05]  /*40b0*/  BSYNC B1 ;  /* 0x0000000000017941 */ /* 0x000fea0003800000 */
.L_x_2296:
[----:B------:R-:W-:Y:S01]  /*40c0*/  BSSY B1, `(.L_x_2298) ;  /* 0x000000d000017945 */ /* 0x000fe20003800000 */
[----:B------:R-:W-:Y:S05]  /*40d0*/  @P2 BRA `(.L_x_2299) ;  /* 0x0000004000002947 */ /* 0x000fea0003800000 */
[----:B------:R-:W-:Y:S01]  /*40e0*/  HFMA2.MMA R157, -RZ, RZ, 0, 0 ;  /* 0x00000000ff9d7435 */ /* 0x000fe200000001ff */
[----:B------:R-:W-:Y:S05]  /*40f0*/  @!P4 BRA `(.L_x_2300) ;  /* 0x000000900000c947 */ /* 0x000fea0003800000 */
[----:B-----5:R-:W-:Y:S01]  /*4100*/  HADD2.F32 R157, -RZ, R132.H1_H1 ;  /* 0x30000084ff9d7230 */ /* 0x020fe20000004100 */
[----:B------:R-:W-:Y:S05]  /*4110*/  BRA `(.L_x_2300) ;  /* 0x0000007000007947 */ /* 0x000fea0003800000 */
.L_x_2299:
[----:B------:R-:W-:-:S04]  /*4120*/  ISETP.NE.AND P6, PT, R219, RZ, PT ;  /* 0x000000ffdb00720c */ /* 0x000fc80003fc5270 */
[----:B------:R-:W-:-:S05]  /*4130*/  FSEL R156, R158, RZ, !P6 ;  /* 0x000000ff9e9c7208 */ /* 0x000fca0007000000 */
[----:B------:R-:W-:-:S04]  /*4140*/  FFMA.FTZ R156, R6, R159, R156 ;  /* 0x0000009f069c7223 */ /* 0x000fc8000001009c */
[----:B------:R-:W-:-:S04]  /*4150*/  FADD.FTZ R156, R9, -R156 ;  /* 0x8000009c099c7221 */ /* 0x000fc80000010000 */
[----:B------:R-:W-:Y:S01]  /*4160*/  FMUL.FTZ R157, R2, R156 ;  /* 0x0000009c029d7220 */ /* 0x000fe20000410000 */
[----:B-----5:R-:W-:-:S05]  /*4170*/  @P4 HADD2.F32 R156, -RZ, R132.H1_H1 ;  /* 0x30000084ff9c4230 */ /* 0x020fca0000004100 */
[----:B------:R-:W-:Y:S02]  /*4180*/  @P4 FADD.FTZ R157, R157, R156 ;  /* 0x0000009c9d9d4221 */ /* 0x000fe40000010000 */
.L_x_2300:
[----:B------:R-:W-:Y:S05]  /*4190*/  BSYNC B1 ;  /* 0x0000000000017941 */ /* 0x000fea0003800000 */
.L_x_2298:
        /* <DEDUP_REMOVED lines=8> */
[----:B------:R-:W-:-:S05]  /*4220*/  @P6 HADD2.F32 R161, -RZ, R152.H1_H1 ;  /* 0x30000098ffa16230 */ /* 0x000fca0000004100 */
[----:B------:R-:W-:-:S04]  /*4230*/  @P6 FMUL.FTZ R157, R161, R156 ;  /* 0x0000009ca19d6220 */ /* 0x000fc80000410000 */
[----:B------:R-:W-:Y:S01]  /*4240*/  FADD.FTZ R105, R105, R157 ;  /* 0x0000009d69697221 */ /* 0x000fe20000010000 */
[----:B------:R-:W-:-:S06]  /*4250*/  HFMA2.MMA R157, -RZ, RZ, 0, 0 ;  /* 0x00000000ff9d7435 */ /* 0x000fcc00000001ff */
[----:B------:R-:W-:-:S05]  /*4260*/  @P6 FMUL.FTZ R157, R242, R156 ;  /* 0x0000009cf29d6220 */ /* 0x000fca0000410000 */
[----:B------:R-:W-:-:S04]  /*4270*/  F2FP.PACK_AB R157, RZ, R157 ;  /* 0x0000009dff9d723e */ /* 0x000fc800000000ff */
[----:B------:R-:W-:Y:S02]  /*4280*/  PRMT R60, R60, 0x5410, R157 ;  /* 0x000054103c3c7816 */ /* 0x000fe4000000009d */
.L_x_2302:
[----:B------:R-:W-:Y:S05]  /*4290*/  BSYNC B1 ;  /* 0x0000000000017941 */ /* 0x000fea0003800000 */
.L_x_2301:
[----:B------:R-:W-:Y:S01]  /*42a0*/  BSSY B1, `(.L_x_2303) ;  /* 0x000000d000017945 */ /* 0x000fe20003800000 */
[----:B------:R-:W-:Y:S05]  /*42b0*/  @P2 BRA `(.L_x_2304) ;  /* 0x0000004000002947 */ /* 0x000fea0003800000 */
[----:B------:R-:W-:Y:S01]  /*42c0*/  MOV R157, RZ ;  /* 0x000000ff009d7202 */ /* 0x000fe20000000f00 */
[----:B------:R-:W-:Y:S05]  /*42d0*/  @!P4 BRA `(.L_x_2305) ;  /* 0x000000900000c947 */ /* 0x000fea0003800000 */
[----:B-----5:R-:W-:Y:S01]  /*42e0*/  HADD2.F32 R157, -RZ, R133.H0_H0 ;  /* 0x20000085ff9d7230 */ /* 0x020fe20000004100 */
[----:B------:R-:W-:Y:S05]  /*42f0*/  BRA `(.L_x_2305) ;  /* 0x0000007000007947 */ /* 0x000fea0003800000 */
.L_x_2304:
[----:B------:R-:W-:-:S04]  /*4300*/  ISETP.NE.AND P6, PT, R219, RZ, PT ;  /* 0x000000ffdb00720c */ /* 0x000fc80003fc5270 */
[----:B------:R-:W-:-:S05]  /*4310*/  FSEL R156, R158, RZ, !P6 ;  /* 0x000000ff9e9c7208 */ /* 0x000fca0007000000 */
[----:B------:R-:W-:-:S04]  /*4320*/  FFMA.FTZ R156, R8, R159, R156 ;  /* 0x0000009f089c7223 */ /* 0x000fc8000001009c */
[----:B------:R-:W-:-:S04]  /*4330*/  FADD.FTZ R156, R11, -R156 ;  /* 0x8000009c0b9c7221 */ /* 0x000fc80000010000 */
[----:B------:R-:W-:Y:S01]  /*4340*/  FMUL.FTZ R157, R2, R156 ;  /* 0x0000009c029d7220 */ /* 0x000fe20000410000 */
[----:B-----5:R-:W-:-:S05]  /*4350*/  @P4 HADD2.F32 R156, -RZ, R133.H0_H0 ;  /* 0x20000085ff9c4230 */ /* 0x020fca0000004100 */
[----:B------:R-:W-:Y:S02]  /*4360*/  @P4 FADD.FTZ R157, R157, R156 ;  /* 0x0000009c9d9d4221 */ /* 0x000fe40000010000 */
.L_x_2305:
[----:B------:R-:W-:Y:S05]  /*4370*/  BSYNC B1 ;  /* 0x0000000000017941 */ /* 0x000fea0003800000 */
.L_x_2303:
        /* <DEDUP_REMOVED lines=15> */
.L_x_2307:
[----:B------:R-:W-:Y:S05]  /*4470*/  BSYNC B1 ;  /* 0x0000000000017941 */ /* 0x000fea0003800000 */
.L_x_2306:
[----:B------:R-:W-:Y:S01]  /*4480*/  BSSY B1, `(.L_x_2308) ;  /* 0x000000d000017945 */ /* 0x000fe20003800000 */
[----:B------:R-:W-:Y:S05]  /*4490*/  @P2 BRA `(.L_x_2309) ;  /* 0x0000004000002947 */ /* 0x000fea0003800000 */
[----:B------:R-:W-:Y:S01]  /*44a0*/  HFMA2.MMA R157, -RZ, RZ, 0, 0 ;  /* 0x00000000ff9d7435 */ /* 0x000fe200000001ff */
[----:B------:R-:W-:Y:S05]  /*44b0*/  @!P4 BRA `(.L_x_2310) ;  /* 0x000000900000c947 */ /* 0x000fea0003800000 */
[----:B-----5:R-:W-:Y:S01]  /*44c0*/  HADD2.F32 R157, -RZ, R133.H1_H1 ;  /* 0x30000085ff9d7230 */ /* 0x020fe20000004100 */
[----:B------:R-:W-:Y:S05]  /*44d0*/  BRA `(.L_x_2310) ;  /* 0x0000007000007947 */ /* 0x000fea0003800000 */
.L_x_2309:
[----:B------:R-:W-:-:S04]  /*44e0*/  ISETP.NE.AND P6, PT, R219, RZ, PT ;  /* 0x000000ffdb00720c */ /* 0x000fc80003fc5270 */
[----:B------:R-:W-:-:S05]  /*44f0*/  FSEL R156, R158, RZ, !P6 ;  /* 0x000000ff9e9c7208 */ /* 0x000fca0007000000 */
[----:B------:R-:W-:-:S04]  /*4500*/  FFMA.FTZ R156, R10, R159, R156 ;  /* 0x0000009f0a9c7223 */ /* 0x000fc8000001009c */
[----:B------:R-:W-:-:S04]  /*4510*/  FADD.FTZ R156, R13, -R156 ;  /* 0x8000009c0d9c7221 */ /* 0x000fc80000010000 */
[----:B------:R-:W-:Y:S01]  /*4520*/  FMUL.FTZ R157, R2, R156 ;  /* 0x0000009c029d7220 */ /* 0x000fe20000410000 */
[----:B-----5:R-:W-:-:S05]  /*4530*/  @P4 HADD2.F32 R156, -RZ, R133.H1_H1 ;  /* 0x30000085ff9c4230 */ /* 0x020fca0000004100 */
[----:B------:R-:W-:Y:S02]  /*4540*/  @P4 FADD.FTZ R157, R157, R156 ;  /* 0x0000009c9d9d4221 */ /* 0x000fe40000010000 */
.L_x_2310:
[----:B------:R-:W-:Y:S05]  /*4550*/  BSYNC B1 ;  /* 0x0000000000017941 */ /* 0x000fea0003800000 */
.L_x_2308:
        /* <DEDUP_REMOVED lines=15> */
.L_x_2312:
[----:B------:R-:W-:Y:S05]  /*4650*/  BSYNC B1 ;  /* 0x0000000000017941 */ /* 0x000fea0003800000 */
.L_x_2311:
[----:B------:R-:W-:Y:S01]  /*4660*/  BSSY B1, `(.L_x_2313) ;  /* 0x000000d000017945 */ /* 0x000fe20003800000 */
[----:B------:R-:W-:Y:S05]  /*4670*/  @P2 BRA `(.L_x_2314) ;  /* 0x0000004000002947 */ /* 0x000fea0003800000 */
[----:B------:R-:W-:Y:S01]  /*4680*/  MOV R157, RZ ;  /* 0x000000ff009d7202 */ /* 0x000fe20000000f00 */
[----:B------:R-:W-:Y:S05]  /*4690*/  @!P4 BRA `(.L_x_2315) ;  /* 0x000000900000c947 */ /* 0x000fea0003800000 */
[----:B-----5:R-:W-:Y:S01]  /*46a0*/  HADD2.F32 R157, -RZ, R134.H0_H0 ;  /* 0x20000086ff9d7230 */ /* 0x020fe20000004100 */
[----:B------:R-:W-:Y:S05]  /*46b0*/  BRA `(.L_x_2315) ;  /* 0x0000007000007947 */ /* 0x000fea0003800000 */
.L_x_2314:
[----:B------:R-:W-:-:S04]  /*46c0*/  ISETP.NE.AND P6, PT, R219, RZ, PT ;  /* 0x000000ffdb00720c */ /* 0x000fc80003fc5270 */
[----:B------:R-:W-:-:S05]  /*46d0*/  FSEL R156, R158, RZ, !P6 ;  /* 0x000000ff9e9c7208 */ /* 0x000fca0007000000 */
[----:B------:R-:W-:-:S04]  /*46e0*/  FFMA.FTZ R156, R12, R159, R156 ;  /* 0x0000009f0c9c7223 */ /* 0x000fc8000001009c */
[----:B------:R-:W-:-:S04]  /*46f0*/  FADD.FTZ R156, R14, -R156 ;  /* 0x8000009c0e9c7221 */ /* 0x000fc80000010000 */
[----:B------:R-:W-:Y:S01]  /*4700*/  FMUL.FTZ R157, R2, R156 ;  /* 0x0000009c029d7220 */ /* 0x000fe20000410000 */
[----:B-----5:R-:W-:-:S05]  /*4710*/  @P4 HADD2.F32 R156, -RZ, R134.H0_H0 ;  /* 0x20000086ff9c4230 */ /* 0x020fca0000004100 */
[----:B------:R-:W-:Y:S02]  /*4720*/  @P4 FADD.FTZ R157, R157, R156 ;  /* 0x0000009c9d9d4221 */ /* 0x000fe40000010000 */
.L_x_2315:
[----:B------:R-:W-:Y:S05]  /*4730*/  BSYNC B1 ;  /* 0x0000000000017941 */ /* 0x000fea0003800000 */
.L_x_2313:
        /* <DEDUP_REMOVED lines=15> */
.L_x_2317:
[----:B------:R-:W-:Y:S05]  /*4830*/  BSYNC B1 ;  /* 0x0000000000017941 */ /* 0x000fea0003800000 */
.L_x_2316:
[----:B------:R-:W-:Y:S01]  /*4840*/  BSSY B1, `(.L_x_2318) ;  /* 0x000000d000017945 */ /* 0x000fe20003800000 */
[----:B------:R-:W-:Y:S05]  /*4850*/  @P2 BRA `(.L_x_2319) ;  /* 0x0000004000002947 */ /* 0x000fea0003800000 */
[----:B------:R-:W-:Y:S01]  /*4860*/  HFMA2.MMA R157, -RZ, RZ, 0, 0 ;  /* 0x00000000ff9d7435 */ /* 0x000fe200000001ff */
[----:B------:R-:W-:Y:S05]  /*4870*/  @!P4 BRA `(.L_x_2320) ;  /* 0x000000900000c947 */ /* 0x000fea0003800000 */
[----:B-----5:R-:W-:Y:S01]  /*4880*/  HADD2.F32 R157, -RZ, R134.H1_H1 ;  /* 0x30000086ff9d7230 */ /* 0x020fe20000004100 */
[----:B------:R-:W-:Y:S05]  /*4890*/  BRA `(.L_x_2320) ;  /* 0x0000007000007947 */ /* 0x000fea0003800000 */
.L_x_2319:
[----:B------:R-:W-:-:S04]  /*48a0*/  ISETP.NE.AND P6, PT, R219, RZ, PT ;  /* 0x000000ffdb00720c */ /* 0x000fc80003fc5270 */
[----:B------:R-:W-:-:S05]  /*48b0*/  FSEL R156, R158, RZ, !P6 ;  /* 0x000000ff9e9c7208 */ /* 0x000fca0007000000 */
[----:B------:R-:W-:-:S04]  /*48c0*/  FFMA.FTZ R156, R15, R159, R156 ;  /* 0x0000009f0f9c7223 */ /* 0x000fc8000001009c */
[----:B------:R-:W-:-:S04]  /*48d0*/  FADD.FTZ R156, R16, -R156 ;  /* 0x8000009c109c7221 */ /* 0x000fc80000010000 */
[----:B------:R-:W-:Y:S01]  /*48e0*/  FMUL.FTZ R157, R2, R156 ;  /* 0x0000009c029d7220 */ /* 0x000fe20000410000 */
[----:B-----5:R-:W-:-:S05]  /*48f0*/  @P4 HADD2.F32 R156, -RZ, R134.H1_H1 ;  /* 0x30000086ff9c4230 */ /* 0x020fca0000004100 */
[----:B------:R-:W-:Y:S02]  /*4900*/  @P4 FADD.FTZ R157, R157, R156 ;  /* 0x0000009c9d9d4221 */ /* 0x000fe40000010000 */
.L_x_2320:
[----:B------:R-:W-:Y:S05]  /*4910*/  BSYNC B1 ;  /* 0x0000000000017941 */ /* 0x000fea0003800000 */
.L_x_2318:
        /* <DEDUP_REMOVED lines=15> */
.L_x_2322:
[----:B------:R-:W-:Y:S05]  /*4a10*/  BSYNC B1 ;  /* 0x0000000000017941 */ /* 0x000fea0003800000 */
.L_x_2321:
[----:B------:R-:W-:Y:S01]  /*4a20*/  BSSY B1, `(.L_x_2323) ;  /* 0x000000d000017945 */ /* 0x000fe20003800000 */
[----:B------:R-:W-:Y:S05]  /*4a30*/  @P2 BRA `(.L_x_2324) ;  /* 0x0000004000002947 */ /* 0x000fea0003800000 */
[----:B------:R-:W-:Y:S01]  /*4a40*/  MOV R157, RZ ;  /* 0x000000ff009d7202 */ /* 0x000fe20000000f00 */
[----:B------:R-:W-:Y:S05]  /*4a50*/  @!P4 BRA `(.L_x_2325) ;  /* 0x000000900000c947 */ /* 0x000fea0003800000 */
[----:B-----5:R-:W-:Y:S01]  /*4a60*/  HADD2.F32 R157, -RZ, R135.H0_H0 ;  /* 0x20000087ff9d7230 */ /* 0x020fe20000004100 */
[----:B------:R-:W-:Y:S05]  /*4a70*/  BRA `(.L_x_2325) ;  /* 0x0000007000007947 */ /* 0x000fea0003800000 */
.L_x_2324:
[----:B------:R-:W-:-:S04]  /*4a80*/  ISETP.NE.AND P6, PT, R219, RZ, PT ;  /* 0x000000ffdb00720c */ /* 0x000fc80003fc5270 */
[----:B------:R-:W-:-:S05]  /*4a90*/  FSEL R156, R158, RZ, !P6 ;  /* 0x000000ff9e9c7208 */ /* 0x000fca0007000000 */
[----:B------:R-:W-:-:S04]  /*4aa0*/  FFMA.FTZ R156, R17, R159, R156 ;  /* 0x0000009f119c7223 */ /* 0x000fc8000001009c */
[----:B------:R-:W-:-:S04]  /*4ab0*/  FADD.FTZ R156, R18, -R156 ;  /* 0x8000009c129c7221 */ /* 0x000fc80000010000 */
[----:B------:R-:W-:Y:S01]  /*4ac0*/  FMUL.FTZ R157, R2, R156 ;  /* 0x0000009c029d7220 */ /* 0x000fe20000410000 */
[----:B-----5:R-:W-:-:S05]  /*4ad0*/  @P4 HADD2.F32 R156, -RZ, R135.H0_H0 ;  /* 0x20000087ff9c4230 */ /* 0x020fca0000004100 */
[----:B------:R-:W-:Y:S02]  /*4ae0*/  @P4 FADD.FTZ R157, R157, R156 ;  /* 0x0000009c9d9d4221 */ /* 0x000fe40000010000 */
.L_x_2325:
[----:B------:R-:W-:Y:S05]  /*4af0*/  BSYNC B1 ;  /* 0x0000000000017941 */ /* 0x000fea0003800000 */
.L_x_2323:
        /* <DEDUP_REMOVED lines=15> */
.L_x_2327:
[----:B------:R-:W-:Y:S05]  /*4bf0*/  BSYNC B1 ;  /* 0x0000000000017941 */ /* 0x000fea0003800000 */
.L_x_2326:
[----:B------:R-:W-:Y:S01]  /*4c00*/  BSSY B1, `(.L_x_2328) ;  /* 0x000000d000017945 */ /* 0x000fe20003800000 */
[----:B------:R-:W-:Y:S05]  /*4c10*/  @P2 BRA `(.L_x_2329) ;  /* 0x0000004000002947 */ /* 0x000fea0003800000 */
[----:B------:R-:W-:Y:S01]  /*4c20*/  HFMA2.MMA R157, -RZ, RZ, 0, 0 ;  /* 0x00000000ff9d7435 */ /* 0x000fe200000001ff */
[----:B------:R-:W-:Y:S05]  /*4c30*/  @!P4 BRA `(.L_x_2330) ;  /* 0x000000900000c947 */ /* 0x000fea0003800000 */
[----:B-----5:R-:W-:Y:S01]  /*4c40*/  HADD2.F32 R157, -RZ, R135.H1_H1 ;  /* 0x30000087ff9d7230 */ /* 0x020fe20000004100 */
[----:B------:R-:W-:Y:S05]  /*4c50*/  BRA `(.L_x_2330) ;  /* 0x0000007000007947 */ /* 0x000fea0003800000 */
.L_x_2329:
[----:B------:R-:W-:-:S04]  /*4c60*/  ISETP.NE.AND P6, PT, R219, RZ, PT ;  /* 0x000000ffdb00720c */ /* 0x000fc80003fc5270 */
[----:B------:R-:W-:-:S05]  /*4c70*/  FSEL R156, R158, RZ, !P6 ;  /* 0x000000ff9e9c7208 */ /* 0x000fca0007000000 */
[----:B------:R-:W-:-:S04]  /*4c80*/  FFMA.FTZ R156, R19, R159, R156 ;  /* 0x0000009f139c7223 */ /* 0x000fc8000001009c */
[----:B------:R-:W-:-:S04]  /*4c90*/  FADD.FTZ R156, R20, -R156 ;  /* 0x8000009c149c7221 */ /* 0x000fc80000010000 */
[----:B------:R-:W-:Y:S01]  /*4ca0*/  FMUL.FTZ R157, R2, R156 ;  /* 0x0000009c029d7220 */ /* 0x000fe20000410000 */
[----:B-----5:R-:W-:-:S05]  /*4cb0*/  @P4 HADD2.F32 R156, -RZ, R135.H1_H1 ;  /* 0x30000087ff9c4230 */ /* 0x020fca0000004100 */
[----:B------:R-:W-:Y:S02]  /*4cc0*/  @P4 FADD.FTZ R157, R157, R156 ;  /* 0x0000009c9d9d4221 */ /* 0x000fe40000010000 */
.L_x_2330:
[----:B------:R-:W-:Y:S05]  /*4cd0*/  BSYNC B1 ;  /* 0x0000000000017941 */ /* 0x000fea0003800000 */
.L_x_2328:
        /* <DEDUP_REMOVED lines=15> */
.L_x_2332:
[----:B------:R-:W-:Y:S05]  /*4dd0*/  BSYNC B1 ;  /* 0x0000000000017941 */ /* 0x000fea0003800000 */
.L_x_2331:
        /* <DEDUP_REMOVED lines=8> */
.L_x_2290:
[----:B------:R-:W-:Y:S05]  /*4e60*/  BSYNC B0 ;  /* 0x0000000000007941 */ /* 0x000fea0003800000 */
.L_x_2289:
[----:B------:R-:W-:Y:S01]  /*4e70*/  BSSY B0, `(.L_x_2333) ;  /* 0x000010a000007945 */ /* 0x000fe20003800000 */
[----:B------:R-:W-:Y:S05]  /*4e80*/  @!P1 BRA `(.L_x_2334) ;  /* 0x0000108000009947 */ /* 0x000fea0003800000 */
[----:B------:R-:W-:Y:S01]  /*4e90*/  BSSY B1, `(.L_x_2335) ;  /* 0x0000005000017945 */ /* 0x000fe20003800000 */
[----:B------:R-:W-:Y:S05]  /*4ea0*/  @!P3 BRA `(.L_x_2336) ;  /* 0x000000300000b947 */ /* 0x000fea0003800000 */
[----:B-----5:R-:W-:-:S10]  /*4eb0*/  HFMA2.MMA R152, -RZ, RZ, 0, 9.5367431640625e-07 ;  /* 0x00000010ff987435 */ /* 0x020fd400000001ff */
[----:B------:R-:W-:-:S06]  /*4ec0*/  IMAD.WIDE.U32 R152, R160, R152, c[0x0][0x170] ;  /* 0x00005c00a0987625 */ /* 0x000fcc00078e0098 */
[----:B------:R-:W5:Y:S02]  /*4ed0*/  LDG.E.128 R152, [R152.64] ;  /* 0x0000000498987981 */ /* 0x000f64000c1e1d00 */
.L_x_2336:
[----:B------:R-:W-:Y:S05]  /*4ee0*/  BSYNC B1 ;  /* 0x0000000000017941 */ /* 0x000fea0003800000 */
.L_x_2335:
        /* <DEDUP_REMOVED lines=10> */
.L_x_2338:
        /* <DEDUP_REMOVED lines=11> */
.L_x_2339:
[----:B------:R-:W-:Y:S05]  /*5040*/  BSYNC B1 ;  /* 0x0000000000017941 */ /* 0x000fea0003800000 */
.L_x_2337:
        /* <DEDUP_REMOVED lines=17> */
.L_x_2341:
[----:B------:R-:W-:Y:S05]  /*5160*/  BSYNC B1 ;  /* 0x0000000000017941 */ /* 0x000fea0003800000 */
.L_x_2340:
[----:B------:R-:W-:Y:S01]  /*5170*/  BSSY B1, `(.L_x_2342) ;  /* 0x000000d000017945 */ /* 0x000fe20003800000 */
[----:B------:R-:W-:Y:S05]  /*5180*/  @P2 BRA `(.L_x_2343) ;  /* 0x0000004000002947 */ /* 0x000fea0003800000 */
[----:B------:R-:W-:Y:S01]  /*5190*/  HFMA2.MMA R157, -RZ, RZ, 0, 0 ;  /* 0x00000000ff9d7435 */ /* 0x000fe200000001ff */
[----:B------:R-:W-:Y:S05]  /*51a0*/  @!P4 BRA `(.L_x_2344) ;  /* 0x000000900000c947 */ /* 0x000fea0003800000 */
[----:B-----5:R-:W-:Y:S01]  /*51b0*/  HADD2.F32 R157, -RZ, R136.H1_H1 ;  /* 0x30000088ff9d7230 */ /* 0x020fe20000004100 */
[----:B------:R-:W-:Y:S05]  /*51c0*/  BRA `(.L_x_2344) ;  /* 0x0000007000007947 */ /* 0x000fea0003800000 */
.L_x_2343:
[----:B------:R-:W-:-:S04]  /*51d0*/  ISETP.NE.AND P6, PT, R219, RZ, PT ;  /* 0x000000ffdb00720c */ /* 0x000fc80003fc5270 */
[----:B------:R-:W-:-:S05]  /*51e0*/  FSEL R156, R158, RZ, !P6 ;  /* 0x000000ff9e9c7208 */ /* 0x000fca0007000000 */
[----:B------:R-:W-:-:S04]  /*51f0*/  FFMA.FTZ R156, R22, R159, R156 ;  /* 0x0000009f169c7223 */ /* 0x000fc8000001009c */
[----:B------:R-:W-:-:S04]  /*5200*/  FADD.FTZ R156, R25, -R156 ;  /* 0x8000009c199c7221 */ /* 0x000fc80000010000 */
[----:B------:R-:W-:Y:S01]  /*5210*/  FMUL.FTZ R157, R2, R156 ;  /* 0x0000009c029d7220 */ /* 0x000fe20000410000 */
[----:B-----5:R-:W-:-:S05]  /*5220*/  @P4 HADD2.F32 R156, -RZ, R136.H1_H1 ;  /* 0x30000088ff9c4230 */ /* 0x020fca0000004100 */
[----:B------:R-:W-:Y:S02]  /*5230*/  @P4 FADD.FTZ R157, R157, R156 ;  /* 0x0000009c9d9d4221 */ /* 0x000fe40000010000 */
.L_x_2344:
[----:B------:R-:W-:Y:S05]  /*5240*/  BSYNC B1 ;  /* 0x0000000000017941 */ /* 0x000fea0003800000 */
.L_x_2342:
        /* <DEDUP_REMOVED lines=15> */
.L_x_2346:
[----:B------:R-:W-:Y:S05]  /*5340*/  BSYNC B1 ;  /* 0x0000000000017941 */ /* 0x000fea0003800000 */
.L_x_2345:
[----:B------:R-:W-:Y:S01]  /*5350*/  BSSY B1, `(.L_x_2347) ;  /* 0x000000d000017945 */ /* 0x000fe20003800000 */
[----:B------:R-:W-:Y:S05]  /*5360*/  @P2 BRA `(.L_x_2348) ;  /* 0x0000004000002947 */ /* 0x000fea0003800000 */
[----:B------:R-:W-:Y:S01]  /*5370*/  MOV R157, RZ ;  /* 0x000000ff009d7202 */ /* 0x000fe20000000f00 */
[----:B------:R-:W-:Y:S05]  /*5380*/  @!P4 BRA `(.L_x_2349) ;  /* 0x000000900000c947 */ /* 0x000fea0003800000 */
[----:B-----5:R-:W-:Y:S01]  /*5390*/  HADD2.F32 R157, -RZ, R137.H0_H0 ;  /* 0x20000089ff9d7230 */ /* 0x020fe20000004100 */
[----:B------:R-:W-:Y:S05]  /*53a0*/  BRA `(.L_x_2349) ;  /* 0x0000007000007947 */ /* 0x000fea0003800000 */
.L_x_2348:
[----:B------:R-:W-:-:S04]  /*53b0*/  ISETP.NE.AND P6, PT, R219, RZ, PT ;  /* 0x000000ffdb00720c */ /* 0x000fc80003fc5270 */
[----:B------:R-:W-:-:S05]  /*53c0*/  FSEL R156, R158, RZ, !P6 ;  /* 0x000000ff9e9c7208 */ /* 0x000fca0007000000 */
[----:B------:R-:W-:-:S04]  /*53d0*/  FFMA.FTZ R156, R24, R159, R156 ;  /* 0x0000009f189c7223 */ /* 0x000fc8000001009c */
[----:B------:R-:W-:-:S04]  /*53e0*/  FADD.FTZ R156, R27, -R156 ;  /* 0x8000009c1b9c7221 */ /* 0x000fc80000010000 */
[----:B------:R-:W-:Y:S01]  /*53f0*/  FMUL.FTZ R157, R2, R156 ;  /* 0x0000009c029d7220 */ /* 0x000fe20000410000 */
[----:B-----5:R-:W-:-:S05]  /*5400*/  @P4 HADD2.F32 R156, -RZ, R137.H0_H0 ;  /* 0x20000089ff9c4230 */ /* 0x020fca0000004100 */
[----:B------:R-:W-:Y:S02]  /*5410*/  @P4 FADD.FTZ R157, R157, R156 ;  /* 0x0000009c9d9d4221 */ /* 0x000fe40000010000 */
.L_x_2349:
[----:B------:R-:W-:Y:S05]  /*5420*/  BSYNC B1 ;  /* 0x0000000000017941 */ /* 0x000fea0003800000 */
.L_x_2347:
        /* <DEDUP_REMOVED lines=15> */
.L_x_2351:
[----:B------:R-:W-:Y:S05]  /*5520*/  BSYNC B1 ;  /* 0x0000000000017941 */ /* 0x000fea0003800000 */
.L_x_2350:
[----:B------:R-:W-:Y:S01]  /*5530*/  BSSY B1, `(.L_x_2352) ;  /* 0x000000d000017945 */ /* 0x000fe20003800000 */
[----:B------:R-:W-:Y:S05]  /*5540*/  @P2 BRA `(.L_x_2353) ;  /* 0x0000004000002947 */ /* 0x000fea0003800000 */
[----:B------:R-:W-:Y:S01]  /*5550*/  HFMA2.MMA R157, -RZ, RZ, 0, 0 ;  /* 0x00000000ff9d7435 */ /* 0x000fe200000001ff */
[----:B------:R-:W-:Y:S05]  /*5560*/  @!P4 BRA `(.L_x_2354) ;  /* 0x000000900000c947 */ /* 0x000fea0003800000 */
[----:B-----5:R-:W-:Y:S01]  /*5570*/  HADD2.F32 R157, -RZ, R137.H1_H1 ;  /* 0x30000089ff9d7230 */ /* 0x020fe20000004100 */
[----:B------:R-:W-:Y:S05]  /*5580*/  BRA `(.L_x_2354) ;  /* 0x0000007000007947 */ /* 0x000fea0003800000 */
.L_x_2353:
[----:B------:R-:W-:-:S04]  /*5590*/  ISETP.NE.AND P6, PT, R219, RZ, PT ;  /* 0x000000ffdb00720c */ /* 0x000fc80003fc5270 */
[----:B------:R-:W-:-:S05]  /*55a0*/  FSEL R156, R158, RZ, !P6 ;  /* 0x000000ff9e9c7208 */ /* 0x000fca0007000000 */
[----:B------:R-:W-:-:S04]  /*55b0*/  FFMA.FTZ R156, R26, R159, R156 ;  /* 0x0000009f1a9c7223 */ /* 0x000fc8000001009c */
[----:B------:R-:W-:-:S04]  /*55c0*/  FADD.FTZ R156, R29, -R156 ;  /* 0x8000009c1d9c7221 */ /* 0x000fc80000010000 */
[----:B------:R-:W-:Y:S01]  /*55d0*/  FMUL.FTZ R157, R2, R156 ;  /* 0x0000009c029d7220 */ /* 0x000fe20000410000 */
[----:B-----5:R-:W-:-:S05]  /*55e0*/  @P4 HADD2.F32 R156, -RZ, R137.H1_H1 ;  /* 0x30000089ff9c4230 */ /* 0x020fca0000004100 */
[----:B------:R-:W-:Y:S02]  /*55f0*/  @P4 FADD.FTZ R157, R157, R156 ;  /* 0x0000009c9d9d4221 */ /* 0x000fe40000010000 */
.L_x_2354:
[----:B------:R-:W-:Y:S05]  /*5600*/  BSYNC B1 ;  /* 0x0000000000017941 */ /* 0x000fea0003800000 */
.L_x_2352:
        /* <DEDUP_REMOVED lines=15> */
.L_x_2356:
[----:B------:R-:W-:Y:S05]  /*5700*/  BSYNC B1 ;  /* 0x0000000000017941 */ /* 0x000fea0003800000 */
.L_x_2355:
[----:B------:R-:W-:Y:S01]  /*5710*/  BSSY B1, `(.L_x_2357) ;  /* 0x000000d000017945 */ /* 0x000fe20003800000 */
[----:B------:R-:W-:Y:S05]  /*5720*/  @P2 BRA `(.L_x_2358) ;  /* 0x0000004000002947 */ /* 0x000fea0003800000 */
[----:B------:R-:W-:Y:S01]  /*5730*/  MOV R157, RZ ;  /* 0x000000ff009d7202 */ /* 0x000fe20000000f00 */
[----:B------:R-:W-:Y:S05]  /*5740*/  @!P4 BRA `(.L_x_2359) ;  /* 0x000000900000c947 */ /* 0x000fea0003800000 */
[----:B-----5:R-:W-:Y:S01]  /*5750*/  HADD2.F32 R157, -RZ, R138.H0_H0 ;  /* 0x2000008aff9d7230 */ /* 0x020fe20000004100 */
[----:B------:R-:W-:Y:S05]  /*5760*/  BRA `(.L_x_2359) ;  /* 0x0000007000007947 */ /* 0x000fea0003800000 */
.L_x_2358:
[----:B------:R-:W-:-:S04]  /*5770*/  ISETP.NE.AND P6, PT, R219, RZ, PT ;  /* 0x000000ffdb00720c */ /* 0x000fc80003fc5270 */
[----:B------:R-:W-:-:S05]  /*5780*/  FSEL R156, R158, RZ, !P6 ;  /* 0x000000ff9e9c7208 */ /* 0x000fca0007000000 */
[----:B------:R-:W-:-:S04]  /*5790*/  FFMA.FTZ R156, R28, R159, R156 ;  /* 0x0000009f1c9c7223 */ /* 0x000fc8000001009c */
[----:B------:R-:W-:-:S04]  /*57a0*/  FADD.FTZ R156, R30, -R156 ;  /* 0x8000009c1e9c7221 */ /* 0x000fc80000010000 */
[----:B------:R-:W-:Y:S01]  /*57b0*/  FMUL.FTZ R157, R2, R156 ;  /* 0x0000009c029d7220 */ /* 0x000fe20000410000 */
[----:B-----5:R-:W-:-:S05]  /*57c0*/  @P4 HADD2.F32 R156, -RZ, R138.H0_H0 ;  /* 0x2000008aff9c4230 */ /* 0x020fca0000004100 */
[----:B------:R-:W-:Y:S02]  /*57d0*/  @P4 FADD.FTZ R157, R157, R156 ;  /* 0x0000009c9d9d4221 */ /* 0x000fe40000010000 */
.L_x_2359:
[----:B------:R-:W-:Y:S05]  /*57e0*/  BSYNC B1 ;  /* 0x0000000000017941 */ /* 0x000fea0003800000 */
.L_x_2357:
        /* <DEDUP_REMOVED lines=15> */
.L_x_2361:
[----:B------:R-:W-:Y:S05]  /*58e0*/  BSYNC B1 ;  /* 0x0000000000017941 */ /* 0x000fea0003800000 */
.L_x_2360:
[----:B------:R-:W-:Y:S01]  /*58f0*/  BSSY B1, `(.L_x_2362) ;  /* 0x000000d000017945 */ /* 0x000fe20003800000 */
[----:B------:R-:W-:Y:S05]  /*5900*/  @P2 BRA `(.L_x_2363) ;  /* 0x0000004000002947 */ /* 0x000fea0003800000 */
[----:B------:R-:W-:Y:S01]  /*5910*/  HFMA2.MMA R157, -RZ, RZ, 0, 0 ;  /* 0x00000000ff9d7435 */ /* 0x000fe200000001ff */
[----:B------:R-:W-:Y:S05]  /*5920*/  @!P4 BRA `(.L_x_2364) ;  /* 0x000000900000c947 */ /* 0x000fea0003800000 */
[----:B-----5:R-:W-:Y:S01]  /*5930*/  HADD2.F32 R157, -RZ, R138.H1_H1 ;  /* 0x3000008aff9d7230 */ /* 0x020fe20000004100 */
[----:B------:R-:W-:Y:S05]  /*5940*/  BRA `(.L_x_2364) ;  /* 0x0000007000007947 */ /* 0x000fea0003800000 */
.L_x_2363:
[----:B------:R-:W-:-:S04]  /*5950*/  ISETP.NE.AND P6, PT, R219, RZ, PT ;  /* 0x000000ffdb00720c */ /* 0x000fc80003fc5270 */
[----:B------:R-:W-:-:S05]  /*5960*/  FSEL R156, R158, RZ, !P6 ;  /* 0x000000ff9e9c7208 */ /* 0x000fca0007000000 */
[----:B------:R-:W-:-:S04]  /*5970*/  FFMA.FTZ R156, R31, R159, R156 ;  /* 0x0000009f1f9c7223 */ /* 0x000fc8000001009c */
[----:B------:R-:W-:-:S04]  /*5980*/  FADD.FTZ R156, R164, -R156 ;  /* 0x8000009ca49c7221 */ /* 0x000fc80000010000 */
[----:B------:R-:W-:Y:S01]  /*5990*/  FMUL.FTZ R157, R2, R156 ;  /* 0x0000009c029d7220 */ /* 0x000fe20000410000 */
[----:B-----5:R-:W-:-:S05]  /*59a0*/  @P4 HADD2.F32 R156, -RZ, R138.H1_H1 ;  /* 0x3000008aff9c4230 */ /* 0x020fca0000004100 */
[----:B------:R-:W-:Y:S02]  /*59b0*/  @P4 FADD.FTZ R157, R157, R156 ;  /* 0x0000009c9d9d4221 */ /* 0x000fe40000010000 */
.L_x_2364:
[----:B------:R-:W-:Y:S05]  /*59c0*/  BSYNC B1 ;  /* 0x0000000000017941 */ /* 0x000fea0003800000 */
.L_x_2362:
        /* <DEDUP_REMOVED lines=15> */
.L_x_2366:
[----:B------:R-:W-:Y:S05]  /*5ac0*/  BSYNC B1 ;  /* 0x0000000000017941 */ /* 0x000fea0003800000 */
.L_x_2365:
[----:B------:R-:W-:Y:S01]  /*5ad0*/  BSSY B1, `(.L_x_2367) ;  /* 0x000000d000017945 */ /* 0x000fe20003800000 */
[----:B------:R-:W-:Y:S05]  /*5ae0*/  @P2 BRA `(.L_x_2368) ;  /* 0x0000004000002947 */ /* 0x000fea0003800000 */
[----:B------:R-:W-:Y:S01]  /*5af0*/  MOV R157, RZ ;  /* 0x000000ff009d7202 */ /* 0x000fe20000000f00 */
[----:B------:R-:W-:Y:S05]  /*5b00*/  @!P4 BRA `(.L_x_2369) ;  /* 0x000000900000c947 */ /* 0x000fea0003800000 */
[----:B-----5:R-:W-:Y:S01]  /*5b10*/  HADD2.F32 R157, -RZ, R139.H0_H0 ;  /* 0x2000008bff9d7230 */ /* 0x020fe20000004100 */
[----:B------:R-:W-:Y:S05]  /*5b20*/  BRA `(.L_x_2369) ;  /* 0x0000007000007947 */ /* 0x000fea0003800000 */
.L_x_2368:
[----:B------:R-:W-:-:S04]  /*5b30*/  ISETP.NE.AND P6, PT, R219, RZ, PT ;  /* 0x000000ffdb00720c */ /* 0x000fc80003fc5270 */
[----:B------:R-:W-:-:S05]  /*5b40*/  FSEL R156, R158, RZ, !P6 ;  /* 0x000000ff9e9c7208 */ /* 0x000fca0007000000 */
[----:B------:R-:W-:-:S04]  /*5b50*/  FFMA.FTZ R156, R165, R159, R156 ;  /* 0x0000009fa59c7223 */ /* 0x000fc8000001009c */
[----:B------:R-:W-:-:S04]  /*5b60*/  FADD.FTZ R156, R173, -R156 ;  /* 0x8000009cad9c7221 */ /* 0x000fc80000010000 */
[----:B------:R-:W-:Y:S01]  /*5b70*/  FMUL.FTZ R157, R2, R156 ;  /* 0x0000009c029d7220 */ /* 0x000fe20000410000 */
[----:B-----5:R-:W-:-:S05]  /*5b80*/  @P4 HADD2.F32 R156, -RZ, R139.H0_H0 ;  /* 0x2000008bff9c4230 */ /* 0x020fca0000004100 */
[----:B------:R-:W-:Y:S02]  /*5b90*/  @P4 FADD.FTZ R157, R157, R156 ;  /* 0x0000009c9d9d4221 */ /* 0x000fe40000010000 */
.L_x_2369:
[----:B------:R-:W-:Y:S05]  /*5ba0*/  BSYNC B1 ;  /* 0x0000000000017941 */ /* 0x000fea0003800000 */
.L_x_2367:
        /* <DEDUP_REMOVED lines=15> */
.L_x_2371:
[----:B------:R-:W-:Y:S05]  /*5ca0*/  BSYNC B1 ;  /* 0x0000000000017941 */ /* 0x000fea0003800000 */
.L_x_2370:
[----:B------:R-:W-:Y:S01]  /*5cb0*/  BSSY B1, `(.L_x_2372) ;  /* 0x000000d000017945 */ /* 0x000fe20003800000 */
[----:B------:R-:W-:Y:S05]  /*5cc0*/  @P2 BRA `(.L_x_2373) ;  /* 0x0000004000002947 */ /* 0x000fea0003800000 */
[----:B------:R-:W-:Y:S01]  /*5cd0*/  HFMA2.MMA R157, -RZ, RZ, 0, 0 ;  /* 0x00000000ff9d7435 */ /* 0x000fe200000001ff */
[----:B------:R-:W-:Y:S05]  /*5ce0*/  @!P4 BRA `(.L_x_2374) ;  /* 0x000000900000c947 */ /* 0x000fea0003800000 */
[----:B-----5:R-:W-:Y:S01]  /*5cf0*/  HADD2.F32 R157, -RZ, R139.H1_H1 ;  /* 0x3000008bff9d7230 */ /* 0x020fe20000004100 */
[----:B------:R-:W-:Y:S05]  /*5d00*/  BRA `(.L_x_2374) ;  /* 0x0000007000007947 */ /* 0x000fea0003800000 */
.L_x_2373:
[----:B------:R-:W-:-:S04]  /*5d10*/  ISETP.NE.AND P6, PT, R219, RZ, PT ;  /* 0x000000ffdb00720c */ /* 0x000fc80003fc5270 */
[----:B------:R-:W-:-:S05]  /*5d20*/  FSEL R156, R158, RZ, !P6 ;  /* 0x000000ff9e9c7208 */ /* 0x000fca0007000000 */
[----:B------:R-:W-:-:S04]  /*5d30*/  FFMA.FTZ R156, R182, R159, R156 ;  /* 0x0000009fb69c7223 */ /* 0x000fc8000001009c */
[----:B------:R-:W-:-:S04]  /*5d40*/  FADD.FTZ R156, R183, -R156 ;  /* 0x8000009cb79c7221 */ /* 0x000fc80000010000 */
[----:B------:R-:W-:Y:S01]  /*5d50*/  FMUL.FTZ R157, R2, R156 ;  /* 0x0000009c029d7220 */ /* 0x000fe20000410000 */
[----:B-----5:R-:W-:-:S05]  /*5d60*/  @P4 HADD2.F32 R156, -RZ, R139.H1_H1 ;  /* 0x3000008bff9c4230 */ /* 0x020fca0000004100 */
[----:B------:R-:W-:Y:S02]  /*5d70*/  @P4 FADD.FTZ R157, R157, R156 ;  /* 0x0000009c9d9d4221 */ /* 0x000fe40000010000 */
.L_x_2374:
[----:B------:R-:W-:Y:S05]  /*5d80*/  BSYNC B1 ;  /* 0x0000000000017941 */ /* 0x000fea0003800000 */
.L_x_2372:
        /* <DEDUP_REMOVED lines=15> */
.L_x_2376:
[----:B------:R-:W-:Y:S05]  /*5e80*/  BSYNC B1 ;  /* 0x0000000000017941 */ /* 0x000fea0003800000 */
.L_x_2375:
        /* <DEDUP_REMOVED lines=8> */
.L_x_2334:
[----:B------:R-:W-:Y:S05]  /*5f10*/  BSYNC B0 ;  /* 0x0000000000007941 */ /* 0x000fea0003800000 */
.L_x_2333:
[----:B------:R-:W-:Y:S01]  /*5f20*/  ISETP.GE.U32.AND P4, PT, R3, 0x200, PT ;  /* 0x000002000300780c */ /* 0x000fe20003f86070 */
[----:B------:R-:W-:-:S12]  /*5f30*/  BSSY B0, `(.L_x_2377) ;  /* 0x0000108000007945 */ /* 0x000fd80003800000 */
[----:B------:R-:W-:Y:S05]  /*5f40*/  @!P4 BRA `(.L_x_2378) ;  /* 0x000010600000c947 */ /* 0x000fea0003800000 */
[----:B------:R-:W-:Y:S01]  /*5f50*/  BSSY B1, `(.L_x_2379) ;  /* 0x0000005000017945 */ /* 0x000fe20003800000 */
[----:B------:R-:W-:Y:S05]  /*5f60*/  @!P3 BRA `(.L_x_2380) ;  /* 0x000000300000b947 */ /* 0x000fea0003800000 */
[----:B-----5:R-:W-:-:S10]  /*5f70*/  HFMA2.MMA R152, -RZ, RZ, 0, 9.5367431640625e-07 ;  /* 0x00000010ff987435 */ /* 0x020fd400000001ff */
[----:B------:R-:W-:-:S06]  /*5f80*/  IMAD.WIDE.U32 R152, R160, R152, c[0x0][0x170] ;  /* 0x00005c00a0987625 */ /* 0x000fcc00078e0098 */
[----:B------:R-:W5:Y:S02]  /*5f90*/  LDG.E.128 R152, [R152.64] ;  /* 0x0000000498987981 */ /* 0x000f64000c1e1d00 */
.L_x_2380:
[----:B------:R-:W-:Y:S05]  /*5fa0*/  BSYNC B1 ;  /* 0x0000000000017941 */ /* 0x000fea0003800000 */
.L_x_2379:
        /* <DEDUP_REMOVED lines=10> */
.L_x_2382:
        /* <DEDUP_REMOVED lines=11> */
.L_x_2383:
[----:B------:R-:W-:Y:S05]  /*6100*/  BSYNC B1 ;  /* 0x0000000000017941 */ /* 0x000fea0003800000 */
.L_x_2381:
        /* <DEDUP_REMOVED lines=17> */
.L_x_2385:
[----:B------:R-:W-:Y:S05]  /*6220*/  BSYNC B1 ;  /* 0x0000000000017941 */ /* 0x000fea0003800000 */
.L_x_2384:
[----:B------:R-:W-:Y:S01]  /*6230*/  BSSY B1, `(.L_x_2386) ;  /* 0x000000d000017945 */ /* 0x000fe20003800000 */
[----:B------:R-:W-:Y:S05]  /*6240*/  @P2 BRA `(.L_x_2387) ;  /* 0x0000004000002947 */ /* 0x000fea0003800000 */
[----:B------:R-:W-:Y:S01]  /*6250*/  HFMA2.MMA R157, -RZ, RZ, 0, 0 ;  /* 0x00000000ff9d7435 */ /* 0x000fe200000001ff */
[----:B------:R-:W-:Y:S05]  /*6260*/  @!P4 BRA `(.L_x_2388) ;  /* 0x000000900000c947 */ /* 0x000fea0003800000 */
[----:B-----5:R-:W-:Y:S01]  /*6270*/  HADD2.F32 R157, -RZ, R32.H1_H1 ;  /* 0x30000020ff9d7230 */ /* 0x020fe20000004100 */
[----:B------:R-:W-:Y:S05]  /*6280*/  BRA `(.L_x_2388) ;  /* 0x0000007000007947 */ /* 0x000fea0003800000 */
.L_x_2387:
[----:B------:R-:W-:-:S04]  /*6290*/  ISETP.NE.AND P6, PT, R219, RZ, PT ;  /* 0x000000ffdb00720c */ /* 0x000fc80003fc5270 */
[----:B------:R-:W-:-:S05]  /*62a0*/  FSEL R156, R158, RZ, !P6 ;  /* 0x000000ff9e9c7208 */ /* 0x000fca0007000000 */
[----:B------:R-:W-:-:S04]  /*62b0*/  FFMA.FTZ R156, R184, R159, R156 ;  /* 0x0000009fb89c7223 */ /* 0x000fc8000001009c */
[----:B------:R-:W-:-:S04]  /*62c0*/  FADD.FTZ R156, R187, -R156 ;  /* 0x8000009cbb9c7221 */ /* 0x000fc80000010000 */
[----:B------:R-:W-:Y:S01]  /*62d0*/  FMUL.FTZ R157, R2, R156 ;  /* 0x0000009c029d7220 */ /* 0x000fe20000410000 */
[----:B-----5:R-:W-:-:S05]  /*62e0*/  @P4 HADD2.F32 R156, -RZ, R32.H1_H1 ;  /* 0x30000020ff9c4230 */ /* 0x020fca0000004100 */
[----:B------:R-:W-:Y:S02]  /*62f0*/  @P4 FADD.FTZ R157, R157, R156 ;  /* 0x0000009c9d9d4221 */ /* 0x000fe40000010000 */
.L_x_2388:
[----:B------:R-:W-:Y:S05]  /*6300*/  BSYNC B1 ;  /* 0x0000000000017941 */ /* 0x000fea0003800000 */
.L_x_2386:
        /* <DEDUP_REMOVED lines=15> */
.L_x_2390:
[----:B------:R-:W-:Y:S05]  /*6400*/  BSYNC B1 ;  /* 0x0000000000017941 */ /* 0x000fea0003800000 */
.L_x_2389:
[----:B------:R-:W-:Y:S01]  /*6410*/  BSSY B1, `(.L_x_2391) ;  /* 0x000000d000017945 */ /* 0x000fe20003800000 */
[----:B------:R-:W-:Y:S05]  /*6420*/  @P2 BRA `(.L_x_2392) ;  /* 0x0000004000002947 */ /* 0x000fea0003800000 */
[----:B------:R-:W-:Y:S01]  /*6430*/  MOV R157, RZ ;  /* 0x000000ff009d7202 */ /* 0x000fe20000000f00 */
[----:B------:R-:W-:Y:S05]  /*6440*/  @!P4 BRA `(.L_x_2393) ;  /* 0x000000900000c947 */ /* 0x000fea0003800000 */
[----:B-----5:R-:W-:Y:S01]  /*6450*/  HADD2.F32 R157, -RZ, R33.H0_H0 ;  /* 0x20000021ff9d7230 */ /* 0x020fe20000004100 */
[----:B------:R-:W-:Y:S05]  /*6460*/  BRA `(.L_x_2393) ;  /* 0x0000007000007947 */ /* 0x000fea0003800000 */
.L_x_2392:
[----:B------:R-:W-:-:S04]  /*6470*/  ISETP.NE.AND P6, PT, R219, RZ, PT ;  /* 0x000000ffdb00720c */ /* 0x000fc80003fc5270 */
[----:B------:R-:W-:-:S05]  /*6480*/  FSEL R156, R158, RZ, !P6 ;  /* 0x000000ff9e9c7208 */ /* 0x000fca0007000000 */
[----:B------:R-:W-:-:S04]  /*6490*/  FFMA.FTZ R156, R186, R159, R156 ;  /* 0x0000009fba9c7223 */ /* 0x000fc8000001009c */
[----:B------:R-:W-:-:S04]  /*64a0*/  FADD.FTZ R156, R189, -R156 ;  /* 0x8000009cbd9c7221 */ /* 0x000fc80000010000 */
[----:B------:R-:W-:Y:S01]  /*64b0*/  FMUL.FTZ R157, R2, R156 ;  /* 0x0000009c029d7220 */ /* 0x000fe20000410000 */
[----:B-----5:R-:W-:-:S05]  /*64c0*/  @P4 HADD2.F32 R156, -RZ, R33.H0_H0 ;  /* 0x20000021ff9c4230 */ /* 0x020fca0000004100 */
[----:B------:R-:W-:Y:S02]  /*64d0*/  @P4 FADD.FTZ R157, R157, R156 ;  /* 0x0000009c9d9d4221 */ /* 0x000fe40000010000 */
.L_x_2393:
[----:B------:R-:W-:Y:S05]  /*64e0*/  BSYNC B1 ;  /* 0x0000000000017941 */ /* 0x000fea0003800000 */
.L_x_2391:
        /* <DEDUP_REMOVED lines=15> */
.L_x_2395:
[----:B------:R-:W-:Y:S05]  /*65e0*/  BSYNC B1 ;  /* 0x0000000000017941 */ /* 0x000fea0003800000 */
.L_x_2394:
[----:B------:R-:W-:Y:S01]  /*65f0*/  BSSY B1, `(.L_x_2396) ;  /* 0x000000d000017945 */ /* 0x000fe20003800000 */
[----:B------:R-:W-:Y:S05]  /*6600*/  @P2 BRA `(.L_x_2397) ;  /* 0x0000004000002947 */ /* 0x000fea0003800000 */
[----:B------:R-:W-:Y:S01]  /*6610*/  HFMA2.MMA R157, -RZ, RZ, 0, 0 ;  /* 0x00000000ff9d7435 */ /* 0x000fe200000001ff */
[----:B------:R-:W-:Y:S05]  /*6620*/  @!P4 BRA `(.L_x_2398) ;  /* 0x000000900000c947 */ /* 0x000fea0003800000 */
[----:B-----5:R-:W-:Y:S01]  /*6630*/  HADD2.F32 R157, -RZ, R33.H1_H1 ;  /* 0x30000021ff9d7230 */ /* 0x020fe20000004100 */
[----:B------:R-:W-:Y:S05]  /*6640*/  BRA `(.L_x_2398) ;  /* 0x0000007000007947 */ /* 0x000fea0003800000 */
.L_x_2397:
[----:B------:R-:W-:-:S04]  /*6650*/  ISETP.NE.AND P6, PT, R219, RZ, PT ;  /* 0x000000ffdb00720c */ /* 0x000fc80003fc5270 */
[----:B------:R-:W-:-:S05]  /*6660*/  FSEL R156, R158, RZ, !P6 ;  /* 0x000000ff9e9c7208 */ /* 0x000fca0007000000 */
[----:B------:R-:W-:-:S04]  /*6670*/  FFMA.FTZ R156, R188, R159, R156 ;  /* 0x0000009fbc9c7223 */ /* 0x000fc8000001009c */
[----:B------:R-:W-:-:S04]  /*6680*/  FADD.FTZ R156, R191, -R156 ;  /* 0x8000009cbf9c7221 */ /* 0x000fc80000010000 */
[----:B------:R-:W-:Y:S01]  /*6690*/  FMUL.FTZ R157, R2, R156 ;  /* 0x0000009c029d7220 */ /* 0x000fe20000410000 */
[----:B-----5:R-:W-:-:S05]  /*66a0*/  @P4 HADD2.F32 R156, -RZ, R33.H1_H1 ;  /* 0x30000021ff9c4230 */ /* 0x020fca0000004100 */
[----:B------:R-:W-:Y:S02]  /*66b0*/  @P4 FADD.FTZ R157, R157, R156 ;  /* 0x0000009c9d9d4221 */ /* 0x000fe40000010000 */
.L_x_2398:
[----:B------:R-:W-:Y:S05]  /*66c0*/  BSYNC B1 ;  /* 0x0000000000017941 */ /* 0x000fea0003800000 */
.L_x_2396:
        /* <DEDUP_REMOVED lines=15> */
.L_x_2400:
[----:B------:R-:W-:Y:S05]  /*67c0*/  BSYNC B1 ;  /* 0x0000000000017941 */ /* 0x000fea0003800000 */
.L_x_2399:
[----:B------:R-:W-:Y:S01]  /*67d0*/  BSSY B1, `(.L_x_2401) ;  /* 0x000000d000017945 */ /* 0x000fe20003800000 */
[----:B------:R-:W-:Y:S05]  /*67e0*/  @P2 BRA `(.L_x_2402) ;  /* 0x0000004000002947 */ /* 0x000fea0003800000 */
[----:B------:R-:W-:Y:S01]  /*67f0*/  MOV R157, RZ ;  /* 0x000000ff009d7202 */ /* 0x000fe20000000f00 */
[----:B------:R-:W-:Y:S05]  /*6800*/  @!P4 BRA `(.L_x_2403) ;  /* 0x000000900000c947 */ /* 0x000fea0003800000 */
[----:B-----5:R-:W-:Y:S01]  /*6810*/  HADD2.F32 R157, -RZ, R34.H0_H0 ;  /* 0x20000022ff9d7230 */ /* 0x020fe20000004100 */
[----:B------:R-:W-:Y:S05]  /*6820*/  BRA `(.L_x_2403) ;  /* 0x0000007000007947 */ /* 0x000fea0003800000 */
.L_x_2402:
[----:B------:R-:W-:-:S04]  /*6830*/  ISETP.NE.AND P6, PT, R219, RZ, PT ;  /* 0x000000ffdb00720c */ /* 0x000fc80003fc5270 */
[----:B------:R-:W-:-:S05]  /*6840*/  FSEL R156, R158, RZ, !P6 ;  /* 0x000000ff9e9c7208 */ /* 0x000fca0007000000 */
[----:B------:R-:W-:-:S04]  /*6850*/  FFMA.FTZ R156, R190, R159, R156 ;  /* 0x0000009fbe9c7223 */ /* 0x000fc8000001009c */
[----:B------:R-:W-:-:S04]  /*6860*/  FADD.FTZ R156, R192, -R156 ;  /* 0x8000009cc09c7221 */ /* 0x000fc80000010000 */
[----:B------:R-:W-:Y:S01]  /*6870*/  FMUL.FTZ R157, R2, R156 ;  /* 0x0000009c029d7220 */ /* 0x000fe20000410000 */
[----:B-----5:R-:W-:-:S05]  /*6880*/  @P4 HADD2.F32 R156, -RZ, R34.H0_H0 ;  /* 0x20000022ff9c4230 */ /* 0x020fca0000004100 */
[----:B------:R-:W-:Y:S02]  /*6890*/  @P4 FADD.FTZ R157, R157, R156 ;  /* 0x0000009c9d9d4221 */ /* 0x000fe40000010000 */
.L_x_2403:
[----:B------:R-:W-:Y:S05]  /*68a0*/  BSYNC B1 ;  /* 0x0000000000017941 */ /* 0x000fea0003800000 */
.L_x_2401:
        /* <DEDUP_REMOVED lines=15> */
.L_x_2405:
[----:B------:R-:W-:Y:S05]  /*69a0*/  BSYNC B1 ;  /* 0x0000000000017941 */ /* 0x000fea0003800000 */
.L_x_2404:
[----:B------:R-:W-:Y:S01]  /*69b0*/  BSSY B1, `(.L_x_2406) ;  /* 0x000000d000017945 */ /* 0x000fe20003800000 */
[----:B------:R-:W-:Y:S05]  /*69c0*/  @P2 BRA `(.L_x_2407) ;  /* 0x0000004000002947 */ /* 0x000fea0003800000 */
[----:B------:R-:W-:Y:S01]  /*69d0*/  HFMA2.MMA R157, -RZ, RZ, 0, 0 ;  /* 0x00000000ff9d7435 */ /* 0x000fe200000001ff */
[----:B------:R-:W-:Y:S05]  /*69e0*/  @!P4 BRA `(.L_x_2408) ;  /* 0x000000900000c947 */ /* 0x000fea0003800000 */
[----:B-----5:R-:W-:Y:S01]  /*69f0*/  HADD2.F32 R157, -RZ, R34.H1_H1 ;  /* 0x30000022ff9d7230 */ /* 0x020fe20000004100 */
[----:B------:R-:W-:Y:S05]  /*6a00*/  BRA `(.L_x_2408) ;  /* 0x0000007000007947 */ /* 0x000fea0003800000 */
.L_x_2407:
[----:B------:R-:W-:-:S04]  /*6a10*/  ISETP.NE.AND P6, PT, R219, RZ, PT ;  /* 0x000000ffdb00720c */ /* 0x000fc80003fc5270 */
[----:B------:R-:W-:-:S05]  /*6a20*/  FSEL R156, R158, RZ, !P6 ;  /* 0x000000ff9e9c7208 */ /* 0x000fca0007000000 */
[----:B------:R-:W-:-:S04]  /*6a30*/  FFMA.FTZ R156, R193, R159, R156 ;  /* 0x0000009fc19c7223 */ /* 0x000fc8000001009c */
[----:B------:R-:W-:-:S04]  /*6a40*/  FADD.FTZ R156, R196, -R156 ;  /* 0x8000009cc49c7221 */ /* 0x000fc80000010000 */
[----:B------:R-:W-:Y:S01]  /*6a50*/  FMUL.FTZ R157, R2, R156 ;  /* 0x0000009c029d7220 */ /* 0x000fe20000410000 */
[----:B-----5:R-:W-:-:S05]  /*6a60*/  @P4 HADD2.F32 R156, -RZ, R34.H1_H1 ;  /* 0x30000022ff9c4230 */ /* 0x020fca0000004100 */
[----:B------:R-:W-:Y:S02]  /*6a70*/  @P4 FADD.FTZ R157, R157, R156 ;  /* 0x0000009c9d9d4221 */ /* 0x000fe40000010000 */
.L_x_2408:
[----:B------:R-:W-:Y:S05]  /*6a80*/  BSYNC B1 ;  /* 0x0000000000017941 */ /* 0x000fea0003800000 */
.L_x_2406:
        /* <DEDUP_REMOVED lines=15> */
.L_x_2410:
[----:B------:R-:W-:Y:S05]  /*6b80*/  BSYNC B1 ;  /* 0x0000000000017941 */ /* 0x000fea0003800000 */
.L_x_2409:
[----:B------:R-:W-:Y:S01]  /*6b90*/  BSSY B1, `(.L_x_2411) ;  /* 0x000000d000017945 */ /* 0x000fe20003800000 */
[----:B------:R-:W-:Y:S05]  /*6ba0*/  @P2 BRA `(.L_x_2412) ;  /* 0x0000004000002947 */ /* 0x000fea0003800000 */
[----:B------:R-:W-:Y:S01]  /*6bb0*/  MOV R157, RZ ;  /* 0x000000ff009d7202 */ /* 0x000fe20000000f00 */
[----:B------:R-:W-:Y:S05]  /*6bc0*/  @!P4 BRA `(.L_x_2413) ;  /* 0x000000900000c947 */ /* 0x000fea0003800000 */
[----:B-----5:R-:W-:Y:S01]  /*6bd0*/  HADD2.F32 R157, -RZ, R35.H0_H0 ;  /* 0x20000023ff9d7230 */ /* 0x020fe20000004100 */
[----:B------:R-:W-:Y:S05]  /*6be0*/  BRA `(.L_x_2413) ;  /* 0x0000007000007947 */ /* 0x000fea0003800000 */
.L_x_2412:
[----:B------:R-:W-:-:S04]  /*6bf0*/  ISETP.NE.AND P6, PT, R219, RZ, PT ;  /* 0x000000ffdb00720c */ /* 0x000fc80003fc5270 */
[----:B------:R-:W-:-:S05]  /*6c00*/  FSEL R156, R158, RZ, !P6 ;  /* 0x000000ff9e9c7208 */ /* 0x000fca0007000000 */
[----:B------:R-:W-:-:S04]  /*6c10*/  FFMA.FTZ R156, R197, R159, R156 ;  /* 0x0000009fc59c7223 */ /* 0x000fc8000001009c */
[----:B------:R-:W-:-:S04]  /*6c20*/  FADD.FTZ R156, R198, -R156 ;  /* 0x8000009cc69c7221 */ /* 0x000fc80000010000 */
[----:B------:R-:W-:Y:S01]  /*6c30*/  FMUL.FTZ R157, R2, R156 ;  /* 0x0000009c029d7220 */ /* 0x000fe20000410000 */
[----:B-----5:R-:W-:-:S05]  /*6c40*/  @P4 HADD2.F32 R156, -RZ, R35.H0_H0 ;  /* 0x20000023ff9c4230 */ /* 0x020fca0000004100 */
[----:B------:R-:W-:Y:S02]  /*6c50*/  @P4 FADD.FTZ R157, R157, R156 ;  /* 0x0000009c9d9d4221 */ /* 0x000fe40000010000 */
.L_x_2413:
[----:B------:R-:W-:Y:S05]  /*6c60*/  BSYNC B1 ;  /* 0x0000000000017941 */ /* 0x000fea0003800000 */
.L_x_2411:
        /* <DEDUP_REMOVED lines=15> */
.L_x_2415:
[----:B------:R-:W-:Y:S05]  /*6d60*/  BSYNC B1 ;  /* 0x0000000000017941 */ /* 0x000fea0003800000 */
.L_x_2414:
[----:B------:R-:W-:Y:S01]  /*6d70*/  BSSY B1, `(.L_x_2416) ;  /* 0x000000d000017945 */ /* 0x000fe20003800000 */
[----:B------:R-:W-:Y:S05]  /*6d80*/  @P2 BRA `(.L_x_2417) ;  /* 0x0000004000002947 */ /* 0x000fea0003800000 */
[----:B------:R-:W-:Y:S01]  /*6d90*/  HFMA2.MMA R156, -RZ, RZ, 0, 0 ;  /* 0x00000000ff9c7435 */ /* 0x000fe200000001ff */
[----:B------:R-:W-:Y:S05]  /*6da0*/  @!P4 BRA `(.L_x_2418) ;  /* 0x000000900000c947 */ /* 0x000fea0003800000 */
[----:B-----5:R-:W-:Y:S01]  /*6db0*/  HADD2.F32 R156, -RZ, R35.H1_H1 ;  /* 0x30000023ff9c7230 */ /* 0x020fe20000004100 */
[----:B------:R-:W-:Y:S05]  /*6dc0*/  BRA `(.L_x_2418) ;  /* 0x0000007000007947 */ /* 0x000fea0003800000 */
.L_x_2417:
[----:B------:R-:W-:-:S04]  /*6dd0*/  ISETP.NE.AND P2, PT, R219, RZ, PT ;  /* 0x000000ffdb00720c */ /* 0x000fc80003f45270 */
[----:B------:R-:W-:-:S05]  /*6de0*/  FSEL R158, R158, RZ, !P2 ;  /* 0x000000ff9e9e7208 */ /* 0x000fca0005000000 */
[----:B------:R-:W-:-:S04]  /*6df0*/  FFMA.FTZ R158, R199, R159, R158 ;  /* 0x0000009fc79e7223 */ /* 0x000fc8000001009e */
[----:B------:R-:W-:-:S04]  /*6e00*/  FADD.FTZ R158, R200, -R158 ;  /* 0x8000009ec89e7221 */ /* 0x000fc80000010000 */
[----:B------:R-:W-:Y:S01]  /*6e10*/  FMUL.FTZ R156, R2, R158 ;  /* 0x0000009e029c7220 */ /* 0x000fe20000410000 */
[----:B-----5:R-:W-:-:S05]  /*6e20*/  @P4 HADD2.F32 R2, -RZ, R35.H1_H1 ;  /* 0x30000023ff024230 */ /* 0x020fca0000004100 */
[----:B------:R-:W-:Y:S02]  /*6e30*/  @P4 FADD.FTZ R156, R156, R2 ;  /* 0x000000029c9c4221 */ /* 0x000fe40000010000 */
.L_x_2418:
[----:B------:R-:W-:Y:S05]  /*6e40*/  BSYNC B1 ;  /* 0x0000000000017941 */ /* 0x000fea0003800000 */
.L_x_2416:
        /* <DEDUP_REMOVED lines=15> */
.L_x_2420:
[----:B------:R-:W-:Y:S05]  /*6f40*/  BSYNC B1 ;  /* 0x0000000000017941 */ /* 0x000fea0003800000 */
.L_x_2419:
[----:B------:R-:W-:-:S05]  /*6f50*/  @P5 MOV R156, 0x10 ;  /* 0x00000010009c5802 */ /* 0x000fca0000000f00 */
[----:B------:R-:W-:-:S05]  /*6f60*/  @P5 IMAD.WIDE.U32 R156, R4, R156, c[0x0][0x258] ;  /* 0x00009600049c5625 */ /* 0x000fca00078e009c */
[----:B------:R1:W-:Y:S02]  /*6f70*/  @P5 STG.E.128 [R156.64], R140 ;  /* 0x0000008c9c005986 */ /* 0x0003e4000c101d04 */
[----:B-1----:R-:W-:-:S05]  /*6f80*/  @P3 MOV R156, 0x10 ;  /* 0x00000010009c3802 */ /* 0x002fca0000000f00 */
[----:B------:R-:W-:-:S05]  /*6f90*/  @P3 IMAD.WIDE.U32 R156, R160, R156, c[0x0][0x248] ;  /* 0x00009200a09c3625 */ /* 0x000fca00078e009c */
[----:B------:R1:W-:Y:S02]  /*6fa0*/  @P3 STG.E.128 [R156.64], R60 ;  /* 0x0000003c9c003986 */ /* 0x0003e4000c101d04 */
.L_x_2378:
[----:B------:R-:W-:Y:S05]  /*6fb0*/  BSYNC B0 ;  /* 0x0000000000007941 */ /* 0x000fea0003800000 */
.L_x_2377:
[----:B------:R-:W-:Y:S02]  /*6fc0*/  IADD3 R0, R0, c[0x0][0x160], RZ ;  /* 0x0000580000007a10 */ /* 0x000fe40007ffe0ff */
[----:B------:R-:W-:Y:S02]  /*6fd0*/  LOP3.LUT P3, RZ, R218, 0xff, RZ, 0xc0, !PT ;  /* 0x000000ffdaff7812 */ /* 0x000fe4000786c0ff */
[----:B------:R-:W-:Y:S02]  /*6fe0*/  ISETP.GE.AND P2, PT, R0, c[0x0][0x164], PT ;  /* 0x0000590000007a0c */ /* 0x000fe40003f46270 */
[----:B------:R-:W-:-:S11]  /*6ff0*/  SEL R218, RZ, 0x1, P3 ;  /* 0x00000001ffda7807 */ /* 0x000fd60001800000 */
[----:B012--5:R-:W-:Y:S01]  /*7000*/  @P2 CALL.REL.NOINC `(.L_x_2227) ;  /* 0x0000001000002944 */ /* 0x027fe20003c00000 */
[----:B------:R-:W-:Y:S05]  /*7010*/  BRA `(.L_x_2421) ;  /* 0xffff9b9000007947 */ /* 0x000fea000383ffff */
.L_x_2227:
        /* <DEDUP_REMOVED lines=20> */
.L_x_2423:
[----:B------:R-:W-:Y:S05]  /*7160*/  BSYNC B0 ;  /* 0x0000000000007941 */ /* 0x000fea0003800000 */
.L_x_2422:
        /* <DEDUP_REMOVED lines=13> */
.L_x_2425:
[----:B------:R-:W-:Y:S05]  /*7240*/  BSYNC B0 ;  /* 0x0000000000007941 */ /* 0x000fea0003800000 */
.L_x_2424:
        /* <DEDUP_REMOVED lines=13> */
.L_x_2427:
[----:B------:R-:W-:Y:S05]  /*7320*/  BSYNC B0 ;  /* 0x0000000000007941 */ /* 0x000fea0003800000 */
.L_x_2426:
        /* <DEDUP_REMOVED lines=13> */
.L_x_2243:
[----:B------:R-:W-:Y:S01]  /*7400*/  HFMA2.MMA R158, -RZ, RZ, 0, 9.5367431640625e-07 ;  /* 0x00000010ff9e7435 */ /* 0x000fe200000001ff */
[----:B------:R-:W-:-:S02]  /*7410*/  MOV R157, R214 ;  /* 0x000000d6009d7202 */ /* 0x000fc40000000f00 */
[----:B------:R-:W-:Y:S02]  /*7420*/  MOV R163, 0x1f ;  /* 0x0000001f00a37802 */ /* 0x000fe40000000f00 */
[----:B------:R-:W-:Y:S02]  /*7430*/  MOV R162, 0xffffffff ;  /* 0xffffffff00a27802 */ /* 0x000fe40000000f00 */
[----:B------:R-:W-:Y:S02]  /*7440*/  MOV R156, 0x7460 ;  /* 0x00007460009c7802 */ /* 0x000fe40000000f00 */
[----:B0----5:R-:W-:Y:S05]  /*7450*/  CALL.REL.NOINC `($__internal_37_$__cuda_sm70_shflsync_down_p) ;  /* 0x0000046000007944 */ /* 0x021fea0003c00000 */
[----:B-1----:R-:W-:Y:S01]  /*7460*/  MOV R159, R158 ;  /* 0x0000009e009f7202 */ /* 0x002fe20000000f00 */
[----:B------:R-:W-:Y:S05]  /*7470*/  BRA `(.L_x_2428) ;  /* 0xffffb5a000007947 */ /* 0x000fea000383ffff */
.L_x_2244:
[----:B------:R-:W-:Y:S01]  /*7480*/  HFMA2.MMA R158, -RZ, RZ, 0, 9.5367431640625e-07 ;  /* 0x00000010ff9e7435 */ /* 0x000fe200000001ff */
[----:B------:R-:W-:Y:S02]  /*7490*/  MOV R157, R215 ;  /* 0x000000d7009d7202 */ /* 0x000fe40000000f00 */
[----:B------:R-:W-:Y:S02]  /*74a0*/  MOV R163, 0x1f ;  /* 0x0000001f00a37802 */ /* 0x000fe40000000f00 */
[----:B------:R-:W-:-:S02]  /*74b0*/  MOV R162, 0xffffffff ;  /* 0xffffffff00a27802 */ /* 0x000fc40000000f00 */
[----:B------:R-:W-:Y:S02]  /*74c0*/  MOV R156, 0x74e0 ;  /* 0x000074e0009c7802 */ /* 0x000fe40000000f00 */
[----:B012--5:R-:W-:Y:S05]  /*74d0*/  CALL.REL.NOINC `($__internal_37_$__cuda_sm70_shflsync_down_p) ;  /* 0x000003e000007944 */ /* 0x027fea0003c00000 */
[----:B------:R-:W-:Y:S01]  /*74e0*/  FADD.FTZ R214, R159, R214 ;  /* 0x000000d69fd67221 */ /* 0x000fe20000010000 */
[----:B------:R-:W-:Y:S01]  /*74f0*/  MOV R163, 0x1f ;  /* 0x0000001f00a37802 */ /* 0x000fe20000000f00 */
[----:B-1----:R-:W-:Y:S01]  /*7500*/  FADD.FTZ R215, R215, R158 ;  /* 0x0000009ed7d77221 */ /* 0x002fe20000010000 */
[----:B------:R-:W-:Y:S01]  /*7510*/  HFMA2.MMA R158, -RZ, RZ, 0, 4.76837158203125e-07 ;  /* 0x00000008ff9e7435 */ /* 0x000fe200000001ff */
[----:B------:R-:W-:Y:S02]  /*7520*/  MOV R162, 0xffffffff ;  /* 0xffffffff00a27802 */ /* 0x000fe40000000f00 */
[----:B------:R-:W-:Y:S02]  /*7530*/  MOV R157, R214 ;  /* 0x000000d6009d7202 */ /* 0x000fe40000000f00 */
[----:B------:R-:W-:Y:S02]  /*7540*/  MOV R156, 0x7560 ;  /* 0x00007560009c7802 */ /* 0x000fe40000000f00 */
[----:B------:R-:W-:Y:S05]  /*7550*/  CALL.REL.NOINC `($__internal_37_$__cuda_sm70_shflsync_down_p) ;  /* 0x0000036000007944 */ /* 0x000fea0003c00000 */
[----:B-1----:R-:W-:Y:S01]  /*7560*/  MOV R159, R158 ;  /* 0x0000009e009f7202 */ /* 0x002fe20000000f00 */
[----:B------:R-:W-:Y:S01]  /*7570*/  HFMA2.MMA R158, -RZ, RZ, 0, 4.76837158203125e-07 ;  /* 0x00000008ff9e7435 */ /* 0x000fe200000001ff */
[----:B------:R-:W-:-:S02]  /*7580*/  MOV R157, R215 ;  /* 0x000000d7009d7202 */ /* 0x000fc40000000f00 */
[----:B------:R-:W-:Y:S02]  /*7590*/  MOV R163, 0x1f ;  /* 0x0000001f00a37802 */ /* 0x000fe40000000f00 */
[----:B------:R-:W-:Y:S02]  /*75a0*/  MOV R162, 0xffffffff ;  /* 0xffffffff00a27802 */ /* 0x000fe40000000f00 */
[----:B------:R-:W-:Y:S02]  /*75b0*/  MOV R156, 0x75d0 ;  /* 0x000075d0009c7802 */ /* 0x000fe40000000f00 */
[----:B------:R-:W-:Y:S05]  /*75c0*/  CALL.REL.NOINC `($__internal_37_$__cuda_sm70_shflsync_down_p) ;  /* 0x000002f000007944 */ /* 0x000fea0003c00000 */
[----:B------:R-:W-:Y:S01]  /*75d0*/  FADD.FTZ R214, R159, R214 ;  /* 0x000000d69fd67221 */ /* 0x000fe20000010000 */
[----:B------:R-:W-:Y:S01]  /*75e0*/  MOV R163, 0x1f ;  /* 0x0000001f00a37802 */ /* 0x000fe20000000f00 */
[----:B-1----:R-:W-:Y:S01]  /*75f0*/  FADD.FTZ R215, R215, R158 ;  /* 0x0000009ed7d77221 */ /* 0x002fe20000010000 */
[----:B------:R-:W-:Y:S01]  /*7600*/  HFMA2.MMA R158, -RZ, RZ, 0, 2.384185791015625e-07 ;  /* 0x00000004ff9e7435 */ /* 0x000fe200000001ff */
[----:B------:R-:W-:Y:S02]  /*7610*/  MOV R162, 0xffffffff ;  /* 0xffffffff00a27802 */ /* 0x000fe40000000f00 */
[----:B------:R-:W-:-:S02]  /*7620*/  MOV R157, R214 ;  /* 0x000000d6009d7202 */ /* 0x000fc40000000f00 */
[----:B------:R-:W-:Y:S02]  /*7630*/  MOV R156, 0x7650 ;  /* 0x00007650009c7802 */ /* 0x000fe40000000f00 */
[----:B------:R-:W-:Y:S05]  /*7640*/  CALL.REL.NOINC `($__internal_37_$__cuda_sm70_shflsync_down_p) ;  /* 0x0000027000007944 */ /* 0x000fea0003c00000 */
[----:B-1----:R-:W-:Y:S01]  /*7650*/  MOV R159, R158 ;  /* 0x0000009e009f7202 */ /* 0x002fe20000000f00 */
[----:B------:R-:W-:Y:S01]  /*7660*/  HFMA2.MMA R158, -RZ, RZ, 0, 2.384185791015625e-07 ;  /* 0x00000004ff9e7435 */ /* 0x000fe200000001ff */
[----:B------:R-:W-:Y:S02]  /*7670*/  MOV R157, R215 ;  /* 0x000000d7009d7202 */ /* 0x000fe40000000f00 */
[----:B------:R-:W-:Y:S02]  /*7680*/  MOV R163, 0x1f ;  /* 0x0000001f00a37802 */ /* 0x000fe40000000f00 */
[----:B------:R-:W-:Y:S02]  /*7690*/  MOV R162, 0xffffffff ;  /* 0xffffffff00a27802 */ /* 0x000fe40000000f00 */
[----:B------:R-:W-:Y:S02]  /*76a0*/  MOV R156, 0x76c0 ;  /* 0x000076c0009c7802 */ /* 0x000fe40000000f00 */
[----:B------:R-:W-:Y:S05]  /*76b0*/  CALL.REL.NOINC `($__internal_37_$__cuda_sm70_shflsync_down_p) ;  /* 0x0000020000007944 */ /* 0x000fea0003c00000 */
[----:B------:R-:W-:Y:S01]  /*76c0*/  FADD.FTZ R214, R159, R214 ;  /* 0x000000d69fd67221 */ /* 0x000fe20000010000 */
[----:B------:R-:W-:Y:S01]  /*76d0*/  MOV R163, 0x1f ;  /* 0x0000001f00a37802 */ /* 0x000fe20000000f00 */
[----:B-1----:R-:W-:Y:S01]  /*76e0*/  FADD.FTZ R215, R215, R158 ;  /* 0x0000009ed7d77221 */ /* 0x002fe20000010000 */
[----:B------:R-:W-:Y:S01]  /*76f0*/  HFMA2.MMA R158, -RZ, RZ, 0, 1.1920928955078125e-07 ;  /* 0x00000002ff9e7435 */ /* 0x000fe200000001ff */
[----:B------:R-:W-:-:S02]  /*7700*/  MOV R162, 0xffffffff ;  /* 0xffffffff00a27802 */ /* 0x000fc40000000f00 */
[----:B------:R-:W-:Y:S02]  /*7710*/  MOV R157, R214 ;  /* 0x000000d6009d7202 */ /* 0x000fe40000000f00 */
[----:B------:R-:W-:Y:S02]  /*7720*/  MOV R156, 0x7740 ;  /* 0x00007740009c7802 */ /* 0x000fe40000000f00 */
[----:B------:R-:W-:Y:S05]  /*7730*/  CALL.REL.NOINC `($__internal_37_$__cuda_sm70_shflsync_down_p) ;  /* 0x0000018000007944 */ /* 0x000fea0003c00000 */
[----:B-1----:R-:W-:Y:S01]  /*7740*/  MOV R159, R158 ;  /* 0x0000009e009f7202 */ /* 0x002fe20000000f00 */
[----:B------:R-:W-:Y:S01]  /*7750*/  HFMA2.MMA R158, -RZ, RZ, 0, 1.1920928955078125e-07 ;  /* 0x00000002ff9e7435 */ /* 0x000fe200000001ff */
[----:B------:R-:W-:Y:S02]  /*7760*/  MOV R157, R215 ;  /* 0x000000d7009d7202 */ /* 0x000fe40000000f00 */
[----:B------:R-:W-:Y:S02]  /*7770*/  MOV R163, 0x1f ;  /* 0x0000001f00a37802 */ /* 0x000fe40000000f00 */
[----:B------:R-:W-:Y:S02]  /*7780*/  MOV R162, 0xffffffff ;  /* 0xffffffff00a27802 */ /* 0x000fe40000000f00 */
[----:B------:R-:W-:-:S02]  /*7790*/  MOV R156, 0x77b0 ;  /* 0x000077b0009c7802 */ /* 0x000fc40000000f00 */
[----:B------:R-:W-:Y:S05]  /*77a0*/  CALL.REL.NOINC `($__internal_37_$__cuda_sm70_shflsync_down_p) ;  /* 0x0000011000007944 */ /* 0x000fea0003c00000 */
[----:B------:R-:W-:Y:S01]  /*77b0*/  FADD.FTZ R214, R159, R214 ;  /* 0x000000d69fd67221 */ /* 0x000fe20000010000 */
[----:B------:R-:W-:Y:S01]  /*77c0*/  MOV R163, 0x1f ;  /* 0x0000001f00a37802 */ /* 0x000fe20000000f00 */
[----:B-1----:R-:W-:Y:S01]  /*77d0*/  FADD.FTZ R215, R215, R158 ;  /* 0x0000009ed7d77221 */ /* 0x002fe20000010000 */
[----:B------:R-:W-:Y:S01]  /*77e0*/  HFMA2.MMA R158, -RZ, RZ, 0, 5.9604644775390625e-08 ;  /* 0x00000001ff9e7435 */ /* 0x000fe200000001ff */
[----:B------:R-:W-:-:S02]  /*77f0*/  MOV R162, 0xffffffff ;  /* 0xffffffff00a27802 */ /* 0x000fc40000000f00 */
[----:B------:R-:W-:Y:S02]  /*7800*/  MOV R157, R214 ;  /* 0x000000d6009d7202 */ /* 0x000fe40000000f00 */
[----:B------:R-:W-:Y:S02]  /*7810*/  MOV R156, 0x7830 ;  /* 0x00007830009c7802 */ /* 0x000fe40000000f00 */
[----:B------:R-:W-:Y:S05]  /*7820*/  CALL.REL.NOINC `($__internal_37_$__cuda_sm70_shflsync_down_p) ;  /* 0x0000009000007944 */ /* 0x000fea0003c00000 */
[----:B-1----:R-:W-:Y:S01]  /*7830*/  MOV R159, R158 ;  /* 0x0000009e009f7202 */ /* 0x002fe20000000f00 */
[----:B------:R-:W-:Y:S01]  /*7840*/  HFMA2.MMA R158, -RZ, RZ, 0, 5.9604644775390625e-08 ;  /* 0x00000001ff9e7435 */ /* 0x000fe200000001ff */
[----:B------:R-:W-:Y:S02]  /*7850*/  MOV R157, R215 ;  /* 0x000000d7009d7202 */ /* 0x000fe40000000f00 */
[----:B------:R-:W-:Y:S02]  /*7860*/  MOV R163, 0x1f ;  /* 0x0000001f00a37802 */ /* 0x000fe40000000f00 */
[----:B------:R-:W-:Y:S02]  /*7870*/  MOV R162, 0xffffffff ;  /* 0xffffffff00a27802 */ /* 0x000fe40000000f00 */
[----:B------:R-:W-:-:S02]  /*7880*/  MOV R156, 0x78a0 ;  /* 0x000078a0009c7802 */ /* 0x000fc40000000f00 */
[----:B------:R-:W-:Y:S05]  /*7890*/  CALL.REL.NOINC `($__internal_37_$__cuda_sm70_shflsync_down_p) ;  /* 0x0000002000007944 */ /* 0x000fea0003c00000 */
[----:B-1----:R-:W-:Y:S01]  /*78a0*/  MOV R157, R158 ;  /* 0x0000009e009d7202 */ /* 0x002fe20000000f00 */
[----:B------:R-:W-:Y:S05]  /*78b0*/  BRA `(.L_x_2429) ;  /* 0xffffb28000007947 */ /* 0x000fea000383ffff */
        .weak           $__internal_37_$__cuda_sm70_shflsync_down_p
        .type           $__internal_37_$__cuda_sm70_shflsync_down_p,@function
        .size           $__internal_37_$__cuda_sm70_shflsync_down_p,(.L_x_11771 - $__internal_37_$__cuda_sm70_shflsync_down_p)
$__internal_37_$__cuda_sm70_shflsync_down_p:
[----:B------:R-:W-:Y:S04]  /*78c0*/  WARPSYNC R162 ;  /* 0x000000a200007348 */ /* 0x000fe80003800000 */
[----:B------:R0:W1:Y:S02]  /*78d0*/  SHFL.DOWN PT, R158, R157, R158, R163 ;  /* 0x0800009e9d9e7389 */ /* 0x00006400000e00a3 */
[----:B0-----:R-:W-:-:S06]  /*78e0*/  HFMA2.MMA R157, -RZ, RZ, 0, 0 ;  /* 0x00000000ff9d7435 */ /* 0x001fcc00000001ff */
[----:B------:R-:W-:Y:S05]  /*78f0*/  RET.REL.NODEC R156 `(_ZN10layer_norm13ln_bwd_kernelINS_13Kernel_traitsI6__halfS2_S2_S2_fjLj4096ELj1ELj1ELj4ELj16ENS_18Kernel_traits_baseILj4096ES2_S2_S2_S2_fjLj128EEEEELb1ELb1ELb1ELb0EEEvNS_9BwdParamsE) ;  /* 0xffff87009c007950 */ /* 0x000fea0003c3ffff */
.L_x_2430:
        /* <DEDUP_REMOVED lines=16> */
.L_x_11771:


//--------------------- .text._ZN10layer_norm22ln_bwd_finalize_kernelINS_22Kernel_traits_finalizeILj4096E6__halfS2_S2_S2_fjLb1ELj1024ELj4ENS_18Kernel_traits_baseILj4096ES2_S2_S2_S2_fjLj1024EEEEELb1ELb1EEEvNS_9BwdParamsE --------------------------
	.section	.text._ZN10layer_norm22ln_bwd_finalize_kernelINS_22Kernel_traits_finalizeILj4096E6__halfS2_S2_S2_fjLb1ELj1024ELj4ENS_18Kernel_traits_baseILj4096ES2_S2_S2_S2_fjLj1024EEEEELb1ELb1EEEvNS_9BwdParamsE,"ax",@progbits
	.sectioninfo	@"SHI_REGISTERS=32"
	.align	128
        .global         _ZN10layer_norm22ln_bwd_finalize_kernelINS_22Kernel_traits_finalizeILj4096E6__halfS2_S2_S2_fjLb1ELj1024ELj4ENS_18Kernel_traits_baseILj4096ES2_S2_S2_S2_fjLj1024EEEEELb1ELb1EEEvNS_9BwdParamsE
        .type           _ZN10layer_norm22ln_bwd_finalize_kernelINS_22Kernel_traits_finalizeILj4096E6__halfS2_S2_S2_fjLb1ELj1024ELj4ENS_18Kernel_traits_baseILj4096ES2_S2_S2_S2_fjLj1024EEEEELb1ELb1EEEvNS_9BwdParamsE,@function
        .size           _ZN10layer_norm22ln_bwd_finalize_kernelINS_22Kernel_traits_finalizeILj4096E6__halfS2_S2_S2_fjLb1ELj1024ELj4ENS_18Kernel_traits_baseILj4096ES2_S2_S2_S2_fjLj1024EEEEELb1ELb1EEEvNS_9BwdParamsE,(.L_x_11772 - _ZN10layer_norm22ln_bwd_finalize_kernelINS_22Kernel_traits_finalizeILj4096E6__halfS2_S2_S2_fjLb1ELj1024ELj4ENS_18Kernel_traits_baseILj4096ES2_S2_S2_S2_fjLj1024EEEEELb1ELb1EEEvNS_9BwdParamsE)
        .other          _ZN10layer_norm22ln_bwd_finalize_kernelINS_22Kernel_traits_finalizeILj4096E6__halfS2_S2_S2_fjLb1ELj1024ELj4ENS_18Kernel_traits_baseILj4096ES2_S2_S2_S2_fjLj1024EEEEELb1ELb1EEEvNS_9BwdParamsE,@"STO_CUDA_ENTRY STV_DEFAULT"
_ZN10layer_norm22ln_bwd_finalize_kernelINS_22Kernel_traits_finalizeILj4096E6__halfS2_S2_S2_fjLb1ELj1024ELj4ENS_18Kernel_traits_baseILj4096ES2_S2_S2_S2_fjLj1024EEEEELb1ELb1EEEvNS_9BwdParamsE:
.text._ZN10layer_norm22ln_bwd_finalize_kernelINS_22Kernel_traits_finalizeILj4096E6__halfS2_S2_S2_fjLb1ELj1024ELj4ENS_18Kernel_traits_baseILj4096ES2_S2_S2_S2_fjLj1024EEEEELb1ELb1EEEvNS_9BwdParamsE:
        /* <DEDUP_REMOVED lines=19> */
.L_x_2443:
        /* <DEDUP_REMOVED lines=32> */
.L_x_2435:
        /* <DEDUP_REMOVED lines=47> */
.L_x_2434:
[----:B------:R-:W-:Y:S05]  /*0620*/  BSYNC B1 ;  /* 0x0000000000017941 */ /* 0x000fea0003800000 */
.L_x_2433:
        /* <DEDUP_REMOVED lines=29> */
.L_x_2437:
[----:B------:R-:W-:Y:S05]  /*0800*/  BSYNC B1 ;  /* 0x0000000000017941 */ /* 0x000fea0003800000 */
.L_x_2436:
        /* <DEDUP_REMOVED lines=13> */
.L_x_2432:
[----:B------:R-:W-:Y:S05]  /*08e0*/  BSYNC B0 ;  /* 0x0000000000007941 */ /* 0x000fea0003800000 */
.L_x_2431:
        /* <DEDUP_REMOVED lines=12> */
.L_x_2444:
        /* <DEDUP_REMOVED lines=27> */
.L_x_2445:
        /* <DEDUP_REMOVED lines=9> */
.L_x_2438:
        /* <DEDUP_REMOVED lines=19> */
.L_x_2442:
[----:B------:R-:W-:Y:S05]  /*0d20*/  BSYNC B0 ;  /* 0x0000000000007941 */ /* 0x000fea0003800000 */
.L_x_2441:
[C---:B------:R-:W-:Y:S02]  /*0d30*/  ISETP.GT.U32.AND P1, PT, R4.reuse, -0x1001, PT ;  /* 0xffffefff0400780c */ /* 0x040fe40003f24070 */
[----:B------:R-:W-:-:S02]  /*0d40*/  IADD3 R4, R4, 0x1000, RZ ;  /* 0x0000100004047810 */ /* 0x000fc40007ffe0ff */
[----:B------:R-:W-:-:S09]  /*0d50*/  IADD3 R5, R5, 0x800, RZ ;  /* 0x0000080005057810 */ /* 0x000fd20007ffe0ff */
[----:B012---:R-:W-:Y:S05]  /*0d60*/  @P1 BRA `(.L_x_2443) ;  /* 0xfffff3c000001947 */ /* 0x007fea000383ffff */
[----:B------:R-:W-:Y:S05]  /*0d70*/  EXIT ;  /* 0x000000000000794d */ /* 0x000fea0003800000 */
.L_x_2439:
[----:B------:R-:W-:Y:S01]  /*0d80*/  HFMA2.MMA R14, -RZ, RZ, 0, 1.847743988037109375e-06 ;  /* 0x0000001fff0e7435 */ /* 0x000fe200000001ff */
[----:B---3--:R-:W-:Y:S01]  /*0d90*/  IMAD.MOV.U32 R18, RZ, RZ, R10 ;  /* 0x000000ffff127224 */ /* 0x008fe200078e000a */
[----:B------:R-:W-:Y:S01]  /*0da0*/  MOV R17, 0x1 ;  /* 0x0000000100117802 */ /* 0x000fe20000000f00 */
[----:B------:R-:W-:Y:S01]  /*0db0*/  IMAD.MOV.U32 R19, RZ, RZ, -0x1 ;  /* 0xffffffffff137424 */ /* 0x000fe200078e00ff */
[----:B------:R-:W-:Y:S02]  /*0dc0*/  MOV R8, 0xde0 ;  /* 0x00000de000087802 */ /* 0x000fe40000000f00 */
[----:B012---:R-:W-:Y:S05]  /*0dd0*/  CALL.REL.NOINC `($__internal_38_$__cuda_sm70_shflsync_bfly_p) ;  /* 0x0000059000007944 */ /* 0x007fea0003c00000 */
[----:B01----:R-:W-:Y:S05]  /*0de0*/  BRA `(.L_x_2444) ;  /* 0xfffffbc000007947 */ /* 0x003fea000383ffff */
.L_x_2440:
[----:B------:R-:W-:Y:S01]  /*0df0*/  HFMA2.MMA R14, -RZ, RZ, 0, 1.847743988037109375e-06 ;  /* 0x0000001fff0e7435 */ /* 0x000fe200000001ff */
[----:B------:R-:W-:Y:S01]  /*0e00*/  MOV R17, 0x2 ;  /* 0x0000000200117802 */ /* 0x000fe20000000f00 */
[----:B------:R-:W-:Y:S01]  /*0e10*/  IMAD.MOV.U32 R19, RZ, RZ, -0x1 ;  /* 0xffffffffff137424 */ /* 0x000fe200078e00ff */
[----:B------:R-:W-:-:S03]  /*0e20*/  MOV R8, 0xe40 ;  /* 0x00000e4000087802 */ /* 0x000fc60000000f00 */
[----:B0123--:R-:W-:Y:S05]  /*0e30*/  CALL.REL.NOINC `($__internal_38_$__cuda_sm70_shflsync_bfly_p) ;  /* 0x0000053000007944 */ /* 0x00ffea0003c00000 */
[----:B01----:R-:W-:Y:S01]  /*0e40*/  FADD.FTZ R18, R18, R14 ;  /* 0x0000000e12127221 */ /* 0x003fe20000010000 */
[----:B------:R-:W-:Y:S01]  /*0e50*/  HFMA2.MMA R14, -RZ, RZ, 0, 1.847743988037109375e-06 ;  /* 0x0000001fff0e7435 */ /* 0x000fe200000001ff */
[----:B------:R-:W-:Y:S01]  /*0e60*/  MOV R17, 0x4 ;  /* 0x0000000400117802 */ /* 0x000fe20000000f00 */
[----:B------:R-:W-:Y:S01]  /*0e70*/  IMAD.MOV.U32 R19, RZ, RZ, -0x1 ;  /* 0xffffffffff137424 */ /* 0x000fe200078e00ff */
[----:B------:R-:W-:-:S03]  /*0e80*/  MOV R8, 0xea0 ;  /* 0x00000ea000087802 */ /* 0x000fc60000000f00 */
[----:B------:R-:W-:Y:S05]  /*0e90*/  CALL.REL.NOINC `($__internal_38_$__cuda_sm70_shflsync_bfly_p) ;  /* 0x000004d000007944 */ /* 0x000fea0003c00000 */
[----:B01----:R-:W-:Y:S01]  /*0ea0*/  FADD.FTZ R18, R18, R14 ;  /* 0x0000000e12127221 */ /* 0x003fe20000010000 */
[----:B------:R-:W-:Y:S01]  /*0eb0*/  HFMA2.MMA R14, -RZ, RZ, 0, 1.847743988037109375e-06 ;  /* 0x0000001fff0e7435 */ /* 0x000fe200000001ff */
[----:B------:R-:W-:Y:S01]  /*0ec0*/  MOV R17, 0x8 ;  /* 0x0000000800117802 */ /* 0x000fe20000000f00 */
[----:B------:R-:W-:Y:S01]  /*0ed0*/  IMAD.MOV.U32 R19, RZ, RZ, -0x1 ;  /* 0xffffffffff137424 */ /* 0x000fe200078e00ff */
[----:B------:R-:W-:-:S03]  /*0ee0*/  MOV R8, 0xf00 ;  /* 0x00000f0000087802 */ /* 0x000fc60000000f00 */
[----:B------:R-:W-:Y:S05]  /*0ef0*/  CALL.REL.NOINC `($__internal_38_$__cuda_sm70_shflsync_bfly_p) ;  /* 0x0000047000007944 */ /* 0x000fea0003c00000 */
[----:B-1----:R-:W-:Y:S01]  /*0f00*/  FADD.FTZ R10, R18, R14 ;  /* 0x0000000e120a7221 */ /* 0x002fe20000010000 */
[----:B------:R-:W-:Y:S01]  /*0f10*/  HFMA2.MMA R14, -RZ, RZ, 0, 1.847743988037109375e-06 ;  /* 0x0000001fff0e7435 */ /* 0x000fe200000001ff */
[----:B0-----:R-:W-:Y:S01]  /*0f20*/  MOV R17, 0x10 ;  /* 0x0000001000117802 */ /* 0x001fe20000000f00 */
[----:B------:R-:W-:Y:S01]  /*0f30*/  IMAD.MOV.U32 R19, RZ, RZ, -0x1 ;  /* 0xffffffffff137424 */ /* 0x000fe200078e00ff */
[----:B------:R-:W-:-:S02]  /*0f40*/  MOV R8, 0xf70 ;  /* 0x00000f7000087802 */ /* 0x000fc40000000f00 */
[----:B------:R-:W-:Y:S02]  /*0f50*/  MOV R18, R10 ;  /* 0x0000000a00127202 */ /* 0x000fe40000000f00 */
[----:B------:R-:W-:Y:S05]  /*0f60*/  CALL.REL.NOINC `($__internal_38_$__cuda_sm70_shflsync_bfly_p) ;  /* 0x0000040000007944 */ /* 0x000fea0003c00000 */
[----:B0-----:R-:W-:Y:S01]  /*0f70*/  HFMA2.MMA R17, -RZ, RZ, 0, 5.9604644775390625e-08 ;  /* 0x00000001ff117435 */ /* 0x001fe200000001ff */
[----:B-1----:R-:W-:Y:S01]  /*0f80*/  MOV R13, R14 ;  /* 0x0000000e000d7202 */ /* 0x002fe20000000f00 */
[----:B------:R-:W-:Y:S01]  /*0f90*/  IMAD.MOV.U32 R18, RZ, RZ, R15 ;  /* 0x000000ffff127224 */ /* 0x000fe200078e000f */
[----:B------:R-:W-:Y:S01]  /*0fa0*/  MOV R14, 0x1f ;  /* 0x0000001f000e7802 */ /* 0x000fe20000000f00 */
[----:B------:R-:W-:Y:S01]  /*0fb0*/  IMAD.MOV.U32 R19, RZ, RZ, -0x1 ;  /* 0xffffffffff137424 */ /* 0x000fe200078e00ff */
[----:B------:R-:W-:Y:S02]  /*0fc0*/  MOV R8, 0xfe0 ;  /* 0x00000fe000087802 */ /* 0x000fe40000000f00 */
[----:B------:R-:W-:Y:S05]  /*0fd0*/  CALL.REL.NOINC `($__internal_38_$__cuda_sm70_shflsync_bfly_p) ;  /* 0x0000039000007944 */ /* 0x000fea0003c00000 */
[----:B0-----:R-:W-:Y:S01]  /*0fe0*/  HFMA2.MMA R17, -RZ, RZ, 0, 1.1920928955078125e-07 ;  /* 0x00000002ff117435 */ /* 0x001fe200000001ff */
[----:B-1----:R-:W-:Y:S01]  /*0ff0*/  FADD.FTZ R18, R15, R14 ;  /* 0x0000000e0f127221 */ /* 0x002fe20000010000 */
[----:B------:R-:W-:Y:S01]  /*1000*/  MOV R14, 0x1f ;  /* 0x0000001f000e7802 */ /* 0x000fe20000000f00 */
[----:B------:R-:W-:Y:S01]  /*1010*/  IMAD.MOV.U32 R19, RZ, RZ, -0x1 ;  /* 0xffffffffff137424 */ /* 0x000fe200078e00ff */
[----:B------:R-:W-:Y:S02]  /*1020*/  MOV R8, 0x1040 ;  /* 0x0000104000087802 */ /* 0x000fe40000000f00 */
[----:B------:R-:W-:Y:S05]  /*1030*/  CALL.REL.NOINC `($__internal_38_$__cuda_sm70_shflsync_bfly_p) ;  /* 0x0000033000007944 */ /* 0x000fea0003c00000 */
[----:B0-----:R-:W-:Y:S01]  /*1040*/  HFMA2.MMA R17, -RZ, RZ, 0, 2.384185791015625e-07 ;  /* 0x00000004ff117435 */ /* 0x001fe200000001ff */
[----:B-1----:R-:W-:Y:S01]  /*1050*/  FADD.FTZ R18, R18, R14 ;  /* 0x0000000e12127221 */ /* 0x002fe20000010000 */
[----:B------:R-:W-:Y:S01]  /*1060*/  MOV R14, 0x1f ;  /* 0x0000001f000e7802 */ /* 0x000fe20000000f00 */
[----:B------:R-:W-:Y:S01]  /*1070*/  IMAD.MOV.U32 R19, RZ, RZ, -0x1 ;  /* 0xffffffffff137424 */ /* 0x000fe200078e00ff */
[----:B------:R-:W-:-:S02]  /*1080*/  MOV R8, 0x10a0 ;  /* 0x000010a000087802 */ /* 0x000fc40000000f00 */
[----:B------:R-:W-:Y:S05]  /*1090*/  CALL.REL.NOINC `($__internal_38_$__cuda_sm70_shflsync_bfly_p) ;  /* 0x000002d000007944 */ /* 0x000fea0003c00000 */
[----:B0-----:R-:W-:Y:S01]  /*10a0*/  HFMA2.MMA R17, -RZ, RZ, 0, 4.76837158203125e-07 ;  /* 0x00000008ff117435 */ /* 0x001fe200000001ff */
[----:B-1----:R-:W-:Y:S01]  /*10b0*/  FADD.FTZ R18, R18, R14 ;  /* 0x0000000e12127221 */ /* 0x002fe20000010000 */
[----:B------:R-:W-:Y:S01]  /*10c0*/  MOV R14, 0x1f ;  /* 0x0000001f000e7802 */ /* 0x000fe20000000f00 */
[----:B------:R-:W-:Y:S01]  /*10d0*/  IMAD.MOV.U32 R19, RZ, RZ, -0x1 ;  /* 0xffffffffff137424 */ /* 0x000fe200078e00ff */
[----:B------:R-:W-:-:S02]  /*10e0*/  MOV R8, 0x1100 ;  /* 0x0000110000087802 */ /* 0x000fc40000000f00 */
[----:B------:R-:W-:Y:S05]  /*10f0*/  CALL.REL.NOINC `($__internal_38_$__cuda_sm70_shflsync_bfly_p) ;  /* 0x0000027000007944 */ /* 0x000fea0003c00000 */
[----:B-1----:R-:W-:Y:S01]  /*1100*/  FADD.FTZ R12, R18, R14 ;  /* 0x0000000e120c7221 */ /* 0x002fe20000010000 */
[----:B0-----:R-:W-:Y:S01]  /*1110*/  HFMA2.MMA R17, -RZ, RZ, 0, 9.5367431640625e-07 ;  /* 0x00000010ff117435 */ /* 0x001fe200000001ff */
[----:B------:R-:W-:Y:S01]  /*1120*/  MOV R14, 0x1f ;  /* 0x0000001f000e7802 */ /* 0x000fe20000000f00 */
[----:B------:R-:W-:Y:S01]  /*1130*/  IMAD.MOV.U32 R19, RZ, RZ, -0x1 ;  /* 0xffffffffff137424 */ /* 0x000fe200078e00ff */
[----:B------:R-:W-:-:S02]  /*1140*/  MOV R8, 0x1170 ;  /* 0x0000117000087802 */ /* 0x000fc40000000f00 */
[----:B------:R-:W-:Y:S02]  /*1150*/  MOV R18, R12 ;  /* 0x0000000c00127202 */ /* 0x000fe40000000f00 */
[----:B------:R-:W-:Y:S05]  /*1160*/  CALL.REL.NOINC `($__internal_38_$__cuda_sm70_shflsync_bfly_p) ;  /* 0x0000020000007944 */ /* 0x000fea0003c00000 */
[----:B-1----:R-:W-:Y:S01]  /*1170*/  MOV R15, R14 ;  /* 0x0000000e000f7202 */ /* 0x002fe20000000f00 */
[----:B------:R-:W-:Y:S01]  /*1180*/  HFMA2.MMA R14, -RZ, RZ, 0, 1.847743988037109375e-06 ;  /* 0x0000001fff0e7435 */ /* 0x000fe200000001ff */
[----:B0-----:R-:W-:Y:S01]  /*1190*/  MOV R18, R11 ;  /* 0x0000000b00127202 */ /* 0x001fe20000000f00 */
[----:B------:R-:W-:Y:S01]  /*11a0*/  IMAD.MOV.U32 R17, RZ, RZ, 0x1 ;  /* 0x00000001ff117424 */ /* 0x000fe200078e00ff */
[----:B------:R-:W-:Y:S02]  /*11b0*/  MOV R19, 0xffffffff ;  /* 0xffffffff00137802 */ /* 0x000fe40000000f00 */
[----:B------:R-:W-:Y:S02]  /*11c0*/  MOV R8, 0x11e0 ;  /* 0x000011e000087802 */ /* 0x000fe40000000f00 */
[----:B------:R-:W-:Y:S05]  /*11d0*/  CALL.REL.NOINC `($__internal_38_$__cuda_sm70_shflsync_bfly_p) ;  /* 0x0000019000007944 */ /* 0x000fea0003c00000 */
[----:B0-----:R-:W-:Y:S01]  /*11e0*/  HFMA2.MMA R17, -RZ, RZ, 0, 1.1920928955078125e-07 ;  /* 0x00000002ff117435 */ /* 0x001fe200000001ff */
[----:B-1----:R-:W-:Y:S01]  /*11f0*/  FADD.FTZ R18, R11, R14 ;  /* 0x0000000e0b127221 */ /* 0x002fe20000010000 */
[----:B------:R-:W-:Y:S01]  /*1200*/  MOV R19, 0xffffffff ;  /* 0xffffffff00137802 */ /* 0x000fe20000000f00 */
[----:B------:R-:W-:Y:S01]  /*1210*/  IMAD.MOV.U32 R14, RZ, RZ, 0x1f ;  /* 0x0000001fff0e7424 */ /* 0x000fe200078e00ff */
[----:B------:R-:W-:-:S02]  /*1220*/  MOV R8, 0x1240 ;  /* 0x0000124000087802 */ /* 0x000fc40000000f00 */
        /* <DEDUP_REMOVED lines=9> */
[----:B------:R-:W-:-:S02]  /*12c0*/  MOV R14, 0x1f ;  /* 0x0000001f000e7802 */ /* 0x000fc40000000f00 */
[----:B------:R-:W-:Y:S02]  /*12d0*/  MOV R19, 0xffffffff ;  /* 0xffffffff00137802 */ /* 0x000fe40000000f00 */
[----:B------:R-:W-:Y:S02]  /*12e0*/  MOV R8, 0x1300 ;  /* 0x0000130000087802 */ /* 0x000fe40000000f00 */
[----:B------:R-:W-:Y:S05]  /*12f0*/  CALL.REL.NOINC `($__internal_38_$__cuda_sm70_shflsync_bfly_p) ;  /* 0x0000007000007944 */ /* 0x000fea0003c00000 */
[----:B01----:R-:W-:Y:S01]  /*1300*/  FADD.FTZ R18, R18, R14 ;  /* 0x0000000e12127221 */ /* 0x003fe20000010000 */
[----:B------:R-:W-:Y:S01]  /*1310*/  HFMA2.MMA R14, -RZ, RZ, 0, 1.847743988037109375e-06 ;  /* 0x0000001fff0e7435 */ /* 0x000fe200000001ff */
[----:B------:R-:W-:Y:S01]  /*1320*/  IMAD.MOV.U32 R17, RZ, RZ, 0x10 ;  /* 0x00000010ff117424 */ /* 0x000fe200078e00ff */
[----:B------:R-:W-:Y:S02]  /*1330*/  MOV R19, 0xffffffff ;  /* 0xffffffff00137802 */ /* 0x000fe40000000f00 */
[----:B------:R-:W-:Y:S02]  /*1340*/  MOV R8, 0x1360 ;  /* 0x0000136000087802 */ /* 0x000fe40000000f00 */
[----:B------:R-:W-:Y:S05]  /*1350*/  CALL.REL.NOINC `($__internal_38_$__cuda_sm70_shflsync_bfly_p) ;  /* 0x0000001000007944 */ /* 0x000fea0003c00000 */
[----:B01----:R-:W-:Y:S05]  /*1360*/  BRA `(.L_x_2445) ;  /* 0xfffff7f000007947 */ /* 0x003fea000383ffff */
        .weak           $__internal_38_$__cuda_sm70_shflsync_bfly_p
        .type           $__internal_38_$__cuda_sm70_shflsync_bfly_p,@function
        .size           $__internal_38_$__cuda_sm70_shflsync_bfly_p,(.L_x_11772 - $__internal_38_$__cuda_sm70_shflsync_bfly_p)
$__internal_38_$__cuda_sm70_shflsync_bfly_p:
[----:B------:R-:W-:Y:S01]  /*1370*/  HFMA2.MMA R9, -RZ, RZ, 0, 0 ;  /* 0x00000000ff097435 */ /* 0x000fe200000001ff */
[----:B------:R-:W-:Y:S04]  /*1380*/  WARPSYNC R19 ;  /* 0x0000001300007348 */ /* 0x000fe80003800000 */
[----:B------:R0:W1:Y:S01]  /*1390*/  SHFL.BFLY PT, R14, R18, R17, R14 ;  /* 0x0c000011120e7389 */ /* 0x00006200000e000e */
[----:B------:R-:W-:Y:S05]  /*13a0*/  RET.REL.NODEC R8 `(_ZN10layer_norm22ln_bwd_finalize_kernelINS_22Kernel_traits_finalizeILj4096E6__halfS2_S2_S2_fjLb1ELj1024ELj4ENS_18Kernel_traits_baseILj4096ES2_S2_S2_S2_fjLj1024EEEEELb1ELb1EEEvNS_9BwdParamsE) ;  /* 0xffffec5008007950 */ /* 0x000fea0003c3ffff */
.L_x_2446:
        /* <DEDUP_REMOVED lines=13> */
.L_x_11772:


//--------------------- .text._ZN10layer_norm13ln_bwd_kernelINS_13Kernel_traitsI6__halfS2_S2_S2_fjLj4096ELj1ELj1ELj4ELj16ENS_18Kernel_traits_baseILj4096ES2_S2_S2_S2_fjLj128EEEEELb1ELb1ELb1ELb1EEEvNS_9BwdParamsE --------------------------
	.section	.text._ZN10layer_norm13ln_bwd_kernelINS_13Kernel_traitsI6__halfS2_S2_S2_fjLj4096ELj1ELj1ELj4ELj16ENS_18Kernel_traits_baseILj4096ES2_S2_S2_S2_fjLj128EEEEELb1ELb1ELb1ELb1EEEvNS_9BwdParamsE,"ax",@progbits
	.sectioninfo	@"SHI_REGISTERS=255"
	.align	128
        .global         _ZN10layer_norm13ln_bwd_kernelINS_13Kernel_traitsI6__halfS2_S2_S2_fjLj4096ELj1ELj1ELj4ELj16ENS_18Kernel_traits_baseILj4096ES2_S2_S2_S2_fjLj128EEEEELb1ELb1ELb1ELb1EEEvNS_9BwdParamsE
        .type           _ZN10layer_norm13ln_bwd_kernelINS_13Kernel_traitsI6__halfS2_S2_S2_fjLj4096ELj1ELj1ELj4ELj16ENS_18Kernel_traits_baseILj4096ES2_S2_S2_S2_fjLj128EEEEELb1ELb1ELb1ELb1EEEvNS_9BwdParamsE,@function
        .size           _ZN10layer_norm13ln_bwd_kernelINS_13Kernel_traitsI6__halfS2_S2_S2_fjLj4096ELj1ELj1ELj4ELj16ENS_18Kernel_traits_baseILj4096ES2_S2_S2_S2_fjLj128EEEEELb1ELb1ELb1ELb1EEEvNS_9BwdParamsE,(.L_x_11773 - _ZN10layer_norm13ln_bwd_kernelINS_13Kernel_traitsI6__halfS2_S2_S2_fjLj4096ELj1ELj1ELj4ELj16ENS_18Kernel_traits_baseILj4096ES2_S2_S2_S2_fjLj128EEEEELb1ELb1ELb1ELb1EEEvNS_9BwdParamsE)
        .other          _ZN10layer_norm13ln_bwd_kernelINS_13Kernel_traitsI6__halfS2_S2_S2_fjLj4096ELj1ELj1ELj4ELj16ENS_18Kernel_traits_baseILj4096ES2_S2_S2_S2_fjLj128EEEEELb1ELb1ELb1ELb1EEEvNS_9BwdParamsE,@"STO_CUDA_ENTRY STV_DEFAULT"
_ZN10layer_norm13ln_bwd_kernelINS_13Kernel_traitsI6__halfS2_S2_S2_fjLj4096ELj1ELj1ELj4ELj16ENS_18Kernel_traits_baseILj4096ES2_S2_S2_S2_fjLj128EEEEELb1ELb1ELb1ELb1EEEvNS_9BwdParamsE:
.text._ZN10layer_norm13ln_bwd_kernelINS_13Kernel_traitsI6__halfS2_S2_S2_fjLj4096ELj1ELj1ELj4ELj16ENS_18Kernel_traits_baseILj4096ES2_S2_S2_S2_fjLj128EEEEELb1ELb1ELb1ELb1EEEvNS_9BwdParamsE:
        /* <DEDUP_REMOVED lines=66> */
.L_x_2447:
[----:B0-----:R-:W-:-:S04]  /*0420*/  LEA R2, P0, R5, c[0x0][0x1b0], 0x4 ;  /* 0x00006c0005027a11 */ /* 0x001fc800078020ff */
[----:B------:R-:W-:-:S05]  /*0430*/  IADD3.X R3, RZ, c[0x0][0x1b4], RZ, P0, !PT ;  /* 0x00006d00ff037a10 */ /* 0x000fca00007fe4ff */
[----:B------:R-:W2:Y:S04]  /*0440*/  LDG.E.128 R4, [R2.64] ;  /* 0x0000000402047981 */ /* 0x000ea8000c1e1d00 */
[----:B------:R2:W3:Y:S04]  /*0450*/  LDG.E.128 R8, [R2.64+0x800] ;  /* 0x0008000402087981 */ /* 0x0004e8000c1e1d00 */
[----:B------:R2:W4:Y:S04]  /*0460*/  LDG.E.128 R224, [R2.64+0x1800] ;  /* 0x0018000402e07981 */ /* 0x000528000c1e1d00 */
[----:B------:R2:W3:Y:S01]  /*0470*/  LDG.E.128 R244, [R2.64+0x1000] ;  /* 0x0010000402f47981 */ /* 0x0004e2000c1e1d00 */
        /* <DEDUP_REMOVED lines=53> */
[----:B------:R1:W-:Y:S01]  /*07d0*/  STL [R1+0x2c], R4 ;  /* 0x00002c0401007387 */ /* 0x0003e20000100800 */
[----:B0-----:R-:W-:-:S03]  /*07e0*/  HADD2.F32 R2, -RZ, R5.H1_H1 ;  /* 0x30000005ff027230 */ /* 0x001fc60000004100 */
[----:B------:R0:W-:Y:S01]  /*07f0*/  STL [R1+0x28], R3 ;  /* 0x0000280301007387 */ /* 0x0001e20000100800 */
[----:B-1----:R-:W-:-:S03]  /*0800*/  HADD2.F32 R4, -RZ, R6.H0_H0 ;  /* 0x20000006ff047230 */ /* 0x002fc60000004100 */
[----:B------:R1:W-:Y:S01]  /*0810*/  STL [R1+0x24], R2 ;  /* 0x0000240201007387 */ /* 0x0003e20000100800 */
[----:B0-----:R-:W-:-:S03]  /*0820*/  HADD2.F32 R3, -RZ, R6.H1_H1 ;  /* 0x30000006ff037230 */ /* 0x001fc60000004100 */
[----:B------:R0:W-:Y:S01]  /*0830*/  STL [R1+0x20], R4 ;  /* 0x0000200401007387 */ /* 0x0001e20000100800 */
[----:B-1----:R-:W-:-:S03]  /*0840*/  HADD2.F32 R2, -RZ, R7.H0_H0 ;  /* 0x20000007ff027230 */ /* 0x002fc60000004100 */
[----:B------:R3:W-:Y:S04]  /*0850*/  STL [R1+0x1c], R3 ;  /* 0x00001c0301007387 */ /* 0x0007e80000100800 */
[----:B------:R1:W-:Y:S01]  /*0860*/  STL [R1+0x18], R2 ;  /* 0x0000180201007387 */ /* 0x0003e20000100800 */
[----:B0-----:R-:W-:Y:S02]  /*0870*/  HADD2.F32 R4, -RZ, R7.H1_H1 ;  /* 0x30000007ff047230 */ /* 0x001fe40000004100 */
[----:B---3--:R-:W-:-:S03]  /*0880*/  HADD2.F32 R3, -RZ, R8.H0_H0 ;  /* 0x20000008ff037230 */ /* 0x008fc60000004100 */
[----:B------:R0:W-:Y:S01]  /*0890*/  STL [R1+0x14], R4 ;  /* 0x0000140401007387 */ /* 0x0001e20000100800 */
[----:B-1----:R-:W-:-:S03]  /*08a0*/  HADD2.F32 R2, -RZ, R8.H1_H1 ;  /* 0x30000008ff027230 */ /* 0x002fc60000004100 */
[----:B------:R1:W-:Y:S04]  /*08b0*/  STL [R1+0x10], R3 ;  /* 0x0000100301007387 */ /* 0x0003e80000100800 */
[----:B------:R2:W-:Y:S01]  /*08c0*/  STL [R1+0xc], R2 ;  /* 0x00000c0201007387 */ /* 0x0005e20000100800 */
[--C-:B0-----:R-:W-:Y:S02]  /*08d0*/  HADD2.F32 R4, -RZ, R9.reuse.H0_H0 ;  /* 0x20000009ff047230 */ /* 0x101fe40000004100 */
[----:B-1----:R-:W-:-:S03]  /*08e0*/  HADD2.F32 R3, -RZ, R9.H1_H1 ;  /* 0x30000009ff037230 */ /* 0x002fc60000004100 */
[----:B------:R0:W-:Y:S01]  /*08f0*/  STL [R1+0x8], R4 ;  /* 0x0000080401007387 */ /* 0x0001e20000100800 */
[----:B--2---:R-:W-:-:S03]  /*0900*/  HADD2.F32 R2, -RZ, R10.H0_H0 ;  /* 0x2000000aff027230 */ /* 0x004fc60000004100 */
[----:B------:R0:W-:Y:S01]  /*0910*/  STL [R1+0x4], R3 ;  /* 0x0000040301007387 */ /* 0x0001e20000100800 */
[--C-:B----4-:R-:W-:Y:S02]  /*0920*/  HADD2.F32 R231, -RZ, R226.reuse.H0_H0 ;  /* 0x200000e2ffe77230 */ /* 0x110fe40000004100 */
[----:B------:R-:W-:Y:S01]  /*0930*/  HADD2.F32 R230, -RZ, R226.H1_H1 ;  /* 0x300000e2ffe67230 */ /* 0x000fe20000004100 */
[----:B------:R0:W-:Y:S01]  /*0940*/  STL [R1], R2 ;  /* 0x0000000201007387 */ /* 0x0001e20000100800 */
[----:B------:R-:W1:Y:S01]  /*0950*/  LDC.U8 R226, c[0x0][0x1f0] ;  /* 0x00007c00ffe27b82 */ /* 0x000e620000000000 */
[----:B------:R-:W-:Y:S02]  /*0960*/  HADD2.F32 R248, -RZ, R244.H0_H0 ;  /* 0x200000f4fff87230 */ /* 0x000fe40000004100 */
[----:B------:R-:W-:Y:S02]  /*0970*/  HADD2.F32 R229, -RZ, R227.H0_H0 ;  /* 0x200000e3ffe57230 */ /* 0x000fe40000004100 */
[----:B------:R-:W-:-:S02]  /*0980*/  HADD2.F32 R251, -RZ, R10.H1_H1 ;  /* 0x3000000afffb7230 */ /* 0x000fc40000004100 */
[--C-:B------:R-:W-:Y:S02]  /*0990*/  HADD2.F32 R250, -RZ, R11.reuse.H0_H0 ;  /* 0x2000000bfffa7230 */ /* 0x100fe40000004100 */
[----:B------:R-:W-:Y:S02]  /*09a0*/  HADD2.F32 R249, -RZ, R11.H1_H1 ;  /* 0x3000000bfff97230 */ /* 0x000fe40000004100 */
        /* <DEDUP_REMOVED lines=11> */
[----:B01----:R-:W-:Y:S02]  /*0a60*/  HADD2.F32 R227, -RZ, R227.H1_H1 ;  /* 0x300000e3ffe37230 */ /* 0x003fe40000004100 */
.L_x_2620:
        /* <DEDUP_REMOVED lines=25> */
[----:B--2---:R-:W-:-:S13]  /*0c00*/  ISETP.GT.AND P2, PT, R198, RZ, PT ;  /* 0x000000ffc600720c */ /* 0x004fda0003f44270 */
        /* <DEDUP_REMOVED lines=13> */
[----:B------:R-:W-:Y:S01]  /*0ce0*/  HFMA2.MMA R246, -RZ, RZ, 0, 0 ;  /* 0x00000000fff67435 */ /* 0x000fe200000001ff */
[----:B------:R3:W5:Y:S01]  /*0cf0*/  @P0 LDG.E.128 R148, [R170.64] ;  /* 0x00000004aa940981 */ /* 0x000762000c1e1d00 */
[----:B-1----:R-:W-:-:S02]  /*0d00*/  MOV R193, 0x8 ;  /* 0x0000000800c17802 */ /* 0x002fc40000000f00 */
        /* <DEDUP_REMOVED lines=11> */
[----:B---3--:R-:W-:Y:S01]  /*0dc0*/  MOV R170, RZ ;  /* 0x000000ff00aa7202 */ /* 0x008fe20000000f00 */
[----:B------:R-:W-:Y:S05]  /*0dd0*/  BRA `(.L_x_2451) ;  /* 0x0000161000007947 */ /* 0x000fea0003800000 */
.L_x_2450:
[----:B------:R-:W-:Y:S01]  /*0de0*/  IADD3 R198, R198, -0x1, RZ ;  /* 0xffffffffc6c67810 */ /* 0x000fe20007ffe0ff */
[----:B------:R-:W-:Y:S01]  /*0df0*/  IMAD.WIDE.U32 R16, R223, R199, c[0x0][0x188] ;  /* 0x00006200df107625 */ /* 0x000fe200078e00c7 */
[----:B------:R0:W2:Y:S03]  /*0e00*/  LDG.E R186, [R196.64] ;  /* 0x00000004c4ba7981 */ /* 0x0000a6000c1e1900 */
[----:B------:R-:W-:-:S02]  /*0e10*/  IMAD R198, R198, c[0x0][0x168], RZ ;  /* 0x00005a00c6c67a24 */ /* 0x000fc400078e02ff */
[-C--:B------:R-:W-:Y:S01]  /*0e20*/  IMAD.WIDE.U32 R8, R222, R199.reuse, c[0x0][0x188] ;  /* 0x00006200de087625 */ /* 0x080fe200078e00c7 */
[----:B------:R-:W3:Y:S02]  /*0e30*/  LDG.E.128 R16, [R16.64] ;  /* 0x0000000410107981 */ /* 0x000ee4000c1e1d00 */
        /* <DEDUP_REMOVED lines=19> */
[----:B------:R-:W-:Y:S01]  /*0f70*/  ISETP.NE.AND.EX P0, PT, RZ, c[0x0][0x21c], PT, P0 ;  /* 0x00008700ff007a0c */ /* 0x000fe20003f05300 */
[----:B------:R-:W-:-:S03]  /*0f80*/  HFMA2.MMA R198, -RZ, RZ, 0, 0 ;  /* 0x00000000ffc67435 */ /* 0x000fc600000001ff */
[----:B------:R-:W-:-:S04]  /*0f90*/  @P3 SHF.R.S32.HI R3, RZ, 0x1f, R2 ;  /* 0x0000001fff033819 */ /* 0x000fc80000011402 */
        /* <DEDUP_REMOVED lines=23> */
[----:B--2---:R-:W-:Y:S01]  /*1110*/  FSEL R170, R186, RZ, !P0 ;  /* 0x000000ffbaaa7208 */ /* 0x004fe20004000000 */
[----:B---3--:R-:W-:-:S02]  /*1120*/  HADD2.F32 R2, -RZ, R16.H0_H0 ;  /* 0x20000010ff027230 */ /* 0x008fc40000004100 */
[----:B------:R-:W-:Y:S02]  /*1130*/  HADD2.F32 R3, -RZ, R16.H1_H1 ;  /* 0x30000010ff037230 */ /* 0x000fe40000004100 */
[--C-:B------:R-:W-:Y:S02]  /*1140*/  HADD2.F32 R205, -RZ, R17.reuse.H0_H0 ;  /* 0x20000011ffcd7230 */ /* 0x100fe40000004100 */
[----:B------:R-:W-:Y:S02]  /*1150*/  HADD2.F32 R206, -RZ, R17.H1_H1 ;  /* 0x30000011ffce7230 */ /* 0x000fe40000004100 */
[--C-:B------:R-:W-:Y:S02]  /*1160*/  HADD2.F32 R201, -RZ, R18.reuse.H0_H0 ;  /* 0x20000012ffc97230 */ /* 0x100fe40000004100 */
[----:B------:R-:W-:Y:S02]  /*1170*/  HADD2.F32 R202, -RZ, R18.H1_H1 ;  /* 0x30000012ffca7230 */ /* 0x000fe40000004100 */
[----:B------:R-:W-:-:S02]  /*1180*/  HADD2.F32 R16, -RZ, R19.H0_H0 ;  /* 0x20000013ff107230 */ /* 0x000fc40000004100 */
[----:B------:R-:W-:Y:S02]  /*1190*/  HADD2.F32 R17, -RZ, R19.H1_H1 ;  /* 0x30000013ff117230 */ /* 0x000fe40000004100 */
[--C-:B----4-:R-:W-:Y:S02]  /*11a0*/  HADD2.F32 R209, -RZ, R8.reuse.H0_H0 ;  /* 0x20000008ffd17230 */ /* 0x110fe40000004100 */
[----:B------:R-:W-:Y:S02]  /*11b0*/  HADD2.F32 R210, -RZ, R8.H1_H1 ;  /* 0x30000008ffd27230 */ /* 0x000fe40000004100 */
        /* <DEDUP_REMOVED lines=8> */
[----:B------:R-:W2:Y:S01]  /*1240*/  LDL R178, [R1+0x30] ;  /* 0x0000300001b27983 */ /* 0x000ea20000100800 */
        /* <DEDUP_REMOVED lines=56> */
[--C-:B------:R-:W-:Y:S02]  /*15d0*/  HADD2.F32 R212, -RZ, R177.reuse.H0_H0 ;  /* 0x200000b1ffd47230 */ /* 0x100fe40000004100 */
[----:B------:R-:W-:Y:S01]  /*15e0*/  HADD2.F32 R213, -RZ, R177.H1_H1 ;  /* 0x300000b1ffd57230 */ /* 0x000fe20000004100 */
[----:B------:R-:W-:-:S02]  /*15f0*/  FMUL.FTZ R177, R218, R170 ;  /* 0x000000aadab17220 */ /* 0x000fc40000410000 */
[----:B------:R-:W3:Y:S01]  /*1600*/  LDL R170, [R1+0x24] ;  /* 0x0000240001aa7983 */ /* 0x000ee20000100800 */
[----:B------:R-:W-:Y:S01]  /*1610*/  FMUL.FTZ R2, R218, R2 ;  /* 0x00000002da027220 */ /* 0x000fe20000410000 */
[--C-:B------:R-:W-:Y:S01]  /*1620*/  HADD2.F32 R216, -RZ, R179.reuse.H0_H0 ;  /* 0x200000b3ffd87230 */ /* 0x100fe20000004100 */
[----:B------:R-:W-:Y:S01]  /*1630*/  FADD.FTZ R44, R44, R169 ;  /* 0x000000a92c2c7221 */ /* 0x000fe20000010000 */
[----:B------:R-:W-:Y:S01]  /*1640*/  HADD2.F32 R217, -RZ, R179.H1_H1 ;  /* 0x300000b3ffd97230 */ /* 0x000fe20000004100 */
[----:B------:R-:W-:Y:S01]  /*1650*/  FFMA.FTZ R136, R2, R169, R136 ;  /* 0x000000a902887223 */ /* 0x000fe20000010088 */
[----:B------:R-:W4:Y:S01]  /*1660*/  LDL R179, [R1+0x2c] ;  /* 0x00002c0001b37983 */ /* 0x000f220000100800 */
[--C-:B------:R-:W-:Y:S02]  /*1670*/  HADD2.F32 R186, -RZ, R24.reuse.H0_H0 ;  /* 0x20000018ffba7230 */ /* 0x100fe40000004100 */
[----:B------:R-:W-:Y:S01]  /*1680*/  HADD2.F32 R187, -RZ, R24.H1_H1 ;  /* 0x30000018ffbb7230 */ /* 0x000fe20000004100 */
[----:B------:R-:W-:-:S02]  /*1690*/  FMUL.FTZ R24, R218, R252 ;  /* 0x000000fcda187220 */ /* 0x000fc40000410000 */
[----:B------:R-:W4:Y:S01]  /*16a0*/  LDL R252, [R1+0x28] ;  /* 0x0000280001fc7983 */ /* 0x000f220000100800 */
[C---:B------:R-:W-:Y:S01]  /*16b0*/  FMUL.FTZ R5, R218.reuse, R5 ;  /* 0x00000005da057220 */ /* 0x040fe20000410000 */
[--C-:B------:R-:W-:Y:S01]  /*16c0*/  HADD2.F32 R190, -RZ, R26.reuse.H0_H0 ;  /* 0x2000001affbe7230 */ /* 0x100fe20000004100 */
[----:B------:R-:W-:Y:S01]  /*16d0*/  FADD.FTZ R47, R47, R181 ;  /* 0x000000b52f2f7221 */ /* 0x000fe20000010000 */
[----:B------:R-:W-:Y:S01]  /*16e0*/  HADD2.F32 R191, -RZ, R26.H1_H1 ;  /* 0x3000001affbf7230 */ /* 0x000fe20000004100 */
[----:B------:R-:W-:Y:S02]  /*16f0*/  FFMA.FTZ R139, R5, R181, R139 ;  /* 0x000000b5058b7223 */ /* 0x000fe4000001008b */
[----:B------:R-:W-:Y:S02]  /*1700*/  FMUL.FTZ R26, R218, R246 ;  /* 0x000000f6da1a7220 */ /* 0x000fe40000410000 */
[----:B------:R-:W4:Y:S01]  /*1710*/  LDL R246, [R1+0x20] ;  /* 0x0000200001f67983 */ /* 0x000f220000100800 */
[----:B------:R-:W-:-:S02]  /*1720*/  HADD2.F32 R200, -RZ, R27.H0_H0 ;  /* 0x2000001bffc87230 */ /* 0x000fc40000004100 */
[----:B------:R-:W-:Y:S01]  /*1730*/  HADD2.F32 R201, -RZ, R27.H1_H1 ;  /* 0x3000001bffc97230 */ /* 0x000fe20000004100 */
[C---:B------:R-:W-:Y:S02]  /*1740*/  FMUL.FTZ R27, R218.reuse, R245 ;  /* 0x000000f5da1b7220 */ /* 0x040fe40000410000 */
[----:B------:R-:W4:Y:S01]  /*1750*/  LDL R245, [R1+0x1c] ;  /* 0x00001c0001f57983 */ /* 0x000f220000100800 */
[--C-:B------:R-:W-:Y:S02]  /*1760*/  HADD2.F32 R202, -RZ, R172.reuse.H0_H0 ;  /* 0x200000acffca7230 */ /* 0x100fe40000004100 */
[----:B------:R-:W-:Y:S01]  /*1770*/  HADD2.F32 R203, -RZ, R172.H1_H1 ;  /* 0x300000acffcb7230 */ /* 0x000fe20000004100 */
        /* <DEDUP_REMOVED lines=18> */
[----:B--2---:R-:W-:-:S03]  /*18a0*/  FMUL.FTZ R178, R178, R169 ;  /* 0x000000a9b2b27220 */ /* 0x004fc60000410000 */
[----:B------:R-:W2:Y:S01]  /*18b0*/  LDL R169, [R1+0x4] ;  /* 0x0000040001a97983 */ /* 0x000ea20000100800 */
[----:B---3--:R-:W-:-:S03]  /*18c0*/  FMUL.FTZ R181, R170, R181 ;  /* 0x000000b5aab57220 */ /* 0x008fc60000410000 */
[----:B------:R-:W3:Y:S01]  /*18d0*/  LDL R170, [R1] ;  /* 0x0000000001aa7983 */ /* 0x000ee20000100800 */
[----:B------:R-:W-:Y:S01]  /*18e0*/  HADD2.F32 R189, -RZ, R25.H1_H1 ;  /* 0x30000019ffbd7230 */ /* 0x000fe20000004100 */
        /* <DEDUP_REMOVED lines=176> */
.L_x_2451:
[----:B--2---:R-:W-:Y:S05]  /*23f0*/  BSYNC B0 ;  /* 0x0000000000007941 */ /* 0x004fea0003800000 */
.L_x_2449:
[----:B------:R-:W0:Y:S01]  /*2400*/  S2R R252, SR_TID.X ;  /* 0x0000000000fc7919 */ /* 0x000e220000002100 */
[----:B------:R-:W-:Y:S02]  /*2410*/  LOP3.LUT P3, RZ, R221, 0xff, RZ, 0xc0, !PT ;  /* 0x000000ffddff7812 */ /* 0x000fe4000786c0ff */
[----:B-----5:R-:W-:Y:S02]  /*2420*/  MOV R169, R198 ;  /* 0x000000c600a97202 */ /* 0x020fe40000000f00 */
[----:B------:R-:W-:Y:S02]  /*2430*/  MOV R168, R196 ;  /* 0x000000c400a87202 */ /* 0x000fe40000000f00 */
[----:B------:R-:W-:-:S02]  /*2440*/  PRMT R237, R169, 0x7610, R237 ;  /* 0x00007610a9ed7816 */ /* 0x000fc400000000ed */
[----:B------:R-:W-:Y:S02]  /*2450*/  PRMT R234, R168, 0x7610, R234 ;  /* 0x00007610a8ea7816 */ /* 0x000fe400000000ea */
[----:B------:R-:W-:Y:S02]  /*2460*/  MOV R169, R194 ;  /* 0x000000c200a97202 */ /* 0x000fe40000000f00 */
[----:B------:R-:W-:Y:S02]  /*2470*/  MOV R168, R192 ;  /* 0x000000c000a87202 */ /* 0x000fe40000000f00 */
[----:B------:R-:W-:Y:S02]  /*2480*/  PRMT R228, R169, 0x7610, R228 ;  /* 0x00007610a9e47816 */ /* 0x000fe400000000e4 */
[----:B------:R-:W-:Y:S02]  /*2490*/  PRMT R225, R168, 0x7610, R225 ;  /* 0x00007610a8e17816 */ /* 0x000fe400000000e1 */
[----:B0-----:R-:W-:-:S02]  /*24a0*/  LOP3.LUT P0, RZ, R252, 0x1f, RZ, 0xc0, !PT ;  /* 0x0000001ffcff7812 */ /* 0x001fc4000780c0ff */
[----:B------:R-:W-:-:S04]  /*24b0*/  SHF.R.U32.HI R252, RZ, 0x5, R252 ;  /* 0x00000005fffc7819 */ /* 0x000fc800000116fc */
[----:B------:R-:W-:-:S04]  /*24c0*/  LOP3.LUT R245, R252, 0x7fffffc, RZ, 0xc0, !PT ;  /* 0x07fffffcfcf57812 */ /* 0x000fc800078ec0ff */
[----:B------:R-:W-:Y:S01]  /*24d0*/  @!P3 IADD3 R245, R245, 0x4, RZ ;  /* 0x00000004f5f5b810 */ /* 0x000fe20007ffe0ff */
[----:B------:R-:W-:Y:S05]  /*24e0*/  BRA.DIV ~URZ, `(.L_x_2452) ;  /* 0x000046e27f007947 */ /* 0x000fea000b800000 */
[----:B------:R0:W1:Y:S02]  /*24f0*/  SHFL.DOWN PT, R247, R246, 0x10, 0x1f ;  /* 0x0a001f00f6f77f89 */ /* 0x00006400000e0000 */
.L_x_2621:
        /* <DEDUP_REMOVED lines=15> */
[----:B------:R1:W2:Y:S01]  /*25f0*/  SHFL.DOWN PT, R247, R246, 0x1, 0x1f ;  /* 0x08201f00f6f77f89 */ /* 0x0002a200000e0000 */
[----:B0-----:R-:W-:-:S05]  /*2600*/  FADD.FTZ R170, R170, R168 ;  /* 0x000000a8aaaa7221 */ /* 0x001fca0000010000 */
[----:B------:R1:W0:Y:S02]  /*2610*/  SHFL.DOWN PT, R169, R170, 0x1, 0x1f ;  /* 0x08201f00aaa97f89 */ /* 0x00022400000e0000 */
.L_x_2622:
[----:B0-2---:R-:W-:Y:S01]  /*2620*/  FADD.FTZ R169, R169, R170 ;  /* 0x000000aaa9a97221 */ /* 0x005fe20000010000 */
[----:B-1----:R-:W-:Y:S01]  /*2630*/  @!P0 LOP3.LUT R170, R252, 0x3, RZ, 0xc0, !PT ;  /* 0x00000003fcaa8812 */ /* 0x002fe200078ec0ff */
[----:B------:R-:W-:Y:S01]  /*2640*/  FADD.FTZ R168, R247, R246 ;  /* 0x000000f6f7a87221 */ /* 0x000fe20000010000 */
[----:B------:R-:W-:Y:S01]  /*2650*/  WARPSYNC 0xffffffff ;  /* 0xffffffff00007948 */ /* 0x000fe20003800000 */
[----:B------:R-:W-:Y:S01]  /*2660*/  ISETP.GE.AND P3, PT, R224, 0x1, PT ;  /* 0x00000001e000780c */ /* 0x000fe20003f66270 */
[----:B------:R-:W0:Y:S01]  /*2670*/  S2R R252, SR_TID.X ;  /* 0x0000000000fc7919 */ /* 0x000e220000002100 */
[----:B------:R-:W-:-:S05]  /*2680*/  @!P0 IADD3 R170, R245, R170, RZ ;  /* 0x000000aaf5aa8210 */ /* 0x000fca0007ffe0ff */
        /* <DEDUP_REMOVED lines=34> */
.L_x_2455:
        /* <DEDUP_REMOVED lines=11> */
.L_x_2456:
[----:B------:R-:W-:Y:S05]  /*2960*/  BSYNC B0 ;  /* 0x0000000000007941 */ /* 0x000fea0003800000 */
.L_x_2454:
[----:B------:R-:W-:Y:S01]  /*2970*/  ISETP.NE.U32.AND P0, PT, RZ, c[0x0][0x258], PT ;  /* 0x00009600ff007a0c */ /* 0x000fe20003f05070 */
[----:B------:R-:W-:Y:S03]  /*2980*/  BSSY B0, `(.L_x_2457) ;  /* 0x0000011000007945 */ /* 0x000fe60003800000 */
[----:B------:R-:W-:-:S13]  /*2990*/  ISETP.NE.AND.EX P0, PT, RZ, c[0x0][0x25c], PT, P0 ;  /* 0x00009700ff007a0c */ /* 0x000fda0003f05300 */
[----:B------:R-:W-:-:S04]  /*29a0*/  @P0 F2FP.PACK_AB R168, RZ, R169 ;  /* 0x000000a9ffa8023e */ /* 0x000fc800000000ff */
[----:B------:R-:W-:Y:S01]  /*29b0*/  @P0 PRMT R160, R168, 0x7610, R160 ;  /* 0x00007610a8a00816 */ /* 0x000fe200000000a0 */
[----:B------:R-:W-:Y:S05]  /*29c0*/  @!P3 BRA `(.L_x_2458) ;  /* 0x000000c00000b947 */ /* 0x000fea0003800000 */
[----:B------:R-:W-:Y:S01]  /*29d0*/  LOP3.LUT P5, RZ, R237, 0xff, RZ, 0xc0, !PT ;  /* 0x000000ffedff7812 */ /* 0x000fe200078ac0ff */
[----:B------:R-:W-:Y:S01]  /*29e0*/  FMUL.FTZ R168, R169, c[0x0][0x1ec] ;  /* 0x00007b00a9a87a20 */ /* 0x000fe20000410000 */
[----:B------:R-:W-:-:S03]  /*29f0*/  HFMA2.MMA R169, -RZ, RZ, 0, 0 ;  /* 0x00000000ffa97435 */ /* 0x000fc600000001ff */
[----:B------:R-:W-:-:S08]  /*2a00*/  FMUL.FTZ R168, R168, c[0x0][0x1e8] ;  /* 0x00007a00a8a87a20 */ /* 0x000fd00000410000 */
[----:B-----5:R-:W-:-:S05]  /*2a10*/  @P5 HADD2.F32 R237, -RZ, R156.H0_H0 ;  /* 0x2000009cffed5230 */ /* 0x020fca0000004100 */
[----:B------:R-:W-:Y:S01]  /*2a20*/  @P5 FMUL.FTZ R169, R168, R237 ;  /* 0x000000eda8a95220 */ /* 0x000fe20000410000 */
[----:B------:R-:W-:-:S03]  /*2a30*/  @P5 HADD2.F32 R237, -RZ, R28.H0_H0 ;  /* 0x2000001cffed5230 */ /* 0x000fc60000004100 */
[----:B------:R-:W-:Y:S01]  /*2a40*/  FADD.FTZ R76, R76, R169 ;  /* 0x000000a94c4c7221 */ /* 0x000fe20000010000 */
[----:B------:R-:W-:Y:S01]  /*2a50*/  MOV R169, RZ ;  /* 0x000000ff00a97202 */ /* 0x000fe20000000f00 */
[----:B------:R-:W-:-:S05]  /*2a60*/  @P5 FMUL.FTZ R169, R168, R237 ;  /* 0x000000eda8a95220 */ /* 0x000fca0000410000 */
[----:B------:R-:W-:-:S04]  /*2a70*/  F2FP.PACK_AB R169, RZ, R169 ;  /* 0x000000a9ffa9723e */ /* 0x000fc800000000ff */
[----:B------:R-:W-:Y:S02]  /*2a80*/  PRMT R164, R169, 0x7610, R164 ;  /* 0x00007610a9a47816 */ /* 0x000fe400000000a4 */
.L_x_2458:
[----:B------:R-:W-:Y:S05]  /*2a90*/  BSYNC B0 ;  /* 0x0000000000007941 */ /* 0x000fea0003800000 */
.L_x_2457:
[----:B------:R-:W-:Y:S01]  /*2aa0*/  BSSY B0, `(.L_x_2459) ;  /* 0x000000d000007945 */ /* 0x000fe20003800000 */
[----:B------:R-:W-:Y:S05]  /*2ab0*/  @P2 BRA `(.L_x_2460) ;  /* 0x0000004000002947 */ /* 0x000fea0003800000 */
[----:B------:R-:W-:Y:S01]  /*2ac0*/  HFMA2.MMA R169, -RZ, RZ, 0, 0 ;  /* 0x00000000ffa97435 */ /* 0x000fe200000001ff */
[----:B------:R-:W-:Y:S05]  /*2ad0*/  @!P4 BRA `(.L_x_2461) ;  /* 0x000000900000c947 */ /* 0x000fea0003800000 */
[----:B------:R-:W-:Y:S01]  /*2ae0*/  HADD2.F32 R169, -RZ, R140.H1_H1 ;  /* 0x3000008cffa97230 */ /* 0x000fe20000004100 */
[----:B------:R-:W-:Y:S05]  /*2af0*/  BRA `(.L_x_2461) ;  /* 0x0000007000007947 */ /* 0x000fea0003800000 */
.L_x_2460:
[----:B------:R-:W-:-:S04]  /*2b00*/  ISETP.NE.AND P5, PT, R226, RZ, PT ;  /* 0x000000ffe200720c */ /* 0x000fc80003fa5270 */
[----:B------:R-:W-:-:S05]  /*2b10*/  FSEL R168, R171, RZ, !P5 ;  /* 0x000000ffaba87208 */ /* 0x000fca0006800000 */
[----:B------:R-:W-:-:S04]  /*2b20*/  FFMA.FTZ R168, R3, R224, R168 ;  /* 0x000000e003a87223 */ /* 0x000fc800000100a8 */
[----:B------:R-:W-:-:S04]  /*2b30*/  FADD.FTZ R168, R179, -R168 ;  /* 0x800000a8b3a87221 */ /* 0x000fc80000010000 */
[----:B------:R-:W-:Y:S01]  /*2b40*/  FMUL.FTZ R169, R218, R168 ;  /* 0x000000a8daa97220 */ /* 0x000fe20000410000 */
[----:B------:R-:W-:-:S05]  /*2b50*/  @P4 HADD2.F32 R168, -RZ, R140.H1_H1 ;  /* 0x3000008cffa84230 */ /* 0x000fca0000004100 */
[----:B------:R-:W-:Y:S02]  /*2b60*/  @P4 FADD.FTZ R169, R169, R168 ;  /* 0x000000a8a9a94221 */ /* 0x000fe40000010000 */
.L_x_2461:
[----:B------:R-:W-:Y:S05]  /*2b70*/  BSYNC B0 ;  /* 0x0000000000007941 */ /* 0x000fea0003800000 */
.L_x_2459:
[----:B------:R-:W-:Y:S01]  /*2b80*/  @P0 F2FP.PACK_AB R168, RZ, R169 ;  /* 0x000000a9ffa8023e */ /* 0x000fe200000000ff */
[----:B------:R-:W-:Y:S03]  /*2b90*/  BSSY B0, `(.L_x_2462) ;  /* 0x000000f000007945 */ /* 0x000fe60003800000 */
[----:B------:R-:W-:Y:S01]  /*2ba0*/  @P0 PRMT R160, R160, 0x5410, R168 ;  /* 0x00005410a0a00816 */ /* 0x000fe200000000a8 */
[----:B------:R-:W-:Y:S05]  /*2bb0*/  @!P3 BRA `(.L_x_2463) ;  /* 0x000000c00000b947 */ /* 0x000fea0003800000 */
[----:B------:R-:W-:Y:S01]  /*2bc0*/  LOP3.LUT P5, RZ, R198, 0xff00, RZ, 0xc0, !PT ;  /* 0x0000ff00c6ff7812 */ /* 0x000fe200078ac0ff */
[----:B------:R-:W-:Y:S01]  /*2bd0*/  FMUL.FTZ R168, R169, c[0x0][0x1ec] ;  /* 0x00007b00a9a87a20 */ /* 0x000fe20000410000 */
[----:B------:R-:W-:-:S03]  /*2be0*/  MOV R169, RZ ;  /* 0x000000ff00a97202 */ /* 0x000fc60000000f00 */
[----:B------:R-:W-:-:S08]  /*2bf0*/  FMUL.FTZ R168, R168, c[0x0][0x1e8] ;  /* 0x00007a00a8a87a20 */ /* 0x000fd00000410000 */
[----:B-----5:R-:W-:-:S05]  /*2c00*/  @P5 HADD2.F32 R237, -RZ, R156.H1_H1 ;  /* 0x3000009cffed5230 */ /* 0x020fca0000004100 */
[----:B------:R-:W-:Y:S01]  /*2c10*/  @P5 FMUL.FTZ R169, R168, R237 ;  /* 0x000000eda8a95220 */ /* 0x000fe20000410000 */
[----:B------:R-:W-:-:S03]  /*2c20*/  @P5 HADD2.F32 R237, -RZ, R28.H1_H1 ;  /* 0x3000001cffed5230 */ /* 0x000fc60000004100 */
[----:B------:R-:W-:Y:S01]  /*2c30*/  FADD.FTZ R77, R77, R169 ;  /* 0x000000a94d4d7221 */ /* 0x000fe20000010000 */
[----:B------:R-:W-:-:S06]  /*2c40*/  HFMA2.MMA R169, -RZ, RZ, 0, 0 ;  /* 0x00000000ffa97435 */ /* 0x000fcc00000001ff */
[----:B------:R-:W-:-:S05]  /*2c50*/  @P5 FMUL.FTZ R169, R168, R237 ;  /* 0x000000eda8a95220 */ /* 0x000fca0000410000 */
[----:B------:R-:W-:-:S04]  /*2c60*/  F2FP.PACK_AB R169, RZ, R169 ;  /* 0x000000a9ffa9723e */ /* 0x000fc800000000ff */
[----:B------:R-:W-:Y:S02]  /*2c70*/  PRMT R164, R164, 0x5410, R169 ;  /* 0x00005410a4a47816 */ /* 0x000fe400000000a9 */
.L_x_2463:
[----:B------:R-:W-:Y:S05]  /*2c80*/  BSYNC B0 ;  /* 0x0000000000007941 */ /* 0x000fea0003800000 */
.L_x_2462:
[----:B------:R-:W-:Y:S01]  /*2c90*/  BSSY B0, `(.L_x_2464) ;  /* 0x000000d000007945 */ /* 0x000fe20003800000 */
[----:B------:R-:W-:Y:S05]  /*2ca0*/  @P2 BRA `(.L_x_2465) ;  /* 0x0000004000002947 */ /* 0x000fea0003800000 */
[----:B------:R-:W-:Y:S01]  /*2cb0*/  MOV R169, RZ ;  /* 0x000000ff00a97202 */ /* 0x000fe20000000f00 */
[----:B------:R-:W-:Y:S05]  /*2cc0*/  @!P4 BRA `(.L_x_2466) ;  /* 0x000000900000c947 */ /* 0x000fea0003800000 */
[----:B------:R-:W-:Y:S01]  /*2cd0*/  HADD2.F32 R169, -RZ, R141.H0_H0 ;  /* 0x2000008dffa97230 */ /* 0x000fe20000004100 */
[----:B------:R-:W-:Y:S05]  /*2ce0*/  BRA `(.L_x_2466) ;  /* 0x0000007000007947 */ /* 0x000fea0003800000 */
.L_x_2465:
[----:B------:R-:W-:-:S04]  /*2cf0*/  ISETP.NE.AND P5, PT, R226, RZ, PT ;  /* 0x000000ffe200720c */ /* 0x000fc80003fa5270 */
[----:B------:R-:W-:-:S05]  /*2d00*/  FSEL R168, R171, RZ, !P5 ;  /* 0x000000ffaba87208 */ /* 0x000fca0006800000 */
[----:B------:R-:W-:-:S04]  /*2d10*/  FFMA.FTZ R168, R4, R224, R168 ;  /* 0x000000e004a87223 */ /* 0x000fc800000100a8 */
[----:B------:R-:W-:-:S04]  /*2d20*/  FADD.FTZ R168, R180, -R168 ;  /* 0x800000a8b4a87221 */ /* 0x000fc80000010000 */
[----:B------:R-:W-:Y:S01]  /*2d30*/  FMUL.FTZ R169, R218, R168 ;  /* 0x000000a8daa97220 */ /* 0x000fe20000410000 */
[----:B------:R-:W-:-:S05]  /*2d40*/  @P4 HADD2.F32 R168, -RZ, R141.H0_H0 ;  /* 0x2000008dffa84230 */ /* 0x000fca0000004100 */
[----:B------:R-:W-:Y:S02]  /*2d50*/  @P4 FADD.FTZ R169, R169, R168 ;  /* 0x000000a8a9a94221 */ /* 0x000fe40000010000 */
.L_x_2466:
[----:B------:R-:W-:Y:S05]  /*2d60*/  BSYNC B0 ;  /* 0x0000000000007941 */ /* 0x000fea0003800000 */
.L_x_2464:
[----:B------:R-:W-:Y:S01]  /*2d70*/  @P0 F2FP.PACK_AB R168, RZ, R169 ;  /* 0x000000a9ffa8023e */ /* 0x000fe200000000ff */
[----:B------:R-:W-:Y:S03]  /*2d80*/  BSSY B0, `(.L_x_2467) ;  /* 0x000000f000007945 */ /* 0x000fe60003800000 */
        /* <DEDUP_REMOVED lines=14> */
.L_x_2468:
[----:B------:R-:W-:Y:S05]  /*2e70*/  BSYNC B0 ;  /* 0x0000000000007941 */ /* 0x000fea0003800000 */
.L_x_2467:
[----:B------:R-:W-:Y:S01]  /*2e80*/  BSSY B0, `(.L_x_2469) ;  /* 0x000000d000007945 */ /* 0x000fe20003800000 */
[----:B------:R-:W-:Y:S05]  /*2e90*/  @P2 BRA `(.L_x_2470) ;  /* 0x0000004000002947 */ /* 0x000fea0003800000 */
[----:B------:R-:W-:Y:S01]  /*2ea0*/  HFMA2.MMA R169, -RZ, RZ, 0, 0 ;  /* 0x00000000ffa97435 */ /* 0x000fe200000001ff */
[----:B------:R-:W-:Y:S05]  /*2eb0*/  @!P4 BRA `(.L_x_2471) ;  /* 0x000000900000c947 */ /* 0x000fea0003800000 */
[----:B------:R-:W-:Y:S01]  /*2ec0*/  HADD2.F32 R169, -RZ, R141.H1_H1 ;  /* 0x3000008dffa97230 */ /* 0x000fe20000004100 */
[----:B------:R-:W-:Y:S05]  /*2ed0*/  BRA `(.L_x_2471) ;  /* 0x0000007000007947 */ /* 0x000fea0003800000 */
.L_x_2470:
[----:B------:R-:W-:-:S04]  /*2ee0*/  ISETP.NE.AND P5, PT, R226, RZ, PT ;  /* 0x000000ffe200720c */ /* 0x000fc80003fa5270 */
[----:B------:R-:W-:-:S05]  /*2ef0*/  FSEL R168, R171, RZ, !P5 ;  /* 0x000000ffaba87208 */ /* 0x000fca0006800000 */
[----:B------:R-:W-:-:S04]  /*2f00*/  FFMA.FTZ R168, R5, R224, R168 ;  /* 0x000000e005a87223 */ /* 0x000fc800000100a8 */
[----:B------:R-:W-:-:S04]  /*2f10*/  FADD.FTZ R168, R181, -R168 ;  /* 0x800000a8b5a87221 */ /* 0x000fc80000010000 */
[----:B------:R-:W-:Y:S01]  /*2f20*/  FMUL.FTZ R169, R218, R168 ;  /* 0x000000a8daa97220 */ /* 0x000fe20000410000 */
[----:B------:R-:W-:-:S05]  /*2f30*/  @P4 HADD2.F32 R168, -RZ, R141.H1_H1 ;  /* 0x3000008dffa84230 */ /* 0x000fca0000004100 */
[----:B------:R-:W-:Y:S02]  /*2f40*/  @P4 FADD.FTZ R169, R169, R168 ;  /* 0x000000a8a9a94221 */ /* 0x000fe40000010000 */
.L_x_2471:
[----:B------:R-:W-:Y:S05]  /*2f50*/  BSYNC B0 ;  /* 0x0000000000007941 */ /* 0x000fea0003800000 */
.L_x_2469:
        /* <DEDUP_REMOVED lines=16> */
.L_x_2473:
[----:B------:R-:W-:Y:S05]  /*3060*/  BSYNC B0 ;  /* 0x0000000000007941 */ /* 0x000fea0003800000 */
.L_x_2472:
[----:B------:R-:W-:Y:S01]  /*3070*/  BSSY B0, `(.L_x_2474) ;  /* 0x000000d000007945 */ /* 0x000fe20003800000 */
[----:B------:R-:W-:Y:S05]  /*3080*/  @P2 BRA `(.L_x_2475) ;  /* 0x0000004000002947 */ /* 0x000fea0003800000 */
[----:B------:R-:W-:Y:S01]  /*3090*/  MOV R169, RZ ;  /* 0x000000ff00a97202 */ /* 0x000fe20000000f00 */
[----:B------:R-:W-:Y:S05]  /*30a0*/  @!P4 BRA `(.L_x_2476) ;  /* 0x000000900000c947 */ /* 0x000fea0003800000 */
[----:B------:R-:W-:Y:S01]  /*30b0*/  HADD2.F32 R169, -RZ, R142.H0_H0 ;  /* 0x2000008effa97230 */ /* 0x000fe20000004100 */
[----:B------:R-:W-:Y:S05]  /*30c0*/  BRA `(.L_x_2476) ;  /* 0x0000007000007947 */ /* 0x000fea0003800000 */
.L_x_2475:
[----:B------:R-:W-:-:S04]  /*30d0*/  ISETP.NE.AND P5, PT, R226, RZ, PT ;  /* 0x000000ffe200720c */ /* 0x000fc80003fa5270 */
[----:B------:R-:W-:-:S05]  /*30e0*/  FSEL R168, R171, RZ, !P5 ;  /* 0x000000ffaba87208 */ /* 0x000fca0006800000 */
[----:B------:R-:W-:-:S04]  /*30f0*/  FFMA.FTZ R168, R6, R224, R168 ;  /* 0x000000e006a87223 */ /* 0x000fc800000100a8 */
[----:B------:R-:W-:-:S04]  /*3100*/  FADD.FTZ R168, R182, -R168 ;  /* 0x800000a8b6a87221 */ /* 0x000fc80000010000 */
[----:B------:R-:W-:Y:S01]  /*3110*/  FMUL.FTZ R169, R218, R168 ;  /* 0x000000a8daa97220 */ /* 0x000fe20000410000 */
[----:B------:R-:W-:-:S05]  /*3120*/  @P4 HADD2.F32 R168, -RZ, R142.H0_H0 ;  /* 0x2000008effa84230 */ /* 0x000fca0000004100 */
[----:B------:R-:W-:Y:S02]  /*3130*/  @P4 FADD.FTZ R169, R169, R168 ;  /* 0x000000a8a9a94221 */ /* 0x000fe40000010000 */
.L_x_2476:
[----:B------:R-:W-:Y:S05]  /*3140*/  BSYNC B0 ;  /* 0x0000000000007941 */ /* 0x000fea0003800000 */
.L_x_2474:
        /* <DEDUP_REMOVED lines=16> */
.L_x_2478:
[----:B------:R-:W-:Y:S05]  /*3250*/  BSYNC B0 ;  /* 0x0000000000007941 */ /* 0x000fea0003800000 */
.L_x_2477:
[----:B------:R-:W-:Y:S01]  /*3260*/  BSSY B0, `(.L_x_2479) ;  /* 0x000000d000007945 */ /* 0x000fe20003800000 */
[----:B------:R-:W-:Y:S05]  /*3270*/  @P2 BRA `(.L_x_2480) ;  /* 0x0000004000002947 */ /* 0x000fea0003800000 */
[----:B------:R-:W-:Y:S01]  /*3280*/  HFMA2.MMA R169, -RZ, RZ, 0, 0 ;  /* 0x00000000ffa97435 */ /* 0x000fe200000001ff */
[----:B------:R-:W-:Y:S05]  /*3290*/  @!P4 BRA `(.L_x_2481) ;  /* 0x000000900000c947 */ /* 0x000fea0003800000 */
[----:B------:R-:W-:Y:S01]  /*32a0*/  HADD2.F32 R169, -RZ, R142.H1_H1 ;  /* 0x3000008effa97230 */ /* 0x000fe20000004100 */
[----:B------:R-:W-:Y:S05]  /*32b0*/  BRA `(.L_x_2481) ;  /* 0x0000007000007947 */ /* 0x000fea0003800000 */
.L_x_2480:
[----:B------:R-:W-:-:S04]  /*32c0*/  ISETP.NE.AND P5, PT, R226, RZ, PT ;  /* 0x000000ffe200720c */ /* 0x000fc80003fa5270 */
[----:B------:R-:W-:-:S05]  /*32d0*/  FSEL R168, R171, RZ, !P5 ;  /* 0x000000ffaba87208 */ /* 0x000fca0006800000 */
[----:B------:R-:W-:-:S04]  /*32e0*/  FFMA.FTZ R168, R7, R224, R168 ;  /* 0x000000e007a87223 */ /* 0x000fc800000100a8 */
[----:B------:R-:W-:-:S04]  /*32f0*/  FADD.FTZ R168, R183, -R168 ;  /* 0x800000a8b7a87221 */ /* 0x000fc80000010000 */
[----:B------:R-:W-:Y:S01]  /*3300*/  FMUL.FTZ R169, R218, R168 ;  /* 0x000000a8daa97220 */ /* 0x000fe20000410000 */
[----:B------:R-:W-:-:S05]  /*3310*/  @P4 HADD2.F32 R168, -RZ, R142.H1_H1 ;  /* 0x3000008effa84230 */ /* 0x000fca0000004100 */
[----:B------:R-:W-:Y:S02]  /*3320*/  @P4 FADD.FTZ R169, R169, R168 ;  /* 0x000000a8a9a94221 */ /* 0x000fe40000010000 */
.L_x_2481:
[----:B------:R-:W-:Y:S05]  /*3330*/  BSYNC B0 ;  /* 0x0000000000007941 */ /* 0x000fea0003800000 */
.L_x_2479:
        /* <DEDUP_REMOVED lines=16> */
.L_x_2483:
[----:B------:R-:W-:Y:S05]  /*3440*/  BSYNC B0 ;  /* 0x0000000000007941 */ /* 0x000fea0003800000 */
.L_x_2482:
[----:B------:R-:W-:Y:S01]  /*3450*/  BSSY B0, `(.L_x_2484) ;  /* 0x000000d000007945 */ /* 0x000fe20003800000 */
[----:B------:R-:W-:Y:S05]  /*3460*/  @P2 BRA `(.L_x_2485) ;  /* 0x0000004000002947 */ /* 0x000fea0003800000 */
[----:B------:R-:W-:Y:S01]  /*3470*/  MOV R169, RZ ;  /* 0x000000ff00a97202 */ /* 0x000fe20000000f00 */
[----:B------:R-:W-:Y:S05]  /*3480*/  @!P4 BRA `(.L_x_2486) ;  /* 0x000000900000c947 */ /* 0x000fea0003800000 */
[----:B------:R-:W-:Y:S01]  /*3490*/  HADD2.F32 R169, -RZ, R143.H0_H0 ;  /* 0x2000008fffa97230 */ /* 0x000fe20000004100 */
[----:B------:R-:W-:Y:S05]  /*34a0*/  BRA `(.L_x_2486) ;  /* 0x0000007000007947 */ /* 0x000fea0003800000 */
.L_x_2485:
[----:B------:R-:W-:-:S04]  /*34b0*/  ISETP.NE.AND P5, PT, R226, RZ, PT ;  /* 0x000000ffe200720c */ /* 0x000fc80003fa5270 */
[----:B------:R-:W-:-:S05]  /*34c0*/  FSEL R168, R171, RZ, !P5 ;  /* 0x000000ffaba87208 */ /* 0x000fca0006800000 */
[----:B------:R-:W-:-:S04]  /*34d0*/  FFMA.FTZ R168, R8, R224, R168 ;  /* 0x000000e008a87223 */ /* 0x000fc800000100a8 */
[----:B------:R-:W-:-:S04]  /*34e0*/  FADD.FTZ R168, R184, -R168 ;  /* 0x800000a8b8a87221 */ /* 0x000fc80000010000 */
[----:B------:R-:W-:Y:S01]  /*34f0*/  FMUL.FTZ R169, R218, R168 ;  /* 0x000000a8daa97220 */ /* 0x000fe20000410000 */
[----:B------:R-:W-:-:S05]  /*3500*/  @P4 HADD2.F32 R168, -RZ, R143.H0_H0 ;  /* 0x2000008fffa84230 */ /* 0x000fca0000004100 */
[----:B------:R-:W-:Y:S02]  /*3510*/  @P4 FADD.FTZ R169, R169, R168 ;  /* 0x000000a8a9a94221 */ /* 0x000fe40000010000 */
.L_x_2486:
[----:B------:R-:W-:Y:S05]  /*3520*/  BSYNC B0 ;  /* 0x0000000000007941 */ /* 0x000fea0003800000 */
.L_x_2484:
        /* <DEDUP_REMOVED lines=16> */
.L_x_2488:
[----:B------:R-:W-:Y:S05]  /*3630*/  BSYNC B0 ;  /* 0x0000000000007941 */ /* 0x000fea0003800000 */
.L_x_2487:
[----:B------:R-:W-:Y:S01]  /*3640*/  BSSY B0, `(.L_x_2489) ;  /* 0x000000d000007945 */ /* 0x000fe20003800000 */
[----:B------:R-:W-:Y:S05]  /*3650*/  @P2 BRA `(.L_x_2490) ;  /* 0x0000004000002947 */ /* 0x000fea0003800000 */
[----:B------:R-:W-:Y:S01]  /*3660*/  HFMA2.MMA R169, -RZ, RZ, 0, 0 ;  /* 0x00000000ffa97435 */ /* 0x000fe200000001ff */
[----:B------:R-:W-:Y:S05]  /*3670*/  @!P4 BRA `(.L_x_2491) ;  /* 0x000000900000c947 */ /* 0x000fea0003800000 */
[----:B------:R-:W-:Y:S01]  /*3680*/  HADD2.F32 R169, -RZ, R143.H1_H1 ;  /* 0x3000008fffa97230 */ /* 0x000fe20000004100 */
[----:B------:R-:W-:Y:S05]  /*3690*/  BRA `(.L_x_2491) ;  /* 0x0000007000007947 */ /* 0x000fea0003800000 */
.L_x_2490:
[----:B------:R-:W-:-:S04]  /*36a0*/  ISETP.NE.AND P5, PT, R226, RZ, PT ;  /* 0x000000ffe200720c */ /* 0x000fc80003fa5270 */
[----:B------:R-:W-:-:S05]  /*36b0*/  FSEL R168, R171, RZ, !P5 ;  /* 0x000000ffaba87208 */ /* 0x000fca0006800000 */
[----:B------:R-:W-:-:S04]  /*36c0*/  FFMA.FTZ R168, R9, R224, R168 ;  /* 0x000000e009a87223 */ /* 0x000fc800000100a8 */
[----:B------:R-:W-:-:S04]  /*36d0*/  FADD.FTZ R168, R185, -R168 ;  /* 0x800000a8b9a87221 */ /* 0x000fc80000010000 */
[----:B------:R-:W-:Y:S01]  /*36e0*/  FMUL.FTZ R169, R218, R168 ;  /* 0x000000a8daa97220 */ /* 0x000fe20000410000 */
[----:B------:R-:W-:-:S05]  /*36f0*/  @P4 HADD2.F32 R168, -RZ, R143.H1_H1 ;  /* 0x3000008fffa84230 */ /* 0x000fca0000004100 */
[----:B------:R-:W-:Y:S02]  /*3700*/  @P4 FADD.FTZ R169, R169, R168 ;  /* 0x000000a8a9a94221 */ /* 0x000fe40000010000 */
.L_x_2491:
[----:B------:R-:W-:Y:S05]  /*3710*/  BSYNC B0 ;  /* 0x0000000000007941 */ /* 0x000fea0003800000 */
.L_x_2489:
        /* <DEDUP_REMOVED lines=16> */
.L_x_2493:
[----:B------:R-:W-:Y:S05]  /*3820*/  BSYNC B0 ;  /* 0x0000000000007941 */ /* 0x000fea0003800000 */
.L_x_2492:
[----:B------:R-:W-:Y:S01]  /*3830*/  @P0 MOV R168, 0x10 ;  /* 0x0000001000a80802 */ /* 0x000fe20000000f00 */
[----:B------:R-:W-:Y:S04]  /*3840*/  BSSY B0, `(.L_x_2494) ;  /* 0x000000b000007945 */ /* 0x000fe80003800000 */
        /* <DEDUP_REMOVED lines=10> */
.L_x_2495:
[----:B------:R-:W-:Y:S05]  /*38f0*/  BSYNC B0 ;  /* 0x0000000000007941 */ /* 0x000fea0003800000 */
.L_x_2494:
[----:B------:R-:W-:Y:S01]  /*3900*/  BSSY B0, `(.L_x_2496) ;  /* 0x000000d000007945 */ /* 0x000fe20003800000 */
[----:B------:R-:W-:Y:S05]  /*3910*/  @P2 BRA `(.L_x_2497) ;  /* 0x0000004000002947 */ /* 0x000fea0003800000 */
[----:B0-----:R-:W-:Y:S01]  /*3920*/  MOV R169, RZ ;  /* 0x000000ff00a97202 */ /* 0x001fe20000000f00 */
[----:B------:R-:W-:Y:S05]  /*3930*/  @!P4 BRA `(.L_x_2498) ;  /* 0x000000900000c947 */ /* 0x000fea0003800000 */
[----:B------:R-:W-:Y:S01]  /*3940*/  HADD2.F32 R169, -RZ, R144.H0_H0 ;  /* 0x20000090ffa97230 */ /* 0x000fe20000004100 */
[----:B------:R-:W-:Y:S05]  /*3950*/  BRA `(.L_x_2498) ;  /* 0x0000007000007947 */ /* 0x000fea0003800000 */
.L_x_2497:
[----:B------:R-:W-:-:S04]  /*3960*/  ISETP.NE.AND P5, PT, R226, RZ, PT ;  /* 0x000000ffe200720c */ /* 0x000fc80003fa5270 */
[----:B0-----:R-:W-:-:S05]  /*3970*/  FSEL R168, R171, RZ, !P5 ;  /* 0x000000ffaba87208 */ /* 0x001fca0006800000 */
[----:B------:R-:W-:-:S04]  /*3980*/  FFMA.FTZ R168, R10, R224, R168 ;  /* 0x000000e00aa87223 */ /* 0x000fc800000100a8 */
[----:B------:R-:W-:-:S04]  /*3990*/  FADD.FTZ R168, R186, -R168 ;  /* 0x800000a8baa87221 */ /* 0x000fc80000010000 */
[----:B------:R-:W-:Y:S01]  /*39a0*/  FMUL.FTZ R169, R218, R168 ;  /* 0x000000a8daa97220 */ /* 0x000fe20000410000 */
[----:B------:R-:W-:-:S05]  /*39b0*/  @P4 HADD2.F32 R168, -RZ, R144.H0_H0 ;  /* 0x20000090ffa84230 */ /* 0x000fca0000004100 */
[----:B------:R-:W-:Y:S02]  /*39c0*/  @P4 FADD.FTZ R169, R169, R168 ;  /* 0x000000a8a9a94221 */ /* 0x000fe40000010000 */
.L_x_2498:
[----:B------:R-:W-:Y:S05]  /*39d0*/  BSYNC B0 ;  /* 0x0000000000007941 */ /* 0x000fea0003800000 */
.L_x_2496:
        /* <DEDUP_REMOVED lines=16> */
.L_x_2500:
[----:B------:R-:W-:Y:S05]  /*3ae0*/  BSYNC B0 ;  /* 0x0000000000007941 */ /* 0x000fea0003800000 */
.L_x_2499:
[----:B------:R-:W-:Y:S01]  /*3af0*/  BSSY B0, `(.L_x_2501) ;  /* 0x000000d000007945 */ /* 0x000fe20003800000 */
[----:B------:R-:W-:Y:S05]  /*3b00*/  @P2 BRA `(.L_x_2502) ;  /* 0x0000004000002947 */ /* 0x000fea0003800000 */
[----:B------:R-:W-:Y:S01]  /*3b10*/  HFMA2.MMA R169, -RZ, RZ, 0, 0 ;  /* 0x00000000ffa97435 */ /* 0x000fe200000001ff */
[----:B------:R-:W-:Y:S05]  /*3b20*/  @!P4 BRA `(.L_x_2503) ;  /* 0x000000900000c947 */ /* 0x000fea0003800000 */
[----:B------:R-:W-:Y:S01]  /*3b30*/  HADD2.F32 R169, -RZ, R144.H1_H1 ;  /* 0x30000090ffa97230 */ /* 0x000fe20000004100 */
[----:B------:R-:W-:Y:S05]  /*3b40*/  BRA `(.L_x_2503) ;  /* 0x0000007000007947 */ /* 0x000fea0003800000 */
.L_x_2502:
[----:B------:R-:W-:-:S04]  /*3b50*/  ISETP.NE.AND P5, PT, R226, RZ, PT ;  /* 0x000000ffe200720c */ /* 0x000fc80003fa5270 */
[----:B------:R-:W-:-:S05]  /*3b60*/  FSEL R168, R171, RZ, !P5 ;  /* 0x000000ffaba87208 */ /* 0x000fca0006800000 */
[----:B------:R-:W-:-:S04]  /*3b70*/  FFMA.FTZ R168, R11, R224, R168 ;  /* 0x000000e00ba87223 */ /* 0x000fc800000100a8 */
[----:B------:R-:W-:-:S04]  /*3b80*/  FADD.FTZ R168, R187, -R168 ;  /* 0x800000a8bba87221 */ /* 0x000fc80000010000 */
[----:B------:R-:W-:Y:S01]  /*3b90*/  FMUL.FTZ R169, R218, R168 ;  /* 0x000000a8daa97220 */ /* 0x000fe20000410000 */
[----:B------:R-:W-:-:S05]  /*3ba0*/  @P4 HADD2.F32 R168, -RZ, R144.H1_H1 ;  /* 0x30000090ffa84230 */ /* 0x000fca0000004100 */
[----:B------:R-:W-:Y:S02]  /*3bb0*/  @P4 FADD.FTZ R169, R169, R168 ;  /* 0x000000a8a9a94221 */ /* 0x000fe40000010000 */
.L_x_2503:
[----:B------:R-:W-:Y:S05]  /*3bc0*/  BSYNC B0 ;  /* 0x0000000000007941 */ /* 0x000fea0003800000 */
.L_x_2501:
        /* <DEDUP_REMOVED lines=16> */
.L_x_2505:
[----:B------:R-:W-:Y:S05]  /*3cd0*/  BSYNC B0 ;  /* 0x0000000000007941 */ /* 0x000fea0003800000 */
.L_x_2504:
[----:B------:R-:W-:Y:S01]  /*3ce0*/  BSSY B0, `(.L_x_2506) ;  /* 0x000000d000007945 */ /* 0x000fe20003800000 */
[----:B------:R-:W-:Y:S05]  /*3cf0*/  @P2 BRA `(.L_x_2507) ;  /* 0x0000004000002947 */ /* 0x000fea0003800000 */
[----:B------:R-:W-:Y:S01]  /*3d00*/  MOV R169, RZ ;  /* 0x000000ff00a97202 */ /* 0x000fe20000000f00 */
[----:B------:R-:W-:Y:S05]  /*3d10*/  @!P4 BRA `(.L_x_2508) ;  /* 0x000000900000c947 */ /* 0x000fea0003800000 */
[----:B------:R-:W-:Y:S01]  /*3d20*/  HADD2.F32 R169, -RZ, R145.H0_H0 ;  /* 0x20000091ffa97230 */ /* 0x000fe20000004100 */
[----:B------:R-:W-:Y:S05]  /*3d30*/  BRA `(.L_x_2508) ;  /* 0x0000007000007947 */ /* 0x000fea0003800000 */
.L_x_2507:
[----:B------:R-:W-:-:S04]  /*3d40*/  ISETP.NE.AND P5, PT, R226, RZ, PT ;  /* 0x000000ffe200720c */ /* 0x000fc80003fa5270 */
[----:B------:R-:W-:-:S05]  /*3d50*/  FSEL R168, R171, RZ, !P5 ;  /* 0x000000ffaba87208 */ /* 0x000fca0006800000 */
[----:B------:R-:W-:-:S04]  /*3d60*/  FFMA.FTZ R168, R12, R224, R168 ;  /* 0x000000e00ca87223 */ /* 0x000fc800000100a8 */
[----:B------:R-:W-:-:S04]  /*3d70*/  FADD.FTZ R168, R188, -R168 ;  /* 0x800000a8bca87221 */ /* 0x000fc80000010000 */
[----:B------:R-:W-:Y:S01]  /*3d80*/  FMUL.FTZ R169, R218, R168 ;  /* 0x000000a8daa97220 */ /* 0x000fe20000410000 */
[----:B------:R-:W-:-:S05]  /*3d90*/  @P4 HADD2.F32 R168, -RZ, R145.H0_H0 ;  /* 0x20000091ffa84230 */ /* 0x000fca0000004100 */
[----:B------:R-:W-:Y:S02]  /*3da0*/  @P4 FADD.FTZ R169, R169, R168 ;  /* 0x000000a8a9a94221 */ /* 0x000fe40000010000 */
.L_x_2508:
[----:B------:R-:W-:Y:S05]  /*3db0*/  BSYNC B0 ;  /* 0x0000000000007941 */ /* 0x000fea0003800000 */
.L_x_2506:
        /* <DEDUP_REMOVED lines=16> */
.L_x_2510:
[----:B------:R-:W-:Y:S05]  /*3ec0*/  BSYNC B0 ;  /* 0x0000000000007941 */ /* 0x000fea0003800000 */
.L_x_2509:
[----:B------:R-:W-:Y:S01]  /*3ed0*/  BSSY B0, `(.L_x_2511) ;  /* 0x000000d000007945 */ /* 0x000fe20003800000 */
[----:B------:R-:W-:Y:S05]  /*3ee0*/  @P2 BRA `(.L_x_2512) ;  /* 0x0000004000002947 */ /* 0x000fea0003800000 */
[----:B------:R-:W-:Y:S01]  /*3ef0*/  HFMA2.MMA R169, -RZ, RZ, 0, 0 ;  /* 0x00000000ffa97435 */ /* 0x000fe200000001ff */
[----:B------:R-:W-:Y:S05]  /*3f00*/  @!P4 BRA `(.L_x_2513) ;  /* 0x000000900000c947 */ /* 0x000fea0003800000 */
[----:B------:R-:W-:Y:S01]  /*3f10*/  HADD2.F32 R169, -RZ, R145.H1_H1 ;  /* 0x30000091ffa97230 */ /* 0x000fe20000004100 */
[----:B------:R-:W-:Y:S05]  /*3f20*/  BRA `(.L_x_2513) ;  /* 0x0000007000007947 */ /* 0x000fea0003800000 */
.L_x_2512:
[----:B------:R-:W-:-:S04]  /*3f30*/  ISETP.NE.AND P5, PT, R226, RZ, PT ;  /* 0x000000ffe200720c */ /* 0x000fc80003fa5270 */
[----:B------:R-:W-:-:S05]  /*3f40*/  FSEL R168, R171, RZ, !P5 ;  /* 0x000000ffaba87208 */ /* 0x000fca0006800000 */
[----:B------:R-:W-:-:S04]  /*3f50*/  FFMA.FTZ R168, R13, R224, R168 ;  /* 0x000000e00da87223 */ /* 0x000fc800000100a8 */
[----:B------:R-:W-:-:S04]  /*3f60*/  FADD.FTZ R168, R189, -R168 ;  /* 0x800000a8bda87221 */ /* 0x000fc80000010000 */
[----:B------:R-:W-:Y:S01]  /*3f70*/  FMUL.FTZ R169, R218, R168 ;  /* 0x000000a8daa97220 */ /* 0x000fe20000410000 */
[----:B------:R-:W-:-:S05]  /*3f80*/  @P4 HADD2.F32 R168, -RZ, R145.H1_H1 ;  /* 0x30000091ffa84230 */ /* 0x000fca0000004100 */
[----:B------:R-:W-:Y:S02]  /*3f90*/  @P4 FADD.FTZ R169, R169, R168 ;  /* 0x000000a8a9a94221 */ /* 0x000fe40000010000 */
.L_x_2513:
[----:B------:R-:W-:Y:S05]  /*3fa0*/  BSYNC B0 ;  /* 0x0000000000007941 */ /* 0x000fea0003800000 */
.L_x_2511:
        /* <DEDUP_REMOVED lines=16> */
.L_x_2515:
[----:B------:R-:W-:Y:S05]  /*40b0*/  BSYNC B0 ;  /* 0x0000000000007941 */ /* 0x000fea0003800000 */
.L_x_2514:
[----:B------:R-:W-:Y:S01]  /*40c0*/  BSSY B0, `(.L_x_2516) ;  /* 0x000000d000007945 */ /* 0x000fe20003800000 */
[----:B------:R-:W-:Y:S05]  /*40d0*/  @P2 BRA `(.L_x_2517) ;  /* 0x0000004000002947 */ /* 0x000fea0003800000 */
[----:B------:R-:W-:Y:S01]  /*40e0*/  MOV R169, RZ ;  /* 0x000000ff00a97202 */ /* 0x000fe20000000f00 */
[----:B------:R-:W-:Y:S05]  /*40f0*/  @!P4 BRA `(.L_x_2518) ;  /* 0x000000900000c947 */ /* 0x000fea0003800000 */
[----:B------:R-:W-:Y:S01]  /*4100*/  HADD2.F32 R169, -RZ, R146.H0_H0 ;  /* 0x20000092ffa97230 */ /* 0x000fe20000004100 */
[----:B------:R-:W-:Y:S05]  /*4110*/  BRA `(.L_x_2518) ;  /* 0x0000007000007947 */ /* 0x000fea0003800000 */
.L_x_2517:
[----:B------:R-:W-:-:S04]  /*4120*/  ISETP.NE.AND P5, PT, R226, RZ, PT ;  /* 0x000000ffe200720c */ /* 0x000fc80003fa5270 */
[----:B------:R-:W-:-:S05]  /*4130*/  FSEL R168, R171, RZ, !P5 ;  /* 0x000000ffaba87208 */ /* 0x000fca0006800000 */
[----:B------:R-:W-:-:S04]  /*4140*/  FFMA.FTZ R168, R14, R224, R168 ;  /* 0x000000e00ea87223 */ /* 0x000fc800000100a8 */
[----:B------:R-:W-:-:S04]  /*4150*/  FADD.FTZ R168, R190, -R168 ;  /* 0x800000a8bea87221 */ /* 0x000fc80000010000 */
[----:B------:R-:W-:Y:S01]  /*4160*/  FMUL.FTZ R169, R218, R168 ;  /* 0x000000a8daa97220 */ /* 0x000fe20000410000 */
[----:B------:R-:W-:-:S05]  /*4170*/  @P4 HADD2.F32 R168, -RZ, R146.H0_H0 ;  /* 0x20000092ffa84230 */ /* 0x000fca0000004100 */
[----:B------:R-:W-:Y:S02]  /*4180*/  @P4 FADD.FTZ R169, R169, R168 ;  /* 0x000000a8a9a94221 */ /* 0x000fe40000010000 */
.L_x_2518:
[----:B------:R-:W-:Y:S05]  /*4190*/  BSYNC B0 ;  /* 0x0000000000007941 */ /* 0x000fea0003800000 */
.L_x_2516:
        /* <DEDUP_REMOVED lines=16> */
.L_x_2520:
[----:B------:R-:W-:Y:S05]  /*42a0*/  BSYNC B0 ;  /* 0x0000000000007941 */ /* 0x000fea0003800000 */
.L_x_2519:
[----:B------:R-:W-:Y:S01]  /*42b0*/  BSSY B0, `(.L_x_2521) ;  /* 0x000000d000007945 */ /* 0x000fe20003800000 */
[----:B------:R-:W-:Y:S05]  /*42c0*/  @P2 BRA `(.L_x_2522) ;  /* 0x0000004000002947 */ /* 0x000fea0003800000 */
[----:B------:R-:W-:Y:S01]  /*42d0*/  HFMA2.MMA R169, -RZ, RZ, 0, 0 ;  /* 0x00000000ffa97435 */ /* 0x000fe200000001ff */
[----:B------:R-:W-:Y:S05]  /*42e0*/  @!P4 BRA `(.L_x_2523) ;  /* 0x000000900000c947 */ /* 0x000fea0003800000 */
[----:B------:R-:W-:Y:S01]  /*42f0*/  HADD2.F32 R169, -RZ, R146.H1_H1 ;  /* 0x30000092ffa97230 */ /* 0x000fe20000004100 */
[----:B------:R-:W-:Y:S05]  /*4300*/  BRA `(.L_x_2523) ;  /* 0x0000007000007947 */ /* 0x000fea0003800000 */
.L_x_2522:
[----:B------:R-:W-:-:S04]  /*4310*/  ISETP.NE.AND P5, PT, R226, RZ, PT ;  /* 0x000000ffe200720c */ /* 0x000fc80003fa5270 */
[----:B------:R-:W-:-:S05]  /*4320*/  FSEL R168, R171, RZ, !P5 ;  /* 0x000000ffaba87208 */ /* 0x000fca0006800000 */
[----:B------:R-:W-:-:S04]  /*4330*/  FFMA.FTZ R168, R15, R224, R168 ;  /* 0x000000e00fa87223 */ /* 0x000fc800000100a8 */
[----:B------:R-:W-:-:S04]  /*4340*/  FADD.FTZ R168, R191, -R168 ;  /* 0x800000a8bfa87221 */ /* 0x000fc80000010000 */
[----:B------:R-:W-:Y:S01]  /*4350*/  FMUL.FTZ R169, R218, R168 ;  /* 0x000000a8daa97220 */ /* 0x000fe20000410000 */
[----:B------:R-:W-:-:S05]  /*4360*/  @P4 HADD2.F32 R168, -RZ, R146.H1_H1 ;  /* 0x30000092ffa84230 */ /* 0x000fca0000004100 */
[----:B------:R-:W-:Y:S02]  /*4370*/  @P4 FADD.FTZ R169, R169, R168 ;  /* 0x000000a8a9a94221 */ /* 0x000fe40000010000 */
.L_x_2523:
[----:B------:R-:W-:Y:S05]  /*4380*/  BSYNC B0 ;  /* 0x0000000000007941 */ /* 0x000fea0003800000 */
.L_x_2521:
        /* <DEDUP_REMOVED lines=16> */
.L_x_2525:
[----:B------:R-:W-:Y:S05]  /*4490*/  BSYNC B0 ;  /* 0x0000000000007941 */ /* 0x000fea0003800000 */
.L_x_2524:
[----:B------:R-:W-:Y:S01]  /*44a0*/  BSSY B0, `(.L_x_2526) ;  /* 0x000000d000007945 */ /* 0x000fe20003800000 */
[----:B------:R-:W-:Y:S05]  /*44b0*/  @P2 BRA `(.L_x_2527) ;  /* 0x0000004000002947 */ /* 0x000fea0003800000 */
[----:B------:R-:W-:Y:S01]  /*44c0*/  MOV R169, RZ ;  /* 0x000000ff00a97202 */ /* 0x000fe20000000f00 */
[----:B------:R-:W-:Y:S05]  /*44d0*/  @!P4 BRA `(.L_x_2528) ;  /* 0x000000900000c947 */ /* 0x000fea0003800000 */
[----:B------:R-:W-:Y:S01]  /*44e0*/  HADD2.F32 R169, -RZ, R147.H0_H0 ;  /* 0x20000093ffa97230 */ /* 0x000fe20000004100 */
[----:B------:R-:W-:Y:S05]  /*44f0*/  BRA `(.L_x_2528) ;  /* 0x0000007000007947 */ /* 0x000fea0003800000 */
.L_x_2527:
[----:B------:R-:W-:-:S04]  /*4500*/  ISETP.NE.AND P5, PT, R226, RZ, PT ;  /* 0x000000ffe200720c */ /* 0x000fc80003fa5270 */
[----:B------:R-:W-:-:S05]  /*4510*/  FSEL R168, R171, RZ, !P5 ;  /* 0x000000ffaba87208 */ /* 0x000fca0006800000 */
[----:B------:R-:W-:-:S04]  /*4520*/  FFMA.FTZ R168, R16, R224, R168 ;  /* 0x000000e010a87223 */ /* 0x000fc800000100a8 */
[----:B------:R-:W-:-:S04]  /*4530*/  FADD.FTZ R168, R200, -R168 ;  /* 0x800000a8c8a87221 */ /* 0x000fc80000010000 */
[----:B------:R-:W-:Y:S01]  /*4540*/  FMUL.FTZ R169, R218, R168 ;  /* 0x000000a8daa97220 */ /* 0x000fe20000410000 */
[----:B------:R-:W-:-:S05]  /*4550*/  @P4 HADD2.F32 R168, -RZ, R147.H0_H0 ;  /* 0x20000093ffa84230 */ /* 0x000fca0000004100 */
[----:B------:R-:W-:Y:S02]  /*4560*/  @P4 FADD.FTZ R169, R169, R168 ;  /* 0x000000a8a9a94221 */ /* 0x000fe40000010000 */
.L_x_2528:
[----:B------:R-:W-:Y:S05]  /*4570*/  BSYNC B0 ;  /* 0x0000000000007941 */ /* 0x000fea0003800000 */
.L_x_2526:
        /* <DEDUP_REMOVED lines=16> */
.L_x_2530:
[----:B------:R-:W-:Y:S05]  /*4680*/  BSYNC B0 ;  /* 0x0000000000007941 */ /* 0x000fea0003800000 */
.L_x_2529:
[----:B------:R-:W-:Y:S01]  /*4690*/  BSSY B0, `(.L_x_2531) ;  /* 0x000000d000007945 */ /* 0x000fe20003800000 */
[----:B------:R-:W-:Y:S05]  /*46a0*/  @P2 BRA `(.L_x_2532) ;  /* 0x0000004000002947 */ /* 0x000fea0003800000 */
[----:B------:R-:W-:Y:S01]  /*46b0*/  HFMA2.MMA R169, -RZ, RZ, 0, 0 ;  /* 0x00000000ffa97435 */ /* 0x000fe200000001ff */
[----:B------:R-:W-:Y:S05]  /*46c0*/  @!P4 BRA `(.L_x_2533) ;  /* 0x000000900000c947 */ /* 0x000fea0003800000 */
[----:B------:R-:W-:Y:S01]  /*46d0*/  HADD2.F32 R169, -RZ, R147.H1_H1 ;  /* 0x30000093ffa97230 */ /* 0x000fe20000004100 */
[----:B------:R-:W-:Y:S05]  /*46e0*/  BRA `(.L_x_2533) ;  /* 0x0000007000007947 */ /* 0x000fea0003800000 */
.L_x_2532:
[----:B------:R-:W-:-:S04]  /*46f0*/  ISETP.NE.AND P5, PT, R226, RZ, PT ;  /* 0x000000ffe200720c */ /* 0x000fc80003fa5270 */
[----:B------:R-:W-:-:S05]  /*4700*/  FSEL R168, R171, RZ, !P5 ;  /* 0x000000ffaba87208 */ /* 0x000fca0006800000 */
[----:B------:R-:W-:-:S04]  /*4710*/  FFMA.FTZ R168, R17, R224, R168 ;  /* 0x000000e011a87223 */ /* 0x000fc800000100a8 */
[----:B------:R-:W-:-:S04]  /*4720*/  FADD.FTZ R168, R201, -R168 ;  /* 0x800000a8c9a87221 */ /* 0x000fc80000010000 */
[----:B------:R-:W-:Y:S01]  /*4730*/  FMUL.FTZ R169, R218, R168 ;  /* 0x000000a8daa97220 */ /* 0x000fe20000410000 */
[----:B------:R-:W-:-:S05]  /*4740*/  @P4 HADD2.F32 R168, -RZ, R147.H1_H1 ;  /* 0x30000093ffa84230 */ /* 0x000fca0000004100 */
[----:B------:R-:W-:Y:S02]  /*4750*/  @P4 FADD.FTZ R169, R169, R168 ;  /* 0x000000a8a9a94221 */ /* 0x000fe40000010000 */
.L_x_2533:
[----:B------:R-:W-:Y:S05]  /*4760*/  BSYNC B0 ;  /* 0x0000000000007941 */ /* 0x000fea0003800000 */
.L_x_2531:
        /* <DEDUP_REMOVED lines=16> */
.L_x_2535:
[----:B------:R-:W-:Y:S05]  /*4870*/  BSYNC B0 ;  /* 0x0000000000007941 */ /* 0x000fea0003800000 */
.L_x_2534:
[----:B------:R-:W-:Y:S01]  /*4880*/  @P0 MOV R168, 0x10 ;  /* 0x0000001000a80802 */ /* 0x000fe20000000f00 */
[----:B------:R-:W-:Y:S01]  /*4890*/  BSSY B0, `(.L_x_2536) ;  /* 0x000000c000007945 */ /* 0x000fe20003800000 */
[----:B------:R-:W-:-:S03]  /*48a0*/  IADD3 R196, R170, 0x100, RZ ;  /* 0x00000100aac47810 */ /* 0x000fc60007ffe0ff */
        /* <DEDUP_REMOVED lines=10> */
.L_x_2537:
[----:B------:R-:W-:Y:S05]  /*4950*/  BSYNC B0 ;  /* 0x0000000000007941 */ /* 0x000fea0003800000 */
.L_x_2536:
[----:B------:R-:W-:Y:S01]  /*4960*/  BSSY B0, `(.L_x_2538) ;  /* 0x000000d000007945 */ /* 0x000fe20003800000 */
[----:B------:R-:W-:Y:S05]  /*4970*/  @P2 BRA `(.L_x_2539) ;  /* 0x0000004000002947 */ /* 0x000fea0003800000 */
[----:B0-----:R-:W-:Y:S01]  /*4980*/  MOV R169, RZ ;  /* 0x000000ff00a97202 */ /* 0x001fe20000000f00 */
[----:B------:R-:W-:Y:S05]  /*4990*/  @!P4 BRA `(.L_x_2540) ;  /* 0x000000900000c947 */ /* 0x000fea0003800000 */
[----:B------:R-:W-:Y:S01]  /*49a0*/  HADD2.F32 R169, -RZ, R148.H0_H0 ;  /* 0x20000094ffa97230 */ /* 0x000fe20000004100 */
[----:B------:R-:W-:Y:S05]  /*49b0*/  BRA `(.L_x_2540) ;  /* 0x0000007000007947 */ /* 0x000fea0003800000 */
.L_x_2539:
[----:B------:R-:W-:-:S04]  /*49c0*/  ISETP.NE.AND P5, PT, R226, RZ, PT ;  /* 0x000000ffe200720c */ /* 0x000fc80003fa5270 */
[----:B0-----:R-:W-:-:S05]  /*49d0*/  FSEL R168, R171, RZ, !P5 ;  /* 0x000000ffaba87208 */ /* 0x001fca0006800000 */
[----:B------:R-:W-:-:S04]  /*49e0*/  FFMA.FTZ R168, R18, R224, R168 ;  /* 0x000000e012a87223 */ /* 0x000fc800000100a8 */
[----:B------:R-:W-:-:S04]  /*49f0*/  FADD.FTZ R168, R202, -R168 ;  /* 0x800000a8caa87221 */ /* 0x000fc80000010000 */
[----:B------:R-:W-:Y:S01]  /*4a00*/  FMUL.FTZ R169, R218, R168 ;  /* 0x000000a8daa97220 */ /* 0x000fe20000410000 */
[----:B------:R-:W-:-:S05]  /*4a10*/  @P4 HADD2.F32 R168, -RZ, R148.H0_H0 ;  /* 0x20000094ffa84230 */ /* 0x000fca0000004100 */
[----:B------:R-:W-:Y:S02]  /*4a20*/  @P4 FADD.FTZ R169, R169, R168 ;  /* 0x000000a8a9a94221 */ /* 0x000fe40000010000 */
.L_x_2540:
[----:B------:R-:W-:Y:S05]  /*4a30*/  BSYNC B0 ;  /* 0x0000000000007941 */ /* 0x000fea0003800000 */
.L_x_2538:
        /* <DEDUP_REMOVED lines=16> */
.L_x_2542:
[----:B------:R-:W-:Y:S05]  /*4b40*/  BSYNC B0 ;  /* 0x0000000000007941 */ /* 0x000fea0003800000 */
.L_x_2541:
[----:B------:R-:W-:Y:S01]  /*4b50*/  BSSY B0, `(.L_x_2543) ;  /* 0x000000d000007945 */ /* 0x000fe20003800000 */
[----:B------:R-:W-:Y:S05]  /*4b60*/  @P2 BRA `(.L_x_2544) ;  /* 0x0000004000002947 */ /* 0x000fea0003800000 */
[----:B------:R-:W-:Y:S01]  /*4b70*/  HFMA2.MMA R169, -RZ, RZ, 0, 0 ;  /* 0x00000000ffa97435 */ /* 0x000fe200000001ff */
[----:B------:R-:W-:Y:S05]  /*4b80*/  @!P4 BRA `(.L_x_2545) ;  /* 0x000000900000c947 */ /* 0x000fea0003800000 */
[----:B------:R-:W-:Y:S01]  /*4b90*/  HADD2.F32 R169, -RZ, R148.H1_H1 ;  /* 0x30000094ffa97230 */ /* 0x000fe20000004100 */
[----:B------:R-:W-:Y:S05]  /*4ba0*/  BRA `(.L_x_2545) ;  /* 0x0000007000007947 */ /* 0x000fea0003800000 */
.L_x_2544:
[----:B------:R-:W-:-:S04]  /*4bb0*/  ISETP.NE.AND P5, PT, R226, RZ, PT ;  /* 0x000000ffe200720c */ /* 0x000fc80003fa5270 */
[----:B------:R-:W-:-:S05]  /*4bc0*/  FSEL R168, R171, RZ, !P5 ;  /* 0x000000ffaba87208 */ /* 0x000fca0006800000 */
[----:B------:R-:W-:-:S04]  /*4bd0*/  FFMA.FTZ R168, R19, R224, R168 ;  /* 0x000000e013a87223 */ /* 0x000fc800000100a8 */
[----:B------:R-:W-:-:S04]  /*4be0*/  FADD.FTZ R168, R203, -R168 ;  /* 0x800000a8cba87221 */ /* 0x000fc80000010000 */
[----:B------:R-:W-:Y:S01]  /*4bf0*/  FMUL.FTZ R169, R218, R168 ;  /* 0x000000a8daa97220 */ /* 0x000fe20000410000 */
[----:B------:R-:W-:-:S05]  /*4c00*/  @P4 HADD2.F32 R168, -RZ, R148.H1_H1 ;  /* 0x30000094ffa84230 */ /* 0x000fca0000004100 */
[----:B------:R-:W-:Y:S02]  /*4c10*/  @P4 FADD.FTZ R169, R169, R168 ;  /* 0x000000a8a9a94221 */ /* 0x000fe40000010000 */
.L_x_2545:
[----:B------:R-:W-:Y:S05]  /*4c20*/  BSYNC B0 ;  /* 0x0000000000007941 */ /* 0x000fea0003800000 */
.L_x_2543:
        /* <DEDUP_REMOVED lines=16> */
.L_x_2547:
[----:B------:R-:W-:Y:S05]  /*4d30*/  BSYNC B0 ;  /* 0x0000000000007941 */ /* 0x000fea0003800000 */
.L_x_2546:
[----:B------:R-:W-:Y:S01]  /*4d40*/  BSSY B0, `(.L_x_2548) ;  /* 0x000000d000007945 */ /* 0x000fe20003800000 */
[----:B------:R-:W-:Y:S05]  /*4d50*/  @P2 BRA `(.L_x_2549) ;  /* 0x0000004000002947 */ /* 0x000fea0003800000 */
[----:B------:R-:W-:Y:S01]  /*4d60*/  MOV R169, RZ ;  /* 0x000000ff00a97202 */ /* 0x000fe20000000f00 */
[----:B------:R-:W-:Y:S05]  /*4d70*/  @!P4 BRA `(.L_x_2550) ;  /* 0x000000900000c947 */ /* 0x000fea0003800000 */
[----:B------:R-:W-:Y:S01]  /*4d80*/  HADD2.F32 R169, -RZ, R149.H0_H0 ;  /* 0x20000095ffa97230 */ /* 0x000fe20000004100 */
[----:B------:R-:W-:Y:S05]  /*4d90*/  BRA `(.L_x_2550) ;  /* 0x0000007000007947 */ /* 0x000fea0003800000 */
.L_x_2549:
[----:B------:R-:W-:-:S04]  /*4da0*/  ISETP.NE.AND P5, PT, R226, RZ, PT ;  /* 0x000000ffe200720c */ /* 0x000fc80003fa5270 */
[----:B------:R-:W-:-:S05]  /*4db0*/  FSEL R168, R171, RZ, !P5 ;  /* 0x000000ffaba87208 */ /* 0x000fca0006800000 */
[----:B------:R-:W-:-:S04]  /*4dc0*/  FFMA.FTZ R168, R20, R224, R168 ;  /* 0x000000e014a87223 */ /* 0x000fc800000100a8 */
[----:B------:R-:W-:-:S04]  /*4dd0*/  FADD.FTZ R168, R204, -R168 ;  /* 0x800000a8cca87221 */ /* 0x000fc80000010000 */
[----:B------:R-:W-:Y:S01]  /*4de0*/  FMUL.FTZ R169, R218, R168 ;  /* 0x000000a8daa97220 */ /* 0x000fe20000410000 */
[----:B------:R-:W-:-:S05]  /*4df0*/  @P4 HADD2.F32 R168, -RZ, R149.H0_H0 ;  /* 0x20000095ffa84230 */ /* 0x000fca0000004100 */
[----:B------:R-:W-:Y:S02]  /*4e00*/  @P4 FADD.FTZ R169, R169, R168 ;  /* 0x000000a8a9a94221 */ /* 0x000fe40000010000 */
.L_x_2550:
[----:B------:R-:W-:Y:S05]  /*4e10*/  BSYNC B0 ;  /* 0x0000000000007941 */ /* 0x000fea0003800000 */
.L_x_2548:
        /* <DEDUP_REMOVED lines=16> */
.L_x_2552:
[----:B------:R-:W-:Y:S05]  /*4f20*/  BSYNC B0 ;  /* 0x0000000000007941 */ /* 0x000fea0003800000 */
.L_x_2551:
[----:B------:R-:W-:Y:S01]  /*4f30*/  BSSY B0, `(.L_x_2553) ;  /* 0x000000d000007945 */ /* 0x000fe20003800000 */
[----:B------:R-:W-:Y:S05]  /*4f40*/  @P2 BRA `(.L_x_2554) ;  /* 0x0000004000002947 */ /* 0x000fea0003800000 */
[----:B------:R-:W-:Y:S01]  /*4f50*/  HFMA2.MMA R169, -RZ, RZ, 0, 0 ;  /* 0x00000000ffa97435 */ /* 0x000fe200000001ff */
[----:B------:R-:W-:Y:S05]  /*4f60*/  @!P4 BRA `(.L_x_2555) ;  /* 0x000000900000c947 */ /* 0x000fea0003800000 */
[----:B------:R-:W-:Y:S01]  /*4f70*/  HADD2.F32 R169, -RZ, R149.H1_H1 ;  /* 0x30000095ffa97230 */ /* 0x000fe20000004100 */
[----:B------:R-:W-:Y:S05]  /*4f80*/  BRA `(.L_x_2555) ;  /* 0x0000007000007947 */ /* 0x000fea0003800000 */
.L_x_2554:
[----:B------:R-:W-:-:S04]  /*4f90*/  ISETP.NE.AND P5, PT, R226, RZ, PT ;  /* 0x000000ffe200720c */ /* 0x000fc80003fa5270 */
[----:B------:R-:W-:-:S05]  /*4fa0*/  FSEL R168, R171, RZ, !P5 ;  /* 0x000000ffaba87208 */ /* 0x000fca0006800000 */
[----:B------:R-:W-:-:S04]  /*4fb0*/  FFMA.FTZ R168, R21, R224, R168 ;  /* 0x000000e015a87223 */ /* 0x000fc800000100a8 */
[----:B------:R-:W-:-:S04]  /*4fc0*/  FADD.FTZ R168, R205, -R168 ;  /* 0x800000a8cda87221 */ /* 0x000fc80000010000 */
[----:B------:R-:W-:Y:S01]  /*4fd0*/  FMUL.FTZ R169, R218, R168 ;  /* 0x000000a8daa97220 */ /* 0x000fe20000410000 */
[----:B------:R-:W-:-:S05]  /*4fe0*/  @P4 HADD2.F32 R168, -RZ, R149.H1_H1 ;  /* 0x30000095ffa84230 */ /* 0x000fca0000004100 */
[----:B------:R-:W-:Y:S02]  /*4ff0*/  @P4 FADD.FTZ R169, R169, R168 ;  /* 0x000000a8a9a94221 */ /* 0x000fe40000010000 */
.L_x_2555:
[----:B------:R-:W-:Y:S05]  /*5000*/  BSYNC B0 ;  /* 0x0000000000007941 */ /* 0x000fea0003800000 */
.L_x_2553:
        /* <DEDUP_REMOVED lines=16> */
.L_x_2557:
[----:B------:R-:W-:Y:S05]  /*5110*/  BSYNC B0 ;  /* 0x0000000000007941 */ /* 0x000fea0003800000 */
.L_x_2556:
[----:B------:R-:W-:Y:S01]  /*5120*/  BSSY B0, `(.L_x_2558) ;  /* 0x000000d000007945 */ /* 0x000fe20003800000 */
[----:B------:R-:W-:Y:S05]  /*5130*/  @P2 BRA `(.L_x_2559) ;  /* 0x0000004000002947 */ /* 0x000fea0003800000 */
[----:B------:R-:W-:Y:S01]  /*5140*/  MOV R169, RZ ;  /* 0x000000ff00a97202 */ /* 0x000fe20000000f00 */
[----:B------:R-:W-:Y:S05]  /*5150*/  @!P4 BRA `(.L_x_2560) ;  /* 0x000000900000c947 */ /* 0x000fea0003800000 */
[----:B------:R-:W-:Y:S01]  /*5160*/  HADD2.F32 R169, -RZ, R150.H0_H0 ;  /* 0x20000096ffa97230 */ /* 0x000fe20000004100 */
[----:B------:R-:W-:Y:S05]  /*5170*/  BRA `(.L_x_2560) ;  /* 0x0000007000007947 */ /* 0x000fea0003800000 */
.L_x_2559:
[----:B------:R-:W-:-:S04]  /*5180*/  ISETP.NE.AND P5, PT, R226, RZ, PT ;  /* 0x000000ffe200720c */ /* 0x000fc80003fa5270 */
[----:B------:R-:W-:-:S05]  /*5190*/  FSEL R168, R171, RZ, !P5 ;  /* 0x000000ffaba87208 */ /* 0x000fca0006800000 */
[----:B------:R-:W-:-:S04]  /*51a0*/  FFMA.FTZ R168, R22, R224, R168 ;  /* 0x000000e016a87223 */ /* 0x000fc800000100a8 */
[----:B------:R-:W-:-:S04]  /*51b0*/  FADD.FTZ R168, R206, -R168 ;  /* 0x800000a8cea87221 */ /* 0x000fc80000010000 */
[----:B------:R-:W-:Y:S01]  /*51c0*/  FMUL.FTZ R169, R218, R168 ;  /* 0x000000a8daa97220 */ /* 0x000fe20000410000 */
[----:B------:R-:W-:-:S05]  /*51d0*/  @P4 HADD2.F32 R168, -RZ, R150.H0_H0 ;  /* 0x20000096ffa84230 */ /* 0x000fca0000004100 */
[----:B------:R-:W-:Y:S02]  /*51e0*/  @P4 FADD.FTZ R169, R169, R168 ;  /* 0x000000a8a9a94221 */ /* 0x000fe40000010000 */
.L_x_2560:
[----:B------:R-:W-:Y:S05]  /*51f0*/  BSYNC B0 ;  /* 0x0000000000007941 */ /* 0x000fea0003800000 */
.L_x_2558:
        /* <DEDUP_REMOVED lines=16> */
.L_x_2562:
[----:B------:R-:W-:Y:S05]  /*5300*/  BSYNC B0 ;  /* 0x0000000000007941 */ /* 0x000fea0003800000 */
.L_x_2561:
[----:B------:R-:W-:Y:S01]  /*5310*/  BSSY B0, `(.L_x_2563) ;  /* 0x000000d000007945 */ /* 0x000fe20003800000 */
[----:B------:R-:W-:Y:S05]  /*5320*/  @P2 BRA `(.L_x_2564) ;  /* 0x0000004000002947 */ /* 0x000fea0003800000 */
[----:B------:R-:W-:Y:S01]  /*5330*/  HFMA2.MMA R169, -RZ, RZ, 0, 0 ;  /* 0x00000000ffa97435 */ /* 0x000fe200000001ff */
[----:B------:R-:W-:Y:S05]  /*5340*/  @!P4 BRA `(.L_x_2565) ;  /* 0x000000900000c947 */ /* 0x000fea0003800000 */
[----:B------:R-:W-:Y:S01]  /*5350*/  HADD2.F32 R169, -RZ, R150.H1_H1 ;  /* 0x30000096ffa97230 */ /* 0x000fe20000004100 */
[----:B------:R-:W-:Y:S05]  /*5360*/  BRA `(.L_x_2565) ;  /* 0x0000007000007947 */ /* 0x000fea0003800000 */
.L_x_2564:
[----:B------:R-:W-:-:S04]  /*5370*/  ISETP.NE.AND P5, PT, R226, RZ, PT ;  /* 0x000000ffe200720c */ /* 0x000fc80003fa5270 */
[----:B------:R-:W-:-:S05]  /*5380*/  FSEL R168, R171, RZ, !P5 ;  /* 0x000000ffaba87208 */ /* 0x000fca0006800000 */
[----:B------:R-:W-:-:S04]  /*5390*/  FFMA.FTZ R168, R23, R224, R168 ;  /* 0x000000e017a87223 */ /* 0x000fc800000100a8 */
[----:B------:R-:W-:-:S04]  /*53a0*/  FADD.FTZ R168, R207, -R168 ;  /* 0x800000a8cfa87221 */ /* 0x000fc80000010000 */
[----:B------:R-:W-:Y:S01]  /*53b0*/  FMUL.FTZ R169, R218, R168 ;  /* 0x000000a8daa97220 */ /* 0x000fe20000410000 */
[----:B------:R-:W-:-:S05]  /*53c0*/  @P4 HADD2.F32 R168, -RZ, R150.H1_H1 ;  /* 0x30000096ffa84230 */ /* 0x000fca0000004100 */
[----:B------:R-:W-:Y:S02]  /*53d0*/  @P4 FADD.FTZ R169, R169, R168 ;  /* 0x000000a8a9a94221 */ /* 0x000fe40000010000 */
.L_x_2565:
[----:B------:R-:W-:Y:S05]  /*53e0*/  BSYNC B0 ;  /* 0x0000000000007941 */ /* 0x000fea0003800000 */
.L_x_2563:
        /* <DEDUP_REMOVED lines=16> */
.L_x_2567:
[----:B------:R-:W-:Y:S05]  /*54f0*/  BSYNC B0 ;  /* 0x0000000000007941 */ /* 0x000fea0003800000 */
.L_x_2566:
[----:B------:R-:W-:Y:S01]  /*5500*/  BSSY B0, `(.L_x_2568) ;  /* 0x000000d000007945 */ /* 0x000fe20003800000 */
[----:B------:R-:W-:Y:S05]  /*5510*/  @P2 BRA `(.L_x_2569) ;  /* 0x0000004000002947 */ /* 0x000fea0003800000 */
[----:B------:R-:W-:Y:S01]  /*5520*/  MOV R169, RZ ;  /* 0x000000ff00a97202 */ /* 0x000fe20000000f00 */
[----:B------:R-:W-:Y:S05]  /*5530*/  @!P4 BRA `(.L_x_2570) ;  /* 0x000000900000c947 */ /* 0x000fea0003800000 */
[----:B------:R-:W-:Y:S01]  /*5540*/  HADD2.F32 R169, -RZ, R151.H0_H0 ;  /* 0x20000097ffa97230 */ /* 0x000fe20000004100 */
[----:B------:R-:W-:Y:S05]  /*5550*/  BRA `(.L_x_2570) ;  /* 0x0000007000007947 */ /* 0x000fea0003800000 */
.L_x_2569:
[----:B------:R-:W-:-:S04]  /*5560*/  ISETP.NE.AND P5, PT, R226, RZ, PT ;  /* 0x000000ffe200720c */ /* 0x000fc80003fa5270 */
[----:B------:R-:W-:-:S05]  /*5570*/  FSEL R168, R171, RZ, !P5 ;  /* 0x000000ffaba87208 */ /* 0x000fca0006800000 */
[----:B------:R-:W-:-:S04]  /*5580*/  FFMA.FTZ R168, R24, R224, R168 ;  /* 0x000000e018a87223 */ /* 0x000fc800000100a8 */
[----:B------:R-:W-:-:S04]  /*5590*/  FADD.FTZ R168, R208, -R168 ;  /* 0x800000a8d0a87221 */ /* 0x000fc80000010000 */
[----:B------:R-:W-:Y:S01]  /*55a0*/  FMUL.FTZ R169, R218, R168 ;  /* 0x000000a8daa97220 */ /* 0x000fe20000410000 */
[----:B------:R-:W-:-:S05]  /*55b0*/  @P4 HADD2.F32 R168, -RZ, R151.H0_H0 ;  /* 0x20000097ffa84230 */ /* 0x000fca0000004100 */
[----:B------:R-:W-:Y:S02]  /*55c0*/  @P4 FADD.FTZ R169, R169, R168 ;  /* 0x000000a8a9a94221 */ /* 0x000fe40000010000 */
.L_x_2570:
[----:B------:R-:W-:Y:S05]  /*55d0*/  BSYNC B0 ;  /* 0x0000000000007941 */ /* 0x000fea0003800000 */
.L_x_2568:
        /* <DEDUP_REMOVED lines=16> */
.L_x_2572:
[----:B------:R-:W-:Y:S05]  /*56e0*/  BSYNC B0 ;  /* 0x0000000000007941 */ /* 0x000fea0003800000 */
.L_x_2571:
[----:B------:R-:W-:Y:S01]  /*56f0*/  BSSY B0, `(.L_x_2573) ;  /* 0x000000d000007945 */ /* 0x000fe20003800000 */
[----:B------:R-:W-:Y:S05]  /*5700*/  @P2 BRA `(.L_x_2574) ;  /* 0x0000004000002947 */ /* 0x000fea0003800000 */
[----:B------:R-:W-:Y:S01]  /*5710*/  HFMA2.MMA R169, -RZ, RZ, 0, 0 ;  /* 0x00000000ffa97435 */ /* 0x000fe200000001ff */
[----:B------:R-:W-:Y:S05]  /*5720*/  @!P4 BRA `(.L_x_2575) ;  /* 0x000000900000c947 */ /* 0x000fea0003800000 */
[----:B------:R-:W-:Y:S01]  /*5730*/  HADD2.F32 R169, -RZ, R151.H1_H1 ;  /* 0x30000097ffa97230 */ /* 0x000fe20000004100 */
[----:B------:R-:W-:Y:S05]  /*5740*/  BRA `(.L_x_2575) ;  /* 0x0000007000007947 */ /* 0x000fea0003800000 */
.L_x_2574:
[----:B------:R-:W-:-:S04]  /*5750*/  ISETP.NE.AND P5, PT, R226, RZ, PT ;  /* 0x000000ffe200720c */ /* 0x000fc80003fa5270 */
[----:B------:R-:W-:-:S05]  /*5760*/  FSEL R168, R171, RZ, !P5 ;  /* 0x000000ffaba87208 */ /* 0x000fca0006800000 */
[----:B------:R-:W-:-:S04]  /*5770*/  FFMA.FTZ R168, R25, R224, R168 ;  /* 0x000000e019a87223 */ /* 0x000fc800000100a8 */
[----:B------:R-:W-:-:S04]  /*5780*/  FADD.FTZ R168, R209, -R168 ;  /* 0x800000a8d1a87221 */ /* 0x000fc80000010000 */
[----:B------:R-:W-:Y:S01]  /*5790*/  FMUL.FTZ R169, R218, R168 ;  /* 0x000000a8daa97220 */ /* 0x000fe20000410000 */
[----:B------:R-:W-:-:S05]  /*57a0*/  @P4 HADD2.F32 R168, -RZ, R151.H1_H1 ;  /* 0x30000097ffa84230 */ /* 0x000fca0000004100 */
[----:B------:R-:W-:Y:S02]  /*57b0*/  @P4 FADD.FTZ R169, R169, R168 ;  /* 0x000000a8a9a94221 */ /* 0x000fe40000010000 */
.L_x_2575:
[----:B------:R-:W-:Y:S05]  /*57c0*/  BSYNC B0 ;  /* 0x0000000000007941 */ /* 0x000fea0003800000 */
.L_x_2573:
        /* <DEDUP_REMOVED lines=16> */
.L_x_2577:
[----:B------:R-:W-:Y:S05]  /*58d0*/  BSYNC B0 ;  /* 0x0000000000007941 */ /* 0x000fea0003800000 */
.L_x_2576:
[----:B------:R-:W-:Y:S01]  /*58e0*/  @P0 MOV R169, 0x10 ;  /* 0x0000001000a90802 */ /* 0x000fe20000000f00 */
[----:B------:R-:W-:Y:S01]  /*58f0*/  BSSY B0, `(.L_x_2578) ;  /* 0x000000b000007945 */ /* 0x000fe20003800000 */
[----:B------:R-:W-:Y:S02]  /*5900*/  @P3 MOV R195, 0x10 ;  /* 0x0000001000c33802 */ /* 0x000fe40000000f00 */
        /* <DEDUP_REMOVED lines=9> */
.L_x_2579:
[----:B------:R-:W-:Y:S05]  /*59a0*/  BSYNC B0 ;  /* 0x0000000000007941 */ /* 0x000fea0003800000 */
.L_x_2578:
[----:B------:R-:W-:Y:S01]  /*59b0*/  BSSY B0, `(.L_x_2580) ;  /* 0x000000d000007945 */ /* 0x000fe20003800000 */
[----:B------:R-:W-:Y:S05]  /*59c0*/  @P2 BRA `(.L_x_2581) ;  /* 0x0000004000002947 */ /* 0x000fea0003800000 */
[----:B0-----:R-:W-:Y:S01]  /*59d0*/  MOV R169, RZ ;  /* 0x000000ff00a97202 */ /* 0x001fe20000000f00 */
[----:B------:R-:W-:Y:S05]  /*59e0*/  @!P4 BRA `(.L_x_2582) ;  /* 0x000000900000c947 */ /* 0x000fea0003800000 */
[----:B------:R-:W-:Y:S01]  /*59f0*/  HADD2.F32 R169, -RZ, R152.H0_H0 ;  /* 0x20000098ffa97230 */ /* 0x000fe20000004100 */
[----:B------:R-:W-:Y:S05]  /*5a00*/  BRA `(.L_x_2582) ;  /* 0x0000007000007947 */ /* 0x000fea0003800000 */
.L_x_2581:
[----:B------:R-:W-:Y:S01]  /*5a10*/  ISETP.NE.AND P5, PT, R226, RZ, PT ;  /* 0x000000ffe200720c */ /* 0x000fe20003fa5270 */
[----:B0-----:R-:W-:-:S03]  /*5a20*/  @P4 HADD2.F32 R168, -RZ, R152.H0_H0 ;  /* 0x20000098ffa84230 */ /* 0x001fc60000004100 */
[----:B------:R-:W-:-:S05]  /*5a30*/  FSEL R169, R171, RZ, !P5 ;  /* 0x000000ffaba97208 */ /* 0x000fca0006800000 */
[----:B------:R-:W-:-:S04]  /*5a40*/  FFMA.FTZ R169, R26, R224, R169 ;  /* 0x000000e01aa97223 */ /* 0x000fc800000100a9 */
[----:B------:R-:W-:-:S04]  /*5a50*/  FADD.FTZ R169, R210, -R169 ;  /* 0x800000a9d2a97221 */ /* 0x000fc80000010000 */
[----:B------:R-:W-:-:S04]  /*5a60*/  FMUL.FTZ R169, R218, R169 ;  /* 0x000000a9daa97220 */ /* 0x000fc80000410000 */
[----:B------:R-:W-:Y:S02]  /*5a70*/  @P4 FADD.FTZ R169, R169, R168 ;  /* 0x000000a8a9a94221 */ /* 0x000fe40000010000 */
.L_x_2582:
[----:B------:R-:W-:Y:S05]  /*5a80*/  BSYNC B0 ;  /* 0x0000000000007941 */ /* 0x000fea0003800000 */
.L_x_2580:
[----:B------:R-:W-:Y:S01]  /*5a90*/  @P0 F2FP.PACK_AB R168, RZ, R169 ;  /* 0x000000a9ffa8023e */ /* 0x000fe200000000ff */
[----:B------:R-:W-:Y:S03]  /*5aa0*/  BSSY B0, `(.L_x_2583) ;  /* 0x000000e000007945 */ /* 0x000fe60003800000 */
[----:B------:R-:W-:Y:S01]  /*5ab0*/  @P0 PRMT R160, R168, 0x7610, R160 ;  /* 0x00007610a8a00816 */ /* 0x000fe200000000a0 */
[----:B------:R-:W-:Y:S05]  /*5ac0*/  @!P3 BRA `(.L_x_2584) ;  /* 0x000000b00000b947 */ /* 0x000fea0003800000 */
[----:B------:R-:W-:Y:S01]  /*5ad0*/  LOP3.LUT P5, RZ, R225, 0xff, RZ, 0xc0, !PT ;  /* 0x000000ffe1ff7812 */ /* 0x000fe200078ac0ff */
[----:B------:R-:W-:-:S04]  /*5ae0*/  FMUL.FTZ R169, R169, c[0x0][0x1ec] ;  /* 0x00007b00a9a97a20 */ /* 0x000fc80000410000 */
[----:B------:R-:W-:Y:S02]  /*5af0*/  FMUL.FTZ R194, R169, c[0x0][0x1e8] ;  /* 0x00007a00a9c27a20 */ /* 0x000fe40000410000 */
[----:B------:R-:W-:-:S06]  /*5b00*/  CS2R R168, SRZ ;  /* 0x0000000000a87805 */ /* 0x000fcc000001ff00 */
[----:B-----5:R-:W-:-:S05]  /*5b10*/  @P5 HADD2.F32 R195, -RZ, R156.H0_H0 ;  /* 0x2000009cffc35230 */ /* 0x020fca0000004100 */
[----:B------:R-:W-:-:S04]  /*5b20*/  @P5 FMUL.FTZ R169, R195, R194 ;  /* 0x000000c2c3a95220 */ /* 0x000fc80000410000 */
[----:B------:R-:W-:Y:S01]  /*5b30*/  FADD.FTZ R100, R100, R169 ;  /* 0x000000a964647221 */ /* 0x000fe20000010000 */
[----:B------:R-:W-:-:S05]  /*5b40*/  @P5 HADD2.F32 R169, -RZ, R40.H0_H0 ;  /* 0x20000028ffa95230 */ /* 0x000fca0000004100 */
[----:B------:R-:W-:-:S05]  /*5b50*/  @P5 FMUL.FTZ R168, R194, R169 ;  /* 0x000000a9c2a85220 */ /* 0x000fca0000410000 */
[----:B------:R-:W-:-:S04]  /*5b60*/  F2FP.PACK_AB R168, RZ, R168 ;  /* 0x000000a8ffa8723e */ /* 0x000fc800000000ff */
[----:B------:R-:W-:Y:S02]  /*5b70*/  PRMT R164, R168, 0x7610, R164 ;  /* 0x00007610a8a47816 */ /* 0x000fe400000000a4 */
.L_x_2584:
[----:B------:R-:W-:Y:S05]  /*5b80*/  BSYNC B0 ;  /* 0x0000000000007941 */ /* 0x000fea0003800000 */
.L_x_2583:
[----:B------:R-:W-:Y:S01]  /*5b90*/  BSSY B0, `(.L_x_2585) ;  /* 0x000000d000007945 */ /* 0x000fe20003800000 */
[----:B------:R-:W-:Y:S05]  /*5ba0*/  @P2 BRA `(.L_x_2586) ;  /* 0x0000004000002947 */ /* 0x000fea0003800000 */
[----:B------:R-:W-:Y:S01]  /*5bb0*/  HFMA2.MMA R169, -RZ, RZ, 0, 0 ;  /* 0x00000000ffa97435 */ /* 0x000fe200000001ff */
[----:B------:R-:W-:Y:S05]  /*5bc0*/  @!P4 BRA `(.L_x_2587) ;  /* 0x000000900000c947 */ /* 0x000fea0003800000 */
[----:B------:R-:W-:Y:S01]  /*5bd0*/  HADD2.F32 R169, -RZ, R152.H1_H1 ;  /* 0x30000098ffa97230 */ /* 0x000fe20000004100 */
[----:B------:R-:W-:Y:S05]  /*5be0*/  BRA `(.L_x_2587) ;  /* 0x0000007000007947 */ /* 0x000fea0003800000 */
.L_x_2586:
[----:B------:R-:W-:-:S04]  /*5bf0*/  ISETP.NE.AND P5, PT, R226, RZ, PT ;  /* 0x000000ffe200720c */ /* 0x000fc80003fa5270 */
[----:B------:R-:W-:-:S05]  /*5c00*/  FSEL R168, R171, RZ, !P5 ;  /* 0x000000ffaba87208 */ /* 0x000fca0006800000 */
[----:B------:R-:W-:-:S04]  /*5c10*/  FFMA.FTZ R168, R27, R224, R168 ;  /* 0x000000e01ba87223 */ /* 0x000fc800000100a8 */
[----:B------:R-:W-:Y:S01]  /*5c20*/  FADD.FTZ R169, R211, -R168 ;  /* 0x800000a8d3a97221 */ /* 0x000fe20000010000 */
[----:B------:R-:W-:-:S03]  /*5c30*/  @P4 HADD2.F32 R168, -RZ, R152.H1_H1 ;  /* 0x30000098ffa84230 */ /* 0x000fc60000004100 */
[----:B------:R-:W-:-:S04]  /*5c40*/  FMUL.FTZ R169, R218, R169 ;  /* 0x000000a9daa97220 */ /* 0x000fc80000410000 */
[----:B------:R-:W-:Y:S02]  /*5c50*/  @P4 FADD.FTZ R169, R169, R168 ;  /* 0x000000a8a9a94221 */ /* 0x000fe40000010000 */
.L_x_2587:
[----:B------:R-:W-:Y:S05]  /*5c60*/  BSYNC B0 ;  /* 0x0000000000007941 */ /* 0x000fea0003800000 */
.L_x_2585:
        /* <DEDUP_REMOVED lines=16> */
.L_x_2589:
[----:B------:R-:W-:Y:S05]  /*5d70*/  BSYNC B0 ;  /* 0x0000000000007941 */ /* 0x000fea0003800000 */
.L_x_2588:
[----:B------:R-:W-:Y:S01]  /*5d80*/  BSSY B0, `(.L_x_2590) ;  /* 0x000000d000007945 */ /* 0x000fe20003800000 */
[----:B------:R-:W-:Y:S05]  /*5d90*/  @P2 BRA `(.L_x_2591) ;  /* 0x0000004000002947 */ /* 0x000fea0003800000 */
[----:B------:R-:W-:Y:S01]  /*5da0*/  MOV R169, RZ ;  /* 0x000000ff00a97202 */ /* 0x000fe20000000f00 */
[----:B------:R-:W-:Y:S05]  /*5db0*/  @!P4 BRA `(.L_x_2592) ;  /* 0x000000900000c947 */ /* 0x000fea0003800000 */
[----:B------:R-:W-:Y:S01]  /*5dc0*/  HADD2.F32 R169, -RZ, R153.H0_H0 ;  /* 0x20000099ffa97230 */ /* 0x000fe20000004100 */
[----:B------:R-:W-:Y:S05]  /*5dd0*/  BRA `(.L_x_2592) ;  /* 0x0000007000007947 */ /* 0x000fea0003800000 */
.L_x_2591:
[----:B------:R-:W-:Y:S01]  /*5de0*/  ISETP.NE.AND P5, PT, R226, RZ, PT ;  /* 0x000000ffe200720c */ /* 0x000fe20003fa5270 */
[----:B------:R-:W-:-:S03]  /*5df0*/  @P4 HADD2.F32 R168, -RZ, R153.H0_H0 ;  /* 0x20000099ffa84230 */ /* 0x000fc60000004100 */
[----:B------:R-:W-:-:S05]  /*5e00*/  FSEL R169, R171, RZ, !P5 ;  /* 0x000000ffaba97208 */ /* 0x000fca0006800000 */
[----:B------:R-:W-:-:S04]  /*5e10*/  FFMA.FTZ R169, R172, R224, R169 ;  /* 0x000000e0aca97223 */ /* 0x000fc800000100a9 */
[----:B------:R-:W-:-:S04]  /*5e20*/  FADD.FTZ R169, R212, -R169 ;  /* 0x800000a9d4a97221 */ /* 0x000fc80000010000 */
[----:B------:R-:W-:-:S04]  /*5e30*/  FMUL.FTZ R169, R218, R169 ;  /* 0x000000a9daa97220 */ /* 0x000fc80000410000 */
[----:B------:R-:W-:Y:S02]  /*5e40*/  @P4 FADD.FTZ R169, R169, R168 ;  /* 0x000000a8a9a94221 */ /* 0x000fe40000010000 */
.L_x_2592:
[----:B------:R-:W-:Y:S05]  /*5e50*/  BSYNC B0 ;  /* 0x0000000000007941 */ /* 0x000fea0003800000 */
.L_x_2590:
        /* <DEDUP_REMOVED lines=15> */
.L_x_2594:
[----:B------:R-:W-:Y:S05]  /*5f50*/  BSYNC B0 ;  /* 0x0000000000007941 */ /* 0x000fea0003800000 */
.L_x_2593:
[----:B------:R-:W-:Y:S01]  /*5f60*/  BSSY B0, `(.L_x_2595) ;  /* 0x000000d000007945 */ /* 0x000fe20003800000 */
[----:B------:R-:W-:Y:S05]  /*5f70*/  @P2 BRA `(.L_x_2596) ;  /* 0x0000004000002947 */ /* 0x000fea0003800000 */
[----:B------:R-:W-:Y:S01]  /*5f80*/  HFMA2.MMA R169, -RZ, RZ, 0, 0 ;  /* 0x00000000ffa97435 */ /* 0x000fe200000001ff */
[----:B------:R-:W-:Y:S05]  /*5f90*/  @!P4 BRA `(.L_x_2597) ;  /* 0x000000900000c947 */ /* 0x000fea0003800000 */
[----:B------:R-:W-:Y:S01]  /*5fa0*/  HADD2.F32 R169, -RZ, R153.H1_H1 ;  /* 0x30000099ffa97230 */ /* 0x000fe20000004100 */
[----:B------:R-:W-:Y:S05]  /*5fb0*/  BRA `(.L_x_2597) ;  /* 0x0000007000007947 */ /* 0x000fea0003800000 */
.L_x_2596:
[----:B------:R-:W-:-:S04]  /*5fc0*/  ISETP.NE.AND P5, PT, R226, RZ, PT ;  /* 0x000000ffe200720c */ /* 0x000fc80003fa5270 */
[----:B------:R-:W-:-:S05]  /*5fd0*/  FSEL R168, R171, RZ, !P5 ;  /* 0x000000ffaba87208 */ /* 0x000fca0006800000 */
[----:B------:R-:W-:-:S04]  /*5fe0*/  FFMA.FTZ R168, R173, R224, R168 ;  /* 0x000000e0ada87223 */ /* 0x000fc800000100a8 */
[----:B------:R-:W-:Y:S01]  /*5ff0*/  FADD.FTZ R169, R213, -R168 ;  /* 0x800000a8d5a97221 */ /* 0x000fe20000010000 */
[----:B------:R-:W-:-:S03]  /*6000*/  @P4 HADD2.F32 R168, -RZ, R153.H1_H1 ;  /* 0x30000099ffa84230 */ /* 0x000fc60000004100 */
[----:B------:R-:W-:-:S04]  /*6010*/  FMUL.FTZ R169, R218, R169 ;  /* 0x000000a9daa97220 */ /* 0x000fc80000410000 */
[----:B------:R-:W-:Y:S02]  /*6020*/  @P4 FADD.FTZ R169, R169, R168 ;  /* 0x000000a8a9a94221 */ /* 0x000fe40000010000 */
.L_x_2597:
[----:B------:R-:W-:Y:S05]  /*6030*/  BSYNC B0 ;  /* 0x0000000000007941 */ /* 0x000fea0003800000 */
.L_x_2595:
        /* <DEDUP_REMOVED lines=16> */
.L_x_2599:
[----:B------:R-:W-:Y:S05]  /*6140*/  BSYNC B0 ;  /* 0x0000000000007941 */ /* 0x000fea0003800000 */
.L_x_2598:
[----:B------:R-:W-:Y:S01]  /*6150*/  BSSY B0, `(.L_x_2600) ;  /* 0x000000d000007945 */ /* 0x000fe20003800000 */
[----:B------:R-:W-:Y:S05]  /*6160*/  @P2 BRA `(.L_x_2601) ;  /* 0x0000004000002947 */ /* 0x000fea0003800000 */
[----:B------:R-:W-:Y:S01]  /*6170*/  MOV R169, RZ ;  /* 0x000000ff00a97202 */ /* 0x000fe20000000f00 */
[----:B------:R-:W-:Y:S05]  /*6180*/  @!P4 BRA `(.L_x_2602) ;  /* 0x000000900000c947 */ /* 0x000fea0003800000 */
[----:B------:R-:W-:Y:S01]  /*6190*/  HADD2.F32 R169, -RZ, R154.H0_H0 ;  /* 0x2000009affa97230 */ /* 0x000fe20000004100 */
[----:B------:R-:W-:Y:S05]  /*61a0*/  BRA `(.L_x_2602) ;  /* 0x0000007000007947 */ /* 0x000fea0003800000 */
.L_x_2601:
[----:B------:R-:W-:Y:S01]  /*61b0*/  ISETP.NE.AND P5, PT, R226, RZ, PT ;  /* 0x000000ffe200720c */ /* 0x000fe20003fa5270 */
[----:B------:R-:W-:-:S03]  /*61c0*/  @P4 HADD2.F32 R168, -RZ, R154.H0_H0 ;  /* 0x2000009affa84230 */ /* 0x000fc60000004100 */
[----:B------:R-:W-:-:S05]  /*61d0*/  FSEL R169, R171, RZ, !P5 ;  /* 0x000000ffaba97208 */ /* 0x000fca0006800000 */
[----:B------:R-:W-:-:S04]  /*61e0*/  FFMA.FTZ R169, R174, R224, R169 ;  /* 0x000000e0aea97223 */ /* 0x000fc800000100a9 */
[----:B------:R-:W-:-:S04]  /*61f0*/  FADD.FTZ R169, R214, -R169 ;  /* 0x800000a9d6a97221 */ /* 0x000fc80000010000 */
[----:B------:R-:W-:-:S04]  /*6200*/  FMUL.FTZ R169, R218, R169 ;  /* 0x000000a9daa97220 */ /* 0x000fc80000410000 */
[----:B------:R-:W-:Y:S02]  /*6210*/  @P4 FADD.FTZ R169, R169, R168 ;  /* 0x000000a8a9a94221 */ /* 0x000fe40000010000 */
.L_x_2602:
[----:B------:R-:W-:Y:S05]  /*6220*/  BSYNC B0 ;  /* 0x0000000000007941 */ /* 0x000fea0003800000 */
.L_x_2600:
        /* <DEDUP_REMOVED lines=15> */
.L_x_2604:
[----:B------:R-:W-:Y:S05]  /*6320*/  BSYNC B0 ;  /* 0x0000000000007941 */ /* 0x000fea0003800000 */
.L_x_2603:
[----:B------:R-:W-:Y:S01]  /*6330*/  BSSY B0, `(.L_x_2605) ;  /* 0x000000d000007945 */ /* 0x000fe20003800000 */
[----:B------:R-:W-:Y:S05]  /*6340*/  @P2 BRA `(.L_x_2606) ;  /* 0x0000004000002947 */ /* 0x000fea0003800000 */
[----:B------:R-:W-:Y:S01]  /*6350*/  HFMA2.MMA R169, -RZ, RZ, 0, 0 ;  /* 0x00000000ffa97435 */ /* 0x000fe200000001ff */
[----:B------:R-:W-:Y:S05]  /*6360*/  @!P4 BRA `(.L_x_2607) ;  /* 0x000000900000c947 */ /* 0x000fea0003800000 */
[----:B------:R-:W-:Y:S01]  /*6370*/  HADD2.F32 R169, -RZ, R154.H1_H1 ;  /* 0x3000009affa97230 */ /* 0x000fe20000004100 */
[----:B------:R-:W-:Y:S05]  /*6380*/  BRA `(.L_x_2607) ;  /* 0x0000007000007947 */ /* 0x000fea0003800000 */
.L_x_2606:
[----:B------:R-:W-:-:S04]  /*6390*/  ISETP.NE.AND P5, PT, R226, RZ, PT ;  /* 0x000000ffe200720c */ /* 0x000fc80003fa5270 */
[----:B------:R-:W-:-:S05]  /*63a0*/  FSEL R168, R171, RZ, !P5 ;  /* 0x000000ffaba87208 */ /* 0x000fca0006800000 */
[----:B------:R-:W-:-:S04]  /*63b0*/  FFMA.FTZ R168, R175, R224, R168 ;  /* 0x000000e0afa87223 */ /* 0x000fc800000100a8 */
[----:B------:R-:W-:Y:S01]  /*63c0*/  FADD.FTZ R169, R215, -R168 ;  /* 0x800000a8d7a97221 */ /* 0x000fe20000010000 */
[----:B------:R-:W-:-:S03]  /*63d0*/  @P4 HADD2.F32 R168, -RZ, R154.H1_H1 ;  /* 0x3000009affa84230 */ /* 0x000fc60000004100 */
[----:B------:R-:W-:-:S04]  /*63e0*/  FMUL.FTZ R169, R218, R169 ;  /* 0x000000a9daa97220 */ /* 0x000fc80000410000 */
[----:B------:R-:W-:Y:S02]  /*63f0*/  @P4 FADD.FTZ R169, R169, R168 ;  /* 0x000000a8a9a94221 */ /* 0x000fe40000010000 */
.L_x_2607:
[----:B------:R-:W-:Y:S05]  /*6400*/  BSYNC B0 ;  /* 0x0000000000007941 */ /* 0x000fea0003800000 */
.L_x_2605:
        /* <DEDUP_REMOVED lines=16> */
.L_x_2609:
[----:B------:R-:W-:Y:S05]  /*6510*/  BSYNC B0 ;  /* 0x0000000000007941 */ /* 0x000fea0003800000 */
.L_x_2608:
[----:B------:R-:W-:Y:S01]  /*6520*/  BSSY B0, `(.L_x_2610) ;  /* 0x000000d000007945 */ /* 0x000fe20003800000 */
[----:B------:R-:W-:Y:S05]  /*6530*/  @P2 BRA `(.L_x_2611) ;  /* 0x0000004000002947 */ /* 0x000fea0003800000 */
[----:B------:R-:W-:Y:S01]  /*6540*/  MOV R169, RZ ;  /* 0x000000ff00a97202 */ /* 0x000fe20000000f00 */
[----:B------:R-:W-:Y:S05]  /*6550*/  @!P4 BRA `(.L_x_2612) ;  /* 0x000000900000c947 */ /* 0x000fea0003800000 */
[----:B------:R-:W-:Y:S01]  /*6560*/  HADD2.F32 R169, -RZ, R155.H0_H0 ;  /* 0x2000009bffa97230 */ /* 0x000fe20000004100 */
[----:B------:R-:W-:Y:S05]  /*6570*/  BRA `(.L_x_2612) ;  /* 0x0000007000007947 */ /* 0x000fea0003800000 */
.L_x_2611:
[----:B------:R-:W-:Y:S01]  /*6580*/  ISETP.NE.AND P5, PT, R226, RZ, PT ;  /* 0x000000ffe200720c */ /* 0x000fe20003fa5270 */
[----:B------:R-:W-:-:S03]  /*6590*/  @P4 HADD2.F32 R168, -RZ, R155.H0_H0 ;  /* 0x2000009bffa84230 */ /* 0x000fc60000004100 */
[----:B------:R-:W-:-:S05]  /*65a0*/  FSEL R169, R171, RZ, !P5 ;  /* 0x000000ffaba97208 */ /* 0x000fca0006800000 */
[----:B------:R-:W-:-:S04]  /*65b0*/  FFMA.FTZ R169, R176, R224, R169 ;  /* 0x000000e0b0a97223 */ /* 0x000fc800000100a9 */
[----:B------:R-:W-:-:S04]  /*65c0*/  FADD.FTZ R169, R216, -R169 ;  /* 0x800000a9d8a97221 */ /* 0x000fc80000010000 */
[----:B------:R-:W-:-:S04]  /*65d0*/  FMUL.FTZ R169, R218, R169 ;  /* 0x000000a9daa97220 */ /* 0x000fc80000410000 */
[----:B------:R-:W-:Y:S02]  /*65e0*/  @P4 FADD.FTZ R169, R169, R168 ;  /* 0x000000a8a9a94221 */ /* 0x000fe40000010000 */
.L_x_2612:
[----:B------:R-:W-:Y:S05]  /*65f0*/  BSYNC B0 ;  /* 0x0000000000007941 */ /* 0x000fea0003800000 */
.L_x_2610:
        /* <DEDUP_REMOVED lines=15> */
.L_x_2614:
[----:B------:R-:W-:Y:S05]  /*66f0*/  BSYNC B0 ;  /* 0x0000000000007941 */ /* 0x000fea0003800000 */
.L_x_2613:
[----:B------:R-:W-:Y:S01]  /*6700*/  BSSY B0, `(.L_x_2615) ;  /* 0x000000d000007945 */ /* 0x000fe20003800000 */
[----:B------:R-:W-:Y:S05]  /*6710*/  @P2 BRA `(.L_x_2616) ;  /* 0x0000004000002947 */ /* 0x000fea0003800000 */
[----:B------:R-:W-:Y:S01]  /*6720*/  HFMA2.MMA R169, -RZ, RZ, 0, 0 ;  /* 0x00000000ffa97435 */ /* 0x000fe200000001ff */
[----:B------:R-:W-:Y:S05]  /*6730*/  @!P4 BRA `(.L_x_2617) ;  /* 0x000000900000c947 */ /* 0x000fea0003800000 */
[----:B------:R-:W-:Y:S01]  /*6740*/  HADD2.F32 R169, -RZ, R155.H1_H1 ;  /* 0x3000009bffa97230 */ /* 0x000fe20000004100 */
[----:B------:R-:W-:Y:S05]  /*6750*/  BRA `(.L_x_2617) ;  /* 0x0000007000007947 */ /* 0x000fea0003800000 */
.L_x_2616:
[----:B------:R-:W-:Y:S01]  /*6760*/  ISETP.NE.AND P2, PT, R226, RZ, PT ;  /* 0x000000ffe200720c */ /* 0x000fe20003f45270 */
[----:B------:R-:W-:-:S03]  /*6770*/  @P4 HADD2.F32 R168, -RZ, R155.H1_H1 ;  /* 0x3000009bffa84230 */ /* 0x000fc60000004100 */
[----:B------:R-:W-:-:S05]  /*6780*/  FSEL R171, R171, RZ, !P2 ;  /* 0x000000ffabab7208 */ /* 0x000fca0005000000 */
[----:B------:R-:W-:-:S04]  /*6790*/  FFMA.FTZ R224, R177, R224, R171 ;  /* 0x000000e0b1e07223 */ /* 0x000fc800000100ab */
[----:B------:R-:W-:-:S04]  /*67a0*/  FADD.FTZ R169, R217, -R224 ;  /* 0x800000e0d9a97221 */ /* 0x000fc80000010000 */
[----:B------:R-:W-:-:S04]  /*67b0*/  FMUL.FTZ R169, R218, R169 ;  /* 0x000000a9daa97220 */ /* 0x000fc80000410000 */
[----:B------:R-:W-:Y:S02]  /*67c0*/  @P4 FADD.FTZ R169, R169, R168 ;  /* 0x000000a8a9a94221 */ /* 0x000fe40000010000 */
.L_x_2617:
[----:B------:R-:W-:Y:S05]  /*67d0*/  BSYNC B0 ;  /* 0x0000000000007941 */ /* 0x000fea0003800000 */
.L_x_2615:
[----:B------:R-:W-:Y:S01]  /*67e0*/  @P0 F2FP.PACK_AB R168, RZ, R169 ;  /* 0x000000a9ffa8023e */ /* 0x000fe200000000ff */
[----:B------:R-:W-:Y:S03]  /*67f0*/  BSSY B0, `(.L_x_2618) ;  /* 0x000000f000007945 */ /* 0x000fe60003800000 */
[----:B------:R-:W-:Y:S01]  /*6800*/  @P0 PRMT R163, R163, 0x5410, R168 ;  /* 0x00005410a3a30816 */ /* 0x000fe200000000a8 */
[----:B------:R-:W-:Y:S05]  /*6810*/  @!P3 BRA `(.L_x_2619) ;  /* 0x000000c00000b947 */ /* 0x000fea0003800000 */
[----:B------:R-:W-:Y:S01]  /*6820*/  LOP3.LUT P2, RZ, R193, 0xff000000, RZ, 0xc0, !PT ;  /* 0xff000000c1ff7812 */ /* 0x000fe2000784c0ff */
[----:B------:R-:W-:Y:S01]  /*6830*/  FMUL.FTZ R169, R169, c[0x0][0x1ec] ;  /* 0x00007b00a9a97a20 */ /* 0x000fe20000410000 */
[----:B------:R-:W-:Y:S01]  /*6840*/  HFMA2.MMA R168, -RZ, RZ, 0, 0 ;  /* 0x00000000ffa87435 */ /* 0x000fe200000001ff */
[----:B------:R-:W-:Y:S02]  /*6850*/  MOV R192, RZ ;  /* 0x000000ff00c07202 */ /* 0x000fe40000000f00 */
[----:B------:R-:W-:-:S08]  /*6860*/  FMUL.FTZ R194, R169, c[0x0][0x1e8] ;  /* 0x00007a00a9c27a20 */ /* 0x000fd00000410000 */
[----:B------:R-:W-:Y:S02]  /*6870*/  @P2 HADD2.F32 R169, -RZ, R43.H1_H1 ;  /* 0x3000002bffa92230 */ /* 0x000fe40000004100 */
[----:B-----5:R-:W-:-:S03]  /*6880*/  @P2 HADD2.F32 R171, -RZ, R159.H1_H1 ;  /* 0x3000009fffab2230 */ /* 0x020fc60000004100 */
[----:B------:R-:W-:Y:S02]  /*6890*/  @P2 FMUL.FTZ R168, R194, R169 ;  /* 0x000000a9c2a82220 */ /* 0x000fe40000410000 */
[----:B------:R-:W-:-:S03]  /*68a0*/  @P2 FMUL.FTZ R192, R171, R194 ;  /* 0x000000c2abc02220 */ /* 0x000fc60000410000 */
[----:B------:R-:W-:Y:S01]  /*68b0*/  F2FP.PACK_AB R168, RZ, R168 ;  /* 0x000000a8ffa8723e */ /* 0x000fe200000000ff */
[----:B------:R-:W-:-:S03]  /*68c0*/  FADD.FTZ R107, R107, R192 ;  /* 0x000000c06b6b7221 */ /* 0x000fc60000010000 */
[----:B------:R-:W-:Y:S02]  /*68d0*/  PRMT R167, R167, 0x5410, R168 ;  /* 0x00005410a7a77816 */ /* 0x000fe400000000a8 */
.L_x_2619:
[----:B------:R-:W-:Y:S05]  /*68e0*/  BSYNC B0 ;  /* 0x0000000000007941 */ /* 0x000fea0003800000 */
.L_x_2618:
        /* <DEDUP_REMOVED lines=8> */
[----:B0----5:R-:W-:Y:S01]  /*6970*/  @P1 CALL.REL.NOINC `(.L_x_2448) ;  /* 0x0000001000001944 */ /* 0x021fe20003c00000 */
[----:B------:R-:W-:Y:S05]  /*6980*/  BRA `(.L_x_2620) ;  /* 0xffffa0e000007947 */ /* 0x000fea000383ffff */
.L_x_2448:
        /* <DEDUP_REMOVED lines=36> */
.L_x_2452:
[----:B------:R-:W-:Y:S01]  /*6bd0*/  HFMA2.MMA R171, -RZ, RZ, 0, 9.5367431640625e-07 ;  /* 0x00000010ffab7435 */ /* 0x000fe200000001ff */
[----:B------:R-:W-:-:S02]  /*6be0*/  MOV R169, R246 ;  /* 0x000000f600a97202 */ /* 0x000fc40000000f00 */
[----:B------:R-:W-:-:S03]  /*6bf0*/  MOV R168, 0x6c10 ;  /* 0x00006c1000a87802 */ /* 0x000fc60000000f00 */
[----:B------:R-:W-:Y:S05]  /*6c00*/  CALL.REL.NOINC `($__internal_39_$__cuda_sm70_shflsync_down_p) ;  /* 0x0000034000007944 */ /* 0x000fea0003c00000 */
[----:B------:R-:W-:Y:S01]  /*6c10*/  MOV R247, R171 ;  /* 0x000000ab00f77202 */ /* 0x000fe20000000f00 */
[----:B------:R-:W-:Y:S05]  /*6c20*/  BRA `(.L_x_2621) ;  /* 0xffffb8d000007947 */ /* 0x000fea000383ffff */
.L_x_2453:
[----:B------:R-:W-:Y:S01]  /*6c30*/  HFMA2.MMA R171, -RZ, RZ, 0, 9.5367431640625e-07 ;  /* 0x00000010ffab7435 */ /* 0x000fe200000001ff */
[----:B------:R-:W-:Y:S02]  /*6c40*/  MOV R169, R170 ;  /* 0x000000aa00a97202 */ /* 0x000fe40000000f00 */
[----:B------:R-:W-:-:S03]  /*6c50*/  MOV R168, 0x6c70 ;  /* 0x00006c7000a87802 */ /* 0x000fc60000000f00 */
[----:B01----:R-:W-:Y:S05]  /*6c60*/  CALL.REL.NOINC `($__internal_39_$__cuda_sm70_shflsync_down_p) ;  /* 0x000002e000007944 */ /* 0x003fea0003c00000 */
[----:B------:R-:W-:Y:S01]  /*6c70*/  FADD.FTZ R246, R247, R246 ;  /* 0x000000f6f7f67221 */ /* 0x000fe20000010000 */
[----:B------:R-:W-:Y:S01]  /*6c80*/  MOV R168, 0x6cd0 ;  /* 0x00006cd000a87802 */ /* 0x000fe20000000f00 */
[----:B------:R-:W-:Y:S01]  /*6c90*/  FADD.FTZ R170, R170, R171 ;  /* 0x000000abaaaa7221 */ /* 0x000fe20000010000 */
[----:B------:R-:W-:Y:S02]  /*6ca0*/  MOV R171, 0x8 ;  /* 0x0000000800ab7802 */ /* 0x000fe40000000f00 */
[----:B------:R-:W-:Y:S02]  /*6cb0*/  MOV R169, R246 ;  /* 0x000000f600a97202 */ /* 0x000fe40000000f00 */
[----:B------:R-:W-:Y:S05]  /*6cc0*/  CALL.REL.NOINC `($__internal_39_$__cuda_sm70_shflsync_down_p) ;  /* 0x0000028000007944 */ /* 0x000fea0003c00000 */
[----:B------:R-:W-:Y:S01]  /*6cd0*/  MOV R247, R171 ;  /* 0x000000ab00f77202 */ /* 0x000fe20000000f00 */
[----:B------:R-:W-:Y:S01]  /*6ce0*/  HFMA2.MMA R171, -RZ, RZ, 0, 4.76837158203125e-07 ;  /* 0x00000008ffab7435 */ /* 0x000fe200000001ff */
[----:B------:R-:W-:-:S02]  /*6cf0*/  MOV R169, R170 ;  /* 0x000000aa00a97202 */ /* 0x000fc40000000f00 */
[----:B------:R-:W-:-:S03]  /*6d00*/  MOV R168, 0x6d20 ;  /* 0x00006d2000a87802 */ /* 0x000fc60000000f00 */
[----:B------:R-:W-:Y:S05]  /*6d10*/  CALL.REL.NOINC `($__internal_39_$__cuda_sm70_shflsync_down_p) ;  /* 0x0000023000007944 */ /* 0x000fea0003c00000 */
[----:B------:R-:W-:Y:S01]  /*6d20*/  FADD.FTZ R246, R247, R246 ;  /* 0x000000f6f7f67221 */ /* 0x000fe20000010000 */
[----:B------:R-:W-:Y:S01]  /*6d30*/  MOV R168, 0x6d80 ;  /* 0x00006d8000a87802 */ /* 0x000fe20000000f00 */
[----:B------:R-:W-:Y:S01]  /*6d40*/  FADD.FTZ R170, R170, R171 ;  /* 0x000000abaaaa7221 */ /* 0x000fe20000010000 */
[----:B------:R-:W-:Y:S02]  /*6d50*/  MOV R171, 0x4 ;  /* 0x0000000400ab7802 */ /* 0x000fe40000000f00 */
[----:B------:R-:W-:Y:S02]  /*6d60*/  MOV R169, R246 ;  /* 0x000000f600a97202 */ /* 0x000fe40000000f00 */
[----:B------:R-:W-:Y:S05]  /*6d70*/  CALL.REL.NOINC `($__internal_39_$__cuda_sm70_shflsync_down_p) ;  /* 0x000001d000007944 */ /* 0x000fea0003c00000 */
[----:B------:R-:W-:Y:S01]  /*6d80*/  MOV R247, R171 ;  /* 0x000000ab00f77202 */ /* 0x000fe20000000f00 */
[----:B------:R-:W-:Y:S01]  /*6d90*/  HFMA2.MMA R171, -RZ, RZ, 0, 2.384185791015625e-07 ;  /* 0x00000004ffab7435 */ /* 0x000fe200000001ff */
[----:B------:R-:W-:Y:S02]  /*6da0*/  MOV R169, R170 ;  /* 0x000000aa00a97202 */ /* 0x000fe40000000f00 */
[----:B------:R-:W-:-:S03]  /*6db0*/  MOV R168, 0x6dd0 ;  /* 0x00006dd000a87802 */ /* 0x000fc60000000f00 */
[----:B------:R-:W-:Y:S05]  /*6dc0*/  CALL.REL.NOINC `($__internal_39_$__cuda_sm70_shflsync_down_p) ;  /* 0x0000018000007944 */ /* 0x000fea0003c00000 */
[----:B------:R-:W-:Y:S01]  /*6dd0*/  FADD.FTZ R246, R247, R246 ;  /* 0x000000f6f7f67221 */ /* 0x000fe20000010000 */
[----:B------:R-:W-:Y:S01]  /*6de0*/  MOV R168, 0x6e30 ;  /* 0x00006e3000a87802 */ /* 0x000fe20000000f00 */
[----:B------:R-:W-:Y:S01]  /*6df0*/  FADD.FTZ R170, R170, R171 ;  /* 0x000000abaaaa7221 */ /* 0x000fe20000010000 */
[----:B------:R-:W-:-:S02]  /*6e00*/  MOV R171, 0x2 ;  /* 0x0000000200ab7802 */ /* 0x000fc40000000f00 */
[----:B------:R-:W-:Y:S02]  /*6e10*/  MOV R169, R246 ;  /* 0x000000f600a97202 */ /* 0x000fe40000000f00 */
[----:B------:R-:W-:Y:S05]  /*6e20*/  CALL.REL.NOINC `($__internal_39_$__cuda_sm70_shflsync_down_p) ;  /* 0x0000012000007944 */ /* 0x000fea0003c00000 */
[----:B------:R-:W-:Y:S01]  /*6e30*/  MOV R247, R171 ;  /* 0x000000ab00f77202 */ /* 0x000fe20000000f00 */
[----:B------:R-:W-:Y:S01]  /*6e40*/  HFMA2.MMA R171, -RZ, RZ, 0, 1.1920928955078125e-07 ;  /* 0x00000002ffab7435 */ /* 0x000fe200000001ff */
[----:B------:R-:W-:Y:S02]  /*6e50*/  MOV R169, R170 ;  /* 0x000000aa00a97202 */ /* 0x000fe40000000f00 */
        /* <DEDUP_REMOVED lines=9> */
[----:B------:R-:W-:Y:S01]  /*6ef0*/  HFMA2.MMA R171, -RZ, RZ, 0, 5.9604644775390625e-08 ;  /* 0x00000001ffab7435 */ /* 0x000fe200000001ff */
[----:B------:R-:W-:-:S02]  /*6f00*/  MOV R169, R170 ;  /* 0x000000aa00a97202 */ /* 0x000fc40000000f00 */
[----:B------:R-:W-:-:S03]  /*6f10*/  MOV R168, 0x6f30 ;  /* 0x00006f3000a87802 */ /* 0x000fc60000000f00 */
[----:B------:R-:W-:Y:S05]  /*6f20*/  CALL.REL.NOINC `($__internal_39_$__cuda_sm70_shflsync_down_p) ;  /* 0x0000002000007944 */ /* 0x000fea0003c00000 */
[----:B------:R-:W-:Y:S01]  /*6f30*/  MOV R169, R171 ;  /* 0x000000ab00a97202 */ /* 0x000fe20000000f00 */
[----:B------:R-:W-:Y:S05]  /*6f40*/  BRA `(.L_x_2622) ;  /* 0xffffb6d000007947 */ /* 0x000fea000383ffff */
        .weak           $__internal_39_$__cuda_sm70_shflsync_down_p
        .type           $__internal_39_$__cuda_sm70_shflsync_down_p,@function
        .size           $__internal_39_$__cuda_sm70_shflsync_down_p,(.L_x_11773 - $__internal_39_$__cuda_sm70_shflsync_down_p)
$__internal_39_$__cuda_sm70_shflsync_down_p:
[----:B------:R-:W-:Y:S01]  /*6f50*/  HFMA2.MMA R226, -RZ, RZ, 0, 1.847743988037109375e-06 ;  /* 0x0000001fffe27435 */ /* 0x000fe200000001ff */
[----:B------:R-:W-:-:S04]  /*6f60*/  MOV R252, 0xffffffff ;  /* 0xffffffff00fc7802 */ /* 0x000fc80000000f00 */
[----:B------:R-:W-:Y:S04]  /*6f70*/  WARPSYNC R252 ;  /* 0x000000fc00007348 */ /* 0x000fe80003800000 */
[----:B------:R0:W1:Y:S04]  /*6f80*/  SHFL.DOWN PT, R171, R169, R171, R226 ;  /* 0x080000aba9ab7389 */ /* 0x00006800000e00e2 */
[----:B0-----:R-:W0:Y:S01]  /*6f90*/  S2R R252, SR_TID.X ;  /* 0x0000000000fc7919 */ /* 0x001e220000002100 */
[----:B------:R-:W2:Y:S01]  /*6fa0*/  LDC.U8 R226, c[0x0][0x1f0] ;  /* 0x00007c00ffe27b82 */ /* 0x000ea20000000000 */
[----:B------:R-:W-:Y:S01]  /*6fb0*/  HFMA2.MMA R169, -RZ, RZ, 0, 0 ;  /* 0x00000000ffa97435 */ /* 0x000fe200000001ff */
[----:B0-----:R-:W-:-:S05]  /*6fc0*/  SHF.R.U32.HI R252, RZ, 0x5, R252 ;  /* 0x00000005fffc7819 */ /* 0x001fca00000116fc */
[----:B-12---:R-:W-:Y:S05]  /*6fd0*/  RET.REL.NODEC R168 `(_ZN10layer_norm13ln_bwd_kernelINS_13Kernel_traitsI6__halfS2_S2_S2_fjLj4096ELj1ELj1ELj4ELj16ENS_18Kernel_traits_baseILj4096ES2_S2_S2_S2_fjLj128EEEEELb1ELb1ELb1ELb1EEEvNS_9BwdParamsE) ;  /* 0xffff9020a8007950 */ /* 0x006fea0003c3ffff */
.L_x_2623:
        /* <DEDUP_REMOVED lines=10> */
.L_x_11773:


//--------------------- .text._ZN10layer_norm13ln_bwd_kernelINS_13Kernel_traitsIf13__nv_bfloat16S2_S2_fjLj4096ELj1ELj1ELj4ELj16ENS_18Kernel_traits_baseILj4096EfS2_S2_S2_fjLj128EEEEELb0ELb0ELb0ELb0EEEvNS_9BwdParamsE --------------------------
	.section	.text._ZN10layer_norm13ln_bwd_kernelINS_13Kernel_traitsIf13__nv_bfloat16S2_S2_fjLj4096ELj1ELj1ELj4ELj16ENS_18Kernel_traits_baseILj4096EfS2_S2_S2_fjLj128EEEEELb0ELb0ELb0ELb0EEEvNS_9BwdParamsE,"ax",@progbits
	.sectioninfo	@"SHI_REGISTERS=210"
	.align	128
        .global         _ZN10layer_norm13ln_bwd_kernelINS_13Kernel_traitsIf13__nv_bfloat16S2_S2_fjLj4096ELj1ELj1ELj4ELj16ENS_18Kernel_traits_baseILj4096EfS2_S2_S2_fjLj128EEEEELb0ELb0ELb0ELb0EEEvNS_9BwdParamsE
        .type           _ZN10layer_norm13ln_bwd_kernelINS_13Kernel_traitsIf13__nv_bfloat16S2_S2_fjLj4096ELj1ELj1ELj4ELj16ENS_18Kernel_traits_baseILj4096EfS2_S2_S2_fjLj128EEEEELb0ELb0ELb0ELb0EEEvNS_9BwdParamsE,@function
        .size           _ZN10layer_norm13ln_bwd_kernelINS_13Kernel_traitsIf13__nv_bfloat16S2_S2_fjLj4096ELj1ELj1ELj4ELj16ENS_18Kernel_traits_baseILj4096EfS2_S2_S2_fjLj128EEEEELb0ELb0ELb0ELb0EEEvNS_9BwdParamsE,(.L_x_11774 - _ZN10layer_norm13ln_bwd_kernelINS_13Kernel_traitsIf13__nv_bfloat16S2_S2_fjLj4096ELj1ELj1ELj4ELj16ENS_18Kernel_traits_baseILj4096EfS2_S2_S2_fjLj128EEEEELb0ELb0ELb0ELb0EEEvNS_9BwdParamsE)
        .other          _ZN10layer_norm13ln_bwd_kernelINS_13Kernel_traitsIf13__nv_bfloat16S2_S2_fjLj4096ELj1ELj1ELj4ELj16ENS_18Kernel_traits_baseILj4096EfS2_S2_S2_fjLj128EEEEELb0ELb0ELb0ELb0EEEvNS_9BwdParamsE,@"STO_CUDA_ENTRY STV_DEFAULT"
_ZN10layer_norm13ln_bwd_kernelINS_13Kernel_traitsIf13__nv_bfloat16S2_S2_fjLj4096ELj1ELj1ELj4ELj16ENS_18Kernel_traits_baseILj4096EfS2_S2_S2_fjLj128EEEEELb0ELb0ELb0ELb0EEEvNS_9BwdParamsE:
.text._ZN10layer_norm13ln_bwd_kernelINS_13Kernel_traitsIf13__nv_bfloat16S2_S2_fjLj4096ELj1ELj1ELj4ELj16ENS_18Kernel_traits_baseILj4096EfS2_S2_S2_fjLj128EEEEELb0ELb0ELb0ELb0EEEvNS_9BwdParamsE:
        /* <DEDUP_REMOVED lines=22> */
[----:B------:R-:W-:-:S02]  /*0160*/  @P2 IADD3 R4, R4, 0x80, RZ ;  /* 0x0000008004042810 */ /* 0x000fc40007ffe0ff */
[----:B------:R0:W5:Y:S03]  /*0170*/  @P1 LDG.E.128 R40, [R2.64+0x10] ;  /* 0x0000100402281981 */ /* 0x000166000c1e1d00 */
[C---:B------:R-:W-:Y:S01]  /*0180*/  @P3 IMAD.WIDE.U32 R8, R4.reuse, R9, c[0x0][0x1b0] ;  /* 0x00006c0004083625 */ /* 0x040fe200078e0009 */
[----:B------:R-:W-:Y:S01]  /*0190*/  @P3 IADD3 R4, R4, 0x80, RZ ;  /* 0x0000008004043810 */ /* 0x000fe20007ffe0ff */
[----:B------:R1:W5:Y:S04]  /*01a0*/  @P2 LDG.E.128 R44, [R6.64] ;  /* 0x00000004062c2981 */ /* 0x000368000c1e1d00 */
[----:B------:R-:W-:Y:S01]  /*01b0*/  @P4 IMAD.WIDE.U32 R4, R4, R5, c[0x0][0x1b0] ;  /* 0x00006c0004044625 */ /* 0x000fe200078e0005 */
[----:B------:R1:W5:Y:S04]  /*01c0*/  @P2 LDG.E.128 R48, [R6.64+0x10] ;  /* 0x0000100406302981 */ /* 0x000368000c1e1d00 */
[----:B------:R1:W5:Y:S04]  /*01d0*/  @P3 LDG.E.128 R52, [R8.64] ;  /* 0x0000000408343981 */ /* 0x000368000c1e1d00 */
[----:B------:R1:W5:Y:S04]  /*01e0*/  @P3 LDG.E.128 R56, [R8.64+0x10] ;  /* 0x0000100408383981 */ /* 0x000368000c1e1d00 */
[----:B------:R1:W5:Y:S04]  /*01f0*/  @P4 LDG.E.128 R60, [R4.64] ;  /* 0x00000004043c4981 */ /* 0x000368000c1e1d00 */
[----:B------:R1:W5:Y:S01]  /*0200*/  @P4 LDG.E.128 R64, [R4.64+0x10] ;  /* 0x0000100404404981 */ /* 0x000362000c1e1d00 */
        /* <DEDUP_REMOVED lines=36> */
[----:B------:R-:W-:-:S02]  /*0450*/  MOV R69, RZ ;  /* 0x000000ff00457202 */ /* 0x000fc40000000f00 */
.L_x_2643:
        /* <DEDUP_REMOVED lines=8> */
[----:B-----5:R0:W5:Y:S03]  /*04e0*/  LDG.E R161, [R152.64] ;  /* 0x0000000498a17981 */ /* 0x020166000c1e1900 */
        /* <DEDUP_REMOVED lines=9> */
[----:B------:R-:W-:Y:S02]  /*0580*/  LEA.HI.SX32 R4, R4, R155, 0x1d ;  /* 0x0000009b04047211 */ /* 0x000fe400078feaff */
[----:B------:R-:W-:Y:S02]  /*0590*/  MOV R197, RZ ;  /* 0x000000ff00c57202 */ /* 0x000fe40000000f00 */
[----:B------:R-:W-:-:S02]  /*05a0*/  MOV R198, RZ ;  /* 0x000000ff00c67202 */ /* 0x000fc40000000f00 */
        /* <DEDUP_REMOVED lines=16> */
[--C-:B------:R-:W-:Y:S02]  /*06b0*/  PRMT R16, RZ, 0x5410, R13.reuse ;  /* 0x00005410ff107816 */ /* 0x100fe4000000000d */
[----:B------:R-:W-:Y:S01]  /*06c0*/  PRMT R12, RZ, 0x7610, R12 ;  /* 0x00007610ff0c7816 */ /* 0x000fe2000000000c */
[C---:B------:R-:W-:Y:S01]  /*06d0*/  FADD.FTZ R6, -R193.reuse, R6 ;  /* 0x00000006c1067221 */ /* 0x040fe20000010100 */
[----:B---3--:R-:W-:Y:S01]  /*06e0*/  PRMT R7, RZ, 0x5410, R8 ;  /* 0x00005410ff077816 */ /* 0x008fe20000000008 */
[----:B------:R-:W-:Y:S01]  /*06f0*/  FADD.FTZ R16, -R193, R16 ;  /* 0x00000010c1107221 */ /* 0x000fe20000010100 */
[--C-:B------:R-:W-:Y:S01]  /*0700*/  PRMT R148, RZ, 0x5410, R14.reuse ;  /* 0x00005410ff947816 */ /* 0x100fe2000000000e */
[----:B-----5:R-:W-:Y:S01]  /*0710*/  FMUL.FTZ R5, R161, R6 ;  /* 0x00000006a1057220 */ /* 0x020fe20000410000 */
[----:B------:R-:W-:Y:S01]  /*0720*/  PRMT R150, RZ, 0x7610, R14 ;  /* 0x00007610ff967816 */ /* 0x000fe2000000000e */
[----:B------:R-:W-:Y:S01]  /*0730*/  FADD.FTZ R12, -R193, R12 ;  /* 0x0000000cc10c7221 */ /* 0x000fe20000010100 */
[----:B------:R-:W-:Y:S01]  /*0740*/  PRMT R14, RZ, 0x7610, R8 ;  /* 0x00007610ff0e7816 */ /* 0x000fe20000000008 */
[-C--:B------:R-:W-:Y:S01]  /*0750*/  FMUL.FTZ R8, R36, R7.reuse ;  /* 0x0000000724087220 */ /* 0x080fe20000410000 */
[----:B------:R-:W-:Y:S01]  /*0760*/  PRMT R18, RZ, 0x7610, R13 ;  /* 0x00007610ff127816 */ /* 0x000fe2000000000d */
[----:B------:R-:W-:Y:S01]  /*0770*/  FADD.FTZ R100, R100, R7 ;  /* 0x0000000764647221 */ /* 0x000fe20000010000 */
[--C-:B------:R-:W-:Y:S01]  /*0780*/  PRMT R13, RZ, 0x5410, R9.reuse ;  /* 0x00005410ff0d7816 */ /* 0x100fe20000000009 */
[----:B------:R-:W-:Y:S01]  /*0790*/  FFMA.FTZ R68, R5, R7, R68 ;  /* 0x0000000705447223 */ /* 0x000fe20000010044 */
[----:B------:R-:W-:Y:S01]  /*07a0*/  PRMT R20, RZ, 0x7610, R9 ;  /* 0x00007610ff147816 */ /* 0x000fe20000000009 */
[----:B------:R-:W-:Y:S01]  /*07b0*/  FMUL.FTZ R9, R161, R16 ;  /* 0x00000010a1097220 */ /* 0x000fe20000410000 */
[--C-:B------:R-:W-:Y:S01]  /*07c0*/  PRMT R154, RZ, 0x5410, R15.reuse ;  /* 0x00005410ff9a7816 */ /* 0x100fe2000000000f */
[----:B------:R-:W-:Y:S01]  /*07d0*/  FMUL.FTZ R7, R37, R14 ;  /* 0x0000000e25077220 */ /* 0x000fe20000410000 */
[----:B------:R-:W-:Y:S01]  /*07e0*/  PRMT R198, RZ, 0x7610, R15 ;  /* 0x00007610ffc67816 */ /* 0x000fe2000000000f */
[----:B------:R-:W-:Y:S01]  /*07f0*/  FADD.FTZ R16, RZ, R8 ;  /* 0x00000008ff107221 */ /* 0x000fe20000010000 */
[--C-:B------:R-:W-:Y:S01]  /*0800*/  PRMT R15, RZ, 0x5410, R10.reuse ;  /* 0x00005410ff0f7816 */ /* 0x100fe2000000000a */
[----:B------:R-:W-:Y:S01]  /*0810*/  FMUL.FTZ R6, R161, R12 ;  /* 0x0000000ca1067220 */ /* 0x000fe20000410000 */
[----:B------:R-:W-:Y:S01]  /*0820*/  PRMT R152, RZ, 0x7610, R10 ;  /* 0x00007610ff987816 */ /* 0x000fe2000000000a */
[----:B------:R-:W-:Y:S01]  /*0830*/  FFMA.FTZ R17, R5, R8, RZ ;  /* 0x0000000805117223 */ /* 0x000fe200000100ff */
[--C-:B------:R-:W-:Y:S01]  /*0840*/  PRMT R151, RZ, 0x5410, R11.reuse ;  /* 0x00005410ff977816 */ /* 0x100fe2000000000b */
[----:B------:R-:W-:Y:S01]  /*0850*/  FMUL.FTZ R12, R38, R13 ;  /* 0x0000000d260c7220 */ /* 0x000fe20000410000 */
[----:B------:R-:W-:Y:S01]  /*0860*/  PRMT R200, RZ, 0x7610, R11 ;  /* 0x00007610ffc87816 */ /* 0x000fe2000000000b */
[----:B------:R-:W-:-:S02]  /*0870*/  FADD.FTZ R19, R16, R7 ;  /* 0x0000000710137221 */ /* 0x000fc40000010000 */
[C---:B------:R-:W-:Y:S02]  /*0880*/  FADD.FTZ R10, -R193.reuse, R18 ;  /* 0x00000012c10a7221 */ /* 0x040fe40000010100 */
[----:B------:R-:W-:Y:S02]  /*0890*/  FFMA.FTZ R17, R6, R7, R17 ;  /* 0x0000000706117223 */ /* 0x000fe40000010011 */
[----:B------:R-:W-:Y:S02]  /*08a0*/  FADD.FTZ R102, R102, R13 ;  /* 0x0000000d66667221 */ /* 0x000fe40000010000 */
[----:B------:R-:W-:Y:S02]  /*08b0*/  FADD.FTZ R148, -R193, R148 ;  /* 0x00000094c1947221 */ /* 0x000fe40000010100 */
[----:B------:R-:W-:Y:S02]  /*08c0*/  FFMA.FTZ R70, R9, R13, R70 ;  /* 0x0000000d09467223 */ /* 0x000fe40000010046 */
[----:B------:R-:W-:-:S02]  /*08d0*/  FADD.FTZ R18, R19, R12 ;  /* 0x0000000c13127221 */ /* 0x000fc40000010000 */
[----:B------:R-:W-:Y:S02]  /*08e0*/  FMUL.FTZ R10, R161, R10 ;  /* 0x0000000aa10a7220 */ /* 0x000fe40000410000 */
[----:B------:R-:W-:Y:S02]  /*08f0*/  FMUL.FTZ R13, R39, R20 ;  /* 0x00000014270d7220 */ /* 0x000fe40000410000 */
[----:B------:R-:W-:Y:S02]  /*0900*/  FFMA.FTZ R19, R9, R12, R17 ;  /* 0x0000000c09137223 */ /* 0x000fe40000010011 */
[----:B------:R-:W-:Y:S02]  /*0910*/  FADD.FTZ R101, R101, R14 ;  /* 0x0000000e65657221 */ /* 0x000fe40000010000 */
[----:B------:R-:W-:Y:S02]  /*0920*/  FFMA.FTZ R69, R6, R14, R69 ;  /* 0x0000000e06457223 */ /* 0x000fe40000010045 */
[----:B------:R-:W-:-:S02]  /*0930*/  FMUL.FTZ R11, R161, R148 ;  /* 0x00000094a10b7220 */ /* 0x000fc40000410000 */
[----:B------:R-:W-:Y:S02]  /*0940*/  FMUL.FTZ R14, R40, R15 ;  /* 0x0000000f280e7220 */ /* 0x000fe40000410000 */
[----:B------:R-:W-:Y:S02]  /*0950*/  FADD.FTZ R150, -R193, R150 ;  /* 0x00000096c1967221 */ /* 0x000fe40000010100 */
[----:B------:R-:W-:Y:S02]  /*0960*/  FADD.FTZ R149, R18, R13 ;  /* 0x0000000d12957221 */ /* 0x000fe40000010000 */
[C---:B------:R-:W-:Y:S02]  /*0970*/  FFMA.FTZ R19, R10.reuse, R13, R19 ;  /* 0x0000000d0a137223 */ /* 0x040fe40000010013 */
        /* <DEDUP_REMOVED lines=26> */
.L_x_2626:
[----:B0-----:R-:W-:Y:S05]  /*0b20*/  BSYNC B0 ;  /* 0x0000000000007941 */ /* 0x001fea0003800000 */
.L_x_2625:
        /* <DEDUP_REMOVED lines=31> */
[C---:B------:R-:W-:Y:S01]  /*0d20*/  FMUL.FTZ R25, R161.reuse, R148 ;  /* 0x00000094a1197220 */ /* 0x040fe20000410000 */
        /* <DEDUP_REMOVED lines=9> */
[----:B------:R-:W-:Y:S01]  /*0dc0*/  FADD.FTZ R26, -R193, R150 ;  /* 0x00000096c11a7221 */ /* 0x000fe20000010100 */
[----:B------:R-:W-:Y:S01]  /*0dd0*/  PRMT R202, RZ, 0x7610, R27 ;  /* 0x00007610ffca7816 */ /* 0x000fe2000000001b */
        /* <DEDUP_REMOVED lines=11> */
[----:B------:R-:W-:Y:S02]  /*0e90*/  FADD.FTZ R109, R109, R30 ;  /* 0x0000001e6d6d7221 */ /* 0x000fe40000010000 */
[----:B------:R-:W-:-:S02]  /*0ea0*/  FFMA.FTZ R77, R22, R30, R77 ;  /* 0x0000001e164d7223 */ /* 0x000fc4000001004d */
[----:B------:R-:W-:Y:S02]  /*0eb0*/  FADD.FTZ R156, -R193, R156 ;  /* 0x0000009cc19c7221 */ /* 0x000fe40000010100 */
[----:B------:R-:W-:Y:S02]  /*0ec0*/  FMUL.FTZ R30, R48, R31 ;  /* 0x0000001f301e7220 */ /* 0x000fe40000410000 */
[----:B------:R-:W-:Y:S02]  /*0ed0*/  FADD.FTZ R149, R148, R29 ;  /* 0x0000001d94957221 */ /* 0x000fe40000010000 */
[----:B------:R-:W-:Y:S02]  /*0ee0*/  FFMA.FTZ R198, R26, R29, R198 ;  /* 0x0000001d1ac67223 */ /* 0x000fe400000100c6 */
[----:B------:R-:W-:Y:S02]  /*0ef0*/  FADD.FTZ R112, R112, R31 ;  /* 0x0000001f70707221 */ /* 0x000fe40000010000 */
[----:B------:R-:W-:-:S02]  /*0f00*/  FFMA.FTZ R80, R27, R31, R80 ;  /* 0x0000001f1b507223 */ /* 0x000fc40000010050 */
[----:B------:R-:W-:Y:S02]  /*0f10*/  FMUL.FTZ R31, R161, R156 ;  /* 0x0000009ca11f7220 */ /* 0x000fe40000410000 */
[----:B------:R-:W-:Y:S02]  /*0f20*/  FADD.FTZ R160, -R193, R160 ;  /* 0x000000a0c1a07221 */ /* 0x000fe40000010100 */
[----:B------:R-:W-:Y:S02]  /*0f30*/  FMUL.FTZ R156, R49, R158 ;  /* 0x0000009e319c7220 */ /* 0x000fe40000410000 */
[----:B------:R-:W-:Y:S02]  /*0f40*/  FADD.FTZ R149, R149, R30 ;  /* 0x0000001e95957221 */ /* 0x000fe40000010000 */
[----:B------:R-:W-:Y:S02]  /*0f50*/  FFMA.FTZ R198, R27, R30, R198 ;  /* 0x0000001e1bc67223 */ /* 0x000fe400000100c6 */
        /* <DEDUP_REMOVED lines=19> */
.L_x_2628:
[----:B------:R-:W-:Y:S05]  /*1090*/  BSYNC B0 ;  /* 0x0000000000007941 */ /* 0x000fea0003800000 */
.L_x_2627:
        /* <DEDUP_REMOVED lines=20> */
[--C-:B---3--:R-:W-:Y:S01]  /*11e0*/  PRMT R149, RZ, 0x5410, R152.reuse ;  /* 0x00005410ff957816 */ /* 0x108fe20000000098 */
[----:B-----5:R-:W-:Y:S01]  /*11f0*/  FMUL.FTZ R163, R161, R162 ;  /* 0x000000a2a1a37220 */ /* 0x020fe20000410000 */
[----:B------:R-:W-:Y:S01]  /*1200*/  PRMT R152, RZ, 0x7610, R152 ;  /* 0x00007610ff987816 */ /* 0x000fe20000000098 */
[----:B------:R-:W-:Y:S01]  /*1210*/  FADD.FTZ R166, -R193, R166 ;  /* 0x000000a6c1a67221 */ /* 0x000fe20000010100 */
[--C-:B------:R-:W-:Y:S01]  /*1220*/  PRMT R174, RZ, 0x5410, R151.reuse ;  /* 0x00005410ffae7816 */ /* 0x100fe20000000097 */
[-C--:B------:R-:W-:Y:S01]  /*1230*/  FMUL.FTZ R164, R52, R149.reuse ;  /* 0x0000009534a47220 */ /* 0x080fe20000410000 */
[----:B------:R-:W-:Y:S01]  /*1240*/  PRMT R176, RZ, 0x7610, R151 ;  /* 0x00007610ffb07816 */ /* 0x000fe20000000097 */
[----:B------:R-:W-:Y:S01]  /*1250*/  FMUL.FTZ R162, R161, R148 ;  /* 0x00000094a1a27220 */ /* 0x000fe20000410000 */
[--C-:B------:R-:W-:Y:S01]  /*1260*/  PRMT R151, RZ, 0x5410, R153.reuse ;  /* 0x00005410ff977816 */ /* 0x100fe20000000099 */
[----:B------:R-:W-:Y:S01]  /*1270*/  FADD.FTZ R168, -R193, R168 ;  /* 0x000000a8c1a87221 */ /* 0x000fe20000010100 */
[--C-:B------:R-:W-:Y:S01]  /*1280*/  PRMT R170, RZ, 0x5410, R150.reuse ;  /* 0x00005410ffaa7816 */ /* 0x100fe20000000096 */
[----:B------:R-:W-:Y:S01]  /*1290*/  FMUL.FTZ R167, R53, R152 ;  /* 0x0000009835a77220 */ /* 0x000fe20000410000 */
[----:B------:R-:W-:Y:S01]  /*12a0*/  PRMT R172, RZ, 0x7610, R150 ;  /* 0x00007610ffac7816 */ /* 0x000fe20000000096 */
[----:B------:R-:W-:Y:S01]  /*12b0*/  FADD.FTZ R148, R197, R164 ;  /* 0x000000a4c5947221 */ /* 0x000fe20000010000 */
[----:B------:R-:W-:Y:S01]  /*12c0*/  PRMT R150, RZ, 0x7610, R153 ;  /* 0x00007610ff967816 */ /* 0x000fe20000000099 */
[----:B------:R-:W-:Y:S01]  /*12d0*/  FFMA.FTZ R198, R163, R164, R198 ;  /* 0x000000a4a3c67223 */ /* 0x000fe200000100c6 */
[--C-:B------:R-:W-:Y:S01]  /*12e0*/  PRMT R153, RZ, 0x5410, R154.reuse ;  /* 0x00005410ff997816 */ /* 0x100fe2000000009a */
[----:B------:R-:W-:Y:S01]  /*12f0*/  FMUL.FTZ R169, R161, R166 ;  /* 0x000000a6a1a97220 */ /* 0x000fe20000410000 */
[----:B------:R-:W-:Y:S01]  /*1300*/  PRMT R154, RZ, 0x7610, R154 ;  /* 0x00007610ff9a7816 */ /* 0x000fe2000000009a */
[----:B------:R-:W-:Y:S01]  /*1310*/  FADD.FTZ R116, R116, R149 ;  /* 0x0000009574747221 */ /* 0x000fe20000010000 */
[--C-:B------:R-:W-:Y:S01]  /*1320*/  PRMT R199, RZ, 0x5410, R155.reuse ;  /* 0x00005410ffc77816 */ /* 0x100fe2000000009b */
[----:B------:R-:W-:Y:S01]  /*1330*/  FFMA.FTZ R84, R163, R149, R84 ;  /* 0x00000095a3547223 */ /* 0x000fe20000010054 */
[----:B------:R-:W-:Y:S01]  /*1340*/  PRMT R200, RZ, 0x7610, R155 ;  /* 0x00007610ffc87816 */ /* 0x000fe2000000009b */
        /* <DEDUP_REMOVED lines=43> */
.L_x_2630:
[----:B------:R-:W-:Y:S05]  /*1600*/  BSYNC B0 ;  /* 0x0000000000007941 */ /* 0x000fea0003800000 */
.L_x_2629:
        /* <DEDUP_REMOVED lines=13> */
[--C-:B--2---:R-:W-:Y:S02]  /*16e0*/  PRMT R182, RZ, 0x7610, R148.reuse ;  /* 0x00007610ffb67816 */ /* 0x104fe40000000094 */
[----:B0-----:R-:W-:Y:S02]  /*16f0*/  PRMT R180, RZ, 0x5410, R148 ;  /* 0x00005410ffb47816 */ /* 0x001fe40000000094 */
[--C-:B------:R-:W-:Y:S01]  /*1700*/  PRMT R184, RZ, 0x5410, R149.reuse ;  /* 0x00005410ffb87816 */ /* 0x100fe20000000095 */
[C---:B------:R-:W-:Y:S01]  /*1710*/  FADD.FTZ R182, -R193.reuse, R182 ;  /* 0x000000b6c1b67221 */ /* 0x040fe20000010100 */
[----:B------:R-:W-:Y:S01]  /*1720*/  PRMT R186, RZ, 0x7610, R149 ;  /* 0x00007610ffba7816 */ /* 0x000fe20000000095 */
[----:B------:R-:W-:Y:S01]  /*1730*/  FADD.FTZ R148, -R193, R180 ;  /* 0x000000b4c1947221 */ /* 0x000fe20000010100 */
[--C-:B---3--:R-:W-:Y:S01]  /*1740*/  PRMT R149, RZ, 0x5410, R152.reuse ;  /* 0x00005410ff957816 */ /* 0x108fe20000000098 */
[C---:B-----5:R-:W-:Y:S01]  /*1750*/  FMUL.FTZ R180, R161.reuse, R182 ;  /* 0x000000b6a1b47220 */ /* 0x060fe20000410000 */
[----:B------:R-:W-:Y:S01]  /*1760*/  PRMT R152, RZ, 0x7610, R152 ;  /* 0x00007610ff987816 */ /* 0x000fe20000000098 */
[----:B------:R-:W-:Y:S01]  /*1770*/  FMUL.FTZ R165, R161, R148 ;  /* 0x00000094a1a57220 */ /* 0x000fe20000410000 */
[--C-:B------:R-:W-:Y:S01]  /*1780*/  PRMT R188, RZ, 0x5410, R150.reuse ;  /* 0x00005410ffbc7816 */ /* 0x100fe20000000096 */
[-C--:B------:R-:W-:Y:S01]  /*1790*/  FMUL.FTZ R182, R60, R149.reuse ;  /* 0x000000953cb67220 */ /* 0x080fe20000410000 */
[----:B------:R-:W-:Y:S01]  /*17a0*/  PRMT R150, RZ, 0x7610, R150 ;  /* 0x00007610ff967816 */ /* 0x000fe20000000096 */
[C---:B------:R-:W-:Y:S01]  /*17b0*/  FADD.FTZ R184, -R193.reuse, R184 ;  /* 0x000000b8c1b87221 */ /* 0x040fe20000010100 */
[--C-:B------:R-:W-:Y:S01]  /*17c0*/  PRMT R194, RZ, 0x5410, R151.reuse ;  /* 0x00005410ffc27816 */ /* 0x100fe20000000097 */
[----:B------:R-:W-:Y:S01]  /*17d0*/  FADD.FTZ R186, -R193, R186 ;  /* 0x000000bac1ba7221 */ /* 0x000fe20000010100 */
[----:B------:R-:W-:Y:S01]  /*17e0*/  PRMT R196, RZ, 0x7610, R151 ;  /* 0x00007610ffc47816 */ /* 0x000fe20000000097 */
[----:B------:R-:W-:Y:S01]  /*17f0*/  FMUL.FTZ R181, R61, R152 ;  /* 0x000000983db57220 */ /* 0x000fe20000410000 */
[----:B------:R-:W-:Y:S01]  /*1800*/  PRMT R151, RZ, 0x5410, R153 ;  /* 0x00005410ff977816 */ /* 0x000fe20000000099 */
[----:B------:R-:W-:Y:S01]  /*1810*/  FADD.FTZ R148, R197, R182 ;  /* 0x000000b6c5947221 */ /* 0x000fe20000010000 */
[--C-:B------:R-:W-:Y:S01]  /*1820*/  PRMT R191, RZ, 0x5410, R155.reuse ;  /* 0x00005410ffbf7816 */ /* 0x100fe2000000009b */
[----:B------:R-:W-:Y:S01]  /*1830*/  FFMA.FTZ R198, R165, R182, R198 ;  /* 0x000000b6a5c67223 */ /* 0x000fe200000100c6 */
        /* <DEDUP_REMOVED lines=8> */
[----:B------:R-:W-:Y:S02]  /*18c0*/  FMUL.FTZ R184, R161, R186 ;  /* 0x000000baa1b87220 */ /* 0x000fe40000410000 */
[----:B------:R-:W-:Y:S02]  /*18d0*/  FMUL.FTZ R186, R62, R151 ;  /* 0x000000973eba7220 */ /* 0x000fe40000410000 */
[----:B------:R-:W-:Y:S02]  /*18e0*/  FADD.FTZ R149, R148, R181 ;  /* 0x000000b594957221 */ /* 0x000fe40000010000 */
[----:B------:R-:W-:Y:S02]  /*18f0*/  FFMA.FTZ R198, R180, R181, R198 ;  /* 0x000000b5b4c67223 */ /* 0x000fe400000100c6 */
[----:B------:R-:W-:Y:S02]  /*1900*/  FADD.FTZ R188, -R193, R188 ;  /* 0x000000bcc1bc7221 */ /* 0x000fe40000010100 */
[----:B------:R-:W-:-:S02]  /*1910*/  FMUL.FTZ R183, R63, R150 ;  /* 0x000000963fb77220 */ /* 0x000fc40000410000 */
[----:B------:R-:W-:Y:S02]  /*1920*/  FADD.FTZ R148, R149, R186 ;  /* 0x000000ba95947221 */ /* 0x000fe40000010000 */
[----:B------:R-:W-:Y:S02]  /*1930*/  FFMA.FTZ R198, R179, R186, R198 ;  /* 0x000000bab3c67223 */ /* 0x000fe400000100c6 */
[----:B------:R-:W-:Y:S02]  /*1940*/  FMUL.FTZ R185, R161, R188 ;  /* 0x000000bca1b97220 */ /* 0x000fe40000410000 */
[----:B------:R-:W-:Y:S02]  /*1950*/  FMUL.FTZ R188, R64, R153 ;  /* 0x0000009940bc7220 */ /* 0x000fe40000410000 */
        /* <DEDUP_REMOVED lines=32> */
.L_x_2632:
[----:B------:R-:W-:Y:S05]  /*1b60*/  BSYNC B0 ;  /* 0x0000000000007941 */ /* 0x000fea0003800000 */
.L_x_2631:
        /* <DEDUP_REMOVED lines=9> */
.L_x_2644:
        /* <DEDUP_REMOVED lines=18> */
.L_x_2645:
        /* <DEDUP_REMOVED lines=104> */
.L_x_2636:
[----:B------:R-:W-:Y:S05]  /*23a0*/  BSYNC B0 ;  /* 0x0000000000007941 */ /* 0x000fea0003800000 */
.L_x_2635:
        /* <DEDUP_REMOVED lines=82> */
.L_x_2638:
[----:B------:R-:W-:Y:S05]  /*28d0*/  BSYNC B0 ;  /* 0x0000000000007941 */ /* 0x000fea0003800000 */
.L_x_2637:
        /* <DEDUP_REMOVED lines=40> */
[C---:B------:R-:W-:Y:S02]  /*2b60*/  FMUL.FTZ R150, R161.reuse, R150 ;  /* 0x00000096a1967220 */ /* 0x040fe40000410000 */
        /* <DEDUP_REMOVED lines=41> */
.L_x_2640:
[----:B------:R-:W-:Y:S05]  /*2e00*/  BSYNC B0 ;  /* 0x0000000000007941 */ /* 0x000fea0003800000 */
.L_x_2639:
        /* <DEDUP_REMOVED lines=9> */
[----:B------:R-:W-:Y:S01]  /*2ea0*/  FADD.FTZ R148, R182, -R149 ;  /* 0x80000095b6947221 */ /* 0x000fe20000010000 */
[----:B------:R-:W-:Y:S01]  /*2eb0*/  ISETP.NE.AND.EX P0, PT, RZ, c[0x0][0x25c], PT, P0 ;  /* 0x00009700ff007a0c */ /* 0x000fe20003f05300 */
[----:B------:R-:W-:-:S02]  /*2ec0*/  FMUL.FTZ R198, R161, R198 ;  /* 0x000000c6a1c67220 */ /* 0x000fc40000410000 */
[----:B------:R-:W-:Y:S02]  /*2ed0*/  FADD.FTZ R200, R187, -R200 ;  /* 0x800000c8bbc87221 */ /* 0x000fe40000010000 */
[--C-:B------:R-:W-:Y:S02]  /*2ee0*/  FFMA.FTZ R151, R179, R192, R193.reuse ;  /* 0x000000c0b3977223 */ /* 0x100fe400000100c1 */
[--C-:B------:R-:W-:Y:S01]  /*2ef0*/  @P5 PRMT R149, RZ, 0x5410, R34.reuse ;  /* 0x00005410ff955816 */ /* 0x100fe20000000022 */
[----:B------:R-:W-:Y:S02]  /*2f00*/  FMUL.FTZ R200, R161, R200 ;  /* 0x000000c8a1c87220 */ /* 0x000fe40000410000 */
[----:B------:R-:W-:Y:S02]  /*2f10*/  FFMA.FTZ R154, R184, R192, R193 ;  /* 0x000000c0b89a7223 */ /* 0x000fe400000100c1 */
[----:B------:R-:W-:Y:S01]  /*2f20*/  @P5 FADD.FTZ R198, R198, R149 ;  /* 0x00000095c6c65221 */ /* 0x000fe20000010000 */
[----:B------:R-:W-:Y:S01]  /*2f30*/  @P5 PRMT R149, RZ, 0x7610, R34 ;  /* 0x00007610ff955816 */ /* 0x000fe20000000022 */
[----:B------:R-:W-:-:S02]  /*2f40*/  FADD.FTZ R152, R186, -R151 ;  /* 0x80000097ba987221 */ /* 0x000fc40000010000 */
[-CC-:B------:R-:W-:Y:S02]  /*2f50*/  FFMA.FTZ R150, R180, R192.reuse, R193.reuse ;  /* 0x000000c0b4967223 */ /* 0x180fe400000100c1 */
[-CC-:B------:R-:W-:Y:S02]  /*2f60*/  FFMA.FTZ R155, R189, R192.reuse, R193.reuse ;  /* 0x000000c0bd9b7223 */ /* 0x180fe400000100c1 */
[----:B------:R-:W-:Y:S02]  /*2f70*/  FFMA.FTZ R204, R196, R192, R193 ;  /* 0x000000c0c4cc7223 */ /* 0x000fe400000100c1 */
[----:B------:R-:W-:Y:S01]  /*2f80*/  @P5 FADD.FTZ R200, R200, R149 ;  /* 0x00000095c8c85221 */ /* 0x000fe20000010000 */
[----:B------:R-:W-:Y:S01]  /*2f90*/  @P5 PRMT R149, RZ, 0x5410, R33 ;  /* 0x00005410ff955816 */ /* 0x000fe20000000021 */
[----:B------:R-:W-:Y:S02]  /*2fa0*/  FADD.FTZ R192, R183, -R154 ;  /* 0x8000009ab7c07221 */ /* 0x000fe40000010000 */
[C---:B------:R-:W-:Y:S01]  /*2fb0*/  FMUL.FTZ R154, R161.reuse, R152 ;  /* 0x00000098a19a7220 */ /* 0x040fe20000410000 */
[----:B------:R-:W-:Y:S01]  /*2fc0*/  @P0 F2FP.BF16.PACK_AB R197, RZ, R200 ;  /* 0x000000c8ffc5023e */ /* 0x000fe200000010ff */
[----:B------:R-:W-:-:S02]  /*2fd0*/  FMUL.FTZ R192, R161, R192 ;  /* 0x000000c0a1c07220 */ /* 0x000fc40000410000 */
[----:B------:R-:W-:Y:S01]  /*2fe0*/  @P5 FADD.FTZ R154, R154, R149 ;  /* 0x000000959a9a5221 */ /* 0x000fe20000010000 */
[----:B------:R-:W-:Y:S01]  /*2ff0*/  @P5 PRMT R149, RZ, 0x7610, R33 ;  /* 0x00007610ff955816 */ /* 0x000fe20000000021 */
[----:B------:R-:W-:Y:S02]  /*3000*/  FMUL.FTZ R148, R161, R148 ;  /* 0x00000094a1947220 */ /* 0x000fe40000410000 */
[----:B------:R-:W-:Y:S01]  /*3010*/  FADD.FTZ R150, R181, -R150 ;  /* 0x80000096b5967221 */ /* 0x000fe20000010000 */
[----:B------:R-:W-:Y:S01]  /*3020*/  @P0 F2FP.BF16.PACK_AB R153, RZ, R154 ;  /* 0x0000009aff99023e */ /* 0x000fe200000010ff */
[----:B------:R-:W-:Y:S01]  /*3030*/  @P5 FADD.FTZ R192, R192, R149 ;  /* 0x00000095c0c05221 */ /* 0x000fe20000010000 */
[--C-:B------:R-:W-:Y:S01]  /*3040*/  @P5 PRMT R149, RZ, 0x5410, R32.reuse ;  /* 0x00005410ff955816 */ /* 0x100fe20000000020 */
[----:B------:R-:W-:Y:S01]  /*3050*/  FMUL.FTZ R150, R161, R150 ;  /* 0x00000096a1967220 */ /* 0x000fe20000410000 */
[----:B------:R-:W-:Y:S01]  /*3060*/  @P0 PRMT R93, R153, 0x7610, R93 ;  /* 0x00007610995d0816 */ /* 0x000fe2000000005d */
[----:B------:R-:W-:Y:S01]  /*3070*/  FADD.FTZ R202, R194, -R155 ;  /* 0x8000009bc2ca7221 */ /* 0x000fe20000010000 */
[----:B------:R-:W-:Y:S01]  /*3080*/  @P0 F2FP.BF16.PACK_AB R155, RZ, R198 ;  /* 0x000000c6ff9b023e */ /* 0x000fe200000010ff */
[----:B------:R-:W-:Y:S01]  /*3090*/  @P5 FADD.FTZ R148, R148, R149 ;  /* 0x0000009594945221 */ /* 0x000fe20000010000 */
[----:B------:R-:W-:Y:S01]  /*30a0*/  @P5 PRMT R149, RZ, 0x7610, R32 ;  /* 0x00007610ff955816 */ /* 0x000fe20000000020 */
[----:B------:R-:W-:Y:S01]  /*30b0*/  FMUL.FTZ R202, R161, R202 ;  /* 0x000000caa1ca7220 */ /* 0x000fe20000410000 */
[----:B------:R-:W-:Y:S01]  /*30c0*/  @P0 F2FP.BF16.PACK_AB R193, RZ, R192 ;  /* 0x000000c0ffc1023e */ /* 0x000fe200000010ff */
[----:B------:R-:W-:Y:S01]  /*30d0*/  FADD.FTZ R204, R191, -R204 ;  /* 0x800000ccbfcc7221 */ /* 0x000fe20000010000 */
[----:B------:R-:W-:Y:S01]  /*30e0*/  @P0 F2FP.BF16.PACK_AB R152, RZ, R148 ;  /* 0x00000094ff98023e */ /* 0x000fe200000010ff */
[----:B------:R-:W-:Y:S01]  /*30f0*/  @P5 FADD.FTZ R150, R150, R149 ;  /* 0x0000009596965221 */ /* 0x000fe20000010000 */
[----:B------:R-:W-:Y:S01]  /*3100*/  @P5 PRMT R149, RZ, 0x5410, R35 ;  /* 0x00005410ff955816 */ /* 0x000fe20000000023 */
[----:B------:R-:W-:Y:S01]  /*3110*/  FMUL.FTZ R204, R161, R204 ;  /* 0x000000cca1cc7220 */ /* 0x000fe20000410000 */
[----:B------:R-:W-:Y:S01]  /*3120*/  @P0 PRMT R94, R155, 0x7610, R94 ;  /* 0x000076109b5e0816 */ /* 0x000fe2000000005e */
[-C--:B------:R-:W-:Y:S01]  /*3130*/  FMUL.FTZ R198, R198, R195.reuse ;  /* 0x000000c3c6c67220 */ /* 0x080fe20000410000 */
[----:B------:R-:W-:Y:S01]  /*3140*/  MOV R155, 0x10 ;  /* 0x00000010009b7802 */ /* 0x000fe20000000f00 */
        /* <DEDUP_REMOVED lines=13> */
[----:B------:R-:W-:Y:S01]  /*3220*/  @P0 PRMT R95, R199, 0x7610, R95 ;  /* 0x00007610c75f0816 */ /* 0x000fe2000000005f */
[-C--:B------:R-:W-:Y:S01]  /*3230*/  FMUL.FTZ R202, R202, R195.reuse ;  /* 0x000000c3caca7220 */ /* 0x080fe20000410000 */
[----:B------:R-:W-:Y:S01]  /*3240*/  @P0 PRMT R94, R94, 0x5410, R197 ;  /* 0x000054105e5e0816 */ /* 0x000fe200000000c5 */
[----:B------:R-:W-:Y:S01]  /*3250*/  FMUL.FTZ R195, R204, R195 ;  /* 0x000000c3ccc37220 */ /* 0x000fe20000410000 */
[----:B------:R-:W-:-:S02]  /*3260*/  @P0 F2FP.BF16.PACK_AB R204, RZ, R204 ;  /* 0x000000ccffcc023e */ /* 0x000fc400000010ff */
[----:B------:R-:W-:Y:S02]  /*3270*/  F2FP.BF16.PACK_AB R148, R151, R148 ;  /* 0x000000949794723e */ /* 0x000fe400000010ff */
[----:B------:R-:W-:Y:S02]  /*3280*/  @P0 PRMT R93, R93, 0x5410, R193 ;  /* 0x000054105d5d0816 */ /* 0x000fe400000000c1 */
[----:B------:R-:W-:Y:S01]  /*3290*/  @P0 PRMT R92, R92, 0x5410, R161 ;  /* 0x000054105c5c0816 */ /* 0x000fe200000000a1 */
[CC--:B------:R-:W-:Y:S01]  /*32a0*/  @P5 IMAD.WIDE.U32 R152, R4.reuse, R155.reuse, c[0x0][0x258] ;  /* 0x0000960004985625 */ /* 0x0c0fe200078e009b */
[----:B------:R-:W-:Y:S02]  /*32b0*/  @P0 PRMT R95, R95, 0x5410, R204 ;  /* 0x000054105f5f0816 */ /* 0x000fe400000000cc */
[----:B------:R-:W-:Y:S01]  /*32c0*/  F2FP.BF16.PACK_AB R150, R201, R198 ;  /* 0x000000c6c996723e */ /* 0x000fe200000010ff */
[----:B------:R-:W-:Y:S01]  /*32d0*/  IMAD.WIDE.U32 R154, R4, R155, c[0x0][0x248] ;  /* 0x00009200049a7625 */ /* 0x000fe200078e009b */
[----:B------:R-:W-:Y:S01]  /*32e0*/  F2FP.BF16.PACK_AB R149, R192, R149 ;  /* 0x00000095c095723e */ /* 0x000fe200000010ff */
[----:B------:R0:W-:Y:S01]  /*32f0*/  @P5 STG.E.128 [R152.64], R92 ;  /* 0x0000005c98005986 */ /* 0x0001e2000c101d04 */
[----:B------:R-:W-:-:S05]  /*3300*/  F2FP.BF16.PACK_AB R151, R195, R202 ;  /* 0x000000cac397723e */ /* 0x000fca00000010ff */
[----:B------:R0:W-:Y:S02]  /*3310*/  STG.E.128 [R154.64], R148 ;  /* 0x000000949a007986 */ /* 0x0001e4000c101d04 */
.L_x_2642:
[----:B------:R-:W-:Y:S05]  /*3320*/  BSYNC B0 ;  /* 0x0000000000007941 */ /* 0x000fea0003800000 */
.L_x_2641:
[----:B------:R-:W-:Y:S02]  /*3330*/  IADD3 R2, R2, c[0x0][0x160], RZ ;  /* 0x0000580002027a10 */ /* 0x000fe40007ffe0ff */
[----:B------:R-:W-:Y:S02]  /*3340*/  LOP3.LUT P5, RZ, R3, 0xff, RZ, 0xc0, !PT ;  /* 0x000000ff03ff7812 */ /* 0x000fe400078ac0ff */
[----:B------:R-:W-:Y:S02]  /*3350*/  ISETP.GE.AND P0, PT, R2, c[0x0][0x164], PT ;  /* 0x0000590002007a0c */ /* 0x000fe40003f06270 */
[----:B------:R-:W-:-:S11]  /*3360*/  SEL R3, RZ, 0x1, P5 ;  /* 0x00000001ff037807 */ /* 0x000fd60002800000 */
[----:B0-----:R-:W-:Y:S01]  /*3370*/  @P0 CALL.REL.NOINC `(.L_x_2624) ;  /* 0x0000001000000944 */ /* 0x001fe20003c00000 */
[----:B------:R-:W-:Y:S05]  /*3380*/  BRA `(.L_x_2643) ;  /* 0xffffd0d000007947 */ /* 0x000fea000383ffff */
.L_x_2624:
        /* <DEDUP_REMOVED lines=39> */
.L_x_2633:
[----:B------:R-:W-:Y:S02]  /*3600*/  MOV R153, R197 ;  /* 0x000000c500997202 */ /* 0x000fe40000000f00 */
[----:B------:R-:W-:-:S02]  /*3610*/  MOV R192, 0x10 ;  /* 0x0000001000c07802 */ /* 0x000fc40000000f00 */
[----:B------:R-:W-:Y:S02]  /*3620*/  MOV R200, 0x1f ;  /* 0x0000001f00c87802 */ /* 0x000fe40000000f00 */
[----:B------:R-:W-:Y:S02]  /*3630*/  MOV R201, 0xffffffff ;  /* 0xffffffff00c97802 */ /* 0x000fe40000000f00 */
[----:B------:R-:W-:Y:S02]  /*3640*/  MOV R148, 0x3660 ;  /* 0x0000366000947802 */ /* 0x000fe40000000f00 */
[----:B------:R-:W-:Y:S05]  /*3650*/  CALL.REL.NOINC `($__internal_40_$__cuda_sm70_shflsync_down_p) ;  /* 0x0000046000007944 */ /* 0x000fea0003c00000 */
[----:B-1----:R-:W-:Y:S01]  /*3660*/  MOV R152, R153 ;  /* 0x0000009900987202 */ /* 0x002fe20000000f00 */
[----:B0-----:R-:W-:Y:S05]  /*3670*/  BRA `(.L_x_2644) ;  /* 0xffffe58000007947 */ /* 0x001fea000383ffff */
.L_x_2634:
[----:B------:R-:W-:Y:S01]  /*3680*/  HFMA2.MMA R192, -RZ, RZ, 0, 9.5367431640625e-07 ;  /* 0x00000010ffc07435 */ /* 0x000fe200000001ff */
[----:B------:R-:W-:Y:S02]  /*3690*/  MOV R153, R198 ;  /* 0x000000c600997202 */ /* 0x000fe40000000f00 */
[----:B------:R-:W-:Y:S02]  /*36a0*/  MOV R200, 0x1f ;  /* 0x0000001f00c87802 */ /* 0x000fe40000000f00 */
[----:B------:R-:W-:-:S02]  /*36b0*/  MOV R201, 0xffffffff ;  /* 0xffffffff00c97802 */ /* 0x000fc40000000f00 */
[----:B------:R-:W-:Y:S02]  /*36c0*/  MOV R148, 0x36e0 ;  /* 0x000036e000947802 */ /* 0x000fe40000000f00 */
[----:B01----:R-:W-:Y:S05]  /*36d0*/  CALL.REL.NOINC `($__internal_40_$__cuda_sm70_shflsync_down_p) ;  /* 0x000003e000007944 */ /* 0x003fea0003c00000 */
[----:B------:R-:W-:Y:S01]  /*36e0*/  FADD.FTZ R152, R152, R197 ;  /* 0x000000c598987221 */ /* 0x000fe20000010000 */
[----:B0-----:R-:W-:Y:S01]  /*36f0*/  HFMA2.MMA R192, -RZ, RZ, 0, 4.76837158203125e-07 ;  /* 0x00000008ffc07435 */ /* 0x001fe200000001ff */
[----:B-1----:R-:W-:Y:S01]  /*3700*/  FADD.FTZ R198, R198, R153 ;  /* 0x00000099c6c67221 */ /* 0x002fe20000010000 */
[----:B------:R-:W-:Y:S02]  /*3710*/  MOV R200, 0x1f ;  /* 0x0000001f00c87802 */ /* 0x000fe40000000f00 */
[----:B------:R-:W-:Y:S02]  /*3720*/  MOV R201, 0xffffffff ;  /* 0xffffffff00c97802 */ /* 0x000fe40000000f00 */
[----:B------:R-:W-:Y:S02]  /*3730*/  MOV R153, R152 ;  /* 0x0000009800997202 */ /* 0x000fe40000000f00 */
[----:B------:R-:W-:Y:S02]  /*3740*/  MOV R148, 0x3760 ;  /* 0x0000376000947802 */ /* 0x000fe40000000f00 */
[----:B------:R-:W-:Y:S05]  /*3750*/  CALL.REL.NOINC `($__internal_40_$__cuda_sm70_shflsync_down_p) ;  /* 0x0000036000007944 */ /* 0x000fea0003c00000 */
[----:B0-----:R-:W-:Y:S01]  /*3760*/  HFMA2.MMA R192, -RZ, RZ, 0, 4.76837158203125e-07 ;  /* 0x00000008ffc07435 */ /* 0x001fe200000001ff */
[----:B-1----:R-:W-:-:S02]  /*3770*/  MOV R151, R153 ;  /* 0x0000009900977202 */ /* 0x002fc40000000f00 */
[----:B------:R-:W-:Y:S02]  /*3780*/  MOV R153, R198 ;  /* 0x000000c600997202 */ /* 0x000fe40000000f00 */
[----:B------:R-:W-:Y:S02]  /*3790*/  MOV R200, 0x1f ;  /* 0x0000001f00c87802 */ /* 0x000fe40000000f00 */
[----:B------:R-:W-:Y:S02]  /*37a0*/  MOV R201, 0xffffffff ;  /* 0xffffffff00c97802 */ /* 0x000fe40000000f00 */
[----:B------:R-:W-:Y:S02]  /*37b0*/  MOV R148, 0x37d0 ;  /* 0x000037d000947802 */ /* 0x000fe40000000f00 */
[----:B------:R-:W-:Y:S05]  /*37c0*/  CALL.REL.NOINC `($__internal_40_$__cuda_sm70_shflsync_down_p) ;  /* 0x000002f000007944 */ /* 0x000fea0003c00000 */
[----:B------:R-:W-:Y:S01]  /*37d0*/  FADD.FTZ R152, R151, R152 ;  /* 0x0000009897987221 */ /* 0x000fe20000010000 */
[----:B0-----:R-:W-:Y:S01]  /*37e0*/  HFMA2.MMA R192, -RZ, RZ, 0, 2.384185791015625e-07 ;  /* 0x00000004ffc07435 */ /* 0x001fe200000001ff */
[----:B-1----:R-:W-:Y:S01]  /*37f0*/  FADD.FTZ R198, R198, R153 ;  /* 0x00000099c6c67221 */ /* 0x002fe20000010000 */
[----:B------:R-:W-:Y:S02]  /*3800*/  MOV R200, 0x1f ;  /* 0x0000001f00c87802 */ /* 0x000fe40000000f00 */
[----:B------:R-:W-:-:S02]  /*3810*/  MOV R201, 0xffffffff ;  /* 0xffffffff00c97802 */ /* 0x000fc40000000f00 */
[----:B------:R-:W-:Y:S02]  /*3820*/  MOV R153, R152 ;  /* 0x0000009800997202 */ /* 0x000fe40000000f00 */
[----:B------:R-:W-:Y:S02]  /*3830*/  MOV R148, 0x3850 ;  /* 0x0000385000947802 */ /* 0x000fe40000000f00 */
[----:B------:R-:W-:Y:S05]  /*3840*/  CALL.REL.NOINC `($__internal_40_$__cuda_sm70_shflsync_down_p) ;  /* 0x0000027000007944 */ /* 0x000fea0003c00000 */
[----:B0-----:R-:W-:Y:S01]  /*3850*/  HFMA2.MMA R192, -RZ, RZ, 0, 2.384185791015625e-07 ;  /* 0x00000004ffc07435 */ /* 0x001fe200000001ff */
[----:B-1----:R-:W-:Y:S02]  /*3860*/  MOV R151, R153 ;  /* 0x0000009900977202 */ /* 0x002fe40000000f00 */
[----:B------:R-:W-:Y:S02]  /*3870*/  MOV R153, R198 ;  /* 0x000000c600997202 */ /* 0x000fe40000000f00 */
[----:B------:R-:W-:Y:S02]  /*3880*/  MOV R200, 0x1f ;  /* 0x0000001f00c87802 */ /* 0x000fe40000000f00 */
[----:B------:R-:W-:Y:S02]  /*3890*/  MOV R201, 0xffffffff ;  /* 0xffffffff00c97802 */ /* 0x000fe40000000f00 */
[----:B------:R-:W-:-:S02]  /*38a0*/  MOV R148, 0x38c0 ;  /* 0x000038c000947802 */ /* 0x000fc40000000f00 */
[----:B------:R-:W-:Y:S05]  /*38b0*/  CALL.REL.NOINC `($__internal_40_$__cuda_sm70_shflsync_down_p) ;  /* 0x0000020000007944 */ /* 0x000fea0003c00000 */
[----:B------:R-:W-:Y:S01]  /*38c0*/  FADD.FTZ R152, R151, R152 ;  /* 0x0000009897987221 */ /* 0x000fe20000010000 */
[----:B0-----:R-:W-:Y:S01]  /*38d0*/  HFMA2.MMA R192, -RZ, RZ, 0, 1.1920928955078125e-07 ;  /* 0x00000002ffc07435 */ /* 0x001fe200000001ff */
[----:B-1----:R-:W-:Y:S01]  /*38e0*/  FADD.FTZ R198, R198, R153 ;  /* 0x00000099c6c67221 */ /* 0x002fe20000010000 */
[----:B------:R-:W-:-:S02]  /*38f0*/  MOV R200, 0x1f ;  /* 0x0000001f00c87802 */ /* 0x000fc40000000f00 */
[----:B------:R-:W-:Y:S02]  /*3900*/  MOV R201, 0xffffffff ;  /* 0xffffffff00c97802 */ /* 0x000fe40000000f00 */
[----:B------:R-:W-:Y:S02]  /*3910*/  MOV R153, R152 ;  /* 0x0000009800997202 */ /* 0x000fe40000000f00 */
[----:B------:R-:W-:Y:S02]  /*3920*/  MOV R148, 0x3940 ;  /* 0x0000394000947802 */ /* 0x000fe40000000f00 */
[----:B------:R-:W-:Y:S05]  /*3930*/  CALL.REL.NOINC `($__internal_40_$__cuda_sm70_shflsync_down_p) ;  /* 0x0000018000007944 */ /* 0x000fea0003c00000 */
[----:B0-----:R-:W-:Y:S01]  /*3940*/  HFMA2.MMA R192, -RZ, RZ, 0, 1.1920928955078125e-07 ;  /* 0x00000002ffc07435 */ /* 0x001fe200000001ff */
[----:B-1----:R-:W-:Y:S02]  /*3950*/  MOV R151, R153 ;  /* 0x0000009900977202 */ /* 0x002fe40000000f00 */
[----:B------:R-:W-:Y:S02]  /*3960*/  MOV R153, R198 ;  /* 0x000000c600997202 */ /* 0x000fe40000000f00 */
[----:B------:R-:W-:Y:S02]  /*3970*/  MOV R200, 0x1f ;  /* 0x0000001f00c87802 */ /* 0x000fe40000000f00 */
[----:B------:R-:W-:-:S02]  /*3980*/  MOV R201, 0xffffffff ;  /* 0xffffffff00c97802 */ /* 0x000fc40000000f00 */
[----:B------:R-:W-:Y:S02]  /*3990*/  MOV R148, 0x39b0 ;  /* 0x000039b000947802 */ /* 0x000fe40000000f00 */
[----:B------:R-:W-:Y:S05]  /*39a0*/  CALL.REL.NOINC `($__internal_40_$__cuda_sm70_shflsync_down_p) ;  /* 0x0000011000007944 */ /* 0x000fea0003c00000 */
[----:B------:R-:W-:Y:S01]  /*39b0*/  FADD.FTZ R154, R151, R152 ;  /* 0x00000098979a7221 */ /* 0x000fe20000010000 */
[----:B0-----:R-:W-:Y:S01]  /*39c0*/  HFMA2.MMA R192, -RZ, RZ, 0, 5.9604644775390625e-08 ;  /* 0x00000001ffc07435 */ /* 0x001fe200000001ff */
[----:B-1----:R-:W-:Y:S01]  /*39d0*/  FADD.FTZ R193, R198, R153 ;  /* 0x00000099c6c17221 */ /* 0x002fe20000010000 */
[----:B------:R-:W-:Y:S02]  /*39e0*/  MOV R200, 0x1f ;  /* 0x0000001f00c87802 */ /* 0x000fe40000000f00 */
[----:B------:R-:W-:Y:S02]  /*39f0*/  MOV R201, 0xffffffff ;  /* 0xffffffff00c97802 */ /* 0x000fe40000000f00 */
[----:B------:R-:W-:Y:S02]  /*3a00*/  MOV R153, R154 ;  /* 0x0000009a00997202 */ /* 0x000fe40000000f00 */
[----:B------:R-:W-:Y:S02]  /*3a10*/  MOV R148, 0x3a30 ;  /* 0x00003a3000947802 */ /* 0x000fe40000000f00 */
[----:B------:R-:W-:Y:S05]  /*3a20*/  CALL.REL.NOINC `($__internal_40_$__cuda_sm70_shflsync_down_p) ;  /* 0x0000009000007944 */ /* 0x000fea0003c00000 */
[----:B0-----:R-:W-:Y:S01]  /*3a30*/  HFMA2.MMA R192, -RZ, RZ, 0, 5.9604644775390625e-08 ;  /* 0x00000001ffc07435 */ /* 0x001fe200000001ff */
[----:B-1----:R-:W-:-:S02]  /*3a40*/  MOV R155, R153 ;  /* 0x00000099009b7202 */ /* 0x002fc40000000f00 */
[----:B------:R-:W-:Y:S02]  /*3a50*/  MOV R153, R193 ;  /* 0x000000c100997202 */ /* 0x000fe40000000f00 */
[----:B------:R-:W-:Y:S02]  /*3a60*/  MOV R200, 0x1f ;  /* 0x0000001f00c87802 */ /* 0x000fe40000000f00 */
[----:B------:R-:W-:Y:S02]  /*3a70*/  MOV R201, 0xffffffff ;  /* 0xffffffff00c97802 */ /* 0x000fe40000000f00 */
[----:B------:R-:W-:Y:S02]  /*3a80*/  MOV R148, 0x3aa0 ;  /* 0x00003aa000947802 */ /* 0x000fe40000000f00 */
[----:B------:R-:W-:Y:S05]  /*3a90*/  CALL.REL.NOINC `($__internal_40_$__cuda_sm70_shflsync_down_p) ;  /* 0x0000002000007944 */ /* 0x000fea0003c00000 */
[----:B-1----:R-:W-:Y:S01]  /*3aa0*/  MOV R198, R153 ;  /* 0x0000009900c67202 */ /* 0x002fe20000000f00 */
[----:B0-----:R-:W-:Y:S05]  /*3ab0*/  BRA `(.L_x_2645) ;  /* 0xffffe26000007947 */ /* 0x001fea000383ffff */
        .weak           $__internal_40_$__cuda_sm70_shflsync_down_p
        .type           $__internal_40_$__cuda_sm70_shflsync_down_p,@function
        .size           $__internal_40_$__cuda_sm70_shflsync_down_p,(.L_x_11774 - $__internal_40_$__cuda_sm70_shflsync_down_p)
$__internal_40_$__cuda_sm70_shflsync_down_p:
[----:B------:R-:W-:Y:S01]  /*3ac0*/  HFMA2.MMA R149, -RZ, RZ, 0, 0 ;  /* 0x00000000ff957435 */ /* 0x000fe200000001ff */
[----:B------:R-:W-:Y:S04]  /*3ad0*/  WARPSYNC R201 ;  /* 0x000000c900007348 */ /* 0x000fe80003800000 */
[----:B------:R0:W1:Y:S01]  /*3ae0*/  SHFL.DOWN PT, R153, R153, R192, R200 ;  /* 0x080000c099997389 */ /* 0x00006200000e00c8 */
[----:B------:R-:W-:Y:S05]  /*3af0*/  RET.REL.NODEC R148 `(_ZN10layer_norm13ln_bwd_kernelINS_13Kernel_traitsIf13__nv_bfloat16S2_S2_fjLj4096ELj1ELj1ELj4ELj16ENS_18Kernel_traits_baseILj4096EfS2_S2_S2_fjLj128EEEEELb0ELb0ELb0ELb0EEEvNS_9BwdParamsE) ;  /* 0xffffc50094007950 */ /* 0x000fea0003c3ffff */
.L_x_2646:
        /* <DEDUP_REMOVED lines=16> */
.L_x_11774:


//--------------------- .text._ZN10layer_norm13ln_bwd_kernelINS_13Kernel_traitsIf13__nv_bfloat16S2_S2_fjLj4096ELj1ELj1ELj4ELj16ENS_18Kernel_traits_baseILj4096EfS2_S2_S2_fjLj128EEEEELb0ELb0ELb0ELb1EEEvNS_9BwdParamsE --------------------------
	.section	.text._ZN10layer_norm13ln_bwd_kernelINS_13Kernel_traitsIf13__nv_bfloat16S2_S2_fjLj4096ELj1ELj1ELj4ELj16ENS_18Kernel_traits_baseILj4096EfS2_S2_S2_fjLj128EEEEELb0ELb0ELb0ELb1EEEvNS_9BwdParamsE,"ax",@progbits
	.sectioninfo	@"SHI_REGISTERS=225"
	.align	128
        .global         _ZN10layer_norm13ln_bwd_kernelINS_13Kernel_traitsIf13__nv_bfloat16S2_S2_fjLj4096ELj1ELj1ELj4ELj16ENS_18Kernel_traits_baseILj4096EfS2_S2_S2_fjLj128EEEEELb0ELb0ELb0ELb1EEEvNS_9BwdParamsE
        .type           _ZN10layer_norm13ln_bwd_kernelINS_13Kernel_traitsIf13__nv_bfloat16S2_S2_fjLj4096ELj1ELj1ELj4ELj16ENS_18Kernel_traits_baseILj4096EfS2_S2_S2_fjLj128EEEEELb0ELb0ELb0ELb1EEEvNS_9BwdParamsE,@function
        .size           _ZN10layer_norm13ln_bwd_kernelINS_13Kernel_traitsIf13__nv_bfloat16S2_S2_fjLj4096ELj1ELj1ELj4ELj16ENS_18Kernel_traits_baseILj4096EfS2_S2_S2_fjLj128EEEEELb0ELb0ELb0ELb1EEEvNS_9BwdParamsE,(.L_x_11775 - _ZN10layer_norm13ln_bwd_kernelINS_13Kernel_traitsIf13__nv_bfloat16S2_S2_fjLj4096ELj1ELj1ELj4ELj16ENS_18Kernel_traits_baseILj4096EfS2_S2_S2_fjLj128EEEEELb0ELb0ELb0ELb1EEEvNS_9BwdParamsE)
        .other          _ZN10layer_norm13ln_bwd_kernelINS_13Kernel_traitsIf13__nv_bfloat16S2_S2_fjLj4096ELj1ELj1ELj4ELj16ENS_18Kernel_traits_baseILj4096EfS2_S2_S2_fjLj128EEEEELb0ELb0ELb0ELb1EEEvNS_9BwdParamsE,@"STO_CUDA_ENTRY STV_DEFAULT"
_ZN10layer_norm13ln_bwd_kernelINS_13Kernel_traitsIf13__nv_bfloat16S2_S2_fjLj4096ELj1ELj1ELj4ELj16ENS_18Kernel_traits_baseILj4096EfS2_S2_S2_fjLj128EEEEELb0ELb0ELb0ELb1EEEvNS_9BwdParamsE:
.text._ZN10layer_norm13ln_bwd_kernelINS_13Kernel_traitsIf13__nv_bfloat16S2_S2_fjLj4096ELj1ELj1ELj4ELj16ENS_18Kernel_traits_baseILj4096EfS2_S2_S2_fjLj128EEEEELb0ELb0ELb0ELb1EEEvNS_9BwdParamsE:
        /* <DEDUP_REMOVED lines=40> */
.L_x_2647:
[----:B------:R-:W-:-:S04]  /*0280*/  SHF.L.U32 R0, R121, 0x5, RZ ;  /* 0x0000000579007819 */ /* 0x000fc800000006ff */
[----:B------:R-:W-:-:S04]  /*0290*/  LOP3.LUT R0, R0, 0xfe0, RZ, 0xc0, !PT ;  /* 0x00000fe000007812 */ /* 0x000fc800078ec0ff */
[----:B------:R-:W-:-:S04]  /*02a0*/  IADD3 R2, P0, R0, c[0x0][0x1b0], RZ ;  /* 0x00006c0000027a10 */ /* 0x000fc80007f1e0ff */
[----:B------:R-:W-:-:S05]  /*02b0*/  IADD3.X R3, RZ, c[0x0][0x1b4], RZ, P0, !PT ;  /* 0x00006d00ff037a10 */ /* 0x000fca00007fe4ff */
[----:B------:R0:W5:Y:S04]  /*02c0*/  LDG.E.128 R32, [R2.64] ;  /* 0x0000000402207981 */ /* 0x000168000c1e1d00 */
[----:B------:R0:W5:Y:S04]  /*02d0*/  LDG.E.128 R28, [R2.64+0x10] ;  /* 0x00001004021c7981 */ /* 0x000168000c1e1d00 */
[----:B------:R0:W5:Y:S04]  /*02e0*/  LDG.E.128 R24, [R2.64+0x1000] ;  /* 0x0010000402187981 */ /* 0x000168000c1e1d00 */
[----:B------:R0:W5:Y:S04]  /*02f0*/  LDG.E.128 R20, [R2.64+0x1010] ;  /* 0x0010100402147981 */ /* 0x000168000c1e1d00 */
[----:B------:R0:W5:Y:S04]  /*0300*/  LDG.E.128 R16, [R2.64+0x2000] ;  /* 0x0020000402107981 */ /* 0x000168000c1e1d00 */
[----:B------:R0:W5:Y:S04]  /*0310*/  LDG.E.128 R12, [R2.64+0x2010] ;  /* 0x00201004020c7981 */ /* 0x000168000c1e1d00 */
[----:B------:R0:W5:Y:S04]  /*0320*/  LDG.E.128 R8, [R2.64+0x3000] ;  /* 0x0030000402087981 */ /* 0x000168000c1e1d00 */
[----:B------:R0:W5:Y:S01]  /*0330*/  LDG.E.128 R4, [R2.64+0x3010] ;  /* 0x0030100402047981 */ /* 0x000162000c1e1d00 */
        /* <DEDUP_REMOVED lines=33> */
[----:B0-----:R-:W-:-:S02]  /*0550*/  CS2R R126, SRZ ;  /* 0x00000000007e7805 */ /* 0x001fc4000001ff00 */
.L_x_2652:
[----:B------:R-:W-:Y:S01]  /*0560*/  IMAD R2, R152, c[0x0][0x168], RZ ;  /* 0x00005a0098027a24 */ /* 0x000fe200078e02ff */
[----:B------:R-:W-:-:S02]  /*0570*/  LOP3.LUT R56, R121, 0x7f, RZ, 0xc0, !PT ;  /* 0x0000007f79387812 */ /* 0x000fc400078ec0ff */
        /* <DEDUP_REMOVED lines=8> */
[-C--:B------:R-:W-:Y:S01]  /*0600*/  IMAD.WIDE.U32 R64, R156, R166.reuse, c[0x0][0x188] ;  /* 0x000062009c407625 */ /* 0x080fe200078e00a6 */
[C---:B------:R-:W-:Y:S01]  /*0610*/  IADD3 R154, R153.reuse, 0x180, RZ ;  /* 0x00000180999a7810 */ /* 0x040fe20007ffe0ff */
[----:B------:R-:W2:Y:S02]  /*0620*/  LDG.E.128 R60, [R60.64] ;  /* 0x000000043c3c7981 */ /* 0x000ea4000c1e1d00 */
[----:B------:R-:W-:Y:S02]  /*0630*/  IMAD.WIDE R2, R152, R161, c[0x0][0x1a0] ;  /* 0x0000680098027625 */ /* 0x000fe400078e02a1 */
[----:B------:R-:W3:Y:S02]  /*0640*/  LDG.E.128 R64, [R64.64] ;  /* 0x0000000440407981 */ /* 0x000ee4000c1e1d00 */
[-C--:B------:R-:W-:Y:S02]  /*0650*/  IMAD.WIDE.U32 R56, R153, R166.reuse, c[0x0][0x188] ;  /* 0x0000620099387625 */ /* 0x080fe400078e00a6 */
[----:B------:R0:W4:Y:S02]  /*0660*/  LDG.E R188, [R2.64] ;  /* 0x0000000402bc7981 */ /* 0x000124000c1e1900 */
[----:B------:R-:W-:-:S02]  /*0670*/  IMAD.WIDE.U32 R72, R155, R166, c[0x0][0x188] ;  /* 0x000062009b487625 */ /* 0x000fc400078e00a6 */
[----:B------:R-:W4:Y:S02]  /*0680*/  LDG.E.128 R56, [R56.64] ;  /* 0x0000000438387981 */ /* 0x000f24000c1e1d00 */
[-C--:B------:R-:W-:Y:S02]  /*0690*/  IMAD.WIDE.U32 R68, R156, R166.reuse, c[0x0][0x208] ;  /* 0x000082009c447625 */ /* 0x080fe400078e00a6 */
[----:B------:R-:W4:Y:S02]  /*06a0*/  LDG.E.128 R72, [R72.64] ;  /* 0x0000000448487981 */ /* 0x000f24000c1e1d00 */
[-C--:B------:R-:W-:Y:S02]  /*06b0*/  IMAD.WIDE.U32 R76, R155, R166.reuse, c[0x0][0x208] ;  /* 0x000082009b4c7625 */ /* 0x080fe400078e00a6 */
[----:B------:R-:W4:Y:S02]  /*06c0*/  LDG.E.128 R68, [R68.64] ;  /* 0x0000000444447981 */ /* 0x000f24000c1e1d00 */
[----:B------:R-:W-:-:S02]  /*06d0*/  IMAD.WIDE.U32 R80, R154, R166, c[0x0][0x188] ;  /* 0x000062009a507625 */ /* 0x000fc400078e00a6 */
[----:B------:R-:W4:Y:S02]  /*06e0*/  LDG.E.128 R76, [R76.64] ;  /* 0x000000044c4c7981 */ /* 0x000f24000c1e1d00 */
[----:B------:R-:W-:Y:S02]  /*06f0*/  IMAD.WIDE.U32 R84, R154, R166, c[0x0][0x208] ;  /* 0x000082009a547625 */ /* 0x000fe400078e00a6 */
[----:B------:R-:W4:Y:S02]  /*0700*/  LDG.E.128 R80, [R80.64] ;  /* 0x0000000450507981 */ /* 0x000f24000c1e1d00 */
[----:B------:R-:W-:Y:S02]  /*0710*/  IMAD.WIDE R160, R152, R161, c[0x0][0x1a8] ;  /* 0x00006a0098a07625 */ /* 0x000fe400078e02a1 */
[----:B------:R-:W4:Y:S04]  /*0720*/  LDG.E.128 R84, [R84.64] ;  /* 0x0000000454547981 */ /* 0x000f28000c1e1d00 */
[----:B------:R1:W4:Y:S01]  /*0730*/  LDG.E R157, [R160.64] ;  /* 0x00000004a09d7981 */ /* 0x000322000c1e1900 */
[----:B------:R-:W-:-:S04]  /*0740*/  ISETP.NE.U32.AND P0, PT, RZ, c[0x0][0x1c0], PT ;  /* 0x00007000ff007a0c */ /* 0x000fc80003f05070 */
[----:B------:R-:W-:Y:S02]  /*0750*/  ISETP.NE.AND.EX P0, PT, RZ, c[0x0][0x1c4], PT, P0 ;  /* 0x00007100ff007a0c */ /* 0x000fe40003f05300 */
[----:B------:R-:W-:-:S11]  /*0760*/  SHF.R.S32.HI R159, RZ, 0x1f, R152 ;  /* 0x0000001fff9f7819 */ /* 0x000fd60000011498 */
[----:B0-----:R-:W-:-:S04]  /*0770*/  @P0 LEA R2, P2, R152, c[0x0][0x1c0], 0x1 ;  /* 0x0000700098020a11 */ /* 0x001fc800078408ff */
[----:B------:R-:W-:-:S05]  /*0780*/  @P0 LEA.HI.X R3, R152, c[0x0][0x1c4], R159, 0x1, P2 ;  /* 0x0000710098030a11 */ /* 0x000fca00010f0c9f */
[----:B------:R0:W4:Y:S01]  /*0790*/  @P0 LDG.E.U16 R2, [R2.64] ;  /* 0x0000000402020981 */ /* 0x000122000c1e1500 */
[----:B------:R-:W-:-:S04]  /*07a0*/  ISETP.NE.U32.AND P1, PT, RZ, c[0x0][0x218], PT ;  /* 0x00008600ff007a0c */ /* 0x000fc80003f25070 */
[----:B------:R-:W-:Y:S01]  /*07b0*/  ISETP.NE.AND.EX P1, PT, RZ, c[0x0][0x21c], PT, P1 ;  /* 0x00008700ff007a0c */ /* 0x000fe20003f25310 */
[----:B------:R-:W-:Y:S02]  /*07c0*/  ULDC.U8 UR6, c[0x0][0x1f0] ;  /* 0x00007c0000067ab9 */ /* 0x000fe40000000000 */
[----:B------:R-:W-:-:S10]  /*07d0*/  ISETP.NE.AND P2, PT, RZ, UR6, PT ;  /* 0x00000006ff007c0c */ /* 0x000fd4000bf45270 */
[----:B------:R-:W-:-:S04]  /*07e0*/  @P1 IMAD.WIDE.U32 R162, R153, R166, c[0x0][0x218] ;  /* 0x0000860099a21625 */ /* 0x000fc800078e00a6 */
[-C--:B------:R-:W-:Y:S01]  /*07f0*/  @P1 IMAD.WIDE.U32 R164, R156, R166.reuse, c[0x0][0x218] ;  /* 0x000086009ca41625 */ /* 0x080fe200078e00a6 */
[----:B-----5:R0:W5:Y:S03]  /*0800*/  @P1 LDG.E.128 R36, [R162.64] ;  /* 0x00000004a2241981 */ /* 0x020166000c1e1d00 */
[-C--:B-1----:R-:W-:Y:S01]  /*0810*/  @P1 IMAD.WIDE.U32 R160, R155, R166.reuse, c[0x0][0x218] ;  /* 0x000086009ba01625 */ /* 0x082fe200078e00a6 */
[----:B------:R1:W5:Y:S03]  /*0820*/  @P1 LDG.E.128 R40, [R164.64] ;  /* 0x00000004a4281981 */ /* 0x000366000c1e1d00 */
[----:B------:R-:W-:Y:S01]  /*0830*/  @P1 IMAD.WIDE.U32 R166, R154, R166, c[0x0][0x218] ;  /* 0x000086009aa61625 */ /* 0x000fe200078e00a6 */
[----:B------:R0:W5:Y:S04]  /*0840*/  @P1 LDG.E.128 R44, [R160.64] ;  /* 0x00000004a02c1981 */ /* 0x000168000c1e1d00 */
[----:B------:R0:W5:Y:S01]  /*0850*/  @P1 LDG.E.128 R48, [R166.64] ;  /* 0x00000004a6301981 */ /* 0x000162000c1e1d00 */
[----:B--2---:R-:W-:-:S02]  /*0860*/  PRMT R187, RZ, 0x5410, R60 ;  /* 0x00005410ffbb7816 */ /* 0x004fc4000000003c */
[----:B------:R-:W-:Y:S02]  /*0870*/  PRMT R186, RZ, 0x7610, R60 ;  /* 0x00007610ffba7816 */ /* 0x000fe4000000003c */
[--C-:B---3--:R-:W-:Y:S02]  /*0880*/  PRMT R60, RZ, 0x5410, R64.reuse ;  /* 0x00005410ff3c7816 */ /* 0x108fe40000000040 */
[----:B------:R-:W-:Y:S02]  /*0890*/  PRMT R64, RZ, 0x7610, R64 ;  /* 0x00007610ff407816 */ /* 0x000fe40000000040 */
[----:B----4-:R-:W-:Y:S02]  /*08a0*/  FSEL R189, R188, RZ, !P2 ;  /* 0x000000ffbcbd7208 */ /* 0x010fe40005000000 */
[----:B------:R-:W-:Y:S02]  /*08b0*/  PRMT R185, RZ, 0x5410, R61 ;  /* 0x00005410ffb97816 */ /* 0x000fe4000000003d */
[----:B0-----:R-:W-:-:S02]  /*08c0*/  PRMT R163, RZ, 0x7610, R57 ;  /* 0x00007610ffa37816 */ /* 0x001fc40000000039 */
[----:B------:R-:W-:Y:S02]  /*08d0*/  PRMT R182, RZ, 0x7610, R61 ;  /* 0x00007610ffb67816 */ /* 0x000fe4000000003d */
[----:B------:R-:W-:Y:S01]  /*08e0*/  PRMT R184, RZ, 0x5410, R73 ;  /* 0x00005410ffb87816 */ /* 0x000fe20000000049 */
        /* <DEDUP_REMOVED lines=9> */
[--C-:B-1----:R-:W-:Y:S02]  /*0980*/  PRMT R165, RZ, 0x5410, R71.reuse ;  /* 0x00005410ffa57816 */ /* 0x102fe40000000047 */
[----:B------:R-:W-:-:S02]  /*0990*/  PRMT R167, RZ, 0x7610, R71 ;  /* 0x00007610ffa77816 */ /* 0x000fc40000000047 */
[--C-:B------:R-:W-:Y:S02]  /*09a0*/  PRMT R57, RZ, 0x5410, R79.reuse ;  /* 0x00005410ff397816 */ /* 0x100fe4000000004f */
[----:B------:R-:W-:Y:S01]  /*09b0*/  PRMT R62, RZ, 0x7610, R79 ;  /* 0x00007610ff3e7816 */ /* 0x000fe2000000004f */
[C---:B------:R-:W-:Y:S01]  /*09c0*/  FADD.FTZ R222, -R189.reuse, R184 ;  /* 0x000000b8bdde7221 */ /* 0x040fe20000010100 */
[----:B------:R-:W-:Y:S02]  /*09d0*/  PRMT R56, RZ, 0x7610, R56 ;  /* 0x00007610ff387816 */ /* 0x000fe40000000038 */
[--C-:B------:R-:W-:Y:S02]  /*09e0*/  PRMT R69, RZ, 0x5410, R72.reuse ;  /* 0x00005410ff457816 */ /* 0x100fe40000000048 */
[----:B------:R-:W-:Y:S01]  /*09f0*/  PRMT R71, RZ, 0x7610, R72 ;  /* 0x00007610ff477816 */ /* 0x000fe20000000048 */
[----:B------:R-:W-:Y:S01]  /*0a00*/  FADD.FTZ R72, -R189, R163 ;  /* 0x000000a3bd487221 */ /* 0x000fe20000010100 */
[----:B------:R-:W-:-:S02]  /*0a10*/  PRMT R79, RZ, 0x5410, R83 ;  /* 0x00005410ff4f7816 */ /* 0x000fc40000000053 */
[----:B------:R-:W-:Y:S02]  /*0a20*/  PRMT R83, RZ, 0x7610, R83 ;  /* 0x00007610ff537816 */ /* 0x000fe40000000053 */
[----:B------:R-:W-:Y:S02]  /*0a30*/  PRMT R162, RZ, 0x7610, R68 ;  /* 0x00007610ffa27816 */ /* 0x000fe40000000044 */
[--C-:B------:R-:W-:Y:S02]  /*0a40*/  PRMT R163, RZ, 0x5410, R84.reuse ;  /* 0x00005410ffa37816 */ /* 0x100fe40000000054 */
[----:B------:R-:W-:Y:S01]  /*0a50*/  PRMT R184, RZ, 0x7610, R84 ;  /* 0x00007610ffb87816 */ /* 0x000fe20000000054 */
[----:B------:R-:W-:Y:S01]  /*0a60*/  FMUL.FTZ R84, R157, R190 ;  /* 0x000000be9d547220 */ /* 0x000fe20000410000 */
[----:B------:R-:W-:Y:S01]  /*0a70*/  PRMT R181, RZ, 0x5410, R63 ;  /* 0x00005410ffb57816 */ /* 0x000fe2000000003f */
[----:B------:R-:W-:Y:S01]  /*0a80*/  FADD.FTZ R208, -R189, R65 ;  /* 0x00000041bdd07221 */ /* 0x000fe20000010100 */
[----:B------:R-:W-:-:S02]  /*0a90*/  PRMT R170, RZ, 0x7610, R63 ;  /* 0x00007610ffaa7816 */ /* 0x000fc4000000003f */
[----:B------:R-:W-:Y:S02]  /*0aa0*/  PRMT R166, RZ, 0x5410, R58 ;  /* 0x00005410ffa67816 */ /* 0x000fe4000000003a */
[--C-:B------:R-:W-:Y:S02]  /*0ab0*/  PRMT R63, RZ, 0x5410, R66.reuse ;  /* 0x00005410ff3f7816 */ /* 0x100fe40000000042 */
        /* <DEDUP_REMOVED lines=10> */
[----:B------:R-:W-:Y:S01]  /*0b60*/  FMUL.FTZ R83, R25, R162 ;  /* 0x000000a219537220 */ /* 0x000fe20000410000 */
[----:B------:R-:W-:Y:S01]  /*0b70*/  PRMT R168, RZ, 0x5410, R59 ;  /* 0x00005410ffa87816 */ /* 0x000fe2000000003b */
[C---:B------:R-:W-:Y:S01]  /*0b80*/  FMUL.FTZ R162, R157.reuse, R208 ;  /* 0x000000d09da27220 */ /* 0x040fe20000410000 */
[--C-:B------:R-:W-:Y:S01]  /*0b90*/  PRMT R171, RZ, 0x5410, R76.reuse ;  /* 0x00005410ffab7816 */ /* 0x100fe2000000004c */
[----:B------:R-:W-:Y:S01]  /*0ba0*/  FMUL.FTZ R66, R157, R66 ;  /* 0x000000429d427220 */ /* 0x000fe20000410000 */
[----:B------:R-:W-:Y:S01]  /*0bb0*/  PRMT R173, RZ, 0x7610, R76 ;  /* 0x00007610ffad7816 */ /* 0x000fe2000000004c */
[----:B------:R-:W-:Y:S01]  /*0bc0*/  FMUL.FTZ R65, R32, R187 ;  /* 0x000000bb20417220 */ /* 0x000fe20000410000 */
[--C-:B------:R-:W-:Y:S01]  /*0bd0*/  PRMT R3, RZ, 0x5410, R87.reuse ;  /* 0x00005410ff037816 */ /* 0x100fe20000000057 */
[C---:B------:R-:W-:Y:S01]  /*0be0*/  FADD.FTZ R76, -R189.reuse, R58 ;  /* 0x0000003abd4c7221 */ /* 0x040fe20000010100 */
[----:B------:R-:W-:Y:S01]  /*0bf0*/  PRMT R58, RZ, 0x7610, R87 ;  /* 0x00007610ff3a7816 */ /* 0x000fe20000000057 */
[C---:B------:R-:W-:Y:S01]  /*0c00*/  FADD.FTZ R200, -R189.reuse, R61 ;  /* 0x0000003dbdc87221 */ /* 0x040fe20000010100 */
[----:B------:R-:W-:Y:S01]  /*0c10*/  PRMT R172, RZ, 0x7610, R59 ;  /* 0x00007610ffac7816 */ /* 0x000fe2000000003b */
[----:B------:R-:W-:Y:S01]  /*0c20*/  FADD.FTZ R216, -R189, R67 ;  /* 0x00000043bdd87221 */ /* 0x000fe20000010100 */
[----:B------:R-:W-:Y:S01]  /*0c30*/  PRMT R159, RZ, 0x5410, R70 ;  /* 0x00005410ff9f7816 */ /* 0x000fe20000000046 */
[----:B------:R-:W-:Y:S01]  /*0c40*/  FADD.FTZ R114, R175, R114 ;  /* 0x00000072af727221 */ /* 0x000fe20000010000 */
[----:B------:R-:W-:Y:S01]  /*0c50*/  PRMT R161, RZ, 0x7610, R70 ;  /* 0x00007610ffa17816 */ /* 0x000fe20000000046 */
[-C--:B------:R-:W-:Y:S01]  /*0c60*/  FFMA.FTZ R113, R162, R175.reuse, R113 ;  /* 0x000000afa2717223 */ /* 0x080fe20000010071 */
[--C-:B------:R-:W-:Y:S01]  /*0c70*/  PRMT R59, RZ, 0x5410, R78.reuse ;  /* 0x00005410ff3b7816 */ /* 0x100fe2000000004e */
[----:B------:R-:W-:Y:S01]  /*0c80*/  FMUL.FTZ R87, R27, R175 ;  /* 0x000000af1b577220 */ /* 0x000fe20000410000 */
[----:B------:R-:W-:Y:S01]  /*0c90*/  PRMT R164, RZ, 0x7610, R78 ;  /* 0x00007610ffa47816 */ /* 0x000fe2000000004e */
[----:B------:R-:W-:-:S02]  /*0ca0*/  FADD.FTZ R70, -R189, R160 ;  /* 0x000000a0bd467221 */ /* 0x000fc40000010100 */
[----:B------:R-:W-:Y:S02]  /*0cb0*/  FMUL.FTZ R68, R157, R68 ;  /* 0x000000449d447220 */ /* 0x000fe40000410000 */
[----:B------:R-:W-:Y:S02]  /*0cc0*/  FMUL.FTZ R67, R33, R186 ;  /* 0x000000ba21437220 */ /* 0x000fe40000410000 */
[----:B------:R-:W-:Y:S02]  /*0cd0*/  FADD.FTZ R198, RZ, R65 ;  /* 0x00000041ffc67221 */ /* 0x000fe40000010000 */
[----:B------:R-:W-:Y:S01]  /*0ce0*/  FFMA.FTZ R175, R66, R65, RZ ;  /* 0x0000004142af7223 */ /* 0x000fe200000100ff */
[----:B------:R-:W-:Y:S01]  /*0cf0*/  PRMT R61, RZ, 0x5410, R86 ;  /* 0x00005410ff3d7816 */ /* 0x000fe20000000056 */
[C---:B------:R-:W-:Y:S01]  /*0d00*/  FADD.FTZ R78, -R189.reuse, R168 ;  /* 0x000000a8bd4e7221 */ /* 0x040fe20000010100 */
[----:B------:R-:W-:Y:S01]  /*0d10*/  PRMT R168, RZ, 0x7610, R86 ;  /* 0x00007610ffa87816 */ /* 0x000fe20000000056 */
        /* <DEDUP_REMOVED lines=16> */
[----:B------:R-:W-:-:S02]  /*0e20*/  FADD.FTZ R200, R200, R69 ;  /* 0x00000045c8c87221 */ /* 0x000fc40000010000 */
[----:B------:R-:W-:Y:S01]  /*0e30*/  FFMA.FTZ R175, R70, R69, R175 ;  /* 0x0000004546af7223 */ /* 0x000fe200000100af */
[----:B------:R-:W-:Y:S01]  /*0e40*/  PRMT R75, RZ, 0x5410, R82 ;  /* 0x00005410ff4b7816 */ /* 0x000fe20000000052 */
[C---:B------:R-:W-:Y:S02]  /*0e50*/  FADD.FTZ R214, -R189.reuse, R180 ;  /* 0x000000b4bdd67221 */ /* 0x040fe40000010100 */
[----:B------:R-:W-:Y:S01]  /*0e60*/  FADD.FTZ R180, -R189, R73 ;  /* 0x00000049bdb47221 */ /* 0x000fe20000010100 */
[--C-:B------:R-:W-:Y:S01]  /*0e70*/  PRMT R169, RZ, 0x5410, R77.reuse ;  /* 0x00005410ffa97816 */ /* 0x100fe2000000004d */
[----:B------:R-:W-:Y:S01]  /*0e80*/  FMUL.FTZ R74, R157, R74 ;  /* 0x0000004a9d4a7220 */ /* 0x000fe20000410000 */
[----:B------:R-:W-:Y:S01]  /*0e90*/  PRMT R178, RZ, 0x7610, R77 ;  /* 0x00007610ffb27816 */ /* 0x000fe2000000004d */
[----:B------:R-:W-:Y:S02]  /*0ea0*/  FMUL.FTZ R73, R28, R183 ;  /* 0x000000b71c497220 */ /* 0x000fe40000410000 */
[----:B------:R-:W-:-:S02]  /*0eb0*/  FADD.FTZ R208, R200, R71 ;  /* 0x00000047c8d07221 */ /* 0x000fc40000010000 */
[----:B------:R-:W-:Y:S01]  /*0ec0*/  FFMA.FTZ R175, R72, R71, R175 ;  /* 0x0000004748af7223 */ /* 0x000fe200000100af */
[----:B------:R-:W-:Y:S01]  /*0ed0*/  PRMT R77, RZ, 0x7610, R82 ;  /* 0x00007610ff4d7816 */ /* 0x000fe20000000052 */
[----:B------:R-:W-:Y:S02]  /*0ee0*/  FADD.FTZ R166, -R189, R75 ;  /* 0x0000004bbda67221 */ /* 0x000fe40000010100 */
[----:B------:R-:W-:Y:S02]  /*0ef0*/  FMUL.FTZ R76, R157, R76 ;  /* 0x0000004c9d4c7220 */ /* 0x000fe40000410000 */
[----:B------:R-:W-:Y:S02]  /*0f00*/  FMUL.FTZ R75, R29, R176 ;  /* 0x000000b01d4b7220 */ /* 0x000fe40000410000 */
[----:B------:R-:W-:Y:S02]  /*0f10*/  FADD.FTZ R208, R208, R73 ;  /* 0x00000049d0d07221 */ /* 0x000fe40000010000 */
[----:B------:R-:W-:-:S02]  /*0f20*/  FFMA.FTZ R175, R74, R73, R175 ;  /* 0x000000494aaf7223 */ /* 0x000fc400000100af */
[C---:B------:R-:W-:Y:S01]  /*0f30*/  FADD.FTZ R210, -R189.reuse, R63 ;  /* 0x0000003fbdd27221 */ /* 0x040fe20000010100 */
[--C-:B------:R-:W-:Y:S01]  /*0f40*/  PRMT R63, RZ, 0x5410, R85.reuse ;  /* 0x00005410ff3f7816 */ /* 0x100fe20000000055 */
[C---:B------:R-:W-:Y:S01]  /*0f50*/  FADD.FTZ R212, -R189.reuse, R174 ;  /* 0x000000aebdd47221 */ /* 0x040fe20000010100 */
[----:B------:R-:W-:Y:S01]  /*0f60*/  PRMT R174, RZ, 0x7610, R85 ;  /* 0x00007610ffae7816 */ /* 0x000fe20000000055 */
[----:B------:R-:W-:Y:S01]  /*0f70*/  FADD.FTZ R160, -R189, R77 ;  /* 0x0000004dbda07221 */ /* 0x000fe20000010100 */
[----:B------:R-:W-:Y:S01]  /*0f80*/  PRMT R192, RZ, 0x5410, R80 ;  /* 0x00005410ffc07816 */ /* 0x000fe20000000050 */
[----:B------:R-:W-:Y:S01]  /*0f90*/  FADD.FTZ R116, R177, R116 ;  /* 0x00000074b1747221 */ /* 0x000fe20000010000 */
[----:B------:R-:W-:Y:S01]  /*0fa0*/  PRMT R188, RZ, 0x7610, R80 ;  /* 0x00007610ffbc7816 */ /* 0x000fe20000000050 */
[-C--:B------:R-:W-:Y:S02]  /*0fb0*/  FFMA.FTZ R115, R86, R177.reuse, R115 ;  /* 0x000000b156737223 */ /* 0x080fe40000010073 */
[----:B------:R-:W-:-:S02]  /*0fc0*/  FMUL.FTZ R85, R26, R177 ;  /* 0x000000b11a557220 */ /* 0x000fc40000410000 */
[----:B------:R-:W-:Y:S02]  /*0fd0*/  FADD.FTZ R80, -R189, R172 ;  /* 0x000000acbd507221 */ /* 0x000fe40000010100 */
[----:B------:R-:W-:Y:S02]  /*0fe0*/  FMUL.FTZ R78, R157, R78 ;  /* 0x0000004e9d4e7220 */ /* 0x000fe40000410000 */
[----:B------:R-:W-:Y:S02]  /*0ff0*/  FMUL.FTZ R77, R30, R181 ;  /* 0x000000b51e4d7220 */ /* 0x000fe40000410000 */
[----:B------:R-:W-:Y:S02]  /*1000*/  FADD.FTZ R208, R208, R75 ;  /* 0x0000004bd0d07221 */ /* 0x000fe40000010000 */
[----:B------:R-:W-:Y:S01]  /*1010*/  FFMA.FTZ R177, R76, R75, R175 ;  /* 0x0000004b4cb17223 */ /* 0x000fe200000100af */
[----:B------:R-:W-:Y:S01]  /*1020*/  PRMT R81, RZ, 0x7610, R81 ;  /* 0x00007610ff517816 */ /* 0x000fe20000000051 */
[----:B------:R-:W-:-:S02]  /*1030*/  FADD.FTZ R82, -R189, R60 ;  /* 0x0000003cbd527221 */ /* 0x000fc40000010100 */
[C---:B------:R-:W-:Y:S02]  /*1040*/  FADD.FTZ R206, -R189.reuse, R206 ;  /* 0x000000cebdce7221 */ /* 0x040fe40000010100 */
[----:B------:R-:W-:Y:S02]  /*1050*/  FADD.FTZ R60, -R189, R79 ;  /* 0x0000004fbd3c7221 */ /* 0x000fe40000010100 */
[----:B------:R-:W-:Y:S02]  /*1060*/  FMUL.FTZ R80, R157, R80 ;  /* 0x000000509d507220 */ /* 0x000fe40000410000 */
[----:B------:R-:W-:Y:S02]  /*1070*/  FMUL.FTZ R79, R31, R170 ;  /* 0x000000aa1f4f7220 */ /* 0x000fe40000410000 */
[----:B------:R-:W-:Y:S02]  /*1080*/  FADD.FTZ R208, R208, R77 ;  /* 0x0000004dd0d07221 */ /* 0x000fe40000010000 */
[----:B------:R-:W-:-:S02]  /*1090*/  FFMA.FTZ R177, R78, R77, R177 ;  /* 0x0000004d4eb17223 */ /* 0x000fc400000100b1 */
[----:B------:R-:W-:Y:S02]  /*10a0*/  FADD.FTZ R172, -R189, R81 ;  /* 0x00000051bdac7221 */ /* 0x000fe40000010100 */
[C---:B------:R-:W-:Y:S02]  /*10b0*/  FMUL.FTZ R82, R157.reuse, R82 ;  /* 0x000000529d527220 */ /* 0x040fe40000410000 */
[----:B------:R-:W-:Y:S02]  /*10c0*/  FMUL.FTZ R175, R157, R206 ;  /* 0x000000ce9daf7220 */ /* 0x000fe40000410000 */
[----:B------:R-:W-:Y:S02]  /*10d0*/  FMUL.FTZ R81, R24, R179 ;  /* 0x000000b318517220 */ /* 0x000fe40000410000 */
[----:B------:R-:W-:Y:S02]  /*10e0*/  FADD.FTZ R206, R208, R79 ;  /* 0x0000004fd0ce7221 */ /* 0x000fe40000010000 */
[----:B------:R-:W-:-:S02]  /*10f0*/  FFMA.FTZ R177, R80, R79, R177 ;  /* 0x0000004f50b17223 */ /* 0x000fc400000100b1 */
[----:B------:R-:W-:Y:S02]  /*1100*/  FADD.FTZ R204, -R189, R204 ;  /* 0x000000ccbdcc7221 */ /* 0x000fe40000010100 */
[----:B------:R-:W-:Y:S02]  /*1110*/  FADD.FTZ R120, R179, R120 ;  /* 0x00000078b3787221 */ /* 0x000fe40000010000 */
[----:B------:R-:W-:Y:S02]  /*1120*/  FFMA.FTZ R119, R82, R179, R119 ;  /* 0x000000b352777223 */ /* 0x000fe40000010077 */
[----:B------:R-:W-:Y:S02]  /*1130*/  FADD.FTZ R206, R206, R81 ;  /* 0x00000051cece7221 */ /* 0x000fe40000010000 */
[----:B------:R-:W-:Y:S02]  /*1140*/  FFMA.FTZ R179, R82, R81, R177 ;  /* 0x0000005152b37223 */ /* 0x000fe400000100b1 */
[----:B------:R-:W-:-:S02]  /*1150*/  FMUL.FTZ R204, R157, R204 ;  /* 0x000000cc9dcc7220 */ /* 0x000fc40000410000 */
[----:B------:R-:W-:Y:S02]  /*1160*/  FADD.FTZ R206, R206, R83 ;  /* 0x00000053cece7221 */ /* 0x000fe40000010000 */
[----:B------:R-:W-:Y:S02]  /*1170*/  FFMA.FTZ R179, R84, R83, R179 ;  /* 0x0000005354b37223 */ /* 0x000fe400000100b3 */
[----:B------:R-:W-:Y:S02]  /*1180*/  FADD.FTZ R136, R170, R136 ;  /* 0x00000088aa887221 */ /* 0x000fe40000010000 */
[----:B------:R-:W-:Y:S02]  /*1190*/  FFMA.FTZ R137, R80, R170, R137 ;  /* 0x000000aa50897223 */ /* 0x000fe40000010089 */
        /* <DEDUP_REMOVED lines=24> */
[C---:B------:R-:W-:Y:S02]  /*1320*/  FADD.FTZ R196, -R189.reuse, R196 ;  /* 0x000000c4bdc47221 */ /* 0x040fe40000010100 */
[----:B------:R-:W-:-:S02]  /*1330*/  FADD.FTZ R194, -R189, R194 ;  /* 0x000000c2bdc27221 */ /* 0x000fc40000010100 */
[----:B------:R-:W-:Y:S02]  /*1340*/  FADD.FTZ R108, R165, R108 ;  /* 0x0000006ca56c7221 */ /* 0x000fe40000010000 */
[----:B------:R-:W-:Y:S02]  /*1350*/  FMUL.FTZ R186, R157, R216 ;  /* 0x000000d89dba7220 */ /* 0x000fe40000410000 */
[-C--:B------:R-:W-:Y:S02]  /*1360*/  FFMA.FTZ R107, R182, R165.reuse, R107 ;  /* 0x000000a5b66b7223 */ /* 0x080fe4000001006b */
[----:B------:R-:W-:Y:S02]  /*1370*/  FMUL.FTZ R165, R22, R165 ;  /* 0x000000a516a57220 */ /* 0x000fe40000410000 */
[----:B------:R-:W-:Y:S02]  /*1380*/  FADD.FTZ R206, R206, R161 ;  /* 0x000000a1cece7221 */ /* 0x000fe40000010000 */
[----:B------:R-:W-:-:S02]  /*1390*/  FFMA.FTZ R59, R176, R161, R59 ;  /* 0x000000a1b03b7223 */ /* 0x000fc4000001003b */
[----:B------:R-:W-:Y:S02]  /*13a0*/  FADD.FTZ R106, R167, R106 ;  /* 0x0000006aa76a7221 */ /* 0x000fe40000010000 */
[C---:B------:R-:W-:Y:S02]  /*13b0*/  FMUL.FTZ R190, R157.reuse, R218 ;  /* 0x000000da9dbe7220 */ /* 0x040fe40000410000 */
[-C--:B------:R-:W-:Y:S02]  /*13c0*/  FFMA.FTZ R105, R186, R167.reuse, R105 ;  /* 0x000000a7ba697223 */ /* 0x080fe40000010069 */
[C---:B------:R-:W-:Y:S02]  /*13d0*/  FMUL.FTZ R196, R157.reuse, R196 ;  /* 0x000000c49dc47220 */ /* 0x040fe40000410000 */
        /* <DEDUP_REMOVED lines=12> */
[-C--:B------:R-:W-:Y:S02]  /*14a0*/  FFMA.FTZ R91, R196, R57.reuse, R91 ;  /* 0x00000039c45b7223 */ /* 0x080fe4000001005b */
[----:B------:R-:W-:-:S02]  /*14b0*/  FMUL.FTZ R181, R14, R57 ;  /* 0x000000390eb57220 */ /* 0x000fc40000410000 */
        /* <DEDUP_REMOVED lines=34> */
[----:B------:R-:W-:Y:S02]  /*16e0*/  FADD.FTZ R62, R62, R181 ;  /* 0x000000b53e3e7221 */ /* 0x000fe40000010000 */
[----:B------:R-:W-:-:S02]  /*16f0*/  FFMA.FTZ R57, R196, R181, R57 ;  /* 0x000000b5c4397223 */ /* 0x000fc40000010039 */
        /* <DEDUP_REMOVED lines=44> */
[----:B------:R-:W-:Y:S01]  /*19c0*/  FFMA.FTZ R59, R164, R160, R59 ;  /* 0x000000a0a43b7223 */ /* 0x000fe2000001003b */
[----:B------:R-:W-:Y:S01]  /*19d0*/  MOV R64, 0x3f800000 ;  /* 0x3f80000000407802 */ /* 0x000fe20000000f00 */
[----:B------:R-:W-:Y:S01]  /*19e0*/  FADD.FTZ R132, R61, R132 ;  /* 0x000000843d847221 */ /* 0x000fe20000010000 */
[----:B------:R-:W-:Y:S01]  /*19f0*/  LOP3.LUT P2, RZ, R121, 0x1f, RZ, 0xc0, !PT ;  /* 0x0000001f79ff7812 */ /* 0x000fe2000784c0ff */
[----:B------:R-:W-:Y:S01]  /*1a00*/  FFMA.FTZ R125, R166, R61, R125 ;  /* 0x0000003da67d7223 */ /* 0x000fe2000001007d */
[----:B------:R-:W-:Y:S01]  /*1a10*/  @P0 PRMT R64, RZ, 0x5410, R2 ;  /* 0x00005410ff400816 */ /* 0x000fe20000000002 */
[----:B------:R-:W-:-:S02]  /*1a20*/  FADD.FTZ R130, R63, R130 ;  /* 0x000000823f827221 */ /* 0x000fc40000010000 */
[----:B------:R-:W-:Y:S02]  /*1a30*/  FFMA.FTZ R127, R180, R63, R127 ;  /* 0x0000003fb47f7223 */ /* 0x000fe4000001007f */
        /* <DEDUP_REMOVED lines=8> */
.L_x_2653:
        /* <DEDUP_REMOVED lines=18> */
.L_x_2654:
        /* <DEDUP_REMOVED lines=14> */
[----:B0-----:R-:W-:Y:S01]  /*1cc0*/  FADD.FTZ R3, R62, R61 ;  /* 0x0000003d3e037221 */ /* 0x001fe20000010000 */
[----:B------:R-:W-:-:S04]  /*1cd0*/  SHF.L.U32 R188, R188, 0x3, RZ ;  /* 0x00000003bcbc7819 */ /* 0x000fc800000006ff */
[----:B------:R0:W-:Y:S04]  /*1ce0*/  @!P2 STS.64 [R158.X8+0x4000], R2 ;  /* 0x004000029e00a388 */ /* 0x0001e80000008a00 */
[----:B------:R-:W-:Y:S01]  /*1cf0*/  BAR.SYNC.DEFER_BLOCKING 0x0 ;  /* 0x0000000000007b1d */ /* 0x000fe20000010000 */
[----:B0----5:R-:W-:Y:S02]  /*1d00*/  @P1 PRMT R2, RZ, 0x5410, R39 ;  /* 0x00005410ff021816 */ /* 0x021fe40000000027 */
[----:B------:R-:W-:-:S03]  /*1d10*/  SEL R158, RZ, 0x1, P3 ;  /* 0x00000001ff9e7807 */ /* 0x000fc60001800000 */
[----:B-1----:R-:W0:Y:S04]  /*1d20*/  LDS.128 R56, [R188+0x4000] ;  /* 0x00400000bc387984 */ /* 0x002e280000000c00 */
        /* <DEDUP_REMOVED lines=15> */
[-C--:B------:R-:W-:Y:S02]  /*1e20*/  FFMA.FTZ R186, R186, R57.reuse, R62 ;  /* 0x00000039baba7223 */ /* 0x080fe4000001003e */
[----:B------:R-:W-:Y:S02]  /*1e30*/  FADD.FTZ R78, R77, -R78 ;  /* 0x8000004e4d4e7221 */ /* 0x000fe40000010000 */
[----:B------:R-:W-:Y:S02]  /*1e40*/  FFMA.FTZ R80, R80, R57, R62 ;  /* 0x0000003950507223 */ /* 0x000fe4000001003e */
[----:B------:R-:W-:Y:S02]  /*1e50*/  FADD.FTZ R186, R167, -R186 ;  /* 0x800000baa7ba7221 */ /* 0x000fe40000010000 */
[----:B------:R-:W-:-:S02]  /*1e60*/  FMUL.FTZ R167, R157, R78 ;  /* 0x0000004e9da77220 */ /* 0x000fc40000410000 */
[-C--:B------:R-:W-:Y:S02]  /*1e70*/  FFMA.FTZ R200, R200, R57.reuse, R62 ;  /* 0x00000039c8c87223 */ /* 0x080fe4000001003e */
[----:B------:R-:W-:Y:S02]  /*1e80*/  FADD.FTZ R80, R79, -R80 ;  /* 0x800000504f507221 */ /* 0x000fe40000010000 */
[----:B------:R-:W-:Y:S02]  /*1e90*/  FFMA.FTZ R74, R74, R57, R62 ;  /* 0x000000394a4a7223 */ /* 0x000fe4000001003e */
[----:B------:R-:W-:Y:S01]  /*1ea0*/  @P1 FADD.FTZ R167, R167, R2 ;  /* 0x00000002a7a71221 */ /* 0x000fe20000010000 */
[----:B------:R-:W-:Y:S01]  /*1eb0*/  @P1 PRMT R2, RZ, 0x7610, R39 ;  /* 0x00007610ff021816 */ /* 0x000fe20000000027 */
        /* <DEDUP_REMOVED lines=8> */
[----:B------:R-:W-:Y:S01]  /*1f40*/  FMUL.FTZ R163, R157, R74 ;  /* 0x0000004a9da37220 */ /* 0x000fe20000410000 */
[----:B------:R-:W-:Y:S01]  /*1f50*/  @P0 F2FP.BF16.PACK_AB R74, RZ, R169 ;  /* 0x000000a9ff4a023e */ /* 0x000fe200000010ff */
        /* <DEDUP_REMOVED lines=8> */
[----:B------:R-:W-:Y:S02]  /*1fe0*/  FFMA.FTZ R72, R72, R57, R62 ;  /* 0x0000003948487223 */ /* 0x000fe4000001003e */
[----:B------:R-:W-:Y:S01]  /*1ff0*/  @P1 FADD.FTZ R165, R165, R2 ;  /* 0x00000002a5a51221 */ /* 0x000fe20000010000 */
[--C-:B------:R-:W-:Y:S01]  /*2000*/  @P1 PRMT R2, RZ, 0x5410, R37.reuse ;  /* 0x00005410ff021816 */ /* 0x100fe20000000025 */
[----:B------:R-:W-:Y:S02]  /*2010*/  FMUL.FTZ R59, R157, R70 ;  /* 0x000000469d3b7220 */ /* 0x000fe40000410000 */
[----:B------:R-:W-:Y:S01]  /*2020*/  FADD.FTZ R72, R71, -R72 ;  /* 0x8000004847487221 */ /* 0x000fe20000010000 */
[----:B------:R-:W-:Y:S01]  /*2030*/  @P0 F2FP.BF16.PACK_AB R70, RZ, R165 ;  /* 0x000000a5ff46023e */ /* 0x000fe200000010ff */
[----:B------:R-:W-:Y:S02]  /*2040*/  FFMA.FTZ R66, R66, R57, R62 ;  /* 0x0000003942427223 */ /* 0x000fe4000001003e */
[----:B------:R-:W-:Y:S01]  /*2050*/  @P1 FADD.FTZ R59, R59, R2 ;  /* 0x000000023b3b1221 */ /* 0x000fe20000010000 */
[----:B------:R-:W-:Y:S01]  /*2060*/  @P1 PRMT R2, RZ, 0x7610, R37 ;  /* 0x00007610ff021816 */ /* 0x000fe20000000025 */
[----:B------:R-:W-:Y:S01]  /*2070*/  FMUL.FTZ R61, R157, R72 ;  /* 0x000000489d3d7220 */ /* 0x000fe20000410000 */
[----:B------:R-:W-:Y:S01]  /*2080*/  @P0 F2FP.BF16.PACK_AB R72, RZ, R167 ;  /* 0x000000a7ff48023e */ /* 0x000fe200000010ff */
[----:B------:R-:W-:Y:S01]  /*2090*/  FFMA.FTZ R3, R164, R57, R62 ;  /* 0x00000039a4037223 */ /* 0x000fe2000001003e */
[----:B------:R-:W-:Y:S01]  /*20a0*/  @P0 F2FP.BF16.PACK_AB R60, RZ, R59 ;  /* 0x0000003bff3c023e */ /* 0x000fe200000010ff */
[----:B------:R-:W-:Y:S01]  /*20b0*/  FADD.FTZ R66, R65, -R66 ;  /* 0x8000004241427221 */ /* 0x000fe20000010000 */
[----:B------:R-:W-:Y:S01]  /*20c0*/  @P0 PRMT R55, R72, 0x7610, R55 ;  /* 0x0000761048370816 */ /* 0x000fe20000000037 */
[----:B------:R-:W-:Y:S01]  /*20d0*/  FFMA.FTZ R68, R68, R57, R62 ;  /* 0x0000003944447223 */ /* 0x000fe2000001003e */
[----:B------:R-:W-:Y:S01]  /*20e0*/  @P0 PRMT R53, R60, 0x7610, R53 ;  /* 0x000076103c350816 */ /* 0x000fe20000000035 */
[----:B------:R-:W-:Y:S01]  /*20f0*/  @P1 FADD.FTZ R61, R61, R2 ;  /* 0x000000023d3d1221 */ /* 0x000fe20000010000 */
[----:B------:R-:W-:Y:S01]  /*2100*/  @P1 PRMT R2, RZ, 0x5410, R36 ;  /* 0x00005410ff021816 */ /* 0x000fe20000000024 */
[----:B------:R-:W-:Y:S01]  /*2110*/  FADD.FTZ R160, R160, -R3 ;  /* 0x80000003a0a07221 */ /* 0x000fe20000010000 */
[----:B------:R-:W-:Y:S01]  /*2120*/  @P0 PRMT R55, R55, 0x5410, R74 ;  /* 0x0000541037370816 */ /* 0x000fe2000000004a */
[----:B------:R-:W-:Y:S01]  /*2130*/  FMUL.FTZ R3, R157, R66 ;  /* 0x000000429d037220 */ /* 0x000fe20000410000 */
[----:B------:R-:W-:Y:S01]  /*2140*/  @P0 F2FP.BF16.PACK_AB R66, RZ, R61 ;  /* 0x0000003dff42023e */ /* 0x000fe200000010ff */
[----:B------:R-:W-:-:S02]  /*2150*/  FADD.FTZ R68, R67, -R68 ;  /* 0x8000004443447221 */ /* 0x000fc40000010000 */
[-C--:B------:R-:W-:Y:S01]  /*2160*/  FFMA.FTZ R82, R82, R57.reuse, R62 ;  /* 0x0000003952527223 */ /* 0x080fe2000001003e */
[----:B------:R-:W-:Y:S01]  /*2170*/  @P0 PRMT R53, R53, 0x5410, R66 ;  /* 0x0000541035350816 */ /* 0x000fe20000000042 */
[----:B------:R-:W-:Y:S01]  /*2180*/  @P1 FADD.FTZ R3, R3, R2 ;  /* 0x0000000203031221 */ /* 0x000fe20000010000 */
[----:B------:R-:W-:Y:S01]  /*2190*/  @P1 PRMT R2, RZ, 0x7610, R36 ;  /* 0x00007610ff021816 */ /* 0x000fe20000000024 */
        /* <DEDUP_REMOVED lines=17> */
[----:B------:R-:W-:Y:S02]  /*22b0*/  FFMA.FTZ R195, R195, R57, R62 ;  /* 0x00000039c3c37223 */ /* 0x000fe4000001003e */
[----:B------:R-:W-:Y:S01]  /*22c0*/  FMUL.FTZ R57, R157, R68 ;  /* 0x000000449d397220 */ /* 0x000fe20000410000 */
[----:B------:R-:W-:Y:S01]  /*22d0*/  @P0 F2FP.BF16.PACK_AB R68, RZ, R163 ;  /* 0x000000a3ff44023e */ /* 0x000fe200000010ff */
[----:B------:R-:W-:Y:S02]  /*22e0*/  FADD.FTZ R82, R81, -R82 ;  /* 0x8000005251527221 */ /* 0x000fe40000010000 */
[----:B------:R-:W-:Y:S01]  /*22f0*/  @P1 FADD.FTZ R57, R57, R2 ;  /* 0x0000000239391221 */ /* 0x000fe20000010000 */
[----:B------:R-:W-:Y:S01]  /*2300*/  @P1 PRMT R2, RZ, 0x5410, R40 ;  /* 0x00005410ff021816 */ /* 0x000fe20000000028 */
[----:B------:R-:W-:Y:S01]  /*2310*/  FADD.FTZ R190, R171, -R190 ;  /* 0x800000beabbe7221 */ /* 0x000fe20000010000 */
[----:B------:R-:W-:Y:S01]  /*2320*/  @P0 PRMT R54, R68, 0x7610, R54 ;  /* 0x0000761044360816 */ /* 0x000fe20000000036 */
[----:B------:R-:W-:Y:S01]  /*2330*/  FMUL.FTZ R171, R157, R82 ;  /* 0x000000529dab7220 */ /* 0x000fe20000410000 */
[----:B------:R-:W-:Y:S01]  /*2340*/  @P0 F2FP.BF16.PACK_AB R62, RZ, R57 ;  /* 0x00000039ff3e023e */ /* 0x000fe200000010ff */
[----:B------:R-:W-:Y:S01]  /*2350*/  FADD.FTZ R84, R83, -R84 ;  /* 0x8000005453547221 */ /* 0x000fe20000010000 */
[----:B------:R-:W-:Y:S01]  /*2360*/  @P0 PRMT R54, R54, 0x5410, R70 ;  /* 0x0000541036360816 */ /* 0x000fe20000000046 */
[----:B------:R-:W-:Y:S01]  /*2370*/  @P1 FADD.FTZ R171, R171, R2 ;  /* 0x00000002abab1221 */ /* 0x000fe20000010000 */
[----:B------:R-:W-:Y:S01]  /*2380*/  @P1 PRMT R2, RZ, 0x7610, R40 ;  /* 0x00007610ff021816 */ /* 0x000fe20000000028 */
[----:B------:R-:W-:-:S02]  /*2390*/  FADD.FTZ R198, R173, -R198 ;  /* 0x800000c6adc67221 */ /* 0x000fc40000010000 */
[----:B------:R-:W-:Y:S02]  /*23a0*/  FMUL.FTZ R173, R157, R84 ;  /* 0x000000549dad7220 */ /* 0x000fe40000410000 */
        /* <DEDUP_REMOVED lines=20> */
[----:B------:R-:W-:Y:S01]  /*24f0*/  FMUL.FTZ R181, R157, R176 ;  /* 0x000000b09db57220 */ /* 0x000fe20000410000 */
[----:B------:R-:W-:Y:S01]  /*2500*/  @P0 F2FP.BF16.PACK_AB R68, RZ, R179 ;  /* 0x000000b3ff44023e */ /* 0x000fe200000010ff */
[----:B------:R-:W-:-:S02]  /*2510*/  FADD.FTZ R194, R183, -R194 ;  /* 0x800000c2b7c27221 */ /* 0x000fc40000010000 */
[----:B------:R-:W-:Y:S01]  /*2520*/  @P1 FADD.FTZ R181, R181, R2 ;  /* 0x00000002b5b51221 */ /* 0x000fe20000010000 */
[----:B------:R-:W-:Y:S01]  /*2530*/  @P1 PRMT R2, RZ, 0x5410, R43 ;  /* 0x00005410ff021816 */ /* 0x000fe2000000002b */
[----:B------:R-:W-:Y:S02]  /*2540*/  FMUL.FTZ R183, R157, R182 ;  /* 0x000000b69db77220 */ /* 0x000fe40000410000 */
[----:B------:R-:W-:Y:S01]  /*2550*/  FADD.FTZ R184, R184, -R185 ;  /* 0x800000b9b8b87221 */ /* 0x000fe20000010000 */
[----:B------:R-:W-:Y:S01]  /*2560*/  @P0 F2FP.BF16.PACK_AB R70, RZ, R181 ;  /* 0x000000b5ff46023e */ /* 0x000fe200000010ff */
[----:B------:R-:W-:Y:S01]  /*2570*/  @P1 FADD.FTZ R183, R183, R2 ;  /* 0x00000002b7b71221 */ /* 0x000fe20000010000 */
[----:B------:R-:W-:Y:S01]  /*2580*/  @P1 PRMT R2, RZ, 0x7610, R43 ;  /* 0x00007610ff021816 */ /* 0x000fe2000000002b */
[C---:B------:R-:W-:Y:S02]  /*2590*/  FMUL.FTZ R185, R157.reuse, R186 ;  /* 0x000000ba9db97220 */ /* 0x040fe40000410000 */
[----:B------:R-:W-:Y:S01]  /*25a0*/  FMUL.FTZ R77, R157, R190 ;  /* 0x000000be9d4d7220 */ /* 0x000fe20000410000 */
[----:B------:R-:W-:Y:S01]  /*25b0*/  @P0 F2FP.BF16.PACK_AB R72, RZ, R183 ;  /* 0x000000b7ff48023e */ /* 0x000fe200000010ff */
[----:B------:R-:W-:Y:S01]  /*25c0*/  @P1 FADD.FTZ R185, R185, R2 ;  /* 0x00000002b9b91221 */ /* 0x000fe20000010000 */
[----:B------:R-:W-:Y:S01]  /*25d0*/  @P1 PRMT R2, RZ, 0x5410, R44 ;  /* 0x00005410ff021816 */ /* 0x000fe2000000002c */
[----:B------:R-:W-:-:S02]  /*25e0*/  FMUL.FTZ R79, R157, R198 ;  /* 0x000000c69d4f7220 */ /* 0x000fc40000410000 */
        /* <DEDUP_REMOVED lines=16> */
[----:B------:R-:W-:Y:S02]  /*26f0*/  FADD.FTZ R180, R187, -R180 ;  /* 0x800000b4bbb47221 */ /* 0x000fe40000010000 */
[----:B------:R-:W-:Y:S01]  /*2700*/  @P1 FADD.FTZ R85, R85, R2 ;  /* 0x0000000255551221 */ /* 0x000fe20000010000 */
[----:B------:R-:W-:Y:S01]  /*2710*/  @P1 PRMT R2, RZ, 0x7610, R46 ;  /* 0x00007610ff021816 */ /* 0x000fe2000000002e */
        /* <DEDUP_REMOVED lines=17> */
[----:B------:R-:W-:Y:S02]  /*2830*/  FMUL.FTZ R76, R59, R64 ;  /* 0x000000403b4c7220 */ /* 0x000fe40000410000 */
        /* <DEDUP_REMOVED lines=10> */
[----:B------:R-:W-:-:S02]  /*28e0*/  FMUL.FTZ R78, R169, R64 ;  /* 0x00000040a94e7220 */ /* 0x000fc40000410000 */
[-C--:B------:R-:W-:Y:S01]  /*28f0*/  FMUL.FTZ R58, R163, R64.reuse ;  /* 0x00000040a33a7220 */ /* 0x080fe20000410000 */
[----:B------:R-:W-:Y:S01]  /*2900*/  IADD3 R163, R153, 0x80, RZ ;  /* 0x0000008099a37810 */ /* 0x000fe20007ffe0ff */
[----:B------:R-:W-:Y:S01]  /*2910*/  @P1 FADD.FTZ R71, R71, R2 ;  /* 0x0000000247471221 */ /* 0x000fe20000010000 */
[----:B------:R-:W-:Y:S01]  /*2920*/  @P1 PRMT R2, RZ, 0x7610, R50 ;  /* 0x00007610ff021816 */ /* 0x000fe20000000032 */
[-C--:B------:R-:W-:Y:S01]  /*2930*/  FMUL.FTZ R165, R165, R64.reuse ;  /* 0x00000040a5a57220 */ /* 0x080fe20000410000 */
[----:B------:R-:W-:Y:S01]  /*2940*/  F2FP.BF16.PACK_AB R59, R78, R167 ;  /* 0x000000a74e3b723e */ /* 0x000fe200000010ff */
[----:B------:R-:W-:Y:S02]  /*2950*/  FMUL.FTZ R179, R179, R64 ;  /* 0x00000040b3b37220 */ /* 0x000fe40000410000 */
[----:B------:R-:W-:Y:S01]  /*2960*/  @P1 FADD.FTZ R73, R73, R2 ;  /* 0x0000000249491221 */ /* 0x000fe20000010000 */
[----:B------:R-:W-:Y:S02]  /*2970*/  @P1 PRMT R2, RZ, 0x5410, R51 ;  /* 0x00005410ff021816 */ /* 0x000fe40000000033 */
        /* <DEDUP_REMOVED lines=14> */
[----:B------:R-:W-:Y:S01]  /*2a60*/  IMAD.WIDE.U32 R60, R153, R76, c[0x0][0x248] ;  /* 0x00009200993c7625 */ /* 0x000fe200078e004c */
[----:B------:R0:W-:Y:S04]  /*2a70*/  @P0 STG.E.128 [R2.64], R52 ;  /* 0x0000003402000986 */ /* 0x0001e8000c101d04 */
[----:B------:R1:W-:Y:S01]  /*2a80*/  STG.E.128 [R60.64], R56 ;  /* 0x000000383c007986 */ /* 0x0003e2000c101d04 */
[----:B0-----:R-:W-:Y:S01]  /*2a90*/  @P0 F2FP.BF16.PACK_AB R3, RZ, R171 ;  /* 0x000000abff03023e */ /* 0x001fe200000010ff */
[-C--:B------:R-:W-:Y:S01]  /*2aa0*/  FMUL.FTZ R2, R177, R64.reuse ;  /* 0x00000040b1027220 */ /* 0x080fe20000410000 */
[----:B------:R-:W-:Y:S01]  /*2ab0*/  @P0 PRMT R53, R62, 0x7610, R53 ;  /* 0x000076103e350816 */ /* 0x000fe20000000035 */
[-C--:B------:R-:W-:Y:S01]  /*2ac0*/  FMUL.FTZ R171, R171, R64.reuse ;  /* 0x00000040abab7220 */ /* 0x080fe20000410000 */
[----:B-1----:R-:W-:Y:S01]  /*2ad0*/  @P0 F2FP.BF16.PACK_AB R61, RZ, R173 ;  /* 0x000000adff3d023e */ /* 0x002fe200000010ff */
[-C--:B------:R-:W-:Y:S01]  /*2ae0*/  FMUL.FTZ R59, R183, R64.reuse ;  /* 0x00000040b73b7220 */ /* 0x080fe20000410000 */
[----:B------:R-:W-:Y:S01]  /*2af0*/  @P0 PRMT R52, R3, 0x7610, R52 ;  /* 0x0000761003340816 */ /* 0x000fe20000000034 */
[-C--:B------:R-:W-:Y:S01]  /*2b00*/  FMUL.FTZ R60, R185, R64.reuse ;  /* 0x00000040b93c7220 */ /* 0x080fe20000410000 */
[----:B------:R-:W-:Y:S01]  /*2b10*/  @P0 F2FP.BF16.PACK_AB R185, RZ, R185 ;  /* 0x000000b9ffb9023e */ /* 0x000fe200000010ff */
[-C--:B------:R-:W-:Y:S01]  /*2b20*/  FMUL.FTZ R58, R181, R64.reuse ;  /* 0x00000040b53a7220 */ /* 0x080fe20000410000 */
[----:B------:R-:W-:Y:S01]  /*2b30*/  @P0 PRMT R54, R68, 0x7610, R54 ;  /* 0x0000761044360816 */ /* 0x000fe20000000036 */
[----:B------:R-:W-:Y:S01]  /*2b40*/  FMUL.FTZ R56, R173, R64 ;  /* 0x00000040ad387220 */ /* 0x000fe20000410000 */
[----:B------:R-:W-:-:S02]  /*2b50*/  @P0 PRMT R55, R72, 0x7610, R55 ;  /* 0x0000761048370816 */ /* 0x000fc40000000037 */
[----:B------:R-:W-:Y:S01]  /*2b60*/  F2FP.BF16.PACK_AB R57, R2, R175 ;  /* 0x000000af0239723e */ /* 0x000fe200000010ff */
[----:B------:R-:W-:Y:S01]  /*2b70*/  @P0 IMAD.WIDE.U32 R2, R156, R76, c[0x0][0x258] ;  /* 0x000096009c020625 */ /* 0x000fe200078e004c */
[----:B------:R-:W-:Y:S02]  /*2b80*/  F2FP.BF16.PACK_AB R59, R60, R59 ;  /* 0x0000003b3c3b723e */ /* 0x000fe400000010ff */
[----:B------:R-:W-:Y:S01]  /*2b90*/  @P0 PRMT R52, R52, 0x5410, R61 ;  /* 0x0000541034340816 */ /* 0x000fe2000000003d */
[----:B------:R-:W-:Y:S01]  /*2ba0*/  IMAD.WIDE.U32 R60, R76, R163, c[0x0][0x248] ;  /* 0x000092004c3c7625 */ /* 0x000fe200078e00a3 */
[----:B------:R-:W-:Y:S02]  /*2bb0*/  @P0 PRMT R53, R53, 0x5410, R66 ;  /* 0x0000541035350816 */ /* 0x000fe40000000042 */
[----:B------:R-:W-:Y:S02]  /*2bc0*/  @P0 PRMT R54, R54, 0x5410, R70 ;  /* 0x0000541036360816 */ /* 0x000fe40000000046 */
[----:B------:R-:W-:-:S02]  /*2bd0*/  @P0 PRMT R55, R55, 0x5410, R185 ;  /* 0x0000541037370816 */ /* 0x000fc400000000b9 */
[----:B------:R-:W-:Y:S02]  /*2be0*/  F2FP.BF16.PACK_AB R58, R58, R179 ;  /* 0x000000b33a3a723e */ /* 0x000fe400000010ff */
[----:B------:R-:W-:Y:S01]  /*2bf0*/  F2FP.BF16.PACK_AB R56, R56, R171 ;  /* 0x000000ab3838723e */ /* 0x000fe200000010ff */
[----:B------:R0:W-:Y:S01]  /*2c00*/  @P0 STG.E.128 [R2.64], R52 ;  /* 0x0000003402000986 */ /* 0x0001e2000c101d04 */
        /* <DEDUP_REMOVED lines=16> */
[----:B------:R-:W-:Y:S01]  /*2d10*/  @P0 PRMT R54, R68, 0x7610, R54 ;  /* 0x0000761044360816 */ /* 0x000fe20000000036 */
[-C--:B------:R-:W-:Y:S01]  /*2d20*/  FMUL.FTZ R60, R161, R64.reuse ;  /* 0x00000040a13c7220 */ /* 0x080fe20000410000 */
[----:B------:R-:W-:Y:S01]  /*2d30*/  F2FP.BF16.PACK_AB R56, R56, R77 ;  /* 0x0000004d3838723e */ /* 0x000fe200000010ff */
[----:B------:R-:W-:Y:S01]  /*2d40*/  FMUL.FTZ R58, R87, R64 ;  /* 0x00000040573a7220 */ /* 0x000fe20000410000 */
[----:B------:R-:W-:-:S02]  /*2d50*/  @P0 F2FP.BF16.PACK_AB R161, RZ, R161 ;  /* 0x000000a1ffa1023e */ /* 0x000fc400000010ff */
[----:B------:R-:W-:Y:S02]  /*2d60*/  IADD3 R77, R153, 0x100, RZ ;  /* 0x00000100994d7810 */ /* 0x000fe40007ffe0ff */
[----:B------:R-:W-:Y:S01]  /*2d70*/  @P0 PRMT R55, R72, 0x7610, R55 ;  /* 0x0000761048370816 */ /* 0x000fe20000000037 */
[----:B------:R-:W-:Y:S01]  /*2d80*/  FMUL.FTZ R72, R69, R64 ;  /* 0x0000004045487220 */ /* 0x000fe20000410000 */
[----:B------:R-:W-:Y:S01]  /*2d90*/  F2FP.BF16.PACK_AB R57, R2, R81 ;  /* 0x000000510239723e */ /* 0x000fe200000010ff */
[----:B------:R-:W-:Y:S01]  /*2da0*/  @P0 IMAD.WIDE.U32 R2, R155, R76, c[0x0][0x258] ;  /* 0x000096009b020625 */ /* 0x000fe200078e004c */
[----:B------:R-:W-:Y:S02]  /*2db0*/  F2FP.BF16.PACK_AB R59, R60, R59 ;  /* 0x0000003b3c3b723e */ /* 0x000fe400000010ff */
[----:B------:R-:W-:Y:S01]  /*2dc0*/  @P0 PRMT R52, R52, 0x5410, R61 ;  /* 0x0000541034340816 */ /* 0x000fe2000000003d */
[----:B------:R-:W-:Y:S01]  /*2dd0*/  IMAD.WIDE.U32 R60, R76, R77, c[0x0][0x248] ;  /* 0x000092004c3c7625 */ /* 0x000fe200078e004d */
[----:B------:R-:W-:-:S02]  /*2de0*/  @P0 PRMT R53, R53, 0x5410, R66 ;  /* 0x0000541035350816 */ /* 0x000fc40000000042 */
[----:B------:R-:W-:Y:S01]  /*2df0*/  @P0 PRMT R54, R54, 0x5410, R70 ;  /* 0x0000541036360816 */ /* 0x000fe20000000046 */
[----:B------:R-:W-:Y:S01]  /*2e00*/  FMUL.FTZ R70, R65, R64 ;  /* 0x0000004041467220 */ /* 0x000fe20000410000 */
[----:B------:R-:W-:Y:S01]  /*2e10*/  @P0 PRMT R55, R55, 0x5410, R161 ;  /* 0x0000541037370816 */ /* 0x000fe200000000a1 */
[----:B------:R-:W-:Y:S01]  /*2e20*/  @P0 IMAD.WIDE.U32 R154, R154, R76, c[0x0][0x258] ;  /* 0x000096009a9a0625 */ /* 0x000fe200078e004c */
[----:B------:R-:W-:Y:S02]  /*2e30*/  F2FP.BF16.PACK_AB R58, R58, R85 ;  /* 0x000000553a3a723e */ /* 0x000fe400000010ff */
[----:B------:R-:W-:Y:S01]  /*2e40*/  @P0 F2FP.BF16.PACK_AB R62, RZ, R67 ;  /* 0x00000043ff3e023e */ /* 0x000fe200000010ff */
[----:B------:R0:W-:Y:S01]  /*2e50*/  @P0 STG.E.128 [R2.64], R52 ;  /* 0x0000003402000986 */ /* 0x0001e2000c101d04 */
[----:B------:R-:W-:Y:S01]  /*2e60*/  @P0 F2FP.BF16.PACK_AB R68, RZ, R71 ;  /* 0x00000047ff44023e */ /* 0x000fe200000010ff */
[-C--:B------:R-:W-:Y:S01]  /*2e70*/  FMUL.FTZ R67, R67, R64.reuse ;  /* 0x0000004043437220 */ /* 0x080fe20000410000 */
[----:B------:R-:W-:Y:S01]  /*2e80*/  @P0 F2FP.BF16.PACK_AB R66, RZ, R69 ;  /* 0x00000045ff42023e */ /* 0x000fe200000010ff */
[----:B------:R1:W-:Y:S01]  /*2e90*/  STG.E.128 [R60.64], R56 ;  /* 0x000000383c007986 */ /* 0x0003e2000c101d04 */
        /* <DEDUP_REMOVED lines=12> */
[----:B------:R-:W-:Y:S02]  /*2f60*/  IADD3 R3, R153, 0x180, RZ ;  /* 0x0000018099037810 */ /* 0x000fe40007ffe0ff */
        /* <DEDUP_REMOVED lines=16> */
.L_x_2651:
        /* <DEDUP_REMOVED lines=57> */
.L_x_2648:
        /* <DEDUP_REMOVED lines=25> */
.L_x_2649:
[----:B------:R-:W-:Y:S01]  /*3590*/  HFMA2.MMA R62, -RZ, RZ, 0, 9.5367431640625e-07 ;  /* 0x00000010ff3e7435 */ /* 0x000fe200000001ff */
[----:B------:R-:W-:-:S02]  /*35a0*/  MOV R57, R61 ;  /* 0x0000003d00397202 */ /* 0x000fc40000000f00 */
[----:B------:R-:W-:Y:S02]  /*35b0*/  MOV R58, 0x1f ;  /* 0x0000001f003a7802 */ /* 0x000fe40000000f00 */
[----:B------:R-:W-:Y:S02]  /*35c0*/  MOV R63, 0xffffffff ;  /* 0xffffffff003f7802 */ /* 0x000fe40000000f00 */
[----:B------:R-:W-:Y:S02]  /*35d0*/  MOV R2, 0x35f0 ;  /* 0x000035f000027802 */ /* 0x000fe40000000f00 */
[----:B-----5:R-:W-:Y:S05]  /*35e0*/  CALL.REL.NOINC `($__internal_41_$__cuda_sm70_shflsync_down_p) ;  /* 0x0000045000007944 */ /* 0x020fea0003c00000 */
[----:B-1----:R-:W-:Y:S01]  /*35f0*/  MOV R56, R62 ;  /* 0x0000003e00387202 */ /* 0x002fe20000000f00 */
[----:B0-----:R-:W-:Y:S05]  /*3600*/  BRA `(.L_x_2653) ;  /* 0xffffe4b000007947 */ /* 0x001fea000383ffff */
.L_x_2650:
[----:B------:R-:W-:Y:S01]  /*3610*/  HFMA2.MMA R62, -RZ, RZ, 0, 9.5367431640625e-07 ;  /* 0x00000010ff3e7435 */ /* 0x000fe200000001ff */
[----:B------:R-:W-:Y:S02]  /*3620*/  MOV R57, R59 ;  /* 0x0000003b00397202 */ /* 0x000fe40000000f00 */
[----:B------:R-:W-:Y:S02]  /*3630*/  MOV R58, 0x1f ;  /* 0x0000001f003a7802 */ /* 0x000fe40000000f00 */
[----:B------:R-:W-:-:S02]  /*3640*/  MOV R63, 0xffffffff ;  /* 0xffffffff003f7802 */ /* 0x000fc40000000f00 */
[----:B------:R-:W-:Y:S02]  /*3650*/  MOV R2, 0x3670 ;  /* 0x0000367000027802 */ /* 0x000fe40000000f00 */
[----:B01---5:R-:W-:Y:S05]  /*3660*/  CALL.REL.NOINC `($__internal_41_$__cuda_sm70_shflsync_down_p) ;  /* 0x000003d000007944 */ /* 0x023fea0003c00000 */
[----:B------:R-:W-:Y:S01]  /*3670*/  FADD.FTZ R61, R61, R56 ;  /* 0x000000383d3d7221 */ /* 0x000fe20000010000 */
[----:B0-----:R-:W-:Y:S01]  /*3680*/  MOV R58, 0x1f ;  /* 0x0000001f003a7802 */ /* 0x001fe20000000f00 */
[----:B-1----:R-:W-:Y:S01]  /*3690*/  FADD.FTZ R59, R59, R62 ;  /* 0x0000003e3b3b7221 */ /* 0x002fe20000010000 */
[----:B------:R-:W-:Y:S01]  /*36a0*/  HFMA2.MMA R62, -RZ, RZ, 0, 4.76837158203125e-07 ;  /* 0x00000008ff3e7435 */ /* 0x000fe200000001ff */
[----:B------:R-:W-:Y:S02]  /*36b0*/  MOV R63, 0xffffffff ;  /* 0xffffffff003f7802 */ /* 0x000fe40000000f00 */
[----:B------:R-:W-:Y:S02]  /*36c0*/  MOV R57, R61 ;  /* 0x0000003d00397202 */ /* 0x000fe40000000f00 */
[----:B------:R-:W-:Y:S02]  /*36d0*/  MOV R2, 0x36f0 ;  /* 0x000036f000027802 */ /* 0x000fe40000000f00 */
[----:B------:R-:W-:Y:S05]  /*36e0*/  CALL.REL.NOINC `($__internal_41_$__cuda_sm70_shflsync_down_p) ;  /* 0x0000035000007944 */ /* 0x000fea0003c00000 */
[----:B-1----:R-:W-:Y:S01]  /*36f0*/  MOV R56, R62 ;  /* 0x0000003e00387202 */ /* 0x002fe20000000f00 */
[----:B------:R-:W-:Y:S01]  /*3700*/  HFMA2.MMA R62, -RZ, RZ, 0, 4.76837158203125e-07 ;  /* 0x00000008ff3e7435 */ /* 0x000fe200000001ff */
[----:B0-----:R-:W-:-:S02]  /*3710*/  MOV R57, R59 ;  /* 0x0000003b00397202 */ /* 0x001fc40000000f00 */
[----:B------:R-:W-:Y:S02]  /*3720*/  MOV R58, 0x1f ;  /* 0x0000001f003a7802 */ /* 0x000fe40000000f00 */
[----:B------:R-:W-:Y:S02]  /*3730*/  MOV R63, 0xffffffff ;  /* 0xffffffff003f7802 */ /* 0x000fe40000000f00 */
[----:B------:R-:W-:Y:S02]  /*3740*/  MOV R2, 0x3760 ;  /* 0x0000376000027802 */ /* 0x000fe40000000f00 */
[----:B------:R-:W-:Y:S05]  /*3750*/  CALL.REL.NOINC `($__internal_41_$__cuda_sm70_shflsync_down_p) ;  /* 0x000002e000007944 */ /* 0x000fea0003c00000 */
[----:B------:R-:W-:Y:S01]  /*3760*/  FADD.FTZ R61, R56, R61 ;  /* 0x0000003d383d7221 */ /* 0x000fe20000010000 */
[----:B0-----:R-:W-:Y:S01]  /*3770*/  MOV R58, 0x1f ;  /* 0x0000001f003a7802 */ /* 0x001fe20000000f00 */
[----:B-1----:R-:W-:Y:S01]  /*3780*/  FADD.FTZ R59, R59, R62 ;  /* 0x0000003e3b3b7221 */ /* 0x002fe20000010000 */
[----:B------:R-:W-:Y:S01]  /*3790*/  HFMA2.MMA R62, -RZ, RZ, 0, 2.384185791015625e-07 ;  /* 0x00000004ff3e7435 */ /* 0x000fe200000001ff */
[----:B------:R-:W-:Y:S02]  /*37a0*/  MOV R63, 0xffffffff ;  /* 0xffffffff003f7802 */ /* 0x000fe40000000f00 */
[----:B------:R-:W-:-:S02]  /*37b0*/  MOV R57, R61 ;  /* 0x0000003d00397202 */ /* 0x000fc40000000f00 */
[----:B------:R-:W-:Y:S02]  /*37c0*/  MOV R2, 0x37e0 ;  /* 0x000037e000027802 */ /* 0x000fe40000000f00 */
[----:B------:R-:W-:Y:S05]  /*37d0*/  CALL.REL.NOINC `($__internal_41_$__cuda_sm70_shflsync_down_p) ;  /* 0x0000026000007944 */ /* 0x000fea0003c00000 */
[----:B-1----:R-:W-:Y:S01]  /*37e0*/  MOV R56, R62 ;  /* 0x0000003e00387202 */ /* 0x002fe20000000f00 */
[----:B------:R-:W-:Y:S01]  /*37f0*/  HFMA2.MMA R62, -RZ, RZ, 0, 2.384185791015625e-07 ;  /* 0x00000004ff3e7435 */ /* 0x000fe200000001ff */
[----:B0-----:R-:W-:Y:S02]  /*3800*/  MOV R57, R59 ;  /* 0x0000003b00397202 */ /* 0x001fe40000000f00 */
[----:B------:R-:W-:Y:S02]  /*3810*/  MOV R58, 0x1f ;  /* 0x0000001f003a7802 */ /* 0x000fe40000000f00 */
[----:B------:R-:W-:Y:S02]  /*3820*/  MOV R63, 0xffffffff ;  /* 0xffffffff003f7802 */ /* 0x000fe40000000f00 */
[----:B------:R-:W-:Y:S02]  /*3830*/  MOV R2, 0x3850 ;  /* 0x0000385000027802 */ /* 0x000fe40000000f00 */
[----:B------:R-:W-:Y:S05]  /*3840*/  CALL.REL.NOINC `($__internal_41_$__cuda_sm70_shflsync_down_p) ;  /* 0x000001f000007944 */ /* 0x000fea0003c00000 */
[----:B------:R-:W-:Y:S01]  /*3850*/  FADD.FTZ R61, R56, R61 ;  /* 0x0000003d383d7221 */ /* 0x000fe20000010000 */
[----:B0-----:R-:W-:Y:S01]  /*3860*/  MOV R58, 0x1f ;  /* 0x0000001f003a7802 */ /* 0x001fe20000000f00 */
[----:B-1----:R-:W-:Y:S01]  /*3870*/  FADD.FTZ R197, R59, R62 ;  /* 0x0000003e3bc57221 */ /* 0x002fe20000010000 */
[----:B------:R-:W-:Y:S01]  /*3880*/  HFMA2.MMA R62, -RZ, RZ, 0, 1.1920928955078125e-07 ;  /* 0x00000002ff3e7435 */ /* 0x000fe200000001ff */
[----:B------:R-:W-:-:S02]  /*3890*/  MOV R63, 0xffffffff ;  /* 0xffffffff003f7802 */ /* 0x000fc40000000f00 */
[----:B------:R-:W-:Y:S02]  /*38a0*/  MOV R57, R61 ;  /* 0x0000003d00397202 */ /* 0x000fe40000000f00 */
[----:B------:R-:W-:Y:S02]  /*38b0*/  MOV R2, 0x38d0 ;  /* 0x000038d000027802 */ /* 0x000fe40000000f00 */
[----:B------:R-:W-:Y:S05]  /*38c0*/  CALL.REL.NOINC `($__internal_41_$__cuda_sm70_shflsync_down_p) ;  /* 0x0000017000007944 */ /* 0x000fea0003c00000 */
[----:B-1----:R-:W-:Y:S01]  /*38d0*/  MOV R56, R62 ;  /* 0x0000003e00387202 */ /* 0x002fe20000000f00 */
[----:B------:R-:W-:Y:S01]  /*38e0*/  HFMA2.MMA R62, -RZ, RZ, 0, 1.1920928955078125e-07 ;  /* 0x00000002ff3e7435 */ /* 0x000fe200000001ff */
[----:B0-----:R-:W-:Y:S02]  /*38f0*/  MOV R57, R197 ;  /* 0x000000c500397202 */ /* 0x001fe40000000f00 */
[----:B------:R-:W-:Y:S02]  /*3900*/  MOV R58, 0x1f ;  /* 0x0000001f003a7802 */ /* 0x000fe40000000f00 */
[----:B------:R-:W-:Y:S02]  /*3910*/  MOV R63, 0xffffffff ;  /* 0xffffffff003f7802 */ /* 0x000fe40000000f00 */
[----:B------:R-:W-:-:S02]  /*3920*/  MOV R2, 0x3940 ;  /* 0x0000394000027802 */ /* 0x000fc40000000f00 */
[----:B------:R-:W-:Y:S05]  /*3930*/  CALL.REL.NOINC `($__internal_41_$__cuda_sm70_shflsync_down_p) ;  /* 0x0000010000007944 */ /* 0x000fea0003c00000 */
[----:B------:R-:W-:Y:S01]  /*3940*/  FADD.FTZ R59, R56, R61 ;  /* 0x0000003d383b7221 */ /* 0x000fe20000010000 */
[----:B0-----:R-:W-:Y:S01]  /*3950*/  MOV R58, 0x1f ;  /* 0x0000001f003a7802 */ /* 0x001fe20000000f00 */
[----:B-1----:R-:W-:Y:S01]  /*3960*/  FADD.FTZ R61, R197, R62 ;  /* 0x0000003ec53d7221 */ /* 0x002fe20000010000 */
[----:B------:R-:W-:Y:S01]  /*3970*/  HFMA2.MMA R62, -RZ, RZ, 0, 5.9604644775390625e-08 ;  /* 0x00000001ff3e7435 */ /* 0x000fe200000001ff */
[----:B------:R-:W-:-:S02]  /*3980*/  MOV R63, 0xffffffff ;  /* 0xffffffff003f7802 */ /* 0x000fc40000000f00 */
[----:B------:R-:W-:Y:S02]  /*3990*/  MOV R57, R59 ;  /* 0x0000003b00397202 */ /* 0x000fe40000000f00 */
[----:B------:R-:W-:Y:S02]  /*39a0*/  MOV R2, 0x39c0 ;  /* 0x000039c000027802 */ /* 0x000fe40000000f00 */
[----:B------:R-:W-:Y:S05]  /*39b0*/  CALL.REL.NOINC `($__internal_41_$__cuda_sm70_shflsync_down_p) ;  /* 0x0000008000007944 */ /* 0x000fea0003c00000 */
[----:B-1----:R-:W-:Y:S01]  /*39c0*/  MOV R60, R62 ;  /* 0x0000003e003c7202 */ /* 0x002fe20000000f00 */
[----:B------:R-:W-:Y:S01]  /*39d0*/  HFMA2.MMA R62, -RZ, RZ, 0, 5.9604644775390625e-08 ;  /* 0x00000001ff3e7435 */ /* 0x000fe200000001ff */
[----:B0-----:R-:W-:Y:S02]  /*39e0*/  MOV R57, R61 ;  /* 0x0000003d00397202 */ /* 0x001fe40000000f00 */
[----:B------:R-:W-:Y:S02]  /*39f0*/  MOV R58, 0x1f ;  /* 0x0000001f003a7802 */ /* 0x000fe40000000f00 */
[----:B------:R-:W-:Y:S02]  /*3a00*/  MOV R63, 0xffffffff ;  /* 0xffffffff003f7802 */ /* 0x000fe40000000f00 */
[----:B------:R-:W-:-:S02]  /*3a10*/  MOV R2, 0x3a30 ;  /* 0x00003a3000027802 */ /* 0x000fc40000000f00 */
[----:B------:R-:W-:Y:S05]  /*3a20*/  CALL.REL.NOINC `($__internal_41_$__cuda_sm70_shflsync_down_p) ;  /* 0x0000001000007944 */ /* 0x000fea0003c00000 */
[----:B01----:R-:W-:Y:S05]  /*3a30*/  BRA `(.L_x_2654) ;  /* 0xffffe1a000007947 */ /* 0x003fea000383ffff */
        .weak           $__internal_41_$__cuda_sm70_shflsync_down_p
        .type           $__internal_41_$__cuda_sm70_shflsync_down_p,@function
        .size           $__internal_41_$__cuda_sm70_shflsync_down_p,(.L_x_11775 - $__internal_41_$__cuda_sm70_shflsync_down_p)
$__internal_41_$__cuda_sm70_shflsync_down_p:
[----:B------:R-:W-:Y:S01]  /*3a40*/  HFMA2.MMA R3, -RZ, RZ, 0, 0 ;  /* 0x00000000ff037435 */ /* 0x000fe200000001ff */
[----:B------:R-:W-:Y:S04]  /*3a50*/  WARPSYNC R63 ;  /* 0x0000003f00007348 */ /* 0x000fe80003800000 */
[----:B------:R0:W1:Y:S01]  /*3a60*/  SHFL.DOWN PT, R62, R57, R62, R58 ;  /* 0x0800003e393e7389 */ /* 0x00006200000e003a */
[----:B------:R-:W-:Y:S05]  /*3a70*/  RET.REL.NODEC R2 `(_ZN10layer_norm13ln_bwd_kernelINS_13Kernel_traitsIf13__nv_bfloat16S2_S2_fjLj4096ELj1ELj1ELj4ELj16ENS_18Kernel_traits_baseILj4096EfS2_S2_S2_fjLj128EEEEELb0ELb0ELb0ELb1EEEvNS_9BwdParamsE) ;  /* 0xffffc58002007950 */ /* 0x000fea0003c3ffff */
.L_x_2655:
        /* <DEDUP_REMOVED lines=16> */
.L_x_11775:


//--------------------- .text._ZN10layer_norm13ln_bwd_kernelINS_13Kernel_traitsIf13__nv_bfloat16S2_S2_fjLj4096ELj1ELj1ELj4ELj16ENS_18Kernel_traits_baseILj4096EfS2_S2_S2_fjLj128EEEEELb0ELb0ELb1ELb0EEEvNS_9BwdParamsE --------------------------
	.section	.text._ZN10layer_norm13ln_bwd_kernelINS_13Kernel_traitsIf13__nv_bfloat16S2_S2_fjLj4096ELj1ELj1ELj4ELj16ENS_18Kernel_traits_baseILj4096EfS2_S2_S2_fjLj128EEEEELb0ELb0ELb1ELb0EEEvNS_9BwdParamsE,"ax",@progbits
	.sectioninfo	@"SHI_REGISTERS=212"
	.align	128
        .global         _ZN10layer_norm13ln_bwd_kernelINS_13Kernel_traitsIf13__nv_bfloat16S2_S2_fjLj4096ELj1ELj1ELj4ELj16ENS_18Kernel_traits_baseILj4096EfS2_S2_S2_fjLj128EEEEELb0ELb0ELb1ELb0EEEvNS_9BwdParamsE
        .type           _ZN10layer_norm13ln_bwd_kernelINS_13Kernel_traitsIf13__nv_bfloat16S2_S2_fjLj4096ELj1ELj1ELj4ELj16ENS_18Kernel_traits_baseILj4096EfS2_S2_S2_fjLj128EEEEELb0ELb0ELb1ELb0EEEvNS_9BwdParamsE,@function
        .size           _ZN10layer_norm13ln_bwd_kernelINS_13Kernel_traitsIf13__nv_bfloat16S2_S2_fjLj4096ELj1ELj1ELj4ELj16ENS_18Kernel_traits_baseILj4096EfS2_S2_S2_fjLj128EEEEELb0ELb0ELb1ELb0EEEvNS_9BwdParamsE,(.L_x_11776 - _ZN10layer_norm13ln_bwd_kernelINS_13Kernel_traitsIf13__nv_bfloat16S2_S2_fjLj4096ELj1ELj1ELj4ELj16ENS_18Kernel_traits_baseILj4096EfS2_S2_S2_fjLj128EEEEELb0ELb0ELb1ELb0EEEvNS_9BwdParamsE)
        .other          _ZN10layer_norm13ln_bwd_kernelINS_13Kernel_traitsIf13__nv_bfloat16S2_S2_fjLj4096ELj1ELj1ELj4ELj16ENS_18Kernel_traits_baseILj4096EfS2_S2_S2_fjLj128EEEEELb0ELb0ELb1ELb0EEEvNS_9BwdParamsE,@"STO_CUDA_ENTRY STV_DEFAULT"
_ZN10layer_norm13ln_bwd_kernelINS_13Kernel_traitsIf13__nv_bfloat16S2_S2_fjLj4096ELj1ELj1ELj4ELj16ENS_18Kernel_traits_baseILj4096EfS2_S2_S2_fjLj128EEEEELb0ELb0ELb1ELb0EEEvNS_9BwdParamsE:
.text._ZN10layer_norm13ln_bwd_kernelINS_13Kernel_traitsIf13__nv_bfloat16S2_S2_fjLj4096ELj1ELj1ELj4ELj16ENS_18Kernel_traits_baseILj4096EfS2_S2_S2_fjLj128EEEEELb0ELb0ELb1ELb0EEEvNS_9BwdParamsE:
        /* <DEDUP_REMOVED lines=24> */
[----:B------:R-:W-:-:S02]  /*0180*/  @P0 IADD3 R6, R6, 0x80, RZ ;  /* 0x0000008006060810 */ /* 0x000fc40007ffe0ff */
[----:B------:R0:W5:Y:S03]  /*0190*/  @P3 LDG.E.128 R40, [R4.64+0x10] ;  /* 0x0000100404283981 */ /* 0x000166000c1e1d00 */
[C---:B------:R-:W-:Y:S01]  /*01a0*/  @P1 IMAD.WIDE.U32 R10, R6.reuse, R11, c[0x0][0x1b0] ;  /* 0x00006c00060a1625 */ /* 0x040fe200078e000b */
[----:B------:R1:W5:Y:S01]  /*01b0*/  @P0 LDG.E.128 R44, [R8.64] ;  /* 0x00000004082c0981 */ /* 0x000362000c1e1d00 */
[----:B------:R-:W-:-:S03]  /*01c0*/  @P1 IADD3 R6, R6, 0x80, RZ ;  /* 0x0000008006061810 */ /* 0x000fc60007ffe0ff */
[----:B------:R1:W5:Y:S04]  /*01d0*/  @P0 LDG.E.128 R48, [R8.64+0x10] ;  /* 0x0000100408300981 */ /* 0x000368000c1e1d00 */
[----:B------:R1:W5:Y:S04]  /*01e0*/  @P1 LDG.E.128 R52, [R10.64] ;  /* 0x000000040a341981 */ /* 0x000368000c1e1d00 */
[----:B------:R1:W5:Y:S01]  /*01f0*/  @P1 LDG.E.128 R56, [R10.64+0x10] ;  /* 0x000010040a381981 */ /* 0x000362000c1e1d00 */
[----:B------:R-:W-:Y:S01]  /*0200*/  @P2 IMAD.WIDE.U32 R6, R6, R7, c[0x0][0x1b0] ;  /* 0x00006c0006062625 */ /* 0x000fe200078e0007 */
[----:B0-----:R-:W-:-:S04]  /*0210*/  LEA.HI R4, R0, UR6, RZ, 0x19 ;  /* 0x0000000600047c11 */ /* 0x001fc8000f8fc8ff */
[----:B------:R1:W5:Y:S04]  /*0220*/  @P2 LDG.E.128 R60, [R6.64] ;  /* 0x00000004063c2981 */ /* 0x000368000c1e1d00 */
[----:B------:R1:W5:Y:S01]  /*0230*/  @P2 LDG.E.128 R64, [R6.64+0x10] ;  /* 0x0000100406402981 */ /* 0x000362000c1e1d00 */
        /* <DEDUP_REMOVED lines=35> */
[----:B------:R-:W-:Y:S01]  /*0470*/  HFMA2.MMA R5, -RZ, RZ, 0, 5.9604644775390625e-08 ;  /* 0x00000001ff057435 */ /* 0x000fe200000001ff */
[----:B------:R-:W-:-:S06]  /*0480*/  MOV R69, RZ ;  /* 0x000000ff00457202 */ /* 0x000fcc0000000f00 */
.L_x_2781:
[----:B------:R-:W-:-:S04]  /*0490*/  IMAD.MOV.U32 R159, RZ, RZ, 0x4 ;  /* 0x00000004ff9f7424 */ /* 0x000fc800078e00ff */
[----:B------:R-:W-:-:S05]  /*04a0*/  IMAD.WIDE R152, R4, R159, c[0x0][0x1d8] ;  /* 0x0000760004987625 */ /* 0x000fca00078e029f */
[----:B------:R1:W2:Y:S01]  /*04b0*/  LDG.E R195, [R152.64] ;  /* 0x0000000498c37981 */ /* 0x0002a2000c1e1900 */
[----:B------:R-:W-:-:S04]  /*04c0*/  IMAD.WIDE R156, R4, R159, c[0x0][0x1a8] ;  /* 0x00006a00049c7625 */ /* 0x000fc800078e029f */
[C---:B------:R-:W-:Y:S01]  /*04d0*/  IMAD.WIDE R154, R4.reuse, R159, c[0x0][0x1d0] ;  /* 0x00007400049a7625 */ /* 0x040fe200078e029f */
[----:B-----5:R3:W5:Y:S04]  /*04e0*/  LDG.E R6, [R156.64] ;  /* 0x000000049c067981 */ /* 0x020768000c1e1900 */
        /* <DEDUP_REMOVED lines=8> */
[----:B-1----:R-:W-:Y:S01]  /*0570*/  IMAD.WIDE.U32 R152, R7, R194, c[0x0][0x218] ;  /* 0x0000860007987625 */ /* 0x002fe200078e00c2 */
[----:B--2---:R-:W-:-:S13]  /*0580*/  ISETP.GT.AND P2, PT, R195, RZ, PT ;  /* 0x000000ffc300720c */ /* 0x004fda0003f44270 */
[----:B------:R-:W-:Y:S05]  /*0590*/  @P2 BRA `(.L_x_2658) ;  /* 0x0000024000002947 */ /* 0x000fea0003800000 */
[----:B---3--:R-:W-:Y:S01]  /*05a0*/  LOP3.LUT P3, RZ, R2, 0xffffff80, RZ, 0xc0, !PT ;  /* 0xffffff8002ff7812 */ /* 0x008fe2000786c0ff */
[----:B------:R-:W-:Y:S01]  /*05b0*/  BSSY B1, `(.L_x_2659) ;  /* 0x0000008000017945 */ /* 0x000fe20003800000 */
[----:B------:R-:W-:-:S11]  /*05c0*/  MOV R155, R7 ;  /* 0x00000007009b7202 */ /* 0x000fd60000000f00 */
[----:B------:R-:W-:Y:S05]  /*05d0*/  @!P3 BRA `(.L_x_2660) ;  /* 0x000000500000b947 */ /* 0x000fea0003800000 */
[----:B------:R-:W-:-:S04]  /*05e0*/  ISETP.NE.U32.AND P3, PT, RZ, c[0x0][0x218], PT ;  /* 0x00008600ff007a0c */ /* 0x000fc80003f65070 */
[----:B------:R-:W-:-:S13]  /*05f0*/  ISETP.NE.AND.EX P3, PT, RZ, c[0x0][0x21c], PT, P3 ;  /* 0x00008700ff007a0c */ /* 0x000fda0003f65330 */
[----:B------:R-:W-:Y:S05]  /*0600*/  @!P3 BRA `(.L_x_2661) ;  /* 0x000000100000b947 */ /* 0x000fea0003800000 */
[----:B------:R1:W5:Y:S02]  /*0610*/  LDG.E.128 R132, [R152.64] ;  /* 0x0000000498847981 */ /* 0x000364000c1e1d00 */
.L_x_2661:
[----:B------:R-:W-:Y:S02]  /*0620*/  IADD3 R155, R7, 0x80, RZ ;  /* 0x00000080079b7810 */ /* 0x000fe40007ffe0ff */
.L_x_2660:
[----:B------:R-:W-:Y:S05]  /*0630*/  BSYNC B1 ;  /* 0x0000000000017941 */ /* 0x000fea0003800000 */
.L_x_2659:
[----:B------:R-:W-:Y:S01]  /*0640*/  BSSY B1, `(.L_x_2662) ;  /* 0x0000008000017945 */ /* 0x000fe20003800000 */
[----:B------:R-:W-:Y:S05]  /*0650*/  @!P0 BRA `(.L_x_2663) ;  /* 0x0000006000008947 */ /* 0x000fea0003800000 */
[----:B------:R-:W-:-:S04]  /*0660*/  ISETP.NE.U32.AND P3, PT, RZ, c[0x0][0x218], PT ;  /* 0x00008600ff007a0c */ /* 0x000fc80003f65070 */
[----:B------:R-:W-:-:S13]  /*0670*/  ISETP.NE.AND.EX P3, PT, RZ, c[0x0][0x21c], PT, P3 ;  /* 0x00008700ff007a0c */ /* 0x000fda0003f65330 */
[----:B------:R-:W-:Y:S05]  /*0680*/  @!P3 BRA `(.L_x_2664) ;  /* 0x000000200000b947 */ /* 0x000fea0003800000 */
[----:B------:R-:W-:-:S06]  /*0690*/  IMAD.WIDE.U32 R136, R155, R194, c[0x0][0x218] ;  /* 0x000086009b887625 */ /* 0x000fcc00078e00c2 */
[----:B------:R-:W5:Y:S02]  /*06a0*/  LDG.E.128 R136, [R136.64] ;  /* 0x0000000488887981 */ /* 0x000f64000c1e1d00 */
.L_x_2664:
[----:B------:R-:W-:Y:S02]  /*06b0*/  IADD3 R155, R155, 0x80, RZ ;  /* 0x000000809b9b7810 */ /* 0x000fe40007ffe0ff */
.L_x_2663:
[----:B------:R-:W-:Y:S05]  /*06c0*/  BSYNC B1 ;  /* 0x0000000000017941 */ /* 0x000fea0003800000 */
.L_x_2662:
[----:B------:R-:W-:Y:S01]  /*06d0*/  BSSY B1, `(.L_x_2665) ;  /* 0x0000008000017945 */ /* 0x000fe20003800000 */
[----:B------:R-:W-:Y:S05]  /*06e0*/  @!P1 BRA `(.L_x_2666) ;  /* 0x0000006000009947 */ /* 0x000fea0003800000 */
[----:B------:R-:W-:-:S04]  /*06f0*/  ISETP.NE.U32.AND P3, PT, RZ, c[0x0][0x218], PT ;  /* 0x00008600ff007a0c */ /* 0x000fc80003f65070 */
[----:B------:R-:W-:-:S13]  /*0700*/  ISETP.NE.AND.EX P3, PT, RZ, c[0x0][0x21c], PT, P3 ;  /* 0x00008700ff007a0c */ /* 0x000fda0003f65330 */
[----:B------:R-:W-:Y:S05]  /*0710*/  @!P3 BRA `(.L_x_2667) ;  /* 0x000000200000b947 */ /* 0x000fea0003800000 */
[----:B------:R-:W-:-:S06]  /*0720*/  IMAD.WIDE.U32 R140, R155, R194, c[0x0][0x218] ;  /* 0x000086009b8c7625 */ /* 0x000fcc00078e00c2 */
[----:B------:R-:W5:Y:S02]  /*0730*/  LDG.E.128 R140, [R140.64] ;  /* 0x000000048c8c7981 */ /* 0x000f64000c1e1d00 */
.L_x_2667:
[----:B------:R-:W-:Y:S02]  /*0740*/  IADD3 R155, R155, 0x80, RZ ;  /* 0x000000809b9b7810 */ /* 0x000fe40007ffe0ff */
.L_x_2666:
[----:B------:R-:W-:Y:S05]  /*0750*/  BSYNC B1 ;  /* 0x0000000000017941 */ /* 0x000fea0003800000 */
.L_x_2665:
        /* <DEDUP_REMOVED lines=8> */
.L_x_2658:
[----:B---3--:R-:W-:-:S06]  /*07e0*/  IMAD.WIDE R154, R4, R159, c[0x0][0x1a0] ;  /* 0x00006800049a7625 */ /* 0x008fcc00078e029f */
[----:B------:R-:W2:Y:S01]  /*07f0*/  LDG.E R154, [R154.64] ;  /* 0x000000049a9a7981 */ /* 0x000ea2000c1e1900 */
[----:B------:R-:W-:Y:S01]  /*0800*/  IADD3 R156, R195, -0x1, RZ ;  /* 0xffffffffc39c7810 */ /* 0x000fe20007ffe0ff */
[----:B------:R-:W-:Y:S01]  /*0810*/  BSSY B1, `(.L_x_2669) ;  /* 0x000005c000017945 */ /* 0x000fe20003800000 */
[----:B------:R-:W-:Y:S01]  /*0820*/  LOP3.LUT P4, RZ, R2, 0xffffff80, RZ, 0xc0, !PT ;  /* 0xffffff8002ff7812 */ /* 0x000fe2000788c0ff */
[----:B------:R-:W-:Y:S01]  /*0830*/  CS2R R204, SRZ ;  /* 0x0000000000cc7805 */ /* 0x000fe2000001ff00 */
[----:B0-----:R-:W-:Y:S01]  /*0840*/  ISETP.NE.AND P3, PT, R3, RZ, PT ;  /* 0x000000ff0300720c */ /* 0x001fe20003f65270 */
        /* <DEDUP_REMOVED lines=18> */
[--C-:B------:R-:W-:Y:S02]  /*0970*/  PRMT R18, RZ, 0x5410, R9.reuse ;  /* 0x00005410ff127816 */ /* 0x100fe40000000009 */
[----:B------:R-:W-:Y:S01]  /*0980*/  PRMT R20, RZ, 0x7610, R9 ;  /* 0x00007610ff147816 */ /* 0x000fe20000000009 */
[----:B------:R-:W-:Y:S01]  /*0990*/  FADD.FTZ R9, -R195, R16 ;  /* 0x00000010c3097221 */ /* 0x000fe20000010100 */
[----:B------:R-:W-:-:S02]  /*09a0*/  PRMT R156, RZ, 0x5410, R11 ;  /* 0x00005410ff9c7816 */ /* 0x000fc4000000000b */
[----:B------:R-:W-:Y:S01]  /*09b0*/  PRMT R158, RZ, 0x7610, R11 ;  /* 0x00007610ff9e7816 */ /* 0x000fe2000000000b */
[C---:B------:R-:W-:Y:S01]  /*09c0*/  FADD.FTZ R19, -R195.reuse, R20 ;  /* 0x00000014c3137221 */ /* 0x040fe20000010100 */
[--C-:B---3--:R-:W-:Y:S01]  /*09d0*/  PRMT R17, RZ, 0x5410, R13.reuse ;  /* 0x00005410ff117816 */ /* 0x108fe2000000000d */
[C---:B------:R-:W-:Y:S01]  /*09e0*/  FADD.FTZ R155, -R195.reuse, R156 ;  /* 0x0000009cc39b7221 */ /* 0x040fe20000010100 */
[----:B------:R-:W-:Y:S01]  /*09f0*/  PRMT R22, RZ, 0x7610, R13 ;  /* 0x00007610ff167816 */ /* 0x000fe2000000000d */
[C---:B------:R-:W-:Y:S01]  /*0a00*/  FADD.FTZ R13, -R195.reuse, R8 ;  /* 0x00000008c30d7221 */ /* 0x040fe20000010100 */
[--C-:B------:R-:W-:Y:S01]  /*0a10*/  PRMT R11, RZ, 0x5410, R12.reuse ;  /* 0x00005410ff0b7816 */ /* 0x100fe2000000000c */
[C---:B-----5:R-:W-:Y:S01]  /*0a20*/  FMUL.FTZ R8, R6.reuse, R9 ;  /* 0x0000000906087220 */ /* 0x060fe20000410000 */
[----:B------:R-:W-:Y:S01]  /*0a30*/  PRMT R12, RZ, 0x7610, R12 ;  /* 0x00007610ff0c7816 */ /* 0x000fe2000000000c */
[----:B------:R-:W-:Y:S01]  /*0a40*/  FMUL.FTZ R9, R6, R13 ;  /* 0x0000000d06097220 */ /* 0x000fe20000410000 */
[--C-:B0-----:R-:W-:Y:S01]  /*0a50*/  PRMT R152, RZ, 0x5410, R10.reuse ;  /* 0x00005410ff987816 */ /* 0x101fe2000000000a */
[----:B------:R-:W-:Y:S01]  /*0a60*/  FADD.FTZ R104, R104, R11 ;  /* 0x0000000b68687221 */ /* 0x000fe20000010000 */
[----:B------:R-:W-:Y:S01]  /*0a70*/  PRMT R10, RZ, 0x7610, R10 ;  /* 0x00007610ff0a7816 */ /* 0x000fe2000000000a */
[-C--:B------:R-:W-:Y:S01]  /*0a80*/  FFMA.FTZ R68, R8, R11.reuse, R68 ;  /* 0x0000000b08447223 */ /* 0x080fe20000010044 */
[--C-:B------:R-:W-:Y:S01]  /*0a90*/  PRMT R157, RZ, 0x5410, R15.reuse ;  /* 0x00005410ff9d7816 */ /* 0x100fe2000000000f */
[----:B------:R-:W-:Y:S01]  /*0aa0*/  FMUL.FTZ R11, R36, R11 ;  /* 0x0000000b240b7220 */ /* 0x000fe20000410000 */
[----:B------:R-:W-:Y:S01]  /*0ab0*/  PRMT R204, RZ, 0x7610, R15 ;  /* 0x00007610ffcc7816 */ /* 0x000fe2000000000f */
[----:B------:R-:W-:Y:S01]  /*0ac0*/  FADD.FTZ R15, -R195, R18 ;  /* 0x00000012c30f7221 */ /* 0x000fe20000010100 */
[----:B------:R-:W-:Y:S01]  /*0ad0*/  PRMT R23, RZ, 0x5410, R14 ;  /* 0x00005410ff177816 */ /* 0x000fe2000000000e */
[----:B------:R-:W-:Y:S01]  /*0ae0*/  FADD.FTZ R105, R105, R12 ;  /* 0x0000000c69697221 */ /* 0x000fe20000010000 */
[----:B------:R-:W-:Y:S01]  /*0af0*/  PRMT R154, RZ, 0x7610, R14 ;  /* 0x00007610ff9a7816 */ /* 0x000fe2000000000e */
[----:B------:R-:W-:-:S02]  /*0b00*/  FFMA.FTZ R69, R9, R12, R69 ;  /* 0x0000000c09457223 */ /* 0x000fc40000010045 */
[----:B------:R-:W-:Y:S02]  /*0b10*/  FMUL.FTZ R13, R6, R19 ;  /* 0x00000013060d7220 */ /* 0x000fe40000410000 */
[----:B------:R-:W-:Y:S02]  /*0b20*/  FMUL.FTZ R12, R37, R12 ;  /* 0x0000000c250c7220 */ /* 0x000fe40000410000 */
[----:B------:R-:W-:Y:S02]  /*0b30*/  FADD.FTZ R19, RZ, R11 ;  /* 0x0000000bff137221 */ /* 0x000fe40000010000 */
[----:B------:R-:W-:Y:S02]  /*0b40*/  FFMA.FTZ R20, R8, R11, RZ ;  /* 0x0000000b08147223 */ /* 0x000fe400000100ff */
[C---:B------:R-:W-:Y:S02]  /*0b50*/  FADD.FTZ R153, -R195.reuse, R10 ;  /* 0x0000000ac3997221 */ /* 0x040fe40000010100 */
[----:B------:R-:W-:-:S02]  /*0b60*/  FADD.FTZ R21, -R195, R152 ;  /* 0x00000098c3157221 */ /* 0x000fc40000010100 */
[----:B------:R-:W-:Y:S02]  /*0b70*/  FMUL.FTZ R10, R6, R15 ;  /* 0x0000000f060a7220 */ /* 0x000fe40000410000 */
        /* <DEDUP_REMOVED lines=11> */
[-C--:B------:R-:W-:Y:S02]  /*0c30*/  FMUL.FTZ R17, R40, R23.reuse ;  /* 0x0000001728117220 */ /* 0x080fe40000410000 */
        /* <DEDUP_REMOVED lines=25> */
.L_x_2670:
[----:B------:R-:W-:Y:S05]  /*0dd0*/  BSYNC B1 ;  /* 0x0000000000017941 */ /* 0x000fea0003800000 */
.L_x_2669:
        /* <DEDUP_REMOVED lines=84> */
.L_x_2672:
[----:B------:R-:W-:Y:S05]  /*1320*/  BSYNC B1 ;  /* 0x0000000000017941 */ /* 0x000fea0003800000 */
.L_x_2671:
        /* <DEDUP_REMOVED lines=84> */
.L_x_2674:
[----:B------:R-:W-:Y:S05]  /*1870*/  BSYNC B1 ;  /* 0x0000000000017941 */ /* 0x000fea0003800000 */
.L_x_2673:
        /* <DEDUP_REMOVED lines=11> */
[----:B------:R-:W-:Y:S02]  /*1930*/  PRMT R188, RZ, 0x7610, R153 ;  /* 0x00007610ffbc7816 */ /* 0x000fe40000000099 */
[----:B------:R-:W-:Y:S01]  /*1940*/  PRMT R184, RZ, 0x5410, R152 ;  /* 0x00005410ffb87816 */ /* 0x000fe20000000098 */
[C---:B------:R-:W-:Y:S01]  /*1950*/  FADD.FTZ R187, -R195.reuse, R186 ;  /* 0x000000bac3bb7221 */ /* 0x040fe20000010100 */
[----:B------:R-:W-:Y:S01]  /*1960*/  PRMT R152, RZ, 0x7610, R152 ;  /* 0x00007610ff987816 */ /* 0x000fe20000000098 */
[C---:B------:R-:W-:Y:S01]  /*1970*/  FADD.FTZ R193, -R195.reuse, R188 ;  /* 0x000000bcc3c17221 */ /* 0x040fe20000010100 */
[----:B---3--:R-:W-:Y:S01]  /*1980*/  PRMT R153, RZ, 0x5410, R156 ;  /* 0x00005410ff997816 */ /* 0x008fe2000000009c */
[C---:B------:R-:W-:Y:S01]  /*1990*/  FADD.FTZ R169, -R195.reuse, R184 ;  /* 0x000000b8c3a97221 */ /* 0x040fe20000010100 */
[----:B------:R-:W-:Y:S01]  /*19a0*/  PRMT R190, RZ, 0x5410, R154 ;  /* 0x00005410ffbe7816 */ /* 0x000fe2000000009a */
[C---:B-----5:R-:W-:Y:S01]  /*19b0*/  FMUL.FTZ R187, R6.reuse, R187 ;  /* 0x000000bb06bb7220 */ /* 0x060fe20000410000 */
[--C-:B------:R-:W-:Y:S01]  /*19c0*/  PRMT R192, RZ, 0x5410, R155.reuse ;  /* 0x00005410ffc07816 */ /* 0x100fe2000000009b */
[C---:B------:R-:W-:Y:S01]  /*19d0*/  FMUL.FTZ R188, R6.reuse, R193 ;  /* 0x000000c106bc7220 */ /* 0x040fe20000410000 */
[----:B------:R-:W-:Y:S01]  /*19e0*/  PRMT R194, RZ, 0x7610, R155 ;  /* 0x00007610ffc27816 */ /* 0x000fe2000000009b */
[C---:B------:R-:W-:Y:S01]  /*19f0*/  FADD.FTZ R155, -R195.reuse, R152 ;  /* 0x00000098c39b7221 */ /* 0x040fe20000010100 */
[--C-:B------:R-:W-:Y:S01]  /*1a00*/  PRMT R191, RZ, 0x5410, R157.reuse ;  /* 0x00005410ffbf7816 */ /* 0x100fe2000000009d */
        /* <DEDUP_REMOVED lines=11> */
[----:B------:R-:W-:Y:S02]  /*1ac0*/  FADD.FTZ R99, R99, R152 ;  /* 0x0000009863637221 */ /* 0x000fe40000010000 */
[-C--:B------:R-:W-:Y:S02]  /*1ad0*/  FFMA.FTZ R147, R188, R152.reuse, R147 ;  /* 0x00000098bc937223 */ /* 0x080fe40000010093 */
[----:B------:R-:W-:Y:S02]  /*1ae0*/  FMUL.FTZ R191, R63, R152 ;  /* 0x000000983fbf7220 */ /* 0x000fe40000410000 */
[----:B------:R-:W-:Y:S02]  /*1af0*/  FMUL.FTZ R184, R6, R155 ;  /* 0x0000009b06b87220 */ /* 0x000fe40000410000 */
[----:B------:R-:W-:Y:S02]  /*1b00*/  FMUL.FTZ R189, R61, R156 ;  /* 0x0000009c3dbd7220 */ /* 0x000fe40000410000 */
[----:B------:R-:W-:-:S02]  /*1b10*/  FADD.FTZ R152, R205, R186 ;  /* 0x000000bacd987221 */ /* 0x000fc40000010000 */
[C---:B------:R-:W-:Y:S02]  /*1b20*/  FFMA.FTZ R204, R169.reuse, R186, R204 ;  /* 0x000000baa9cc7223 */ /* 0x040fe400000100cc */
[----:B------:R-:W-:Y:S02]  /*1b30*/  FADD.FTZ R96, R96, R153 ;  /* 0x0000009960607221 */ /* 0x000fe40000010000 */
[----:B------:R-:W-:Y:S02]  /*1b40*/  FFMA.FTZ R144, R169, R153, R144 ;  /* 0x00000099a9907223 */ /* 0x000fe40000010090 */
[----:B------:R-:W-:Y:S02]  /*1b50*/  FADD.FTZ R153, R152, R189 ;  /* 0x000000bd98997221 */ /* 0x000fe40000010000 */
[----:B------:R-:W-:Y:S02]  /*1b60*/  FFMA.FTZ R204, R184, R189, R204 ;  /* 0x000000bdb8cc7223 */ /* 0x000fe400000100cc */
[----:B------:R-:W-:-:S02]  /*1b70*/  FADD.FTZ R152, R153, R190 ;  /* 0x000000be99987221 */ /* 0x000fc40000010000 */
[----:B------:R-:W-:Y:S02]  /*1b80*/  FFMA.FTZ R204, R187, R190, R204 ;  /* 0x000000bebbcc7223 */ /* 0x000fe400000100cc */
[C---:B------:R-:W-:Y:S02]  /*1b90*/  FADD.FTZ R201, -R195.reuse, R192 ;  /* 0x000000c0c3c97221 */ /* 0x040fe40000010100 */
[----:B------:R-:W-:Y:S01]  /*1ba0*/  FADD.FTZ R199, -R195, R154 ;  /* 0x0000009ac3c77221 */ /* 0x000fe20000010100 */
[----:B------:R-:W-:Y:S01]  /*1bb0*/  PRMT R154, RZ, 0x7610, R159 ;  /* 0x00007610ff9a7816 */ /* 0x000fe2000000009f */
[----:B------:R-:W-:Y:S02]  /*1bc0*/  FMUL.FTZ R193, R6, R197 ;  /* 0x000000c506c17220 */ /* 0x000fe40000410000 */
[----:B------:R-:W-:Y:S02]  /*1bd0*/  FMUL.FTZ R192, R64, R157 ;  /* 0x0000009d40c07220 */ /* 0x000fe40000410000 */
[----:B------:R-:W-:-:S02]  /*1be0*/  FADD.FTZ R153, R152, R191 ;  /* 0x000000bf98997221 */ /* 0x000fc40000010000 */
[----:B------:R-:W-:Y:S02]  /*1bf0*/  FFMA.FTZ R204, R188, R191, R204 ;  /* 0x000000bfbccc7223 */ /* 0x000fe400000100cc */
[----:B------:R-:W-:Y:S01]  /*1c00*/  FADD.FTZ R203, -R195, R194 ;  /* 0x000000c2c3cb7221 */ /* 0x000fe20000010100 */
[----:B------:R-:W-:Y:S01]  /*1c10*/  PRMT R195, RZ, 0x5410, R159 ;  /* 0x00005410ffc37816 */ /* 0x000fe2000000009f */
        /* <DEDUP_REMOVED lines=24> */
.L_x_2668:
[----:B------:R-:W-:Y:S05]  /*1da0*/  BSYNC B0 ;  /* 0x0000000000007941 */ /* 0x000fea0003800000 */
.L_x_2657:
[----:B------:R-:W-:Y:S02]  /*1db0*/  LOP3.LUT P4, RZ, R5, 0xff, RZ, 0xc0, !PT ;  /* 0x000000ff05ff7812 */ /* 0x000fe4000788c0ff */
[----:B------:R-:W-:Y:S02]  /*1dc0*/  SHF.R.U32.HI R154, RZ, 0x5, R0 ;  /* 0x00000005ff9a7819 */ /* 0x000fe40000011600 */
[----:B------:R-:W-:Y:S02]  /*1dd0*/  LOP3.LUT P3, RZ, R0, 0x1f, RZ, 0xc0, !PT ;  /* 0x0000001f00ff7812 */ /* 0x000fe4000786c0ff */
[----:B------:R-:W-:-:S07]  /*1de0*/  LOP3.LUT R203, R154, 0x7fffffc, RZ, 0xc0, !PT ;  /* 0x07fffffc9acb7812 */ /* 0x000fce00078ec0ff */
[----:B------:R-:W-:Y:S01]  /*1df0*/  @!P4 IADD3 R203, R203, 0x4, RZ ;  /* 0x00000004cbcbc810 */ /* 0x000fe20007ffe0ff */
[----:B------:R-:W-:Y:S05]  /*1e00*/  BRA.DIV ~URZ, `(.L_x_2675) ;  /* 0x00002d327f007947 */ /* 0x000fea000b800000 */
[----:B------:R2:W3:Y:S02]  /*1e10*/  SHFL.DOWN PT, R156, R205, 0x10, 0x1f ;  /* 0x0a001f00cd9c7f89 */ /* 0x0004e400000e0000 */
.L_x_2782:
        /* <DEDUP_REMOVED lines=15> */
[----:B------:R2:W3:Y:S01]  /*1f10*/  SHFL.DOWN PT, R159, R158, 0x1, 0x1f ;  /* 0x08201f009e9f7f89 */ /* 0x0004e200000e0000 */
[----:B-1----:R-:W-:-:S05]  /*1f20*/  FADD.FTZ R195, R157, R194 ;  /* 0x000000c29dc37221 */ /* 0x002fca0000010000 */
[----:B------:R2:W1:Y:S02]  /*1f30*/  SHFL.DOWN PT, R204, R195, 0x1, 0x1f ;  /* 0x08201f00c3cc7f89 */ /* 0x00046400000e0000 */
.L_x_2783:
[----:B------:R-:W-:Y:S01]  /*1f40*/  @!P3 LOP3.LUT R154, R154, 0x3, RZ, 0xc0, !PT ;  /* 0x000000039a9ab812 */ /* 0x000fe200078ec0ff */
[----:B-12---:R-:W-:Y:S01]  /*1f50*/  FADD.FTZ R195, R204, R195 ;  /* 0x000000c3ccc37221 */ /* 0x006fe20000010000 */
[----:B------:R-:W-:Y:S01]  /*1f60*/  WARPSYNC 0xffffffff ;  /* 0xffffffff00007948 */ /* 0x000fe20003800000 */
[----:B---3--:R-:W-:Y:S01]  /*1f70*/  FADD.FTZ R194, R159, R158 ;  /* 0x0000009e9fc27221 */ /* 0x008fe20000010000 */
[----:B------:R-:W-:Y:S01]  /*1f80*/  @!P3 IADD3 R204, R203, R154, RZ ;  /* 0x0000009acbccb210 */ /* 0x000fe20007ffe0ff */
[----:B------:R-:W-:Y:S01]  /*1f90*/  BSSY B0, `(.L_x_2677) ;  /* 0x00000b5000007945 */ /* 0x000fe20003800000 */
[----:B------:R-:W-:Y:S02]  /*1fa0*/  LOP3.LUT P5, RZ, R2, 0xffffff80, RZ, 0xc0, !PT ;  /* 0xffffff8002ff7812 */ /* 0x000fe400078ac0ff */
[----:B0-----:R-:W-:Y:S01]  /*1fb0*/  ISETP.NE.AND P4, PT, R3, RZ, PT ;  /* 0x000000ff0300720c */ /* 0x001fe20003f85270 */
        /* <DEDUP_REMOVED lines=34> */
.L_x_2680:
        /* <DEDUP_REMOVED lines=9> */
.L_x_2681:
[----:B------:R-:W-:Y:S05]  /*2270*/  BSYNC B1 ;  /* 0x0000000000017941 */ /* 0x000fea0003800000 */
.L_x_2679:
        /* <DEDUP_REMOVED lines=13> */
.L_x_2683:
[----:B------:R-:W-:Y:S01]  /*2350*/  FFMA.FTZ R153, R9, R157, R158 ;  /* 0x0000009d09997223 */ /* 0x000fe2000001009e */
[----:B------:R-:W-:-:S03]  /*2360*/  @P4 PRMT R152, RZ, 0x7610, R132 ;  /* 0x00007610ff984816 */ /* 0x000fc60000000084 */
[----:B------:R-:W-:-:S04]  /*2370*/  FADD.FTZ R153, R12, -R153 ;  /* 0x800000990c997221 */ /* 0x000fc80000010000 */
[----:B------:R-:W-:-:S04]  /*2380*/  FMUL.FTZ R153, R6, R153 ;  /* 0x0000009906997220 */ /* 0x000fc80000410000 */
[----:B------:R-:W-:Y:S02]  /*2390*/  @P4 FADD.FTZ R153, R153, R152 ;  /* 0x0000009899994221 */ /* 0x000fe40000010000 */
.L_x_2684:
[----:B------:R-:W-:Y:S05]  /*23a0*/  BSYNC B1 ;  /* 0x0000000000017941 */ /* 0x000fea0003800000 */
.L_x_2682:
        /* <DEDUP_REMOVED lines=11> */
.L_x_2686:
[----:B------:R-:W-:-:S04]  /*2460*/  FFMA.FTZ R152, R10, R157, R158 ;  /* 0x0000009d0a987223 */ /* 0x000fc8000001009e */
[----:B------:R-:W-:Y:S01]  /*2470*/  FADD.FTZ R153, R15, -R152 ;  /* 0x800000980f997221 */ /* 0x000fe20000010000 */
[----:B------:R-:W-:-:S03]  /*2480*/  @P4 PRMT R152, RZ, 0x5410, R133 ;  /* 0x00005410ff984816 */ /* 0x000fc60000000085 */
[----:B------:R-:W-:-:S04]  /*2490*/  FMUL.FTZ R153, R6, R153 ;  /* 0x0000009906997220 */ /* 0x000fc80000410000 */
[----:B------:R-:W-:Y:S02]  /*24a0*/  @P4 FADD.FTZ R153, R153, R152 ;  /* 0x0000009899994221 */ /* 0x000fe40000010000 */
.L_x_2687:
[----:B------:R-:W-:Y:S05]  /*24b0*/  BSYNC B1 ;  /* 0x0000000000017941 */ /* 0x000fea0003800000 */
.L_x_2685:
        /* <DEDUP_REMOVED lines=11> */
.L_x_2689:
[----:B------:R-:W-:Y:S01]  /*2570*/  FFMA.FTZ R153, R13, R157, R158 ;  /* 0x0000009d0d997223 */ /* 0x000fe2000001009e */
[----:B------:R-:W-:-:S03]  /*2580*/  @P4 PRMT R152, RZ, 0x7610, R133 ;  /* 0x00007610ff984816 */ /* 0x000fc60000000085 */
[----:B------:R-:W-:-:S04]  /*2590*/  FADD.FTZ R153, R16, -R153 ;  /* 0x8000009910997221 */ /* 0x000fc80000010000 */
[----:B------:R-:W-:-:S04]  /*25a0*/  FMUL.FTZ R153, R6, R153 ;  /* 0x0000009906997220 */ /* 0x000fc80000410000 */
[----:B------:R-:W-:Y:S02]  /*25b0*/  @P4 FADD.FTZ R153, R153, R152 ;  /* 0x0000009899994221 */ /* 0x000fe40000010000 */
.L_x_2690:
[----:B------:R-:W-:Y:S05]  /*25c0*/  BSYNC B1 ;  /* 0x0000000000017941 */ /* 0x000fea0003800000 */
.L_x_2688:
        /* <DEDUP_REMOVED lines=11> */
.L_x_2692:
[----:B------:R-:W-:-:S04]  /*2680*/  FFMA.FTZ R152, R14, R157, R158 ;  /* 0x0000009d0e987223 */ /* 0x000fc8000001009e */
[----:B------:R-:W-:Y:S01]  /*2690*/  FADD.FTZ R153, R17, -R152 ;  /* 0x8000009811997221 */ /* 0x000fe20000010000 */
[----:B------:R-:W-:-:S03]  /*26a0*/  @P4 PRMT R152, RZ, 0x5410, R134 ;  /* 0x00005410ff984816 */ /* 0x000fc60000000086 */
[----:B------:R-:W-:-:S04]  /*26b0*/  FMUL.FTZ R153, R6, R153 ;  /* 0x0000009906997220 */ /* 0x000fc80000410000 */
[----:B------:R-:W-:Y:S02]  /*26c0*/  @P4 FADD.FTZ R153, R153, R152 ;  /* 0x0000009899994221 */ /* 0x000fe40000010000 */
.L_x_2693:
[----:B------:R-:W-:Y:S05]  /*26d0*/  BSYNC B1 ;  /* 0x0000000000017941 */ /* 0x000fea0003800000 */
.L_x_2691:
        /* <DEDUP_REMOVED lines=11> */
.L_x_2695:
[----:B------:R-:W-:-:S04]  /*2790*/  FFMA.FTZ R152, R18, R157, R158 ;  /* 0x0000009d12987223 */ /* 0x000fc8000001009e */
[----:B------:R-:W-:Y:S01]  /*27a0*/  FADD.FTZ R153, R19, -R152 ;  /* 0x8000009813997221 */ /* 0x000fe20000010000 */
[----:B------:R-:W-:-:S03]  /*27b0*/  @P4 PRMT R152, RZ, 0x7610, R134 ;  /* 0x00007610ff984816 */ /* 0x000fc60000000086 */
[----:B------:R-:W-:-:S04]  /*27c0*/  FMUL.FTZ R153, R6, R153 ;  /* 0x0000009906997220 */ /* 0x000fc80000410000 */
[----:B------:R-:W-:Y:S02]  /*27d0*/  @P4 FADD.FTZ R153, R153, R152 ;  /* 0x0000009899994221 */ /* 0x000fe40000010000 */
.L_x_2696:
[----:B------:R-:W-:Y:S05]  /*27e0*/  BSYNC B1 ;  /* 0x0000000000017941 */ /* 0x000fea0003800000 */
.L_x_2694:
        /* <DEDUP_REMOVED lines=11> */
.L_x_2698:
[----:B------:R-:W-:-:S04]  /*28a0*/  FFMA.FTZ R152, R20, R157, R158 ;  /* 0x0000009d14987223 */ /* 0x000fc8000001009e */
[----:B------:R-:W-:Y:S01]  /*28b0*/  FADD.FTZ R153, R21, -R152 ;  /* 0x8000009815997221 */ /* 0x000fe20000010000 */
[----:B------:R-:W-:-:S03]  /*28c0*/  @P4 PRMT R152, RZ, 0x5410, R135 ;  /* 0x00005410ff984816 */ /* 0x000fc60000000087 */
[----:B------:R-:W-:-:S04]  /*28d0*/  FMUL.FTZ R153, R6, R153 ;  /* 0x0000009906997220 */ /* 0x000fc80000410000 */
[----:B------:R-:W-:Y:S02]  /*28e0*/  @P4 FADD.FTZ R153, R153, R152 ;  /* 0x0000009899994221 */ /* 0x000fe40000010000 */
.L_x_2699:
[----:B------:R-:W-:Y:S05]  /*28f0*/  BSYNC B1 ;  /* 0x0000000000017941 */ /* 0x000fea0003800000 */
.L_x_2697:
        /* <DEDUP_REMOVED lines=11> */
.L_x_2701:
[----:B------:R-:W-:-:S04]  /*29b0*/  FFMA.FTZ R152, R22, R157, R158 ;  /* 0x0000009d16987223 */ /* 0x000fc8000001009e */
[----:B------:R-:W-:Y:S01]  /*29c0*/  FADD.FTZ R153, R23, -R152 ;  /* 0x8000009817997221 */ /* 0x000fe20000010000 */
[----:B------:R-:W-:-:S03]  /*29d0*/  @P4 PRMT R152, RZ, 0x7610, R135 ;  /* 0x00007610ff984816 */ /* 0x000fc60000000087 */
[----:B------:R-:W-:-:S04]  /*29e0*/  FMUL.FTZ R153, R6, R153 ;  /* 0x0000009906997220 */ /* 0x000fc80000410000 */
[----:B------:R-:W-:Y:S02]  /*29f0*/  @P4 FADD.FTZ R153, R153, R152 ;  /* 0x0000009899994221 */ /* 0x000fe40000010000 */
.L_x_2702:
[----:B------:R-:W-:Y:S05]  /*2a00*/  BSYNC B1 ;  /* 0x0000000000017941 */ /* 0x000fea0003800000 */
.L_x_2700:
        /* <DEDUP_REMOVED lines=13> */
.L_x_2678:
[----:B------:R-:W-:Y:S05]  /*2ae0*/  BSYNC B0 ;  /* 0x0000000000007941 */ /* 0x000fea0003800000 */
.L_x_2677:
        /* <DEDUP_REMOVED lines=12> */
.L_x_2706:
        /* <DEDUP_REMOVED lines=9> */
.L_x_2707:
[----:B------:R-:W-:Y:S05]  /*2c40*/  BSYNC B1 ;  /* 0x0000000000017941 */ /* 0x000fea0003800000 */
.L_x_2705:
        /* <DEDUP_REMOVED lines=13> */
.L_x_2709:
[----:B------:R-:W-:Y:S01]  /*2d20*/  FFMA.FTZ R153, R25, R157, R158 ;  /* 0x0000009d19997223 */ /* 0x000fe2000001009e */
[----:B------:R-:W-:-:S03]  /*2d30*/  @P4 PRMT R152, RZ, 0x7610, R136 ;  /* 0x00007610ff984816 */ /* 0x000fc60000000088 */
[----:B------:R-:W-:-:S04]  /*2d40*/  FADD.FTZ R153, R28, -R153 ;  /* 0x800000991c997221 */ /* 0x000fc80000010000 */
[----:B------:R-:W-:-:S04]  /*2d50*/  FMUL.FTZ R153, R6, R153 ;  /* 0x0000009906997220 */ /* 0x000fc80000410000 */
[----:B------:R-:W-:Y:S02]  /*2d60*/  @P4 FADD.FTZ R153, R153, R152 ;  /* 0x0000009899994221 */ /* 0x000fe40000010000 */
.L_x_2710:
[----:B------:R-:W-:Y:S05]  /*2d70*/  BSYNC B1 ;  /* 0x0000000000017941 */ /* 0x000fea0003800000 */
.L_x_2708:
        /* <DEDUP_REMOVED lines=11> */
.L_x_2712:
[----:B------:R-:W-:-:S04]  /*2e30*/  FFMA.FTZ R152, R26, R157, R158 ;  /* 0x0000009d1a987223 */ /* 0x000fc8000001009e */
[----:B------:R-:W-:Y:S01]  /*2e40*/  FADD.FTZ R153, R31, -R152 ;  /* 0x800000981f997221 */ /* 0x000fe20000010000 */
[----:B------:R-:W-:-:S03]  /*2e50*/  @P4 PRMT R152, RZ, 0x5410, R137 ;  /* 0x00005410ff984816 */ /* 0x000fc60000000089 */
[----:B------:R-:W-:-:S04]  /*2e60*/  FMUL.FTZ R153, R6, R153 ;  /* 0x0000009906997220 */ /* 0x000fc80000410000 */
[----:B------:R-:W-:Y:S02]  /*2e70*/  @P4 FADD.FTZ R153, R153, R152 ;  /* 0x0000009899994221 */ /* 0x000fe40000010000 */
.L_x_2713:
[----:B------:R-:W-:Y:S05]  /*2e80*/  BSYNC B1 ;  /* 0x0000000000017941 */ /* 0x000fea0003800000 */
.L_x_2711:
        /* <DEDUP_REMOVED lines=11> */
.L_x_2715:
[----:B------:R-:W-:Y:S01]  /*2f40*/  FFMA.FTZ R153, R29, R157, R158 ;  /* 0x0000009d1d997223 */ /* 0x000fe2000001009e */
[----:B------:R-:W-:-:S03]  /*2f50*/  @P4 PRMT R152, RZ, 0x7610, R137 ;  /* 0x00007610ff984816 */ /* 0x000fc60000000089 */
[----:B------:R-:W-:-:S04]  /*2f60*/  FADD.FTZ R153, R30, -R153 ;  /* 0x800000991e997221 */ /* 0x000fc80000010000 */
[----:B------:R-:W-:-:S04]  /*2f70*/  FMUL.FTZ R153, R6, R153 ;  /* 0x0000009906997220 */ /* 0x000fc80000410000 */
[----:B------:R-:W-:Y:S02]  /*2f80*/  @P4 FADD.FTZ R153, R153, R152 ;  /* 0x0000009899994221 */ /* 0x000fe40000010000 */
.L_x_2716:
[----:B------:R-:W-:Y:S05]  /*2f90*/  BSYNC B1 ;  /* 0x0000000000017941 */ /* 0x000fea0003800000 */
.L_x_2714:
        /* <DEDUP_REMOVED lines=11> */
.L_x_2718:
[----:B------:R-:W-:Y:S01]  /*3050*/  FFMA.FTZ R153, R161, R157, R158 ;  /* 0x0000009da1997223 */ /* 0x000fe2000001009e */
[----:B------:R-:W-:-:S03]  /*3060*/  @P4 PRMT R152, RZ, 0x5410, R138 ;  /* 0x00005410ff984816 */ /* 0x000fc6000000008a */
[----:B------:R-:W-:-:S04]  /*3070*/  FADD.FTZ R153, R160, -R153 ;  /* 0x80000099a0997221 */ /* 0x000fc80000010000 */
[----:B------:R-:W-:-:S04]  /*3080*/  FMUL.FTZ R153, R6, R153 ;  /* 0x0000009906997220 */ /* 0x000fc80000410000 */
[----:B------:R-:W-:Y:S02]  /*3090*/  @P4 FADD.FTZ R153, R153, R152 ;  /* 0x0000009899994221 */ /* 0x000fe40000010000 */
.L_x_2719:
[----:B------:R-:W-:Y:S05]  /*30a0*/  BSYNC B1 ;  /* 0x0000000000017941 */ /* 0x000fea0003800000 */
.L_x_2717:
        /* <DEDUP_REMOVED lines=11> */
.L_x_2721:
[----:B------:R-:W-:-:S04]  /*3160*/  FFMA.FTZ R152, R162, R157, R158 ;  /* 0x0000009da2987223 */ /* 0x000fc8000001009e */
[----:B------:R-:W-:Y:S01]  /*3170*/  FADD.FTZ R153, R163, -R152 ;  /* 0x80000098a3997221 */ /* 0x000fe20000010000 */
[----:B------:R-:W-:-:S03]  /*3180*/  @P4 PRMT R152, RZ, 0x7610, R138 ;  /* 0x00007610ff984816 */ /* 0x000fc6000000008a */
[----:B------:R-:W-:-:S04]  /*3190*/  FMUL.FTZ R153, R6, R153 ;  /* 0x0000009906997220 */ /* 0x000fc80000410000 */
[----:B------:R-:W-:Y:S02]  /*31a0*/  @P4 FADD.FTZ R153, R153, R152 ;  /* 0x0000009899994221 */ /* 0x000fe40000010000 */
.L_x_2722:
[----:B------:R-:W-:Y:S05]  /*31b0*/  BSYNC B1 ;  /* 0x0000000000017941 */ /* 0x000fea0003800000 */
.L_x_2720:
        /* <DEDUP_REMOVED lines=11> */
.L_x_2724:
[----:B------:R-:W-:Y:S01]  /*3270*/  FFMA.FTZ R153, R165, R157, R158 ;  /* 0x0000009da5997223 */ /* 0x000fe2000001009e */
[----:B------:R-:W-:-:S03]  /*3280*/  @P4 PRMT R152, RZ, 0x5410, R139 ;  /* 0x00005410ff984816 */ /* 0x000fc6000000008b */
[----:B------:R-:W-:-:S04]  /*3290*/  FADD.FTZ R153, R164, -R153 ;  /* 0x80000099a4997221 */ /* 0x000fc80000010000 */
[----:B------:R-:W-:-:S04]  /*32a0*/  FMUL.FTZ R153, R6, R153 ;  /* 0x0000009906997220 */ /* 0x000fc80000410000 */
[----:B------:R-:W-:Y:S02]  /*32b0*/  @P4 FADD.FTZ R153, R153, R152 ;  /* 0x0000009899994221 */ /* 0x000fe40000010000 */
.L_x_2725:
[----:B------:R-:W-:Y:S05]  /*32c0*/  BSYNC B1 ;  /* 0x0000000000017941 */ /* 0x000fea0003800000 */
.L_x_2723:
        /* <DEDUP_REMOVED lines=11> */
.L_x_2727:
[----:B------:R-:W-:-:S04]  /*3380*/  FFMA.FTZ R152, R166, R157, R158 ;  /* 0x0000009da6987223 */ /* 0x000fc8000001009e */
[----:B------:R-:W-:Y:S01]  /*3390*/  FADD.FTZ R153, R167, -R152 ;  /* 0x80000098a7997221 */ /* 0x000fe20000010000 */
[----:B------:R-:W-:-:S03]  /*33a0*/  @P4 PRMT R152, RZ, 0x7610, R139 ;  /* 0x00007610ff984816 */ /* 0x000fc6000000008b */
[----:B------:R-:W-:-:S04]  /*33b0*/  FMUL.FTZ R153, R6, R153 ;  /* 0x0000009906997220 */ /* 0x000fc80000410000 */
[----:B------:R-:W-:Y:S02]  /*33c0*/  @P4 FADD.FTZ R153, R153, R152 ;  /* 0x0000009899994221 */ /* 0x000fe40000010000 */
.L_x_2728:
[----:B------:R-:W-:Y:S05]  /*33d0*/  BSYNC B1 ;  /* 0x0000000000017941 */ /* 0x000fea0003800000 */
.L_x_2726:
        /* <DEDUP_REMOVED lines=13> */
.L_x_2704:
[----:B------:R-:W-:Y:S05]  /*34b0*/  BSYNC B0 ;  /* 0x0000000000007941 */ /* 0x000fea0003800000 */
.L_x_2703:
        /* <DEDUP_REMOVED lines=12> */
.L_x_2732:
        /* <DEDUP_REMOVED lines=9> */
.L_x_2733:
[----:B------:R-:W-:Y:S05]  /*3610*/  BSYNC B1 ;  /* 0x0000000000017941 */ /* 0x000fea0003800000 */
.L_x_2731:
        /* <DEDUP_REMOVED lines=13> */
.L_x_2735:
[----:B------:R-:W-:-:S04]  /*36f0*/  FFMA.FTZ R152, R168, R157, R158 ;  /* 0x0000009da8987223 */ /* 0x000fc8000001009e */
[----:B------:R-:W-:Y:S01]  /*3700*/  FADD.FTZ R153, R175, -R152 ;  /* 0x80000098af997221 */ /* 0x000fe20000010000 */
[----:B------:R-:W-:-:S03]  /*3710*/  @P4 PRMT R152, RZ, 0x7610, R140 ;  /* 0x00007610ff984816 */ /* 0x000fc6000000008c */
[----:B------:R-:W-:-:S04]  /*3720*/  FMUL.FTZ R153, R6, R153 ;  /* 0x0000009906997220 */ /* 0x000fc80000410000 */
[----:B------:R-:W-:Y:S02]  /*3730*/  @P4 FADD.FTZ R153, R153, R152 ;  /* 0x0000009899994221 */ /* 0x000fe40000010000 */
.L_x_2736:
[----:B------:R-:W-:Y:S05]  /*3740*/  BSYNC B1 ;  /* 0x0000000000017941 */ /* 0x000fea0003800000 */
.L_x_2734:
        /* <DEDUP_REMOVED lines=11> */
.L_x_2738:
[----:B------:R-:W-:Y:S01]  /*3800*/  FFMA.FTZ R153, R173, R157, R158 ;  /* 0x0000009dad997223 */ /* 0x000fe2000001009e */
[----:B------:R-:W-:-:S03]  /*3810*/  @P4 PRMT R152, RZ, 0x5410, R141 ;  /* 0x00005410ff984816 */ /* 0x000fc6000000008d */
[----:B------:R-:W-:-:S04]  /*3820*/  FADD.FTZ R153, R174, -R153 ;  /* 0x80000099ae997221 */ /* 0x000fc80000010000 */
[----:B------:R-:W-:-:S04]  /*3830*/  FMUL.FTZ R153, R6, R153 ;  /* 0x0000009906997220 */ /* 0x000fc80000410000 */
[----:B------:R-:W-:Y:S02]  /*3840*/  @P4 FADD.FTZ R153, R153, R152 ;  /* 0x0000009899994221 */ /* 0x000fe40000010000 */
.L_x_2739:
[----:B------:R-:W-:Y:S05]  /*3850*/  BSYNC B1 ;  /* 0x0000000000017941 */ /* 0x000fea0003800000 */
.L_x_2737:
        /* <DEDUP_REMOVED lines=11> */
.L_x_2741:
[----:B------:R-:W-:-:S04]  /*3910*/  FFMA.FTZ R152, R172, R157, R158 ;  /* 0x0000009dac987223 */ /* 0x000fc8000001009e */
[----:B------:R-:W-:Y:S01]  /*3920*/  FADD.FTZ R153, R179, -R152 ;  /* 0x80000098b3997221 */ /* 0x000fe20000010000 */
[----:B------:R-:W-:-:S03]  /*3930*/  @P4 PRMT R152, RZ, 0x7610, R141 ;  /* 0x00007610ff984816 */ /* 0x000fc6000000008d */
[----:B------:R-:W-:-:S04]  /*3940*/  FMUL.FTZ R153, R6, R153 ;  /* 0x0000009906997220 */ /* 0x000fc80000410000 */
[----:B------:R-:W-:Y:S02]  /*3950*/  @P4 FADD.FTZ R153, R153, R152 ;  /* 0x0000009899994221 */ /* 0x000fe40000010000 */
.L_x_2742:
[----:B------:R-:W-:Y:S05]  /*3960*/  BSYNC B1 ;  /* 0x0000000000017941 */ /* 0x000fea0003800000 */
.L_x_2740:
        /* <DEDUP_REMOVED lines=11> */
.L_x_2744:
[----:B------:R-:W-:Y:S01]  /*3a20*/  FFMA.FTZ R153, R177, R157, R158 ;  /* 0x0000009db1997223 */ /* 0x000fe2000001009e */
[----:B------:R-:W-:-:S03]  /*3a30*/  @P4 PRMT R152, RZ, 0x5410, R142 ;  /* 0x00005410ff984816 */ /* 0x000fc6000000008e */
[----:B------:R-:W-:-:S04]  /*3a40*/  FADD.FTZ R153, R176, -R153 ;  /* 0x80000099b0997221 */ /* 0x000fc80000010000 */
[----:B------:R-:W-:-:S04]  /*3a50*/  FMUL.FTZ R153, R6, R153 ;  /* 0x0000009906997220 */ /* 0x000fc80000410000 */
[----:B------:R-:W-:Y:S02]  /*3a60*/  @P4 FADD.FTZ R153, R153, R152 ;  /* 0x0000009899994221 */ /* 0x000fe40000010000 */
.L_x_2745:
[----:B------:R-:W-:Y:S05]  /*3a70*/  BSYNC B1 ;  /* 0x0000000000017941 */ /* 0x000fea0003800000 */
.L_x_2743:
        /* <DEDUP_REMOVED lines=11> */
.L_x_2747:
[----:B------:R-:W-:-:S04]  /*3b30*/  FFMA.FTZ R152, R178, R157, R158 ;  /* 0x0000009db2987223 */ /* 0x000fc8000001009e */
[----:B------:R-:W-:Y:S01]  /*3b40*/  FADD.FTZ R153, R181, -R152 ;  /* 0x80000098b5997221 */ /* 0x000fe20000010000 */
[----:B------:R-:W-:-:S03]  /*3b50*/  @P4 PRMT R152, RZ, 0x7610, R142 ;  /* 0x00007610ff984816 */ /* 0x000fc6000000008e */
[----:B------:R-:W-:-:S04]  /*3b60*/  FMUL.FTZ R153, R6, R153 ;  /* 0x0000009906997220 */ /* 0x000fc80000410000 */
[----:B------:R-:W-:Y:S02]  /*3b70*/  @P4 FADD.FTZ R153, R153, R152 ;  /* 0x0000009899994221 */ /* 0x000fe40000010000 */
.L_x_2748:
[----:B------:R-:W-:Y:S05]  /*3b80*/  BSYNC B1 ;  /* 0x0000000000017941 */ /* 0x000fea0003800000 */
.L_x_2746:
        /* <DEDUP_REMOVED lines=11> */
.L_x_2750:
[----:B------:R-:W-:Y:S01]  /*3c40*/  FFMA.FTZ R153, R183, R157, R158 ;  /* 0x0000009db7997223 */ /* 0x000fe2000001009e */
[----:B------:R-:W-:-:S03]  /*3c50*/  @P4 PRMT R152, RZ, 0x5410, R143 ;  /* 0x00005410ff984816 */ /* 0x000fc6000000008f */
[----:B------:R-:W-:-:S04]  /*3c60*/  FADD.FTZ R153, R180, -R153 ;  /* 0x80000099b4997221 */ /* 0x000fc80000010000 */
[----:B------:R-:W-:-:S04]  /*3c70*/  FMUL.FTZ R153, R6, R153 ;  /* 0x0000009906997220 */ /* 0x000fc80000410000 */
[----:B------:R-:W-:Y:S02]  /*3c80*/  @P4 FADD.FTZ R153, R153, R152 ;  /* 0x0000009899994221 */ /* 0x000fe40000010000 */
.L_x_2751:
[----:B------:R-:W-:Y:S05]  /*3c90*/  BSYNC B1 ;  /* 0x0000000000017941 */ /* 0x000fea0003800000 */
.L_x_2749:
        /* <DEDUP_REMOVED lines=11> */
.L_x_2753:
[----:B------:R-:W-:-:S04]  /*3d50*/  FFMA.FTZ R152, R182, R157, R158 ;  /* 0x0000009db6987223 */ /* 0x000fc8000001009e */
[----:B------:R-:W-:Y:S01]  /*3d60*/  FADD.FTZ R153, R185, -R152 ;  /* 0x80000098b9997221 */ /* 0x000fe20000010000 */
[----:B------:R-:W-:-:S03]  /*3d70*/  @P4 PRMT R152, RZ, 0x7610, R143 ;  /* 0x00007610ff984816 */ /* 0x000fc6000000008f */
[----:B------:R-:W-:-:S04]  /*3d80*/  FMUL.FTZ R153, R6, R153 ;  /* 0x0000009906997220 */ /* 0x000fc80000410000 */
[----:B------:R-:W-:Y:S02]  /*3d90*/  @P4 FADD.FTZ R153, R153, R152 ;  /* 0x0000009899994221 */ /* 0x000fe40000010000 */
.L_x_2754:
[----:B------:R-:W-:Y:S05]  /*3da0*/  BSYNC B1 ;  /* 0x0000000000017941 */ /* 0x000fea0003800000 */
.L_x_2752:
        /* <DEDUP_REMOVED lines=13> */
.L_x_2730:
[----:B------:R-:W-:Y:S05]  /*3e80*/  BSYNC B0 ;  /* 0x0000000000007941 */ /* 0x000fea0003800000 */
.L_x_2729:
        /* <DEDUP_REMOVED lines=13> */
.L_x_2758:
        /* <DEDUP_REMOVED lines=9> */
.L_x_2759:
[----:B------:R-:W-:Y:S05]  /*3ff0*/  BSYNC B1 ;  /* 0x0000000000017941 */ /* 0x000fea0003800000 */
.L_x_2757:
        /* <DEDUP_REMOVED lines=13> */
.L_x_2761:
[----:B------:R-:W-:-:S04]  /*40d0*/  FFMA.FTZ R152, R184, R157, R158 ;  /* 0x0000009db8987223 */ /* 0x000fc8000001009e */
[----:B------:R-:W-:Y:S01]  /*40e0*/  FADD.FTZ R153, R189, -R152 ;  /* 0x80000098bd997221 */ /* 0x000fe20000010000 */
[----:B------:R-:W-:-:S03]  /*40f0*/  @P4 PRMT R152, RZ, 0x7610, R32 ;  /* 0x00007610ff984816 */ /* 0x000fc60000000020 */
[----:B------:R-:W-:-:S04]  /*4100*/  FMUL.FTZ R153, R6, R153 ;  /* 0x0000009906997220 */ /* 0x000fc80000410000 */
[----:B------:R-:W-:Y:S02]  /*4110*/  @P4 FADD.FTZ R153, R153, R152 ;  /* 0x0000009899994221 */ /* 0x000fe40000010000 */
.L_x_2762:
[----:B------:R-:W-:Y:S05]  /*4120*/  BSYNC B1 ;  /* 0x0000000000017941 */ /* 0x000fea0003800000 */
.L_x_2760:
        /* <DEDUP_REMOVED lines=11> */
.L_x_2764:
[----:B------:R-:W-:Y:S01]  /*41e0*/  FFMA.FTZ R153, R187, R157, R158 ;  /* 0x0000009dbb997223 */ /* 0x000fe2000001009e */
[----:B------:R-:W-:-:S03]  /*41f0*/  @P4 PRMT R152, RZ, 0x5410, R33 ;  /* 0x00005410ff984816 */ /* 0x000fc60000000021 */
[----:B------:R-:W-:-:S04]  /*4200*/  FADD.FTZ R153, R190, -R153 ;  /* 0x80000099be997221 */ /* 0x000fc80000010000 */
[----:B------:R-:W-:-:S04]  /*4210*/  FMUL.FTZ R153, R6, R153 ;  /* 0x0000009906997220 */ /* 0x000fc80000410000 */
[----:B------:R-:W-:Y:S02]  /*4220*/  @P4 FADD.FTZ R153, R153, R152 ;  /* 0x0000009899994221 */ /* 0x000fe40000010000 */
.L_x_2765:
[----:B------:R-:W-:Y:S05]  /*4230*/  BSYNC B1 ;  /* 0x0000000000017941 */ /* 0x000fea0003800000 */
.L_x_2763:
        /* <DEDUP_REMOVED lines=11> */
.L_x_2767:
[----:B------:R-:W-:-:S04]  /*42f0*/  FFMA.FTZ R152, R188, R157, R158 ;  /* 0x0000009dbc987223 */ /* 0x000fc8000001009e */
[----:B------:R-:W-:Y:S01]  /*4300*/  FADD.FTZ R153, R191, -R152 ;  /* 0x80000098bf997221 */ /* 0x000fe20000010000 */
[----:B------:R-:W-:-:S03]  /*4310*/  @P4 PRMT R152, RZ, 0x7610, R33 ;  /* 0x00007610ff984816 */ /* 0x000fc60000000021 */
[----:B------:R-:W-:-:S04]  /*4320*/  FMUL.FTZ R153, R6, R153 ;  /* 0x0000009906997220 */ /* 0x000fc80000410000 */
[----:B------:R-:W-:Y:S02]  /*4330*/  @P4 FADD.FTZ R153, R153, R152 ;  /* 0x0000009899994221 */ /* 0x000fe40000010000 */
.L_x_2768:
[----:B------:R-:W-:Y:S05]  /*4340*/  BSYNC B1 ;  /* 0x0000000000017941 */ /* 0x000fea0003800000 */
.L_x_2766:
        /* <DEDUP_REMOVED lines=11> */
.L_x_2770:
[----:B------:R-:W-:Y:S01]  /*4400*/  FFMA.FTZ R153, R193, R157, R158 ;  /* 0x0000009dc1997223 */ /* 0x000fe2000001009e */
[----:B------:R-:W-:-:S03]  /*4410*/  @P4 PRMT R152, RZ, 0x5410, R34 ;  /* 0x00005410ff984816 */ /* 0x000fc60000000022 */
[----:B------:R-:W-:-:S04]  /*4420*/  FADD.FTZ R153, R192, -R153 ;  /* 0x80000099c0997221 */ /* 0x000fc80000010000 */
[----:B------:R-:W-:-:S04]  /*4430*/  FMUL.FTZ R153, R6, R153 ;  /* 0x0000009906997220 */ /* 0x000fc80000410000 */
[----:B------:R-:W-:Y:S02]  /*4440*/  @P4 FADD.FTZ R153, R153, R152 ;  /* 0x0000009899994221 */ /* 0x000fe40000010000 */
.L_x_2771:
[----:B------:R-:W-:Y:S05]  /*4450*/  BSYNC B1 ;  /* 0x0000000000017941 */ /* 0x000fea0003800000 */
.L_x_2769:
        /* <DEDUP_REMOVED lines=11> */
.L_x_2773:
[----:B------:R-:W-:-:S04]  /*4510*/  FFMA.FTZ R152, R196, R157, R158 ;  /* 0x0000009dc4987223 */ /* 0x000fc8000001009e */
[----:B------:R-:W-:Y:S01]  /*4520*/  FADD.FTZ R153, R197, -R152 ;  /* 0x80000098c5997221 */ /* 0x000fe20000010000 */
[----:B------:R-:W-:-:S03]  /*4530*/  @P4 PRMT R152, RZ, 0x7610, R34 ;  /* 0x00007610ff984816 */ /* 0x000fc60000000022 */
[----:B------:R-:W-:-:S04]  /*4540*/  FMUL.FTZ R153, R6, R153 ;  /* 0x0000009906997220 */ /* 0x000fc80000410000 */
[----:B------:R-:W-:Y:S02]  /*4550*/  @P4 FADD.FTZ R153, R153, R152 ;  /* 0x0000009899994221 */ /* 0x000fe40000010000 */
.L_x_2774:
[----:B------:R-:W-:Y:S05]  /*4560*/  BSYNC B1 ;  /* 0x0000000000017941 */ /* 0x000fea0003800000 */
.L_x_2772:
        /* <DEDUP_REMOVED lines=11> */
.L_x_2776:
[----:B------:R-:W-:Y:S01]  /*4620*/  FFMA.FTZ R153, R199, R157, R158 ;  /* 0x0000009dc7997223 */ /* 0x000fe2000001009e */
[----:B------:R-:W-:-:S03]  /*4630*/  @P4 PRMT R152, RZ, 0x5410, R35 ;  /* 0x00005410ff984816 */ /* 0x000fc60000000023 */
[----:B------:R-:W-:-:S04]  /*4640*/  FADD.FTZ R153, R198, -R153 ;  /* 0x80000099c6997221 */ /* 0x000fc80000010000 */
[----:B------:R-:W-:-:S04]  /*4650*/  FMUL.FTZ R153, R6, R153 ;  /* 0x0000009906997220 */ /* 0x000fc80000410000 */
[----:B------:R-:W-:Y:S02]  /*4660*/  @P4 FADD.FTZ R153, R153, R152 ;  /* 0x0000009899994221 */ /* 0x000fe40000010000 */
.L_x_2777:
[----:B------:R-:W-:Y:S05]  /*4670*/  BSYNC B1 ;  /* 0x0000000000017941 */ /* 0x000fea0003800000 */
.L_x_2775:
        /* <DEDUP_REMOVED lines=11> */
.L_x_2779:
[----:B------:R-:W-:Y:S01]  /*4730*/  FFMA.FTZ R157, R201, R157, R158 ;  /* 0x0000009dc99d7223 */ /* 0x000fe2000001009e */
[----:B------:R-:W-:-:S03]  /*4740*/  @P4 PRMT R153, RZ, 0x7610, R35 ;  /* 0x00007610ff994816 */ /* 0x000fc60000000023 */
[----:B------:R-:W-:-:S04]  /*4750*/  FADD.FTZ R157, R200, -R157 ;  /* 0x8000009dc89d7221 */ /* 0x000fc80000010000 */
[----:B------:R-:W-:-:S04]  /*4760*/  FMUL.FTZ R6, R6, R157 ;  /* 0x0000009d06067220 */ /* 0x000fc80000410000 */
[----:B------:R-:W-:Y:S02]  /*4770*/  @P4 FADD.FTZ R6, R6, R153 ;  /* 0x0000009906064221 */ /* 0x000fe40000010000 */
.L_x_2780:
[----:B------:R-:W-:Y:S05]  /*4780*/  BSYNC B1 ;  /* 0x0000000000017941 */ /* 0x000fea0003800000 */
.L_x_2778:
        /* <DEDUP_REMOVED lines=10> */
[----:B------:R0:W-:Y:S02]  /*4830*/  @P3 STG.E.128 [R152.64], R92 ;  /* 0x0000005c98003986 */ /* 0x0001e4000c101d04 */
.L_x_2756:
[----:B------:R-:W-:Y:S05]  /*4840*/  BSYNC B0 ;  /* 0x0000000000007941 */ /* 0x000fea0003800000 */
.L_x_2755:
[----:B------:R-:W-:Y:S02]  /*4850*/  IADD3 R4, R4, c[0x0][0x160], RZ ;  /* 0x0000580004047a10 */ /* 0x000fe40007ffe0ff */
[----:B------:R-:W-:Y:S02]  /*4860*/  LOP3.LUT P3, RZ, R5, 0xff, RZ, 0xc0, !PT ;  /* 0x000000ff05ff7812 */ /* 0x000fe4000786c0ff */
[----:B------:R-:W-:Y:S02]  /*4870*/  ISETP.GE.AND P2, PT, R4, c[0x0][0x164], PT ;  /* 0x0000590004007a0c */ /* 0x000fe40003f46270 */
[----:B------:R-:W-:-:S11]  /*4880*/  SEL R5, RZ, 0x1, P3 ;  /* 0x00000001ff057807 */ /* 0x000fd60001800000 */
[----:B0-----:R-:W-:Y:S01]  /*4890*/  @P2 CALL.REL.NOINC `(.L_x_2656) ;  /* 0x0000001000002944 */ /* 0x001fe20003c00000 */
[----:B------:R-:W-:Y:S05]  /*48a0*/  BRA `(.L_x_2781) ;  /* 0xffffbbe000007947 */ /* 0x000fea000383ffff */
.L_x_2656:
        /* <DEDUP_REMOVED lines=41> */
.L_x_2675:
[----:B------:R-:W-:Y:S01]  /*4b40*/  HFMA2.MMA R194, -RZ, RZ, 0, 9.5367431640625e-07 ;  /* 0x00000010ffc27435 */ /* 0x000fe200000001ff */
[----:B------:R-:W-:Y:S01]  /*4b50*/  MOV R157, R205 ;  /* 0x000000cd009d7202 */ /* 0x000fe20000000f00 */
[----:B------:R-:W-:Y:S01]  /*4b60*/  IMAD.MOV.U32 R206, RZ, RZ, 0x1f ;  /* 0x0000001fffce7424 */ /* 0x000fe200078e00ff */
[----:B------:R-:W-:-:S02]  /*4b70*/  MOV R207, 0xffffffff ;  /* 0xffffffff00cf7802 */ /* 0x000fc40000000f00 */
[----:B-1----:R-:W-:Y:S02]  /*4b80*/  MOV R152, 0x4ba0 ;  /* 0x00004ba000987802 */ /* 0x002fe40000000f00 */
[----:B0----5:R-:W-:Y:S05]  /*4b90*/  CALL.REL.NOINC `($__internal_42_$__cuda_sm70_shflsync_down_p) ;  /* 0x0000046000007944 */ /* 0x021fea0003c00000 */
[----:B-1----:R-:W-:Y:S01]  /*4ba0*/  MOV R156, R157 ;  /* 0x0000009d009c7202 */ /* 0x002fe20000000f00 */
[----:B0-----:R-:W-:Y:S05]  /*4bb0*/  BRA `(.L_x_2782) ;  /* 0xffffd26000007947 */ /* 0x001fea000383ffff */
.L_x_2676:
[----:B------:R-:W-:Y:S01]  /*4bc0*/  HFMA2.MMA R194, -RZ, RZ, 0, 9.5367431640625e-07 ;  /* 0x00000010ffc27435 */ /* 0x000fe200000001ff */
[----:B------:R-:W-:Y:S02]  /*4bd0*/  MOV R157, R204 ;  /* 0x000000cc009d7202 */ /* 0x000fe40000000f00 */
[----:B------:R-:W-:Y:S02]  /*4be0*/  MOV R206, 0x1f ;  /* 0x0000001f00ce7802 */ /* 0x000fe40000000f00 */
[----:B------:R-:W-:Y:S02]  /*4bf0*/  MOV R207, 0xffffffff ;  /* 0xffffffff00cf7802 */ /* 0x000fe40000000f00 */
[----:B-1----:R-:W-:Y:S02]  /*4c00*/  MOV R152, 0x4c20 ;  /* 0x00004c2000987802 */ /* 0x002fe40000000f00 */
[----:B0-23-5:R-:W-:Y:S05]  /*4c10*/  CALL.REL.NOINC `($__internal_42_$__cuda_sm70_shflsync_down_p) ;  /* 0x000003e000007944 */ /* 0x02dfea0003c00000 */
[----:B------:R-:W-:Y:S01]  /*4c20*/  FADD.FTZ R156, R156, R205 ;  /* 0x000000cd9c9c7221 */ /* 0x000fe20000010000 */
[----:B0-----:R-:W-:Y:S01]  /*4c30*/  HFMA2.MMA R194, -RZ, RZ, 0, 4.76837158203125e-07 ;  /* 0x00000008ffc27435 */ /* 0x001fe200000001ff */
[----:B-1----:R-:W-:Y:S01]  /*4c40*/  FADD.FTZ R204, R204, R157 ;  /* 0x0000009dcccc7221 */ /* 0x002fe20000010000 */
[----:B------:R-:W-:Y:S01]  /*4c50*/  MOV R206, 0x1f ;  /* 0x0000001f00ce7802 */ /* 0x000fe20000000f00 */
[----:B------:R-:W-:Y:S01]  /*4c60*/  IMAD.MOV.U32 R207, RZ, RZ, -0x1 ;  /* 0xffffffffffcf7424 */ /* 0x000fe200078e00ff */
[----:B------:R-:W-:-:S02]  /*4c70*/  MOV R157, R156 ;  /* 0x0000009c009d7202 */ /* 0x000fc40000000f00 */
[----:B------:R-:W-:Y:S02]  /*4c80*/  MOV R152, 0x4ca0 ;  /* 0x00004ca000987802 */ /* 0x000fe40000000f00 */
[----:B------:R-:W-:Y:S05]  /*4c90*/  CALL.REL.NOINC `($__internal_42_$__cuda_sm70_shflsync_down_p) ;  /* 0x0000036000007944 */ /* 0x000fea0003c00000 */
[----:B0-----:R-:W-:Y:S01]  /*4ca0*/  HFMA2.MMA R194, -RZ, RZ, 0, 4.76837158203125e-07 ;  /* 0x00000008ffc27435 */ /* 0x001fe200000001ff */
[----:B-1----:R-:W-:Y:S02]  /*4cb0*/  MOV R155, R157 ;  /* 0x0000009d009b7202 */ /* 0x002fe40000000f00 */
[----:B------:R-:W-:Y:S02]  /*4cc0*/  MOV R157, R204 ;  /* 0x000000cc009d7202 */ /* 0x000fe40000000f00 */
[----:B------:R-:W-:Y:S02]  /*4cd0*/  MOV R206, 0x1f ;  /* 0x0000001f00ce7802 */ /* 0x000fe40000000f00 */
[----:B------:R-:W-:Y:S02]  /*4ce0*/  MOV R207, 0xffffffff ;  /* 0xffffffff00cf7802 */ /* 0x000fe40000000f00 */
[----:B------:R-:W-:Y:S02]  /*4cf0*/  MOV R152, 0x4d10 ;  /* 0x00004d1000987802 */ /* 0x000fe40000000f00 */
[----:B------:R-:W-:Y:S05]  /*4d00*/  CALL.REL.NOINC `($__internal_42_$__cuda_sm70_shflsync_down_p) ;  /* 0x000002f000007944 */ /* 0x000fea0003c00000 */
[----:B------:R-:W-:Y:S01]  /*4d10*/  FADD.FTZ R156, R155, R156 ;  /* 0x0000009c9b9c7221 */ /* 0x000fe20000010000 */
[----:B0-----:R-:W-:Y:S01]  /*4d20*/  HFMA2.MMA R194, -RZ, RZ, 0, 2.384185791015625e-07 ;  /* 0x00000004ffc27435 */ /* 0x001fe200000001ff */
[----:B-1----:R-:W-:Y:S01]  /*4d30*/  FADD.FTZ R204, R204, R157 ;  /* 0x0000009dcccc7221 */ /* 0x002fe20000010000 */
[----:B------:R-:W-:Y:S01]  /*4d40*/  MOV R206, 0x1f ;  /* 0x0000001f00ce7802 */ /* 0x000fe20000000f00 */
[----:B------:R-:W-:Y:S01]  /*4d50*/  IMAD.MOV.U32 R207, RZ, RZ, -0x1 ;  /* 0xffffffffffcf7424 */ /* 0x000fe200078e00ff */
[----:B------:R-:W-:-:S02]  /*4d60*/  MOV R157, R156 ;  /* 0x0000009c009d7202 */ /* 0x000fc40000000f00 */
[----:B------:R-:W-:Y:S02]  /*4d70*/  MOV R152, 0x4d90 ;  /* 0x00004d9000987802 */ /* 0x000fe40000000f00 */
[----:B------:R-:W-:Y:S05]  /*4d80*/  CALL.REL.NOINC `($__internal_42_$__cuda_sm70_shflsync_down_p) ;  /* 0x0000027000007944 */ /* 0x000fea0003c00000 */
[----:B0-----:R-:W-:Y:S01]  /*4d90*/  HFMA2.MMA R194, -RZ, RZ, 0, 2.384185791015625e-07 ;  /* 0x00000004ffc27435 */ /* 0x001fe200000001ff */
[----:B-1----:R-:W-:Y:S02]  /*4da0*/  MOV R155, R157 ;  /* 0x0000009d009b7202 */ /* 0x002fe40000000f00 */
[----:B------:R-:W-:Y:S02]  /*4db0*/  MOV R157, R204 ;  /* 0x000000cc009d7202 */ /* 0x000fe40000000f00 */
[----:B------:R-:W-:Y:S02]  /*4dc0*/  MOV R206, 0x1f ;  /* 0x0000001f00ce7802 */ /* 0x000fe40000000f00 */
[----:B------:R-:W-:Y:S02]  /*4dd0*/  MOV R207, 0xffffffff ;  /* 0xffffffff00cf7802 */ /* 0x000fe40000000f00 */
[----:B------:R-:W-:Y:S02]  /*4de0*/  MOV R152, 0x4e00 ;  /* 0x00004e0000987802 */ /* 0x000fe40000000f00 */
[----:B------:R-:W-:Y:S05]  /*4df0*/  CALL.REL.NOINC `($__internal_42_$__cuda_sm70_shflsync_down_p) ;  /* 0x0000020000007944 */ /* 0x000fea0003c00000 */
[----:B------:R-:W-:Y:S01]  /*4e00*/  FADD.FTZ R156, R155, R156 ;  /* 0x0000009c9b9c7221 */ /* 0x000fe20000010000 */
[----:B0-----:R-:W-:Y:S01]  /*4e10*/  HFMA2.MMA R194, -RZ, RZ, 0, 1.1920928955078125e-07 ;  /* 0x00000002ffc27435 */ /* 0x001fe200000001ff */
[----:B-1----:R-:W-:Y:S01]  /*4e20*/  FADD.FTZ R204, R204, R157 ;  /* 0x0000009dcccc7221 */ /* 0x002fe20000010000 */
[----:B------:R-:W-:Y:S01]  /*4e30*/  MOV R206, 0x1f ;  /* 0x0000001f00ce7802 */ /* 0x000fe20000000f00 */
[----:B------:R-:W-:Y:S01]  /*4e40*/  IMAD.MOV.U32 R207, RZ, RZ, -0x1 ;  /* 0xffffffffffcf7424 */ /* 0x000fe200078e00ff */
[----:B------:R-:W-:-:S02]  /*4e50*/  MOV R157, R156 ;  /* 0x0000009c009d7202 */ /* 0x000fc40000000f00 */
[----:B------:R-:W-:Y:S02]  /*4e60*/  MOV R152, 0x4e80 ;  /* 0x00004e8000987802 */ /* 0x000fe40000000f00 */
[----:B------:R-:W-:Y:S05]  /*4e70*/  CALL.REL.NOINC `($__internal_42_$__cuda_sm70_shflsync_down_p) ;  /* 0x0000018000007944 */ /* 0x000fea0003c00000 */
[----:B0-----:R-:W-:Y:S01]  /*4e80*/  HFMA2.MMA R194, -RZ, RZ, 0, 1.1920928955078125e-07 ;  /* 0x00000002ffc27435 */ /* 0x001fe200000001ff */
[----:B-1----:R-:W-:Y:S02]  /*4e90*/  MOV R155, R157 ;  /* 0x0000009d009b7202 */ /* 0x002fe40000000f00 */
[----:B------:R-:W-:Y:S02]  /*4ea0*/  MOV R157, R204 ;  /* 0x000000cc009d7202 */ /* 0x000fe40000000f00 */
[----:B------:R-:W-:Y:S02]  /*4eb0*/  MOV R206, 0x1f ;  /* 0x0000001f00ce7802 */ /* 0x000fe40000000f00 */
[----:B------:R-:W-:Y:S02]  /*4ec0*/  MOV R207, 0xffffffff ;  /* 0xffffffff00cf7802 */ /* 0x000fe40000000f00 */
[----:B------:R-:W-:Y:S02]  /*4ed0*/  MOV R152, 0x4ef0 ;  /* 0x00004ef000987802 */ /* 0x000fe40000000f00 */
[----:B------:R-:W-:Y:S05]  /*4ee0*/  CALL.REL.NOINC `($__internal_42_$__cuda_sm70_shflsync_down_p) ;  /* 0x0000011000007944 */ /* 0x000fea0003c00000 */
[----:B------:R-:W-:Y:S01]  /*4ef0*/  FADD.FTZ R158, R155, R156 ;  /* 0x0000009c9b9e7221 */ /* 0x000fe20000010000 */
[----:B0-----:R-:W-:Y:S01]  /*4f00*/  HFMA2.MMA R194, -RZ, RZ, 0, 5.9604644775390625e-08 ;  /* 0x00000001ffc27435 */ /* 0x001fe200000001ff */
[----:B-1----:R-:W-:Y:S01]  /*4f10*/  FADD.FTZ R195, R204, R157 ;  /* 0x0000009dccc37221 */ /* 0x002fe20000010000 */
[----:B------:R-:W-:Y:S01]  /*4f20*/  MOV R206, 0x1f ;  /* 0x0000001f00ce7802 */ /* 0x000fe20000000f00 */
[----:B------:R-:W-:Y:S01]  /*4f30*/  IMAD.MOV.U32 R207, RZ, RZ, -0x1 ;  /* 0xffffffffffcf7424 */ /* 0x000fe200078e00ff */
[----:B------:R-:W-:-:S02]  /*4f40*/  MOV R157, R158 ;  /* 0x0000009e009d7202 */ /* 0x000fc40000000f00 */
[----:B------:R-:W-:Y:S02]  /*4f50*/  MOV R152, 0x4f70 ;  /* 0x00004f7000987802 */ /* 0x000fe40000000f00 */
[----:B------:R-:W-:Y:S05]  /*4f60*/  CALL.REL.NOINC `($__internal_42_$__cuda_sm70_shflsync_down_p) ;  /* 0x0000009000007944 */ /* 0x000fea0003c00000 */
[----:B0-----:R-:W-:Y:S01]  /*4f70*/  HFMA2.MMA R194, -RZ, RZ, 0, 5.9604644775390625e-08 ;  /* 0x00000001ffc27435 */ /* 0x001fe200000001ff */
[----:B-1----:R-:W-:Y:S02]  /*4f80*/  MOV R159, R157 ;  /* 0x0000009d009f7202 */ /* 0x002fe40000000f00 */
[----:B------:R-:W-:Y:S02]  /*4f90*/  MOV R157, R195 ;  /* 0x000000c3009d7202 */ /* 0x000fe40000000f00 */
[----:B------:R-:W-:Y:S02]  /*4fa0*/  MOV R206, 0x1f ;  /* 0x0000001f00ce7802 */ /* 0x000fe40000000f00 */
[----:B------:R-:W-:Y:S02]  /*4fb0*/  MOV R207, 0xffffffff ;  /* 0xffffffff00cf7802 */ /* 0x000fe40000000f00 */
[----:B------:R-:W-:Y:S02]  /*4fc0*/  MOV R152, 0x4fe0 ;  /* 0x00004fe000987802 */ /* 0x000fe40000000f00 */
[----:B------:R-:W-:Y:S05]  /*4fd0*/  CALL.REL.NOINC `($__internal_42_$__cuda_sm70_shflsync_down_p) ;  /* 0x0000002000007944 */ /* 0x000fea0003c00000 */
[----:B-1----:R-:W-:Y:S01]  /*4fe0*/  MOV R204, R157 ;  /* 0x0000009d00cc7202 */ /* 0x002fe20000000f00 */
[----:B0-----:R-:W-:Y:S05]  /*4ff0*/  BRA `(.L_x_2783) ;  /* 0xffffcf4000007947 */ /* 0x001fea000383ffff */
        .weak           $__internal_42_$__cuda_sm70_shflsync_down_p
        .type           $__internal_42_$__cuda_sm70_shflsync_down_p,@function
        .size           $__internal_42_$__cuda_sm70_shflsync_down_p,(.L_x_11776 - $__internal_42_$__cuda_sm70_shflsync_down_p)
$__internal_42_$__cuda_sm70_shflsync_down_p:
[----:B------:R-:W-:Y:S01]  /*5000*/  HFMA2.MMA R153, -RZ, RZ, 0, 0 ;  /* 0x00000000ff997435 */ /* 0x000fe200000001ff */
[----:B------:R-:W-:Y:S04]  /*5010*/  WARPSYNC R207 ;  /* 0x000000cf00007348 */ /* 0x000fe80003800000 */
[----:B------:R0:W1:Y:S01]  /*5020*/  SHFL.DOWN PT, R157, R157, R194, R206 ;  /* 0x080000c29d9d7389 */ /* 0x00006200000e00ce */
[----:B------:R-:W-:Y:S05]  /*5030*/  RET.REL.NODEC R152 `(_ZN10layer_norm13ln_bwd_kernelINS_13Kernel_traitsIf13__nv_bfloat16S2_S2_fjLj4096ELj1ELj1ELj4ELj16ENS_18Kernel_traits_baseILj4096EfS2_S2_S2_fjLj128EEEEELb0ELb0ELb1ELb0EEEvNS_9BwdParamsE) ;  /* 0xffffafc098007950 */ /* 0x000fea0003c3ffff */
.L_x_2784:
        /* <DEDUP_REMOVED lines=12> */
.L_x_11776:


//--------------------- .text._ZN10layer_norm13ln_bwd_kernelINS_13Kernel_traitsIf13__nv_bfloat16S2_S2_fjLj4096ELj1ELj1ELj4ELj16ENS_18Kernel_traits_baseILj4096EfS2_S2_S2_fjLj128EEEEELb0ELb0ELb1ELb1EEEvNS_9BwdParamsE --------------------------
	.section	.text._ZN10layer_norm13ln_bwd_kernelINS_13Kernel_traitsIf13__nv_bfloat16S2_S2_fjLj4096ELj1ELj1ELj4ELj16ENS_18Kernel_traits_baseILj4096EfS2_S2_S2_fjLj128EEEEELb0ELb0ELb1ELb1EEEvNS_9BwdParamsE,"ax",@progbits
	.sectioninfo	@"SHI_REGISTERS=237"
	.align	128
        .global         _ZN10layer_norm13ln_bwd_kernelINS_13Kernel_traitsIf13__nv_bfloat16S2_S2_fjLj4096ELj1ELj1ELj4ELj16ENS_18Kernel_traits_baseILj4096EfS2_S2_S2_fjLj128EEEEELb0ELb0ELb1ELb1EEEvNS_9BwdParamsE
        .type           _ZN10layer_norm13ln_bwd_kernelINS_13Kernel_traitsIf13__nv_bfloat16S2_S2_fjLj4096ELj1ELj1ELj4ELj16ENS_18Kernel_traits_baseILj4096EfS2_S2_S2_fjLj128EEEEELb0ELb0ELb1ELb1EEEvNS_9BwdParamsE,@function
        .size           _ZN10layer_norm13ln_bwd_kernelINS_13Kernel_traitsIf13__nv_bfloat16S2_S2_fjLj4096ELj1ELj1ELj4ELj16ENS_18Kernel_traits_baseILj4096EfS2_S2_S2_fjLj128EEEEELb0ELb0ELb1ELb1EEEvNS_9BwdParamsE,(.L_x_11777 - _ZN10layer_norm13ln_bwd_kernelINS_13Kernel_traitsIf13__nv_bfloat16S2_S2_fjLj4096ELj1ELj1ELj4ELj16ENS_18Kernel_traits_baseILj4096EfS2_S2_S2_fjLj128EEEEELb0ELb0ELb1ELb1EEEvNS_9BwdParamsE)
        .other          _ZN10layer_norm13ln_bwd_kernelINS_13Kernel_traitsIf13__nv_bfloat16S2_S2_fjLj4096ELj1ELj1ELj4ELj16ENS_18Kernel_traits_baseILj4096EfS2_S2_S2_fjLj128EEEEELb0ELb0ELb1ELb1EEEvNS_9BwdParamsE,@"STO_CUDA_ENTRY STV_DEFAULT"
_ZN10layer_norm13ln_bwd_kernelINS_13Kernel_traitsIf13__nv_bfloat16S2_S2_fjLj4096ELj1ELj1ELj4ELj16ENS_18Kernel_traits_baseILj4096EfS2_S2_S2_fjLj128EEEEELb0ELb0ELb1ELb1EEEvNS_9BwdParamsE:
.text._ZN10layer_norm13ln_bwd_kernelINS_13Kernel_traitsIf13__nv_bfloat16S2_S2_fjLj4096ELj1ELj1ELj4ELj16ENS_18Kernel_traits_baseILj4096EfS2_S2_S2_fjLj128EEEEELb0ELb0ELb1ELb1EEEvNS_9BwdParamsE:
        /* <DEDUP_REMOVED lines=40> */
.L_x_2785:
        /* <DEDUP_REMOVED lines=12> */
[----:B------:R-:W1:Y:S01]  /*0340*/  LDC.U8 R133, c[0x0][0x1f0] ;  /* 0x00007c00ff857b82 */ /* 0x000e620000000000 */
        /* <DEDUP_REMOVED lines=32> */
[----:B01----:R-:W-:-:S02]  /*0550*/  CS2R R52, SRZ ;  /* 0x0000000000347805 */ /* 0x003fc4000001ff00 */
.L_x_2888:
[----:B------:R-:W-:-:S05]  /*0560*/  MOV R131, 0x4 ;  /* 0x0000000400837802 */ /* 0x000fca0000000f00 */
[----:B------:R-:W-:-:S05]  /*0570*/  IMAD.WIDE R126, R132, R131, c[0x0][0x1d8] ;  /* 0x00007600847e7625 */ /* 0x000fca00078e0283 */
[----:B------:R0:W2:Y:S01]  /*0580*/  LDG.E R202, [R126.64] ;  /* 0x000000047eca7981 */ /* 0x0000a2000c1e1900 */
[----:B------:R-:W-:Y:S01]  /*0590*/  IMAD R128, R132, c[0x0][0x168], RZ ;  /* 0x00005a0084807a24 */ /* 0x000fe200078e02ff */
[----:B------:R-:W-:Y:S01]  /*05a0*/  LOP3.LUT R130, R0, 0x7f, RZ, 0xc0, !PT ;  /* 0x0000007f00827812 */ /* 0x000fe200078ec0ff */
[----:B------:R-:W-:-:S03]  /*05b0*/  IMAD.WIDE R124, R132, R131, c[0x0][0x1a8] ;  /* 0x00006a00847c7625 */ /* 0x000fc600078e0283 */
[----:B------:R-:W-:Y:S01]  /*05c0*/  SHF.R.S32.HI R129, RZ, 0x1f, R128 ;  /* 0x0000001fff817819 */ /* 0x000fe20000011480 */
[----:B------:R-:W-:Y:S01]  /*05d0*/  IMAD.WIDE R2, R132, R131, c[0x0][0x1d0] ;  /* 0x0000740084027625 */ /* 0x000fe200078e0283 */
[----:B------:R-:W-:Y:S01]  /*05e0*/  MOV R199, 0x10 ;  /* 0x0000001000c77802 */ /* 0x000fe20000000f00 */
[----:B------:R-:W-:Y:S01]  /*05f0*/  BSSY B0, `(.L_x_2787) ;  /* 0x000015a000007945 */ /* 0x000fe20003800000 */
[----:B------:R-:W-:Y:S01]  /*0600*/  LEA.HI R129, R129, R128, RZ, 0x3 ;  /* 0x0000008081817211 */ /* 0x000fe200078f18ff */
[----:B-----5:R1:W5:Y:S03]  /*0610*/  LDG.E R135, [R124.64] ;  /* 0x000000047c877981 */ /* 0x020366000c1e1900 */
[----:B------:R-:W-:Y:S01]  /*0620*/  LEA.HI.SX32 R140, R129, R130, 0x1d ;  /* 0x00000082818c7211 */ /* 0x000fe200078feaff */
[----:B------:R3:W5:Y:S03]  /*0630*/  LDG.E R139, [R2.64] ;  /* 0x00000004028b7981 */ /* 0x000766000c1e1900 */
[----:B------:R-:W-:-:S02]  /*0640*/  IADD3 R138, R140, 0x80, RZ ;  /* 0x000000808c8a7810 */ /* 0x000fc40007ffe0ff */
[C---:B------:R-:W-:Y:S02]  /*0650*/  IADD3 R137, R140.reuse, 0x100, RZ ;  /* 0x000001008c897810 */ /* 0x040fe40007ffe0ff */
[----:B------:R-:W-:Y:S01]  /*0660*/  IADD3 R136, R140, 0x180, RZ ;  /* 0x000001808c887810 */ /* 0x000fe20007ffe0ff */
[----:B-1----:R-:W-:-:S04]  /*0670*/  IMAD.WIDE.U32 R124, R138, R199, c[0x0][0x218] ;  /* 0x000086008a7c7625 */ /* 0x002fc800078e00c7 */
[----:B---3--:R-:W-:-:S04]  /*0680*/  IMAD.WIDE.U32 R2, R140, R199, c[0x0][0x218] ;  /* 0x000086008c027625 */ /* 0x008fc800078e00c7 */
[----:B0-----:R-:W-:-:S04]  /*0690*/  IMAD.WIDE.U32 R126, R137, R199, c[0x0][0x218] ;  /* 0x00008600897e7625 */ /* 0x001fc800078e00c7 */
[----:B------:R-:W-:Y:S01]  /*06a0*/  IMAD.WIDE.U32 R128, R136, R199, c[0x0][0x218] ;  /* 0x0000860088807625 */ /* 0x000fe200078e00c7 */
[----:B--2---:R-:W-:-:S13]  /*06b0*/  ISETP.GT.AND P1, PT, R202, RZ, PT ;  /* 0x000000ffca00720c */ /* 0x004fda0003f24270 */
[----:B------:R-:W-:Y:S05]  /*06c0*/  @P1 BRA `(.L_x_2788) ;  /* 0x000000a000001947 */ /* 0x000fea0003800000 */
[----:B------:R-:W-:Y:S01]  /*06d0*/  ISETP.NE.U32.AND P0, PT, RZ, c[0x0][0x218], PT ;  /* 0x00008600ff007a0c */ /* 0x000fe20003f05070 */
[----:B------:R-:W-:-:S03]  /*06e0*/  CS2R R130, SRZ ;  /* 0x0000000000827805 */ /* 0x000fc6000001ff00 */
[----:B------:R-:W-:-:S13]  /*06f0*/  ISETP.NE.AND.EX P0, PT, RZ, c[0x0][0x21c], PT, P0 ;  /* 0x00008700ff007a0c */ /* 0x000fda0003f05300 */
[----:B------:R-:W-:Y:S05]  /*0700*/  @!P0 BRA `(.L_x_2789) ;  /* 0x0000148000008947 */ /* 0x000fea0003800000 */
[----:B------:R0:W5:Y:S04]  /*0710*/  LDG.E.128 R16, [R2.64] ;  /* 0x0000000402107981 */ /* 0x000168000c1e1d00 */
[----:B------:R0:W5:Y:S04]  /*0720*/  LDG.E.128 R12, [R124.64] ;  /* 0x000000047c0c7981 */ /* 0x000168000c1e1d00 */
[----:B------:R0:W5:Y:S04]  /*0730*/  LDG.E.128 R8, [R126.64] ;  /* 0x000000047e087981 */ /* 0x000168000c1e1d00 */
[----:B------:R0:W5:Y:S01]  /*0740*/  LDG.E.128 R4, [R128.64] ;  /* 0x0000000480047981 */ /* 0x000162000c1e1d00 */
[----:B------:R-:W-:Y:S01]  /*0750*/  CS2R R130, SRZ ;  /* 0x0000000000827805 */ /* 0x000fe2000001ff00 */
[----:B------:R-:W-:Y:S05]  /*0760*/  BRA `(.L_x_2789) ;  /* 0x0000142000007947 */ /* 0x000fea0003800000 */
.L_x_2788:
[----:B------:R-:W-:Y:S01]  /*0770*/  IADD3 R141, R202, -0x1, RZ ;  /* 0xffffffffca8d7810 */ /* 0x000fe20007ffe0ff */
[----:B------:R-:W-:-:S04]  /*0780*/  IMAD.WIDE.U32 R172, R140, R199, c[0x0][0x188] ;  /* 0x000062008cac7625 */ /* 0x000fc800078e00c7 */
[----:B------:R-:W-:Y:S02]  /*0790*/  IMAD R141, R141, c[0x0][0x168], RZ ;  /* 0x00005a008d8d7a24 */ /* 0x000fe400078e02ff */
[-C--:B------:R-:W-:Y:S01]  /*07a0*/  IMAD.WIDE.U32 R164, R138, R199.reuse, c[0x0][0x188] ;  /* 0x000062008aa47625 */ /* 0x080fe200078e00c7 */
[----:B------:R-:W2:Y:S02]  /*07b0*/  LDG.E.128 R172, [R172.64] ;  /* 0x00000004acac7981 */ /* 0x000ea4000c1e1d00 */
[----:B------:R-:W-:Y:S01]  /*07c0*/  SHF.R.S32.HI R142, RZ, 0x1f, R141 ;  /* 0x0000001fff8e7819 */ /* 0x000fe2000001148d */
[----:B------:R-:W-:Y:S02]  /*07d0*/  IMAD.WIDE.U32 R148, R136, R199, c[0x0][0x188] ;  /* 0x0000620088947625 */ /* 0x000fe400078e00c7 */
[----:B------:R-:W3:Y:S01]  /*07e0*/  LDG.E.128 R164, [R164.64] ;  /* 0x00000004a4a47981 */ /* 0x000ee2000c1e1d00 */
[----:B------:R-:W-:Y:S01]  /*07f0*/  LEA.HI R141, R142, R141, RZ, 0x3 ;  /* 0x0000008d8e8d7211 */ /* 0x000fe200078f18ff */
[----:B------:R-:W-:-:S02]  /*0800*/  IMAD.WIDE.U32 R156, R137, R199, c[0x0][0x188] ;  /* 0x00006200899c7625 */ /* 0x000fc400078e00c7 */
[----:B------:R-:W4:Y:S01]  /*0810*/  LDG.E.128 R148, [R148.64] ;  /* 0x0000000494947981 */ /* 0x000f22000c1e1d00 */
[----:B------:R-:W-:Y:S01]  /*0820*/  LEA.HI.SX32 R152, R141, R130, 0x1d ;  /* 0x000000828d987211 */ /* 0x000fe200078feaff */
[----:B------:R-:W-:Y:S02]  /*0830*/  IMAD.WIDE R130, R132, R131, c[0x0][0x1a0] ;  /* 0x0000680084827625 */ /* 0x000fe400078e0283 */
[----:B------:R-:W3:Y:S01]  /*0840*/  LDG.E.128 R156, [R156.64] ;  /* 0x000000049c9c7981 */ /* 0x000ee2000c1e1d00 */
[C---:B------:R-:W-:Y:S01]  /*0850*/  IADD3 R144, R152.reuse, 0x100, RZ ;  /* 0x0000010098907810 */ /* 0x040fe20007ffe0ff */
[CC--:B------:R-:W-:Y:S01]  /*0860*/  IMAD.WIDE.U32 R168, R152.reuse, R199.reuse, c[0x0][0x208] ;  /* 0x0000820098a87625 */ /* 0x0c0fe200078e00c7 */
[C---:B------:R-:W-:Y:S01]  /*0870*/  IADD3 R160, R152.reuse, 0x80, RZ ;  /* 0x0000008098a07810 */ /* 0x040fe20007ffe0ff */
[----:B------:R-:W3:Y:S01]  /*0880*/  LDG.E R176, [R130.64] ;  /* 0x0000000482b07981 */ /* 0x000ee2000c1e1900 */
[----:B------:R-:W-:Y:S01]  /*0890*/  IADD3 R152, R152, 0x180, RZ ;  /* 0x0000018098987810 */ /* 0x000fe20007ffe0ff */
[----:B------:R-:W-:-:S02]  /*08a0*/  IMAD.WIDE.U32 R144, R144, R199, c[0x0][0x208] ;  /* 0x0000820090907625 */ /* 0x000fc400078e00c7 */
[----:B------:R-:W4:Y:S02]  /*08b0*/  LDG.E.128 R168, [R168.64] ;  /* 0x00000004a8a87981 */ /* 0x000f24000c1e1d00 */
[-C--:B------:R-:W-:Y:S02]  /*08c0*/  IMAD.WIDE.U32 R160, R160, R199.reuse, c[0x0][0x208] ;  /* 0x00008200a0a07625 */ /* 0x080fe400078e00c7 */
[----:B------:R-:W4:Y:S02]  /*08d0*/  LDG.E.128 R144, [R144.64] ;  /* 0x0000000490907981 */ /* 0x000f24000c1e1d00 */
[----:B------:R-:W-:Y:S02]  /*08e0*/  IMAD.WIDE.U32 R152, R152, R199, c[0x0][0x208] ;  /* 0x0000820098987625 */ /* 0x000fe400078e00c7 */
[----:B------:R-:W4:Y:S04]  /*08f0*/  LDG.E.128 R160, [R160.64] ;  /* 0x00000004a0a07981 */ /* 0x000f28000c1e1d00 */
        /* <DEDUP_REMOVED lines=10> */
[----:B------:R-:W-:Y:S02]  /*09a0*/  PRMT R177, RZ, 0x5410, R172 ;  /* 0x00005410ffb17816 */ /* 0x000fe400000000ac */
[--C-:B------:R-:W-:Y:S02]  /*09b0*/  PRMT R181, RZ, 0x5410, R175.reuse ;  /* 0x00005410ffb57816 */ /* 0x100fe400000000af */
[----:B------:R-:W-:Y:S02]  /*09c0*/  PRMT R175, RZ, 0x7610, R175 ;  /* 0x00007610ffaf7816 */ /* 0x000fe400000000af */
[----:B------:R-:W-:-:S02]  /*09d0*/  PRMT R178, RZ, 0x5410, R173 ;  /* 0x00005410ffb27816 */ /* 0x000fc400000000ad */
[----:B---3--:R-:W-:Y:S02]  /*09e0*/  FSEL R202, R176, RZ, !P0 ;  /* 0x000000ffb0ca7208 */ /* 0x008fe40004000000 */
[--C-:B----4-:R-:W-:Y:S02]  /*09f0*/  PRMT R191, RZ, 0x5410, R169.reuse ;  /* 0x00005410ffbf7816 */ /* 0x110fe400000000a9 */
[----:B------:R-:W-:Y:S02]  /*0a00*/  PRMT R194, RZ, 0x7610, R169 ;  /* 0x00007610ffc27816 */ /* 0x000fe400000000a9 */
[----:B------:R-:W-:Y:S01]  /*0a10*/  PRMT R169, RZ, 0x5410, R165 ;  /* 0x00005410ffa97816 */ /* 0x000fe200000000a5 */
[C---:B------:R-:W-:Y:S01]  /*0a20*/  FADD.FTZ R180, -R202.reuse, R179 ;  /* 0x000000b3cab47221 */ /* 0x040fe20000010100 */
[----:B------:R-:W-:Y:S01]  /*0a30*/  PRMT R165, RZ, 0x7610, R165 ;  /* 0x00007610ffa57816 */ /* 0x000fe200000000a5 */
[C---:B------:R-:W-:Y:S01]  /*0a40*/  FADD.FTZ R174, -R202.reuse, R174 ;  /* 0x000000aecaae7221 */ /* 0x040fe20000010100 */
[----:B------:R-:W-:Y:S01]  /*0a50*/  PRMT R193, RZ, 0x5410, R168 ;  /* 0x00005410ffc17816 */ /* 0x000fe200000000a8 */
[----:B------:R-:W-:Y:S01]  /*0a60*/  FADD.FTZ R184, -R202, R177 ;  /* 0x000000b1cab87221 */ /* 0x000fe20000010100 */
[----:B------:R-:W-:-:S02]  /*0a70*/  PRMT R172, RZ, 0x7610, R172 ;  /* 0x00007610ffac7816 */ /* 0x000fc400000000ac */
[--C-:B0-----:R-:W-:Y:S02]  /*0a80*/  PRMT R127, RZ, 0x5410, R145.reuse ;  /* 0x00005410ff7f7816 */ /* 0x101fe40000000091 */
[----:B------:R-:W-:Y:S02]  /*0a90*/  PRMT R128, RZ, 0x7610, R145 ;  /* 0x00007610ff807816 */ /* 0x000fe40000000091 */
[--C-:B------:R-:W-:Y:S02]  /*0aa0*/  PRMT R3, RZ, 0x5410, R147.reuse ;  /* 0x00005410ff037816 */ /* 0x100fe40000000093 */
[----:B-1----:R-:W-:Y:S02]  /*0ab0*/  PRMT R124, RZ, 0x7610, R147 ;  /* 0x00007610ff7c7816 */ /* 0x002fe40000000093 */
[----:B------:R-:W-:Y:S02]  /*0ac0*/  PRMT R198, RZ, 0x5410, R149 ;  /* 0x00005410ffc67816 */ /* 0x000fe40000000095 */
[----:B------:R-:W-:-:S02]  /*0ad0*/  PRMT R173, RZ, 0x7610, R173 ;  /* 0x00007610ffad7816 */ /* 0x000fc400000000ad */
[--C-:B------:R-:W-:Y:S02]  /*0ae0*/  PRMT R185, RZ, 0x5410, R161.reuse ;  /* 0x00005410ffb97816 */ /* 0x100fe400000000a1 */
        /* <DEDUP_REMOVED lines=8> */
[C---:B-----5:R-:W-:Y:S01]  /*0b70*/  FMUL.FTZ R180, R135.reuse, R180 ;  /* 0x000000b487b47220 */ /* 0x060fe20000410000 */
[----:B------:R-:W-:Y:S02]  /*0b80*/  PRMT R187, RZ, 0x5410, R170 ;  /* 0x00005410ffbb7816 */ /* 0x000fe400000000aa */
[--C-:B------:R-:W-:Y:S02]  /*0b90*/  PRMT R161, RZ, 0x5410, R156.reuse ;  /* 0x00005410ffa17816 */ /* 0x100fe4000000009c */
[----:B------:R-:W-:Y:S01]  /*0ba0*/  PRMT R163, RZ, 0x7610, R156 ;  /* 0x00007610ffa37816 */ /* 0x000fe2000000009c */
[C---:B------:R-:W-:Y:S01]  /*0bb0*/  FADD.FTZ R156, -R202.reuse, R165 ;  /* 0x000000a5ca9c7221 */ /* 0x040fe20000010100 */
[----:B------:R-:W-:Y:S01]  /*0bc0*/  PRMT R182, RZ, 0x5410, R157 ;  /* 0x00005410ffb67816 */ /* 0x000fe2000000009d */
[----:B------:R-:W-:Y:S01]  /*0bd0*/  FADD.FTZ R178, -R202, R178 ;  /* 0x000000b2cab27221 */ /* 0x000fe20000010100 */
[----:B------:R-:W-:Y:S01]  /*0be0*/  PRMT R196, RZ, 0x7610, R168 ;  /* 0x00007610ffc47816 */ /* 0x000fe200000000a8 */
[----:B------:R-:W-:Y:S01]  /*0bf0*/  FMUL.FTZ R179, R135, R174 ;  /* 0x000000ae87b37220 */ /* 0x000fe20000410000 */
[----:B------:R-:W-:-:S02]  /*0c00*/  PRMT R190, RZ, 0x7610, R170 ;  /* 0x00007610ffbe7816 */ /* 0x000fc400000000aa */
[----:B------:R-:W-:Y:S02]  /*0c10*/  PRMT R183, RZ, 0x5410, R158 ;  /* 0x00005410ffb77816 */ /* 0x000fe4000000009e */
[--C-:B------:R-:W-:Y:S02]  /*0c20*/  PRMT R203, RZ, 0x5410, R153.reuse ;  /* 0x00005410ffcb7816 */ /* 0x100fe40000000099 */
[----:B------:R-:W-:Y:S01]  /*0c30*/  PRMT R206, RZ, 0x7610, R153 ;  /* 0x00007610ffce7816 */ /* 0x000fe20000000099 */
[----:B------:R-:W-:Y:S01]  /*0c40*/  FMUL.FTZ R153, R48, R193 ;  /* 0x000000c130997220 */ /* 0x000fe20000410000 */
[----:B------:R-:W-:Y:S01]  /*0c50*/  PRMT R125, RZ, 0x5410, R146 ;  /* 0x00005410ff7d7816 */ /* 0x000fe20000000092 */
[C---:B------:R-:W-:Y:S01]  /*0c60*/  FADD.FTZ R172, -R202.reuse, R172 ;  /* 0x000000accaac7221 */ /* 0x040fe20000010100 */
[----:B------:R-:W-:Y:S01]  /*0c70*/  PRMT R126, RZ, 0x7610, R146 ;  /* 0x00007610ff7e7816 */ /* 0x000fe20000000092 */
[C---:B------:R-:W-:Y:S01]  /*0c80*/  FADD.FTZ R146, -R202.reuse, R181 ;  /* 0x000000b5ca927221 */ /* 0x040fe20000010100 */
[----:B------:R-:W-:Y:S01]  /*0c90*/  PRMT R142, RZ, 0x7610, R171 ;  /* 0x00007610ff8e7816 */ /* 0x000fe200000000ab */
[C---:B------:R-:W-:Y:S01]  /*0ca0*/  FMUL.FTZ R184, R135.reuse, R184 ;  /* 0x000000b887b87220 */ /* 0x040fe20000410000 */
[--C-:B------:R-:W-:Y:S01]  /*0cb0*/  PRMT R129, RZ, 0x5410, R144.reuse ;  /* 0x00005410ff817816 */ /* 0x100fe20000000090 */
        /* <DEDUP_REMOVED lines=8> */
[C---:B------:R-:W-:Y:S01]  /*0d40*/  FMUL.FTZ R177, R135.reuse, R148 ;  /* 0x0000009487b17220 */ /* 0x040fe20000410000 */
[----:B------:R-:W-:Y:S01]  /*0d50*/  PRMT R151, RZ, 0x7610, R151 ;  /* 0x00007610ff977816 */ /* 0x000fe20000000097 */
[C---:B------:R-:W-:Y:S01]  /*0d60*/  FADD.FTZ R150, -R202.reuse, R169 ;  /* 0x000000a9ca967221 */ /* 0x040fe20000010100 */
[----:B------:R-:W-:Y:S01]  /*0d70*/  PRMT R197, RZ, 0x5410, R152 ;  /* 0x00005410ffc57816 */ /* 0x000fe20000000098 */
[----:B------:R-:W-:Y:S01]  /*0d80*/  FADD.FTZ R210, -R202, R182 ;  /* 0x000000b6cad27221 */ /* 0x000fe20000010100 */
[----:B------:R-:W-:Y:S01]  /*0d90*/  PRMT R198, RZ, 0x7610, R152 ;  /* 0x00007610ffc67816 */ /* 0x000fe20000000098 */
[----:B------:R-:W-:-:S02]  /*0da0*/  FMUL.FTZ R173, R135, R156 ;  /* 0x0000009c87ad7220 */ /* 0x000fc40000410000 */
[-C--:B------:R-:W-:Y:S02]  /*0db0*/  FFMA.FTZ R56, R180, R187.reuse, R56 ;  /* 0x000000bbb4387223 */ /* 0x080fe40000010038 */
[----:B------:R-:W-:Y:S02]  /*0dc0*/  FADD.FTZ R108, R108, R187 ;  /* 0x000000bb6c6c7221 */ /* 0x000fe40000010000 */
[----:B------:R-:W-:Y:S01]  /*0dd0*/  FMUL.FTZ R149, R44, R187 ;  /* 0x000000bb2c957220 */ /* 0x000fe20000410000 */
[----:B------:R-:W-:Y:S01]  /*0de0*/  PRMT R143, RZ, 0x5410, R171 ;  /* 0x00005410ff8f7816 */ /* 0x000fe200000000ab */
[----:B------:R-:W-:Y:S02]  /*0df0*/  FADD.FTZ R214, -R202, R183 ;  /* 0x000000b7cad67221 */ /* 0x000fe40000010100 */
[----:B------:R-:W-:Y:S02]  /*0e00*/  FMUL.FTZ R182, R135, R178 ;  /* 0x000000b287b67220 */ /* 0x000fe40000410000 */
[----:B------:R-:W-:-:S02]  /*0e10*/  FMUL.FTZ R152, R49, R196 ;  /* 0x000000c431987220 */ /* 0x000fc40000410000 */
[-C--:B------:R-:W-:Y:S02]  /*0e20*/  FFMA.FTZ R57, R179, R190.reuse, R57 ;  /* 0x000000beb3397223 */ /* 0x080fe40000010039 */
[----:B------:R-:W-:Y:S02]  /*0e30*/  FADD.FTZ R109, R109, R190 ;  /* 0x000000be6d6d7221 */ /* 0x000fe40000010000 */
[----:B------:R-:W-:Y:S02]  /*0e40*/  FMUL.FTZ R148, R45, R190 ;  /* 0x000000be2d947220 */ /* 0x000fe40000410000 */
[----:B------:R-:W-:Y:S02]  /*0e50*/  FADD.FTZ R187, RZ, R153 ;  /* 0x00000099ffbb7221 */ /* 0x000fe40000010000 */
[C---:B------:R-:W-:Y:S02]  /*0e60*/  FMUL.FTZ R183, R135.reuse, R172 ;  /* 0x000000ac87b77220 */ /* 0x040fe40000410000 */
[----:B------:R-:W-:-:S02]  /*0e70*/  FMUL.FTZ R178, R135, R146 ;  /* 0x0000009287b27220 */ /* 0x000fc40000410000 */
[----:B------:R-:W-:Y:S02]  /*0e80*/  FFMA.FTZ R190, R184, R153, RZ ;  /* 0x00000099b8be7223 */ /* 0x000fe400000100ff */
[C---:B------:R-:W-:Y:S02]  /*0e90*/  FADD.FTZ R234, -R202.reuse, R200 ;  /* 0x000000c8caea7221 */ /* 0x040fe40000010100 */
[-C--:B------:R-:W-:Y:S02]  /*0ea0*/  FFMA.FTZ R59, R177, R142.reuse, R59 ;  /* 0x0000008eb13b7223 */ /* 0x080fe4000001003b */
[----:B------:R-:W-:Y:S02]  /*0eb0*/  FADD.FTZ R111, R111, R142 ;  /* 0x0000008e6f6f7221 */ /* 0x000fe40000010000 */
[----:B------:R-:W-:Y:S02]  /*0ec0*/  FMUL.FTZ R146, R47, R142 ;  /* 0x0000008e2f927220 */ /* 0x000fe40000410000 */
[----:B------:R-:W-:-:S02]  /*0ed0*/  FADD.FTZ R200, -R202, R151 ;  /* 0x00000097cac87221 */ /* 0x000fc40000010100 */
[----:B------:R-:W-:Y:S02]  /*0ee0*/  FMUL.FTZ R174, R135, R150 ;  /* 0x0000009687ae7220 */ /* 0x000fe40000410000 */
[-C--:B------:R-:W-:Y:S02]  /*0ef0*/  FFMA.FTZ R63, R173, R188.reuse, R63 ;  /* 0x000000bcad3f7223 */ /* 0x080fe4000001003f */
[----:B------:R-:W-:Y:S02]  /*0f00*/  FADD.FTZ R107, R107, R188 ;  /* 0x000000bc6b6b7221 */ /* 0x000fe40000010000 */
[----:B------:R-:W-:Y:S02]  /*0f10*/  FMUL.FTZ R142, R43, R188 ;  /* 0x000000bc2b8e7220 */ /* 0x000fe40000410000 */
[----:B------:R-:W-:Y:S02]  /*0f20*/  FMUL.FTZ R151, R50, R191 ;  /* 0x000000bf32977220 */ /* 0x000fe40000410000 */
[----:B------:R-:W-:-:S02]  /*0f30*/  FADD.FTZ R188, R187, R152 ;  /* 0x00000098bbbc7221 */ /* 0x000fc40000010000 */
[----:B------:R-:W-:Y:S02]  /*0f40*/  FADD.FTZ R224, -R202, R147 ;  /* 0x00000093cae07221 */ /* 0x000fe40000010100 */
[----:B------:R-:W-:Y:S02]  /*0f50*/  FFMA.FTZ R190, R183, R152, R190 ;  /* 0x00000098b7be7223 */ /* 0x000fe400000100be */
[-C--:B------:R-:W-:Y:S02]  /*0f60*/  FFMA.FTZ R58, R178, R143.reuse, R58 ;  /* 0x0000008fb23a7223 */ /* 0x080fe4000001003a */
[----:B------:R-:W-:Y:S02]  /*0f70*/  FADD.FTZ R110, R110, R143 ;  /* 0x0000008f6e6e7221 */ /* 0x000fe40000010000 */
[----:B------:R-:W-:Y:S01]  /*0f80*/  FMUL.FTZ R147, R46, R143 ;  /* 0x0000008f2e937220 */ /* 0x000fe20000410000 */
[----:B------:R-:W-:Y:S01]  /*0f90*/  PRMT R170, RZ, 0x5410, R166 ;  /* 0x00005410ffaa7816 */ /* 0x000fe200000000a6 */
[----:B------:R-:W-:-:S02]  /*0fa0*/  FFMA.FTZ R62, R174, R185, R62 ;  /* 0x000000b9ae3e7223 */ /* 0x000fc4000001003e */
[----:B------:R-:W-:Y:S02]  /*0fb0*/  FADD.FTZ R106, R106, R185 ;  /* 0x000000b96a6a7221 */ /* 0x000fe40000010000 */
[----:B------:R-:W-:Y:S01]  /*0fc0*/  FMUL.FTZ R143, R42, R185 ;  /* 0x000000b92a8f7220 */ /* 0x000fe20000410000 */
[----:B------:R-:W-:Y:S01]  /*0fd0*/  PRMT R166, RZ, 0x7610, R166 ;  /* 0x00007610ffa67816 */ /* 0x000fe200000000a6 */
[----:B------:R-:W-:Y:S02]  /*0fe0*/  FMUL.FTZ R150, R51, R194 ;  /* 0x000000c233967220 */ /* 0x000fe40000410000 */
[----:B------:R-:W-:Y:S01]  /*0ff0*/  FADD.FTZ R185, R188, R151 ;  /* 0x00000097bcb97221 */ /* 0x000fe20000010000 */
[--C-:B------:R-:W-:Y:S01]  /*1000*/  PRMT R171, RZ, 0x5410, R167.reuse ;  /* 0x00005410ffab7816 */ /* 0x100fe200000000a7 */
[----:B------:R-:W-:Y:S02]  /*1010*/  FMUL.FTZ R181, R135, R144 ;  /* 0x0000009087b57220 */ /* 0x000fe40000410000 */
[----:B------:R-:W-:Y:S01]  /*1020*/  FFMA.FTZ R190, R182, R151, R190 ;  /* 0x00000097b6be7223 */ /* 0x000fe200000100be */
[----:B------:R-:W-:Y:S01]  /*1030*/  PRMT R168, RZ, 0x5410, R164 ;  /* 0x00005410ffa87816 */ /* 0x000fe200000000a4 */
[----:B------:R-:W-:Y:S01]  /*1040*/  FADD.FTZ R188, R185, R150 ;  /* 0x00000096b9bc7221 */ /* 0x000fe20000010000 */
[----:B------:R-:W-:Y:S01]  /*1050*/  PRMT R167, RZ, 0x7610, R167 ;  /* 0x00007610ffa77816 */ /* 0x000fe200000000a7 */
[----:B------:R-:W-:Y:S01]  /*1060*/  FADD.FTZ R170, -R202, R170 ;  /* 0x000000aacaaa7221 */ /* 0x000fe20000010100 */
[----:B------:R-:W-:Y:S01]  /*1070*/  PRMT R195, RZ, 0x7610, R158 ;  /* 0x00007610ffc37816 */ /* 0x000fe2000000009e */
[----:B------:R-:W-:-:S02]  /*1080*/  FFMA.FTZ R190, R181, R150, R190 ;  /* 0x00000096b5be7223 */ /* 0x000fc400000100be */
[C---:B------:R-:W-:Y:S02]  /*1090*/  FADD.FTZ R166, -R202.reuse, R166 ;  /* 0x000000a6caa67221 */ /* 0x040fe40000010100 */
[----:B------:R-:W-:Y:S01]  /*10a0*/  FADD.FTZ R158, -R202, R171 ;  /* 0x000000abca9e7221 */ /* 0x000fe20000010100 */
[----:B------:R-:W-:Y:S01]  /*10b0*/  PRMT R186, RZ, 0x7610, R162 ;  /* 0x00007610ffba7816 */ /* 0x000fe200000000a2 */
[----:B------:R-:W-:Y:S01]  /*10c0*/  FADD.FTZ R187, R188, R149 ;  /* 0x00000095bcbb7221 */ /* 0x000fe20000010000 */
[--C-:B------:R-:W-:Y:S01]  /*10d0*/  PRMT R189, RZ, 0x5410, R160.reuse ;  /* 0x00005410ffbd7816 */ /* 0x100fe200000000a0 */
[----:B------:R-:W-:Y:S01]  /*10e0*/  FMUL.FTZ R172, R135, R170 ;  /* 0x000000aa87ac7220 */ /* 0x000fe20000410000 */
[----:B------:R-:W-:Y:S01]  /*10f0*/  PRMT R192, RZ, 0x7610, R160 ;  /* 0x00007610ffc07816 */ /* 0x000fe200000000a0 */
[----:B------:R-:W-:Y:S02]  /*1100*/  FFMA.FTZ R190, R180, R149, R190 ;  /* 0x00000095b4be7223 */ /* 0x000fe400000100be */
[----:B------:R-:W-:-:S02]  /*1110*/  FADD.FTZ R168, -R202, R168 ;  /* 0x000000a8caa87221 */ /* 0x000fc40000010100 */
[C---:B------:R-:W-:Y:S02]  /*1120*/  FMUL.FTZ R170, R135.reuse, R166 ;  /* 0x000000a687aa7220 */ /* 0x040fe40000410000 */
[C---:B------:R-:W-:Y:S02]  /*1130*/  FADD.FTZ R160, -R202.reuse, R167 ;  /* 0x000000a7caa07221 */ /* 0x040fe40000010100 */
[----:B------:R-:W-:Y:S02]  /*1140*/  FMUL.FTZ R171, R135, R158 ;  /* 0x0000009e87ab7220 */ /* 0x000fe40000410000 */
[----:B------:R-:W-:Y:S01]  /*1150*/  FADD.FTZ R188, R187, R148 ;  /* 0x00000094bbbc7221 */ /* 0x000fe20000010000 */
[----:B------:R-:W-:Y:S01]  /*1160*/  PRMT R141, RZ, 0x5410, R162 ;  /* 0x00005410ff8d7816 */ /* 0x000fe200000000a2 */
[----:B------:R-:W-:Y:S02]  /*1170*/  FADD.FTZ R230, -R202, R176 ;  /* 0x000000b0cae67221 */ /* 0x000fe40000010100 */
[----:B------:R-:W-:-:S02]  /*1180*/  FFMA.FTZ R190, R179, R148, R190 ;  /* 0x00000094b3be7223 */ /* 0x000fc400000100be */
[----:B------:R-:W-:Y:S02]  /*1190*/  FMUL.FTZ R176, R135, R168 ;  /* 0x000000a887b07220 */ /* 0x000fe40000410000 */
[-C--:B------:R-:W-:Y:S02]  /*11a0*/  FFMA.FTZ R65, R170, R186.reuse, R65 ;  /* 0x000000baaa417223 */ /* 0x080fe40000010041 */
[----:B------:R-:W-:Y:S02]  /*11b0*/  FADD.FTZ R101, R101, R186 ;  /* 0x000000ba65657221 */ /* 0x000fe40000010000 */
[----:B------:R-:W-:Y:S01]  /*11c0*/  FMUL.FTZ R185, R37, R186 ;  /* 0x000000ba25b97220 */ /* 0x000fe20000410000 */
[----:B------:R-:W-:Y:S01]  /*11d0*/  PRMT R164, RZ, 0x7610, R164 ;  /* 0x00007610ffa47816 */ /* 0x000fe200000000a4 */
[----:B------:R-:W-:Y:S02]  /*11e0*/  FADD.FTZ R162, -R202, R161 ;  /* 0x000000a1caa27221 */ /* 0x000fe40000010100 */
[----:B------:R-:W-:-:S02]  /*11f0*/  FMUL.FTZ R168, R135, R160 ;  /* 0x000000a087a87220 */ /* 0x000fc40000410000 */
[-C--:B------:R-:W-:Y:S02]  /*1200*/  FFMA.FTZ R66, R171, R131.reuse, R66 ;  /* 0x00000083ab427223 */ /* 0x080fe40000010042 */
[----:B------:R-:W-:Y:S02]  /*1210*/  FADD.FTZ R102, R102, R131 ;  /* 0x0000008366667221 */ /* 0x000fe40000010000 */
        /* <DEDUP_REMOVED lines=14> */
[----:B------:R-:W-:Y:S02]  /*1300*/  FMUL.FTZ R188, R32, R129 ;  /* 0x0000008120bc7220 */ /* 0x000fe40000410000 */
[----:B------:R-:W-:-:S02]  /*1310*/  FMUL.FTZ R144, R41, R192 ;  /* 0x000000c029907220 */ /* 0x000fc40000410000 */
[----:B------:R-:W-:Y:S02]  /*1320*/  FADD.FTZ R129, R2, R145 ;  /* 0x0000009102817221 */ /* 0x000fe40000010000 */
[----:B------:R-:W-:Y:S02]  /*1330*/  FMUL.FTZ R175, R135, R164 ;  /* 0x000000a487af7220 */ /* 0x000fe40000410000 */
[----:B------:R-:W-:Y:S02]  /*1340*/  FFMA.FTZ R2, R176, R145, R190 ;  /* 0x00000091b0027223 */ /* 0x000fe400000100be */
[----:B------:R-:W-:Y:S02]  /*1350*/  FADD.FTZ R208, -R202, R163 ;  /* 0x000000a3cad07221 */ /* 0x000fe40000010100 */
[----:B------:R-:W-:Y:S02]  /*1360*/  FADD.FTZ R190, R129, R144 ;  /* 0x0000009081be7221 */ /* 0x000fe40000010000 */
[----:B------:R-:W-:-:S02]  /*1370*/  FFMA.FTZ R2, R175, R144, R2 ;  /* 0x00000090af027223 */ /* 0x000fc40000010002 */
[----:B------:R-:W-:Y:S02]  /*1380*/  FMUL.FTZ R166, R135, R208 ;  /* 0x000000d087a67220 */ /* 0x000fe40000410000 */
[----:B------:R-:W-:Y:S01]  /*1390*/  FADD.FTZ R129, R190, R143 ;  /* 0x0000008fbe817221 */ /* 0x000fe20000010000 */
[----:B------:R-:W-:Y:S01]  /*13a0*/  PRMT R157, RZ, 0x7610, R157 ;  /* 0x00007610ff9d7816 */ /* 0x000fe2000000009d */
[----:B------:R-:W-:Y:S02]  /*13b0*/  FFMA.FTZ R2, R174, R143, R2 ;  /* 0x0000008fae027223 */ /* 0x000fe40000010002 */
[----:B------:R-:W-:Y:S02]  /*13c0*/  FFMA.FTZ R60, R176, R189, R60 ;  /* 0x000000bdb03c7223 */ /* 0x000fe4000001003c */
[----:B------:R-:W-:Y:S02]  /*13d0*/  FADD.FTZ R104, R104, R189 ;  /* 0x000000bd68687221 */ /* 0x000fe40000010000 */
        /* <DEDUP_REMOVED lines=8> */
[----:B------:R-:W-:Y:S02]  /*1460*/  FADD.FTZ R212, -R202, R157 ;  /* 0x0000009dcad47221 */ /* 0x000fe40000010100 */
[C---:B------:R-:W-:Y:S02]  /*1470*/  FMUL.FTZ R167, R135.reuse, R210 ;  /* 0x000000d287a77220 */ /* 0x040fe40000410000 */
        /* <DEDUP_REMOVED lines=11> */
[-C--:B------:R-:W-:Y:S02]  /*1530*/  FFMA.FTZ R71, R164, R128.reuse, R71 ;  /* 0x00000080a4477223 */ /* 0x080fe40000010047 */
[----:B------:R-:W-:Y:S02]  /*1540*/  FADD.FTZ R99, R99, R128 ;  /* 0x0000008063637221 */ /* 0x000fe40000010000 */
[----:B------:R-:W-:Y:S02]  /*1550*/  FMUL.FTZ R191, R35, R128 ;  /* 0x0000008023bf7220 */ /* 0x000fe40000410000 */
[----:B------:R-:W-:-:S02]  /*1560*/  FADD.FTZ R128, R127, R186 ;  /* 0x000000ba7f807221 */ /* 0x000fc40000010000 */
[----:B------:R-:W-:Y:S02]  /*1570*/  FFMA.FTZ R2, R171, R186, R2 ;  /* 0x000000baab027223 */ /* 0x000fe40000010002 */
[----:B------:R-:W-:Y:S02]  /*1580*/  FFMA.FTZ R61, R175, R192, R61 ;  /* 0x000000c0af3d7223 */ /* 0x000fe4000001003d */
[----:B------:R-:W-:Y:S02]  /*1590*/  FADD.FTZ R105, R105, R192 ;  /* 0x000000c069697221 */ /* 0x000fe40000010000 */
[-C--:B------:R-:W-:Y:S02]  /*15a0*/  FFMA.FTZ R72, R165, R125.reuse, R72 ;  /* 0x0000007da5487223 */ /* 0x080fe40000010048 */
[----:B------:R-:W-:Y:S02]  /*15b0*/  FADD.FTZ R92, R92, R125 ;  /* 0x0000007d5c5c7221 */ /* 0x000fe40000010000 */
[----:B------:R-:W-:-:S02]  /*15c0*/  FMUL.FTZ R192, R28, R125 ;  /* 0x0000007d1cc07220 */ /* 0x000fc40000410000 */
[----:B------:R-:W-:Y:S02]  /*15d0*/  FADD.FTZ R125, R128, R187 ;  /* 0x000000bb807d7221 */ /* 0x000fe40000010000 */
[----:B------:R-:W-:Y:S02]  /*15e0*/  FFMA.FTZ R127, R168, R187, R2 ;  /* 0x000000bba87f7223 */ /* 0x000fe40000010002 */
        /* <DEDUP_REMOVED lines=8> */
[----:B------:R-:W-:Y:S02]  /*1670*/  FADD.FTZ R3, R2, R189 ;  /* 0x000000bd02037221 */ /* 0x000fe40000010000 */
[----:B------:R-:W-:-:S02]  /*1680*/  FFMA.FTZ R125, R166, R189, R125 ;  /* 0x000000bda67d7223 */ /* 0x000fc4000001007d */
[----:B------:R-:W-:Y:S02]  /*1690*/  FADD.FTZ R2, R3, R190 ;  /* 0x000000be03027221 */ /* 0x000fe40000010000 */
[----:B------:R-:W-:Y:S02]  /*16a0*/  FFMA.FTZ R125, R167, R190, R125 ;  /* 0x000000bea77d7223 */ /* 0x000fe4000001007d */
[----:B------:R-:W-:Y:S02]  /*16b0*/  FADD.FTZ R3, R2, R191 ;  /* 0x000000bf02037221 */ /* 0x000fe40000010000 */
[----:B------:R-:W-:Y:S02]  /*16c0*/  FADD.FTZ R216, -R202, R195 ;  /* 0x000000c3cad87221 */ /* 0x000fe40000010100 */
[----:B------:R-:W-:Y:S01]  /*16d0*/  FFMA.FTZ R125, R164, R191, R125 ;  /* 0x000000bfa47d7223 */ /* 0x000fe2000001007d */
[----:B------:R-:W-:Y:S01]  /*16e0*/  PRMT R159, RZ, 0x7610, R159 ;  /* 0x00007610ff9f7816 */ /* 0x000fe2000000009f */
[----:B------:R-:W-:-:S02]  /*16f0*/  FFMA.FTZ R52, R184, R193, R52 ;  /* 0x000000c1b8347223 */ /* 0x000fc40000010034 */
[----:B------:R-:W-:Y:S02]  /*1700*/  FADD.FTZ R112, R112, R193 ;  /* 0x000000c170707221 */ /* 0x000fe40000010000 */
[----:B------:R-:W-:Y:S02]  /*1710*/  FMUL.FTZ R193, R29, R126 ;  /* 0x0000007e1dc17220 */ /* 0x000fe40000410000 */
[----:B------:R-:W-:Y:S02]  /*1720*/  FADD.FTZ R2, R3, R192 ;  /* 0x000000c003027221 */ /* 0x000fe40000010000 */
[----:B------:R-:W-:Y:S02]  /*1730*/  FMUL.FTZ R162, R135, R216 ;  /* 0x000000d887a27220 */ /* 0x000fe40000410000 */
[----:B------:R-:W-:Y:S02]  /*1740*/  FFMA.FTZ R125, R165, R192, R125 ;  /* 0x000000c0a57d7223 */ /* 0x000fe4000001007d */
[----:B------:R-:W-:-:S02]  /*1750*/  FADD.FTZ R3, R2, R193 ;  /* 0x000000c102037221 */ /* 0x000fc40000010000 */
[----:B------:R-:W-:Y:S02]  /*1760*/  FADD.FTZ R220, -R202, R159 ;  /* 0x0000009fcadc7221 */ /* 0x000fe40000010100 */
[----:B------:R-:W-:Y:S02]  /*1770*/  FFMA.FTZ R125, R162, R193, R125 ;  /* 0x000000c1a27d7223 */ /* 0x000fe4000001007d */
[----:B------:R-:W-:Y:S02]  /*1780*/  FMUL.FTZ R195, R31, R124 ;  /* 0x0000007c1fc37220 */ /* 0x000fe40000410000 */
[----:B------:R-:W-:Y:S02]  /*1790*/  FADD.FTZ R2, R3, R194 ;  /* 0x000000c203027221 */ /* 0x000fe40000010000 */
[----:B------:R-:W-:Y:S02]  /*17a0*/  FMUL.FTZ R160, R135, R220 ;  /* 0x000000dc87a07220 */ /* 0x000fe40000410000 */
[----:B------:R-:W-:-:S02]  /*17b0*/  FFMA.FTZ R125, R163, R194, R125 ;  /* 0x000000c2a37d7223 */ /* 0x000fc4000001007d */
[----:B------:R-:W-:Y:S02]  /*17c0*/  FFMA.FTZ R53, R183, R196, R53 ;  /* 0x000000c4b7357223 */ /* 0x000fe40000010035 */
[----:B------:R-:W-:Y:S02]  /*17d0*/  FADD.FTZ R113, R113, R196 ;  /* 0x000000c471717221 */ /* 0x000fe40000010000 */
[----:B------:R-:W-:Y:S02]  /*17e0*/  FMUL.FTZ R161, R135, R222 ;  /* 0x000000de87a17220 */ /* 0x000fe40000410000 */
[----:B------:R-:W-:Y:S02]  /*17f0*/  FMUL.FTZ R196, R24, R197 ;  /* 0x000000c518c47220 */ /* 0x000fe40000410000 */
[----:B------:R-:W-:Y:S02]  /*1800*/  FADD.FTZ R3, R2, R195 ;  /* 0x000000c302037221 */ /* 0x000fe40000010000 */
[----:B------:R-:W-:-:S02]  /*1810*/  FFMA.FTZ R125, R160, R195, R125 ;  /* 0x000000c3a07d7223 */ /* 0x000fc4000001007d */
[----:B------:R-:W-:Y:S02]  /*1820*/  FMUL.FTZ R158, R135, R224 ;  /* 0x000000e0879e7220 */ /* 0x000fe40000410000 */
[----:B------:R-:W-:Y:S02]  /*1830*/  FFMA.FTZ R76, R161, R197, R76 ;  /* 0x000000c5a14c7223 */ /* 0x000fe4000001004c */
[----:B------:R-:W-:Y:S02]  /*1840*/  FADD.FTZ R88, R88, R197 ;  /* 0x000000c558587221 */ /* 0x000fe40000010000 */
[----:B------:R-:W-:Y:S02]  /*1850*/  FADD.FTZ R2, R3, R196 ;  /* 0x000000c403027221 */ /* 0x000fe40000010000 */
[----:B------:R-:W-:Y:S02]  /*1860*/  FMUL.FTZ R197, R25, R198 ;  /* 0x000000c619c57220 */ /* 0x000fe40000410000 */
[----:B------:R-:W-:-:S02]  /*1870*/  FFMA.FTZ R3, R161, R196, R125 ;  /* 0x000000c4a1037223 */ /* 0x000fc4000001007d */
[----:B------:R-:W-:Y:S02]  /*1880*/  FMUL.FTZ R159, R135, R226 ;  /* 0x000000e2879f7220 */ /* 0x000fe40000410000 */
[----:B------:R-:W-:Y:S02]  /*1890*/  FFMA.FTZ R77, R158, R198, R77 ;  /* 0x000000c69e4d7223 */ /* 0x000fe4000001004d */
[----:B------:R-:W-:Y:S02]  /*18a0*/  FADD.FTZ R89, R89, R198 ;  /* 0x000000c659597221 */ /* 0x000fe40000010000 */
[----:B------:R-:W-:Y:S02]  /*18b0*/  FMUL.FTZ R198, R26, R203 ;  /* 0x000000cb1ac67220 */ /* 0x000fe40000410000 */
[----:B------:R-:W-:Y:S02]  /*18c0*/  FADD.FTZ R125, R2, R197 ;  /* 0x000000c5027d7221 */ /* 0x000fe40000010000 */
[----:B------:R-:W-:Y:S01]  /*18d0*/  FFMA.FTZ R3, R158, R197, R3 ;  /* 0x000000c59e037223 */ /* 0x000fe20000010003 */
[----:B------:R-:W-:Y:S01]  /*18e0*/  PRMT R201, RZ, 0x5410, R154 ;  /* 0x00005410ffc97816 */ /* 0x000fe2000000009a */
[----:B------:R-:W-:-:S02]  /*18f0*/  FMUL.FTZ R156, R135, R228 ;  /* 0x000000e4879c7220 */ /* 0x000fc40000410000 */
[----:B------:R-:W-:Y:S02]  /*1900*/  FFMA.FTZ R78, R159, R203, R78 ;  /* 0x000000cb9f4e7223 */ /* 0x000fe4000001004e */
[----:B------:R-:W-:Y:S02]  /*1910*/  FADD.FTZ R90, R90, R203 ;  /* 0x000000cb5a5a7221 */ /* 0x000fe40000010000 */
[----:B------:R-:W-:Y:S02]  /*1920*/  FMUL.FTZ R203, R27, R206 ;  /* 0x000000ce1bcb7220 */ /* 0x000fe40000410000 */
[----:B------:R-:W-:Y:S02]  /*1930*/  FADD.FTZ R2, R125, R198 ;  /* 0x000000c67d027221 */ /* 0x000fe40000010000 */
[----:B------:R-:W-:Y:S01]  /*1940*/  FFMA.FTZ R3, R159, R198, R3 ;  /* 0x000000c69f037223 */ /* 0x000fe20000010003 */
[----:B------:R-:W-:Y:S01]  /*1950*/  PRMT R204, RZ, 0x7610, R154 ;  /* 0x00007610ffcc7816 */ /* 0x000fe2000000009a */
[----:B------:R-:W-:-:S02]  /*1960*/  FADD.FTZ R232, -R202, R199 ;  /* 0x000000c7cae87221 */ /* 0x000fc40000010100 */
        /* <DEDUP_REMOVED lines=14> */
[----:B------:R-:W-:-:S02]  /*1a50*/  FFMA.FTZ R81, R154, R204, R81 ;  /* 0x000000cc9a517223 */ /* 0x000fc40000010051 */
[----:B------:R-:W-:Y:S02]  /*1a60*/  FADD.FTZ R85, R85, R204 ;  /* 0x000000cc55557221 */ /* 0x000fe40000010000 */
[C---:B------:R-:W-:Y:S02]  /*1a70*/  FMUL.FTZ R155, R135.reuse, R234 ;  /* 0x000000ea879b7220 */ /* 0x040fe40000410000 */
[----:B------:R-:W-:Y:S02]  /*1a80*/  FMUL.FTZ R204, R22, R199 ;  /* 0x000000c716cc7220 */ /* 0x000fe40000410000 */
[----:B------:R-:W-:Y:S02]  /*1a90*/  FADD.FTZ R125, R2, R201 ;  /* 0x000000c9027d7221 */ /* 0x000fe40000010000 */
[----:B------:R-:W-:Y:S02]  /*1aa0*/  FFMA.FTZ R3, R154, R201, R3 ;  /* 0x000000c99a037223 */ /* 0x000fe40000010003 */
[----:B------:R-:W-:-:S02]  /*1ab0*/  FMUL.FTZ R200, R135, R200 ;  /* 0x000000c887c87220 */ /* 0x000fc40000410000 */
[----:B------:R-:W-:Y:S02]  /*1ac0*/  FMUL.FTZ R205, R23, R202 ;  /* 0x000000ca17cd7220 */ /* 0x000fe40000410000 */
[----:B------:R-:W-:Y:S02]  /*1ad0*/  FADD.FTZ R2, R125, R204 ;  /* 0x000000cc7d027221 */ /* 0x000fe40000010000 */
[----:B------:R-:W-:Y:S02]  /*1ae0*/  FFMA.FTZ R3, R155, R204, R3 ;  /* 0x000000cc9b037223 */ /* 0x000fe40000010003 */
        /* <DEDUP_REMOVED lines=10> */
.L_x_2789:
[----:B------:R-:W-:Y:S05]  /*1b90*/  BSYNC B0 ;  /* 0x0000000000007941 */ /* 0x000fea0003800000 */
.L_x_2787:
[----:B------:R-:W-:Y:S02]  /*1ba0*/  LOP3.LUT P2, RZ, R134, 0xff, RZ, 0xc0, !PT ;  /* 0x000000ff86ff7812 */ /* 0x000fe4000784c0ff */
[----:B0-----:R-:W-:Y:S02]  /*1bb0*/  SHF.R.U32.HI R124, RZ, 0x5, R0 ;  /* 0x00000005ff7c7819 */ /* 0x001fe40000011600 */
[----:B------:R-:W-:Y:S02]  /*1bc0*/  LOP3.LUT P0, RZ, R0, 0x1f, RZ, 0xc0, !PT ;  /* 0x0000001f00ff7812 */ /* 0x000fe4000780c0ff */
[----:B------:R-:W-:-:S07]  /*1bd0*/  LOP3.LUT R199, R124, 0x7fffffc, RZ, 0xc0, !PT ;  /* 0x07fffffc7cc77812 */ /* 0x000fce00078ec0ff */
[----:B------:R-:W-:Y:S01]  /*1be0*/  @!P2 IADD3 R199, R199, 0x4, RZ ;  /* 0x00000004c7c7a810 */ /* 0x000fe20007ffe0ff */
[----:B------:R-:W-:Y:S05]  /*1bf0*/  BRA.DIV ~URZ, `(.L_x_2790) ;  /* 0x000029427f007947 */ /* 0x000fea000b800000 */
[----:B------:R0:W1:Y:S02]  /*1c00*/  SHFL.DOWN PT, R125, R130, 0x10, 0x1f ;  /* 0x0a001f00827d7f89 */ /* 0x00006400000e0000 */
.L_x_2889:
        /* <DEDUP_REMOVED lines=18> */
.L_x_2890:
[----:B------:R-:W-:Y:S01]  /*1d30*/  @!P0 LOP3.LUT R124, R124, 0x3, RZ, 0xc0, !PT ;  /* 0x000000037c7c8812 */ /* 0x000fe200078ec0ff */
[----:B-1----:R-:W-:Y:S01]  /*1d40*/  FADD.FTZ R3, R202, R129 ;  /* 0x00000081ca037221 */ /* 0x002fe20000010000 */
[----:B------:R-:W-:Y:S01]  /*1d50*/  WARPSYNC 0xffffffff ;  /* 0xffffffff00007948 */ /* 0x000fe20003800000 */
[----:B--2---:R-:W-:Y:S01]  /*1d60*/  FADD.FTZ R2, R130, R127 ;  /* 0x0000007f82027221 */ /* 0x004fe20000010000 */
[----:B------:R-:W-:Y:S01]  /*1d70*/  @!P0 IADD3 R202, R199, R124, RZ ;  /* 0x0000007cc7ca8210 */ /* 0x000fe20007ffe0ff */
[----:B------:R-:W-:Y:S01]  /*1d80*/  BSSY B0, `(.L_x_2792) ;  /* 0x000002b000007945 */ /* 0x000fe20003800000 */
[----:B-----5:R-:W-:-:S03]  /*1d90*/  ISETP.GE.AND P2, PT, R139, 0x1, PT ;  /* 0x000000018b00780c */ /* 0x020fc60003f46270 */
[----:B------:R1:W-:Y:S04]  /*1da0*/  @!P0 STS.64 [R202.X8+0x4000], R2 ;  /* 0x00400002ca008388 */ /* 0x0003e80000008a00 */
[----:B------:R-:W-:Y:S01]  /*1db0*/  BAR.SYNC.DEFER_BLOCKING 0x0 ;  /* 0x0000000000007b1d */ /* 0x000fe20000010000 */
[----:B------:R-:W-:-:S05]  /*1dc0*/  ISETP.NE.AND P0, PT, R133, RZ, PT ;  /* 0x000000ff8500720c */ /* 0x000fca0003f05270 */
[----:B------:R-:W-:Y:S02]  /*1dd0*/  @P2 IADD3 R207, R139, -0x1, RZ ;  /* 0xffffffff8bcf2810 */ /* 0x000fe40007ffe0ff */
[----:B-1----:R-:W-:-:S03]  /*1de0*/  @P2 LOP3.LUT R3, R0, 0x7f, RZ, 0xc0, !PT ;  /* 0x0000007f00032812 */ /* 0x002fc600078ec0ff */
[----:B------:R-:W-:-:S05]  /*1df0*/  @P2 IMAD R207, R207, c[0x0][0x168], RZ ;  /* 0x00005a00cfcf2a24 */ /* 0x000fca00078e02ff */
[----:B------:R-:W-:-:S04]  /*1e00*/  @P2 SHF.R.S32.HI R2, RZ, 0x1f, R207 ;  /* 0x0000001fff022819 */ /* 0x000fc800000114cf */
[----:B------:R-:W-:Y:S01]  /*1e10*/  @P2 LEA.HI R2, R2, R207, RZ, 0x3 ;  /* 0x000000cf02022211 */ /* 0x000fe200078f18ff */
[----:B0-----:R-:W0:Y:S04]  /*1e20*/  LDS.128 R124, [R199.X8+0x4000] ;  /* 0x00400000c77c7984 */ /* 0x001e280000008c00 */
        /* <DEDUP_REMOVED lines=23> */
.L_x_2793:
        /* <DEDUP_REMOVED lines=9> */
.L_x_2794:
[----:B------:R-:W-:Y:S05]  /*2030*/  BSYNC B0 ;  /* 0x0000000000007941 */ /* 0x000fea0003800000 */
.L_x_2792:
        /* <DEDUP_REMOVED lines=13> */
.L_x_2796:
[----:B------:R-:W-:-:S04]  /*2110*/  FFMA.FTZ R3, R183, R128, R127 ;  /* 0x00000080b7037223 */ /* 0x000fc8000001007f */
[----:B------:R-:W-:Y:S01]  /*2120*/  FADD.FTZ R2, R152, -R3 ;  /* 0x8000000398027221 */ /* 0x000fe20000010000 */
[----:B------:R-:W-:-:S03]  /*2130*/  @P3 PRMT R3, RZ, 0x7610, R16 ;  /* 0x00007610ff033816 */ /* 0x000fc60000000010 */
[----:B------:R-:W-:-:S04]  /*2140*/  FMUL.FTZ R2, R135, R2 ;  /* 0x0000000287027220 */ /* 0x000fc80000410000 */
[----:B------:R-:W-:Y:S02]  /*2150*/  @P3 FADD.FTZ R2, R2, R3 ;  /* 0x0000000302023221 */ /* 0x000fe40000010000 */
.L_x_2797:
[----:B------:R-:W-:Y:S05]  /*2160*/  BSYNC B0 ;  /* 0x0000000000007941 */ /* 0x000fea0003800000 */
.L_x_2795:
        /* <DEDUP_REMOVED lines=11> */
.L_x_2799:
[----:B------:R-:W-:Y:S01]  /*2220*/  FFMA.FTZ R2, R182, R128, R127 ;  /* 0x00000080b6027223 */ /* 0x000fe2000001007f */
[----:B------:R-:W-:-:S03]  /*2230*/  @P3 PRMT R3, RZ, 0x5410, R17 ;  /* 0x00005410ff033816 */ /* 0x000fc60000000011 */
[----:B------:R-:W-:-:S04]  /*2240*/  FADD.FTZ R2, R151, -R2 ;  /* 0x8000000297027221 */ /* 0x000fc80000010000 */
[----:B------:R-:W-:-:S04]  /*2250*/  FMUL.FTZ R2, R135, R2 ;  /* 0x0000000287027220 */ /* 0x000fc80000410000 */
[----:B------:R-:W-:Y:S02]  /*2260*/  @P3 FADD.FTZ R2, R2, R3 ;  /* 0x0000000302023221 */ /* 0x000fe40000010000 */
.L_x_2800:
[----:B------:R-:W-:Y:S05]  /*2270*/  BSYNC B0 ;  /* 0x0000000000007941 */ /* 0x000fea0003800000 */
.L_x_2798:
        /* <DEDUP_REMOVED lines=11> */
.L_x_2802:
[----:B------:R-:W-:-:S04]  /*2330*/  FFMA.FTZ R3, R181, R128, R127 ;  /* 0x00000080b5037223 */ /* 0x000fc8000001007f */
[----:B------:R-:W-:Y:S01]  /*2340*/  FADD.FTZ R2, R150, -R3 ;  /* 0x8000000396027221 */ /* 0x000fe20000010000 */
[----:B------:R-:W-:-:S03]  /*2350*/  @P3 PRMT R3, RZ, 0x7610, R17 ;  /* 0x00007610ff033816 */ /* 0x000fc60000000011 */
[----:B------:R-:W-:-:S04]  /*2360*/  FMUL.FTZ R2, R135, R2 ;  /* 0x0000000287027220 */ /* 0x000fc80000410000 */
[----:B------:R-:W-:Y:S02]  /*2370*/  @P3 FADD.FTZ R2, R2, R3 ;  /* 0x0000000302023221 */ /* 0x000fe40000010000 */
.L_x_2803:
[----:B------:R-:W-:Y:S05]  /*2380*/  BSYNC B0 ;  /* 0x0000000000007941 */ /* 0x000fea0003800000 */
.L_x_2801:
        /* <DEDUP_REMOVED lines=11> */
.L_x_2805:
[----:B------:R-:W-:Y:S01]  /*2440*/  FFMA.FTZ R2, R180, R128, R127 ;  /* 0x00000080b4027223 */ /* 0x000fe2000001007f */
[----:B------:R-:W-:-:S03]  /*2450*/  @P3 PRMT R3, RZ, 0x5410, R18 ;  /* 0x00005410ff033816 */ /* 0x000fc60000000012 */
[----:B------:R-:W-:-:S04]  /*2460*/  FADD.FTZ R2, R149, -R2 ;  /* 0x8000000295027221 */ /* 0x000fc80000010000 */
[----:B------:R-:W-:-:S04]  /*2470*/  FMUL.FTZ R2, R135, R2 ;  /* 0x0000000287027220 */ /* 0x000fc80000410000 */
[----:B------:R-:W-:Y:S02]  /*2480*/  @P3 FADD.FTZ R2, R2, R3 ;  /* 0x0000000302023221 */ /* 0x000fe40000010000 */
.L_x_2806:
[----:B------:R-:W-:Y:S05]  /*2490*/  BSYNC B0 ;  /* 0x0000000000007941 */ /* 0x000fea0003800000 */
.L_x_2804:
        /* <DEDUP_REMOVED lines=11> */
.L_x_2808:
[----:B------:R-:W-:-:S04]  /*2550*/  FFMA.FTZ R3, R179, R128, R127 ;  /* 0x00000080b3037223 */ /* 0x000fc8000001007f */
[----:B------:R-:W-:Y:S01]  /*2560*/  FADD.FTZ R2, R148, -R3 ;  /* 0x8000000394027221 */ /* 0x000fe20000010000 */
[----:B------:R-:W-:-:S03]  /*2570*/  @P3 PRMT R3, RZ, 0x7610, R18 ;  /* 0x00007610ff033816 */ /* 0x000fc60000000012 */
[----:B------:R-:W-:-:S04]  /*2580*/  FMUL.FTZ R2, R135, R2 ;  /* 0x0000000287027220 */ /* 0x000fc80000410000 */
[----:B------:R-:W-:Y:S02]  /*2590*/  @P3 FADD.FTZ R2, R2, R3 ;  /* 0x0000000302023221 */ /* 0x000fe40000010000 */
.L_x_2809:
[----:B------:R-:W-:Y:S05]  /*25a0*/  BSYNC B0 ;  /* 0x0000000000007941 */ /* 0x000fea0003800000 */
.L_x_2807:
        /* <DEDUP_REMOVED lines=11> */
.L_x_2811:
[----:B------:R-:W-:Y:S01]  /*2660*/  FFMA.FTZ R2, R178, R128, R127 ;  /* 0x00000080b2027223 */ /* 0x000fe2000001007f */
[----:B------:R-:W-:-:S03]  /*2670*/  @P3 PRMT R3, RZ, 0x5410, R19 ;  /* 0x00005410ff033816 */ /* 0x000fc60000000013 */
[----:B------:R-:W-:-:S04]  /*2680*/  FADD.FTZ R2, R147, -R2 ;  /* 0x8000000293027221 */ /* 0x000fc80000010000 */
[----:B------:R-:W-:-:S04]  /*2690*/  FMUL.FTZ R2, R135, R2 ;  /* 0x0000000287027220 */ /* 0x000fc80000410000 */
[----:B------:R-:W-:Y:S02]  /*26a0*/  @P3 FADD.FTZ R2, R2, R3 ;  /* 0x0000000302023221 */ /* 0x000fe40000010000 */
.L_x_2812:
[----:B------:R-:W-:Y:S05]  /*26b0*/  BSYNC B0 ;  /* 0x0000000000007941 */ /* 0x000fea0003800000 */
.L_x_2810:
        /* <DEDUP_REMOVED lines=11> */
.L_x_2814:
[----:B------:R-:W-:-:S04]  /*2770*/  FFMA.FTZ R3, R177, R128, R127 ;  /* 0x00000080b1037223 */ /* 0x000fc8000001007f */
[----:B------:R-:W-:Y:S01]  /*2780*/  FADD.FTZ R2, R146, -R3 ;  /* 0x8000000392027221 */ /* 0x000fe20000010000 */
[----:B------:R-:W-:-:S03]  /*2790*/  @P3 PRMT R3, RZ, 0x7610, R19 ;  /* 0x00007610ff033816 */ /* 0x000fc60000000013 */
[----:B------:R-:W-:-:S04]  /*27a0*/  FMUL.FTZ R2, R135, R2 ;  /* 0x0000000287027220 */ /* 0x000fc80000410000 */
[----:B------:R-:W-:Y:S02]  /*27b0*/  @P3 FADD.FTZ R2, R2, R3 ;  /* 0x0000000302023221 */ /* 0x000fe40000010000 */
.L_x_2815:
[----:B------:R-:W-:Y:S05]  /*27c0*/  BSYNC B0 ;  /* 0x0000000000007941 */ /* 0x000fea0003800000 */
.L_x_2813:
        /* <DEDUP_REMOVED lines=17> */
.L_x_2817:
[----:B0-----:R-:W-:Y:S01]  /*28e0*/  FFMA.FTZ R2, R176, R128, R127 ;  /* 0x00000080b0027223 */ /* 0x001fe2000001007f */
[----:B------:R-:W-:-:S03]  /*28f0*/  @P3 PRMT R3, RZ, 0x5410, R12 ;  /* 0x00005410ff033816 */ /* 0x000fc6000000000c */
[----:B------:R-:W-:-:S04]  /*2900*/  FADD.FTZ R2, R145, -R2 ;  /* 0x8000000291027221 */ /* 0x000fc80000010000 */
[----:B------:R-:W-:-:S04]  /*2910*/  FMUL.FTZ R2, R135, R2 ;  /* 0x0000000287027220 */ /* 0x000fc80000410000 */
[----:B------:R-:W-:Y:S02]  /*2920*/  @P3 FADD.FTZ R2, R2, R3 ;  /* 0x0000000302023221 */ /* 0x000fe40000010000 */
.L_x_2818:
[----:B------:R-:W-:Y:S05]  /*2930*/  BSYNC B0 ;  /* 0x0000000000007941 */ /* 0x000fea0003800000 */
.L_x_2816:
        /* <DEDUP_REMOVED lines=11> */
.L_x_2820:
[----:B------:R-:W-:-:S04]  /*29f0*/  FFMA.FTZ R3, R175, R128, R127 ;  /* 0x00000080af037223 */ /* 0x000fc8000001007f */
[----:B------:R-:W-:Y:S01]  /*2a00*/  FADD.FTZ R2, R144, -R3 ;  /* 0x8000000390027221 */ /* 0x000fe20000010000 */
[----:B------:R-:W-:-:S03]  /*2a10*/  @P3 PRMT R3, RZ, 0x7610, R12 ;  /* 0x00007610ff033816 */ /* 0x000fc6000000000c */
[----:B------:R-:W-:-:S04]  /*2a20*/  FMUL.FTZ R2, R135, R2 ;  /* 0x0000000287027220 */ /* 0x000fc80000410000 */
[----:B------:R-:W-:Y:S02]  /*2a30*/  @P3 FADD.FTZ R2, R2, R3 ;  /* 0x0000000302023221 */ /* 0x000fe40000010000 */
.L_x_2821:
[----:B------:R-:W-:Y:S05]  /*2a40*/  BSYNC B0 ;  /* 0x0000000000007941 */ /* 0x000fea0003800000 */
.L_x_2819:
        /* <DEDUP_REMOVED lines=11> */
.L_x_2823:
[----:B------:R-:W-:Y:S01]  /*2b00*/  FFMA.FTZ R2, R174, R128, R127 ;  /* 0x00000080ae027223 */ /* 0x000fe2000001007f */
[----:B------:R-:W-:-:S03]  /*2b10*/  @P3 PRMT R3, RZ, 0x5410, R13 ;  /* 0x00005410ff033816 */ /* 0x000fc6000000000d */
[----:B------:R-:W-:-:S04]  /*2b20*/  FADD.FTZ R2, R143, -R2 ;  /* 0x800000028f027221 */ /* 0x000fc80000010000 */
[----:B------:R-:W-:-:S04]  /*2b30*/  FMUL.FTZ R2, R135, R2 ;  /* 0x0000000287027220 */ /* 0x000fc80000410000 */
[----:B------:R-:W-:Y:S02]  /*2b40*/  @P3 FADD.FTZ R2, R2, R3 ;  /* 0x0000000302023221 */ /* 0x000fe40000010000 */
.L_x_2824:
[----:B------:R-:W-:Y:S05]  /*2b50*/  BSYNC B0 ;  /* 0x0000000000007941 */ /* 0x000fea0003800000 */
.L_x_2822:
        /* <DEDUP_REMOVED lines=11> */
.L_x_2826:
[----:B------:R-:W-:-:S04]  /*2c10*/  FFMA.FTZ R3, R173, R128, R127 ;  /* 0x00000080ad037223 */ /* 0x000fc8000001007f */
[----:B------:R-:W-:Y:S01]  /*2c20*/  FADD.FTZ R2, R142, -R3 ;  /* 0x800000038e027221 */ /* 0x000fe20000010000 */
[----:B------:R-:W-:-:S03]  /*2c30*/  @P3 PRMT R3, RZ, 0x7610, R13 ;  /* 0x00007610ff033816 */ /* 0x000fc6000000000d */
[----:B------:R-:W-:-:S04]  /*2c40*/  FMUL.FTZ R2, R135, R2 ;  /* 0x0000000287027220 */ /* 0x000fc80000410000 */
[----:B------:R-:W-:Y:S02]  /*2c50*/  @P3 FADD.FTZ R2, R2, R3 ;  /* 0x0000000302023221 */ /* 0x000fe40000010000 */
.L_x_2827:
[----:B------:R-:W-:Y:S05]  /*2c60*/  BSYNC B0 ;  /* 0x0000000000007941 */ /* 0x000fea0003800000 */
.L_x_2825:
        /* <DEDUP_REMOVED lines=11> */
.L_x_2829:
[----:B------:R-:W-:Y:S01]  /*2d20*/  FFMA.FTZ R2, R172, R128, R127 ;  /* 0x00000080ac027223 */ /* 0x000fe2000001007f */
[----:B------:R-:W-:-:S03]  /*2d30*/  @P3 PRMT R3, RZ, 0x5410, R14 ;  /* 0x00005410ff033816 */ /* 0x000fc6000000000e */
[----:B------:R-:W-:-:S04]  /*2d40*/  FADD.FTZ R2, R141, -R2 ;  /* 0x800000028d027221 */ /* 0x000fc80000010000 */
[----:B------:R-:W-:-:S04]  /*2d50*/  FMUL.FTZ R2, R135, R2 ;  /* 0x0000000287027220 */ /* 0x000fc80000410000 */
[----:B------:R-:W-:Y:S02]  /*2d60*/  @P3 FADD.FTZ R2, R2, R3 ;  /* 0x0000000302023221 */ /* 0x000fe40000010000 */
.L_x_2830:
[----:B------:R-:W-:Y:S05]  /*2d70*/  BSYNC B0 ;  /* 0x0000000000007941 */ /* 0x000fea0003800000 */
.L_x_2828:
        /* <DEDUP_REMOVED lines=11> */
.L_x_2832:
[----:B------:R-:W-:Y:S01]  /*2e30*/  FFMA.FTZ R2, R170, R128, R127 ;  /* 0x00000080aa027223 */ /* 0x000fe2000001007f */
[----:B------:R-:W-:-:S03]  /*2e40*/  @P3 PRMT R3, RZ, 0x7610, R14 ;  /* 0x00007610ff033816 */ /* 0x000fc6000000000e */
[----:B------:R-:W-:-:S04]  /*2e50*/  FADD.FTZ R2, R185, -R2 ;  /* 0x80000002b9027221 */ /* 0x000fc80000010000 */
[----:B------:R-:W-:-:S04]  /*2e60*/  FMUL.FTZ R2, R135, R2 ;  /* 0x0000000287027220 */ /* 0x000fc80000410000 */
[----:B------:R-:W-:Y:S02]  /*2e70*/  @P3 FADD.FTZ R2, R2, R3 ;  /* 0x0000000302023221 */ /* 0x000fe40000010000 */
.L_x_2833:
[----:B------:R-:W-:Y:S05]  /*2e80*/  BSYNC B0 ;  /* 0x0000000000007941 */ /* 0x000fea0003800000 */
.L_x_2831:
        /* <DEDUP_REMOVED lines=11> */
.L_x_2835:
[----:B------:R-:W-:-:S04]  /*2f40*/  FFMA.FTZ R3, R171, R128, R127 ;  /* 0x00000080ab037223 */ /* 0x000fc8000001007f */
[----:B------:R-:W-:Y:S01]  /*2f50*/  FADD.FTZ R2, R186, -R3 ;  /* 0x80000003ba027221 */ /* 0x000fe20000010000 */
[----:B------:R-:W-:-:S03]  /*2f60*/  @P3 PRMT R3, RZ, 0x5410, R15 ;  /* 0x00005410ff033816 */ /* 0x000fc6000000000f */
[----:B------:R-:W-:-:S04]  /*2f70*/  FMUL.FTZ R2, R135, R2 ;  /* 0x0000000287027220 */ /* 0x000fc80000410000 */
[----:B------:R-:W-:Y:S02]  /*2f80*/  @P3 FADD.FTZ R2, R2, R3 ;  /* 0x0000000302023221 */ /* 0x000fe40000010000 */
.L_x_2836:
[----:B------:R-:W-:Y:S05]  /*2f90*/  BSYNC B0 ;  /* 0x0000000000007941 */ /* 0x000fea0003800000 */
.L_x_2834:
        /* <DEDUP_REMOVED lines=11> */
.L_x_2838:
[----:B------:R-:W-:Y:S01]  /*3050*/  FFMA.FTZ R2, R168, R128, R127 ;  /* 0x00000080a8027223 */ /* 0x000fe2000001007f */
[----:B------:R-:W-:-:S03]  /*3060*/  @P3 PRMT R3, RZ, 0x7610, R15 ;  /* 0x00007610ff033816 */ /* 0x000fc6000000000f */
[----:B------:R-:W-:-:S04]  /*3070*/  FADD.FTZ R2, R187, -R2 ;  /* 0x80000002bb027221 */ /* 0x000fc80000010000 */
[----:B------:R-:W-:-:S04]  /*3080*/  FMUL.FTZ R2, R135, R2 ;  /* 0x0000000287027220 */ /* 0x000fc80000410000 */
[----:B------:R-:W-:Y:S02]  /*3090*/  @P3 FADD.FTZ R2, R2, R3 ;  /* 0x0000000302023221 */ /* 0x000fe40000010000 */
.L_x_2839:
[----:B------:R-:W-:Y:S05]  /*30a0*/  BSYNC B0 ;  /* 0x0000000000007941 */ /* 0x000fea0003800000 */
.L_x_2837:
        /* <DEDUP_REMOVED lines=18> */
.L_x_2841:
[----:B0-----:R-:W-:-:S04]  /*31d0*/  FFMA.FTZ R3, R169, R128, R127 ;  /* 0x00000080a9037223 */ /* 0x001fc8000001007f */
[----:B------:R-:W-:Y:S01]  /*31e0*/  FADD.FTZ R2, R188, -R3 ;  /* 0x80000003bc027221 */ /* 0x000fe20000010000 */
[----:B------:R-:W-:-:S03]  /*31f0*/  @P3 PRMT R3, RZ, 0x5410, R8 ;  /* 0x00005410ff033816 */ /* 0x000fc60000000008 */
[----:B------:R-:W-:-:S04]  /*3200*/  FMUL.FTZ R2, R135, R2 ;  /* 0x0000000287027220 */ /* 0x000fc80000410000 */
[----:B------:R-:W-:Y:S02]  /*3210*/  @P3 FADD.FTZ R2, R2, R3 ;  /* 0x0000000302023221 */ /* 0x000fe40000010000 */
.L_x_2842:
[----:B------:R-:W-:Y:S05]  /*3220*/  BSYNC B0 ;  /* 0x0000000000007941 */ /* 0x000fea0003800000 */
.L_x_2840:
        /* <DEDUP_REMOVED lines=11> */
.L_x_2844:
[----:B------:R-:W-:Y:S01]  /*32e0*/  FFMA.FTZ R2, R166, R128, R127 ;  /* 0x00000080a6027223 */ /* 0x000fe2000001007f */
[----:B------:R-:W-:-:S03]  /*32f0*/  @P3 PRMT R3, RZ, 0x7610, R8 ;  /* 0x00007610ff033816 */ /* 0x000fc60000000008 */
[----:B------:R-:W-:-:S04]  /*3300*/  FADD.FTZ R2, R189, -R2 ;  /* 0x80000002bd027221 */ /* 0x000fc80000010000 */
[----:B------:R-:W-:-:S04]  /*3310*/  FMUL.FTZ R2, R135, R2 ;  /* 0x0000000287027220 */ /* 0x000fc80000410000 */
[----:B------:R-:W-:Y:S02]  /*3320*/  @P3 FADD.FTZ R2, R2, R3 ;  /* 0x0000000302023221 */ /* 0x000fe40000010000 */
.L_x_2845:
[----:B------:R-:W-:Y:S05]  /*3330*/  BSYNC B0 ;  /* 0x0000000000007941 */ /* 0x000fea0003800000 */
.L_x_2843:
        /* <DEDUP_REMOVED lines=11> */
.L_x_2847:
[----:B------:R-:W-:-:S04]  /*33f0*/  FFMA.FTZ R3, R167, R128, R127 ;  /* 0x00000080a7037223 */ /* 0x000fc8000001007f */
[----:B------:R-:W-:Y:S01]  /*3400*/  FADD.FTZ R2, R190, -R3 ;  /* 0x80000003be027221 */ /* 0x000fe20000010000 */
[----:B------:R-:W-:-:S03]  /*3410*/  @P3 PRMT R3, RZ, 0x5410, R9 ;  /* 0x00005410ff033816 */ /* 0x000fc60000000009 */
[----:B------:R-:W-:-:S04]  /*3420*/  FMUL.FTZ R2, R135, R2 ;  /* 0x0000000287027220 */ /* 0x000fc80000410000 */
[----:B------:R-:W-:Y:S02]  /*3430*/  @P3 FADD.FTZ R2, R2, R3 ;  /* 0x0000000302023221 */ /* 0x000fe40000010000 */
.L_x_2848:
[----:B------:R-:W-:Y:S05]  /*3440*/  BSYNC B0 ;  /* 0x0000000000007941 */ /* 0x000fea0003800000 */
.L_x_2846:
        /* <DEDUP_REMOVED lines=11> */
.L_x_2850:
[----:B------:R-:W-:Y:S01]  /*3500*/  FFMA.FTZ R2, R164, R128, R127 ;  /* 0x00000080a4027223 */ /* 0x000fe2000001007f */
[----:B------:R-:W-:-:S03]  /*3510*/  @P3 PRMT R3, RZ, 0x7610, R9 ;  /* 0x00007610ff033816 */ /* 0x000fc60000000009 */
[----:B------:R-:W-:-:S04]  /*3520*/  FADD.FTZ R2, R191, -R2 ;  /* 0x80000002bf027221 */ /* 0x000fc80000010000 */
[----:B------:R-:W-:-:S04]  /*3530*/  FMUL.FTZ R2, R135, R2 ;  /* 0x0000000287027220 */ /* 0x000fc80000410000 */
[----:B------:R-:W-:Y:S02]  /*3540*/  @P3 FADD.FTZ R2, R2, R3 ;  /* 0x0000000302023221 */ /* 0x000fe40000010000 */
.L_x_2851:
[----:B------:R-:W-:Y:S05]  /*3550*/  BSYNC B0 ;  /* 0x0000000000007941 */ /* 0x000fea0003800000 */
.L_x_2849:
        /* <DEDUP_REMOVED lines=11> */
.L_x_2853:
[----:B------:R-:W-:-:S04]  /*3610*/  FFMA.FTZ R3, R165, R128, R127 ;  /* 0x00000080a5037223 */ /* 0x000fc8000001007f */
[----:B------:R-:W-:Y:S01]  /*3620*/  FADD.FTZ R2, R192, -R3 ;  /* 0x80000003c0027221 */ /* 0x000fe20000010000 */
[----:B------:R-:W-:-:S03]  /*3630*/  @P3 PRMT R3, RZ, 0x5410, R10 ;  /* 0x00005410ff033816 */ /* 0x000fc6000000000a */
[----:B------:R-:W-:-:S04]  /*3640*/  FMUL.FTZ R2, R135, R2 ;  /* 0x0000000287027220 */ /* 0x000fc80000410000 */
[----:B------:R-:W-:Y:S02]  /*3650*/  @P3 FADD.FTZ R2, R2, R3 ;  /* 0x0000000302023221 */ /* 0x000fe40000010000 */
.L_x_2854:
[----:B------:R-:W-:Y:S05]  /*3660*/  BSYNC B0 ;  /* 0x0000000000007941 */ /* 0x000fea0003800000 */
.L_x_2852:
        /* <DEDUP_REMOVED lines=11> */
.L_x_2856:
[----:B------:R-:W-:Y:S01]  /*3720*/  FFMA.FTZ R2, R162, R128, R127 ;  /* 0x00000080a2027223 */ /* 0x000fe2000001007f */
[----:B------:R-:W-:-:S03]  /*3730*/  @P3 PRMT R3, RZ, 0x7610, R10 ;  /* 0x00007610ff033816 */ /* 0x000fc6000000000a */
[----:B------:R-:W-:-:S04]  /*3740*/  FADD.FTZ R2, R193, -R2 ;  /* 0x80000002c1027221 */ /* 0x000fc80000010000 */
[----:B------:R-:W-:-:S04]  /*3750*/  FMUL.FTZ R2, R135, R2 ;  /* 0x0000000287027220 */ /* 0x000fc80000410000 */
[----:B------:R-:W-:Y:S02]  /*3760*/  @P3 FADD.FTZ R2, R2, R3 ;  /* 0x0000000302023221 */ /* 0x000fe40000010000 */
.L_x_2857:
[----:B------:R-:W-:Y:S05]  /*3770*/  BSYNC B0 ;  /* 0x0000000000007941 */ /* 0x000fea0003800000 */
.L_x_2855:
        /* <DEDUP_REMOVED lines=11> */
.L_x_2859:
[----:B------:R-:W-:-:S04]  /*3830*/  FFMA.FTZ R3, R163, R128, R127 ;  /* 0x00000080a3037223 */ /* 0x000fc8000001007f */
[----:B------:R-:W-:Y:S01]  /*3840*/  FADD.FTZ R2, R194, -R3 ;  /* 0x80000003c2027221 */ /* 0x000fe20000010000 */
[----:B------:R-:W-:-:S03]  /*3850*/  @P3 PRMT R3, RZ, 0x5410, R11 ;  /* 0x00005410ff033816 */ /* 0x000fc6000000000b */
[----:B------:R-:W-:-:S04]  /*3860*/  FMUL.FTZ R2, R135, R2 ;  /* 0x0000000287027220 */ /* 0x000fc80000410000 */
[----:B------:R-:W-:Y:S02]  /*3870*/  @P3 FADD.FTZ R2, R2, R3 ;  /* 0x0000000302023221 */ /* 0x000fe40000010000 */
.L_x_2860:
[----:B------:R-:W-:Y:S05]  /*3880*/  BSYNC B0 ;  /* 0x0000000000007941 */ /* 0x000fea0003800000 */
.L_x_2858:
        /* <DEDUP_REMOVED lines=11> */
.L_x_2862:
[----:B------:R-:W-:Y:S01]  /*3940*/  FFMA.FTZ R2, R160, R128, R127 ;  /* 0x00000080a0027223 */ /* 0x000fe2000001007f */
[----:B------:R-:W-:-:S03]  /*3950*/  @P3 PRMT R3, RZ, 0x7610, R11 ;  /* 0x00007610ff033816 */ /* 0x000fc6000000000b */
[----:B------:R-:W-:-:S04]  /*3960*/  FADD.FTZ R2, R195, -R2 ;  /* 0x80000002c3027221 */ /* 0x000fc80000010000 */
[----:B------:R-:W-:-:S04]  /*3970*/  FMUL.FTZ R2, R135, R2 ;  /* 0x0000000287027220 */ /* 0x000fc80000410000 */
[----:B------:R-:W-:Y:S02]  /*3980*/  @P3 FADD.FTZ R2, R2, R3 ;  /* 0x0000000302023221 */ /* 0x000fe40000010000 */
.L_x_2863:
[----:B------:R-:W-:Y:S05]  /*3990*/  BSYNC B0 ;  /* 0x0000000000007941 */ /* 0x000fea0003800000 */
.L_x_2861:
[----:B------:R-:W-:Y:S01]  /*39a0*/  @P0 MOV R130, 0x10 ;  /* 0x0000001000820802 */ /* 0x000fe20000000f00 */
[----:B------:R-:W-:Y:S01]  /*39b0*/  @P2 FMUL.FTZ R124, R2, c[0x0][0x1ec] ;  /* 0x00007b00027c2a20 */ /* 0x000fe20000410000 */
[----:B------:R-:W-:Y:S01]  /*39c0*/  @P0 F2FP.BF16.PACK_AB R129, RZ, R2 ;  /* 0x00000002ff81023e */ /* 0x000fe200000010ff */
[----:B------:R-:W-:Y:S01]  /*39d0*/  BSSY B0, `(.L_x_2864) ;  /* 0x0000014000007945 */ /* 0x000fe20003800000 */
[----:B------:R-:W-:Y:S01]  /*39e0*/  @P2 IADD3 R125, R126, 0x100, RZ ;  /* 0x000001007e7d2810 */ /* 0x000fe20007ffe0ff */
[----:B------:R-:W-:Y:S01]  /*39f0*/  @P0 IMAD.WIDE.U32 R2, R137, R130, c[0x0][0x258] ;  /* 0x0000960089020625 */ /* 0x000fe200078e0082 */
[----:B------:R-:W-:Y:S02]  /*3a00*/  @P2 MOV R138, 0x10 ;  /* 0x00000010008a2802 */ /* 0x000fe40000000f00 */
        /* <DEDUP_REMOVED lines=11> */
.L_x_2865:
[----:B0-----:R-:W-:-:S04]  /*3ac0*/  FFMA.FTZ R3, R161, R128, R127 ;  /* 0x00000080a1037223 */ /* 0x001fc8000001007f */
[----:B------:R-:W-:Y:S01]  /*3ad0*/  FADD.FTZ R2, R196, -R3 ;  /* 0x80000003c4027221 */ /* 0x000fe20000010000 */
[----:B------:R-:W-:-:S03]  /*3ae0*/  @P3 PRMT R3, RZ, 0x5410, R4 ;  /* 0x00005410ff033816 */ /* 0x000fc60000000004 */
[----:B------:R-:W-:-:S04]  /*3af0*/  FMUL.FTZ R2, R135, R2 ;  /* 0x0000000287027220 */ /* 0x000fc80000410000 */
[----:B------:R-:W-:Y:S02]  /*3b00*/  @P3 FADD.FTZ R2, R2, R3 ;  /* 0x0000000302023221 */ /* 0x000fe40000010000 */
.L_x_2866:
[----:B------:R-:W-:Y:S05]  /*3b10*/  BSYNC B0 ;  /* 0x0000000000007941 */ /* 0x000fea0003800000 */
.L_x_2864:
        /* <DEDUP_REMOVED lines=11> */
.L_x_2868:
[----:B------:R-:W-:Y:S01]  /*3bd0*/  FFMA.FTZ R2, R158, R128, R127 ;  /* 0x000000809e027223 */ /* 0x000fe2000001007f */
[----:B------:R-:W-:-:S03]  /*3be0*/  @P3 PRMT R3, RZ, 0x7610, R4 ;  /* 0x00007610ff033816 */ /* 0x000fc60000000004 */
[----:B------:R-:W-:-:S04]  /*3bf0*/  FADD.FTZ R2, R197, -R2 ;  /* 0x80000002c5027221 */ /* 0x000fc80000010000 */
[----:B------:R-:W-:-:S04]  /*3c00*/  FMUL.FTZ R2, R135, R2 ;  /* 0x0000000287027220 */ /* 0x000fc80000410000 */
[----:B------:R-:W-:Y:S02]  /*3c10*/  @P3 FADD.FTZ R2, R2, R3 ;  /* 0x0000000302023221 */ /* 0x000fe40000010000 */
.L_x_2869:
[----:B------:R-:W-:Y:S05]  /*3c20*/  BSYNC B0 ;  /* 0x0000000000007941 */ /* 0x000fea0003800000 */
.L_x_2867:
        /* <DEDUP_REMOVED lines=11> */
.L_x_2871:
[----:B------:R-:W-:-:S04]  /*3ce0*/  FFMA.FTZ R3, R159, R128, R127 ;  /* 0x000000809f037223 */ /* 0x000fc8000001007f */
[----:B------:R-:W-:Y:S01]  /*3cf0*/  FADD.FTZ R2, R198, -R3 ;  /* 0x80000003c6027221 */ /* 0x000fe20000010000 */
[----:B------:R-:W-:-:S03]  /*3d00*/  @P3 PRMT R3, RZ, 0x5410, R5 ;  /* 0x00005410ff033816 */ /* 0x000fc60000000005 */
[----:B------:R-:W-:-:S04]  /*3d10*/  FMUL.FTZ R2, R135, R2 ;  /* 0x0000000287027220 */ /* 0x000fc80000410000 */
[----:B------:R-:W-:Y:S02]  /*3d20*/  @P3 FADD.FTZ R2, R2, R3 ;  /* 0x0000000302023221 */ /* 0x000fe40000010000 */
.L_x_2872:
[----:B------:R-:W-:Y:S05]  /*3d30*/  BSYNC B0 ;  /* 0x0000000000007941 */ /* 0x000fea0003800000 */
.L_x_2870:
        /* <DEDUP_REMOVED lines=11> */
.L_x_2874:
[----:B------:R-:W-:Y:S01]  /*3df0*/  FFMA.FTZ R2, R156, R128, R127 ;  /* 0x000000809c027223 */ /* 0x000fe2000001007f */
[----:B------:R-:W-:-:S03]  /*3e00*/  @P3 PRMT R3, RZ, 0x7610, R5 ;  /* 0x00007610ff033816 */ /* 0x000fc60000000005 */
[----:B------:R-:W-:-:S04]  /*3e10*/  FADD.FTZ R2, R203, -R2 ;  /* 0x80000002cb027221 */ /* 0x000fc80000010000 */
[----:B------:R-:W-:-:S04]  /*3e20*/  FMUL.FTZ R2, R135, R2 ;  /* 0x0000000287027220 */ /* 0x000fc80000410000 */
[----:B------:R-:W-:Y:S02]  /*3e30*/  @P3 FADD.FTZ R2, R2, R3 ;  /* 0x0000000302023221 */ /* 0x000fe40000010000 */
.L_x_2875:
[----:B------:R-:W-:Y:S05]  /*3e40*/  BSYNC B0 ;  /* 0x0000000000007941 */ /* 0x000fea0003800000 */
.L_x_2873:
        /* <DEDUP_REMOVED lines=11> */
.L_x_2877:
[----:B------:R-:W-:-:S04]  /*3f00*/  FFMA.FTZ R3, R157, R128, R127 ;  /* 0x000000809d037223 */ /* 0x000fc8000001007f */
[----:B------:R-:W-:Y:S01]  /*3f10*/  FADD.FTZ R2, R206, -R3 ;  /* 0x80000003ce027221 */ /* 0x000fe20000010000 */
[----:B------:R-:W-:-:S03]  /*3f20*/  @P3 PRMT R3, RZ, 0x5410, R6 ;  /* 0x00005410ff033816 */ /* 0x000fc60000000006 */
[----:B------:R-:W-:-:S04]  /*3f30*/  FMUL.FTZ R2, R135, R2 ;  /* 0x0000000287027220 */ /* 0x000fc80000410000 */
[----:B------:R-:W-:Y:S02]  /*3f40*/  @P3 FADD.FTZ R2, R2, R3 ;  /* 0x0000000302023221 */ /* 0x000fe40000010000 */
.L_x_2878:
[----:B------:R-:W-:Y:S05]  /*3f50*/  BSYNC B0 ;  /* 0x0000000000007941 */ /* 0x000fea0003800000 */
.L_x_2876:
        /* <DEDUP_REMOVED lines=11> */
.L_x_2880:
[----:B------:R-:W-:Y:S01]  /*4010*/  FFMA.FTZ R2, R154, R128, R127 ;  /* 0x000000809a027223 */ /* 0x000fe2000001007f */
[----:B------:R-:W-:-:S03]  /*4020*/  @P3 PRMT R3, RZ, 0x7610, R6 ;  /* 0x00007610ff033816 */ /* 0x000fc60000000006 */
[----:B------:R-:W-:-:S04]  /*4030*/  FADD.FTZ R2, R201, -R2 ;  /* 0x80000002c9027221 */ /* 0x000fc80000010000 */
[----:B------:R-:W-:-:S04]  /*4040*/  FMUL.FTZ R2, R135, R2 ;  /* 0x0000000287027220 */ /* 0x000fc80000410000 */
[----:B------:R-:W-:Y:S02]  /*4050*/  @P3 FADD.FTZ R2, R2, R3 ;  /* 0x0000000302023221 */ /* 0x000fe40000010000 */
.L_x_2881:
[----:B------:R-:W-:Y:S05]  /*4060*/  BSYNC B0 ;  /* 0x0000000000007941 */ /* 0x000fea0003800000 */
.L_x_2879:
        /* <DEDUP_REMOVED lines=11> */
.L_x_2883:
[----:B------:R-:W-:-:S04]  /*4120*/  FFMA.FTZ R3, R155, R128, R127 ;  /* 0x000000809b037223 */ /* 0x000fc8000001007f */
[----:B------:R-:W-:Y:S01]  /*4130*/  FADD.FTZ R2, R204, -R3 ;  /* 0x80000003cc027221 */ /* 0x000fe20000010000 */
[----:B------:R-:W-:-:S03]  /*4140*/  @P3 PRMT R3, RZ, 0x5410, R7 ;  /* 0x00005410ff033816 */ /* 0x000fc60000000007 */
[----:B------:R-:W-:-:S04]  /*4150*/  FMUL.FTZ R2, R135, R2 ;  /* 0x0000000287027220 */ /* 0x000fc80000410000 */
[----:B------:R-:W-:Y:S02]  /*4160*/  @P3 FADD.FTZ R2, R2, R3 ;  /* 0x0000000302023221 */ /* 0x000fe40000010000 */
.L_x_2884:
[----:B------:R-:W-:Y:S05]  /*4170*/  BSYNC B0 ;  /* 0x0000000000007941 */ /* 0x000fea0003800000 */
.L_x_2882:
        /* <DEDUP_REMOVED lines=11> */
.L_x_2886:
[----:B------:R-:W-:Y:S01]  /*4230*/  FFMA.FTZ R128, R200, R128, R127 ;  /* 0x00000080c8807223 */ /* 0x000fe2000001007f */
[----:B------:R-:W-:-:S03]  /*4240*/  @P3 PRMT R3, RZ, 0x7610, R7 ;  /* 0x00007610ff033816 */ /* 0x000fc60000000007 */
[----:B------:R-:W-:-:S04]  /*4250*/  FADD.FTZ R128, R205, -R128 ;  /* 0x80000080cd807221 */ /* 0x000fc80000010000 */
[----:B------:R-:W-:-:S04]  /*4260*/  FMUL.FTZ R128, R135, R128 ;  /* 0x0000008087807220 */ /* 0x000fc80000410000 */
[----:B------:R-:W-:Y:S02]  /*4270*/  @P3 FADD.FTZ R128, R128, R3 ;  /* 0x0000000380803221 */ /* 0x000fe40000010000 */
.L_x_2887:
[----:B------:R-:W-:Y:S05]  /*4280*/  BSYNC B0 ;  /* 0x0000000000007941 */ /* 0x000fea0003800000 */
.L_x_2885:
[----:B------:R-:W-:Y:S01]  /*4290*/  @P2 FMUL.FTZ R2, R128, c[0x0][0x1ec] ;  /* 0x00007b0080022a20 */ /* 0x000fe20000410000 */
[----:B------:R-:W-:Y:S02]  /*42a0*/  @P2 IADD3 R3, R126, 0x180, RZ ;  /* 0x000001807e032810 */ /* 0x000fe40007ffe0ff */
        /* <DEDUP_REMOVED lines=16> */
.L_x_2786:
        /* <DEDUP_REMOVED lines=25> */
.L_x_2790:
[----:B------:R-:W-:Y:S01]  /*4540*/  HFMA2.MMA R207, -RZ, RZ, 0, 9.5367431640625e-07 ;  /* 0x00000010ffcf7435 */ /* 0x000fe200000001ff */
[----:B------:R-:W-:-:S02]  /*4550*/  MOV R126, R130 ;  /* 0x00000082007e7202 */ /* 0x000fc40000000f00 */
[----:B------:R-:W-:Y:S02]  /*4560*/  MOV R202, 0x1f ;  /* 0x0000001f00ca7802 */ /* 0x000fe40000000f00 */
[----:B------:R-:W-:Y:S02]  /*4570*/  MOV R209, 0xffffffff ;  /* 0xffffffff00d17802 */ /* 0x000fe40000000f00 */
[----:B------:R-:W-:Y:S02]  /*4580*/  MOV R2, 0x45a0 ;  /* 0x000045a000027802 */ /* 0x000fe40000000f00 */
[----:B-----5:R-:W-:Y:S05]  /*4590*/  CALL.REL.NOINC `($__internal_43_$__cuda_sm70_shflsync_down_p) ;  /* 0x0000045000007944 */ /* 0x020fea0003c00000 */
[----:B-1----:R-:W-:Y:S01]  /*45a0*/  MOV R125, R202 ;  /* 0x000000ca007d7202 */ /* 0x002fe20000000f00 */
[----:B0-----:R-:W-:Y:S05]  /*45b0*/  BRA `(.L_x_2889) ;  /* 0xffffd65000007947 */ /* 0x001fea000383ffff */
.L_x_2791:
[----:B------:R-:W-:Y:S01]  /*45c0*/  HFMA2.MMA R207, -RZ, RZ, 0, 9.5367431640625e-07 ;  /* 0x00000010ffcf7435 */ /* 0x000fe200000001ff */
[----:B------:R-:W-:Y:S02]  /*45d0*/  MOV R126, R131 ;  /* 0x00000083007e7202 */ /* 0x000fe40000000f00 */
[----:B------:R-:W-:Y:S02]  /*45e0*/  MOV R202, 0x1f ;  /* 0x0000001f00ca7802 */ /* 0x000fe40000000f00 */
[----:B------:R-:W-:-:S02]  /*45f0*/  MOV R209, 0xffffffff ;  /* 0xffffffff00d17802 */ /* 0x000fc40000000f00 */
[----:B------:R-:W-:Y:S02]  /*4600*/  MOV R2, 0x4620 ;  /* 0x0000462000027802 */ /* 0x000fe40000000f00 */
[----:B01---5:R-:W-:Y:S05]  /*4610*/  CALL.REL.NOINC `($__internal_43_$__cuda_sm70_shflsync_down_p) ;  /* 0x000003d000007944 */ /* 0x023fea0003c00000 */
[----:B------:R-:W-:Y:S01]  /*4620*/  FADD.FTZ R130, R125, R130 ;  /* 0x000000827d827221 */ /* 0x000fe20000010000 */
[----:B0-----:R-:W-:Y:S01]  /*4630*/  HFMA2.MMA R207, -RZ, RZ, 0, 4.76837158203125e-07 ;  /* 0x00000008ffcf7435 */ /* 0x001fe200000001ff */
[----:B-1----:R-:W-:Y:S01]  /*4640*/  FADD.FTZ R131, R131, R202 ;  /* 0x000000ca83837221 */ /* 0x002fe20000010000 */
[----:B------:R-:W-:Y:S02]  /*4650*/  MOV R202, 0x1f ;  /* 0x0000001f00ca7802 */ /* 0x000fe40000000f00 */
[----:B------:R-:W-:Y:S02]  /*4660*/  MOV R209, 0xffffffff ;  /* 0xffffffff00d17802 */ /* 0x000fe40000000f00 */
[----:B------:R-:W-:Y:S02]  /*4670*/  MOV R126, R130 ;  /* 0x00000082007e7202 */ /* 0x000fe40000000f00 */
[----:B------:R-:W-:Y:S02]  /*4680*/  MOV R2, 0x46a0 ;  /* 0x000046a000027802 */ /* 0x000fe40000000f00 */
[----:B------:R-:W-:Y:S05]  /*4690*/  CALL.REL.NOINC `($__internal_43_$__cuda_sm70_shflsync_down_p) ;  /* 0x0000035000007944 */ /* 0x000fea0003c00000 */
[----:B0-----:R-:W-:Y:S01]  /*46a0*/  HFMA2.MMA R207, -RZ, RZ, 0, 4.76837158203125e-07 ;  /* 0x00000008ffcf7435 */ /* 0x001fe200000001ff */
[----:B-1----:R-:W-:-:S02]  /*46b0*/  MOV R125, R202 ;  /* 0x000000ca007d7202 */ /* 0x002fc40000000f00 */
[----:B------:R-:W-:Y:S02]  /*46c0*/  MOV R126, R131 ;  /* 0x00000083007e7202 */ /* 0x000fe40000000f00 */
[----:B------:R-:W-:Y:S02]  /*46d0*/  MOV R202, 0x1f ;  /* 0x0000001f00ca7802 */ /* 0x000fe40000000f00 */
[----:B------:R-:W-:Y:S02]  /*46e0*/  MOV R209, 0xffffffff ;  /* 0xffffffff00d17802 */ /* 0x000fe40000000f00 */
[----:B------:R-:W-:Y:S02]  /*46f0*/  MOV R2, 0x4710 ;  /* 0x0000471000027802 */ /* 0x000fe40000000f00 */
[----:B------:R-:W-:Y:S05]  /*4700*/  CALL.REL.NOINC `($__internal_43_$__cuda_sm70_shflsync_down_p) ;  /* 0x000002e000007944 */ /* 0x000fea0003c00000 */
[----:B------:R-:W-:Y:S01]  /*4710*/  FADD.FTZ R130, R125, R130 ;  /* 0x000000827d827221 */ /* 0x000fe20000010000 */
[----:B0-----:R-:W-:Y:S01]  /*4720*/  HFMA2.MMA R207, -RZ, RZ, 0, 2.384185791015625e-07 ;  /* 0x00000004ffcf7435 */ /* 0x001fe200000001ff */
[----:B-1----:R-:W-:Y:S01]  /*4730*/  FADD.FTZ R131, R131, R202 ;  /* 0x000000ca83837221 */ /* 0x002fe20000010000 */
[----:B------:R-:W-:Y:S02]  /*4740*/  MOV R202, 0x1f ;  /* 0x0000001f00ca7802 */ /* 0x000fe40000000f00 */
[----:B------:R-:W-:-:S02]  /*4750*/  MOV R209, 0xffffffff ;  /* 0xffffffff00d17802 */ /* 0x000fc40000000f00 */
[----:B------:R-:W-:Y:S02]  /*4760*/  MOV R126, R130 ;  /* 0x00000082007e7202 */ /* 0x000fe40000000f00 */
[----:B------:R-:W-:Y:S02]  /*4770*/  MOV R2, 0x4790 ;  /* 0x0000479000027802 */ /* 0x000fe40000000f00 */
[----:B------:R-:W-:Y:S05]  /*4780*/  CALL.REL.NOINC `($__internal_43_$__cuda_sm70_shflsync_down_p) ;  /* 0x0000026000007944 */ /* 0x000fea0003c00000 */
[----:B0-----:R-:W-:Y:S01]  /*4790*/  HFMA2.MMA R207, -RZ, RZ, 0, 2.384185791015625e-07 ;  /* 0x00000004ffcf7435 */ /* 0x001fe200000001ff */
[----:B-1----:R-:W-:Y:S02]  /*47a0*/  MOV R125, R202 ;  /* 0x000000ca007d7202 */ /* 0x002fe40000000f00 */
[----:B------:R-:W-:Y:S02]  /*47b0*/  MOV R126, R131 ;  /* 0x00000083007e7202 */ /* 0x000fe40000000f00 */
[----:B------:R-:W-:Y:S02]  /*47c0*/  MOV R202, 0x1f ;  /* 0x0000001f00ca7802 */ /* 0x000fe40000000f00 */
[----:B------:R-:W-:Y:S02]  /*47d0*/  MOV R209, 0xffffffff ;  /* 0xffffffff00d17802 */ /* 0x000fe40000000f00 */
[----:B------:R-:W-:-:S02]  /*47e0*/  MOV R2, 0x4800 ;  /* 0x0000480000027802 */ /* 0x000fc40000000f00 */
[----:B------:R-:W-:Y:S05]  /*47f0*/  CALL.REL.NOINC `($__internal_43_$__cuda_sm70_shflsync_down_p) ;  /* 0x000001f000007944 */ /* 0x000fea0003c00000 */
[----:B------:R-:W-:Y:S01]  /*4800*/  FADD.FTZ R130, R125, R130 ;  /* 0x000000827d827221 */ /* 0x000fe20000010000 */
[----:B0-----:R-:W-:Y:S01]  /*4810*/  HFMA2.MMA R207, -RZ, RZ, 0, 1.1920928955078125e-07 ;  /* 0x00000002ffcf7435 */ /* 0x001fe200000001ff */
[----:B-1----:R-:W-:Y:S01]  /*4820*/  FADD.FTZ R129, R131, R202 ;  /* 0x000000ca83817221 */ /* 0x002fe20000010000 */
[----:B------:R-:W-:-:S02]  /*4830*/  MOV R202, 0x1f ;  /* 0x0000001f00ca7802 */ /* 0x000fc40000000f00 */
[----:B------:R-:W-:Y:S02]  /*4840*/  MOV R209, 0xffffffff ;  /* 0xffffffff00d17802 */ /* 0x000fe40000000f00 */
[----:B------:R-:W-:Y:S02]  /*4850*/  MOV R126, R130 ;  /* 0x00000082007e7202 */ /* 0x000fe40000000f00 */
[----:B------:R-:W-:Y:S02]  /*4860*/  MOV R2, 0x4880 ;  /* 0x0000488000027802 */ /* 0x000fe40000000f00 */
[----:B------:R-:W-:Y:S05]  /*4870*/  CALL.REL.NOINC `($__internal_43_$__cuda_sm70_shflsync_down_p) ;  /* 0x0000017000007944 */ /* 0x000fea0003c00000 */
[----:B0-----:R-:W-:Y:S01]  /*4880*/  HFMA2.MMA R207, -RZ, RZ, 0, 1.1920928955078125e-07 ;  /* 0x00000002ffcf7435 */ /* 0x001fe200000001ff */
[----:B-1----:R-:W-:Y:S02]  /*4890*/  MOV R125, R202 ;  /* 0x000000ca007d7202 */ /* 0x002fe40000000f00 */
[----:B------:R-:W-:Y:S02]  /*48a0*/  MOV R126, R129 ;  /* 0x00000081007e7202 */ /* 0x000fe40000000f00 */
[----:B------:R-:W-:Y:S02]  /*48b0*/  MOV R202, 0x1f ;  /* 0x0000001f00ca7802 */ /* 0x000fe40000000f00 */
[----:B------:R-:W-:-:S02]  /*48c0*/  MOV R209, 0xffffffff ;  /* 0xffffffff00d17802 */ /* 0x000fc40000000f00 */
[----:B------:R-:W-:Y:S02]  /*48d0*/  MOV R2, 0x48f0 ;  /* 0x000048f000027802 */ /* 0x000fe40000000f00 */
[----:B------:R-:W-:Y:S05]  /*48e0*/  CALL.REL.NOINC `($__internal_43_$__cuda_sm70_shflsync_down_p) ;  /* 0x0000010000007944 */ /* 0x000fea0003c00000 */
[----:B------:R-:W-:Y:S01]  /*48f0*/  FADD.FTZ R127, R125, R130 ;  /* 0x000000827d7f7221 */ /* 0x000fe20000010000 */
[----:B0-----:R-:W-:Y:S01]  /*4900*/  HFMA2.MMA R207, -RZ, RZ, 0, 5.9604644775390625e-08 ;  /* 0x00000001ffcf7435 */ /* 0x001fe200000001ff */
[----:B-1----:R-:W-:Y:S01]  /*4910*/  FADD.FTZ R129, R129, R202 ;  /* 0x000000ca81817221 */ /* 0x002fe20000010000 */
[----:B------:R-:W-:Y:S02]  /*4920*/  MOV R202, 0x1f ;  /* 0x0000001f00ca7802 */ /* 0x000fe40000000f00 */
[----:B------:R-:W-:Y:S02]  /*4930*/  MOV R209, 0xffffffff ;  /* 0xffffffff00d17802 */ /* 0x000fe40000000f00 */
[----:B------:R-:W-:Y:S02]  /*4940*/  MOV R126, R127 ;  /* 0x0000007f007e7202 */ /* 0x000fe40000000f00 */
[----:B------:R-:W-:Y:S02]  /*4950*/  MOV R2, 0x4970 ;  /* 0x0000497000027802 */ /* 0x000fe40000000f00 */
[----:B------:R-:W-:Y:S05]  /*4960*/  CALL.REL.NOINC `($__internal_43_$__cuda_sm70_shflsync_down_p) ;  /* 0x0000008000007944 */ /* 0x000fea0003c00000 */
[----:B0-----:R-:W-:Y:S01]  /*4970*/  HFMA2.MMA R207, -RZ, RZ, 0, 5.9604644775390625e-08 ;  /* 0x00000001ffcf7435 */ /* 0x001fe200000001ff */
[----:B-1----:R-:W-:-:S02]  /*4980*/  MOV R130, R202 ;  /* 0x000000ca00827202 */ /* 0x002fc40000000f00 */
[----:B------:R-:W-:Y:S02]  /*4990*/  MOV R126, R129 ;  /* 0x00000081007e7202 */ /* 0x000fe40000000f00 */
[----:B------:R-:W-:Y:S02]  /*49a0*/  MOV R202, 0x1f ;  /* 0x0000001f00ca7802 */ /* 0x000fe40000000f00 */
[----:B------:R-:W-:Y:S02]  /*49b0*/  MOV R209, 0xffffffff ;  /* 0xffffffff00d17802 */ /* 0x000fe40000000f00 */
[----:B------:R-:W-:Y:S02]  /*49c0*/  MOV R2, 0x49e0 ;  /* 0x000049e000027802 */ /* 0x000fe40000000f00 */
[----:B------:R-:W-:Y:S05]  /*49d0*/  CALL.REL.NOINC `($__internal_43_$__cuda_sm70_shflsync_down_p) ;  /* 0x0000001000007944 */ /* 0x000fea0003c00000 */
[----:B01----:R-:W-:Y:S05]  /*49e0*/  BRA `(.L_x_2890) ;  /* 0xffffd34000007947 */ /* 0x003fea000383ffff */
        .weak           $__internal_43_$__cuda_sm70_shflsync_down_p
        .type           $__internal_43_$__cuda_sm70_shflsync_down_p,@function
        .size           $__internal_43_$__cuda_sm70_shflsync_down_p,(.L_x_11777 - $__internal_43_$__cuda_sm70_shflsync_down_p)
$__internal_43_$__cuda_sm70_shflsync_down_p:
[----:B------:R-:W-:Y:S01]  /*49f0*/  HFMA2.MMA R3, -RZ, RZ, 0, 0 ;  /* 0x00000000ff037435 */ /* 0x000fe200000001ff */
[----:B------:R-:W-:Y:S04]  /*4a00*/  WARPSYNC R209 ;  /* 0x000000d100007348 */ /* 0x000fe80003800000 */
[----:B------:R0:W1:Y:S01]  /*4a10*/  SHFL.DOWN PT, R202, R126, R207, R202 ;  /* 0x080000cf7eca7389 */ /* 0x00006200000e00ca */
[----:B------:R-:W-:Y:S05]  /*4a20*/  RET.REL.NODEC R2 `(_ZN10layer_norm13ln_bwd_kernelINS_13Kernel_traitsIf13__nv_bfloat16S2_S2_fjLj4096ELj1ELj1ELj4ELj16ENS_18Kernel_traits_baseILj4096EfS2_S2_S2_fjLj128EEEEELb0ELb0ELb1ELb1EEEvNS_9BwdParamsE) ;  /* 0xffffb5d002007950 */ /* 0x000fea0003c3ffff */
.L_x_2891:
        /* <DEDUP_REMOVED lines=13> */
.L_x_11777:


//--------------------- .text._ZN10layer_norm13ln_bwd_kernelINS_13Kernel_traitsIf13__nv_bfloat16S2_S2_fjLj4096ELj1ELj1ELj4ELj16ENS_18Kernel_traits_baseILj4096EfS2_S2_S2_fjLj128EEEEELb0ELb1ELb0ELb0EEEvNS_9BwdParamsE --------------------------
	.section	.text._ZN10layer_norm13ln_bwd_kernelINS_13Kernel_traitsIf13__nv_bfloat16S2_S2_fjLj4096ELj1ELj1ELj4ELj16ENS_18Kernel_traits_baseILj4096EfS2_S2_S2_fjLj128EEEEELb0ELb1ELb0ELb0EEEvNS_9BwdParamsE,"ax",@progbits
	.sectioninfo	@"SHI_REGISTERS=255"
	.align	128
        .global         _ZN10layer_norm13ln_bwd_kernelINS_13Kernel_traitsIf13__nv_bfloat16S2_S2_fjLj4096ELj1ELj1ELj4ELj16ENS_18Kernel_traits_baseILj4096EfS2_S2_S2_fjLj128EEEEELb0ELb1ELb0ELb0EEEvNS_9BwdParamsE
        .type           _ZN10layer_norm13ln_bwd_kernelINS_13Kernel_traitsIf13__nv_bfloat16S2_S2_fjLj4096ELj1ELj1ELj4ELj16ENS_18Kernel_traits_baseILj4096EfS2_S2_S2_fjLj128EEEEELb0ELb1ELb0ELb0EEEvNS_9BwdParamsE,@function
        .size           _ZN10layer_norm13ln_bwd_kernelINS_13Kernel_traitsIf13__nv_bfloat16S2_S2_fjLj4096ELj1ELj1ELj4ELj16ENS_18Kernel_traits_baseILj4096EfS2_S2_S2_fjLj128EEEEELb0ELb1ELb0ELb0EEEvNS_9BwdParamsE,(.L_x_11778 - _ZN10layer_norm13ln_bwd_kernelINS_13Kernel_traitsIf13__nv_bfloat16S2_S2_fjLj4096ELj1ELj1ELj4ELj16ENS_18Kernel_traits_baseILj4096EfS2_S2_S2_fjLj128EEEEELb0ELb1ELb0ELb0EEEvNS_9BwdParamsE)
        .other          _ZN10layer_norm13ln_bwd_kernelINS_13Kernel_traitsIf13__nv_bfloat16S2_S2_fjLj4096ELj1ELj1ELj4ELj16ENS_18Kernel_traits_baseILj4096EfS2_S2_S2_fjLj128EEEEELb0ELb1ELb0ELb0EEEvNS_9BwdParamsE,@"STO_CUDA_ENTRY STV_DEFAULT"
_ZN10layer_norm13ln_bwd_kernelINS_13Kernel_traitsIf13__nv_bfloat16S2_S2_fjLj4096ELj1ELj1ELj4ELj16ENS_18Kernel_traits_baseILj4096EfS2_S2_S2_fjLj128EEEEELb0ELb1ELb0ELb0EEEvNS_9BwdParamsE:
.text._ZN10layer_norm13ln_bwd_kernelINS_13Kernel_traitsIf13__nv_bfloat16S2_S2_fjLj4096ELj1ELj1ELj4ELj16ENS_18Kernel_traits_baseILj4096EfS2_S2_S2_fjLj128EEEEELb0ELb1ELb0ELb0EEEvNS_9BwdParamsE:
[----:B------:R-:W-:-:S04]  /*0000*/  MOV R1, c[0x0][0x28] ;  /* 0x00000a0000017a02 */ /* 0x000fc80000000f00 */
[----:B------:R-:W-:-:S05]  /*0010*/  IADD3 R1, R1, -0x28, RZ ;  /* 0xffffffd801017810 */ /* 0x000fca0007ffe0ff */
[----:B------:R0:W2:Y:S04]  /*0020*/  LDL.64 R12, [R1+0x8] ;  /* 0x00000800010c7983 */ /* 0x0000a80000100a00 */
[----:B------:R0:W2:Y:S04]  /*0030*/  LDL.64 R14, [R1+0x10] ;  /* 0x00001000010e7983 */ /* 0x0000a80000100a00 */
[----:B------:R-:W1:Y:S01]  /*0040*/  S2R R18, SR_TID.X ;  /* 0x0000000000127919 */ /* 0x000e620000002100 */
[----:B------:R-:W-:-:S03]  /*0050*/  MOV R0, c[0x0][0x168] ;  /* 0x00005a0000007a02 */ /* 0x000fc60000000f00 */
[----:B------:R0:W3:Y:S01]  /*0060*/  LDL.64 R20, [R1+0x18] ;  /* 0x0000180001147983 */ /* 0x0000e20000100a00 */
[----:B------:R-:W-:-:S03]  /*0070*/  SHF.R.S32.HI R0, RZ, 0x1f, R0 ;  /* 0x0000001fff007819 */ /* 0x000fc60000011400 */
[----:B------:R0:W3:Y:S01]  /*0080*/  LDL.64 R22, [R1+0x20] ;  /* 0x0000200001167983 */ /* 0x0000e20000100a00 */
[----:B------:R-:W-:Y:S02]  /*0090*/  LEA.HI R0, R0, c[0x0][0x168], RZ, 0x3 ;  /* 0x00005a0000007a11 */ /* 0x000fe400078f18ff */
[----:B-1----:R-:W-:-:S04]  /*00a0*/  LOP3.LUT R3, R18, 0x7f, RZ, 0xc, !PT ;  /* 0x0000007f12037812 */ /* 0x002fc800078e0cff */
[----:B------:R-:W-:-:S04]  /*00b0*/  LEA.HI.SX32 R0, R0, R3, 0x1d ;  /* 0x0000000300007211 */ /* 0x000fc800078feaff */
[----:B------:R-:W-:Y:S02]  /*00c0*/  LOP3.LUT P1, RZ, R0, 0xffffff80, RZ, 0xc0, !PT ;  /* 0xffffff8000ff7812 */ /* 0x000fe4000782c0ff */
[----:B------:R-:W-:Y:S01]  /*00d0*/  LOP3.LUT R16, R18, 0x7f, RZ, 0xc0, !PT ;  /* 0x0000007f12107812 */ /* 0x000fe200078ec0ff */
[----:B------:R-:W-:-:S10]  /*00e0*/  ULDC.64 UR4, c[0x0][0x118] ;  /* 0x0000460000047ab9 */ /* 0x000fd40000000a00 */
[----:B------:R-:W-:-:S05]  /*00f0*/  @P1 MOV R5, 0x20 ;  /* 0x0000002000051802 */ /* 0x000fca0000000f00 */
[----:B------:R-:W-:-:S05]  /*0100*/  @P1 IMAD.WIDE.U32 R2, R16, R5, c[0x0][0x1b0] ;  /* 0x00006c0010021625 */ /* 0x000fca00078e0005 */
[----:B--2---:R-:W2:Y:S01]  /*0110*/  @P1 LDG.E.128 R12, [R2.64+0x10] ;  /* 0x00001004020c1981 */ /* 0x004ea2000c1e1d00 */
[C---:B------:R-:W-:Y:S02]  /*0120*/  ISETP.GE.U32.AND P2, PT, R0.reuse, 0x100, PT ;  /* 0x000001000000780c */ /* 0x040fe40003f46070 */
[----:B------:R-:W-:Y:S01]  /*0130*/  ISETP.GE.U32.AND P3, PT, R0, 0x180, PT ;  /* 0x000001800000780c */ /* 0x000fe20003f66070 */
[C---:B------:R-:W-:Y:S01]  /*0140*/  @P1 IMAD.WIDE.U32 R4, R16.reuse, R5, c[0x0][0x1c8] ;  /* 0x0000720010041625 */ /* 0x040fe200078e0005 */
[----:B------:R-:W-:Y:S02]  /*0150*/  @P1 LOP3.LUT R16, R16, 0x80, RZ, 0xfc, !PT ;  /* 0x0000008010101812 */ /* 0x000fe400078efcff */
[----:B------:R-:W-:Y:S02]  /*0160*/  ISETP.GE.U32.AND P4, PT, R0, 0x200, PT ;  /* 0x000002000000780c */ /* 0x000fe40003f86070 */
[----:B------:R0:W5:Y:S04]  /*0170*/  @P1 LDG.E.128 R24, [R4.64] ;  /* 0x0000000404181981 */ /* 0x000168000c1e1d00 */
[----:B---3--:R1:W3:Y:S01]  /*0180*/  @P1 LDG.E.128 R20, [R2.64] ;  /* 0x0000000402141981 */ /* 0x0082e2000c1e1d00 */
[----:B------:R-:W-:-:S03]  /*0190*/  @P2 MOV R11, 0x20 ;  /* 0x00000020000b2802 */ /* 0x000fc60000000f00 */
[----:B------:R0:W5:Y:S02]  /*01a0*/  @P1 LDG.E.128 R28, [R4.64+0x10] ;  /* 0x00001004041c1981 */ /* 0x000164000c1e1d00 */
[----:B------:R-:W-:-:S04]  /*01b0*/  @P2 IMAD.WIDE.U32 R8, R16, R11, c[0x0][0x1b0] ;  /* 0x00006c0010082625 */ /* 0x000fc800078e000b */
[C---:B------:R-:W-:Y:S01]  /*01c0*/  @P2 IMAD.WIDE.U32 R10, R16.reuse, R11, c[0x0][0x1c8] ;  /* 0x00007200100a2625 */ /* 0x040fe200078e000b */
[----:B------:R-:W-:Y:S01]  /*01d0*/  @P2 IADD3 R16, R16, 0x80, RZ ;  /* 0x0000008010102810 */ /* 0x000fe20007ffe0ff */
[----:B------:R0:W5:Y:S01]  /*01e0*/  @P2 LDG.E.128 R32, [R8.64] ;  /* 0x0000000408202981 */ /* 0x000162000c1e1d00 */
[----:B------:R-:W-:-:S03]  /*01f0*/  @P4 MOV R17, 0x20 ;  /* 0x0000002000114802 */ /* 0x000fc60000000f00 */
[----:B------:R0:W5:Y:S04]  /*0200*/  @P2 LDG.E.128 R36, [R8.64+0x10] ;  /* 0x0000100408242981 */ /* 0x000168000c1e1d00 */
[----:B------:R0:W5:Y:S04]  /*0210*/  @P2 LDG.E.128 R40, [R10.64] ;  /* 0x000000040a282981 */ /* 0x000168000c1e1d00 */
[----:B------:R0:W5:Y:S04]  /*0220*/  @P2 LDG.E.128 R44, [R10.64+0x10] ;  /* 0x000010040a2c2981 */ /* 0x000168000c1e1d00 */
[----:B--2---:R-:W-:Y:S04]  /*0230*/  @P1 STL.64 [R1+0x8], R12 ;  /* 0x0000080c01001387 */ /* 0x004fe80000100a00 */
[----:B------:R2:W-:Y:S02]  /*0240*/  @P1 STL.64 [R1+0x10], R14 ;  /* 0x0000100e01001387 */ /* 0x0005e40000100a00 */
[----:B--2---:R-:W-:-:S05]  /*0250*/  @P3 MOV R15, 0x20 ;  /* 0x00000020000f3802 */ /* 0x004fca0000000f00 */
[----:B------:R-:W-:-:S04]  /*0260*/  @P3 IMAD.WIDE.U32 R12, R16, R15, c[0x0][0x1b0] ;  /* 0x00006c00100c3625 */ /* 0x000fc800078e000f */
[C---:B------:R-:W-:Y:S01]  /*0270*/  @P3 IMAD.WIDE.U32 R14, R16.reuse, R15, c[0x0][0x1c8] ;  /* 0x00007200100e3625 */ /* 0x040fe200078e000f */
[----:B------:R-:W-:Y:S01]  /*0280*/  @P3 IADD3 R16, R16, 0x80, RZ ;  /* 0x0000008010103810 */ /* 0x000fe20007ffe0ff */
[----:B------:R0:W5:Y:S04]  /*0290*/  @P3 LDG.E.128 R48, [R12.64] ;  /* 0x000000040c303981 */ /* 0x000168000c1e1d00 */
[CC--:B------:R-:W-:Y:S01]  /*02a0*/  @P4 IMAD.WIDE.U32 R6, R16.reuse, R17.reuse, c[0x0][0x1c8] ;  /* 0x0000720010064625 */ /* 0x0c0fe200078e0011 */
[----:B------:R0:W5:Y:S03]  /*02b0*/  @P3 LDG.E.128 R52, [R12.64+0x10] ;  /* 0x000010040c343981 */ /* 0x000166000c1e1d00 */
[----:B-1----:R-:W-:Y:S01]  /*02c0*/  @P4 IMAD.WIDE.U32 R2, R16, R17, c[0x0][0x1b0] ;  /* 0x00006c0010024625 */ /* 0x002fe200078e0011 */
[----:B------:R0:W5:Y:S04]  /*02d0*/  @P3 LDG.E.128 R56, [R14.64] ;  /* 0x000000040e383981 */ /* 0x000168000c1e1d00 */
[----:B------:R0:W5:Y:S04]  /*02e0*/  @P3 LDG.E.128 R60, [R14.64+0x10] ;  /* 0x000010040e3c3981 */ /* 0x000168000c1e1d00 */
[----:B------:R0:W5:Y:S04]  /*02f0*/  @P4 LDG.E.128 R64, [R6.64] ;  /* 0x0000000406404981 */ /* 0x000168000c1e1d00 */
[----:B------:R0:W5:Y:S04]  /*0300*/  @P4 LDG.E.128 R68, [R6.64+0x10] ;  /* 0x0000100406444981 */ /* 0x000168000c1e1d00 */
[----:B------:R0:W5:Y:S04]  /*0310*/  @P4 LDG.E.128 R72, [R2.64] ;  /* 0x0000000402484981 */ /* 0x000168000c1e1d00 */
[----:B------:R0:W5:Y:S01]  /*0320*/  @P4 LDG.E.128 R76, [R2.64+0x10] ;  /* 0x00001004024c4981 */ /* 0x000162000c1e1d00 */
[----:B------:R-:W1:Y:S03]  /*0330*/  S2UR UR6, SR_CTAID.X ;  /* 0x00000000000679c3 */ /* 0x000e660000002500 */
[----:B---3--:R0:W-:Y:S04]  /*0340*/  @P1 STL.64 [R1+0x18], R20 ;  /* 0x0000181401001387 */ /* 0x0081e80000100a00 */
[----:B------:R0:W-:Y:S01]  /*0350*/  @P1 STL.64 [R1+0x20], R22 ;  /* 0x0000201601001387 */ /* 0x0001e20000100a00 */
        /* <DEDUP_REMOVED lines=52> */
[----:B------:R-:W-:-:S06]  /*06a0*/  MOV R81, RZ ;  /* 0x000000ff00517202 */ /* 0x000fcc0000000f00 */
[----:B------:R0:W-:Y:S04]  /*06b0*/  STL.S16 [R1+0x4], R2 ;  /* 0x0000040201007387 */ /* 0x0001e80000100600 */
.L_x_2911:
[----:B------:R-:W-:Y:S02]  /*06c0*/  ISETP.NE.U32.AND P0, PT, RZ, c[0x0][0x1c0], PT ;  /* 0x00007000ff007a0c */ /* 0x000fe40003f05070 */
[----:B------:R-:W-:Y:S02]  /*06d0*/  SHF.R.S32.HI R11, RZ, 0x1f, R0 ;  /* 0x0000001fff0b7819 */ /* 0x000fe40000011400 */
[----:B------:R-:W-:-:S13]  /*06e0*/  ISETP.NE.AND.EX P0, PT, RZ, c[0x0][0x1c4], PT, P0 ;  /* 0x00007100ff007a0c */ /* 0x000fda0003f05300 */
[----:B------:R-:W-:-:S04]  /*06f0*/  @P0 LEA R10, P5, R0, c[0x0][0x1c0], 0x1 ;  /* 0x00007000000a0a11 */ /* 0x000fc800078a08ff */
[----:B------:R-:W-:-:S05]  /*0700*/  @P0 LEA.HI.X R11, R0, c[0x0][0x1c4], R11, 0x1, P5 ;  /* 0x00007100000b0a11 */ /* 0x000fca00028f0c0b */
[----:B0-----:R0:W2:Y:S01]  /*0710*/  @P0 LDG.E.U16 R2, [R10.64] ;  /* 0x000000040a020981 */ /* 0x0010a2000c1e1500 */
[----:B------:R-:W-:-:S05]  /*0720*/  MOV R193, 0x4 ;  /* 0x0000000400c17802 */ /* 0x000fca0000000f00 */
[----:B0-----:R-:W-:-:S05]  /*0730*/  IMAD.WIDE R10, R0, R193, c[0x0][0x1a0] ;  /* 0x00006800000a7625 */ /* 0x001fca00078e02c1 */
[----:B------:R0:W3:Y:S04]  /*0740*/  LDG.E R192, [R10.64] ;  /* 0x000000040ac07981 */ /* 0x0000e8000c1e1900 */
[----:B------:R-:W1:Y:S01]  /*0750*/  S2R R252, SR_TID.X ;  /* 0x0000000000fc7919 */ /* 0x000e620000002100 */
[----:B0-----:R-:W-:-:S06]  /*0760*/  IMAD.WIDE R10, R0, R193, c[0x0][0x1a8] ;  /* 0x00006a00000a7625 */ /* 0x001fcc00078e02c1 */
[----:B-----5:R0:W5:Y:S01]  /*0770*/  LDG.E R11, [R10.64] ;  /* 0x000000040a0b7981 */ /* 0x020162000c1e1900 */
[----:B------:R-:W-:Y:S01]  /*0780*/  ULDC.U8 UR6, c[0x0][0x1f0] ;  /* 0x00007c0000067ab9 */ /* 0x000fe20000000000 */
[----:B------:R-:W-:Y:S01]  /*0790*/  BSSY B0, `(.L_x_2893) ;  /* 0x000006a000007945 */ /* 0x000fe20003800000 */
[----:B------:R-:W-:Y:S01]  /*07a0*/  CS2R R224, SRZ ;  /* 0x0000000000e07805 */ /* 0x000fe2000001ff00 */
        /* <DEDUP_REMOVED lines=19> */
[----:B------:R-:W2:Y:S04]  /*08e0*/  LDG.E.128 R196, [R196.64] ;  /* 0x00000004c4c47981 */ /* 0x000ea8000c1e1d00 */
[----:B------:R-:W2:Y:S04]  /*08f0*/  LDL R250, [R1+0x24] ;  /* 0x0000240001fa7983 */ /* 0x000ea80000100800 */
[----:B------:R-:W3:Y:S04]  /*0900*/  LDL R249, [R1+0x8] ;  /* 0x0000080001f97983 */ /* 0x000ee80000100800 */
[----:B------:R-:W3:Y:S04]  /*0910*/  LDL R248, [R1+0xc] ;  /* 0x00000c0001f87983 */ /* 0x000ee80000100800 */
[----:B------:R-:W3:Y:S04]  /*0920*/  LDL R247, [R1+0x10] ;  /* 0x0000100001f77983 */ /* 0x000ee80000100800 */
[----:B------:R-:W3:Y:S01]  /*0930*/  LDL R246, [R1+0x14] ;  /* 0x0000140001f67983 */ /* 0x000ee20000100800 */
[----:B------:R-:W-:-:S04]  /*0940*/  ISETP.NE.U32.AND P0, PT, RZ, c[0x0][0x218], PT ;  /* 0x00008600ff007a0c */ /* 0x000fc80003f05070 */
[----:B------:R-:W-:-:S13]  /*0950*/  ISETP.NE.AND.EX P0, PT, RZ, c[0x0][0x21c], PT, P0 ;  /* 0x00008700ff007a0c */ /* 0x000fda0003f05300 */
[----:B------:R-:W-:-:S04]  /*0960*/  @P0 LEA R200, P5, R2, c[0x0][0x218], 0x4 ;  /* 0x0000860002c80a11 */ /* 0x000fc800078a20ff */
[----:B------:R-:W-:-:S05]  /*0970*/  @P0 LEA.HI.X R201, R2, c[0x0][0x21c], RZ, 0x4, P5 ;  /* 0x0000870002c90a11 */ /* 0x000fca00028f24ff */
[----:B------:R0:W5:Y:S01]  /*0980*/  @P0 LDG.E.128 R168, [R200.64] ;  /* 0x00000004c8a80981 */ /* 0x000162000c1e1d00 */
[--C-:B----4-:R-:W-:Y:S02]  /*0990*/  PRMT R207, RZ, 0x5410, R192.reuse ;  /* 0x00005410ffcf7816 */ /* 0x110fe400000000c0 */
[----:B------:R-:W-:Y:S02]  /*09a0*/  PRMT R19, RZ, 0x7610, R192 ;  /* 0x00007610ff137816 */ /* 0x000fe400000000c0 */
[----:B0-----:R-:W-:Y:S01]  /*09b0*/  PRMT R200, RZ, 0x5410, R193 ;  /* 0x00005410ffc87816 */ /* 0x001fe200000000c1 */
[C---:B------:R-:W-:Y:S02]  /*09c0*/  FADD.FTZ R207, -R223.reuse, R207 ;  /* 0x000000cfdfcf7221 */ /* 0x040fe40000010100 */
[----:B------:R-:W-:Y:S01]  /*09d0*/  FADD.FTZ R208, -R223, R19 ;  /* 0x00000013dfd07221 */ /* 0x000fe20000010100 */
[----:B------:R-:W-:Y:S01]  /*09e0*/  PRMT R203, RZ, 0x7610, R193 ;  /* 0x00007610ffcb7816 */ /* 0x000fe200000000c1 */
[----:B-----5:R-:W-:Y:S01]  /*09f0*/  FMUL.FTZ R19, R11, R207 ;  /* 0x000000cf0b137220 */ /* 0x020fe20000410000 */
[----:B------:R-:W-:Y:S01]  /*0a00*/  PRMT R201, RZ, 0x5410, R194 ;  /* 0x00005410ffc97816 */ /* 0x000fe200000000c2 */
[----:B------:R-:W-:Y:S01]  /*0a10*/  FADD.FTZ R207, -R223, R200 ;  /* 0x000000c8dfcf7221 */ /* 0x000fe20000010100 */
[--C-:B--2---:R-:W-:Y:S01]  /*0a20*/  PRMT R224, RZ, 0x5410, R196.reuse ;  /* 0x00005410ffe07816 */ /* 0x104fe200000000c4 */
[C---:B------:R-:W-:Y:S01]  /*0a30*/  FMUL.FTZ R208, R11.reuse, R208 ;  /* 0x000000d00bd07220 */ /* 0x040fe20000410000 */
[----:B------:R-:W-:Y:S01]  /*0a40*/  PRMT R206, RZ, 0x7610, R196 ;  /* 0x00007610ffce7816 */ /* 0x000fe200000000c4 */
[----:B------:R-:W-:Y:S01]  /*0a50*/  FMUL.FTZ R207, R11, R207 ;  /* 0x000000cf0bcf7220 */ /* 0x000fe20000410000 */
[----:B------:R-:W-:Y:S01]  /*0a60*/  PRMT R205, RZ, 0x5410, R197 ;  /* 0x00005410ffcd7816 */ /* 0x000fe200000000c5 */
[C---:B------:R-:W-:Y:S01]  /*0a70*/  FADD.FTZ R203, -R223.reuse, R203 ;  /* 0x000000cbdfcb7221 */ /* 0x040fe20000010100 */
[----:B------:R-:W-:Y:S01]  /*0a80*/  PRMT R202, RZ, 0x7610, R194 ;  /* 0x00007610ffca7816 */ /* 0x000fe200000000c2 */
[----:B------:R-:W-:Y:S01]  /*0a90*/  FADD.FTZ R201, -R223, R201 ;  /* 0x000000c9dfc97221 */ /* 0x000fe20000010100 */
[----:B------:R-:W-:Y:S01]  /*0aa0*/  PRMT R197, RZ, 0x7610, R197 ;  /* 0x00007610ffc57816 */ /* 0x000fe200000000c5 */
[----:B------:R-:W-:Y:S01]  /*0ab0*/  FMUL.FTZ R200, R225, R224 ;  /* 0x000000e0e1c87220 */ /* 0x000fe20000410000 */
[----:B------:R-:W-:Y:S01]  /*0ac0*/  PRMT R196, RZ, 0x5410, R198 ;  /* 0x00005410ffc47816 */ /* 0x000fe200000000c6 */
[----:B------:R-:W-:-:S02]  /*0ad0*/  FADD.FTZ R109, R109, R206 ;  /* 0x000000ce6d6d7221 */ /* 0x000fc40000010000 */
[-C--:B------:R-:W-:Y:S02]  /*0ae0*/  FFMA.FTZ R81, R208, R206.reuse, R81 ;  /* 0x000000ced0517223 */ /* 0x080fe40000010051 */
[----:B---3--:R-:W-:Y:S02]  /*0af0*/  FMUL.FTZ R225, R226, R206 ;  /* 0x000000cee2e17220 */ /* 0x008fe40000410000 */
[----:B------:R-:W-:Y:S02]  /*0b00*/  FADD.FTZ R110, R110, R205 ;  /* 0x000000cd6e6e7221 */ /* 0x000fe40000010000 */
[-C--:B------:R-:W-:Y:S02]  /*0b10*/  FFMA.FTZ R82, R207, R205.reuse, R82 ;  /* 0x000000cdcf527223 */ /* 0x080fe40000010052 */
[----:B------:R-:W-:Y:S02]  /*0b20*/  FMUL.FTZ R251, R251, R205 ;  /* 0x000000cdfbfb7220 */ /* 0x000fe40000410000 */
[----:B------:R-:W-:-:S02]  /*0b30*/  FMUL.FTZ R206, R11, R203 ;  /* 0x000000cb0bce7220 */ /* 0x000fc40000410000 */
[----:B------:R-:W-:Y:S02]  /*0b40*/  FADD.FTZ R202, -R223, R202 ;  /* 0x000000cadfca7221 */ /* 0x000fe40000010100 */
[----:B------:R-:W-:Y:S01]  /*0b50*/  FMUL.FTZ R205, R11, R201 ;  /* 0x000000c90bcd7220 */ /* 0x000fe20000410000 */
[----:B------:R-:W-:Y:S01]  /*0b60*/  PRMT R198, RZ, 0x7610, R198 ;  /* 0x00007610ffc67816 */ /* 0x000fe200000000c6 */
[----:B------:R-:W-:Y:S02]  /*0b70*/  FADD.FTZ R111, R111, R197 ;  /* 0x000000c56f6f7221 */ /* 0x000fe40000010000 */
[-C--:B------:R-:W-:Y:S02]  /*0b80*/  FFMA.FTZ R83, R206, R197.reuse, R83 ;  /* 0x000000c5ce537223 */ /* 0x080fe40000010053 */
[----:B------:R-:W-:Y:S02]  /*0b90*/  FMUL.FTZ R250, R250, R197 ;  /* 0x000000c5fafa7220 */ /* 0x000fe40000410000 */
[----:B------:R-:W-:-:S02]  /*0ba0*/  FADD.FTZ R112, R112, R196 ;  /* 0x000000c470707221 */ /* 0x000fc40000010000 */
[----:B------:R-:W-:Y:S02]  /*0bb0*/  FMUL.FTZ R201, R11, R202 ;  /* 0x000000ca0bc97220 */ /* 0x000fe40000410000 */
[-C--:B------:R-:W-:Y:S02]  /*0bc0*/  FFMA.FTZ R84, R205, R196.reuse, R84 ;  /* 0x000000c4cd547223 */ /* 0x080fe40000010054 */
[----:B------:R-:W-:Y:S02]  /*0bd0*/  FMUL.FTZ R249, R249, R196 ;  /* 0x000000c4f9f97220 */ /* 0x000fe40000410000 */
[----:B------:R-:W-:Y:S02]  /*0be0*/  FADD.FTZ R197, RZ, R200 ;  /* 0x000000c8ffc57221 */ /* 0x000fe40000010000 */
[----:B------:R-:W-:Y:S01]  /*0bf0*/  FFMA.FTZ R196, R19, R200, RZ ;  /* 0x000000c813c47223 */ /* 0x000fe200000100ff */
[----:B------:R-:W-:Y:S01]  /*0c00*/  PRMT R192, RZ, 0x5410, R195 ;  /* 0x00005410ffc07816 */ /* 0x000fe200000000c3 */
[----:B------:R-:W-:-:S02]  /*0c10*/  FADD.FTZ R113, R113, R198 ;  /* 0x000000c671717221 */ /* 0x000fc40000010000 */
[-C--:B------:R-:W-:Y:S02]  /*0c20*/  FFMA.FTZ R85, R201, R198.reuse, R85 ;  /* 0x000000c6c9557223 */ /* 0x080fe40000010055 */
[----:B------:R-:W-:Y:S02]  /*0c30*/  FMUL.FTZ R248, R248, R198 ;  /* 0x000000c6f8f87220 */ /* 0x000fe40000410000 */
[----:B------:R-:W-:Y:S02]  /*0c40*/  FADD.FTZ R198, R197, R225 ;  /* 0x000000e1c5c67221 */ /* 0x000fe40000010000 */
[----:B------:R-:W-:Y:S02]  /*0c50*/  FFMA.FTZ R196, R208, R225, R196 ;  /* 0x000000e1d0c47223 */ /* 0x000fe400000100c4 */
[----:B------:R-:W-:Y:S02]  /*0c60*/  FADD.FTZ R197, -R223, R192 ;  /* 0x000000c0dfc57221 */ /* 0x000fe40000010100 */
[----:B------:R-:W-:-:S02]  /*0c70*/  FADD.FTZ R192, R198, R251 ;  /* 0x000000fbc6c07221 */ /* 0x000fc40000010000 */
[----:B------:R-:W-:Y:S01]  /*0c80*/  FFMA.FTZ R196, R207, R251, R196 ;  /* 0x000000fbcfc47223 */ /* 0x000fe200000100c4 */
[----:B------:R-:W-:Y:S01]  /*0c90*/  PRMT R194, RZ, 0x5410, R199 ;  /* 0x00005410ffc27816 */ /* 0x000fe200000000c7 */
        /* <DEDUP_REMOVED lines=16> */
[----:B------:R-:W-:Y:S01]  /*0da0*/  FFMA.FTZ R194, R202, R247, R194 ;  /* 0x000000f7cac27223 */ /* 0x000fe200000100c2 */
[----:B------:R0:W-:Y:S01]  /*0db0*/  STL [R1], R225 ;  /* 0x000000e101007387 */ /* 0x0001e20000100800 */
[----:B------:R-:W-:Y:S01]  /*0dc0*/  FADD.FTZ R108, R108, R224 ;  /* 0x000000e06c6c7221 */ /* 0x000fe20000010000 */
[----:B------:R-:W-:Y:S01]  /*0dd0*/  IADD3 R226, R2, 0x80, RZ ;  /* 0x0000008002e27810 */ /* 0x000fe20007ffe0ff */
[----:B------:R-:W-:-:S02]  /*0de0*/  FFMA.FTZ R80, R19, R224, R80 ;  /* 0x000000e013507223 */ /* 0x000fc40000010050 */
[----:B------:R-:W-:Y:S02]  /*0df0*/  FADD.FTZ R115, R115, R193 ;  /* 0x000000c173737221 */ /* 0x000fe40000010000 */
[C---:B------:R-:W-:Y:S02]  /*0e00*/  FFMA.FTZ R87, R203.reuse, R193, R87 ;  /* 0x000000c1cb577223 */ /* 0x040fe40000010057 */
[----:B------:R-:W-:Y:S02]  /*0e10*/  FFMA.FTZ R224, R203, R246, R194 ;  /* 0x000000f6cbe07223 */ /* 0x000fe400000100c2 */
[----:B0-----:R-:W-:Y:S02]  /*0e20*/  FADD.FTZ R225, R192, R246 ;  /* 0x000000f6c0e17221 */ /* 0x001fe40000010000 */
.L_x_2894:
[----:B------:R-:W-:Y:S05]  /*0e30*/  BSYNC B0 ;  /* 0x0000000000007941 */ /* 0x000fea0003800000 */
.L_x_2893:
[----:B------:R-:W-:Y:S01]  /*0e40*/  BSSY B0, `(.L_x_2895) ;  /* 0x0000056000007945 */ /* 0x000fe20003800000 */
[----:B------:R-:W-:Y:S05]  /*0e50*/  @!P2 BRA `(.L_x_2896) ;  /* 0x000005400000a947 */ /* 0x000fea0003800000 */
[C---:B------:R-:W-:Y:S02]  /*0e60*/  LEA R12, P0, R226.reuse, c[0x0][0x188], 0x4 ;  /* 0x00006200e20c7a11 */ /* 0x040fe400078020ff */
[----:B------:R-:W-:Y:S02]  /*0e70*/  MOV R17, 0x10 ;  /* 0x0000001000117802 */ /* 0x000fe40000000f00 */
[----:B------:R-:W-:-:S03]  /*0e80*/  LEA.HI.X R13, R226, c[0x0][0x18c], RZ, 0x4, P0 ;  /* 0x00006300e20d7a11 */ /* 0x000fc600000f24ff */
[----:B------:R-:W-:-:S03]  /*0e90*/  IMAD.WIDE.U32 R16, R226, R17, c[0x0][0x208] ;  /* 0x00008200e2107625 */ /* 0x000fc600078e0011 */
[----:B------:R-:W2:Y:S04]  /*0ea0*/  LDG.E.128 R12, [R12.64] ;  /* 0x000000040c0c7981 */ /* 0x000ea8000c1e1d00 */
[----:B------:R0:W3:Y:S01]  /*0eb0*/  LDG.E.128 R192, [R16.64] ;  /* 0x0000000410c07981 */ /* 0x0000e2000c1e1d00 */
[----:B------:R-:W-:-:S04]  /*0ec0*/  ISETP.NE.U32.AND P0, PT, RZ, c[0x0][0x218], PT ;  /* 0x00008600ff007a0c */ /* 0x000fc80003f05070 */
[----:B------:R-:W-:-:S13]  /*0ed0*/  ISETP.NE.AND.EX P0, PT, RZ, c[0x0][0x21c], PT, P0 ;  /* 0x00008700ff007a0c */ /* 0x000fda0003f05300 */
[----:B0-----:R-:W-:-:S04]  /*0ee0*/  @P0 LEA R16, P5, R226, c[0x0][0x218], 0x4 ;  /* 0x00008600e2100a11 */ /* 0x001fc800078a20ff */
[----:B------:R-:W-:-:S05]  /*0ef0*/  @P0 LEA.HI.X R17, R226, c[0x0][0x21c], RZ, 0x4, P5 ;  /* 0x00008700e2110a11 */ /* 0x000fca00028f24ff */
[----:B------:R2:W5:Y:S01]  /*0f00*/  @P0 LDG.E.128 R172, [R16.64] ;  /* 0x0000000410ac0981 */ /* 0x000562000c1e1d00 */
[----:B------:R-:W-:Y:S02]  /*0f10*/  IADD3 R226, R226, 0x80, RZ ;  /* 0x00000080e2e27810 */ /* 0x000fe40007ffe0ff */
[----:B--2---:R-:W-:Y:S02]  /*0f20*/  PRMT R17, RZ, 0x5410, R12 ;  /* 0x00005410ff117816 */ /* 0x004fe4000000000c */
        /* <DEDUP_REMOVED lines=8> */
[----:B------:R-:W-:Y:S01]  /*0fb0*/  FADD.FTZ R116, R116, R14 ;  /* 0x0000000e74747221 */ /* 0x000fe20000010000 */
[----:B------:R-:W-:Y:S01]  /*0fc0*/  PRMT R199, RZ, 0x7610, R192 ;  /* 0x00007610ffc77816 */ /* 0x000fe200000000c0 */
[-C--:B------:R-:W-:Y:S01]  /*0fd0*/  FFMA.FTZ R88, R211, R14.reuse, R88 ;  /* 0x0000000ed3587223 */ /* 0x080fe20000010058 */
        /* <DEDUP_REMOVED lines=13> */
[----:B------:R-:W-:Y:S01]  /*10b0*/  FADD.FTZ R118, R118, R15 ;  /* 0x0000000f76767221 */ /* 0x000fe20000010000 */
[--C-:B------:R-:W-:Y:S01]  /*10c0*/  PRMT R18, RZ, 0x5410, R195.reuse ;  /* 0x00005410ff127816 */ /* 0x100fe200000000c3 */
[-C--:B------:R-:W-:Y:S01]  /*10d0*/  FFMA.FTZ R90, R13, R15.reuse, R90 ;  /* 0x0000000f0d5a7223 */ /* 0x080fe2000001005a */
[----:B------:R-:W-:Y:S01]  /*10e0*/  PRMT R195, RZ, 0x7610, R195 ;  /* 0x00007610ffc37816 */ /* 0x000fe200000000c3 */
[----:B------:R-:W-:-:S02]  /*10f0*/  FMUL.FTZ R243, R34, R15 ;  /* 0x0000000f22f37220 */ /* 0x000fc40000410000 */
        /* <DEDUP_REMOVED lines=8> */
[C---:B------:R-:W-:Y:S02]  /*1180*/  FMUL.FTZ R16, R11.reuse, R16 ;  /* 0x000000100b107220 */ /* 0x040fe40000410000 */
        /* <DEDUP_REMOVED lines=13> */
[----:B------:R-:W-:Y:S02]  /*1260*/  FADD.FTZ R194, -R223, R238 ;  /* 0x000000eedfc27221 */ /* 0x000fe40000010100 */
        /* <DEDUP_REMOVED lines=19> */
.L_x_2896:
[----:B------:R-:W-:Y:S05]  /*13a0*/  BSYNC B0 ;  /* 0x0000000000007941 */ /* 0x000fea0003800000 */
.L_x_2895:
[----:B------:R-:W-:Y:S01]  /*13b0*/  BSSY B0, `(.L_x_2897) ;  /* 0x0000056000007945 */ /* 0x000fe20003800000 */
[----:B------:R-:W-:Y:S05]  /*13c0*/  @!P3 BRA `(.L_x_2898) ;  /* 0x000005400000b947 */ /* 0x000fea0003800000 */
[----:B------:R-:W-:Y:S01]  /*13d0*/  LEA R4, P0, R226, c[0x0][0x188], 0x4 ;  /* 0x00006200e2047a11 */ /* 0x000fe200078020ff */
[----:B------:R-:W-:-:S03]  /*13e0*/  HFMA2.MMA R9, -RZ, RZ, 0, 9.5367431640625e-07 ;  /* 0x00000010ff097435 */ /* 0x000fc600000001ff */
[----:B------:R-:W-:-:S06]  /*13f0*/  LEA.HI.X R5, R226, c[0x0][0x18c], RZ, 0x4, P0 ;  /* 0x00006300e2057a11 */ /* 0x000fcc00000f24ff */
[----:B------:R-:W2:Y:S01]  /*1400*/  LDG.E.128 R4, [R4.64] ;  /* 0x0000000404047981 */ /* 0x000ea2000c1e1d00 */
[----:B------:R-:W-:-:S05]  /*1410*/  IMAD.WIDE.U32 R8, R226, R9, c[0x0][0x208] ;  /* 0x00008200e2087625 */ /* 0x000fca00078e0009 */
[----:B------:R0:W3:Y:S01]  /*1420*/  LDG.E.128 R192, [R8.64] ;  /* 0x0000000408c07981 */ /* 0x0000e2000c1e1d00 */
[----:B------:R-:W-:-:S04]  /*1430*/  ISETP.NE.U32.AND P0, PT, RZ, c[0x0][0x218], PT ;  /* 0x00008600ff007a0c */ /* 0x000fc80003f05070 */
[----:B------:R-:W-:-:S13]  /*1440*/  ISETP.NE.AND.EX P0, PT, RZ, c[0x0][0x21c], PT, P0 ;  /* 0x00008700ff007a0c */ /* 0x000fda0003f05300 */
[----:B0-----:R-:W-:-:S04]  /*1450*/  @P0 LEA R8, P5, R226, c[0x0][0x218], 0x4 ;  /* 0x00008600e2080a11 */ /* 0x001fc800078a20ff */
[----:B------:R-:W-:-:S05]  /*1460*/  @P0 LEA.HI.X R9, R226, c[0x0][0x21c], RZ, 0x4, P5 ;  /* 0x00008700e2090a11 */ /* 0x000fca00028f24ff */
[----:B------:R0:W5:Y:S01]  /*1470*/  @P0 LDG.E.128 R176, [R8.64] ;  /* 0x0000000408b00981 */ /* 0x000162000c1e1d00 */
[----:B------:R-:W-:Y:S02]  /*1480*/  IADD3 R226, R226, 0x80, RZ ;  /* 0x00000080e2e27810 */ /* 0x000fe40007ffe0ff */
[--C-:B--2---:R-:W-:Y:S02]  /*1490*/  PRMT R3, RZ, 0x7610, R4.reuse ;  /* 0x00007610ff037816 */ /* 0x104fe40000000004 */
[----:B0-----:R-:W-:Y:S02]  /*14a0*/  PRMT R9, RZ, 0x5410, R4 ;  /* 0x00005410ff097816 */ /* 0x001fe40000000004 */
[----:B------:R-:W-:Y:S01]  /*14b0*/  PRMT R4, RZ, 0x5410, R5 ;  /* 0x00005410ff047816 */ /* 0x000fe20000000005 */
[C---:B------:R-:W-:Y:S01]  /*14c0*/  FADD.FTZ R3, -R223.reuse, R3 ;  /* 0x00000003df037221 */ /* 0x040fe20000010100 */
[--C-:B---3--:R-:W-:Y:S01]  /*14d0*/  PRMT R198, RZ, 0x5410, R192.reuse ;  /* 0x00005410ffc67816 */ /* 0x108fe200000000c0 */
[----:B------:R-:W-:Y:S01]  /*14e0*/  FADD.FTZ R9, -R223, R9 ;  /* 0x00000009df097221 */ /* 0x000fe20000010100 */
[----:B------:R-:W-:Y:S01]  /*14f0*/  PRMT R192, RZ, 0x7610, R192 ;  /* 0x00007610ffc07816 */ /* 0x000fe200000000c0 */
        /* <DEDUP_REMOVED lines=9> */
[--C-:B------:R-:W-:Y:S01]  /*1590*/  PRMT R199, RZ, 0x5410, R7.reuse ;  /* 0x00005410ffc77816 */ /* 0x100fe20000000007 */
[----:B------:R-:W-:Y:S01]  /*15a0*/  FADD.FTZ R192, -R223, R196 ;  /* 0x000000c4dfc07221 */ /* 0x000fe20000010100 */
[----:B------:R-:W-:Y:S01]  /*15b0*/  PRMT R197, RZ, 0x7610, R7 ;  /* 0x00007610ffc57816 */ /* 0x000fe20000000007 */
        /* <DEDUP_REMOVED lines=9> */
[----:B------:R-:W-:Y:S02]  /*1650*/  FADD.FTZ R8, -R223, R8 ;  /* 0x00000008df087221 */ /* 0x000fe40000010100 */
[----:B------:R-:W-:Y:S01]  /*1660*/  FMUL.FTZ R210, R11, R9 ;  /* 0x000000090bd27220 */ /* 0x000fe20000410000 */
[--C-:B------:R-:W-:Y:S01]  /*1670*/  PRMT R9, RZ, 0x5410, R195.reuse ;  /* 0x00005410ff097816 */ /* 0x100fe200000000c3 */
[----:B------:R-:W-:Y:S01]  /*1680*/  FMUL.FTZ R237, R48, R198 ;  /* 0x000000c630ed7220 */ /* 0x000fe20000410000 */
[----:B------:R-:W-:Y:S01]  /*1690*/  PRMT R195, RZ, 0x7610, R195 ;  /* 0x00007610ffc37816 */ /* 0x000fe200000000c3 */
[----:B------:R-:W-:-:S02]  /*16a0*/  FADD.FTZ R128, R128, R7 ;  /* 0x0000000780807221 */ /* 0x000fc40000010000 */
[-C--:B------:R-:W-:Y:S02]  /*16b0*/  FFMA.FTZ R100, R6, R7.reuse, R100 ;  /* 0x0000000706647223 */ /* 0x080fe40000010064 */
[----:B------:R-:W-:Y:S02]  /*16c0*/  FMUL.FTZ R230, R52, R7 ;  /* 0x0000000734e67220 */ /* 0x000fe40000410000 */
[C---:B------:R-:W-:Y:S02]  /*16d0*/  FMUL.FTZ R5, R11.reuse, R192 ;  /* 0x000000c00b057220 */ /* 0x040fe40000410000 */
        /* <DEDUP_REMOVED lines=35> */
.L_x_2898:
[----:B------:R-:W-:Y:S05]  /*1910*/  BSYNC B0 ;  /* 0x0000000000007941 */ /* 0x000fea0003800000 */
.L_x_2897:
        /* <DEDUP_REMOVED lines=15> */
[--C-:B------:R-:W-:Y:S02]  /*1a10*/  PRMT R216, RZ, 0x5410, R193.reuse ;  /* 0x00005410ffd87816 */ /* 0x100fe400000000c1 */
[----:B0-----:R-:W-:Y:S02]  /*1a20*/  PRMT R213, RZ, 0x7610, R193 ;  /* 0x00007610ffd57816 */ /* 0x001fe400000000c1 */
[--C-:B------:R-:W-:Y:S01]  /*1a30*/  PRMT R193, RZ, 0x5410, R195.reuse ;  /* 0x00005410ffc17816 */ /* 0x100fe200000000c3 */
[C---:B------:R-:W-:Y:S01]  /*1a40*/  FADD.FTZ R216, -R223.reuse, R216 ;  /* 0x000000d8dfd87221 */ /* 0x040fe20000010100 */
[----:B------:R-:W-:Y:S01]  /*1a50*/  PRMT R192, RZ, 0x7610, R195 ;  /* 0x00007610ffc07816 */ /* 0x000fe200000000c3 */
[C---:B------:R-:W-:Y:S01]  /*1a60*/  FADD.FTZ R195, -R223.reuse, R204 ;  /* 0x000000ccdfc37221 */ /* 0x040fe20000010100 */
[--C-:B---3--:R-:W-:Y:S01]  /*1a70*/  PRMT R218, RZ, 0x5410, R196.reuse ;  /* 0x00005410ffda7816 */ /* 0x108fe200000000c4 */
[----:B------:R-:W-:Y:S01]  /*1a80*/  FADD.FTZ R204, -R223, R209 ;  /* 0x000000d1dfcc7221 */ /* 0x000fe20000010100 */
[----:B------:R-:W-:Y:S01]  /*1a90*/  PRMT R217, RZ, 0x7610, R196 ;  /* 0x00007610ffd97816 */ /* 0x000fe200000000c4 */
[C---:B-----5:R-:W-:Y:S01]  /*1aa0*/  FMUL.FTZ R209, R11.reuse, R195 ;  /* 0x000000c30bd17220 */ /* 0x060fe20000410000 */
[--C-:B------:R-:W-:Y:S01]  /*1ab0*/  PRMT R215, RZ, 0x5410, R197.reuse ;  /* 0x00005410ffd77816 */ /* 0x100fe200000000c5 */
[----:B------:R-:W-:Y:S01]  /*1ac0*/  FMUL.FTZ R234, R72, R218 ;  /* 0x000000da48ea7220 */ /* 0x000fe20000410000 */
        /* <DEDUP_REMOVED lines=11> */
[----:B------:R-:W-:Y:S01]  /*1b80*/  FMUL.FTZ R232, R11, R216 ;  /* 0x000000d80be87220 */ /* 0x000fe20000410000 */
[----:B------:R-:W-:Y:S01]  /*1b90*/  PRMT R195, RZ, 0x7610, R199 ;  /* 0x00007610ffc37816 */ /* 0x000fe200000000c7 */
        /* <DEDUP_REMOVED lines=45> */
.L_x_2900:
[----:B------:R-:W-:Y:S05]  /*1e70*/  BSYNC B0 ;  /* 0x0000000000007941 */ /* 0x000fea0003800000 */
.L_x_2899:
[----:B------:R-:W2:Y:S01]  /*1e80*/  LDL R192, [R1+0x4] ;  /* 0x0000040001c07983 */ /* 0x000ea20000100800 */
[----:B------:R-:W-:Y:S02]  /*1e90*/  SHF.R.U32.HI R199, RZ, 0x5, R252 ;  /* 0x00000005ffc77819 */ /* 0x000fe400000116fc */
[----:B------:R-:W-:Y:S02]  /*1ea0*/  LOP3.LUT P0, RZ, R252, 0x1f, RZ, 0xc0, !PT ;  /* 0x0000001ffcff7812 */ /* 0x000fe4000780c0ff */
[----:B------:R-:W-:Y:S02]  /*1eb0*/  LOP3.LUT R196, R199, 0x7fffffc, RZ, 0xc0, !PT ;  /* 0x07fffffcc7c47812 */ /* 0x000fe400078ec0ff */
[----:B--2---:R-:W-:-:S13]  /*1ec0*/  LOP3.LUT P5, RZ, R192, 0xff, RZ, 0xc0, !PT ;  /* 0x000000ffc0ff7812 */ /* 0x004fda00078ac0ff */
[----:B------:R-:W-:Y:S01]  /*1ed0*/  @!P5 IADD3 R196, R196, 0x4, RZ ;  /* 0x00000004c4c4d810 */ /* 0x000fe20007ffe0ff */
[----:B------:R-:W-:Y:S05]  /*1ee0*/  BRA.DIV ~URZ, `(.L_x_2901) ;  /* 0x000021f27f007947 */ /* 0x000fea000b800000 */
[----:B------:R0:W1:Y:S02]  /*1ef0*/  SHFL.DOWN PT, R195, R225, 0x10, 0x1f ;  /* 0x0a001f00e1c37f89 */ /* 0x00006400000e0000 */
.L_x_2918:
[----:B------:R-:W-:Y:S05]  /*1f00*/  BRA.DIV ~URZ, `(.L_x_2902) ;  /* 0x000022527f007947 */ /* 0x000fea000b800000 */
[----:B-1----:R-:W-:Y:S01]  /*1f10*/  FADD.FTZ R195, R195, R225 ;  /* 0x000000e1c3c37221 */ /* 0x002fe20000010000 */
[----:B------:R-:W1:Y:S04]  /*1f20*/  SHFL.DOWN PT, R192, R224, 0x10, 0x1f ;  /* 0x0a001f00e0c07f89 */ /* 0x000e6800000e0000 */
        /* <DEDUP_REMOVED lines=9> */
[----:B------:R-:W1:Y:S02]  /*1fc0*/  SHFL.DOWN PT, R193, R195, 0x2, 0x1f ;  /* 0x08401f00c3c17f89 */ /* 0x000e6400000e0000 */
[----:B-1----:R-:W-:Y:S02]  /*1fd0*/  FADD.FTZ R198, R195, R193 ;  /* 0x000000c1c3c67221 */ /* 0x002fe40000010000 */
[----:B------:R-:W1:Y:S04]  /*1fe0*/  SHFL.DOWN PT, R195, R192, 0x2, 0x1f ;  /* 0x08401f00c0c37f89 */ /* 0x000e6800000e0000 */
[----:B------:R2:W3:Y:S01]  /*1ff0*/  SHFL.DOWN PT, R197, R198, 0x1, 0x1f ;  /* 0x08201f00c6c57f89 */ /* 0x0004e200000e0000 */
[----:B-1----:R-:W-:-:S05]  /*2000*/  FADD.FTZ R195, R192, R195 ;  /* 0x000000c3c0c37221 */ /* 0x002fca0000010000 */
[----:B------:R2:W1:Y:S02]  /*2010*/  SHFL.DOWN PT, R193, R195, 0x1, 0x1f ;  /* 0x08201f00c3c17f89 */ /* 0x00046400000e0000 */
.L_x_2919:
[----:B---3--:R-:W-:Y:S01]  /*2020*/  @!P0 LOP3.LUT R194, R199, 0x3, RZ, 0xc0, !PT ;  /* 0x00000003c7c28812 */ /* 0x008fe200078ec0ff */
[----:B------:R-:W-:Y:S01]  /*2030*/  FADD.FTZ R192, R197, R198 ;  /* 0x000000c6c5c07221 */ /* 0x000fe20000010000 */
[----:B------:R-:W-:Y:S01]  /*2040*/  ULDC.U8 UR6, c[0x0][0x1f0] ;  /* 0x00007c0000067ab9 */ /* 0x000fe20000000000 */
[----:B-1----:R-:W-:Y:S01]  /*2050*/  FADD.FTZ R193, R193, R195 ;  /* 0x000000c3c1c17221 */ /* 0x002fe20000010000 */
[----:B------:R-:W-:-:S05]  /*2060*/  @!P0 IADD3 R194, R196, R194, RZ ;  /* 0x000000c2c4c28210 */ /* 0x000fca0007ffe0ff */
[----:B------:R-:W-:Y:S01]  /*2070*/  @!P0 STS.64 [R194.X8+0x4000], R192 ;  /* 0x004000c0c2008388 */ /* 0x000fe20000008a00 */
[----:B------:R-:W-:Y:S01]  /*2080*/  ISETP.NE.AND P0, PT, RZ, UR6, PT ;  /* 0x00000006ff007c0c */ /* 0x000fe2000bf05270 */
[----:B------:R-:W-:Y:S01]  /*2090*/  WARPSYNC 0xffffffff ;  /* 0xffffffff00007948 */ /* 0x000fe20003800000 */
[----:B------:R-:W-:Y:S01]  /*20a0*/  BSSY B0, `(.L_x_2903) ;  /* 0x0000079000007945 */ /* 0x000fe20003800000 */
[----:B------:R-:W-:Y:S06]  /*20b0*/  BAR.SYNC.DEFER_BLOCKING 0x0 ;  /* 0x0000000000007b1d */ /* 0x000fec0000010000 */
[----:B--2---:R-:W1:Y:S02]  /*20c0*/  LDS.128 R192, [R196.X8+0x4000] ;  /* 0x00400000c4c07984 */ /* 0x004e640000008c00 */
[----:B-1----:R-:W-:-:S02]  /*20d0*/  FADD.FTZ R192, RZ, R192 ;  /* 0x000000c0ffc07221 */ /* 0x002fc40000010000 */
[----:B------:R-:W-:Y:S02]  /*20e0*/  FADD.FTZ R193, RZ, R193 ;  /* 0x000000c1ffc17221 */ /* 0x000fe40000010000 */
[----:B------:R-:W-:Y:S02]  /*20f0*/  FADD.FTZ R197, R194, R192 ;  /* 0x000000c0c2c57221 */ /* 0x000fe40000010000 */
[----:B------:R-:W-:Y:S02]  /*2100*/  FADD.FTZ R198, R195, R193 ;  /* 0x000000c1c3c67221 */ /* 0x000fe40000010000 */
[----:B------:R-:W1:Y:S02]  /*2110*/  LDS.128 R192, [R196.X8+0x4010] ;  /* 0x00401000c4c07984 */ /* 0x000e640000008c00 */
[----:B-1----:R-:W-:Y:S02]  /*2120*/  FADD.FTZ R192, R197, R192 ;  /* 0x000000c0c5c07221 */ /* 0x002fe40000010000 */
        /* <DEDUP_REMOVED lines=8> */
[----:B0-----:R-:W2:Y:S01]  /*21b0*/  LDL R225, [R1] ;  /* 0x0000000001e17983 */ /* 0x001ea20000100800 */
[-CC-:B------:R-:W-:Y:S01]  /*21c0*/  FFMA.FTZ R192, R206, R198.reuse, R199.reuse ;  /* 0x000000c6cec07223 */ /* 0x180fe200000100c7 */
[----:B------:R-:W-:Y:S01]  /*21d0*/  ISETP.NE.U32.AND P5, PT, RZ, c[0x0][0x258], PT ;  /* 0x00009600ff007a0c */ /* 0x000fe20003fa5070 */
[----:B------:R-:W-:Y:S01]  /*21e0*/  FFMA.FTZ R193, R207, R198, R199 ;  /* 0x000000c6cfc17223 */ /* 0x000fe200000100c7 */
[----:B------:R-:W-:Y:S01]  /*21f0*/  ISETP.NE.AND.EX P0, PT, RZ, c[0x0][0x21c], PT, P0 ;  /* 0x00008700ff007a0c */ /* 0x000fe20003f05300 */
[----:B------:R-:W-:Y:S01]  /*2200*/  FADD.FTZ R192, R250, -R192 ;  /* 0x800000c0fac07221 */ /* 0x000fe20000010000 */
[----:B------:R-:W-:Y:S01]  /*2210*/  ISETP.NE.AND.EX P5, PT, RZ, c[0x0][0x25c], PT, P5 ;  /* 0x00009700ff007a0c */ /* 0x000fe20003fa5350 */
[----:B------:R-:W-:Y:S01]  /*2220*/  FADD.FTZ R193, R251, -R193 ;  /* 0x800000c1fbc17221 */ /* 0x000fe20000010000 */
[----:B------:R-:W-:Y:S01]  /*2230*/  HFMA2.MMA R224, -RZ, RZ, 0, 9.5367431640625e-07 ;  /* 0x00000010ffe07435 */ /* 0x000fe200000001ff */
        /* <DEDUP_REMOVED lines=11> */
[----:B------:R-:W3:Y:S01]  /*22f0*/  LDG.E.128 R192, [R192.64] ;  /* 0x00000004c0c07981 */ /* 0x000ee2000c1e1d00 */
[-C--:B------:R-:W-:Y:S02]  /*2300*/  FMUL.FTZ R197, R197, R10.reuse ;  /* 0x0000000ac5c57220 */ /* 0x080fe40000410000 */
[----:B------:R-:W-:Y:S01]  /*2310*/  FMUL.FTZ R196, R196, R10 ;  /* 0x0000000ac4c47220 */ /* 0x000fe20000410000 */
[--C-:B---3--:R-:W-:Y:S02]  /*2320*/  PRMT R223, RZ, 0x5410, R193.reuse ;  /* 0x00005410ffdf7816 */ /* 0x108fe400000000c1 */
[----:B------:R-:W-:-:S03]  /*2330*/  PRMT R193, RZ, 0x7610, R193 ;  /* 0x00007610ffc17816 */ /* 0x000fc600000000c1 */
[-C--:B------:R-:W-:Y:S01]  /*2340*/  FFMA.FTZ R138, R223, R196.reuse, R138 ;  /* 0x000000c4df8a7223 */ /* 0x080fe2000001008a */
[----:B------:R-:W-:Y:S01]  /*2350*/  @P0 PRMT R223, RZ, 0x7610, R170 ;  /* 0x00007610ffdf0816 */ /* 0x000fe200000000aa */
        /* <DEDUP_REMOVED lines=36> */
[----:B--2---:R-:W-:-:S04]  /*25a0*/  FADD.FTZ R197, R225, -R197 ;  /* 0x800000c5e1c57221 */ /* 0x004fc80000010000 */
        /* <DEDUP_REMOVED lines=18> */
[----:B------:R-:W-:-:S04]  /*26d0*/  @P5 F2FP.BF16.PACK_AB R196, RZ, R197 ;  /* 0x000000c5ffc4523e */ /* 0x000fc800000010ff */
[----:B------:R-:W-:Y:S01]  /*26e0*/  @P5 PRMT R183, R196, 0x7610, R183 ;  /* 0x00007610c4b75816 */ /* 0x000fe200000000b7 */
[----:B------:R-:W-:Y:S01]  /*26f0*/  FMUL.FTZ R196, R197, R10 ;  /* 0x0000000ac5c47220 */ /* 0x000fe20000410000 */
[--C-:B------:R-:W-:Y:S02]  /*2700*/  PRMT R197, RZ, 0x5410, R195.reuse ;  /* 0x00005410ffc57816 */ /* 0x100fe400000000c3 */
[----:B------:R-:W-:-:S03]  /*2710*/  PRMT R195, RZ, 0x7610, R195 ;  /* 0x00007610ffc37816 */ /* 0x000fc600000000c3 */
[----:B------:R-:W-:Y:S02]  /*2720*/  FFMA.FTZ R142, R197, R196, R142 ;  /* 0x000000c4c58e7223 */ /* 0x000fe4000001008e */
[----:B------:R-:W-:-:S04]  /*2730*/  FFMA.FTZ R197, R203, R198, R199 ;  /* 0x000000c6cbc57223 */ /* 0x000fc800000100c7 */
[----:B------:R-:W-:-:S04]  /*2740*/  FADD.FTZ R197, R246, -R197 ;  /* 0x800000c5f6c57221 */ /* 0x000fc80000010000 */
[----:B------:R-:W-:-:S04]  /*2750*/  FMUL.FTZ R197, R11, R197 ;  /* 0x000000c50bc57220 */ /* 0x000fc80000410000 */
[----:B------:R-:W-:-:S05]  /*2760*/  @P0 FADD.FTZ R197, R197, R223 ;  /* 0x000000dfc5c50221 */ /* 0x000fca0000010000 */
[----:B------:R-:W-:Y:S01]  /*2770*/  @P5 F2FP.BF16.PACK_AB R223, RZ, R197 ;  /* 0x000000c5ffdf523e */ /* 0x000fe200000010ff */
[----:B------:R-:W-:-:S03]  /*2780*/  FMUL.FTZ R197, R197, R10 ;  /* 0x0000000ac5c57220 */ /* 0x000fc60000410000 */
[----:B------:R-:W-:Y:S01]  /*2790*/  @P5 PRMT R183, R183, 0x5410, R223 ;  /* 0x00005410b7b75816 */ /* 0x000fe200000000df */
[-C--:B------:R-:W-:Y:S02]  /*27a0*/  FFMA.FTZ R143, R195, R197.reuse, R143 ;  /* 0x000000c5c38f7223 */ /* 0x080fe4000001008f */
[----:B------:R-:W-:Y:S02]  /*27b0*/  FMUL.FTZ R195, R30, R196 ;  /* 0x000000c41ec37220 */ /* 0x000fe40000410000 */
[----:B------:R-:W-:-:S05]  /*27c0*/  FMUL.FTZ R197, R31, R197 ;  /* 0x000000c51fc57220 */ /* 0x000fca0000410000 */
[----:B------:R-:W-:Y:S01]  /*27d0*/  F2FP.BF16.PACK_AB R195, R197, R195 ;  /* 0x000000c3c5c3723e */ /* 0x000fe200000010ff */
[----:B------:R-:W-:-:S05]  /*27e0*/  @P5 IMAD.WIDE.U32 R196, R2, R224, c[0x0][0x258] ;  /* 0x0000960002c45625 */ /* 0x000fca00078e00e0 */
[----:B------:R0:W-:Y:S02]  /*27f0*/  @P5 STG.E.128 [R196.64], R180 ;  /* 0x000000b4c4005986 */ /* 0x0001e4000c101d04 */
[C---:B0-----:R-:W-:Y:S01]  /*2800*/  IMAD.WIDE.U32 R196, R2.reuse, R224, c[0x0][0x248] ;  /* 0x0000920002c47625 */ /* 0x041fe200078e00e0 */
[----:B------:R-:W-:-:S04]  /*2810*/  IADD3 R2, R2, 0x80, RZ ;  /* 0x0000008002027810 */ /* 0x000fc80007ffe0ff */
[----:B------:R0:W-:Y:S03]  /*2820*/  STG.E.128 [R196.64], R192 ;  /* 0x000000c0c4007986 */ /* 0x0001e6000c101d04 */
.L_x_2904:
[----:B------:R-:W-:Y:S05]  /*2830*/  BSYNC B0 ;  /* 0x0000000000007941 */ /* 0x000fea0003800000 */
.L_x_2903:
        /* <DEDUP_REMOVED lines=23> */
[-C--:B------:R-:W-:Y:S01]  /*29b0*/  FMUL.FTZ R223, R196, R10.reuse ;  /* 0x0000000ac4df7220 */ /* 0x080fe20000410000 */
[----:B------:R-:W-:Y:S01]  /*29c0*/  @P0 PRMT R224, RZ, 0x7610, R173 ;  /* 0x00007610ffe00816 */ /* 0x000fe200000000ad */
[----:B------:R-:W-:Y:S01]  /*29d0*/  FMUL.FTZ R197, R197, R10 ;  /* 0x0000000ac5c57220 */ /* 0x000fe20000410000 */
[--C-:B--2---:R-:W-:Y:S02]  /*29e0*/  PRMT R196, RZ, 0x5410, R194.reuse ;  /* 0x00005410ffc47816 */ /* 0x104fe400000000c2 */
[----:B------:R-:W-:-:S03]  /*29f0*/  PRMT R194, RZ, 0x7610, R194 ;  /* 0x00007610ffc27816 */ /* 0x000fc600000000c2 */
[----:B------:R-:W-:Y:S02]  /*2a00*/  FFMA.FTZ R148, R196, R197, R148 ;  /* 0x000000c5c4947223 */ /* 0x000fe40000010094 */
        /* <DEDUP_REMOVED lines=25> */
[----:B------:R-:W-:Y:S02]  /*2ba0*/  FFMA.FTZ R192, R13, R198, R199 ;  /* 0x000000c60dc07223 */ /* 0x000fe400000100c7 */
[----:B------:R-:W-:Y:S02]  /*2bb0*/  FMUL.FTZ R196, R40, R196 ;  /* 0x000000c428c47220 */ /* 0x000fe40000410000 */
[----:B------:R-:W-:Y:S02]  /*2bc0*/  FADD.FTZ R192, R243, -R192 ;  /* 0x800000c0f3c07221 */ /* 0x000fe40000010000 */
[----:B------:R-:W-:-:S02]  /*2bd0*/  FMUL.FTZ R197, R41, R197 ;  /* 0x000000c529c57220 */ /* 0x000fc40000410000 */
[----:B------:R-:W-:-:S04]  /*2be0*/  FMUL.FTZ R192, R11, R192 ;  /* 0x000000c00bc07220 */ /* 0x000fc80000410000 */
        /* <DEDUP_REMOVED lines=13> */
[-C--:B------:R-:W-:Y:S02]  /*2cc0*/  FFMA.FTZ R146, R224, R192.reuse, R146 ;  /* 0x000000c0e0927223 */ /* 0x080fe40000010092 */
[-C--:B------:R-:W-:Y:S02]  /*2cd0*/  FFMA.FTZ R147, R193, R223.reuse, R147 ;  /* 0x000000dfc1937223 */ /* 0x080fe40000010093 */
[----:B------:R-:W-:Y:S02]  /*2ce0*/  FMUL.FTZ R193, R42, R192 ;  /* 0x000000c02ac17220 */ /* 0x000fe40000410000 */
[----:B------:R-:W-:-:S05]  /*2cf0*/  FMUL.FTZ R192, R43, R223 ;  /* 0x000000df2bc07220 */ /* 0x000fca0000410000 */
[----:B------:R-:W-:Y:S01]  /*2d00*/  F2FP.BF16.PACK_AB R193, R192, R193 ;  /* 0x000000c1c0c1723e */ /* 0x000fe200000010ff */
        /* <DEDUP_REMOVED lines=8> */
[----:B------:R-:W-:Y:S02]  /*2d90*/  F2FP.BF16.PACK_AB R192, R197, R196 ;  /* 0x000000c4c5c0723e */ /* 0x000fe400000010ff */
[----:B------:R-:W-:Y:S02]  /*2da0*/  PRMT R196, RZ, 0x5410, R195 ;  /* 0x00005410ffc47816 */ /* 0x000fe400000000c3 */
[----:B------:R-:W-:Y:S02]  /*2db0*/  @P0 PRMT R197, RZ, 0x7610, R175 ;  /* 0x00007610ffc50816 */ /* 0x000fe400000000af */
[----:B------:R-:W-:Y:S01]  /*2dc0*/  PRMT R195, RZ, 0x7610, R195 ;  /* 0x00007610ffc37816 */ /* 0x000fe200000000c3 */
[----:B------:R-:W-:Y:S02]  /*2dd0*/  FFMA.FTZ R150, R196, R223, R150 ;  /* 0x000000dfc4967223 */ /* 0x000fe40000010096 */
[----:B------:R-:W-:-:S04]  /*2de0*/  FFMA.FTZ R196, R18, R198, R199 ;  /* 0x000000c612c47223 */ /* 0x000fc800000100c7 */
[----:B------:R-:W-:-:S04]  /*2df0*/  FADD.FTZ R196, R238, -R196 ;  /* 0x800000c4eec47221 */ /* 0x000fc80000010000 */
[----:B------:R-:W-:-:S04]  /*2e00*/  FMUL.FTZ R196, R11, R196 ;  /* 0x000000c40bc47220 */ /* 0x000fc80000410000 */
[----:B------:R-:W-:-:S04]  /*2e10*/  @P0 FADD.FTZ R196, R196, R197 ;  /* 0x000000c5c4c40221 */ /* 0x000fc80000010000 */
[----:B------:R-:W-:Y:S01]  /*2e20*/  FMUL.FTZ R224, R196, R10 ;  /* 0x0000000ac4e07220 */ /* 0x000fe20000410000 */
[----:B------:R-:W-:Y:S02]  /*2e30*/  @P5 F2FP.BF16.PACK_AB R197, RZ, R196 ;  /* 0x000000c4ffc5523e */ /* 0x000fe400000010ff */
[----:B------:R-:W-:Y:S01]  /*2e40*/  @P5 LEA R196, P0, R2, c[0x0][0x258], 0x4 ;  /* 0x0000960002c45a11 */ /* 0x000fe200078020ff */
[----:B------:R-:W-:Y:S01]  /*2e50*/  FFMA.FTZ R151, R195, R224, R151 ;  /* 0x000000e0c3977223 */ /* 0x000fe20000010097 */
[----:B------:R-:W-:Y:S01]  /*2e60*/  @P5 PRMT R183, R183, 0x5410, R197 ;  /* 0x00005410b7b75816 */ /* 0x000fe200000000c5 */
[----:B------:R-:W-:Y:S01]  /*2e70*/  FMUL.FTZ R195, R46, R223 ;  /* 0x000000df2ec37220 */ /* 0x000fe20000410000 */
[----:B------:R-:W-:-:S05]  /*2e80*/  @P5 LEA.HI.X R197, R2, c[0x0][0x25c], RZ, 0x4, P0 ;  /* 0x0000970002c55a11 */ /* 0x000fca00000f24ff */
[----:B------:R0:W-:Y:S02]  /*2e90*/  @P5 STG.E.128 [R196.64], R180 ;  /* 0x000000b4c4005986 */ /* 0x0001e4000c101d04 */
[----:B0-----:R-:W-:-:S05]  /*2ea0*/  FMUL.FTZ R196, R47, R224 ;  /* 0x000000e02fc47220 */ /* 0x001fca0000410000 */
[----:B------:R-:W-:Y:S02]  /*2eb0*/  F2FP.BF16.PACK_AB R195, R196, R195 ;  /* 0x000000c3c4c3723e */ /* 0x000fe400000010ff */
[----:B------:R-:W-:-:S04]  /*2ec0*/  LEA R196, P0, R2, c[0x0][0x248], 0x4 ;  /* 0x0000920002c47a11 */ /* 0x000fc800078020ff */
[C---:B------:R-:W-:Y:S02]  /*2ed0*/  LEA.HI.X R197, R2.reuse, c[0x0][0x24c], RZ, 0x4, P0 ;  /* 0x0000930002c57a11 */ /* 0x040fe400000f24ff */
[----:B------:R-:W-:-:S03]  /*2ee0*/  IADD3 R2, R2, 0x80, RZ ;  /* 0x0000008002027810 */ /* 0x000fc60007ffe0ff */
[----:B------:R0:W-:Y:S04]  /*2ef0*/  STG.E.128 [R196.64], R192 ;  /* 0x000000c0c4007986 */ /* 0x0001e8000c101d04 */
.L_x_2906:
[----:B------:R-:W-:Y:S05]  /*2f00*/  BSYNC B0 ;  /* 0x0000000000007941 */ /* 0x000fea0003800000 */
.L_x_2905:
        /* <DEDUP_REMOVED lines=108> */
.L_x_2908:
[----:B------:R-:W-:Y:S05]  /*35d0*/  BSYNC B0 ;  /* 0x0000000000007941 */ /* 0x000fea0003800000 */
.L_x_2907:
        /* <DEDUP_REMOVED lines=16> */
[-CC-:B------:R-:W-:Y:S02]  /*36e0*/  FFMA.FTZ R225, R219, R198.reuse, R199.reuse ;  /* 0x000000c6dbe17223 */ /* 0x180fe400000100c7 */
        /* <DEDUP_REMOVED lines=28> */
[----:B------:R-:W-:Y:S01]  /*38b0*/  FFMA.FTZ R160, R196, R226, R160 ;  /* 0x000000e2c4a07223 */ /* 0x000fe200000100a0 */
[----:B------:R-:W-:Y:S01]  /*38c0*/  PRMT R196, RZ, 0x5410, R194 ;  /* 0x00005410ffc47816 */ /* 0x000fe200000000c2 */
[----:B------:R-:W-:Y:S01]  /*38d0*/  FFMA.FTZ R161, R192, R252, R161 ;  /* 0x000000fcc0a17223 */ /* 0x000fe200000100a1 */
[----:B------:R-:W-:Y:S01]  /*38e0*/  @P0 PRMT R192, RZ, 0x5410, R22 ;  /* 0x00005410ffc00816 */ /* 0x000fe20000000016 */
[----:B------:R-:W-:Y:S01]  /*38f0*/  FMUL.FTZ R226, R64, R226 ;  /* 0x000000e240e27220 */ /* 0x000fe20000410000 */
[----:B------:R-:W-:-:S03]  /*3900*/  PRMT R194, RZ, 0x7610, R194 ;  /* 0x00007610ffc27816 */ /* 0x000fc600000000c2 */
[----:B------:R-:W-:-:S05]  /*3910*/  @P0 FADD.FTZ R225, R225, R192 ;  /* 0x000000c0e1e10221 */ /* 0x000fca0000010000 */
[----:B------:R-:W-:-:S04]  /*3920*/  @P5 F2FP.BF16.PACK_AB R192, RZ, R225 ;  /* 0x000000e1ffc0523e */ /* 0x000fc800000010ff */
[----:B------:R-:W-:Y:S02]  /*3930*/  @P5 PRMT R182, R192, 0x7610, R182 ;  /* 0x00007610c0b65816 */ /* 0x000fe400000000b6 */
[----:B------:R-:W-:-:S05]  /*3940*/  @P0 PRMT R192, RZ, 0x7610, R22 ;  /* 0x00007610ffc00816 */ /* 0x000fca0000000016 */
[----:B------:R-:W-:-:S05]  /*3950*/  @P0 FADD.FTZ R224, R224, R192 ;  /* 0x000000c0e0e00221 */ /* 0x000fca0000010000 */
[----:B------:R-:W-:-:S04]  /*3960*/  @P5 F2FP.BF16.PACK_AB R192, RZ, R224 ;  /* 0x000000e0ffc0523e */ /* 0x000fc800000010ff */
[----:B------:R-:W-:Y:S01]  /*3970*/  @P5 PRMT R182, R182, 0x5410, R192 ;  /* 0x00005410b6b65816 */ /* 0x000fe200000000c0 */
[----:B------:R-:W-:-:S04]  /*3980*/  FMUL.FTZ R192, R225, R10 ;  /* 0x0000000ae1c07220 */ /* 0x000fc80000410000 */
[----:B------:R-:W-:Y:S01]  /*3990*/  FFMA.FTZ R164, R196, R192, R164 ;  /* 0x000000c0c4a47223 */ /* 0x000fe200000100a4 */
[----:B------:R-:W-:-:S05]  /*39a0*/  @P0 PRMT R196, RZ, 0x5410, R21 ;  /* 0x00005410ffc40816 */ /* 0x000fca0000000015 */
[----:B------:R-:W-:-:S05]  /*39b0*/  @P0 FADD.FTZ R198, R198, R196 ;  /* 0x000000c4c6c60221 */ /* 0x000fca0000010000 */
[----:B------:R-:W-:-:S04]  /*39c0*/  @P5 F2FP.BF16.PACK_AB R196, RZ, R198 ;  /* 0x000000c6ffc4523e */ /* 0x000fc800000010ff */
[----:B------:R-:W-:Y:S02]  /*39d0*/  @P5 PRMT R181, R196, 0x7610, R181 ;  /* 0x00007610c4b55816 */ /* 0x000fe400000000b5 */
        /* <DEDUP_REMOVED lines=12> */
[----:B------:R-:W-:-:S04]  /*3aa0*/  @P5 LEA R196, P0, R2, c[0x0][0x258], 0x4 ;  /* 0x0000960002c45a11 */ /* 0x000fc800078020ff */
[----:B------:R-:W-:-:S05]  /*3ab0*/  @P5 LEA.HI.X R197, R2, c[0x0][0x25c], RZ, 0x4, P0 ;  /* 0x0000970002c55a11 */ /* 0x000fca00000f24ff */
[----:B------:R0:W-:Y:S02]  /*3ac0*/  @P5 STG.E.128 [R196.64], R180 ;  /* 0x000000b4c4005986 */ /* 0x0001e4000c101d04 */
[-C--:B0-----:R-:W-:Y:S02]  /*3ad0*/  FMUL.FTZ R196, R224, R10.reuse ;  /* 0x0000000ae0c47220 */ /* 0x081fe40000410000 */
[----:B------:R-:W-:Y:S02]  /*3ae0*/  FMUL.FTZ R224, R11, R10 ;  /* 0x0000000a0be07220 */ /* 0x000fe40000410000 */
[----:B------:R-:W-:Y:S02]  /*3af0*/  FFMA.FTZ R165, R194, R196, R165 ;  /* 0x000000c4c2a57223 */ /* 0x000fe400000100a5 */
[----:B------:R-:W-:Y:S02]  /*3b00*/  FMUL.FTZ R194, R198, R10 ;  /* 0x0000000ac6c27220 */ /* 0x000fe40000410000 */
[----:B------:R-:W-:-:S02]  /*3b10*/  FMUL.FTZ R198, R68, R192 ;  /* 0x000000c044c67220 */ /* 0x000fc40000410000 */
[-C--:B------:R-:W-:Y:S02]  /*3b20*/  FMUL.FTZ R192, R223, R10.reuse ;  /* 0x0000000adfc07220 */ /* 0x080fe40000410000 */
[----:B------:R-:W-:Y:S01]  /*3b30*/  FMUL.FTZ R223, R199, R10 ;  /* 0x0000000ac7df7220 */ /* 0x000fe20000410000 */
[--C-:B------:R-:W-:Y:S01]  /*3b40*/  PRMT R10, RZ, 0x5410, R193.reuse ;  /* 0x00005410ff0a7816 */ /* 0x100fe200000000c1 */
[----:B------:R-:W-:Y:S01]  /*3b50*/  FMUL.FTZ R196, R69, R196 ;  /* 0x000000c445c47220 */ /* 0x000fe20000410000 */
[----:B------:R-:W-:Y:S01]  /*3b60*/  PRMT R193, RZ, 0x7610, R193 ;  /* 0x00007610ffc17816 */ /* 0x000fe200000000c1 */
[----:B------:R-:W-:Y:S02]  /*3b70*/  FMUL.FTZ R197, R65, R252 ;  /* 0x000000fc41c57220 */ /* 0x000fe40000410000 */
[----:B------:R-:W-:Y:S01]  /*3b80*/  FFMA.FTZ R162, R10, R194, R162 ;  /* 0x000000c20aa27223 */ /* 0x000fe200000100a2 */
[----:B------:R-:W-:Y:S01]  /*3b90*/  F2FP.BF16.PACK_AB R198, R196, R198 ;  /* 0x000000c6c4c6723e */ /* 0x000fe200000010ff */
[----:B------:R-:W-:Y:S01]  /*3ba0*/  FMUL.FTZ R10, R70, R223 ;  /* 0x000000df460a7220 */ /* 0x000fe20000410000 */
[----:B------:R-:W-:Y:S01]  /*3bb0*/  F2FP.BF16.PACK_AB R196, R197, R226 ;  /* 0x000000e2c5c4723e */ /* 0x000fe200000010ff */
[----:B------:R-:W-:-:S02]  /*3bc0*/  FMUL.FTZ R11, R71, R224 ;  /* 0x000000e0470b7220 */ /* 0x000fc40000410000 */
[----:B------:R-:W-:Y:S02]  /*3bd0*/  FMUL.FTZ R194, R66, R194 ;  /* 0x000000c242c27220 */ /* 0x000fe40000410000 */
[----:B------:R-:W-:Y:S01]  /*3be0*/  FMUL.FTZ R197, R67, R192 ;  /* 0x000000c043c57220 */ /* 0x000fe20000410000 */
[----:B------:R-:W-:Y:S01]  /*3bf0*/  F2FP.BF16.PACK_AB R199, R11, R10 ;  /* 0x0000000a0bc7723e */ /* 0x000fe200000010ff */
[----:B------:R-:W-:Y:S01]  /*3c00*/  FFMA.FTZ R163, R193, R192, R163 ;  /* 0x000000c0c1a37223 */ /* 0x000fe200000100a3 */
[C---:B------:R-:W-:Y:S02]  /*3c10*/  LEA R10, P0, R2.reuse, c[0x0][0x248], 0x4 ;  /* 0x00009200020a7a11 */ /* 0x040fe400078020ff */
[----:B------:R-:W-:Y:S02]  /*3c20*/  F2FP.BF16.PACK_AB R197, R197, R194 ;  /* 0x000000c2c5c5723e */ /* 0x000fe400000010ff */
[----:B------:R-:W-:Y:S02]  /*3c30*/  LEA.HI.X R11, R2, c[0x0][0x24c], RZ, 0x4, P0 ;  /* 0x00009300020b7a11 */ /* 0x000fe400000f24ff */
[----:B------:R-:W-:-:S02]  /*3c40*/  PRMT R2, RZ, 0x5410, R195 ;  /* 0x00005410ff027816 */ /* 0x000fc400000000c3 */
[----:B------:R-:W-:Y:S01]  /*3c50*/  PRMT R195, RZ, 0x7610, R195 ;  /* 0x00007610ffc37816 */ /* 0x000fe200000000c3 */
[----:B------:R0:W-:Y:S02]  /*3c60*/  STG.E.128 [R10.64], R196 ;  /* 0x000000c40a007986 */ /* 0x0001e4000c101d04 */
[----:B------:R-:W-:Y:S02]  /*3c70*/  FFMA.FTZ R166, R2, R223, R166 ;  /* 0x000000df02a67223 */ /* 0x000fe400000100a6 */
[----:B------:R-:W-:Y:S02]  /*3c80*/  FFMA.FTZ R167, R195, R224, R167 ;  /* 0x000000e0c3a77223 */ /* 0x000fe400000100a7 */
.L_x_2910:
[----:B------:R-:W-:Y:S05]  /*3c90*/  BSYNC B0 ;  /* 0x0000000000007941 */ /* 0x000fea0003800000 */
.L_x_2909:
[----:B------:R-:W2:Y:S01]  /*3ca0*/  LDL.LU R2, [R1+0x4] ;  /* 0x0000040001027983 */ /* 0x000ea20000300800 */
[----:B------:R-:W-:-:S04]  /*3cb0*/  IADD3 R0, R0, c[0x0][0x160], RZ ;  /* 0x0000580000007a10 */ /* 0x000fc80007ffe0ff */
[----:B------:R-:W-:Y:S02]  /*3cc0*/  ISETP.GE.AND P0, PT, R0, c[0x0][0x164], PT ;  /* 0x0000590000007a0c */ /* 0x000fe40003f06270 */
[----:B--2---:R-:W-:-:S04]  /*3cd0*/  LOP3.LUT P5, RZ, R2, 0xff, RZ, 0xc0, !PT ;  /* 0x000000ff02ff7812 */ /* 0x004fc800078ac0ff */
[----:B------:R-:W-:-:S05]  /*3ce0*/  SEL R2, RZ, 0x1, P5 ;  /* 0x00000001ff027807 */ /* 0x000fca0002800000 */
[----:B------:R1:W-:Y:S02]  /*3cf0*/  STL.S16 [R1+0x4], R2 ;  /* 0x0000040201007387 */ /* 0x0003e40000100600 */
[----:B01---5:R-:W-:Y:S01]  /*3d00*/  @P0 CALL.REL.NOINC `(.L_x_2892) ;  /* 0x0000001000000944 */ /* 0x023fe20003c00000 */
[----:B------:R-:W-:Y:S05]  /*3d10*/  BRA `(.L_x_2911) ;  /* 0xffffc9a000007947 */ /* 0x000fea000383ffff */
.L_x_2892:
        /* <DEDUP_REMOVED lines=19> */
.L_x_2913:
[----:B------:R-:W-:Y:S05]  /*3e50*/  BSYNC B0 ;  /* 0x0000000000007941 */ /* 0x000fea0003800000 */
.L_x_2912:
        /* <DEDUP_REMOVED lines=13> */
.L_x_2915:
[----:B------:R-:W-:Y:S05]  /*3f30*/  BSYNC B0 ;  /* 0x0000000000007941 */ /* 0x000fea0003800000 */
.L_x_2914:
        /* <DEDUP_REMOVED lines=13> */
.L_x_2917:
[----:B------:R-:W-:Y:S05]  /*4010*/  BSYNC B0 ;  /* 0x0000000000007941 */ /* 0x000fea0003800000 */
.L_x_2916:
        /* <DEDUP_REMOVED lines=12> */
.L_x_2901:
[----:B------:R-:W-:Y:S01]  /*40e0*/  HFMA2.MMA R194, -RZ, RZ, 0, 9.5367431640625e-07 ;  /* 0x00000010ffc27435 */ /* 0x000fe200000001ff */
[----:B------:R-:W-:-:S02]  /*40f0*/  MOV R193, R225 ;  /* 0x000000e100c17202 */ /* 0x000fc40000000f00 */
[----:B------:R-:W-:Y:S02]  /*4100*/  MOV R226, 0x1f ;  /* 0x0000001f00e27802 */ /* 0x000fe40000000f00 */
[----:B------:R-:W-:Y:S02]  /*4110*/  MOV R223, 0xffffffff ;  /* 0xffffffff00df7802 */ /* 0x000fe40000000f00 */
[----:B------:R-:W-:Y:S02]  /*4120*/  MOV R192, 0x4140 ;  /* 0x0000414000c07802 */ /* 0x000fe40000000f00 */
[----:B-----5:R-:W-:Y:S05]  /*4130*/  CALL.REL.NOINC `($__internal_44_$__cuda_sm70_shflsync_down_p) ;  /* 0x0000046000007944 */ /* 0x020fea0003c00000 */
[----:B-1----:R-:W-:Y:S01]  /*4140*/  MOV R195, R194 ;  /* 0x000000c200c37202 */ /* 0x002fe20000000f00 */
[----:B------:R-:W-:Y:S05]  /*4150*/  BRA `(.L_x_2918) ;  /* 0xffffdda000007947 */ /* 0x000fea000383ffff */
.L_x_2902:
[----:B------:R-:W-:Y:S01]  /*4160*/  HFMA2.MMA R194, -RZ, RZ, 0, 9.5367431640625e-07 ;  /* 0x00000010ffc27435 */ /* 0x000fe200000001ff */
[----:B------:R-:W-:Y:S02]  /*4170*/  MOV R193, R224 ;  /* 0x000000e000c17202 */ /* 0x000fe40000000f00 */
[----:B------:R-:W-:Y:S02]  /*4180*/  MOV R226, 0x1f ;  /* 0x0000001f00e27802 */ /* 0x000fe40000000f00 */
[----:B------:R-:W-:-:S02]  /*4190*/  MOV R223, 0xffffffff ;  /* 0xffffffff00df7802 */ /* 0x000fc40000000f00 */
[----:B------:R-:W-:Y:S02]  /*41a0*/  MOV R192, 0x41c0 ;  /* 0x000041c000c07802 */ /* 0x000fe40000000f00 */
[----:B01---5:R-:W-:Y:S05]  /*41b0*/  CALL.REL.NOINC `($__internal_44_$__cuda_sm70_shflsync_down_p) ;  /* 0x000003e000007944 */ /* 0x023fea0003c00000 */
[----:B------:R-:W-:Y:S01]  /*41c0*/  FADD.FTZ R195, R195, R225 ;  /* 0x000000e1c3c37221 */ /* 0x000fe20000010000 */
[----:B------:R-:W-:Y:S01]  /*41d0*/  MOV R226, 0x1f ;  /* 0x0000001f00e27802 */ /* 0x000fe20000000f00 */
[----:B-1----:R-:W-:Y:S01]  /*41e0*/  FADD.FTZ R197, R224, R194 ;  /* 0x000000c2e0c57221 */ /* 0x002fe20000010000 */
[----:B------:R-:W-:Y:S01]  /*41f0*/  HFMA2.MMA R194, -RZ, RZ, 0, 4.76837158203125e-07 ;  /* 0x00000008ffc27435 */ /* 0x000fe200000001ff */
[----:B------:R-:W-:Y:S02]  /*4200*/  MOV R223, 0xffffffff ;  /* 0xffffffff00df7802 */ /* 0x000fe40000000f00 */
[----:B------:R-:W-:Y:S02]  /*4210*/  MOV R193, R195 ;  /* 0x000000c300c17202 */ /* 0x000fe40000000f00 */
[----:B------:R-:W-:Y:S02]  /*4220*/  MOV R192, 0x4240 ;  /* 0x0000424000c07802 */ /* 0x000fe40000000f00 */
[----:B------:R-:W-:Y:S05]  /*4230*/  CALL.REL.NOINC `($__internal_44_$__cuda_sm70_shflsync_down_p) ;  /* 0x0000036000007944 */ /* 0x000fea0003c00000 */
[----:B-1----:R-:W-:Y:S01]  /*4240*/  MOV R198, R194 ;  /* 0x000000c200c67202 */ /* 0x002fe20000000f00 */
[----:B------:R-:W-:Y:S01]  /*4250*/  HFMA2.MMA R194, -RZ, RZ, 0, 4.76837158203125e-07 ;  /* 0x00000008ffc27435 */ /* 0x000fe200000001ff */
[----:B------:R-:W-:-:S02]  /*4260*/  MOV R193, R197 ;  /* 0x000000c500c17202 */ /* 0x000fc40000000f00 */
[----:B------:R-:W-:Y:S02]  /*4270*/  MOV R226, 0x1f ;  /* 0x0000001f00e27802 */ /* 0x000fe40000000f00 */
[----:B------:R-:W-:Y:S02]  /*4280*/  MOV R223, 0xffffffff ;  /* 0xffffffff00df7802 */ /* 0x000fe40000000f00 */
[----:B------:R-:W-:Y:S02]  /*4290*/  MOV R192, 0x42b0 ;  /* 0x000042b000c07802 */ /* 0x000fe40000000f00 */
[----:B------:R-:W-:Y:S05]  /*42a0*/  CALL.REL.NOINC `($__internal_44_$__cuda_sm70_shflsync_down_p) ;  /* 0x000002f000007944 */ /* 0x000fea0003c00000 */
[----:B------:R-:W-:Y:S01]  /*42b0*/  FADD.FTZ R195, R198, R195 ;  /* 0x000000c3c6c37221 */ /* 0x000fe20000010000 */
[----:B------:R-:W-:Y:S01]  /*42c0*/  MOV R226, 0x1f ;  /* 0x0000001f00e27802 */ /* 0x000fe20000000f00 */
[----:B-1----:R-:W-:Y:S01]  /*42d0*/  FADD.FTZ R197, R197, R194 ;  /* 0x000000c2c5c57221 */ /* 0x002fe20000010000 */
[----:B------:R-:W-:Y:S01]  /*42e0*/  HFMA2.MMA R194, -RZ, RZ, 0, 2.384185791015625e-07 ;  /* 0x00000004ffc27435 */ /* 0x000fe200000001ff */
[----:B------:R-:W-:Y:S02]  /*42f0*/  MOV R223, 0xffffffff ;  /* 0xffffffff00df7802 */ /* 0x000fe40000000f00 */
[----:B------:R-:W-:-:S02]  /*4300*/  MOV R193, R195 ;  /* 0x000000c300c17202 */ /* 0x000fc40000000f00 */
[----:B------:R-:W-:Y:S02]  /*4310*/  MOV R192, 0x4330 ;  /* 0x0000433000c07802 */ /* 0x000fe40000000f00 */
[----:B------:R-:W-:Y:S05]  /*4320*/  CALL.REL.NOINC `($__internal_44_$__cuda_sm70_shflsync_down_p) ;  /* 0x0000027000007944 */ /* 0x000fea0003c00000 */
[----:B-1----:R-:W-:Y:S01]  /*4330*/  MOV R198, R194 ;  /* 0x000000c200c67202 */ /* 0x002fe20000000f00 */
[----:B------:R-:W-:Y:S01]  /*4340*/  HFMA2.MMA R194, -RZ, RZ, 0, 2.384185791015625e-07 ;  /* 0x00000004ffc27435 */ /* 0x000fe200000001ff */
[----:B------:R-:W-:Y:S02]  /*4350*/  MOV R193, R197 ;  /* 0x000000c500c17202 */ /* 0x000fe40000000f00 */
[----:B------:R-:W-:Y:S02]  /*4360*/  MOV R226, 0x1f ;  /* 0x0000001f00e27802 */ /* 0x000fe40000000f00 */
[----:B------:R-:W-:Y:S02]  /*4370*/  MOV R223, 0xffffffff ;  /* 0xffffffff00df7802 */ /* 0x000fe40000000f00 */
[----:B------:R-:W-:Y:S02]  /*4380*/  MOV R192, 0x43a0 ;  /* 0x000043a000c07802 */ /* 0x000fe40000000f00 */
[----:B------:R-:W-:Y:S05]  /*4390*/  CALL.REL.NOINC `($__internal_44_$__cuda_sm70_shflsync_down_p) ;  /* 0x0000020000007944 */ /* 0x000fea0003c00000 */
[----:B------:R-:W-:Y:S01]  /*43a0*/  FADD.FTZ R195, R198, R195 ;  /* 0x000000c3c6c37221 */ /* 0x000fe20000010000 */
[----:B------:R-:W-:Y:S01]  /*43b0*/  MOV R226, 0x1f ;  /* 0x0000001f00e27802 */ /* 0x000fe20000000f00 */
[----:B-1----:R-:W-:Y:S01]  /*43c0*/  FADD.FTZ R197, R197, R194 ;  /* 0x000000c2c5c57221 */ /* 0x002fe20000010000 */
[----:B------:R-:W-:Y:S01]  /*43d0*/  HFMA2.MMA R194, -RZ, RZ, 0, 1.1920928955078125e-07 ;  /* 0x00000002ffc27435 */ /* 0x000fe200000001ff */
[----:B------:R-:W-:-:S02]  /*43e0*/  MOV R223, 0xffffffff ;  /* 0xffffffff00df7802 */ /* 0x000fc40000000f00 */
[----:B------:R-:W-:Y:S02]  /*43f0*/  MOV R193, R195 ;  /* 0x000000c300c17202 */ /* 0x000fe40000000f00 */
[----:B------:R-:W-:Y:S02]  /*4400*/  MOV R192, 0x4420 ;  /* 0x0000442000c07802 */ /* 0x000fe40000000f00 */
[----:B------:R-:W-:Y:S05]  /*4410*/  CALL.REL.NOINC `($__internal_44_$__cuda_sm70_shflsync_down_p) ;  /* 0x0000018000007944 */ /* 0x000fea0003c00000 */
[----:B-1----:R-:W-:Y:S01]  /*4420*/  MOV R198, R194 ;  /* 0x000000c200c67202 */ /* 0x002fe20000000f00 */
[----:B------:R-:W-:Y:S01]  /*4430*/  HFMA2.MMA R194, -RZ, RZ, 0, 1.1920928955078125e-07 ;  /* 0x00000002ffc27435 */ /* 0x000fe200000001ff */
[----:B------:R-:W-:Y:S02]  /*4440*/  MOV R193, R197 ;  /* 0x000000c500c17202 */ /* 0x000fe40000000f00 */
[----:B------:R-:W-:Y:S02]  /*4450*/  MOV R226, 0x1f ;  /* 0x0000001f00e27802 */ /* 0x000fe40000000f00 */
[----:B------:R-:W-:Y:S02]  /*4460*/  MOV R223, 0xffffffff ;  /* 0xffffffff00df7802 */ /* 0x000fe40000000f00 */
[----:B------:R-:W-:-:S02]  /*4470*/  MOV R192, 0x4490 ;  /* 0x0000449000c07802 */ /* 0x000fc40000000f00 */
[----:B------:R-:W-:Y:S05]  /*4480*/  CALL.REL.NOINC `($__internal_44_$__cuda_sm70_shflsync_down_p) ;  /* 0x0000011000007944 */ /* 0x000fea0003c00000 */
[----:B------:R-:W-:Y:S01]  /*4490*/  FADD.FTZ R198, R198, R195 ;  /* 0x000000c3c6c67221 */ /* 0x000fe20000010000 */
[----:B------:R-:W-:Y:S01]  /*44a0*/  MOV R226, 0x1f ;  /* 0x0000001f00e27802 */ /* 0x000fe20000000f00 */
[----:B-1----:R-:W-:Y:S01]  /*44b0*/  FADD.FTZ R195, R197, R194 ;  /* 0x000000c2c5c37221 */ /* 0x002fe20000010000 */
[----:B------:R-:W-:Y:S01]  /*44c0*/  HFMA2.MMA R194, -RZ, RZ, 0, 5.9604644775390625e-08 ;  /* 0x00000001ffc27435 */ /* 0x000fe200000001ff */
[----:B------:R-:W-:-:S02]  /*44d0*/  MOV R223, 0xffffffff ;  /* 0xffffffff00df7802 */ /* 0x000fc40000000f00 */
[----:B------:R-:W-:Y:S02]  /*44e0*/  MOV R193, R198 ;  /* 0x000000c600c17202 */ /* 0x000fe40000000f00 */
[----:B------:R-:W-:Y:S02]  /*44f0*/  MOV R192, 0x4510 ;  /* 0x0000451000c07802 */ /* 0x000fe40000000f00 */
[----:B------:R-:W-:Y:S05]  /*4500*/  CALL.REL.NOINC `($__internal_44_$__cuda_sm70_shflsync_down_p) ;  /* 0x0000009000007944 */ /* 0x000fea0003c00000 */
[----:B-1----:R-:W-:Y:S01]  /*4510*/  MOV R197, R194 ;  /* 0x000000c200c57202 */ /* 0x002fe20000000f00 */
[----:B------:R-:W-:Y:S01]  /*4520*/  HFMA2.MMA R194, -RZ, RZ, 0, 5.9604644775390625e-08 ;  /* 0x00000001ffc27435 */ /* 0x000fe200000001ff */
[----:B------:R-:W-:Y:S02]  /*4530*/  MOV R193, R195 ;  /* 0x000000c300c17202 */ /* 0x000fe40000000f00 */
[----:B------:R-:W-:Y:S02]  /*4540*/  MOV R226, 0x1f ;  /* 0x0000001f00e27802 */ /* 0x000fe40000000f00 */
[----:B------:R-:W-:Y:S02]  /*4550*/  MOV R223, 0xffffffff ;  /* 0xffffffff00df7802 */ /* 0x000fe40000000f00 */
[----:B------:R-:W-:-:S02]  /*4560*/  MOV R192, 0x4580 ;  /* 0x0000458000c07802 */ /* 0x000fc40000000f00 */
[----:B------:R-:W-:Y:S05]  /*4570*/  CALL.REL.NOINC `($__internal_44_$__cuda_sm70_shflsync_down_p) ;  /* 0x0000002000007944 */ /* 0x000fea0003c00000 */
[----:B-1----:R-:W-:Y:S01]  /*4580*/  MOV R193, R194 ;  /* 0x000000c200c17202 */ /* 0x002fe20000000f00 */
[----:B------:R-:W-:Y:S05]  /*4590*/  BRA `(.L_x_2919) ;  /* 0xffffda8000007947 */ /* 0x000fea000383ffff */
        .weak           $__internal_44_$__cuda_sm70_shflsync_down_p
        .type           $__internal_44_$__cuda_sm70_shflsync_down_p,@function
        .size           $__internal_44_$__cuda_sm70_shflsync_down_p,(.L_x_11778 - $__internal_44_$__cuda_sm70_shflsync_down_p)
$__internal_44_$__cuda_sm70_shflsync_down_p:
[----:B------:R-:W-:Y:S04]  /*45a0*/  WARPSYNC R223 ;  /* 0x000000df00007348 */ /* 0x000fe80003800000 */
[----:B------:R0:W1:Y:S02]  /*45b0*/  SHFL.DOWN PT, R194, R193, R194, R226 ;  /* 0x080000c2c1c27389 */ /* 0x00006400000e00e2 */
[----:B0-----:R-:W-:-:S06]  /*45c0*/  HFMA2.MMA R193, -RZ, RZ, 0, 0 ;  /* 0x00000000ffc17435 */ /* 0x001fcc00000001ff */
[----:B------:R-:W-:Y:S05]  /*45d0*/  RET.REL.NODEC R192 `(_ZN10layer_norm13ln_bwd_kernelINS_13Kernel_traitsIf13__nv_bfloat16S2_S2_fjLj4096ELj1ELj1ELj4ELj16ENS_18Kernel_traits_baseILj4096EfS2_S2_S2_fjLj128EEEEELb0ELb1ELb0ELb0EEEvNS_9BwdParamsE) ;  /* 0xffffba20c0007950 */ /* 0x000fea0003c3ffff */
.L_x_2920:
        /* <DEDUP_REMOVED lines=10> */
.L_x_11778:


//--------------------- .text._ZN10layer_norm13ln_bwd_kernelINS_13Kernel_traitsIf13__nv_bfloat16S2_S2_fjLj4096ELj1ELj1ELj4ELj16ENS_18Kernel_traits_baseILj4096EfS2_S2_S2_fjLj128EEEEELb0ELb1ELb0ELb1EEEvNS_9BwdParamsE --------------------------
	.section	.text._ZN10layer_norm13ln_bwd_kernelINS_13Kernel_traitsIf13__nv_bfloat16S2_S2_fjLj4096ELj1ELj1ELj4ELj16ENS_18Kernel_traits_baseILj4096EfS2_S2_S2_fjLj128EEEEELb0ELb1ELb0ELb1EEEvNS_9BwdParamsE,"ax",@progbits
	.sectioninfo	@"SHI_REGISTERS=255"
	.align	128
        .global         _ZN10layer_norm13ln_bwd_kernelINS_13Kernel_traitsIf13__nv_bfloat16S2_S2_fjLj4096ELj1ELj1ELj4ELj16ENS_18Kernel_traits_baseILj4096EfS2_S2_S2_fjLj128EEEEELb0ELb1ELb0ELb1EEEvNS_9BwdParamsE
        .type           _ZN10layer_norm13ln_bwd_kernelINS_13Kernel_traitsIf13__nv_bfloat16S2_S2_fjLj4096ELj1ELj1ELj4ELj16ENS_18Kernel_traits_baseILj4096EfS2_S2_S2_fjLj128EEEEELb0ELb1ELb0ELb1EEEvNS_9BwdParamsE,@function
        .size           _ZN10layer_norm13ln_bwd_kernelINS_13Kernel_traitsIf13__nv_bfloat16S2_S2_fjLj4096ELj1ELj1ELj4ELj16ENS_18Kernel_traits_baseILj4096EfS2_S2_S2_fjLj128EEEEELb0ELb1ELb0ELb1EEEvNS_9BwdParamsE,(.L_x_11779 - _ZN10layer_norm13ln_bwd_kernelINS_13Kernel_traitsIf13__nv_bfloat16S2_S2_fjLj4096ELj1ELj1ELj4ELj16ENS_18Kernel_traits_baseILj4096EfS2_S2_S2_fjLj128EEEEELb0ELb1ELb0ELb1EEEvNS_9BwdParamsE)
        .other          _ZN10layer_norm13ln_bwd_kernelINS_13Kernel_traitsIf13__nv_bfloat16S2_S2_fjLj4096ELj1ELj1ELj4ELj16ENS_18Kernel_traits_baseILj4096EfS2_S2_S2_fjLj128EEEEELb0ELb1ELb0ELb1EEEvNS_9BwdParamsE,@"STO_CUDA_ENTRY STV_DEFAULT"
_ZN10layer_norm13ln_bwd_kernelINS_13Kernel_traitsIf13__nv_bfloat16S2_S2_fjLj4096ELj1ELj1ELj4ELj16ENS_18Kernel_traits_baseILj4096EfS2_S2_S2_fjLj128EEEEELb0ELb1ELb0ELb1EEEvNS_9BwdParamsE:
.text._ZN10layer_norm13ln_bwd_kernelINS_13Kernel_traitsIf13__nv_bfloat16S2_S2_fjLj4096ELj1ELj1ELj4ELj16ENS_18Kernel_traits_baseILj4096EfS2_S2_S2_fjLj128EEEEELb0ELb1ELb0ELb1EEEvNS_9BwdParamsE:
        /* <DEDUP_REMOVED lines=57> */
.L_x_2921:
[----:B------:R0:W-:Y:S01]  /*0390*/  STL [R1+0x20], RZ ;  /* 0x000020ff01007387 */ /* 0x0001e20000100800 */
[----:B------:R-:W-:-:S03]  /*03a0*/  SHF.L.U32 R0, R0, 0x5, RZ ;  /* 0x0000000500007819 */ /* 0x000fc600000006ff */
[----:B------:R0:W-:Y:S01]  /*03b0*/  STL [R1+0x1c], RZ ;  /* 0x00001cff01007387 */ /* 0x0001e20000100800 */
[----:B------:R-:W-:-:S03]  /*03c0*/  LOP3.LUT R0, R0, 0xfe0, RZ, 0xc0, !PT ;  /* 0x00000fe000007812 */ /* 0x000fc600078ec0ff */
[----:B------:R0:W-:Y:S01]  /*03d0*/  STL [R1+0x18], RZ ;  /* 0x000018ff01007387 */ /* 0x0001e20000100800 */
[C---:B------:R-:W-:Y:S02]  /*03e0*/  IADD3 R2, P0, R0.reuse, c[0x0][0x1b0], RZ ;  /* 0x00006c0000027a10 */ /* 0x040fe40007f1e0ff */
[----:B------:R-:W-:Y:S01]  /*03f0*/  IADD3 R4, P1, R0, c[0x0][0x1c8], RZ ;  /* 0x0000720000047a10 */ /* 0x000fe20007f3e0ff */
[----:B------:R0:W-:Y:S01]  /*0400*/  STL [R1+0x14], RZ ;  /* 0x000014ff01007387 */ /* 0x0001e20000100800 */
[----:B------:R-:W-:Y:S02]  /*0410*/  IADD3.X R3, RZ, c[0x0][0x1b4], RZ, P0, !PT ;  /* 0x00006d00ff037a10 */ /* 0x000fe400007fe4ff */
[----:B------:R-:W-:Y:S01]  /*0420*/  IADD3.X R5, RZ, c[0x0][0x1cc], RZ, P1, !PT ;  /* 0x00007300ff057a10 */ /* 0x000fe20000ffe4ff */
[----:B------:R0:W-:Y:S04]  /*0430*/  STL [R1+0x10], RZ ;  /* 0x000010ff01007387 */ /* 0x0001e80000100800 */
[----:B------:R0:W-:Y:S04]  /*0440*/  STL [R1+0xc], RZ ;  /* 0x00000cff01007387 */ /* 0x0001e80000100800 */
[----:B------:R0:W-:Y:S04]  /*0450*/  STL [R1+0x8], RZ ;  /* 0x000008ff01007387 */ /* 0x0001e80000100800 */
[----:B------:R0:W-:Y:S04]  /*0460*/  STL [R1+0x4], RZ ;  /* 0x000004ff01007387 */ /* 0x0001e80000100800 */
[----:B------:R0:W-:Y:S01]  /*0470*/  STL [R1], RZ ;  /* 0x000000ff01007387 */ /* 0x0001e20000100800 */
[----:B------:R-:W-:-:S02]  /*0480*/  HFMA2.MMA R182, -RZ, RZ, 0, 5.9604644775390625e-08 ;  /* 0x00000001ffb67435 */ /* 0x000fc400000001ff */
[----:B------:R-:W-:Y:S01]  /*0490*/  HFMA2.MMA R243, -RZ, RZ, 0, 0 ;  /* 0x00000000fff37435 */ /* 0x000fe200000001ff */
[----:B------:R1:W5:Y:S01]  /*04a0*/  LDG.E.128 R96, [R2.64] ;  /* 0x0000000402607981 */ /* 0x000362000c1e1d00 */
[----:B------:R-:W-:Y:S02]  /*04b0*/  HFMA2.MMA R237, -RZ, RZ, 0, 0 ;  /* 0x00000000ffed7435 */ /* 0x000fe400000001ff */
[----:B------:R-:W-:Y:S01]  /*04c0*/  HFMA2.MMA R196, -RZ, RZ, 0, 0 ;  /* 0x00000000ffc47435 */ /* 0x000fe200000001ff */
[----:B------:R1:W5:Y:S01]  /*04d0*/  LDG.E.128 R92, [R2.64+0x10] ;  /* 0x00001004025c7981 */ /* 0x000362000c1e1d00 */
[----:B------:R-:W-:Y:S01]  /*04e0*/  MOV R252, RZ ;  /* 0x000000ff00fc7202 */ /* 0x000fe20000000f00 */
[----:B------:R-:W-:Y:S01]  /*04f0*/  CS2R R250, SRZ ;  /* 0x0000000000fa7805 */ /* 0x000fe2000001ff00 */
[----:B------:R-:W-:Y:S01]  /*0500*/  CS2R R248, SRZ ;  /* 0x0000000000f87805 */ /* 0x000fe2000001ff00 */
[----:B------:R1:W5:Y:S01]  /*0510*/  LDG.E.128 R88, [R2.64+0x1000] ;  /* 0x0010000402587981 */ /* 0x000362000c1e1d00 */
[----:B------:R-:W-:Y:S01]  /*0520*/  CS2R R246, SRZ ;  /* 0x0000000000f67805 */ /* 0x000fe2000001ff00 */
[----:B------:R-:W-:Y:S01]  /*0530*/  CS2R R244, SRZ ;  /* 0x0000000000f47805 */ /* 0x000fe2000001ff00 */
[----:B------:R-:W-:Y:S01]  /*0540*/  MOV R238, RZ ;  /* 0x000000ff00ee7202 */ /* 0x000fe20000000f00 */
[----:B------:R1:W5:Y:S01]  /*0550*/  LDG.E.128 R84, [R2.64+0x1010] ;  /* 0x0010100402547981 */ /* 0x000362000c1e1d00 */
[----:B------:R-:W-:Y:S01]  /*0560*/  CS2R R204, SRZ ;  /* 0x0000000000cc7805 */ /* 0x000fe2000001ff00 */
[----:B------:R-:W-:Y:S01]  /*0570*/  MOV R203, RZ ;  /* 0x000000ff00cb7202 */ /* 0x000fe20000000f00 */
[----:B------:R-:W-:Y:S01]  /*0580*/  CS2R R194, SRZ ;  /* 0x0000000000c27805 */ /* 0x000fe2000001ff00 */
[----:B------:R1:W5:Y:S01]  /*0590*/  LDG.E.128 R80, [R2.64+0x2000] ;  /* 0x0020000402507981 */ /* 0x000362000c1e1d00 */
[----:B------:R-:W-:Y:S01]  /*05a0*/  CS2R R192, SRZ ;  /* 0x0000000000c07805 */ /* 0x000fe2000001ff00 */
[----:B------:R-:W-:Y:S01]  /*05b0*/  CS2R R190, SRZ ;  /* 0x0000000000be7805 */ /* 0x000fe2000001ff00 */
        /* <DEDUP_REMOVED lines=13> */
[----:B------:R2:W5:Y:S01]  /*0690*/  LDG.E.128 R64, [R4.64] ;  /* 0x0000000404407981 */ /* 0x000562000c1e1d00 */
        /* <DEDUP_REMOVED lines=26> */
[----:B-1----:R-:W-:Y:S01]  /*0840*/  CS2R R2, SRZ ;  /* 0x0000000000027805 */ /* 0x002fe2000001ff00 */
[----:B------:R2:W5:Y:S01]  /*0850*/  LDG.E.128 R36, [R4.64+0x3010] ;  /* 0x0030100404247981 */ /* 0x000562000c1e1d00 */
[----:B------:R-:W-:Y:S01]  /*0860*/  MOV R0, RZ ;  /* 0x000000ff00007202 */ /* 0x000fe20000000f00 */
[----:B0-2---:R-:W-:-:S02]  /*0870*/  CS2R R4, SRZ ;  /* 0x0000000000047805 */ /* 0x005fc4000001ff00 */
.L_x_2926:
[----:B------:R-:W0:Y:S01]  /*0880*/  S2R R218, SR_TID.X ;  /* 0x0000000000da7919 */ /* 0x000e220000002100 */
[----:B------:R-:W-:Y:S01]  /*0890*/  ISETP.NE.U32.AND P0, PT, RZ, c[0x0][0x1c0], PT ;  /* 0x00007000ff007a0c */ /* 0x000fe20003f05070 */
[----:B------:R-:W-:Y:S01]  /*08a0*/  IMAD R120, R197, c[0x0][0x168], RZ ;  /* 0x00005a00c5787a24 */ /* 0x000fe200078e02ff */
[----:B------:R-:W-:-:S02]  /*08b0*/  SHF.R.S32.HI R124, RZ, 0x1f, R197 ;  /* 0x0000001fff7c7819 */ /* 0x000fc400000114c5 */
[----:B------:R-:W-:Y:S02]  /*08c0*/  ISETP.NE.AND.EX P0, PT, RZ, c[0x0][0x1c4], PT, P0 ;  /* 0x00007100ff007a0c */ /* 0x000fe40003f05300 */
[----:B------:R-:W-:Y:S02]  /*08d0*/  SHF.R.S32.HI R121, RZ, 0x1f, R120 ;  /* 0x0000001fff797819 */ /* 0x000fe40000011478 */
[----:B------:R-:W-:Y:S02]  /*08e0*/  MOV R187, 0x10 ;  /* 0x0000001000bb7802 */ /* 0x000fe40000000f00 */
[----:B------:R-:W-:Y:S02]  /*08f0*/  LEA.HI R199, R121, R120, RZ, 0x3 ;  /* 0x0000007879c77211 */ /* 0x000fe400078f18ff */
[----:B------:R-:W-:-:S05]  /*0900*/  MOV R180, 0x4 ;  /* 0x0000000400b47802 */ /* 0x000fca0000000f00 */
[----:B------:R-:W-:-:S04]  /*0910*/  @P0 LEA R120, P1, R197, c[0x0][0x1c0], 0x1 ;  /* 0x00007000c5780a11 */ /* 0x000fc800078208ff */
[C---:B------:R-:W-:Y:S02]  /*0920*/  @P0 LEA.HI.X R121, R197.reuse, c[0x0][0x1c4], R124, 0x1, P1 ;  /* 0x00007100c5790a11 */ /* 0x040fe400008f0c7c */
[----:B0-----:R-:W-:Y:S01]  /*0930*/  LOP3.LUT R122, R218, 0x7f, RZ, 0xc0, !PT ;  /* 0x0000007fda7a7812 */ /* 0x001fe200078ec0ff */
[----:B------:R-:W-:Y:S02]  /*0940*/  IMAD.WIDE R136, R197, R180, c[0x0][0x1a0] ;  /* 0x00006800c5887625 */ /* 0x000fe400078e02b4 */
[----:B------:R0:W2:Y:S01]  /*0950*/  @P0 LDG.E.U16 R208, [R120.64] ;  /* 0x0000000478d00981 */ /* 0x0000a2000c1e1500 */
[----:B------:R-:W-:-:S03]  /*0960*/  LEA.HI.SX32 R199, R199, R122, 0x1d ;  /* 0x0000007ac7c77211 */ /* 0x000fc600078feaff */
[----:B------:R1:W3:Y:S01]  /*0970*/  LDG.E R207, [R136.64] ;  /* 0x0000000488cf7981 */ /* 0x0002e2000c1e1900 */
[C---:B------:R-:W-:Y:S01]  /*0980*/  IADD3 R206, R199.reuse, 0x80, RZ ;  /* 0x00000080c7ce7810 */ /* 0x040fe20007ffe0ff */
[----:B------:R-:W-:-:S04]  /*0990*/  IMAD.WIDE.U32 R122, R199, R187, c[0x0][0x188] ;  /* 0x00006200c77a7625 */ /* 0x000fc800078e00bb */
[CC--:B------:R-:W-:Y:S02]  /*09a0*/  IMAD.WIDE.U32 R128, R206.reuse, R187.reuse, c[0x0][0x188] ;  /* 0x00006200ce807625 */ /* 0x0c0fe400078e00bb */
[----:B0-----:R-:W4:Y:S02]  /*09b0*/  LDG.E.128 R120, [R122.64] ;  /* 0x000000047a787981 */ /* 0x001f24000c1e1d00 */
[-C--:B------:R-:W-:Y:S02]  /*09c0*/  IMAD.WIDE.U32 R124, R199, R187.reuse, c[0x0][0x208] ;  /* 0x00008200c77c7625 */ /* 0x080fe400078e00bb */
[----:B------:R-:W3:Y:S02]  /*09d0*/  LDG.E.128 R128, [R128.64] ;  /* 0x0000000480807981 */ /* 0x000ee4000c1e1d00 */
[----:B------:R-:W-:Y:S02]  /*09e0*/  IMAD.WIDE R180, R197, R180, c[0x0][0x1a8] ;  /* 0x00006a00c5b47625 */ /* 0x000fe400078e02b4 */
[----:B------:R-:W3:Y:S02]  /*09f0*/  LDG.E.128 R124, [R124.64] ;  /* 0x000000047c7c7981 */ /* 0x000ee4000c1e1d00 */
[----:B------:R-:W-:-:S02]  /*0a00*/  IMAD.WIDE.U32 R140, R206, R187, c[0x0][0x208] ;  /* 0x00008200ce8c7625 */ /* 0x000fc400078e00bb */
[----:B------:R0:W3:Y:S04]  /*0a10*/  LDG.E R201, [R180.64] ;  /* 0x00000004b4c97981 */ /* 0x0000e8000c1e1900 */
[----:B------:R-:W3:Y:S01]  /*0a20*/  LDG.E.128 R140, [R140.64] ;  /* 0x000000048c8c7981 */ /* 0x000ee2000c1e1d00 */
[C---:B------:R-:W-:Y:S02]  /*0a30*/  IADD3 R200, R199.reuse, 0x100, RZ ;  /* 0x00000100c7c87810 */ /* 0x040fe40007ffe0ff */
[----:B------:R-:W-:-:S03]  /*0a40*/  IADD3 R198, R199, 0x180, RZ ;  /* 0x00000180c7c67810 */ /* 0x000fc60007ffe0ff */
[----:B------:R-:W-:-:S04]  /*0a50*/  IMAD.WIDE.U32 R132, R200, R187, c[0x0][0x188] ;  /* 0x00006200c8847625 */ /* 0x000fc800078e00bb */
[-C--:B------:R-:W-:Y:S02]  /*0a60*/  IMAD.WIDE.U32 R138, R198, R187.reuse, c[0x0][0x188] ;  /* 0x00006200c68a7625 */ /* 0x080fe400078e00bb */
[----:B------:R-:W3:Y:S04]  /*0a70*/  LDG.E.128 R132, [R132.64] ;  /* 0x0000000484847981 */ /* 0x000ee8000c1e1d00 */
[----:B-1----:R-:W3:Y:S01]  /*0a80*/  LDG.E.128 R136, [R138.64] ;  /* 0x000000048a887981 */ /* 0x002ee2000c1e1d00 */
[----:B------:R-:W-:-:S06]  /*0a90*/  IMAD.WIDE.U32 R144, R200, R187, c[0x0][0x208] ;  /* 0x00008200c8907625 */ /* 0x000fcc00078e00bb */
[----:B------:R-:W3:Y:S01]  /*0aa0*/  LDG.E.128 R144, [R144.64] ;  /* 0x0000000490907981 */ /* 0x000ee2000c1e1d00 */
[----:B------:R-:W-:-:S06]  /*0ab0*/  IMAD.WIDE.U32 R148, R198, R187, c[0x0][0x208] ;  /* 0x00008200c6947625 */ /* 0x000fcc00078e00bb */
[----:B------:R-:W3:Y:S01]  /*0ac0*/  LDG.E.128 R148, [R148.64] ;  /* 0x0000000494947981 */ /* 0x000ee2000c1e1d00 */
[----:B------:R-:W-:Y:S01]  /*0ad0*/  ISETP.NE.U32.AND P1, PT, RZ, c[0x0][0x218], PT ;  /* 0x00008600ff007a0c */ /* 0x000fe20003f25070 */
[----:B------:R-:W-:Y:S01]  /*0ae0*/  ULDC.U8 UR6, c[0x0][0x1f0] ;  /* 0x00007c0000067ab9 */ /* 0x000fe20000000000 */
[----:B------:R-:W-:Y:S02]  /*0af0*/  MOV R202, 0x3f800000 ;  /* 0x3f80000000ca7802 */ /* 0x000fe40000000f00 */
[----:B------:R-:W-:Y:S02]  /*0b00*/  ISETP.NE.AND.EX P1, PT, RZ, c[0x0][0x21c], PT, P1 ;  /* 0x00008700ff007a0c */ /* 0x000fe40003f25310 */
[----:B------:R-:W-:-:S11]  /*0b10*/  LOP3.LUT P2, RZ, R182, 0xff, RZ, 0xc0, !PT ;  /* 0x000000ffb6ff7812 */ /* 0x000fd6000784c0ff */
[----:B0-----:R-:W-:-:S04]  /*0b20*/  @P1 IMAD.WIDE.U32 R180, R199, R187, c[0x0][0x218] ;  /* 0x00008600c7b41625 */ /* 0x001fc800078e00bb */
[-C--:B------:R-:W-:Y:S01]  /*0b30*/  @P1 IMAD.WIDE.U32 R182, R206, R187.reuse, c[0x0][0x218] ;  /* 0x00008600ceb61625 */ /* 0x080fe200078e00bb */
[----:B-----5:R0:W5:Y:S03]  /*0b40*/  @P1 LDG.E.128 R100, [R180.64] ;  /* 0x00000004b4641981 */ /* 0x020166000c1e1d00 */
[-C--:B------:R-:W-:Y:S01]  /*0b50*/  @P1 IMAD.WIDE.U32 R184, R200, R187.reuse, c[0x0][0x218] ;  /* 0x00008600c8b81625 */ /* 0x080fe200078e00bb */
[----:B------:R1:W5:Y:S03]  /*0b60*/  @P1 LDG.E.128 R104, [R182.64] ;  /* 0x00000004b6681981 */ /* 0x000366000c1e1d00 */
[----:B------:R-:W-:Y:S01]  /*0b70*/  @P1 IMAD.WIDE.U32 R186, R198, R187, c[0x0][0x218] ;  /* 0x00008600c6ba1625 */ /* 0x000fe200078e00bb */
[----:B------:R0:W5:Y:S04]  /*0b80*/  @P1 LDG.E.128 R108, [R184.64] ;  /* 0x00000004b86c1981 */ /* 0x000168000c1e1d00 */
[----:B------:R0:W5:Y:S01]  /*0b90*/  @P1 LDG.E.128 R112, [R186.64] ;  /* 0x00000004ba701981 */ /* 0x000162000c1e1d00 */
[----:B------:R-:W-:-:S02]  /*0ba0*/  LOP3.LUT P3, RZ, R218, 0x1f, RZ, 0xc0, !PT ;  /* 0x0000001fdaff7812 */ /* 0x000fc4000786c0ff */
[----:B--2---:R-:W-:Y:S02]  /*0bb0*/  @P0 PRMT R202, RZ, 0x5410, R208 ;  /* 0x00005410ffca0816 */ /* 0x004fe400000000d0 */
[----:B------:R-:W-:Y:S02]  /*0bc0*/  ISETP.NE.AND P0, PT, RZ, UR6, PT ;  /* 0x00000006ff007c0c */ /* 0x000fe4000bf05270 */
[--C-:B----4-:R-:W-:Y:S02]  /*0bd0*/  PRMT R242, RZ, 0x5410, R120.reuse ;  /* 0x00005410fff27816 */ /* 0x110fe40000000078 */
[----:B------:R-:W-:Y:S02]  /*0be0*/  PRMT R241, RZ, 0x7610, R120 ;  /* 0x00007610fff17816 */ /* 0x000fe40000000078 */
[----:B---3--:R-:W-:Y:S02]  /*0bf0*/  FSEL R120, R207, RZ, !P0 ;  /* 0x000000ffcf787208 */ /* 0x008fe40004000000 */
[----:B------:R-:W-:-:S02]  /*0c00*/  PRMT R226, RZ, 0x7610, R129 ;  /* 0x00007610ffe27816 */ /* 0x000fc40000000081 */
[----:B------:R-:W-:Y:S01]  /*0c10*/  PRMT R234, RZ, 0x7610, R131 ;  /* 0x00007610ffea7816 */ /* 0x000fe20000000083 */
[C---:B------:R-:W-:Y:S01]  /*0c20*/  FADD.FTZ R242, -R120.reuse, R242 ;  /* 0x000000f278f27221 */ /* 0x040fe20000010100 */
[----:B------:R-:W-:Y:S01]  /*0c30*/  PRMT R239, RZ, 0x5410, R121 ;  /* 0x00005410ffef7816 */ /* 0x000fe20000000079 */
[C---:B------:R-:W-:Y:S01]  /*0c40*/  FADD.FTZ R241, -R120.reuse, R241 ;  /* 0x000000f178f17221 */ /* 0x040fe20000010100 */
[----:B------:R-:W-:Y:S01]  /*0c50*/  PRMT R240, RZ, 0x5410, R124 ;  /* 0x00005410fff07816 */ /* 0x000fe2000000007c */
[C---:B------:R-:W-:Y:S02]  /*0c60*/  FADD.FTZ R226, -R120.reuse, R226 ;  /* 0x000000e278e27221 */ /* 0x040fe40000010100 */
[----:B------:R-:W-:Y:S02]  /*0c70*/  FADD.FTZ R234, -R120, R234 ;  /* 0x000000ea78ea7221 */ /* 0x000fe40000010100 */
[----:B------:R-:W-:Y:S01]  /*0c80*/  FMUL.FTZ R242, R201, R242 ;  /* 0x000000f2c9f27220 */ /* 0x000fe20000410000 */
[----:B------:R-:W-:-:S02]  /*0c90*/  PRMT R227, RZ, 0x5410, R141 ;  /* 0x00005410ffe37816 */ /* 0x000fc4000000008d */
[----:B------:R-:W-:Y:S01]  /*0ca0*/  PRMT R235, RZ, 0x5410, R143 ;  /* 0x00005410ffeb7816 */ /* 0x000fe2000000008f */
[----:B------:R-:W-:Y:S01]  /*0cb0*/  FADD.FTZ R239, -R120, R239 ;  /* 0x000000ef78ef7221 */ /* 0x000fe20000010100 */
[----:B------:R-:W-:Y:S01]  /*0cc0*/  PRMT R209, RZ, 0x7610, R121 ;  /* 0x00007610ffd17816 */ /* 0x000fe20000000079 */
[----:B------:R-:W-:Y:S01]  /*0cd0*/  FADD.FTZ R34, R240, R34 ;  /* 0x00000022f0227221 */ /* 0x000fe20000010000 */
[----:B------:R-:W-:Y:S01]  /*0ce0*/  PRMT R210, RZ, 0x7610, R124 ;  /* 0x00007610ffd27816 */ /* 0x000fe2000000007c */
[C---:B------:R-:W-:Y:S01]  /*0cf0*/  FMUL.FTZ R241, R201.reuse, R241 ;  /* 0x000000f1c9f17220 */ /* 0x040fe20000410000 */
[----:B------:R-:W-:Y:S01]  /*0d00*/  PRMT R141, RZ, 0x7610, R141 ;  /* 0x00007610ff8d7816 */ /* 0x000fe2000000008d */
[----:B------:R-:W-:Y:S01]  /*0d10*/  FFMA.FTZ R2, R242, R240, R2 ;  /* 0x000000f0f2027223 */ /* 0x000fe20000010002 */
[----:B------:R-:W-:Y:S01]  /*0d20*/  PRMT R143, RZ, 0x7610, R143 ;  /* 0x00007610ff8f7816 */ /* 0x000fe2000000008f */
[C---:B------:R-:W-:Y:S02]  /*0d30*/  FMUL.FTZ R226, R201.reuse, R226 ;  /* 0x000000e2c9e27220 */ /* 0x040fe40000410000 */
[----:B------:R-:W-:-:S02]  /*0d40*/  FMUL.FTZ R234, R201, R234 ;  /* 0x000000eac9ea7220 */ /* 0x000fc40000410000 */
[----:B------:R-:W-:Y:S01]  /*0d50*/  FMUL.FTZ R240, R96, R240 ;  /* 0x000000f060f07220 */ /* 0x000fe20000410000 */
[----:B0-----:R-:W-:Y:S01]  /*0d60*/  PRMT R181, RZ, 0x5410, R122 ;  /* 0x00005410ffb57816 */ /* 0x001fe2000000007a */
[----:B------:R-:W-:Y:S01]  /*0d70*/  FADD.FTZ R209, -R120, R209 ;  /* 0x000000d178d17221 */ /* 0x000fe20000010100 */
[----:B------:R-:W-:Y:S01]  /*0d80*/  PRMT R208, RZ, 0x5410, R125 ;  /* 0x00005410ffd07816 */ /* 0x000fe2000000007d */
[----:B------:R-:W-:Y:S02]  /*0d90*/  FADD.FTZ R33, R210, R33 ;  /* 0x00000021d2217221 */ /* 0x000fe40000010000 */
[----:B------:R-:W-:Y:S02]  /*0da0*/  FMUL.FTZ R239, R201, R239 ;  /* 0x000000efc9ef7220 */ /* 0x000fe40000410000 */
[----:B------:R-:W-:Y:S02]  /*0db0*/  FFMA.FTZ R0, R241, R210, R0 ;  /* 0x000000d2f1007223 */ /* 0x000fe40000010000 */
[----:B------:R-:W-:-:S02]  /*0dc0*/  FADD.FTZ R159, R141, R159 ;  /* 0x0000009f8d9f7221 */ /* 0x000fc40000010000 */
[-C--:B------:R-:W-:Y:S02]  /*0dd0*/  FFMA.FTZ R11, R226, R141.reuse, R11 ;  /* 0x0000008de20b7223 */ /* 0x080fe4000001000b */
[----:B------:R-:W-:Y:S02]  /*0de0*/  FMUL.FTZ R229, R91, R141 ;  /* 0x0000008d5be57220 */ /* 0x000fe40000410000 */
[----:B------:R-:W-:Y:S02]  /*0df0*/  FADD.FTZ R163, R143, R163 ;  /* 0x000000a38fa37221 */ /* 0x000fe40000010000 */
[-C--:B------:R-:W-:Y:S02]  /*0e00*/  FFMA.FTZ R15, R234, R143.reuse, R15 ;  /* 0x0000008fea0f7223 */ /* 0x080fe4000001000f */
[----:B------:R-:W-:Y:S02]  /*0e10*/  FMUL.FTZ R236, R87, R143 ;  /* 0x0000008f57ec7220 */ /* 0x000fe40000410000 */
[----:B------:R-:W-:-:S02]  /*0e20*/  FMUL.FTZ R210, R97, R210 ;  /* 0x000000d261d27220 */ /* 0x000fc40000410000 */
[----:B------:R-:W-:Y:S02]  /*0e30*/  FADD.FTZ R141, RZ, R240 ;  /* 0x000000f0ff8d7221 */ /* 0x000fe40000010000 */
[----:B------:R-:W-:Y:S01]  /*0e40*/  FFMA.FTZ R143, R242, R240, RZ ;  /* 0x000000f0f28f7223 */ /* 0x000fe200000100ff */
[----:B------:R-:W-:Y:S01]  /*0e50*/  PRMT R187, RZ, 0x7610, R125 ;  /* 0x00007610ffbb7816 */ /* 0x000fe2000000007d */
[----:B------:R-:W-:Y:S02]  /*0e60*/  FADD.FTZ R207, -R120, R181 ;  /* 0x000000b578cf7221 */ /* 0x000fe40000010100 */
[----:B------:R-:W-:Y:S02]  /*0e70*/  FADD.FTZ R152, R208, R152 ;  /* 0x00000098d0987221 */ /* 0x000fe40000010000 */
[----:B------:R-:W-:Y:S02]  /*0e80*/  FMUL.FTZ R209, R201, R209 ;  /* 0x000000d1c9d17220 */ /* 0x000fe40000410000 */
[----:B------:R-:W-:-:S02]  /*0e90*/  FFMA.FTZ R4, R239, R208, R4 ;  /* 0x000000d0ef047223 */ /* 0x000fc40000010004 */
[----:B------:R-:W-:Y:S02]  /*0ea0*/  FMUL.FTZ R208, R98, R208 ;  /* 0x000000d062d07220 */ /* 0x000fe40000410000 */
[----:B------:R-:W-:Y:S02]  /*0eb0*/  FADD.FTZ R141, R141, R210 ;  /* 0x000000d28d8d7221 */ /* 0x000fe40000010000 */
[----:B------:R-:W-:Y:S01]  /*0ec0*/  FFMA.FTZ R143, R241, R210, R143 ;  /* 0x000000d2f18f7223 */ /* 0x000fe2000001008f */
[----:B------:R-:W-:Y:S01]  /*0ed0*/  PRMT R185, RZ, 0x5410, R126 ;  /* 0x00005410ffb97816 */ /* 0x000fe2000000007e */
[----:B------:R-:W-:Y:S01]  /*0ee0*/  FADD.FTZ R35, R187, R35 ;  /* 0x00000023bb237221 */ /* 0x000fe20000010000 */
[----:B------:R-:W-:Y:S01]  /*0ef0*/  PRMT R186, RZ, 0x7610, R122 ;  /* 0x00007610ffba7816 */ /* 0x000fe2000000007a */
        /* <DEDUP_REMOVED lines=8> */
[----:B------:R-:W-:Y:S01]  /*0f80*/  FFMA.FTZ R6, R207, R185, R6 ;  /* 0x000000b9cf067223 */ /* 0x000fe20000010006 */
[----:B------:R-:W-:Y:S01]  /*0f90*/  PRMT R224, RZ, 0x5410, R129 ;  /* 0x00005410ffe07816 */ /* 0x000fe20000000081 */
[----:B------:R-:W-:-:S02]  /*0fa0*/  FADD.FTZ R186, -R120, R186 ;  /* 0x000000ba78ba7221 */ /* 0x000fc40000010100 */
[----:B------:R-:W-:Y:S02]  /*0fb0*/  FMUL.FTZ R185, R92, R185 ;  /* 0x000000b95cb97220 */ /* 0x000fe40000410000 */
[----:B------:R-:W-:Y:S02]  /*0fc0*/  FADD.FTZ R141, R141, R187 ;  /* 0x000000bb8d8d7221 */ /* 0x000fe40000010000 */
[----:B------:R-:W-:Y:S01]  /*0fd0*/  FFMA.FTZ R143, R209, R187, R143 ;  /* 0x000000bbd18f7223 */ /* 0x000fe2000001008f */
[----:B------:R-:W-:Y:S02]  /*0fe0*/  PRMT R212, RZ, 0x5410, R128 ;  /* 0x00005410ffd47816 */ /* 0x000fe40000000080 */
[----:B------:R-:W-:Y:S01]  /*0ff0*/  PRMT R129, RZ, 0x7610, R132 ;  /* 0x00007610ff817816 */ /* 0x000fe20000000084 */
[C---:B------:R-:W-:Y:S01]  /*1000*/  FADD.FTZ R184, -R120.reuse, R184 ;  /* 0x000000b878b87221 */ /* 0x040fe20000010100 */
[----:B------:R-:W-:Y:S01]  /*1010*/  PRMT R180, RZ, 0x7610, R123 ;  /* 0x00007610ffb47816 */ /* 0x000fe2000000007b */
[----:B------:R-:W-:Y:S01]  /*1020*/  FMUL.FTZ R186, R201, R186 ;  /* 0x000000bac9ba7220 */ /* 0x000fe20000410000 */
[----:B-1----:R-:W-:Y:S01]  /*1030*/  PRMT R183, RZ, 0x5410, R127 ;  /* 0x00005410ffb77816 */ /* 0x002fe2000000007f */
[----:B------:R-:W-:Y:S01]  /*1040*/  FADD.FTZ R141, R141, R185 ;  /* 0x000000b98d8d7221 */ /* 0x000fe20000010000 */
[----:B------:R-:W-:Y:S01]  /*1050*/  PRMT R232, RZ, 0x5410, R131 ;  /* 0x00005410ffe87816 */ /* 0x000fe20000000083 */
[----:B------:R-:W-:Y:S01]  /*1060*/  FMUL.FTZ R131, R93, R214 ;  /* 0x000000d65d837220 */ /* 0x000fe20000410000 */
[----:B------:R-:W-:Y:S01]  /*1070*/  PRMT R216, RZ, 0x7610, R128 ;  /* 0x00007610ffd87816 */ /* 0x000fe20000000080 */
[----:B------:R-:W-:Y:S01]  /*1080*/  FFMA.FTZ R143, R207, R185, R143 ;  /* 0x000000b9cf8f7223 */ /* 0x000fe2000001008f */
[----:B------:R-:W-:Y:S01]  /*1090*/  PRMT R128, RZ, 0x5410, R132 ;  /* 0x00005410ff807816 */ /* 0x000fe20000000084 */
[----:B------:R-:W-:Y:S01]  /*10a0*/  FADD.FTZ R132, -R120, R212 ;  /* 0x000000d478847221 */ /* 0x000fe20000010100 */
[----:B------:R-:W-:-:S02]  /*10b0*/  PRMT R126, RZ, 0x5410, R136 ;  /* 0x00005410ff7e7816 */ /* 0x000fc40000000088 */
[----:B------:R-:W-:Y:S01]  /*10c0*/  PRMT R125, RZ, 0x7610, R136 ;  /* 0x00007610ff7d7816 */ /* 0x000fe20000000088 */
[----:B------:R-:W-:Y:S01]  /*10d0*/  FADD.FTZ R136, -R120, R129 ;  /* 0x0000008178887221 */ /* 0x000fe20000010100 */
[----:B------:R-:W-:Y:S01]  /*10e0*/  PRMT R182, RZ, 0x7610, R127 ;  /* 0x00007610ffb67816 */ /* 0x000fe2000000007f */
[----:B------:R-:W-:Y:S01]  /*10f0*/  FMUL.FTZ R184, R201, R184 ;  /* 0x000000b8c9b87220 */ /* 0x000fe20000410000 */
[--C-:B------:R-:W-:Y:S01]  /*1100*/  PRMT R228, RZ, 0x5410, R130.reuse ;  /* 0x00005410ffe47816 */ /* 0x100fe20000000082 */
[----:B------:R-:W-:Y:S01]  /*1110*/  FMUL.FTZ R129, R94, R183 ;  /* 0x000000b75e817220 */ /* 0x000fe20000410000 */
[----:B------:R-:W-:Y:S01]  /*1120*/  PRMT R230, RZ, 0x7610, R130 ;  /* 0x00007610ffe67816 */ /* 0x000fe20000000082 */
[----:B------:R-:W-:Y:S02]  /*1130*/  FADD.FTZ R130, -R120, R180 ;  /* 0x000000b478827221 */ /* 0x000fe40000010100 */
[----:B------:R-:W-:Y:S02]  /*1140*/  FADD.FTZ R141, R141, R131 ;  /* 0x000000838d8d7221 */ /* 0x000fe40000010000 */
[----:B------:R-:W-:Y:S01]  /*1150*/  FFMA.FTZ R143, R186, R131, R143 ;  /* 0x00000083ba8f7223 */ /* 0x000fe2000001008f */
[--C-:B------:R-:W-:Y:S01]  /*1160*/  PRMT R211, RZ, 0x5410, R133.reuse ;  /* 0x00005410ffd37816 */ /* 0x100fe20000000085 */
[----:B------:R-:W-:Y:S01]  /*1170*/  FMUL.FTZ R132, R201, R132 ;  /* 0x00000084c9847220 */ /* 0x000fe20000410000 */
[----:B------:R-:W-:Y:S01]  /*1180*/  PRMT R213, RZ, 0x7610, R133 ;  /* 0x00007610ffd57816 */ /* 0x000fe20000000085 */
[----:B------:R-:W-:Y:S01]  /*1190*/  FADD.FTZ R133, -R120, R216 ;  /* 0x000000d878857221 */ /* 0x000fe20000010100 */
[----:B------:R-:W-:-:S02]  /*11a0*/  PRMT R215, RZ, 0x5410, R134 ;  /* 0x00005410ffd77816 */ /* 0x000fc40000000086 */
[----:B------:R-:W-:Y:S01]  /*11b0*/  PRMT R217, RZ, 0x7610, R134 ;  /* 0x00007610ffd97816 */ /* 0x000fe20000000086 */
[----:B------:R-:W-:Y:S01]  /*11c0*/  FADD.FTZ R134, -R120, R128 ;  /* 0x0000008078867221 */ /* 0x000fe20000010100 */
[--C-:B------:R-:W-:Y:S01]  /*11d0*/  PRMT R223, RZ, 0x5410, R140.reuse ;  /* 0x00005410ffdf7816 */ /* 0x100fe2000000008c */
[----:B------:R-:W-:Y:S02]  /*11e0*/  FMUL.FTZ R130, R201, R130 ;  /* 0x00000082c9827220 */ /* 0x000fe40000410000 */
[----:B------:R-:W-:Y:S02]  /*11f0*/  FMUL.FTZ R128, R95, R182 ;  /* 0x000000b65f807220 */ /* 0x000fe40000410000 */
[----:B------:R-:W-:Y:S02]  /*1200*/  FADD.FTZ R141, R141, R129 ;  /* 0x000000818d8d7221 */ /* 0x000fe40000010000 */
[----:B------:R-:W-:Y:S01]  /*1210*/  FFMA.FTZ R143, R184, R129, R143 ;  /* 0x00000081b88f7223 */ /* 0x000fe2000001008f */
[----:B------:R-:W-:Y:S01]  /*1220*/  PRMT R225, RZ, 0x7610, R140 ;  /* 0x00007610ffe17816 */ /* 0x000fe2000000008c */
        /* <DEDUP_REMOVED lines=13> */
[----:B------:R-:W-:Y:S02]  /*1300*/  FADD.FTZ R228, -R120, R228 ;  /* 0x000000e478e47221 */ /* 0x000fe40000010100 */
[----:B------:R-:W-:Y:S02]  /*1310*/  FADD.FTZ R160, R227, R160 ;  /* 0x000000a0e3a07221 */ /* 0x000fe40000010000 */
[-C--:B------:R-:W-:Y:S02]  /*1320*/  FFMA.FTZ R12, R224, R227.reuse, R12 ;  /* 0x000000e3e00c7223 */ /* 0x080fe4000001000c */
[----:B------:R-:W-:Y:S02]  /*1330*/  FMUL.FTZ R227, R90, R227 ;  /* 0x000000e35ae37220 */ /* 0x000fe40000410000 */
[----:B------:R-:W-:Y:S02]  /*1340*/  FADD.FTZ R141, R141, R225 ;  /* 0x000000e18d8d7221 */ /* 0x000fe40000010000 */
[----:B------:R-:W-:Y:S01]  /*1350*/  FFMA.FTZ R143, R133, R225, R143 ;  /* 0x000000e1858f7223 */ /* 0x000fe2000001008f */
        /* <DEDUP_REMOVED lines=26> */
[----:B------:R-:W-:Y:S01]  /*1500*/  FMUL.FTZ R134, R201, R134 ;  /* 0x00000086c9867220 */ /* 0x000fe20000410000 */
[----:B------:R-:W-:Y:S01]  /*1510*/  PRMT R124, RZ, 0x5410, R137 ;  /* 0x00005410ff7c7816 */ /* 0x000fe20000000089 */
[----:B------:R-:W-:Y:S01]  /*1520*/  FADD.FTZ R141, R141, R235 ;  /* 0x000000eb8d8d7221 */ /* 0x000fe20000010000 */
[----:B------:R-:W-:Y:S01]  /*1530*/  PRMT R123, RZ, 0x7610, R137 ;  /* 0x00007610ff7b7816 */ /* 0x000fe20000000089 */
[----:B------:R-:W-:Y:S01]  /*1540*/  FFMA.FTZ R143, R232, R235, R143 ;  /* 0x000000ebe88f7223 */ /* 0x000fe2000001008f */
[----:B------:R-:W-:Y:S01]  /*1550*/  PRMT R137, RZ, 0x7610, R144 ;  /* 0x00007610ff897816 */ /* 0x000fe20000000090 */
[----:B------:R-:W-:-:S02]  /*1560*/  FADD.FTZ R161, R142, R161 ;  /* 0x000000a18ea17221 */ /* 0x000fc40000010000 */
[----:B------:R-:W-:Y:S02]  /*1570*/  FFMA.FTZ R13, R230, R142, R13 ;  /* 0x0000008ee60d7223 */ /* 0x000fe4000001000d */
[----:B------:R-:W-:Y:S02]  /*1580*/  FADD.FTZ R211, -R120, R211 ;  /* 0x000000d378d37221 */ /* 0x000fe40000010100 */
[----:B------:R-:W-:Y:S02]  /*1590*/  FADD.FTZ R166, R135, R166 ;  /* 0x000000a687a67221 */ /* 0x000fe40000010000 */
[----:B------:R-:W-:Y:S02]  /*15a0*/  FFMA.FTZ R18, R134, R135, R18 ;  /* 0x0000008786127223 */ /* 0x000fe40000010012 */
[C---:B------:R-:W-:Y:S02]  /*15b0*/  FMUL.FTZ R136, R201.reuse, R136 ;  /* 0x00000088c9887220 */ /* 0x040fe40000410000 */
[----:B------:R-:W-:-:S02]  /*15c0*/  FMUL.FTZ R142, R201, R126 ;  /* 0x0000007ec98e7220 */ /* 0x000fc40000410000 */
        /* <DEDUP_REMOVED lines=8> */
[----:B------:R-:W-:Y:S02]  /*1650*/  FADD.FTZ R143, R141, R135 ;  /* 0x000000878d8f7221 */ /* 0x000fe40000010000 */
[----:B------:R-:W-:Y:S01]  /*1660*/  FFMA.FTZ R126, R134, R135, R126 ;  /* 0x00000087867e7223 */ /* 0x000fe2000001007e */
[----:B------:R-:W-:Y:S01]  /*1670*/  PRMT R145, RZ, 0x7610, R145 ;  /* 0x00007610ff917816 */ /* 0x000fe20000000091 */
[C---:B------:R-:W-:Y:S02]  /*1680*/  FADD.FTZ R215, -R120.reuse, R215 ;  /* 0x000000d778d77221 */ /* 0x040fe40000010100 */
[----:B------:R-:W-:Y:S02]  /*1690*/  FADD.FTZ R125, -R120, R125 ;  /* 0x0000007d787d7221 */ /* 0x000fe40000010100 */
[----:B------:R-:W-:-:S02]  /*16a0*/  FADD.FTZ R168, R212, R168 ;  /* 0x000000a8d4a87221 */ /* 0x000fc40000010000 */
[-C--:B------:R-:W-:Y:S02]  /*16b0*/  FFMA.FTZ R20, R211, R212.reuse, R20 ;  /* 0x000000d4d3147223 */ /* 0x080fe40000010014 */
[----:B------:R-:W-:Y:S02]  /*16c0*/  FADD.FTZ R213, -R120, R213 ;  /* 0x000000d578d57221 */ /* 0x000fe40000010100 */
[----:B------:R-:W-:Y:S02]  /*16d0*/  FMUL.FTZ R212, R82, R212 ;  /* 0x000000d452d47220 */ /* 0x000fe40000410000 */
[----:B------:R-:W-:Y:S02]  /*16e0*/  FADD.FTZ R143, R143, R137 ;  /* 0x000000898f8f7221 */ /* 0x000fe40000010000 */
[----:B------:R-:W-:Y:S01]  /*16f0*/  FFMA.FTZ R126, R136, R137, R126 ;  /* 0x00000089887e7223 */ /* 0x000fe2000001007e */
[----:B------:R-:W-:Y:S01]  /*1700*/  PRMT R216, RZ, 0x5410, R146 ;  /* 0x00005410ffd87816 */ /* 0x000fe20000000092 */
[----:B------:R-:W-:-:S02]  /*1710*/  FADD.FTZ R153, R214, R153 ;  /* 0x00000099d6997221 */ /* 0x000fc40000010000 */
[----:B------:R-:W-:Y:S02]  /*1720*/  FFMA.FTZ R5, R186, R214, R5 ;  /* 0x000000d6ba057223 */ /* 0x000fe40000010005 */
[C---:B------:R-:W-:Y:S02]  /*1730*/  FMUL.FTZ R215, R201.reuse, R215 ;  /* 0x000000d7c9d77220 */ /* 0x040fe40000410000 */
[C---:B------:R-:W-:Y:S02]  /*1740*/  FMUL.FTZ R141, R201.reuse, R125 ;  /* 0x0000007dc98d7220 */ /* 0x040fe40000410000 */
[----:B------:R-:W-:Y:S02]  /*1750*/  FMUL.FTZ R213, R201, R213 ;  /* 0x000000d5c9d57220 */ /* 0x000fe40000410000 */
        /* <DEDUP_REMOVED lines=12> */
[----:B------:R-:W-:Y:S01]  /*1820*/  FADD.FTZ R221, -R120, R221 ;  /* 0x000000dd78dd7221 */ /* 0x000fe20000010100 */
[--C-:B------:R-:W-:Y:S01]  /*1830*/  PRMT R122, RZ, 0x5410, R138.reuse ;  /* 0x00005410ff7a7816 */ /* 0x100fe2000000008a */
[C---:B------:R-:W-:Y:S01]  /*1840*/  FMUL.FTZ R219, R201.reuse, R219 ;  /* 0x000000dbc9db7220 */ /* 0x040fe20000410000 */
[----:B------:R-:W-:Y:S01]  /*1850*/  PRMT R138, RZ, 0x7610, R138 ;  /* 0x00007610ff8a7816 */ /* 0x000fe2000000008a */
[----:B------:R-:W-:Y:S02]  /*1860*/  FMUL.FTZ R217, R201, R217 ;  /* 0x000000d9c9d97220 */ /* 0x000fe40000410000 */
[----:B------:R-:W-:-:S02]  /*1870*/  FMUL.FTZ R218, R77, R146 ;  /* 0x000000924dda7220 */ /* 0x000fc40000410000 */
[----:B------:R-:W-:Y:S02]  /*1880*/  FADD.FTZ R125, R125, R216 ;  /* 0x000000d87d7d7221 */ /* 0x000fe40000010000 */
[----:B------:R-:W-:Y:S01]  /*1890*/  FFMA.FTZ R126, R215, R216, R126 ;  /* 0x000000d8d77e7223 */ /* 0x000fe2000001007e */
[----:B------:R-:W-:Y:S01]  /*18a0*/  PRMT R222, RZ, 0x7610, R147 ;  /* 0x00007610ffde7816 */ /* 0x000fe20000000093 */
[----:B------:R-:W-:Y:S01]  /*18b0*/  FADD.FTZ R172, R220, R172 ;  /* 0x000000acdcac7221 */ /* 0x000fe20000010000 */
[--C-:B------:R-:W-:Y:S01]  /*18c0*/  PRMT R121, RZ, 0x5410, R139.reuse ;  /* 0x00005410ff797816 */ /* 0x100fe2000000008b */
[----:B------:R-:W-:Y:S01]  /*18d0*/  FFMA.FTZ R24, R219, R220, R24 ;  /* 0x000000dcdb187223 */ /* 0x000fe20000010018 */
[----:B------:R-:W-:Y:S01]  /*18e0*/  PRMT R127, RZ, 0x7610, R139 ;  /* 0x00007610ff7f7816 */ /* 0x000fe2000000008b */
[----:B------:R-:W-:Y:S02]  /*18f0*/  FMUL.FTZ R221, R201, R221 ;  /* 0x000000ddc9dd7220 */ /* 0x000fe40000410000 */
        /* <DEDUP_REMOVED lines=18> */
[----:B------:R-:W-:Y:S02]  /*1a20*/  FADD.FTZ R173, R147, R173 ;  /* 0x000000ad93ad7221 */ /* 0x000fe40000010000 */
[-C--:B------:R-:W-:Y:S02]  /*1a30*/  FFMA.FTZ R25, R141, R147.reuse, R25 ;  /* 0x000000938d197223 */ /* 0x080fe40000010019 */
[----:B------:R-:W-:Y:S02]  /*1a40*/  FADD.FTZ R124, -R120, R124 ;  /* 0x0000007c787c7221 */ /* 0x000fe40000010100 */
[----:B------:R-:W-:-:S02]  /*1a50*/  FMUL.FTZ R147, R73, R147 ;  /* 0x0000009349937220 */ /* 0x000fc40000410000 */
[----:B------:R-:W-:Y:S02]  /*1a60*/  FADD.FTZ R125, R125, R138 ;  /* 0x0000008a7d7d7221 */ /* 0x000fe40000010000 */
[----:B------:R-:W-:Y:S02]  /*1a70*/  FFMA.FTZ R126, R142, R138, R126 ;  /* 0x0000008a8e7e7223 */ /* 0x000fe4000001007e */
[C---:B------:R-:W-:Y:S02]  /*1a80*/  FADD.FTZ R123, -R120.reuse, R123 ;  /* 0x0000007b787b7221 */ /* 0x040fe40000010100 */
[C---:B------:R-:W-:Y:S02]  /*1a90*/  FADD.FTZ R121, -R120.reuse, R121 ;  /* 0x0000007978797221 */ /* 0x040fe40000010100 */
[----:B------:R-:W-:Y:S01]  /*1aa0*/  FADD.FTZ R120, -R120, R127 ;  /* 0x0000007f78787221 */ /* 0x000fe20000010100 */
[----:B------:R-:W-:Y:S01]  /*1ab0*/  PRMT R127, RZ, 0x7610, R149 ;  /* 0x00007610ff7f7816 */ /* 0x000fe20000000095 */
[----:B------:R-:W-:-:S02]  /*1ac0*/  FMUL.FTZ R143, R201, R124 ;  /* 0x0000007cc98f7220 */ /* 0x000fc40000410000 */
[----:B------:R-:W-:Y:S02]  /*1ad0*/  FMUL.FTZ R149, R74, R140 ;  /* 0x0000008c4a957220 */ /* 0x000fe40000410000 */
[----:B------:R-:W-:Y:S02]  /*1ae0*/  FADD.FTZ R125, R125, R147 ;  /* 0x000000937d7d7221 */ /* 0x000fe40000010000 */
[----:B------:R-:W-:Y:S01]  /*1af0*/  FFMA.FTZ R126, R141, R147, R126 ;  /* 0x000000938d7e7223 */ /* 0x000fe2000001007e */
[--C-:B------:R-:W-:Y:S01]  /*1b00*/  PRMT R148, RZ, 0x5410, R150.reuse ;  /* 0x00005410ff947816 */ /* 0x100fe20000000096 */
[----:B------:R-:W-:Y:S01]  /*1b10*/  FADD.FTZ R169, R146, R169 ;  /* 0x000000a992a97221 */ /* 0x000fe20000010000 */
[----:B------:R-:W-:Y:S01]  /*1b20*/  PRMT R181, RZ, 0x7610, R150 ;  /* 0x00007610ffb57816 */ /* 0x000fe20000000096 */
        /* <DEDUP_REMOVED lines=14> */
[----:B------:R-:W-:Y:S01]  /*1c10*/  PRMT R180, RZ, 0x5410, R151 ;  /* 0x00005410ffb47816 */ /* 0x000fe20000000097 */
[----:B------:R-:W-:-:S02]  /*1c20*/  FADD.FTZ R177, R181, R177 ;  /* 0x000000b1b5b17221 */ /* 0x000fc40000010000 */
        /* <DEDUP_REMOVED lines=27> */
[----:B------:R-:W-:Y:S05]  /*1de0*/  BRA.DIV ~URZ, `(.L_x_2923) ;  /* 0x000023c27f007947 */ /* 0x000fea000b800000 */
[----:B------:R0:W1:Y:S02]  /*1df0*/  SHFL.DOWN PT, R125, R122, 0x10, 0x1f ;  /* 0x0a001f007a7d7f89 */ /* 0x00006400000e0000 */
.L_x_2927:
        /* <DEDUP_REMOVED lines=18> */
.L_x_2928:
        /* <DEDUP_REMOVED lines=29> */
[----:B------:R-:W-:Y:S02]  /*20f0*/  FSEL R182, R122, RZ, !P0 ;  /* 0x000000ff7ab67208 */ /* 0x000fe40004000000 */
[----:B------:R-:W-:-:S03]  /*2100*/  ISETP.NE.U32.AND P0, PT, RZ, c[0x0][0x258], PT ;  /* 0x00009600ff007a0c */ /* 0x000fc60003f05070 */
[-CC-:B------:R-:W-:Y:S02]  /*2110*/  FFMA.FTZ R184, R184, R183.reuse, R182.reuse ;  /* 0x000000b7b8b87223 */ /* 0x180fe400000100b6 */
[-C--:B------:R-:W-:Y:S02]  /*2120*/  FFMA.FTZ R242, R242, R183.reuse, R182 ;  /* 0x000000b7f2f27223 */ /* 0x080fe400000100b6 */
[----:B------:R-:W-:Y:S01]  /*2130*/  FADD.FTZ R184, R129, -R184 ;  /* 0x800000b881b87221 */ /* 0x000fe20000010000 */
[----:B------:R-:W-:Y:S01]  /*2140*/  ISETP.NE.AND.EX P0, PT, RZ, c[0x0][0x25c], PT, P0 ;  /* 0x00009700ff007a0c */ /* 0x000fe20003f05300 */
[----:B------:R-:W-:Y:S01]  /*2150*/  FADD.FTZ R240, R240, -R242 ;  /* 0x800000f2f0f07221 */ /* 0x000fe20000010000 */
[----:B-----5:R-:W-:Y:S01]  /*2160*/  @P1 PRMT R121, RZ, 0x5410, R103 ;  /* 0x00005410ff791816 */ /* 0x020fe20000000067 */
[-C--:B------:R-:W-:Y:S01]  /*2170*/  FFMA.FTZ R239, R239, R183.reuse, R182 ;  /* 0x000000b7efef7223 */ /* 0x080fe200000100b6 */
[----:B------:R-:W-:Y:S01]  /*2180*/  @P1 PRMT R122, RZ, 0x5410, R100 ;  /* 0x00005410ff7a1816 */ /* 0x000fe20000000064 */
[----:B------:R-:W-:Y:S01]  /*2190*/  FMUL.FTZ R184, R201, R184 ;  /* 0x000000b8c9b87220 */ /* 0x000fe20000410000 */
[----:B------:R-:W2:Y:S01]  /*21a0*/  LDL.LU R242, [R1+0x1c] ;  /* 0x00001c0001f27983 */ /* 0x000ea20000300800 */
[----:B------:R-:W-:-:S02]  /*21b0*/  FFMA.FTZ R120, R207, R183, R182 ;  /* 0x000000b7cf787223 */ /* 0x000fc400000100b6 */
[----:B------:R-:W-:Y:S02]  /*21c0*/  FADD.FTZ R208, R208, -R239 ;  /* 0x800000efd0d07221 */ /* 0x000fe40000010000 */
[----:B------:R-:W-:Y:S02]  /*21d0*/  FMUL.FTZ R207, R201, R240 ;  /* 0x000000f0c9cf7220 */ /* 0x000fe40000410000 */
[----:B------:R-:W-:Y:S01]  /*21e0*/  @P1 FADD.FTZ R184, R184, R121 ;  /* 0x00000079b8b81221 */ /* 0x000fe20000010000 */
[----:B------:R-:W-:Y:S01]  /*21f0*/  @P1 PRMT R121, RZ, 0x5410, R101 ;  /* 0x00005410ff791816 */ /* 0x000fe20000000065 */
[----:B------:R-:W-:Y:S02]  /*2200*/  @P1 FADD.FTZ R207, R207, R122 ;  /* 0x0000007acfcf1221 */ /* 0x000fe40000010000 */
[----:B------:R-:W-:Y:S02]  /*2210*/  FMUL.FTZ R208, R201, R208 ;  /* 0x000000d0c9d07220 */ /* 0x000fe40000410000 */
[----:B------:R-:W-:-:S02]  /*2220*/  FFMA.FTZ R241, R241, R183, R182 ;  /* 0x000000b7f1f17223 */ /* 0x000fc400000100b6 */
[----:B------:R-:W-:Y:S01]  /*2230*/  @P1 FADD.FTZ R208, R208, R121 ;  /* 0x00000079d0d01221 */ /* 0x000fe20000010000 */
[----:B------:R-:W-:Y:S01]  /*2240*/  @P0 F2FP.BF16.PACK_AB R121, RZ, R207 ;  /* 0x000000cfff79023e */ /* 0x000fe200000010ff */
[----:B------:R-:W-:Y:S02]  /*2250*/  FADD.FTZ R210, R210, -R241 ;  /* 0x800000f1d2d27221 */ /* 0x000fe40000010000 */
[-C--:B------:R-:W-:Y:S01]  /*2260*/  FFMA.FTZ R209, R209, R183.reuse, R182 ;  /* 0x000000b7d1d17223 */ /* 0x080fe200000100b6 */
[----:B------:R-:W-:Y:S01]  /*2270*/  @P0 PRMT R116, R121, 0x7610, R116 ;  /* 0x0000761079740816 */ /* 0x000fe20000000074 */
[----:B------:R-:W-:Y:S01]  /*2280*/  FADD.FTZ R120, R185, -R120 ;  /* 0x80000078b9787221 */ /* 0x000fe20000010000 */
[----:B------:R-:W-:Y:S01]  /*2290*/  @P1 PRMT R121, RZ, 0x7610, R100 ;  /* 0x00007610ff791816 */ /* 0x000fe20000000064 */
[----:B------:R-:W-:Y:S02]  /*22a0*/  FADD.FTZ R187, R187, -R209 ;  /* 0x800000d1bbbb7221 */ /* 0x000fe40000010000 */
[-CC-:B------:R-:W-:Y:S01]  /*22b0*/  FFMA.FTZ R123, R130, R183.reuse, R182.reuse ;  /* 0x000000b7827b7223 */ /* 0x180fe200000100b6 */
[----:B------:R-:W-:Y:S01]  /*22c0*/  @P0 F2FP.BF16.PACK_AB R124, RZ, R184 ;  /* 0x000000b8ff7c023e */ /* 0x000fe200000010ff */
[C---:B------:R-:W-:Y:S01]  /*22d0*/  FMUL.FTZ R210, R201.reuse, R210 ;  /* 0x000000d2c9d27220 */ /* 0x040fe20000410000 */
[----:B------:R-:W-:Y:S01]  /*22e0*/  HFMA2.MMA R239, -RZ, RZ, 0, 9.5367431640625e-07 ;  /* 0x00000010ffef7435 */ /* 0x000fe200000001ff */
[----:B------:R-:W-:Y:S01]  /*22f0*/  FFMA.FTZ R122, R186, R183, R182 ;  /* 0x000000b7ba7a7223 */ /* 0x000fe200000100b6 */
[----:B------:R-:W3:Y:S01]  /*2300*/  LDL.LU R241, [R1+0x20] ;  /* 0x0000200001f17983 */ /* 0x000ee20000300800 */
[C---:B------:R-:W-:Y:S01]  /*2310*/  FMUL.FTZ R186, R201.reuse, R120 ;  /* 0x00000078c9ba7220 */ /* 0x040fe20000410000 */
[----:B------:R-:W-:Y:S01]  /*2320*/  @P1 PRMT R120, RZ, 0x7610, R101 ;  /* 0x00007610ff781816 */ /* 0x000fe20000000065 */
[----:B------:R-:W-:Y:S01]  /*2330*/  @P1 FADD.FTZ R210, R210, R121 ;  /* 0x00000079d2d21221 */ /* 0x000fe20000010000 */
[----:B------:R-:W-:Y:S01]  /*2340*/  @P1 PRMT R121, RZ, 0x5410, R102 ;  /* 0x00005410ff791816 */ /* 0x000fe20000000066 */
[----:B------:R-:W-:-:S02]  /*2350*/  FMUL.FTZ R209, R201, R187 ;  /* 0x000000bbc9d17220 */ /* 0x000fc40000410000 */
[----:B------:R-:W-:Y:S02]  /*2360*/  FADD.FTZ R122, R131, -R122 ;  /* 0x8000007a837a7221 */ /* 0x000fe40000010000 */
[----:B------:R-:W-:Y:S01]  /*2370*/  FADD.FTZ R128, R128, -R123 ;  /* 0x8000007b80807221 */ /* 0x000fe20000010000 */
[----:B------:R-:W-:Y:S01]  /*2380*/  @P0 PRMT R119, R124, 0x7610, R119 ;  /* 0x000076107c770816 */ /* 0x000fe20000000077 */
[----:B------:R-:W-:Y:S01]  /*2390*/  @P1 FADD.FTZ R209, R209, R120 ;  /* 0x00000078d1d11221 */ /* 0x000fe20000010000 */
[----:B------:R-:W-:Y:S01]  /*23a0*/  @P1 PRMT R124, RZ, 0x7610, R103 ;  /* 0x00007610ff7c1816 */ /* 0x000fe20000000067 */
[C---:B------:R-:W-:Y:S01]  /*23b0*/  FMUL.FTZ R185, R201.reuse, R128 ;  /* 0x00000080c9b97220 */ /* 0x040fe20000410000 */
[----:B------:R-:W-:Y:S01]  /*23c0*/  @P1 PRMT R120, RZ, 0x7610, R102 ;  /* 0x00007610ff781816 */ /* 0x000fe20000000066 */
[----:B------:R-:W-:Y:S02]  /*23d0*/  @P1 FADD.FTZ R186, R186, R121 ;  /* 0x00000079baba1221 */ /* 0x000fe40000010000 */
[----:B------:R-:W-:Y:S01]  /*23e0*/  FMUL.FTZ R187, R201, R122 ;  /* 0x0000007ac9bb7220 */ /* 0x000fe20000410000 */
[----:B------:R-:W-:Y:S01]  /*23f0*/  @P0 F2FP.BF16.PACK_AB R123, RZ, R208 ;  /* 0x000000d0ff7b023e */ /* 0x000fe200000010ff */
[----:B------:R-:W-:Y:S01]  /*2400*/  @P1 FADD.FTZ R185, R185, R124 ;  /* 0x0000007cb9b91221 */ /* 0x000fe20000010000 */
[----:B------:R-:W-:Y:S01]  /*2410*/  @P0 F2FP.BF16.PACK_AB R122, RZ, R186 ;  /* 0x000000baff7a023e */ /* 0x000fe200000010ff */
[----:B------:R-:W-:Y:S01]  /*2420*/  @P1 FADD.FTZ R187, R187, R120 ;  /* 0x00000078bbbb1221 */ /* 0x000fe20000010000 */
[----:B------:R-:W-:-:S02]  /*2430*/  @P0 PRMT R117, R123, 0x7610, R117 ;  /* 0x000076107b750816 */ /* 0x000fc40000000075 */
[----:B------:R-:W-:Y:S02]  /*2440*/  @P0 F2FP.BF16.PACK_AB R120, RZ, R210 ;  /* 0x000000d2ff78023e */ /* 0x000fe400000010ff */
[----:B------:R-:W-:Y:S02]  /*2450*/  @P0 F2FP.BF16.PACK_AB R121, RZ, R209 ;  /* 0x000000d1ff79023e */ /* 0x000fe400000010ff */
[----:B------:R-:W-:Y:S02]  /*2460*/  @P0 F2FP.BF16.PACK_AB R124, RZ, R185 ;  /* 0x000000b9ff7c023e */ /* 0x000fe400000010ff */
[----:B------:R-:W-:Y:S02]  /*2470*/  @P0 F2FP.BF16.PACK_AB R123, RZ, R187 ;  /* 0x000000bbff7b023e */ /* 0x000fe400000010ff */
[----:B------:R-:W-:Y:S01]  /*2480*/  @P0 PRMT R118, R122, 0x7610, R118 ;  /* 0x000076107a760816 */ /* 0x000fe20000000076 */
[----:B------:R-:W-:Y:S01]  /*2490*/  IMAD.WIDE.U32 R128, R199, R239, c[0x0][0x170] ;  /* 0x00005c00c7807625 */ /* 0x000fe200078e00ef */
[----:B------:R-:W-:-:S02]  /*24a0*/  @P0 PRMT R116, R116, 0x5410, R120 ;  /* 0x0000541074740816 */ /* 0x000fc40000000078 */
[----:B------:R-:W-:Y:S01]  /*24b0*/  @P0 PRMT R117, R117, 0x5410, R121 ;  /* 0x0000541075750816 */ /* 0x000fe20000000079 */
[----:B------:R-:W-:Y:S01]  /*24c0*/  @P0 IMAD.WIDE.U32 R120, R199, R239, c[0x0][0x258] ;  /* 0x00009600c7780625 */ /* 0x000fe200078e00ef */
[----:B------:R-:W-:Y:S01]  /*24d0*/  @P0 PRMT R119, R119, 0x5410, R124 ;  /* 0x0000541077770816 */ /* 0x000fe2000000007c */
[----:B------:R-:W4:Y:S01]  /*24e0*/  LDG.E.128 R128, [R128.64] ;  /* 0x0000000480807981 */ /* 0x000f22000c1e1d00 */
[----:B------:R-:W-:Y:S01]  /*24f0*/  @P0 PRMT R118, R118, 0x5410, R123 ;  /* 0x0000541076760816 */ /* 0x000fe2000000007b */
[-C--:B------:R-:W-:Y:S02]  /*2500*/  FMUL.FTZ R184, R184, R202.reuse ;  /* 0x000000cab8b87220 */ /* 0x080fe40000410000 */
[-C--:B------:R-:W-:Y:S02]  /*2510*/  FMUL.FTZ R185, R185, R202.reuse ;  /* 0x000000cab9b97220 */ /* 0x080fe40000410000 */
[-C--:B------:R-:W-:Y:S02]  /*2520*/  FMUL.FTZ R186, R186, R202.reuse ;  /* 0x000000cababa7220 */ /* 0x080fe40000410000 */
[----:B------:R-:W-:Y:S01]  /*2530*/  FMUL.FTZ R187, R187, R202 ;  /* 0x000000cabbbb7220 */ /* 0x000fe20000410000 */
[----:B------:R0:W-:Y:S01]  /*2540*/  @P0 STG.E.128 [R120.64], R116 ;  /* 0x0000007478000986 */ /* 0x0001e2000c101d04 */
[----:B------:R-:W-:-:S02]  /*2550*/  FMUL.FTZ R123, R62, R184 ;  /* 0x000000b83e7b7220 */ /* 0x000fc40000410000 */
[----:B------:R-:W-:Y:S02]  /*2560*/  FMUL.FTZ R122, R60, R186 ;  /* 0x000000ba3c7a7220 */ /* 0x000fe40000410000 */
[-C--:B------:R-:W-:Y:S02]  /*2570*/  FMUL.FTZ R207, R207, R202.reuse ;  /* 0x000000cacfcf7220 */ /* 0x080fe40000410000 */
[-C--:B------:R-:W-:Y:S02]  /*2580*/  FMUL.FTZ R208, R208, R202.reuse ;  /* 0x000000cad0d07220 */ /* 0x080fe40000410000 */
[-C--:B------:R-:W-:Y:S02]  /*2590*/  FMUL.FTZ R209, R209, R202.reuse ;  /* 0x000000cad1d17220 */ /* 0x080fe40000410000 */
[----:B------:R-:W-:Y:S02]  /*25a0*/  FMUL.FTZ R210, R210, R202 ;  /* 0x000000cad2d27220 */ /* 0x000fe40000410000 */
[----:B0-----:R-:W-:-:S02]  /*25b0*/  FMUL.FTZ R121, R63, R185 ;  /* 0x000000b93f797220 */ /* 0x001fc40000410000 */
[----:B------:R-:W-:Y:S02]  /*25c0*/  FMUL.FTZ R120, R61, R187 ;  /* 0x000000bb3d787220 */ /* 0x000fe40000410000 */
[----:B------:R-:W-:Y:S01]  /*25d0*/  FMUL.FTZ R125, R67, R209 ;  /* 0x000000d1437d7220 */ /* 0x000fe20000410000 */
[----:B------:R-:W-:Y:S01]  /*25e0*/  F2FP.BF16.PACK_AB R123, R121, R123 ;  /* 0x0000007b797b723e */ /* 0x000fe200000010ff */
[----:B------:R-:W-:Y:S01]  /*25f0*/  FMUL.FTZ R121, R66, R208 ;  /* 0x000000d042797220 */ /* 0x000fe20000410000 */
[----:B------:R-:W-:Y:S01]  /*2600*/  F2FP.BF16.PACK_AB R122, R120, R122 ;  /* 0x0000007a787a723e */ /* 0x000fe200000010ff */
[----:B------:R-:W-:Y:S02]  /*2610*/  FMUL.FTZ R120, R64, R207 ;  /* 0x000000cf40787220 */ /* 0x000fe40000410000 */
        /* <DEDUP_REMOVED lines=29> */
[----:B------:R-:W-:Y:S01]  /*27f0*/  FADD.FTZ R224, R229, -R224 ;  /* 0x800000e0e5e07221 */ /* 0x000fe20000010000 */
[----:B------:R-:W-:Y:S01]  /*2800*/  @P0 F2FP.BF16.PACK_AB R124, RZ, R123 ;  /* 0x0000007bff7c023e */ /* 0x000fe200000010ff */
[----:B------:R-:W-:Y:S01]  /*2810*/  FFMA.FTZ R121, R234, R183, R182 ;  /* 0x000000b7ea797223 */ /* 0x000fe200000100b6 */
[----:B------:R-:W2:Y:S01]  /*2820*/  LDL.LU R233, [R1+0x18] ;  /* 0x0000180001e97983 */ /* 0x000ea20000300800 */
[----:B------:R-:W-:-:S02]  /*2830*/  FMUL.FTZ R229, R201, R126 ;  /* 0x0000007ec9e57220 */ /* 0x000fc40000410000 */
        /* <DEDUP_REMOVED lines=14> */
[----:B------:R-:W-:Y:S01]  /*2920*/  @P0 PRMT R118, R124, 0x7610, R118 ;  /* 0x000076107c760816 */ /* 0x000fe20000000076 */
[----:B------:R-:W-:Y:S01]  /*2930*/  FMUL.FTZ R133, R201, R236 ;  /* 0x000000ecc9857220 */ /* 0x000fe20000410000 */
[----:B------:R-:W2:Y:S01]  /*2940*/  LDL.LU R230, [R1+0x14] ;  /* 0x0000140001e67983 */ /* 0x000ea20000300800 */
[----:B------:R-:W-:Y:S01]  /*2950*/  @P1 FADD.FTZ R228, R228, R121 ;  /* 0x00000079e4e41221 */ /* 0x000fe20000010000 */
[----:B------:R-:W-:Y:S01]  /*2960*/  @P0 F2FP.BF16.PACK_AB R124, RZ, R223 ;  /* 0x000000dfff7c023e */ /* 0x000fe200000010ff */
[----:B------:R-:W-:Y:S01]  /*2970*/  @P1 FADD.FTZ R133, R133, R120 ;  /* 0x0000007885851221 */ /* 0x000fe20000010000 */
[----:B------:R-:W-:Y:S01]  /*2980*/  @P0 F2FP.BF16.PACK_AB R120, RZ, R229 ;  /* 0x000000e5ff78023e */ /* 0x000fe200000010ff */
[----:B------:R-:W-:Y:S01]  /*2990*/  FMUL.FTZ R226, R226, R202 ;  /* 0x000000cae2e27220 */ /* 0x000fe20000410000 */
[----:B------:R-:W-:Y:S01]  /*29a0*/  @P0 F2FP.BF16.PACK_AB R121, RZ, R228 ;  /* 0x000000e4ff79023e */ /* 0x000fe200000010ff */
[----:B------:R-:W-:Y:S01]  /*29b0*/  FMUL.FTZ R227, R227, R202 ;  /* 0x000000cae3e37220 */ /* 0x000fe20000410000 */
[----:B------:R-:W-:Y:S01]  /*29c0*/  @P0 F2FP.BF16.PACK_AB R125, RZ, R133 ;  /* 0x00000085ff7d023e */ /* 0x000fe200000010ff */
[-CC-:B------:R-:W-:Y:S01]  /*29d0*/  FFMA.FTZ R134, R134, R183.reuse, R182.reuse ;  /* 0x000000b786867223 */ /* 0x180fe200000100b6 */
[----:B------:R-:W-:Y:S01]  /*29e0*/  @P0 PRMT R119, R124, 0x7610, R119 ;  /* 0x000076107c770816 */ /* 0x000fe20000000077 */
[-C--:B------:R-:W-:Y:S01]  /*29f0*/  FFMA.FTZ R215, R215, R183.reuse, R182 ;  /* 0x000000b7d7d77223 */ /* 0x080fe200000100b6 */
[----:B------:R-:W-:Y:S01]  /*2a00*/  @P0 PRMT R116, R116, 0x5410, R120 ;  /* 0x0000541074740816 */ /* 0x000fe20000000078 */
[----:B------:R-:W-:Y:S01]  /*2a10*/  FFMA.FTZ R136, R136, R183, R182 ;  /* 0x000000b788887223 */ /* 0x000fe200000100b6 */
[----:B------:R-:W-:Y:S01]  /*2a20*/  @P0 PRMT R117, R117, 0x5410, R121 ;  /* 0x0000541075750816 */ /* 0x000fe20000000079 */
[C---:B------:R-:W-:Y:S01]  /*2a30*/  @P0 IMAD.WIDE.U32 R120, R206.reuse, R239, c[0x0][0x258] ;  /* 0x00009600ce780625 */ /* 0x040fe200078e00ef */
[----:B------:R-:W-:Y:S01]  /*2a40*/  @P0 PRMT R119, R119, 0x5410, R125 ;  /* 0x0000541077770816 */ /* 0x000fe2000000007d */
[----:B------:R-:W2:Y:S01]  /*2a50*/  LDL.LU R240, [R1+0xc] ;  /* 0x00000c0001f07983 */ /* 0x000ea20000300800 */
[----:B------:R-:W-:Y:S01]  /*2a60*/  @P0 F2FP.BF16.PACK_AB R122, RZ, R225 ;  /* 0x000000e1ff7a023e */ /* 0x000fe200000010ff */
[----:B------:R-:W-:-:S02]  /*2a70*/  IMAD.WIDE.U32 R124, R206, R239, c[0x0][0x170] ;  /* 0x00005c00ce7c7625 */ /* 0x000fc400078e00ef */
[----:B------:R-:W2:Y:S02]  /*2a80*/  LDL.LU R234, [R1+0x10] ;  /* 0x0000100001ea7983 */ /* 0x000ea40000300800 */
[-C--:B------:R-:W-:Y:S02]  /*2a90*/  FMUL.FTZ R206, R123, R202.reuse ;  /* 0x000000ca7bce7220 */ /* 0x080fe40000410000 */
[-C--:B------:R-:W-:Y:S01]  /*2aa0*/  FMUL.FTZ R225, R225, R202.reuse ;  /* 0x000000cae1e17220 */ /* 0x080fe20000410000 */
[----:B------:R-:W-:Y:S01]  /*2ab0*/  @P0 PRMT R118, R118, 0x5410, R122 ;  /* 0x0000541076760816 */ /* 0x000fe2000000007a */
[-C--:B------:R-:W-:Y:S01]  /*2ac0*/  FMUL.FTZ R224, R133, R202.reuse ;  /* 0x000000ca85e07220 */ /* 0x080fe20000410000 */
[----:B------:R-:W2:Y:S01]  /*2ad0*/  LDG.E.128 R124, [R124.64] ;  /* 0x000000047c7c7981 */ /* 0x000ea2000c1e1d00 */
[----:B------:R-:W-:Y:S02]  /*2ae0*/  FMUL.FTZ R223, R223, R202 ;  /* 0x000000cadfdf7220 */ /* 0x000fe40000410000 */
[----:B------:R-:W-:Y:S01]  /*2af0*/  FMUL.FTZ R122, R52, R206 ;  /* 0x000000ce347a7220 */ /* 0x000fe20000410000 */
[----:B------:R-:W2:Y:S01]  /*2b00*/  LDL.LU R235, [R1+0x4] ;  /* 0x0000040001eb7983 */ /* 0x000ea20000300800 */
[----:B------:R-:W-:-:S02]  /*2b10*/  FMUL.FTZ R133, R53, R225 ;  /* 0x000000e135857220 */ /* 0x000fc40000410000 */
[----:B------:R-:W-:Y:S01]  /*2b20*/  FMUL.FTZ R229, R229, R202 ;  /* 0x000000cae5e57220 */ /* 0x000fe20000410000 */
[----:B------:R0:W-:Y:S01]  /*2b30*/  @P0 STG.E.128 [R120.64], R116 ;  /* 0x0000007478000986 */ /* 0x0001e2000c101d04 */
[----:B------:R-:W-:Y:S01]  /*2b40*/  FMUL.FTZ R123, R54, R223 ;  /* 0x000000df367b7220 */ /* 0x000fe20000410000 */
[----:B------:R-:W-:Y:S01]  /*2b50*/  F2FP.BF16.PACK_AB R122, R133, R122 ;  /* 0x0000007a857a723e */ /* 0x000fe200000010ff */
[----:B------:R-:W-:Y:S01]  /*2b60*/  FMUL.FTZ R132, R55, R224 ;  /* 0x000000e037847220 */ /* 0x000fe20000410000 */
[----:B------:R-:W2:Y:S01]  /*2b70*/  LDL.LU R232, [R1+0x8] ;  /* 0x0000080001e87983 */ /* 0x000ea20000300800 */
[----:B------:R-:W-:Y:S02]  /*2b80*/  FMUL.FTZ R228, R228, R202 ;  /* 0x000000cae4e47220 */ /* 0x000fe40000410000 */
[----:B------:R-:W-:Y:S01]  /*2b90*/  FMUL.FTZ R133, R57, R229 ;  /* 0x000000e539857220 */ /* 0x000fe20000410000 */
[----:B------:R-:W-:Y:S01]  /*2ba0*/  F2FP.BF16.PACK_AB R123, R132, R123 ;  /* 0x0000007b847b723e */ /* 0x000fe200000010ff */
[----:B------:R-:W-:Y:S01]  /*2bb0*/  FMUL.FTZ R132, R59, R228 ;  /* 0x000000e43b847220 */ /* 0x000fe20000410000 */
[----:B------:R-:W3:Y:S01]  /*2bc0*/  LDL.LU R236, [R1] ;  /* 0x0000000001ec7983 */ /* 0x000ee20000300800 */
[----:B0-----:R-:W-:-:S02]  /*2bd0*/  FMUL.FTZ R120, R56, R226 ;  /* 0x000000e238787220 */ /* 0x001fc40000410000 */
[----:B------:R-:W-:-:S03]  /*2be0*/  FMUL.FTZ R121, R58, R227 ;  /* 0x000000e33a797220 */ /* 0x000fc60000410000 */
[----:B------:R-:W-:Y:S02]  /*2bf0*/  F2FP.BF16.PACK_AB R120, R133, R120 ;  /* 0x000000788578723e */ /* 0x000fe400000010ff */
[----:B------:R-:W-:Y:S02]  /*2c00*/  IADD3 R133, R199, 0x80, RZ ;  /* 0x00000080c7857810 */ /* 0x000fe40007ffe0ff */
[----:B------:R-:W-:Y:S02]  /*2c10*/  F2FP.BF16.PACK_AB R121, R132, R121 ;  /* 0x000000798479723e */ /* 0x000fe400000010ff */
[----:B------:R-:W-:Y:S01]  /*2c20*/  LEA R132, P3, R133, c[0x0][0x248], 0x4 ;  /* 0x0000920085847a11 */ /* 0x000fe200078620ff */
[----:B------:R-:W-:-:S03]  /*2c30*/  FADD.FTZ R134, R135, -R134 ;  /* 0x8000008687867221 */ /* 0x000fc60000010000 */
[----:B------:R-:W-:Y:S01]  /*2c40*/  LEA.HI.X R133, R133, c[0x0][0x24c], RZ, 0x4, P3 ;  /* 0x0000930085857a11 */ /* 0x000fe200018f24ff */
[----:B------:R-:W-:Y:S02]  /*2c50*/  FADD.FTZ R216, R216, -R215 ;  /* 0x800000d7d8d87221 */ /* 0x000fe40000010000 */
[----:B------:R-:W-:Y:S02]  /*2c60*/  FMUL.FTZ R215, R201, R134 ;  /* 0x00000086c9d77220 */ /* 0x000fe40000410000 */
[----:B------:R0:W-:Y:S01]  /*2c70*/  STG.E.128 [R132.64], R120 ;  /* 0x0000007884007986 */ /* 0x0001e2000c101d04 */
[-C--:B------:R-:W-:Y:S02]  /*2c80*/  FFMA.FTZ R217, R217, R183.reuse, R182 ;  /* 0x000000b7d9d97223 */ /* 0x080fe400000100b6 */
[----:B------:R-:W-:Y:S02]  /*2c90*/  FADD.FTZ R136, R137, -R136 ;  /* 0x8000008889887221 */ /* 0x000fe40000010000 */
[----:B------:R-:W-:-:S02]  /*2ca0*/  FFMA.FTZ R211, R211, R183, R182 ;  /* 0x000000b7d3d37223 */ /* 0x000fc400000100b6 */
[----:B------:R-:W-:Y:S02]  /*2cb0*/  FADD.FTZ R218, R218, -R217 ;  /* 0x800000d9dada7221 */ /* 0x000fe40000010000 */
[----:B------:R-:W-:Y:S01]  /*2cc0*/  FMUL.FTZ R217, R201, R136 ;  /* 0x00000088c9d97220 */ /* 0x000fe20000410000 */
[----:B0-----:R-:W-:Y:S01]  /*2cd0*/  @P1 PRMT R120, RZ, 0x5410, R108 ;  /* 0x00005410ff781816 */ /* 0x001fe2000000006c */
[----:B------:R-:W-:-:S04]  /*2ce0*/  FFMA.FTZ R221, R221, R183, R182 ;  /* 0x000000b7dddd7223 */ /* 0x000fc800000100b6 */
[----:B------:R-:W-:Y:S01]  /*2cf0*/  @P1 FADD.FTZ R215, R215, R120 ;  /* 0x00000078d7d71221 */ /* 0x000fe20000010000 */
[----:B------:R-:W-:Y:S01]  /*2d00*/  @P1 PRMT R120, RZ, 0x7610, R108 ;  /* 0x00007610ff781816 */ /* 0x000fe2000000006c */
[----:B------:R-:W-:Y:S02]  /*2d10*/  FADD.FTZ R212, R212, -R211 ;  /* 0x800000d3d4d47221 */ /* 0x000fe40000010000 */
[----:B------:R-:W-:Y:S02]  /*2d20*/  FFMA.FTZ R213, R213, R183, R182 ;  /* 0x000000b7d5d57223 */ /* 0x000fe400000100b6 */
[----:B------:R-:W-:Y:S01]  /*2d30*/  @P1 FADD.FTZ R217, R217, R120 ;  /* 0x00000078d9d91221 */ /* 0x000fe20000010000 */
[----:B------:R-:W-:Y:S01]  /*2d40*/  @P1 PRMT R120, RZ, 0x5410, R109 ;  /* 0x00005410ff781816 */ /* 0x000fe2000000006d */
        /* <DEDUP_REMOVED lines=20> */
[----:B------:R-:W-:Y:S02]  /*2e90*/  @P0 F2FP.BF16.PACK_AB R132, RZ, R211 ;  /* 0x000000d3ff84023e */ /* 0x000fe400000010ff */
[----:B------:R-:W-:Y:S01]  /*2ea0*/  @P0 F2FP.BF16.PACK_AB R134, RZ, R231 ;  /* 0x000000e7ff86023e */ /* 0x000fe200000010ff */
[----:B------:R-:W-:Y:S01]  /*2eb0*/  @P1 FADD.FTZ R135, R135, R120 ;  /* 0x0000007887871221 */ /* 0x000fe20000010000 */
[----:B------:R-:W-:Y:S02]  /*2ec0*/  @P0 PRMT R118, R132, 0x7610, R118 ;  /* 0x0000761084760816 */ /* 0x000fe40000000076 */
[----:B------:R-:W-:Y:S02]  /*2ed0*/  @P0 F2FP.BF16.PACK_AB R120, RZ, R215 ;  /* 0x000000d7ff78023e */ /* 0x000fe400000010ff */
[----:B------:R-:W-:-:S02]  /*2ee0*/  @P0 F2FP.BF16.PACK_AB R133, RZ, R213 ;  /* 0x000000d5ff85023e */ /* 0x000fc400000010ff */
[----:B------:R-:W-:Y:S02]  /*2ef0*/  @P0 PRMT R119, R134, 0x7610, R119 ;  /* 0x0000761086770816 */ /* 0x000fe40000000077 */
[----:B------:R-:W-:Y:S02]  /*2f00*/  @P0 F2FP.BF16.PACK_AB R132, RZ, R135 ;  /* 0x00000087ff84023e */ /* 0x000fe400000010ff */
[----:B------:R-:W-:Y:S02]  /*2f10*/  @P0 F2FP.BF16.PACK_AB R122, RZ, R221 ;  /* 0x000000ddff7a023e */ /* 0x000fe400000010ff */
[----:B------:R-:W-:Y:S02]  /*2f20*/  @P0 F2FP.BF16.PACK_AB R121, RZ, R217 ;  /* 0x000000d9ff79023e */ /* 0x000fe400000010ff */
[----:B------:R-:W-:Y:S02]  /*2f30*/  @P0 PRMT R116, R120, 0x7610, R116 ;  /* 0x0000761078740816 */ /* 0x000fe40000000074 */
[----:B------:R-:W-:-:S02]  /*2f40*/  IADD3 R137, R199, 0x100, RZ ;  /* 0x00000100c7897810 */ /* 0x000fc40007ffe0ff */
[----:B------:R-:W-:Y:S02]  /*2f50*/  @P0 PRMT R118, R118, 0x5410, R133 ;  /* 0x0000541076760816 */ /* 0x000fe40000000085 */
[----:B------:R-:W-:Y:S01]  /*2f60*/  @P0 PRMT R119, R119, 0x5410, R132 ;  /* 0x0000541077770816 */ /* 0x000fe20000000084 */
[----:B------:R-:W-:Y:S01]  /*2f70*/  @P0 IMAD.WIDE.U32 R132, R200, R239, c[0x0][0x258] ;  /* 0x00009600c8840625 */ /* 0x000fe200078e00ef */
[----:B------:R-:W-:Y:S02]  /*2f80*/  @P0 F2FP.BF16.PACK_AB R123, RZ, R219 ;  /* 0x000000dbff7b023e */ /* 0x000fe400000010ff */
[----:B------:R-:W-:Y:S01]  /*2f90*/  @P0 PRMT R117, R122, 0x7610, R117 ;  /* 0x000076107a750816 */ /* 0x000fe20000000075 */
[-C--:B------:R-:W-:Y:S01]  /*2fa0*/  FMUL.FTZ R200, R211, R202.reuse ;  /* 0x000000cad3c87220 */ /* 0x080fe20000410000 */
[----:B------:R-:W-:Y:S01]  /*2fb0*/  @P0 PRMT R116, R116, 0x5410, R121 ;  /* 0x0000541074740816 */ /* 0x000fe20000000079 */
[-C--:B------:R-:W-:Y:S02]  /*2fc0*/  FMUL.FTZ R211, R231, R202.reuse ;  /* 0x000000cae7d37220 */ /* 0x080fe40000410000 */
[----:B------:R-:W-:-:S02]  /*2fd0*/  FMUL.FTZ R212, R135, R202 ;  /* 0x000000ca87d47220 */ /* 0x000fc40000410000 */
[----:B------:R-:W-:Y:S01]  /*2fe0*/  IMAD.WIDE.U32 R120, R137, R239, c[0x0][0x170] ;  /* 0x00005c0089787625 */ /* 0x000fe200078e00ef */
[----:B------:R-:W-:-:S03]  /*2ff0*/  @P0 PRMT R117, R117, 0x5410, R123 ;  /* 0x0000541075750816 */ /* 0x000fc6000000007b */
[----:B------:R-:W-:Y:S02]  /*3000*/  FMUL.FTZ R135, R46, R211 ;  /* 0x000000d32e877220 */ /* 0x000fe40000410000 */
[----:B------:R-:W-:Y:S01]  /*3010*/  FMUL.FTZ R136, R47, R212 ;  /* 0x000000d42f887220 */ /* 0x000fe20000410000 */
[----:B------:R-:W3:Y:S01]  /*3020*/  LDG.E.128 R120, [R120.64] ;  /* 0x0000000478787981 */ /* 0x000ee2000c1e1d00 */
[-C--:B------:R-:W-:Y:S02]  /*3030*/  FMUL.FTZ R214, R215, R202.reuse ;  /* 0x000000cad7d67220 */ /* 0x080fe40000410000 */
[-C--:B------:R-:W-:Y:S02]  /*3040*/  FMUL.FTZ R215, R221, R202.reuse ;  /* 0x000000caddd77220 */ /* 0x080fe40000410000 */
[-C--:B------:R-:W-:Y:S01]  /*3050*/  FMUL.FTZ R216, R219, R202.reuse ;  /* 0x000000cadbd87220 */ /* 0x080fe20000410000 */
[----:B------:R0:W-:Y:S01]  /*3060*/  @P0 STG.E.128 [R132.64], R116 ;  /* 0x0000007484000986 */ /* 0x0001e2000c101d04 */
[----:B------:R-:W-:Y:S01]  /*3070*/  F2FP.BF16.PACK_AB R135, R136, R135 ;  /* 0x000000878887723e */ /* 0x000fe200000010ff */
        /* <DEDUP_REMOVED lines=8> */
[----:B------:R-:W-:Y:S02]  /*3100*/  F2FP.BF16.PACK_AB R133, R136, R133 ;  /* 0x000000858885723e */ /* 0x000fe400000010ff */
[----:B------:R-:W-:Y:S02]  /*3110*/  LEA R136, P3, R137, c[0x0][0x248], 0x4 ;  /* 0x0000920089887a11 */ /* 0x000fe400078620ff */
[----:B------:R-:W-:Y:S02]  /*3120*/  F2FP.BF16.PACK_AB R134, R231, R134 ;  /* 0x00000086e786723e */ /* 0x000fe400000010ff */
[----:B------:R-:W-:Y:S02]  /*3130*/  F2FP.BF16.PACK_AB R132, R219, R132 ;  /* 0x00000084db84723e */ /* 0x000fe400000010ff */
[----:B------:R-:W-:-:S05]  /*3140*/  LEA.HI.X R137, R137, c[0x0][0x24c], RZ, 0x4, P3 ;  /* 0x0000930089897a11 */ /* 0x000fca00018f24ff */
[----:B------:R0:W-:Y:S02]  /*3150*/  STG.E.128 [R136.64], R132 ;  /* 0x0000008488007986 */ /* 0x0001e4000c101d04 */
[----:B0-----:R-:W-:-:S05]  /*3160*/  IADD3 R136, R199, 0x180, RZ ;  /* 0x00000180c7887810 */ /* 0x001fca0007ffe0ff */
[----:B------:R-:W-:-:S06]  /*3170*/  IMAD.WIDE.U32 R132, R136, R239, c[0x0][0x170] ;  /* 0x00005c0088847625 */ /* 0x000fcc00078e00ef */
[----:B------:R-:W3:Y:S01]  /*3180*/  LDG.E.128 R132, [R132.64] ;  /* 0x0000000484847981 */ /* 0x000ee2000c1e1d00 */
[-CC-:B------:R-:W-:Y:S02]  /*3190*/  FFMA.FTZ R199, R142, R183.reuse, R182.reuse ;  /* 0x000000b78ec77223 */ /* 0x180fe400000100b6 */
[-CC-:B------:R-:W-:Y:S02]  /*31a0*/  FFMA.FTZ R140, R140, R183.reuse, R182.reuse ;  /* 0x000000b78c8c7223 */ /* 0x180fe400000100b6 */
[-CC-:B------:R-:W-:Y:S02]  /*31b0*/  FFMA.FTZ R142, R141, R183.reuse, R182.reuse ;  /* 0x000000b78d8e7223 */ /* 0x180fe400000100b6 */
[----:B------:R-:W-:Y:S02]  /*31c0*/  FADD.FTZ R138, R138, -R199 ;  /* 0x800000c78a8a7221 */ /* 0x000fe40000010000 */
[----:B------:R-:W-:Y:S02]  /*31d0*/  FFMA.FTZ R218, R143, R183, R182 ;  /* 0x000000b78fda7223 */ /* 0x000fe400000100b6 */
[----:B------:R-:W-:-:S02]  /*31e0*/  FADD.FTZ R140, R151, -R140 ;  /* 0x8000008c978c7221 */ /* 0x000fc40000010000 */
[----:B------:R-:W-:Y:S02]  /*31f0*/  FADD.FTZ R142, R147, -R142 ;  /* 0x8000008e938e7221 */ /* 0x000fe40000010000 */
[----:B------:R-:W-:Y:S01]  /*3200*/  FMUL.FTZ R147, R201, R138 ;  /* 0x0000008ac9937220 */ /* 0x000fe20000410000 */
[----:B------:R-:W-:Y:S01]  /*3210*/  @P1 PRMT R138, RZ, 0x7610, R115 ;  /* 0x00007610ff8a1816 */ /* 0x000fe20000000073 */
[----:B------:R-:W-:Y:S02]  /*3220*/  FADD.FTZ R218, R149, -R218 ;  /* 0x800000da95da7221 */ /* 0x000fe40000010000 */
[----:B------:R-:W-:-:S04]  /*3230*/  FMUL.FTZ R149, R201, R140 ;  /* 0x0000008cc9957220 */ /* 0x000fc80000410000 */
[----:B------:R-:W-:Y:S01]  /*3240*/  @P1 FADD.FTZ R149, R149, R138 ;  /* 0x0000008a95951221 */ /* 0x000fe20000010000 */
[----:B------:R-:W-:Y:S01]  /*3250*/  @P1 PRMT R138, RZ, 0x5410, R112 ;  /* 0x00005410ff8a1816 */ /* 0x000fe20000000070 */
[----:B------:R-:W-:-:S04]  /*3260*/  FMUL.FTZ R137, R201, R142 ;  /* 0x0000008ec9897220 */ /* 0x000fc80000410000 */
        /* <DEDUP_REMOVED lines=25> */
[----:B----4-:R-:W-:-:S03]  /*3400*/  PRMT R151, RZ, 0x5410, R131 ;  /* 0x00005410ff977816 */ /* 0x010fc60000000083 */
[----:B------:R-:W-:Y:S01]  /*3410*/  @P1 FADD.FTZ R201, R201, R138 ;  /* 0x0000008ac9c91221 */ /* 0x000fe20000010000 */
[----:B------:R-:W-:Y:S01]  /*3420*/  PRMT R138, RZ, 0x7610, R131 ;  /* 0x00007610ff8a7816 */ /* 0x000fe20000000083 */
[----:B------:R-:W-:Y:S01]  /*3430*/  FFMA.FTZ R196, R151, R184, R196 ;  /* 0x000000b897c47223 */ /* 0x000fe200000100c4 */
[----:B------:R-:W-:-:S03]  /*3440*/  PRMT R151, RZ, 0x5410, R129 ;  /* 0x00005410ff977816 */ /* 0x000fc60000000081 */
[----:B------:R-:W-:Y:S01]  /*3450*/  FFMA.FTZ R195, R138, R185, R195 ;  /* 0x000000b98ac37223 */ /* 0x000fe200000100c3 */
[----:B------:R-:W-:Y:S02]  /*3460*/  PRMT R138, RZ, 0x7610, R129 ;  /* 0x00007610ff8a7816 */ /* 0x000fe40000000081 */
[----:B------:R-:W-:Y:S02]  /*3470*/  PRMT R131, RZ, 0x5410, R128 ;  /* 0x00005410ff837816 */ /* 0x000fe40000000080 */
[----:B------:R-:W-:Y:S02]  /*3480*/  PRMT R129, RZ, 0x5410, R130 ;  /* 0x00005410ff817816 */ /* 0x000fe40000000082 */
[----:B------:R-:W-:Y:S02]  /*3490*/  PRMT R128, RZ, 0x7610, R128 ;  /* 0x00007610ff807816 */ /* 0x000fe40000000080 */
[----:B------:R-:W-:Y:S01]  /*34a0*/  PRMT R130, RZ, 0x7610, R130 ;  /* 0x00007610ff827816 */ /* 0x000fe20000000082 */
[----:B------:R-:W-:Y:S01]  /*34b0*/  FFMA.FTZ R194, R129, R186, R194 ;  /* 0x000000ba81c27223 */ /* 0x000fe200000100c2 */
[----:B--2---:R-:W-:Y:S01]  /*34c0*/  PRMT R129, RZ, 0x5410, R124 ;  /* 0x00005410ff817816 */ /* 0x004fe2000000007c */
[----:B------:R-:W-:Y:S01]  /*34d0*/  FFMA.FTZ R189, R128, R210, R189 ;  /* 0x000000d280bd7223 */ /* 0x000fe200000100bd */
[----:B------:R-:W-:Y:S01]  /*34e0*/  PRMT R128, RZ, 0x5410, R125 ;  /* 0x00005410ff807816 */ /* 0x000fe2000000007d */
[----:B------:R-:W-:Y:S01]  /*34f0*/  FFMA.FTZ R193, R130, R187, R193 ;  /* 0x000000bb82c17223 */ /* 0x000fe200000100c1 */
        /* <DEDUP_REMOVED lines=8> */
[----:B------:R-:W-:Y:S01]  /*3580*/  FFMA.FTZ R191, R138, R209, R191 ;  /* 0x000000d18abf7223 */ /* 0x000fe200000100bf */
[--C-:B------:R-:W-:Y:S01]  /*3590*/  PRMT R138, RZ, 0x5410, R127.reuse ;  /* 0x00005410ff8a7816 */ /* 0x100fe2000000007f */
[----:B------:R-:W-:Y:S01]  /*35a0*/  FFMA.FTZ R190, R131, R207, R190 ;  /* 0x000000cf83be7223 */ /* 0x000fe200000100be */
[----:B------:R-:W-:Y:S01]  /*35b0*/  PRMT R127, RZ, 0x7610, R127 ;  /* 0x00007610ff7f7816 */ /* 0x000fe2000000007f */
[----:B------:R-:W-:Y:S01]  /*35c0*/  FFMA.FTZ R204, R129, R226, R204 ;  /* 0x000000e281cc7223 */ /* 0x000fe200000100cc */
[----:B------:R-:W-:Y:S01]  /*35d0*/  @P0 F2FP.BF16.PACK_AB R129, RZ, R141 ;  /* 0x0000008dff81023e */ /* 0x000fe200000010ff */
[----:B------:R-:W-:Y:S01]  /*35e0*/  FFMA.FTZ R243, R130, R206, R243 ;  /* 0x000000ce82f37223 */ /* 0x000fe200000100f3 */
[----:B------:R-:W-:Y:S01]  /*35f0*/  @P0 F2FP.BF16.PACK_AB R130, RZ, R139 ;  /* 0x0000008bff82023e */ /* 0x000fe200000010ff */
[-C--:B------:R-:W-:Y:S01]  /*3600*/  FMUL.FTZ R141, R141, R202.reuse ;  /* 0x000000ca8d8d7220 */ /* 0x080fe20000410000 */
[----:B------:R-:W-:Y:S01]  /*3610*/  @P0 F2FP.BF16.PACK_AB R131, RZ, R201 ;  /* 0x000000c9ff83023e */ /* 0x000fe200000010ff */
[----:B------:R-:W-:-:S02]  /*3620*/  FMUL.FTZ R139, R139, R202 ;  /* 0x000000ca8b8b7220 */ /* 0x000fc40000410000 */
[----:B------:R-:W-:Y:S02]  /*3630*/  FMUL.FTZ R201, R201, R202 ;  /* 0x000000cac9c97220 */ /* 0x000fe40000410000 */
[----:B------:R-:W-:Y:S01]  /*3640*/  FFMA.FTZ R244, R127, R224, R244 ;  /* 0x000000e07ff47223 */ /* 0x000fe200000100f4 */
[----:B------:R-:W-:Y:S01]  /*3650*/  @P0 F2FP.BF16.PACK_AB R127, RZ, R143 ;  /* 0x0000008fff7f023e */ /* 0x000fe200000010ff */
[----:B------:R-:W-:Y:S01]  /*3660*/  FFMA.FTZ R192, R151, R208, R192 ;  /* 0x000000d097c07223 */ /* 0x000fe200000100c0 */
[----:B------:R-:W-:Y:S01]  /*3670*/  @P0 PRMT R118, R129, 0x7610, R118 ;  /* 0x0000761081760816 */ /* 0x000fe20000000076 */
[----:B------:R-:W-:Y:S01]  /*3680*/  FFMA.FTZ R245, R138, R223, R245 ;  /* 0x000000df8af57223 */ /* 0x000fe200000100f5 */
[----:B------:R-:W-:Y:S01]  /*3690*/  @P0 PRMT R119, R131, 0x7610, R119 ;  /* 0x0000761083770816 */ /* 0x000fe20000000077 */
[----:B------:R-:W-:Y:S01]  /*36a0*/  FMUL.FTZ R151, R37, R139 ;  /* 0x0000008b25977220 */ /* 0x000fe20000410000 */
[----:B------:R-:W-:Y:S01]  /*36b0*/  @P0 PRMT R118, R118, 0x5410, R130 ;  /* 0x0000541076760816 */ /* 0x000fe20000000082 */
[----:B------:R-:W-:Y:S01]  /*36c0*/  @P0 IMAD.WIDE.U32 R198, R198, R239, c[0x0][0x258] ;  /* 0x00009600c6c60625 */ /* 0x000fe200078e00ef */
[----:B------:R-:W-:-:S02]  /*36d0*/  IADD3 R197, R197, c[0x0][0x160], RZ ;  /* 0x00005800c5c57a10 */ /* 0x000fc40007ffe0ff */
[----:B------:R-:W-:Y:S02]  /*36e0*/  SEL R182, RZ, 0x1, P2 ;  /* 0x00000001ffb67807 */ /* 0x000fe40001000000 */
[----:B---3--:R-:W-:Y:S02]  /*36f0*/  PRMT R124, RZ, 0x5410, R120 ;  /* 0x00005410ff7c7816 */ /* 0x008fe40000000078 */
[----:B------:R-:W-:Y:S02]  /*3700*/  PRMT R126, RZ, 0x5410, R121 ;  /* 0x00005410ff7e7816 */ /* 0x000fe40000000079 */
[----:B------:R-:W-:Y:S02]  /*3710*/  PRMT R125, RZ, 0x5410, R122 ;  /* 0x00005410ff7d7816 */ /* 0x000fe4000000007a */
[----:B------:R-:W-:Y:S01]  /*3720*/  PRMT R128, RZ, 0x5410, R123 ;  /* 0x00005410ff807816 */ /* 0x000fe2000000007b */
[----:B------:R-:W-:Y:S01]  /*3730*/  FFMA.FTZ R247, R124, R214, R247 ;  /* 0x000000d67cf77223 */ /* 0x000fe200000100f7 */
[----:B------:R-:W-:Y:S01]  /*3740*/  PRMT R120, RZ, 0x7610, R120 ;  /* 0x00007610ff787816 */ /* 0x000fe20000000078 */
[----:B------:R-:W-:Y:S01]  /*3750*/  FFMA.FTZ R249, R126, R215, R249 ;  /* 0x000000d77ef97223 */ /* 0x000fe200000100f9 */
[----:B------:R-:W-:Y:S01]  /*3760*/  PRMT R121, RZ, 0x7610, R121 ;  /* 0x00007610ff797816 */ /* 0x000fe20000000079 */
[----:B------:R-:W-:Y:S01]  /*3770*/  FFMA.FTZ R251, R125, R200, R251 ;  /* 0x000000c87dfb7223 */ /* 0x000fe200000100fb */
[----:B------:R-:W-:Y:S01]  /*3780*/  PRMT R122, RZ, 0x7610, R122 ;  /* 0x00007610ff7a7816 */ /* 0x000fe2000000007a */
[----:B------:R-:W-:Y:S01]  /*3790*/  FFMA.FTZ R236, R128, R211, R236 ;  /* 0x000000d380ec7223 */ /* 0x000fe200000100ec */
[----:B------:R-:W-:Y:S01]  /*37a0*/  PRMT R123, RZ, 0x7610, R123 ;  /* 0x00007610ff7b7816 */ /* 0x000fe2000000007b */
[-C--:B------:R-:W-:Y:S01]  /*37b0*/  FMUL.FTZ R128, R143, R202.reuse ;  /* 0x000000ca8f807220 */ /* 0x080fe20000410000 */
[----:B------:R-:W-:Y:S01]  /*37c0*/  @P0 F2FP.BF16.PACK_AB R124, RZ, R147 ;  /* 0x00000093ff7c023e */ /* 0x000fe200000010ff */
[-C--:B------:R-:W-:Y:S01]  /*37d0*/  FMUL.FTZ R147, R147, R202.reuse ;  /* 0x000000ca93937220 */ /* 0x080fe20000410000 */
[----:B------:R-:W-:Y:S01]  /*37e0*/  @P0 F2FP.BF16.PACK_AB R125, RZ, R137 ;  /* 0x00000089ff7d023e */ /* 0x000fe200000010ff */
[-C--:B------:R-:W-:Y:S01]  /*37f0*/  FMUL.FTZ R137, R137, R202.reuse ;  /* 0x000000ca89897220 */ /* 0x080fe20000410000 */
[----:B------:R-:W-:Y:S01]  /*3800*/  @P0 F2FP.BF16.PACK_AB R126, RZ, R145 ;  /* 0x00000091ff7e023e */ /* 0x000fe200000010ff */
[----:B------:R-:W-:-:S02]  /*3810*/  FMUL.FTZ R145, R145, R202 ;  /* 0x000000ca91917220 */ /* 0x000fc40000410000 */
[----:B------:R-:W-:Y:S01]  /*3820*/  FMUL.FTZ R202, R149, R202 ;  /* 0x000000ca95ca7220 */ /* 0x000fe20000410000 */
[----:B------:R-:W-:Y:S01]  /*3830*/  @P0 F2FP.BF16.PACK_AB R149, RZ, R149 ;  /* 0x00000095ff95023e */ /* 0x000fe200000010ff */
[----:B------:R-:W-:Y:S01]  /*3840*/  FFMA.FTZ R246, R120, R217, R246 ;  /* 0x000000d978f67223 */ /* 0x000fe200000100f6 */
[----:B------:R-:W-:Y:S01]  /*3850*/  @P0 PRMT R116, R124, 0x7610, R116 ;  /* 0x000076107c740816 */ /* 0x000fe20000000074 */
[----:B------:R-:W-:Y:S01]  /*3860*/  FFMA.FTZ R248, R121, R216, R248 ;  /* 0x000000d879f87223 */ /* 0x000fe200000100f8 */
[----:B------:R-:W-:Y:S01]  /*3870*/  @P0 PRMT R117, R126, 0x7610, R117 ;  /* 0x000076107e750816 */ /* 0x000fe20000000075 */
[----:B------:R-:W-:Y:S02]  /*3880*/  FFMA.FTZ R250, R122, R213, R250 ;  /* 0x000000d57afa7223 */ /* 0x000fe400000100fa */
[----:B------:R-:W-:Y:S01]  /*3890*/  FFMA.FTZ R252, R123, R212, R252 ;  /* 0x000000d47bfc7223 */ /* 0x000fe200000100fc */
[----:B------:R-:W-:Y:S01]  /*38a0*/  LEA R124, P1, R136, c[0x0][0x248], 0x4 ;  /* 0x00009200887c7a11 */ /* 0x000fe200078220ff */
[----:B------:R-:W-:-:S02]  /*38b0*/  FMUL.FTZ R120, R40, R147 ;  /* 0x0000009328787220 */ /* 0x000fc40000410000 */
[----:B------:R-:W-:Y:S02]  /*38c0*/  FMUL.FTZ R121, R42, R145 ;  /* 0x000000912a797220 */ /* 0x000fe40000410000 */
[----:B------:R-:W-:Y:S02]  /*38d0*/  FMUL.FTZ R122, R36, R141 ;  /* 0x0000008d247a7220 */ /* 0x000fe40000410000 */
[----:B------:R-:W-:Y:S02]  /*38e0*/  FMUL.FTZ R123, R38, R201 ;  /* 0x000000c9267b7220 */ /* 0x000fe40000410000 */
[----:B------:R-:W-:Y:S02]  /*38f0*/  FMUL.FTZ R140, R39, R202 ;  /* 0x000000ca278c7220 */ /* 0x000fe40000410000 */
[----:B------:R-:W-:Y:S02]  /*3900*/  FMUL.FTZ R138, R43, R128 ;  /* 0x000000802b8a7220 */ /* 0x000fe40000410000 */
[----:B------:R-:W-:Y:S01]  /*3910*/  FMUL.FTZ R143, R41, R137 ;  /* 0x00000089298f7220 */ /* 0x000fe20000410000 */
[----:B------:R-:W-:-:S02]  /*3920*/  @P0 PRMT R116, R116, 0x5410, R125 ;  /* 0x0000541074740816 */ /* 0x000fc4000000007d */
[----:B------:R-:W-:Y:S02]  /*3930*/  @P0 PRMT R117, R117, 0x5410, R127 ;  /* 0x0000541075750816 */ /* 0x000fe4000000007f */
[----:B------:R-:W-:Y:S02]  /*3940*/  @P0 PRMT R119, R119, 0x5410, R149 ;  /* 0x0000541077770816 */ /* 0x000fe40000000095 */
[----:B------:R-:W-:Y:S02]  /*3950*/  F2FP.BF16.PACK_AB R123, R140, R123 ;  /* 0x0000007b8c7b723e */ /* 0x000fe400000010ff */
[----:B------:R-:W-:Y:S02]  /*3960*/  F2FP.BF16.PACK_AB R122, R151, R122 ;  /* 0x0000007a977a723e */ /* 0x000fe400000010ff */
[----:B------:R-:W-:Y:S02]  /*3970*/  F2FP.BF16.PACK_AB R121, R138, R121 ;  /* 0x000000798a79723e */ /* 0x000fe400000010ff */
[----:B------:R-:W-:-:S02]  /*3980*/  F2FP.BF16.PACK_AB R120, R143, R120 ;  /* 0x000000788f78723e */ /* 0x000fc400000010ff */
[----:B------:R-:W-:Y:S01]  /*3990*/  LEA.HI.X R125, R136, c[0x0][0x24c], RZ, 0x4, P1 ;  /* 0x00009300887d7a11 */ /* 0x000fe200008f24ff */
[----:B------:R-:W-:Y:S04]  /*39a0*/  @P0 STG.E.128 [R198.64], R116 ;  /* 0x00000074c6000986 */ /* 0x000fe8000c101d04 */
[----:B------:R0:W-:Y:S04]  /*39b0*/  STG.E.128 [R124.64], R120 ;  /* 0x000000787c007986 */ /* 0x0001e8000c101d04 */
[----:B------:R1:W-:Y:S01]  /*39c0*/  STL [R1], R236 ;  /* 0x000000ec01007387 */ /* 0x0003e20000100800 */
[----:B0-----:R-:W-:-:S02]  /*39d0*/  PRMT R120, RZ, 0x5410, R132 ;  /* 0x00005410ff787816 */ /* 0x001fc40000000084 */
[----:B------:R-:W-:Y:S02]  /*39e0*/  PRMT R132, RZ, 0x7610, R132 ;  /* 0x00007610ff847816 */ /* 0x000fe40000000084 */
[--C-:B------:R-:W-:Y:S02]  /*39f0*/  PRMT R121, RZ, 0x5410, R133.reuse ;  /* 0x00005410ff797816 */ /* 0x100fe40000000085 */
[----:B------:R-:W-:Y:S01]  /*3a00*/  PRMT R133, RZ, 0x7610, R133 ;  /* 0x00007610ff857816 */ /* 0x000fe20000000085 */
[----:B------:R-:W-:Y:S01]  /*3a10*/  FFMA.FTZ R232, R120, R147, R232 ;  /* 0x0000009378e87223 */ /* 0x000fe200000100e8 */
[--C-:B------:R-:W-:Y:S01]  /*3a20*/  PRMT R122, RZ, 0x5410, R134.reuse ;  /* 0x00005410ff7a7816 */ /* 0x100fe20000000086 */
[----:B------:R-:W-:Y:S01]  /*3a30*/  FFMA.FTZ R235, R132, R137, R235 ;  /* 0x0000008984eb7223 */ /* 0x000fe200000100eb */
[----:B------:R-:W-:Y:S02]  /*3a40*/  PRMT R134, RZ, 0x7610, R134 ;  /* 0x00007610ff867816 */ /* 0x000fe40000000086 */
[--C-:B------:R-:W-:Y:S01]  /*3a50*/  PRMT R123, RZ, 0x5410, R135.reuse ;  /* 0x00005410ff7b7816 */ /* 0x100fe20000000087 */
[----:B------:R-:W-:Y:S01]  /*3a60*/  FFMA.FTZ R234, R121, R145, R234 ;  /* 0x0000009179ea7223 */ /* 0x000fe200000100ea */
[----:B------:R-:W-:Y:S01]  /*3a70*/  PRMT R135, RZ, 0x7610, R135 ;  /* 0x00007610ff877816 */ /* 0x000fe20000000087 */
[----:B------:R-:W-:Y:S01]  /*3a80*/  FFMA.FTZ R240, R133, R128, R240 ;  /* 0x0000008085f07223 */ /* 0x000fe200000100f0 */
[----:B------:R1:W-:Y:S01]  /*3a90*/  STL [R1+0x8], R232 ;  /* 0x000008e801007387 */ /* 0x0003e20000100800 */
[----:B------:R-:W-:-:S02]  /*3aa0*/  FFMA.FTZ R233, R122, R141, R233 ;  /* 0x0000008d7ae97223 */ /* 0x000fc400000100e9 */
[----:B------:R-:W-:Y:S01]  /*3ab0*/  FFMA.FTZ R230, R134, R139, R230 ;  /* 0x0000008b86e67223 */ /* 0x000fe200000100e6 */
[----:B------:R1:W-:Y:S01]  /*3ac0*/  STL [R1+0x4], R235 ;  /* 0x000004eb01007387 */ /* 0x0003e20000100800 */
[----:B------:R-:W-:Y:S02]  /*3ad0*/  FFMA.FTZ R242, R135, R202, R242 ;  /* 0x000000ca87f27223 */ /* 0x000fe400000100f2 */
[----:B------:R-:W-:Y:S01]  /*3ae0*/  FFMA.FTZ R241, R123, R201, R241 ;  /* 0x000000c97bf17223 */ /* 0x000fe200000100f1 */
[----:B------:R1:W-:Y:S04]  /*3af0*/  STL [R1+0x10], R234 ;  /* 0x000010ea01007387 */ /* 0x0003e80000100800 */
[----:B------:R1:W-:Y:S04]  /*3b00*/  STL [R1+0xc], R240 ;  /* 0x00000cf001007387 */ /* 0x0003e80000100800 */
[----:B------:R1:W-:Y:S04]  /*3b10*/  STL [R1+0x18], R233 ;  /* 0x000018e901007387 */ /* 0x0003e80000100800 */
[----:B------:R1:W-:Y:S04]  /*3b20*/  STL [R1+0x14], R230 ;  /* 0x000014e601007387 */ /* 0x0003e80000100800 */
[----:B------:R1:W-:Y:S04]  /*3b30*/  STL [R1+0x1c], R242 ;  /* 0x00001cf201007387 */ /* 0x0003e80000100800 */
[----:B------:R1:W-:Y:S01]  /*3b40*/  STL [R1+0x20], R241 ;  /* 0x000020f101007387 */ /* 0x0003e20000100800 */
[----:B------:R-:W-:-:S13]  /*3b50*/  ISETP.GE.AND P0, PT, R197, c[0x0][0x164], PT ;  /* 0x00005900c5007a0c */ /* 0x000fda0003f06270 */
[----:B-1----:R-:W-:Y:S01]  /*3b60*/  @P0 CALL.REL.NOINC `(.L_x_2925) ;  /* 0x0000001000000944 */ /* 0x002fe20003c00000 */
[----:B------:R-:W-:Y:S05]  /*3b70*/  BRA `(.L_x_2926) ;  /* 0xffffcd0000007947 */ /* 0x000fea000383ffff */
.L_x_2925:
        /* <DEDUP_REMOVED lines=64> */
.L_x_2922:
[----:B------:R-:W0:Y:S01]  /*3f80*/  S2R R2, SR_TID.X ;  /* 0x0000000000027919 */ /* 0x000e220000002100 */
[----:B------:R-:W1:Y:S01]  /*3f90*/  S2UR UR6, SR_CTAID.X ;  /* 0x00000000000679c3 */ /* 0x000e620000002500 */
[----:B------:R-:W-:Y:S02]  /*3fa0*/  MOV R35, 0x20 ;  /* 0x0000002000237802 */ /* 0x000fe40000000f00 */
[----:B0-----:R-:W-:-:S02]  /*3fb0*/  LOP3.LUT R3, R2, 0x7f, RZ, 0xc0, !PT ;  /* 0x0000007f02037812 */ /* 0x001fc400078ec0ff */
        /* <DEDUP_REMOVED lines=31> */
.L_x_2923:
[----:B------:R-:W-:Y:S01]  /*41b0*/  HFMA2.MMA R124, -RZ, RZ, 0, 9.5367431640625e-07 ;  /* 0x00000010ff7c7435 */ /* 0x000fe200000001ff */
[----:B------:R-:W-:-:S02]  /*41c0*/  MOV R121, R122 ;  /* 0x0000007a00797202 */ /* 0x000fc40000000f00 */
[----:B------:R-:W-:Y:S02]  /*41d0*/  MOV R127, 0x1f ;  /* 0x0000001f007f7802 */ /* 0x000fe40000000f00 */
[----:B------:R-:W-:Y:S02]  /*41e0*/  MOV R126, 0xffffffff ;  /* 0xffffffff007e7802 */ /* 0x000fe40000000f00 */
[----:B------:R-:W-:Y:S02]  /*41f0*/  MOV R120, 0x4210 ;  /* 0x0000421000787802 */ /* 0x000fe40000000f00 */
[----:B-----5:R-:W-:Y:S05]  /*4200*/  CALL.REL.NOINC `($__internal_45_$__cuda_sm70_shflsync_down_p) ;  /* 0x0000046000007944 */ /* 0x020fea0003c00000 */
[----:B-1----:R-:W-:Y:S01]  /*4210*/  MOV R125, R124 ;  /* 0x0000007c007d7202 */ /* 0x002fe20000000f00 */
[----:B------:R-:W-:Y:S05]  /*4220*/  BRA `(.L_x_2927) ;  /* 0xffffdbd000007947 */ /* 0x000fea000383ffff */
.L_x_2924:
[----:B------:R-:W-:Y:S01]  /*4230*/  HFMA2.MMA R124, -RZ, RZ, 0, 9.5367431640625e-07 ;  /* 0x00000010ff7c7435 */ /* 0x000fe200000001ff */
[----:B------:R-:W-:Y:S02]  /*4240*/  MOV R121, R123 ;  /* 0x0000007b00797202 */ /* 0x000fe40000000f00 */
[----:B------:R-:W-:Y:S02]  /*4250*/  MOV R127, 0x1f ;  /* 0x0000001f007f7802 */ /* 0x000fe40000000f00 */
[----:B------:R-:W-:-:S02]  /*4260*/  MOV R126, 0xffffffff ;  /* 0xffffffff007e7802 */ /* 0x000fc40000000f00 */
[----:B------:R-:W-:Y:S02]  /*4270*/  MOV R120, 0x4290 ;  /* 0x0000429000787802 */ /* 0x000fe40000000f00 */
[----:B01---5:R-:W-:Y:S05]  /*4280*/  CALL.REL.NOINC `($__internal_45_$__cuda_sm70_shflsync_down_p) ;  /* 0x000003e000007944 */ /* 0x023fea0003c00000 */
[----:B------:R-:W-:Y:S01]  /*4290*/  FADD.FTZ R122, R122, R125 ;  /* 0x0000007d7a7a7221 */ /* 0x000fe20000010000 */
[----:B------:R-:W-:Y:S01]  /*42a0*/  MOV R127, 0x1f ;  /* 0x0000001f007f7802 */ /* 0x000fe20000000f00 */
[----:B-1----:R-:W-:Y:S01]  /*42b0*/  FADD.FTZ R123, R123, R124 ;  /* 0x0000007c7b7b7221 */ /* 0x002fe20000010000 */
[----:B------:R-:W-:Y:S01]  /*42c0*/  HFMA2.MMA R124, -RZ, RZ, 0, 4.76837158203125e-07 ;  /* 0x00000008ff7c7435 */ /* 0x000fe200000001ff */
[----:B------:R-:W-:Y:S02]  /*42d0*/  MOV R126, 0xffffffff ;  /* 0xffffffff007e7802 */ /* 0x000fe40000000f00 */
[----:B------:R-:W-:Y:S02]  /*42e0*/  MOV R121, R122 ;  /* 0x0000007a00797202 */ /* 0x000fe40000000f00 */
[----:B------:R-:W-:Y:S02]  /*42f0*/  MOV R120, 0x4310 ;  /* 0x0000431000787802 */ /* 0x000fe40000000f00 */
[----:B------:R-:W-:Y:S05]  /*4300*/  CALL.REL.NOINC `($__internal_45_$__cuda_sm70_shflsync_down_p) ;  /* 0x0000036000007944 */ /* 0x000fea0003c00000 */
[----:B-1----:R-:W-:Y:S01]  /*4310*/  MOV R125, R124 ;  /* 0x0000007c007d7202 */ /* 0x002fe20000000f00 */
[----:B------:R-:W-:Y:S01]  /*4320*/  HFMA2.MMA R124, -RZ, RZ, 0, 4.76837158203125e-07 ;  /* 0x00000008ff7c7435 */ /* 0x000fe200000001ff */
[----:B------:R-:W-:-:S02]  /*4330*/  MOV R121, R123 ;  /* 0x0000007b00797202 */ /* 0x000fc40000000f00 */
[----:B------:R-:W-:Y:S02]  /*4340*/  MOV R127, 0x1f ;  /* 0x0000001f007f7802 */ /* 0x000fe40000000f00 */
[----:B------:R-:W-:Y:S02]  /*4350*/  MOV R126, 0xffffffff ;  /* 0xffffffff007e7802 */ /* 0x000fe40000000f00 */
[----:B------:R-:W-:Y:S02]  /*4360*/  MOV R120, 0x4380 ;  /* 0x0000438000787802 */ /* 0x000fe40000000f00 */
[----:B------:R-:W-:Y:S05]  /*4370*/  CALL.REL.NOINC `($__internal_45_$__cuda_sm70_shflsync_down_p) ;  /* 0x000002f000007944 */ /* 0x000fea0003c00000 */
[----:B------:R-:W-:Y:S01]  /*4380*/  FADD.FTZ R122, R125, R122 ;  /* 0x0000007a7d7a7221 */ /* 0x000fe20000010000 */
[----:B------:R-:W-:Y:S01]  /*4390*/  MOV R127, 0x1f ;  /* 0x0000001f007f7802 */ /* 0x000fe20000000f00 */
[----:B-1----:R-:W-:Y:S01]  /*43a0*/  FADD.FTZ R123, R123, R124 ;  /* 0x0000007c7b7b7221 */ /* 0x002fe20000010000 */
[----:B------:R-:W-:Y:S01]  /*43b0*/  HFMA2.MMA R124, -RZ, RZ, 0, 2.384185791015625e-07 ;  /* 0x00000004ff7c7435 */ /* 0x000fe200000001ff */
[----:B------:R-:W-:Y:S02]  /*43c0*/  MOV R126, 0xffffffff ;  /* 0xffffffff007e7802 */ /* 0x000fe40000000f00 */
[----:B------:R-:W-:-:S02]  /*43d0*/  MOV R121, R122 ;  /* 0x0000007a00797202 */ /* 0x000fc40000000f00 */
[----:B------:R-:W-:Y:S02]  /*43e0*/  MOV R120, 0x4400 ;  /* 0x0000440000787802 */ /* 0x000fe40000000f00 */
[----:B------:R-:W-:Y:S05]  /*43f0*/  CALL.REL.NOINC `($__internal_45_$__cuda_sm70_shflsync_down_p) ;  /* 0x0000027000007944 */ /* 0x000fea0003c00000 */
[----:B-1----:R-:W-:Y:S01]  /*4400*/  MOV R125, R124 ;  /* 0x0000007c007d7202 */ /* 0x002fe20000000f00 */
[----:B------:R-:W-:Y:S01]  /*4410*/  HFMA2.MMA R124, -RZ, RZ, 0, 2.384185791015625e-07 ;  /* 0x00000004ff7c7435 */ /* 0x000fe200000001ff */
[----:B------:R-:W-:Y:S02]  /*4420*/  MOV R121, R123 ;  /* 0x0000007b00797202 */ /* 0x000fe40000000f00 */
[----:B------:R-:W-:Y:S02]  /*4430*/  MOV R127, 0x1f ;  /* 0x0000001f007f7802 */ /* 0x000fe40000000f00 */
[----:B------:R-:W-:Y:S02]  /*4440*/  MOV R126, 0xffffffff ;  /* 0xffffffff007e7802 */ /* 0x000fe40000000f00 */
[----:B------:R-:W-:Y:S02]  /*4450*/  MOV R120, 0x4470 ;  /* 0x0000447000787802 */ /* 0x000fe40000000f00 */
[----:B------:R-:W-:Y:S05]  /*4460*/  CALL.REL.NOINC `($__internal_45_$__cuda_sm70_shflsync_down_p) ;  /* 0x0000020000007944 */ /* 0x000fea0003c00000 */
[----:B------:R-:W-:Y:S01]  /*4470*/  FADD.FTZ R122, R125, R122 ;  /* 0x0000007a7d7a7221 */ /* 0x000fe20000010000 */
[----:B------:R-:W-:Y:S01]  /*4480*/  MOV R127, 0x1f ;  /* 0x0000001f007f7802 */ /* 0x000fe20000000f00 */
[----:B-1----:R-:W-:Y:S01]  /*4490*/  FADD.FTZ R123, R123, R124 ;  /* 0x0000007c7b7b7221 */ /* 0x002fe20000010000 */
[----:B------:R-:W-:Y:S01]  /*44a0*/  HFMA2.MMA R124, -RZ, RZ, 0, 1.1920928955078125e-07 ;  /* 0x00000002ff7c7435 */ /* 0x000fe200000001ff */
[----:B------:R-:W-:-:S02]  /*44b0*/  MOV R126, 0xffffffff ;  /* 0xffffffff007e7802 */ /* 0x000fc40000000f00 */
[----:B------:R-:W-:Y:S02]  /*44c0*/  MOV R121, R122 ;  /* 0x0000007a00797202 */ /* 0x000fe40000000f00 */
[----:B------:R-:W-:Y:S02]  /*44d0*/  MOV R120, 0x44f0 ;  /* 0x000044f000787802 */ /* 0x000fe40000000f00 */
[----:B------:R-:W-:Y:S05]  /*44e0*/  CALL.REL.NOINC `($__internal_45_$__cuda_sm70_shflsync_down_p) ;  /* 0x0000018000007944 */ /* 0x000fea0003c00000 */
[----:B-1----:R-:W-:Y:S01]  /*44f0*/  MOV R125, R124 ;  /* 0x0000007c007d7202 */ /* 0x002fe20000000f00 */
[----:B------:R-:W-:Y:S01]  /*4500*/  HFMA2.MMA R124, -RZ, RZ, 0, 1.1920928955078125e-07 ;  /* 0x00000002ff7c7435 */ /* 0x000fe200000001ff */
[----:B------:R-:W-:Y:S02]  /*4510*/  MOV R121, R123 ;  /* 0x0000007b00797202 */ /* 0x000fe40000000f00 */
[----:B------:R-:W-:Y:S02]  /*4520*/  MOV R127, 0x1f ;  /* 0x0000001f007f7802 */ /* 0x000fe40000000f00 */
[----:B------:R-:W-:Y:S02]  /*4530*/  MOV R126, 0xffffffff ;  /* 0xffffffff007e7802 */ /* 0x000fe40000000f00 */
[----:B------:R-:W-:-:S02]  /*4540*/  MOV R120, 0x4560 ;  /* 0x0000456000787802 */ /* 0x000fc40000000f00 */
[----:B------:R-:W-:Y:S05]  /*4550*/  CALL.REL.NOINC `($__internal_45_$__cuda_sm70_shflsync_down_p) ;  /* 0x0000011000007944 */ /* 0x000fea0003c00000 */
[----:B------:R-:W-:Y:S01]  /*4560*/  FADD.FTZ R122, R125, R122 ;  /* 0x0000007a7d7a7221 */ /* 0x000fe20000010000 */
[----:B------:R-:W-:Y:S01]  /*4570*/  MOV R127, 0x1f ;  /* 0x0000001f007f7802 */ /* 0x000fe20000000f00 */
[----:B-1----:R-:W-:Y:S01]  /*4580*/  FADD.FTZ R125, R123, R124 ;  /* 0x0000007c7b7d7221 */ /* 0x002fe20000010000 */
[----:B------:R-:W-:Y:S01]  /*4590*/  HFMA2.MMA R124, -RZ, RZ, 0, 5.9604644775390625e-08 ;  /* 0x00000001ff7c7435 */ /* 0x000fe200000001ff */
[----:B------:R-:W-:-:S02]  /*45a0*/  MOV R126, 0xffffffff ;  /* 0xffffffff007e7802 */ /* 0x000fc40000000f00 */
[----:B------:R-:W-:Y:S02]  /*45b0*/  MOV R121, R122 ;  /* 0x0000007a00797202 */ /* 0x000fe40000000f00 */
[----:B------:R-:W-:Y:S02]  /*45c0*/  MOV R120, 0x45e0 ;  /* 0x000045e000787802 */ /* 0x000fe40000000f00 */
[----:B------:R-:W-:Y:S05]  /*45d0*/  CALL.REL.NOINC `($__internal_45_$__cuda_sm70_shflsync_down_p) ;  /* 0x0000009000007944 */ /* 0x000fea0003c00000 */
[----:B-1----:R-:W-:Y:S01]  /*45e0*/  MOV R123, R124 ;  /* 0x0000007c007b7202 */ /* 0x002fe20000000f00 */
[----:B------:R-:W-:Y:S01]  /*45f0*/  HFMA2.MMA R124, -RZ, RZ, 0, 5.9604644775390625e-08 ;  /* 0x00000001ff7c7435 */ /* 0x000fe200000001ff */
[----:B------:R-:W-:Y:S02]  /*4600*/  MOV R121, R125 ;  /* 0x0000007d00797202 */ /* 0x000fe40000000f00 */
[----:B------:R-:W-:Y:S02]  /*4610*/  MOV R127, 0x1f ;  /* 0x0000001f007f7802 */ /* 0x000fe40000000f00 */
[----:B------:R-:W-:Y:S02]  /*4620*/  MOV R126, 0xffffffff ;  /* 0xffffffff007e7802 */ /* 0x000fe40000000f00 */
[----:B------:R-:W-:-:S02]  /*4630*/  MOV R120, 0x4650 ;  /* 0x0000465000787802 */ /* 0x000fc40000000f00 */
[----:B------:R-:W-:Y:S05]  /*4640*/  CALL.REL.NOINC `($__internal_45_$__cuda_sm70_shflsync_down_p) ;  /* 0x0000002000007944 */ /* 0x000fea0003c00000 */
[----:B-1----:R-:W-:Y:S01]  /*4650*/  MOV R121, R124 ;  /* 0x0000007c00797202 */ /* 0x002fe20000000f00 */
[----:B------:R-:W-:Y:S05]  /*4660*/  BRA `(.L_x_2928) ;  /* 0xffffd8b000007947 */ /* 0x000fea000383ffff */
        .weak           $__internal_45_$__cuda_sm70_shflsync_down_p
        .type           $__internal_45_$__cuda_sm70_shflsync_down_p,@function
        .size           $__internal_45_$__cuda_sm70_shflsync_down_p,(.L_x_11779 - $__internal_45_$__cuda_sm70_shflsync_down_p)
$__internal_45_$__cuda_sm70_shflsync_down_p:
[----:B------:R-:W-:Y:S04]  /*4670*/  WARPSYNC R126 ;  /* 0x0000007e00007348 */ /* 0x000fe80003800000 */
[----:B------:R0:W1:Y:S02]  /*4680*/  SHFL.DOWN PT, R124, R121, R124, R127 ;  /* 0x0800007c797c7389 */ /* 0x00006400000e007f */
[----:B0-----:R-:W-:-:S06]  /*4690*/  HFMA2.MMA R121, -RZ, RZ, 0, 0 ;  /* 0x00000000ff797435 */ /* 0x001fcc00000001ff */
[----:B------:R-:W-:Y:S05]  /*46a0*/  RET.REL.NODEC R120 `(_ZN10layer_norm13ln_bwd_kernelINS_13Kernel_traitsIf13__nv_bfloat16S2_S2_fjLj4096ELj1ELj1ELj4ELj16ENS_18Kernel_traits_baseILj4096EfS2_S2_S2_fjLj128EEEEELb0ELb1ELb0ELb1EEEvNS_9BwdParamsE) ;  /* 0xffffb95078007950 */ /* 0x000fea0003c3ffff */
.L_x_2929:
        /* <DEDUP_REMOVED lines=13> */
.L_x_11779:


//--------------------- .text._ZN10layer_norm13ln_bwd_kernelINS_13Kernel_traitsIf13__nv_bfloat16S2_S2_fjLj4096ELj1ELj1ELj4ELj16ENS_18Kernel_traits_baseILj4096EfS2_S2_S2_fjLj128EEEEELb0ELb1ELb1ELb0EEEvNS_9BwdParamsE --------------------------
	.section	.text._ZN10layer_norm13ln_bwd_kernelINS_13Kernel_traitsIf13__nv_bfloat16S2_S2_fjLj4096ELj1ELj1ELj4ELj16ENS_18Kernel_traits_baseILj4096EfS2_S2_S2_fjLj128EEEEELb0ELb1ELb1ELb0EEEvNS_9BwdParamsE,"ax",@progbits
	.sectioninfo	@"SHI_REGISTERS=255"
	.align	128
        .global         _ZN10layer_norm13ln_bwd_kernelINS_13Kernel_traitsIf13__nv_bfloat16S2_S2_fjLj4096ELj1ELj1ELj4ELj16ENS_18Kernel_traits_baseILj4096EfS2_S2_S2_fjLj128EEEEELb0ELb1ELb1ELb0EEEvNS_9BwdParamsE
        .type           _ZN10layer_norm13ln_bwd_kernelINS_13Kernel_traitsIf13__nv_bfloat16S2_S2_fjLj4096ELj1ELj1ELj4ELj16ENS_18Kernel_traits_baseILj4096EfS2_S2_S2_fjLj128EEEEELb0ELb1ELb1ELb0EEEvNS_9BwdParamsE,@function
        .size           _ZN10layer_norm13ln_bwd_kernelINS_13Kernel_traitsIf13__nv_bfloat16S2_S2_fjLj4096ELj1ELj1ELj4ELj16ENS_18Kernel_traits_baseILj4096EfS2_S2_S2_fjLj128EEEEELb0ELb1ELb1ELb0EEEvNS_9BwdParamsE,(.L_x_11780 - _ZN10layer_norm13ln_bwd_kernelINS_13Kernel_traitsIf13__nv_bfloat16S2_S2_fjLj4096ELj1ELj1ELj4ELj16ENS_18Kernel_traits_baseILj4096EfS2_S2_S2_fjLj128EEEEELb0ELb1ELb1ELb0EEEvNS_9BwdParamsE)
        .other          _ZN10layer_norm13ln_bwd_kernelINS_13Kernel_traitsIf13__nv_bfloat16S2_S2_fjLj4096ELj1ELj1ELj4ELj16ENS_18Kernel_traits_baseILj4096EfS2_S2_S2_fjLj128EEEEELb0ELb1ELb1ELb0EEEvNS_9BwdParamsE,@"STO_CUDA_ENTRY STV_DEFAULT"
_ZN10layer_norm13ln_bwd_kernelINS_13Kernel_traitsIf13__nv_bfloat16S2_S2_fjLj4096ELj1ELj1ELj4ELj16ENS_18Kernel_traits_baseILj4096EfS2_S2_S2_fjLj128EEEEELb0ELb1ELb1ELb0EEEvNS_9BwdParamsE:
.text._ZN10layer_norm13ln_bwd_kernelINS_13Kernel_traitsIf13__nv_bfloat16S2_S2_fjLj4096ELj1ELj1ELj4ELj16ENS_18Kernel_traits_baseILj4096EfS2_S2_S2_fjLj128EEEEELb0ELb1ELb1ELb0EEEvNS_9BwdParamsE:
        /* <DEDUP_REMOVED lines=9> */
[----:B------:R-:W-:-:S03]  /*0090*/  LEA.HI R0, R0, c[0x0][0x168], RZ, 0x3 ;  /* 0x00005a0000007a11 */ /* 0x000fc600078f18ff */
[----:B------:R0:W4:Y:S04]  /*00a0*/  LDL.64 R20, [R1+0x38] ;  /* 0x0000380001147983 */ /* 0x0001280000100a00 */
[----:B------:R0:W4:Y:S01]  /*00b0*/  LDL.64 R22, [R1+0x40] ;  /* 0x0000400001167983 */ /* 0x0001220000100a00 */
[----:B------:R-:W-:Y:S01]  /*00c0*/  ULDC.64 UR4, c[0x0][0x118] ;  /* 0x0000460000047ab9 */ /* 0x000fe20000000a00 */
[C---:B-1----:R-:W-:Y:S02]  /*00d0*/  LOP3.LUT R3, R18.reuse, 0x7f, RZ, 0xc, !PT ;  /* 0x0000007f12037812 */ /* 0x042fe400078e0cff */
[----:B------:R-:W-:Y:S02]  /*00e0*/  LOP3.LUT R16, R18, 0x7f, RZ, 0xc0, !PT ;  /* 0x0000007f12107812 */ /* 0x000fe400078ec0ff */
[----:B------:R-:W-:-:S04]  /*00f0*/  LEA.HI.SX32 R0, R0, R3, 0x1d ;  /* 0x0000000300007211 */ /* 0x000fc800078feaff */
[C---:B------:R-:W-:Y:S02]  /*0100*/  LOP3.LUT P3, RZ, R0.reuse, 0xffffff80, RZ, 0xc0, !PT ;  /* 0xffffff8000ff7812 */ /* 0x040fe4000786c0ff */
[C---:B------:R-:W-:Y:S02]  /*0110*/  ISETP.GE.U32.AND P0, PT, R0.reuse, 0x100, PT ;  /* 0x000001000000780c */ /* 0x040fe40003f06070 */
[C---:B------:R-:W-:Y:S01]  /*0120*/  ISETP.GE.U32.AND P1, PT, R0.reuse, 0x180, PT ;  /* 0x000001800000780c */ /* 0x040fe20003f26070 */
[----:B------:R-:W1:Y:S01]  /*0130*/  S2UR UR6, SR_CTAID.X ;  /* 0x00000000000679c3 */ /* 0x000e620000002500 */
[----:B------:R-:W-:-:S07]  /*0140*/  ISETP.GE.U32.AND P2, PT, R0, 0x200, PT ;  /* 0x000002000000780c */ /* 0x000fce0003f46070 */
[----:B------:R-:W-:Y:S02]  /*0150*/  @P3 MOV R5, 0x20 ;  /* 0x0000002000053802 */ /* 0x000fe40000000f00 */
[----:B------:R-:W-:-:S03]  /*0160*/  @P0 IMAD.MOV.U32 R11, RZ, RZ, 0x20 ;  /* 0x00000020ff0b0424 */ /* 0x000fc600078e00ff */
[----:B------:R-:W-:-:S04]  /*0170*/  @P3 IMAD.WIDE.U32 R2, R16, R5, c[0x0][0x1b0] ;  /* 0x00006c0010023625 */ /* 0x000fc800078e0005 */
[C---:B------:R-:W-:Y:S01]  /*0180*/  @P3 IMAD.WIDE.U32 R4, R16.reuse, R5, c[0x0][0x1c8] ;  /* 0x0000720010043625 */ /* 0x040fe200078e0005 */
[----:B------:R-:W-:Y:S01]  /*0190*/  @P3 LOP3.LUT R16, R16, 0x80, RZ, 0xfc, !PT ;  /* 0x0000008010103812 */ /* 0x000fe200078efcff */
[----:B------:R0:W5:Y:S04]  /*01a0*/  @P3 LDG.E.128 R24, [R2.64+0x10] ;  /* 0x0000100402183981 */ /* 0x000168000c1e1d00 */
[----:B--2---:R-:W2:Y:S04]  /*01b0*/  @P3 LDG.E.128 R12, [R2.64] ;  /* 0x00000004020c3981 */ /* 0x004ea8000c1e1d00 */
[----:B---3--:R-:W3:Y:S04]  /*01c0*/  @P3 LDG.E.128 R76, [R4.64+0x10] ;  /* 0x00001004044c3981 */ /* 0x008ee8000c1e1d00 */
[----:B----4-:R-:W4:Y:S01]  /*01d0*/  @P3 LDG.E.128 R20, [R4.64] ;  /* 0x0000000404143981 */ /* 0x010f22000c1e1d00 */
[----:B------:R-:W-:-:S04]  /*01e0*/  @P0 IMAD.WIDE.U32 R8, R16, R11, c[0x0][0x1b0] ;  /* 0x00006c0010080625 */ /* 0x000fc800078e000b */
[C---:B------:R-:W-:Y:S01]  /*01f0*/  @P0 IMAD.WIDE.U32 R10, R16.reuse, R11, c[0x0][0x1c8] ;  /* 0x00007200100a0625 */ /* 0x040fe200078e000b */
[----:B------:R-:W-:Y:S01]  /*0200*/  @P0 IADD3 R16, R16, 0x80, RZ ;  /* 0x0000008010100810 */ /* 0x000fe20007ffe0ff */
[----:B------:R0:W5:Y:S04]  /*0210*/  @P0 LDG.E.128 R28, [R8.64] ;  /* 0x00000004081c0981 */ /* 0x000168000c1e1d00 */
[----:B------:R0:W5:Y:S04]  /*0220*/  @P0 LDG.E.128 R32, [R8.64+0x10] ;  /* 0x0000100408200981 */ /* 0x000168000c1e1d00 */
[----:B------:R0:W5:Y:S04]  /*0230*/  @P0 LDG.E.128 R36, [R10.64+0x10] ;  /* 0x000010040a240981 */ /* 0x000168000c1e1d00 */
[----:B------:R0:W5:Y:S04]  /*0240*/  @P0 LDG.E.128 R40, [R10.64] ;  /* 0x000000040a280981 */ /* 0x000168000c1e1d00 */
[----:B--2---:R-:W-:Y:S04]  /*0250*/  @P3 STL.64 [R1+0x28], R12 ;  /* 0x0000280c01003387 */ /* 0x004fe80000100a00 */
[----:B------:R2:W-:Y:S02]  /*0260*/  @P3 STL.64 [R1+0x30], R14 ;  /* 0x0000300e01003387 */ /* 0x0005e40000100a00 */
[----:B--2---:R-:W-:-:S05]  /*0270*/  @P1 MOV R15, 0x20 ;  /* 0x00000020000f1802 */ /* 0x004fca0000000f00 */
[----:B------:R-:W-:-:S04]  /*0280*/  @P1 IMAD.WIDE.U32 R12, R16, R15, c[0x0][0x1b0] ;  /* 0x00006c00100c1625 */ /* 0x000fc800078e000f */
[----:B------:R-:W-:Y:S01]  /*0290*/  @P1 IMAD.WIDE.U32 R14, R16, R15, c[0x0][0x1c8] ;  /* 0x00007200100e1625 */ /* 0x000fe200078e000f */
[----:B------:R2:W5:Y:S04]  /*02a0*/  @P1 LDG.E.128 R44, [R12.64] ;  /* 0x000000040c2c1981 */ /* 0x000568000c1e1d00 */
[----:B------:R2:W5:Y:S04]  /*02b0*/  @P1 LDG.E.128 R48, [R12.64+0x10] ;  /* 0x000010040c301981 */ /* 0x000568000c1e1d00 */
[----:B------:R2:W5:Y:S04]  /*02c0*/  @P1 LDG.E.128 R52, [R14.64+0x10] ;  /* 0x000010040e341981 */ /* 0x000568000c1e1d00 */
[----:B------:R2:W5:Y:S01]  /*02d0*/  @P1 LDG.E.128 R56, [R14.64] ;  /* 0x000000040e381981 */ /* 0x000562000c1e1d00 */
[----:B------:R-:W-:-:S02]  /*02e0*/  @P2 MOV R17, 0x20 ;  /* 0x0000002000112802 */ /* 0x000fc40000000f00 */
[----:B------:R-:W-:Y:S01]  /*02f0*/  @P1 IADD3 R16, R16, 0x80, RZ ;  /* 0x0000008010101810 */ /* 0x000fe20007ffe0ff */
[----:B---3--:R3:W-:Y:S04]  /*0300*/  @P3 STL.64 [R1+0x48], R76 ;  /* 0x0000484c01003387 */ /* 0x0087e80000100a00 */
[CC--:B0-----:R-:W-:Y:S01]  /*0310*/  @P2 IMAD.WIDE.U32 R2, R16.reuse, R17.reuse, c[0x0][0x1b0] ;  /* 0x00006c0010022625 */ /* 0x0c1fe200078e0011 */
[----:B------:R0:W-:Y:S03]  /*0320*/  @P3 STL.64 [R1+0x50], R78 ;  /* 0x0000504e01003387 */ /* 0x0001e60000100a00 */
[----:B------:R-:W-:Y:S01]  /*0330*/  @P2 IMAD.WIDE.U32 R6, R16, R17, c[0x0][0x1c8] ;  /* 0x0000720010062625 */ /* 0x000fe200078e0011 */
[----:B----4-:R2:W-:Y:S04]  /*0340*/  @P3 STL.64 [R1+0x38], R20 ;  /* 0x0000381401003387 */ /* 0x0105e80000100a00 */
[----:B------:R1:W5:Y:S04]  /*0350*/  @P2 LDG.E.128 R68, [R2.64] ;  /* 0x0000000402442981 */ /* 0x000368000c1e1d00 */
[----:B------:R1:W5:Y:S04]  /*0360*/  @P2 LDG.E.128 R72, [R2.64+0x10] ;  /* 0x0000100402482981 */ /* 0x000368000c1e1d00 */
[----:B------:R2:W-:Y:S04]  /*0370*/  @P3 STL.64 [R1+0x40], R22 ;  /* 0x0000401601003387 */ /* 0x0005e80000100a00 */
[----:B------:R2:W5:Y:S01]  /*0380*/  @P2 LDG.E.128 R60, [R6.64+0x10] ;  /* 0x00001004063c2981 */ /* 0x000562000c1e1d00 */
[----:B-1----:R-:W-:-:S03]  /*0390*/  LEA.HI R2, R18, UR6, RZ, 0x19 ;  /* 0x0000000612027c11 */ /* 0x002fc6000f8fc8ff */
[----:B------:R2:W5:Y:S01]  /*03a0*/  @P2 LDG.E.128 R64, [R6.64] ;  /* 0x0000000406402981 */ /* 0x000562000c1e1d00 */
[----:B------:R-:W-:Y:S01]  /*03b0*/  ISETP.GE.AND P2, PT, R2, c[0x0][0x164], PT ;  /* 0x0000590002007a0c */ /* 0x000fe20003f46270 */
[----:B---3--:R-:W-:Y:S01]  /*03c0*/  CS2R R76, SRZ ;  /* 0x00000000004c7805 */ /* 0x008fe2000001ff00 */
        /* <DEDUP_REMOVED lines=48> */
[----:B--2---:R-:W-:Y:S01]  /*06d0*/  HFMA2.MMA R3, -RZ, RZ, 0, 5.9604644775390625e-08 ;  /* 0x00000001ff037435 */ /* 0x004fe200000001ff */
[----:B------:R-:W-:-:S06]  /*06e0*/  IMAD.MOV.U32 R77, RZ, RZ, RZ ;  /* 0x000000ffff4d7224 */ /* 0x000fcc00078e00ff */
[----:B------:R0:W-:Y:S04]  /*06f0*/  STL.S16 [R1+0x20], R3 ;  /* 0x0000200301007387 */ /* 0x0001e80000100600 */
.L_x_3063:
[----:B------:R-:W-:-:S05]  /*0700*/  MOV R199, 0x4 ;  /* 0x0000000400c77802 */ /* 0x000fca0000000f00 */
[----:B------:R-:W-:-:S05]  /*0710*/  IMAD.WIDE R196, R2, R199, c[0x0][0x1d8] ;  /* 0x0000760002c47625 */ /* 0x000fca00078e02c7 */
[----:B------:R1:W2:Y:S02]  /*0720*/  LDG.E R198, [R196.64] ;  /* 0x00000004c4c67981 */ /* 0x0002a4000c1e1900 */
[----:B-1----:R-:W-:-:S05]  /*0730*/  IMAD.WIDE R196, R2, R199, c[0x0][0x1a8] ;  /* 0x00006a0002c47625 */ /* 0x002fca00078e02c7 */
[----:B0----5:R0:W5:Y:S02]  /*0740*/  LDG.E R3, [R196.64] ;  /* 0x00000004c4037981 */ /* 0x021164000c1e1900 */
[----:B0-----:R-:W-:-:S06]  /*0750*/  IMAD.WIDE R196, R2, R199, c[0x0][0x1d0] ;  /* 0x0000740002c47625 */ /* 0x001fcc00078e02c7 */
[----:B------:R0:W3:Y:S01]  /*0760*/  LDG.E R197, [R196.64] ;  /* 0x00000004c4c57981 */ /* 0x0000e2000c1e1900 */
[----:B------:R-:W-:Y:S01]  /*0770*/  IMAD R4, R2, c[0x0][0x168], RZ ;  /* 0x00005a0002047a24 */ /* 0x000fe200078e02ff */
[----:B------:R-:W-:Y:S02]  /*0780*/  BSSY B0, `(.L_x_2931) ;  /* 0x000019a000007945 */ /* 0x000fe40003800000 */
[----:B------:R-:W1:Y:S02]  /*0790*/  S2R R200, SR_TID.X ;  /* 0x0000000000c87919 */ /* 0x000e640000002100 */
[----:B0-----:R-:W-:-:S04]  /*07a0*/  SHF.R.S32.HI R196, RZ, 0x1f, R4 ;  /* 0x0000001fffc47819 */ /* 0x001fc80000011404 */
[----:B------:R-:W-:Y:S02]  /*07b0*/  LEA.HI R4, R196, R4, RZ, 0x3 ;  /* 0x00000004c4047211 */ /* 0x000fe400078f18ff */
[----:B-1----:R-:W-:Y:S02]  /*07c0*/  LOP3.LUT R225, R200, 0x7f, RZ, 0xc0, !PT ;  /* 0x0000007fc8e17812 */ /* 0x002fe400078ec0ff */
[----:B------:R-:W-:Y:S02]  /*07d0*/  MOV R200, 0x10 ;  /* 0x0000001000c87802 */ /* 0x000fe40000000f00 */
[----:B------:R-:W-:-:S05]  /*07e0*/  LEA.HI.SX32 R4, R4, R225, 0x1d ;  /* 0x000000e104047211 */ /* 0x000fca00078feaff */
[----:B------:R-:W-:Y:S01]  /*07f0*/  IMAD.WIDE.U32 R216, R4, R200, c[0x0][0x218] ;  /* 0x0000860004d87625 */ /* 0x000fe200078e00c8 */
[----:B--2---:R-:W-:Y:S01]  /*0800*/  ISETP.GT.AND P2, PT, R198, RZ, PT ;  /* 0x000000ffc600720c */ /* 0x004fe20003f44270 */
[----:B---3--:R0:W-:-:S12]  /*0810*/  STL [R1+0x1c], R197 ;  /* 0x00001cc501007387 */ /* 0x0081d80000100800 */
        /* <DEDUP_REMOVED lines=9> */
.L_x_2935:
[----:B------:R-:W-:Y:S02]  /*08b0*/  IADD3 R196, R4, 0x80, RZ ;  /* 0x0000008004c47810 */ /* 0x000fe40007ffe0ff */
.L_x_2934:
[----:B------:R-:W-:Y:S05]  /*08c0*/  BSYNC B1 ;  /* 0x0000000000017941 */ /* 0x000fea0003800000 */
.L_x_2933:
[----:B------:R-:W-:Y:S01]  /*08d0*/  BSSY B1, `(.L_x_2936) ;  /* 0x0000008000017945 */ /* 0x000fe20003800000 */
[----:B------:R-:W-:Y:S05]  /*08e0*/  @!P0 BRA `(.L_x_2937) ;  /* 0x0000006000008947 */ /* 0x000fea0003800000 */
[----:B------:R-:W-:-:S04]  /*08f0*/  ISETP.NE.U32.AND P3, PT, RZ, c[0x0][0x218], PT ;  /* 0x00008600ff007a0c */ /* 0x000fc80003f65070 */
[----:B------:R-:W-:-:S13]  /*0900*/  ISETP.NE.AND.EX P3, PT, RZ, c[0x0][0x21c], PT, P3 ;  /* 0x00008700ff007a0c */ /* 0x000fda0003f65330 */
[----:B------:R-:W-:Y:S05]  /*0910*/  @!P3 BRA `(.L_x_2938) ;  /* 0x000000200000b947 */ /* 0x000fea0003800000 */
[----:B------:R-:W-:-:S06]  /*0920*/  IMAD.WIDE.U32 R176, R196, R200, c[0x0][0x218] ;  /* 0x00008600c4b07625 */ /* 0x000fcc00078e00c8 */
[----:B------:R-:W5:Y:S02]  /*0930*/  LDG.E.128 R176, [R176.64] ;  /* 0x00000004b0b07981 */ /* 0x000f64000c1e1d00 */
.L_x_2938:
[----:B------:R-:W-:Y:S02]  /*0940*/  IADD3 R196, R196, 0x80, RZ ;  /* 0x00000080c4c47810 */ /* 0x000fe40007ffe0ff */
.L_x_2937:
[----:B------:R-:W-:Y:S05]  /*0950*/  BSYNC B1 ;  /* 0x0000000000017941 */ /* 0x000fea0003800000 */
.L_x_2936:
[----:B------:R-:W-:Y:S01]  /*0960*/  BSSY B1, `(.L_x_2939) ;  /* 0x0000008000017945 */ /* 0x000fe20003800000 */
[----:B------:R-:W-:Y:S05]  /*0970*/  @!P1 BRA `(.L_x_2940) ;  /* 0x0000006000009947 */ /* 0x000fea0003800000 */
[----:B------:R-:W-:-:S04]  /*0980*/  ISETP.NE.U32.AND P3, PT, RZ, c[0x0][0x218], PT ;  /* 0x00008600ff007a0c */ /* 0x000fc80003f65070 */
[----:B------:R-:W-:-:S13]  /*0990*/  ISETP.NE.AND.EX P3, PT, RZ, c[0x0][0x21c], PT, P3 ;  /* 0x00008700ff007a0c */ /* 0x000fda0003f65330 */
[----:B------:R-:W-:Y:S05]  /*09a0*/  @!P3 BRA `(.L_x_2941) ;  /* 0x000000200000b947 */ /* 0x000fea0003800000 */
[----:B------:R-:W-:-:S06]  /*09b0*/  IMAD.WIDE.U32 R180, R196, R200, c[0x0][0x218] ;  /* 0x00008600c4b47625 */ /* 0x000fcc00078e00c8 */
[----:B------:R-:W5:Y:S02]  /*09c0*/  LDG.E.128 R180, [R180.64] ;  /* 0x00000004b4b47981 */ /* 0x000f64000c1e1d00 */
.L_x_2941:
[----:B------:R-:W-:Y:S02]  /*09d0*/  IADD3 R196, R196, 0x80, RZ ;  /* 0x00000080c4c47810 */ /* 0x000fe40007ffe0ff */
.L_x_2940:
[----:B------:R-:W-:Y:S05]  /*09e0*/  BSYNC B1 ;  /* 0x0000000000017941 */ /* 0x000fea0003800000 */
.L_x_2939:
        /* <DEDUP_REMOVED lines=8> */
.L_x_2932:
[----:B------:R-:W-:Y:S01]  /*0a70*/  IADD3 R196, R198, -0x1, RZ ;  /* 0xffffffffc6c47810 */ /* 0x000fe20007ffe0ff */
[----:B------:R-:W1:Y:S04]  /*0a80*/  LDC.U8 R201, c[0x0][0x1f0] ;  /* 0x00007c00ffc97b82 */ /* 0x000e680000000000 */
[----:B------:R-:W-:-:S05]  /*0a90*/  IMAD R196, R196, c[0x0][0x168], RZ ;  /* 0x00005a00c4c47a24 */ /* 0x000fca00078e02ff */
[----:B0-----:R-:W-:-:S04]  /*0aa0*/  SHF.R.S32.HI R197, RZ, 0x1f, R196 ;  /* 0x0000001fffc57819 */ /* 0x001fc800000114c4 */
[----:B------:R-:W-:-:S04]  /*0ab0*/  LEA.HI R197, R197, R196, RZ, 0x3 ;  /* 0x000000c4c5c57211 */ /* 0x000fc800078f18ff */
[----:B------:R-:W-:Y:S01]  /*0ac0*/  LEA.HI.SX32 R225, R197, R225, 0x1d ;  /* 0x000000e1c5e17211 */ /* 0x000fe200078feaff */
[----:B------:R-:W-:-:S06]  /*0ad0*/  IMAD.WIDE R196, R2, R199, c[0x0][0x1a0] ;  /* 0x0000680002c47625 */ /* 0x000fcc00078e02c7 */
[----:B------:R-:W2:Y:S01]  /*0ae0*/  LDG.E R196, [R196.64] ;  /* 0x00000004c4c47981 */ /* 0x000ea2000c1e1900 */
[----:B------:R-:W-:Y:S01]  /*0af0*/  LOP3.LUT P4, RZ, R0, 0xffffff80, RZ, 0xc0, !PT ;  /* 0xffffff8000ff7812 */ /* 0x000fe2000788c0ff */
[----:B------:R-:W-:Y:S01]  /*0b00*/  BSSY B1, `(.L_x_2943) ;  /* 0x0000062000017945 */ /* 0x000fe20003800000 */
[----:B-1----:R-:W-:Y:S01]  /*0b10*/  ISETP.NE.AND P3, PT, R201, RZ, PT ;  /* 0x000000ffc900720c */ /* 0x002fe20003f65270 */
[----:B------:R-:W-:Y:S01]  /*0b20*/  CS2R R226, SRZ ;  /* 0x0000000000e27805 */ /* 0x000fe2000001ff00 */
[----:B------:R-:W-:Y:S02]  /*0b30*/  IMAD.MOV.U32 R230, RZ, RZ, R4 ;  /* 0x000000ffffe67224 */ /* 0x000fe400078e0004 */
[----:B--2---:R-:W-:-:S07]  /*0b40*/  FSEL R223, R196, RZ, !P3 ;  /* 0x000000ffc4df7208 */ /* 0x004fce0005800000 */
[----:B------:R-:W-:Y:S05]  /*0b50*/  @!P4 BRA `(.L_x_2944) ;  /* 0x000005c00000c947 */ /* 0x000fea0003800000 */
[-C--:B------:R-:W-:Y:S01]  /*0b60*/  IMAD.WIDE.U32 R196, R4, R200.reuse, c[0x0][0x188] ;  /* 0x0000620004c47625 */ /* 0x080fe200078e00c8 */
[----:B------:R-:W2:Y:S03]  /*0b70*/  LDL R252, [R1+0x30] ;  /* 0x0000300001fc7983 */ /* 0x000ea60000100800 */
[----:B------:R-:W-:Y:S01]  /*0b80*/  IMAD.WIDE.U32 R200, R225, R200, c[0x0][0x208] ;  /* 0x00008200e1c87625 */ /* 0x000fe200078e00c8 */
[----:B------:R-:W3:Y:S04]  /*0b90*/  LDL R251, [R1+0x34] ;  /* 0x0000340001fb7983 */ /* 0x000ee80000100800 */
[----:B------:R-:W4:Y:S04]  /*0ba0*/  LDG.E.128 R196, [R196.64] ;  /* 0x00000004c4c47981 */ /* 0x000f28000c1e1d00 */
[----:B------:R-:W2:Y:S01]  /*0bb0*/  LDG.E.128 R200, [R200.64] ;  /* 0x00000004c8c87981 */ /* 0x000ea2000c1e1d00 */
[----:B------:R-:W-:-:S02]  /*0bc0*/  ISETP.NE.U32.AND P3, PT, RZ, c[0x0][0x218], PT ;  /* 0x00008600ff007a0c */ /* 0x000fc40003f65070 */
[----:B----4-:R-:W-:Y:S02]  /*0bd0*/  PRMT R230, RZ, 0x7610, R196 ;  /* 0x00007610ffe67816 */ /* 0x010fe400000000c4 */
[--C-:B------:R-:W-:Y:S02]  /*0be0*/  PRMT R227, RZ, 0x5410, R197.reuse ;  /* 0x00005410ffe37816 */ /* 0x100fe400000000c5 */
[----:B------:R-:W-:Y:S01]  /*0bf0*/  PRMT R246, RZ, 0x7610, R197 ;  /* 0x00007610fff67816 */ /* 0x000fe200000000c5 */
[C---:B------:R-:W-:Y:S01]  /*0c00*/  FADD.FTZ R247, -R223.reuse, R230 ;  /* 0x000000e6dff77221 */ /* 0x040fe20000010100 */
[----:B------:R-:W-:Y:S01]  /*0c10*/  PRMT R248, RZ, 0x5410, R198 ;  /* 0x00005410fff87816 */ /* 0x000fe200000000c6 */
[C---:B------:R-:W-:Y:S01]  /*0c20*/  FADD.FTZ R230, -R223.reuse, R227 ;  /* 0x000000e3dfe67221 */ /* 0x040fe20000010100 */
[----:B------:R-:W-:Y:S01]  /*0c30*/  PRMT R220, RZ, 0x5410, R196 ;  /* 0x00005410ffdc7816 */ /* 0x000fe200000000c4 */
[C---:B------:R-:W-:Y:S01]  /*0c40*/  FADD.FTZ R227, -R223.reuse, R246 ;  /* 0x000000f6dfe37221 */ /* 0x040fe20000010100 */
[--C-:B--2---:R-:W-:Y:S01]  /*0c50*/  PRMT R197, RZ, 0x5410, R203.reuse ;  /* 0x00005410ffc57816 */ /* 0x104fe200000000cb */
[----:B------:R-:W2:Y:S01]  /*0c60*/  LDL R246, [R1+0x2c] ;  /* 0x00002c0001f67983 */ /* 0x000ea20000100800 */
[----:B------:R-:W-:Y:S01]  /*0c70*/  PRMT R196, RZ, 0x7610, R203 ;  /* 0x00007610ffc47816 */ /* 0x000fe200000000cb */
[----:B------:R-:W-:-:S02]  /*0c80*/  FADD.FTZ R203, -R223, R248 ;  /* 0x000000f8dfcb7221 */ /* 0x000fc40000010100 */
[----:B------:R-:W4:Y:S01]  /*0c90*/  LDL R248, [R1+0x28] ;  /* 0x0000280001f87983 */ /* 0x000f220000100800 */
[----:B------:R-:W-:Y:S01]  /*0ca0*/  ISETP.NE.AND.EX P3, PT, RZ, c[0x0][0x21c], PT, P3 ;  /* 0x00008700ff007a0c */ /* 0x000fe20003f65330 */
[----:B------:R-:W-:Y:S01]  /*0cb0*/  FADD.FTZ R220, -R223, R220 ;  /* 0x000000dcdfdc7221 */ /* 0x000fe20000010100 */
[----:B------:R-:W-:Y:S02]  /*0cc0*/  PRMT R249, RZ, 0x5410, R199 ;  /* 0x00005410fff97816 */ /* 0x000fe400000000c7 */
[----:B------:R-:W-:Y:S01]  /*0cd0*/  PRMT R226, RZ, 0x7610, R200 ;  /* 0x00007610ffe27816 */ /* 0x000fe200000000c8 */
[----:B-----5:R-:W-:Y:S01]  /*0ce0*/  FMUL.FTZ R220, R3, R220 ;  /* 0x000000dc03dc7220 */ /* 0x020fe20000410000 */
[----:B------:R-:W-:Y:S02]  /*0cf0*/  PRMT R198, RZ, 0x7610, R198 ;  /* 0x00007610ffc67816 */ /* 0x000fe400000000c6 */
[----:B------:R-:W-:Y:S01]  /*0d00*/  PRMT R221, RZ, 0x5410, R200 ;  /* 0x00005410ffdd7816 */ /* 0x000fe200000000c8 */
[----:B------:R-:W-:Y:S01]  /*0d10*/  FADD.FTZ R200, -R223, R249 ;  /* 0x000000f9dfc87221 */ /* 0x000fe20000010100 */
[----:B------:R-:W-:Y:S01]  /*0d20*/  PRMT R250, RZ, 0x7610, R199 ;  /* 0x00007610fffa7816 */ /* 0x000fe200000000c7 */
[----:B------:R-:W-:-:S02]  /*0d30*/  FMUL.FTZ R247, R3, R247 ;  /* 0x000000f703f77220 */ /* 0x000fc40000410000 */
[----:B------:R0:W5:Y:S01]  /*0d40*/  @P3 LDG.E.128 R172, [R216.64] ;  /* 0x00000004d8ac3981 */ /* 0x000162000c1e1d00 */
[----:B------:R-:W-:Y:S01]  /*0d50*/  PRMT R199, RZ, 0x7610, R202 ;  /* 0x00007610ffc77816 */ /* 0x000fe200000000ca */
[----:B------:R-:W-:Y:S02]  /*0d60*/  FADD.FTZ R112, R112, R221 ;  /* 0x000000dd70707221 */ /* 0x000fe40000010000 */
[----:B------:R-:W-:Y:S02]  /*0d70*/  FFMA.FTZ R76, R220, R221, R76 ;  /* 0x000000dddc4c7223 */ /* 0x000fe4000001004c */
[----:B------:R-:W-:Y:S01]  /*0d80*/  FADD.FTZ R113, R113, R226 ;  /* 0x000000e271717221 */ /* 0x000fe20000010000 */
[--C-:B0-----:R-:W-:Y:S02]  /*0d90*/  PRMT R217, RZ, 0x5410, R201.reuse ;  /* 0x00005410ffd97816 */ /* 0x101fe400000000c9 */
[----:B------:R-:W-:Y:S02]  /*0da0*/  PRMT R216, RZ, 0x7610, R201 ;  /* 0x00007610ffd87816 */ /* 0x000fe400000000c9 */
[----:B------:R-:W-:Y:S01]  /*0db0*/  PRMT R201, RZ, 0x5410, R202 ;  /* 0x00005410ffc97816 */ /* 0x000fe200000000ca */
[----:B------:R-:W-:-:S02]  /*0dc0*/  FADD.FTZ R202, -R223, R198 ;  /* 0x000000c6dfca7221 */ /* 0x000fc40000010100 */
[----:B------:R-:W-:Y:S02]  /*0dd0*/  FFMA.FTZ R77, R247, R226, R77 ;  /* 0x000000e2f74d7223 */ /* 0x000fe4000001004d */
[----:B------:R-:W-:Y:S02]  /*0de0*/  FADD.FTZ R116, R116, R201 ;  /* 0x000000c974747221 */ /* 0x000fe40000010000 */
[----:B------:R-:W-:Y:S02]  /*0df0*/  FMUL.FTZ R230, R3, R230 ;  /* 0x000000e603e67220 */ /* 0x000fe40000410000 */
[----:B------:R-:W-:Y:S01]  /*0e00*/  FADD.FTZ R198, -R223, R250 ;  /* 0x000000fadfc67221 */ /* 0x000fe20000010100 */
[----:B------:R-:W-:Y:S01]  /*0e10*/  STL [R1+0x18], R247 ;  /* 0x000018f701007387 */ /* 0x000fe20000100800 */
[----:B------:R-:W-:Y:S02]  /*0e20*/  FADD.FTZ R117, R117, R199 ;  /* 0x000000c775757221 */ /* 0x000fe40000010000 */
[----:B------:R-:W-:Y:S01]  /*0e30*/  FMUL.FTZ R250, R25, R199 ;  /* 0x000000c719fa7220 */ /* 0x000fe20000410000 */
[----:B------:R-:W-:Y:S01]  /*0e40*/  STL [R1+0x10], R230 ;  /* 0x000010e601007387 */ /* 0x000fe20000100800 */
[----:B------:R-:W-:-:S02]  /*0e50*/  FMUL.FTZ R227, R3, R227 ;  /* 0x000000e303e37220 */ /* 0x000fc40000410000 */
[----:B------:R-:W-:Y:S01]  /*0e60*/  FADD.FTZ R118, R118, R197 ;  /* 0x000000c576767221 */ /* 0x000fe20000010000 */
[----:B------:R-:W-:Y:S01]  /*0e70*/  IADD3 R225, R225, 0x80, RZ ;  /* 0x00000080e1e17810 */ /* 0x000fe20007ffe0ff */
[----:B------:R-:W-:Y:S02]  /*0e80*/  FFMA.FTZ R78, R230, R217, R78 ;  /* 0x000000d9e64e7223 */ /* 0x000fe4000001004e */
[----:B------:R-:W-:Y:S02]  /*0e90*/  FFMA.FTZ R79, R227, R216, R79 ;  /* 0x000000d8e34f7223 */ /* 0x000fe4000001004f */
[----:B------:R-:W-:Y:S02]  /*0ea0*/  FADD.FTZ R114, R114, R217 ;  /* 0x000000d972727221 */ /* 0x000fe40000010000 */
[----:B------:R-:W-:Y:S02]  /*0eb0*/  FADD.FTZ R115, R115, R216 ;  /* 0x000000d873737221 */ /* 0x000fe40000010000 */
[----:B------:R-:W-:-:S02]  /*0ec0*/  FADD.FTZ R119, R119, R196 ;  /* 0x000000c477777221 */ /* 0x000fc40000010000 */
[----:B--2---:R-:W-:Y:S02]  /*0ed0*/  FMUL.FTZ R249, R246, R226 ;  /* 0x000000e2f6f97220 */ /* 0x004fe40000410000 */
[----:B------:R-:W-:Y:S02]  /*0ee0*/  FMUL.FTZ R246, R3, R203 ;  /* 0x000000cb03f67220 */ /* 0x000fe40000410000 */
[----:B----4-:R-:W-:Y:S02]  /*0ef0*/  FMUL.FTZ R221, R248, R221 ;  /* 0x000000ddf8dd7220 */ /* 0x010fe40000410000 */
[----:B------:R-:W-:Y:S02]  /*0f00*/  FMUL.FTZ R248, R252, R217 ;  /* 0x000000d9fcf87220 */ /* 0x000fe40000410000 */
[----:B---3--:R-:W-:Y:S02]  /*0f10*/  FMUL.FTZ R226, R251, R216 ;  /* 0x000000d8fbe27220 */ /* 0x008fe40000410000 */
[----:B------:R-:W-:-:S02]  /*0f20*/  FFMA.FTZ R80, R246, R201, R80 ;  /* 0x000000c9f6507223 */ /* 0x000fc40000010050 */
[----:B------:R-:W-:Y:S02]  /*0f30*/  FMUL.FTZ R252, R24, R201 ;  /* 0x000000c918fc7220 */ /* 0x000fe40000410000 */
[----:B------:R-:W-:Y:S02]  /*0f40*/  FMUL.FTZ R251, R3, R202 ;  /* 0x000000ca03fb7220 */ /* 0x000fe40000410000 */
[----:B------:R-:W-:Y:S02]  /*0f50*/  FADD.FTZ R201, RZ, R221 ;  /* 0x000000ddffc97221 */ /* 0x000fe40000010000 */
[----:B------:R-:W-:Y:S02]  /*0f60*/  FFMA.FTZ R202, R220, R221, RZ ;  /* 0x000000dddcca7223 */ /* 0x000fe400000100ff */
[----:B------:R-:W-:Y:S02]  /*0f70*/  FADD.FTZ R201, R201, R249 ;  /* 0x000000f9c9c97221 */ /* 0x000fe40000010000 */
[----:B------:R-:W-:-:S02]  /*0f80*/  FFMA.FTZ R202, R247, R249, R202 ;  /* 0x000000f9f7ca7223 */ /* 0x000fc400000100ca */
[----:B------:R-:W-:Y:S02]  /*0f90*/  FFMA.FTZ R81, R251, R199, R81 ;  /* 0x000000c7fb517223 */ /* 0x000fe40000010051 */
[----:B------:R-:W-:Y:S02]  /*0fa0*/  FADD.FTZ R201, R201, R248 ;  /* 0x000000f8c9c97221 */ /* 0x000fe40000010000 */
[----:B------:R-:W-:Y:S01]  /*0fb0*/  FFMA.FTZ R199, R230, R248, R202 ;  /* 0x000000f8e6c77223 */ /* 0x000fe200000100ca */
[----:B------:R0:W-:Y:S03]  /*0fc0*/  STL [R1+0x14], R249 ;  /* 0x000014f901007387 */ /* 0x0001e60000100800 */
[----:B------:R-:W-:Y:S01]  /*0fd0*/  FFMA.FTZ R199, R227, R226, R199 ;  /* 0x000000e2e3c77223 */ /* 0x000fe200000100c7 */
[----:B------:R-:W-:Y:S01]  /*0fe0*/  STL [R1+0x8], R227 ;  /* 0x000008e301007387 */ /* 0x000fe20000100800 */
[----:B0-----:R-:W-:-:S02]  /*0ff0*/  FMUL.FTZ R249, R3, R200 ;  /* 0x000000c803f97220 */ /* 0x001fc40000410000 */
[----:B------:R-:W-:Y:S01]  /*1000*/  FADD.FTZ R200, R201, R226 ;  /* 0x000000e2c9c87221 */ /* 0x000fe20000010000 */
[----:B------:R0:W-:Y:S01]  /*1010*/  STL [R1+0xc], R248 ;  /* 0x00000cf801007387 */ /* 0x0001e20000100800 */
[-C--:B------:R-:W-:Y:S02]  /*1020*/  FFMA.FTZ R82, R249, R197.reuse, R82 ;  /* 0x000000c5f9527223 */ /* 0x080fe40000010052 */
[----:B------:R-:W-:Y:S02]  /*1030*/  FFMA.FTZ R199, R246, R252, R199 ;  /* 0x000000fcf6c77223 */ /* 0x000fe400000100c7 */
[----:B0-----:R-:W-:Y:S02]  /*1040*/  FMUL.FTZ R248, R26, R197 ;  /* 0x000000c51af87220 */ /* 0x001fe40000410000 */
[----:B------:R-:W-:Y:S02]  /*1050*/  FADD.FTZ R197, R200, R252 ;  /* 0x000000fcc8c57221 */ /* 0x000fe40000010000 */
[----:B------:R-:W-:-:S02]  /*1060*/  FFMA.FTZ R199, R251, R250, R199 ;  /* 0x000000fafbc77223 */ /* 0x000fc400000100c7 */
[----:B------:R-:W-:Y:S01]  /*1070*/  FADD.FTZ R197, R197, R250 ;  /* 0x000000fac5c57221 */ /* 0x000fe20000010000 */
[----:B------:R0:W-:Y:S01]  /*1080*/  STL [R1], R246 ;  /* 0x000000f601007387 */ /* 0x0001e20000100800 */
[----:B------:R-:W-:Y:S02]  /*1090*/  FMUL.FTZ R247, R3, R198 ;  /* 0x000000c603f77220 */ /* 0x000fe40000410000 */
[----:B------:R-:W-:Y:S02]  /*10a0*/  FADD.FTZ R197, R197, R248 ;  /* 0x000000f8c5c57221 */ /* 0x000fe40000010000 */
[----:B------:R-:W-:Y:S01]  /*10b0*/  FFMA.FTZ R199, R249, R248, R199 ;  /* 0x000000f8f9c77223 */ /* 0x000fe200000100c7 */
[----:B------:R1:W-:Y:S01]  /*10c0*/  STL [R1+0x4], R226 ;  /* 0x000004e201007387 */ /* 0x0003e20000100800 */
[-C--:B0-----:R-:W-:Y:S01]  /*10d0*/  FMUL.FTZ R246, R27, R196.reuse ;  /* 0x000000c41bf67220 */ /* 0x081fe20000410000 */
[----:B------:R-:W-:Y:S01]  /*10e0*/  IADD3 R230, R4, 0x80, RZ ;  /* 0x0000008004e67810 */ /* 0x000fe20007ffe0ff */
[----:B------:R-:W-:-:S02]  /*10f0*/  FFMA.FTZ R83, R247, R196, R83 ;  /* 0x000000c4f7537223 */ /* 0x000fc40000010053 */
[----:B------:R-:W-:Y:S02]  /*1100*/  FADD.FTZ R227, R197, R246 ;  /* 0x000000f6c5e37221 */ /* 0x000fe40000010000 */
[----:B-1----:R-:W-:Y:S02]  /*1110*/  FFMA.FTZ R226, R247, R246, R199 ;  /* 0x000000f6f7e27223 */ /* 0x002fe400000100c7 */
.L_x_2944:
[----:B------:R-:W-:Y:S05]  /*1120*/  BSYNC B1 ;  /* 0x0000000000017941 */ /* 0x000fea0003800000 */
.L_x_2943:
[----:B------:R-:W-:Y:S01]  /*1130*/  BSSY B1, `(.L_x_2945) ;  /* 0x0000055000017945 */ /* 0x000fe20003800000 */
[----:B------:R-:W-:Y:S05]  /*1140*/  @!P0 BRA `(.L_x_2946) ;  /* 0x0000053000008947 */ /* 0x000fea0003800000 */
[----:B------:R-:W-:-:S10]  /*1150*/  HFMA2.MMA R200, -RZ, RZ, 0, 9.5367431640625e-07 ;  /* 0x00000010ffc87435 */ /* 0x000fd400000001ff */
[----:B------:R-:W-:-:S05]  /*1160*/  IMAD.WIDE.U32 R6, R230, R200, c[0x0][0x188] ;  /* 0x00006200e6067625 */ /* 0x000fca00078e00c8 */
[----:B------:R0:W2:Y:S02]  /*1170*/  LDG.E.128 R8, [R6.64] ;  /* 0x0000000406087981 */ /* 0x0000a4000c1e1d00 */
[----:B0-----:R-:W-:-:S05]  /*1180*/  IMAD.WIDE.U32 R6, R225, R200, c[0x0][0x208] ;  /* 0x00008200e1067625 */ /* 0x001fca00078e00c8 */
[----:B------:R0:W3:Y:S01]  /*1190*/  LDG.E.128 R196, [R6.64] ;  /* 0x0000000406c47981 */ /* 0x0000e2000c1e1d00 */
[----:B------:R-:W-:-:S04]  /*11a0*/  ISETP.NE.U32.AND P3, PT, RZ, c[0x0][0x218], PT ;  /* 0x00008600ff007a0c */ /* 0x000fc80003f65070 */
[----:B------:R-:W-:-:S13]  /*11b0*/  ISETP.NE.AND.EX P3, PT, RZ, c[0x0][0x21c], PT, P3 ;  /* 0x00008700ff007a0c */ /* 0x000fda0003f65330 */
[----:B0-----:R-:W-:-:S05]  /*11c0*/  @P3 IMAD.WIDE.U32 R6, R230, R200, c[0x0][0x218] ;  /* 0x00008600e6063625 */ /* 0x001fca00078e00c8 */
[----:B------:R0:W5:Y:S01]  /*11d0*/  @P3 LDG.E.128 R176, [R6.64] ;  /* 0x0000000406b03981 */ /* 0x000162000c1e1d00 */
[----:B------:R-:W-:Y:S02]  /*11e0*/  IADD3 R225, R225, 0x80, RZ ;  /* 0x00000080e1e17810 */ /* 0x000fe40007ffe0ff */
[----:B------:R-:W-:Y:S02]  /*11f0*/  IADD3 R230, R230, 0x80, RZ ;  /* 0x00000080e6e67810 */ /* 0x000fe40007ffe0ff */
[--C-:B--2---:R-:W-:Y:S02]  /*1200*/  PRMT R203, RZ, 0x5410, R8.reuse ;  /* 0x00005410ffcb7816 */ /* 0x104fe40000000008 */
[--C-:B------:R-:W-:Y:S02]  /*1210*/  PRMT R216, RZ, 0x5410, R9.reuse ;  /* 0x00005410ffd87816 */ /* 0x100fe40000000009 */
[----:B------:R-:W-:Y:S02]  /*1220*/  PRMT R8, RZ, 0x7610, R8 ;  /* 0x00007610ff087816 */ /* 0x000fe40000000008 */
[----:B------:R-:W-:-:S02]  /*1230*/  PRMT R9, RZ, 0x7610, R9 ;  /* 0x00007610ff097816 */ /* 0x000fc40000000009 */
[--C-:B------:R-:W-:Y:S02]  /*1240*/  PRMT R222, RZ, 0x5410, R10.reuse ;  /* 0x00005410ffde7816 */ /* 0x100fe4000000000a */
[----:B------:R-:W-:Y:S01]  /*1250*/  PRMT R217, RZ, 0x7610, R10 ;  /* 0x00007610ffd97816 */ /* 0x000fe2000000000a */
[C---:B------:R-:W-:Y:S01]  /*1260*/  FADD.FTZ R10, -R223.reuse, R203 ;  /* 0x000000cbdf0a7221 */ /* 0x040fe20000010100 */
[--C-:B------:R-:W-:Y:S01]  /*1270*/  PRMT R224, RZ, 0x5410, R11.reuse ;  /* 0x00005410ffe07816 */ /* 0x100fe2000000000b */
        /* <DEDUP_REMOVED lines=8> */
[----:B------:R-:W-:Y:S01]  /*1300*/  FADD.FTZ R10, -R223, R238 ;  /* 0x000000eedf0a7221 */ /* 0x000fe20000010100 */
[----:B------:R-:W-:Y:S01]  /*1310*/  PRMT R11, RZ, 0x5410, R197 ;  /* 0x00005410ff0b7816 */ /* 0x000fe200000000c5 */
[----:B------:R-:W-:Y:S01]  /*1320*/  FMUL.FTZ R240, R3, R199 ;  /* 0x000000c703f07220 */ /* 0x000fe20000410000 */
[--C-:B------:R-:W-:Y:S01]  /*1330*/  PRMT R5, RZ, 0x5410, R198.reuse ;  /* 0x00005410ff057816 */ /* 0x100fe200000000c6 */
[----:B------:R-:W-:Y:S01]  /*1340*/  FMUL.FTZ R243, R28, R200 ;  /* 0x000000c81cf37220 */ /* 0x000fe20000410000 */
[----:B0-----:R-:W-:Y:S01]  /*1350*/  PRMT R7, RZ, 0x7610, R198 ;  /* 0x00007610ff077816 */ /* 0x001fe200000000c6 */
[----:B------:R-:W-:Y:S01]  /*1360*/  FADD.FTZ R198, -R223, R9 ;  /* 0x00000009dfc67221 */ /* 0x000fe20000010100 */
[----:B------:R-:W-:Y:S01]  /*1370*/  PRMT R196, RZ, 0x7610, R196 ;  /* 0x00007610ffc47816 */ /* 0x000fe200000000c4 */
[----:B------:R-:W-:Y:S01]  /*1380*/  FADD.FTZ R122, R122, R11 ;  /* 0x0000000b7a7a7221 */ /* 0x000fe20000010000 */
[----:B------:R-:W-:Y:S01]  /*1390*/  PRMT R6, RZ, 0x7610, R197 ;  /* 0x00007610ff067816 */ /* 0x000fe200000000c5 */
[----:B------:R-:W-:-:S02]  /*13a0*/  FMUL.FTZ R238, R3, R198 ;  /* 0x000000c603ee7220 */ /* 0x000fc40000410000 */
[-C--:B------:R-:W-:Y:S02]  /*13b0*/  FFMA.FTZ R86, R240, R11.reuse, R86 ;  /* 0x0000000bf0567223 */ /* 0x080fe40000010056 */
[----:B------:R-:W-:Y:S02]  /*13c0*/  FMUL.FTZ R239, R30, R11 ;  /* 0x0000000b1eef7220 */ /* 0x000fe40000410000 */
[----:B------:R-:W-:Y:S02]  /*13d0*/  FADD.FTZ R9, -R223, R217 ;  /* 0x000000d9df097221 */ /* 0x000fe40000010100 */
[----:B------:R-:W-:Y:S02]  /*13e0*/  FADD.FTZ R121, R121, R196 ;  /* 0x000000c479797221 */ /* 0x000fe40000010000 */
[-C--:B------:R-:W-:Y:S02]  /*13f0*/  FFMA.FTZ R85, R242, R196.reuse, R85 ;  /* 0x000000c4f2557223 */ /* 0x080fe40000010055 */
[----:B------:R-:W-:-:S02]  /*1400*/  FMUL.FTZ R241, R29, R196 ;  /* 0x000000c41df17220 */ /* 0x000fc40000410000 */
[----:B------:R-:W-:Y:S02]  /*1410*/  FADD.FTZ R11, R227, R243 ;  /* 0x000000f3e30b7221 */ /* 0x000fe40000010000 */
[----:B------:R-:W-:Y:S02]  /*1420*/  FFMA.FTZ R196, R244, R243, R226 ;  /* 0x000000f3f4c47223 */ /* 0x000fe400000100e2 */
[C---:B------:R-:W-:Y:S02]  /*1430*/  FADD.FTZ R8, -R223.reuse, R224 ;  /* 0x000000e0df087221 */ /* 0x040fe40000010100 */
        /* <DEDUP_REMOVED lines=16> */
[-C--:B------:R-:W-:Y:S02]  /*1540*/  FFMA.FTZ R89, R6, R7.reuse, R89 ;  /* 0x0000000706597223 */ /* 0x080fe40000010059 */
[----:B------:R-:W-:Y:S02]  /*1550*/  FADD.FTZ R197, R11, R5 ;  /* 0x000000050bc57221 */ /* 0x000fe40000010000 */
[----:B------:R-:W-:Y:S02]  /*1560*/  FMUL.FTZ R7, R33, R7 ;  /* 0x0000000721077220 */ /* 0x000fe40000410000 */
        /* <DEDUP_REMOVED lines=17> */
.L_x_2946:
[----:B------:R-:W-:Y:S05]  /*1680*/  BSYNC B1 ;  /* 0x0000000000017941 */ /* 0x000fea0003800000 */
.L_x_2945:
[----:B------:R-:W-:Y:S01]  /*1690*/  BSSY B1, `(.L_x_2947) ;  /* 0x0000055000017945 */ /* 0x000fe20003800000 */
        /* <DEDUP_REMOVED lines=14> */
[--C-:B------:R-:W-:Y:S01]  /*1780*/  PRMT R199, RZ, 0x5410, R13.reuse ;  /* 0x00005410ffc77816 */ /* 0x100fe2000000000d */
[C---:B------:R-:W-:Y:S01]  /*1790*/  FADD.FTZ R196, -R223.reuse, R196 ;  /* 0x000000c4dfc47221 */ /* 0x040fe20000010100 */
[----:B------:R-:W-:Y:S01]  /*17a0*/  PRMT R198, RZ, 0x7610, R13 ;  /* 0x00007610ffc67816 */ /* 0x000fe2000000000d */
[----:B------:R-:W-:Y:S01]  /*17b0*/  FADD.FTZ R13, -R223, R12 ;  /* 0x0000000cdf0d7221 */ /* 0x000fe20000010100 */
[--C-:B------:R-:W-:Y:S01]  /*17c0*/  PRMT R205, RZ, 0x5410, R14.reuse ;  /* 0x00005410ffcd7816 */ /* 0x100fe2000000000e */
[----:B-----5:R-:W-:Y:S01]  /*17d0*/  FMUL.FTZ R12, R3, R196 ;  /* 0x000000c4030c7220 */ /* 0x020fe20000410000 */
[----:B------:R-:W-:Y:S01]  /*17e0*/  PRMT R204, RZ, 0x7610, R14 ;  /* 0x00007610ffcc7816 */ /* 0x000fe2000000000e */
[----:B------:R-:W-:Y:S01]  /*17f0*/  FADD.FTZ R202, -R223, R199 ;  /* 0x000000c7dfca7221 */ /* 0x000fe20000010100 */
[--C-:B------:R-:W-:Y:S01]  /*1800*/  PRMT R206, RZ, 0x5410, R15.reuse ;  /* 0x00005410ffce7816 */ /* 0x100fe2000000000f */
[----:B------:R-:W-:Y:S01]  /*1810*/  FMUL.FTZ R13, R3, R13 ;  /* 0x0000000d030d7220 */ /* 0x000fe20000410000 */
[----:B------:R-:W-:Y:S01]  /*1820*/  PRMT R216, RZ, 0x7610, R15 ;  /* 0x00007610ffd87816 */ /* 0x000fe2000000000f */
[C---:B------:R-:W-:Y:S01]  /*1830*/  FADD.FTZ R200, -R223.reuse, R198 ;  /* 0x000000c6dfc87221 */ /* 0x040fe20000010100 */
[--C-:B---3--:R-:W-:Y:S01]  /*1840*/  PRMT R14, RZ, 0x5410, R16.reuse ;  /* 0x00005410ff0e7816 */ /* 0x108fe20000000010 */
[C---:B------:R-:W-:Y:S01]  /*1850*/  FADD.FTZ R199, -R223.reuse, R205 ;  /* 0x000000cddfc77221 */ /* 0x040fe20000010100 */
[----:B------:R-:W-:Y:S01]  /*1860*/  PRMT R15, RZ, 0x7610, R16 ;  /* 0x00007610ff0f7816 */ /* 0x000fe20000000010 */
[----:B------:R-:W-:Y:S01]  /*1870*/  FADD.FTZ R198, -R223, R204 ;  /* 0x000000ccdfc67221 */ /* 0x000fe20000010100 */
[--C-:B------:R-:W-:Y:S01]  /*1880*/  PRMT R16, RZ, 0x5410, R17.reuse ;  /* 0x00005410ff107816 */ /* 0x100fe20000000011 */
[----:B------:R-:W-:Y:S01]  /*1890*/  FADD.FTZ R128, R128, R14 ;  /* 0x0000000e80807221 */ /* 0x000fe20000010000 */
[----:B------:R-:W-:Y:S01]  /*18a0*/  PRMT R197, RZ, 0x7610, R17 ;  /* 0x00007610ffc57816 */ /* 0x000fe20000000011 */
[-C--:B------:R-:W-:Y:S01]  /*18b0*/  FFMA.FTZ R92, R12, R14.reuse, R92 ;  /* 0x0000000e0c5c7223 */ /* 0x080fe2000001005c */
[--C-:B------:R-:W-:Y:S01]  /*18c0*/  PRMT R17, RZ, 0x5410, R18.reuse ;  /* 0x00005410ff117816 */ /* 0x100fe20000000012 */
[----:B------:R-:W-:Y:S01]  /*18d0*/  FMUL.FTZ R237, R44, R14 ;  /* 0x0000000e2ced7220 */ /* 0x000fe20000410000 */
[----:B------:R-:W-:Y:S01]  /*18e0*/  PRMT R18, RZ, 0x7610, R18 ;  /* 0x00007610ff127816 */ /* 0x000fe20000000012 */
[----:B------:R-:W-:Y:S01]  /*18f0*/  FADD.FTZ R129, R129, R15 ;  /* 0x0000000f81817221 */ /* 0x000fe20000010000 */
[--C-:B------:R-:W-:Y:S01]  /*1900*/  PRMT R201, RZ, 0x5410, R19.reuse ;  /* 0x00005410ffc97816 */ /* 0x100fe20000000013 */
[----:B------:R-:W-:Y:S01]  /*1910*/  FMUL.FTZ R14, R3, R202 ;  /* 0x000000ca030e7220 */ /* 0x000fe20000410000 */
[----:B------:R-:W-:Y:S01]  /*1920*/  PRMT R203, RZ, 0x7610, R19 ;  /* 0x00007610ffcb7816 */ /* 0x000fe20000000013 */
[----:B------:R-:W-:-:S02]  /*1930*/  FFMA.FTZ R93, R13, R15, R93 ;  /* 0x0000000f0d5d7223 */ /* 0x000fc4000001005d */
[----:B------:R-:W-:Y:S02]  /*1940*/  FMUL.FTZ R236, R45, R15 ;  /* 0x0000000f2dec7220 */ /* 0x000fe40000410000 */
[----:B------:R-:W-:Y:S02]  /*1950*/  FMUL.FTZ R15, R3, R200 ;  /* 0x000000c8030f7220 */ /* 0x000fe40000410000 */
[----:B------:R-:W-:Y:S02]  /*1960*/  FADD.FTZ R130, R130, R16 ;  /* 0x0000001082827221 */ /* 0x000fe40000010000 */
[-C--:B------:R-:W-:Y:S02]  /*1970*/  FFMA.FTZ R94, R14, R16.reuse, R94 ;  /* 0x000000100e5e7223 */ /* 0x080fe4000001005e */
[----:B------:R-:W-:Y:S02]  /*1980*/  FMUL.FTZ R233, R46, R16 ;  /* 0x000000102ee97220 */ /* 0x000fe40000410000 */
[----:B------:R-:W-:-:S02]  /*1990*/  FADD.FTZ R131, R131, R197 ;  /* 0x000000c583837221 */ /* 0x000fc40000010000 */
[----:B------:R-:W-:Y:S02]  /*19a0*/  FMUL.FTZ R16, R3, R199 ;  /* 0x000000c703107220 */ /* 0x000fe40000410000 */
[-C--:B------:R-:W-:Y:S02]  /*19b0*/  FFMA.FTZ R95, R15, R197.reuse, R95 ;  /* 0x000000c50f5f7223 */ /* 0x080fe4000001005f */
        /* <DEDUP_REMOVED lines=13> */
[----:B------:R-:W-:Y:S02]  /*1a90*/  FADD.FTZ R196, -R223, R216 ;  /* 0x000000d8dfc47221 */ /* 0x000fe40000010100 */
[----:B------:R-:W-:Y:S02]  /*1aa0*/  FADD.FTZ R133, R133, R18 ;  /* 0x0000001285857221 */ /* 0x000fe40000010000 */
[----:B------:R-:W-:-:S02]  /*1ab0*/  FFMA.FTZ R97, R17, R18, R97 ;  /* 0x0000001211617223 */ /* 0x000fc40000010061 */
[----:B------:R-:W-:Y:S02]  /*1ac0*/  FADD.FTZ R19, -R223, R206 ;  /* 0x000000cedf137221 */ /* 0x000fe40000010100 */
[----:B------:R-:W-:Y:S02]  /*1ad0*/  FMUL.FTZ R18, R49, R18 ;  /* 0x0000001231127220 */ /* 0x000fe40000410000 */
[----:B------:R-:W-:Y:S02]  /*1ae0*/  FADD.FTZ R197, R197, R228 ;  /* 0x000000e4c5c57221 */ /* 0x000fe40000010000 */
[----:B------:R-:W-:Y:S02]  /*1af0*/  FFMA.FTZ R198, R16, R228, R198 ;  /* 0x000000e410c67223 */ /* 0x000fe400000100c6 */
[C---:B------:R-:W-:Y:S02]  /*1b00*/  FMUL.FTZ R205, R3.reuse, R196 ;  /* 0x000000c403cd7220 */ /* 0x040fe40000410000 */
[----:B------:R-:W-:-:S02]  /*1b10*/  FMUL.FTZ R19, R3, R19 ;  /* 0x0000001303137220 */ /* 0x000fc40000410000 */
[----:B------:R-:W-:Y:S02]  /*1b20*/  FMUL.FTZ R204, R50, R201 ;  /* 0x000000c932cc7220 */ /* 0x000fe40000410000 */
[----:B------:R-:W-:Y:S02]  /*1b30*/  FADD.FTZ R197, R197, R18 ;  /* 0x00000012c5c57221 */ /* 0x000fe40000010000 */
[----:B------:R-:W-:Y:S02]  /*1b40*/  FFMA.FTZ R196, R17, R18, R198 ;  /* 0x0000001211c47223 */ /* 0x000fe400000100c6 */
        /* <DEDUP_REMOVED lines=9> */
.L_x_2948:
[----:B------:R-:W-:Y:S05]  /*1be0*/  BSYNC B1 ;  /* 0x0000000000017941 */ /* 0x000fea0003800000 */
.L_x_2947:
[----:B------:R-:W-:-:S13]  /*1bf0*/  ISETP.GE.U32.AND P3, PT, R0, 0x200, PT ;  /* 0x000002000000780c */ /* 0x000fda0003f66070 */
[----:B------:R-:W-:Y:S05]  /*1c00*/  @!P3 BRA `(.L_x_2942) ;  /* 0x000005100000b947 */ /* 0x000fea0003800000 */
[----:B------:R-:W-:-:S10]  /*1c10*/  HFMA2.MMA R216, -RZ, RZ, 0, 9.5367431640625e-07 ;  /* 0x00000010ffd87435 */ /* 0x000fd400000001ff */
        /* <DEDUP_REMOVED lines=14> */
[----:B------:R-:W-:Y:S01]  /*1d00*/  PRMT R210, RZ, 0x7610, R197 ;  /* 0x00007610ffd27816 */ /* 0x000fe200000000c5 */
[----:B------:R-:W-:Y:S01]  /*1d10*/  FADD.FTZ R209, -R223, R207 ;  /* 0x000000cfdfd17221 */ /* 0x000fe20000010100 */
[--C-:B------:R-:W-:Y:S01]  /*1d20*/  PRMT R197, RZ, 0x5410, R199.reuse ;  /* 0x00005410ffc57816 */ /* 0x100fe200000000c7 */
[----:B-----5:R-:W-:Y:S01]  /*1d30*/  FMUL.FTZ R245, R3, R213 ;  /* 0x000000d503f57220 */ /* 0x020fe20000410000 */
[----:B------:R-:W-:Y:S01]  /*1d40*/  PRMT R196, RZ, 0x7610, R199 ;  /* 0x00007610ffc47816 */ /* 0x000fe200000000c7 */
[C---:B------:R-:W-:Y:S01]  /*1d50*/  FADD.FTZ R199, -R223.reuse, R208 ;  /* 0x000000d0dfc77221 */ /* 0x040fe20000010100 */
[----:B---3--:R-:W-:Y:S01]  /*1d60*/  PRMT R211, RZ, 0x5410, R200 ;  /* 0x00005410ffd37816 */ /* 0x008fe200000000c8 */
[----:B------:R-:W-:Y:S01]  /*1d70*/  FADD.FTZ R207, -R223, R210 ;  /* 0x000000d2dfcf7221 */ /* 0x000fe20000010100 */
[----:B------:R-:W-:Y:S01]  /*1d80*/  PRMT R210, RZ, 0x7610, R200 ;  /* 0x00007610ffd27816 */ /* 0x000fe200000000c8 */
[C---:B------:R-:W-:Y:S01]  /*1d90*/  FMUL.FTZ R231, R3.reuse, R209 ;  /* 0x000000d103e77220 */ /* 0x040fe20000410000 */
[----:B------:R-:W-:Y:S01]  /*1da0*/  PRMT R198, RZ, 0x7610, R198 ;  /* 0x00007610ffc67816 */ /* 0x000fe200000000c6 */
[----:B------:R-:W-:Y:S01]  /*1db0*/  FMUL.FTZ R209, R3, R199 ;  /* 0x000000c703d17220 */ /* 0x000fe20000410000 */
[----:B------:R-:W-:Y:S01]  /*1dc0*/  PRMT R200, RZ, 0x5410, R202 ;  /* 0x00005410ffc87816 */ /* 0x000fe200000000ca */
[-C--:B------:R-:W-:Y:S01]  /*1dd0*/  FMUL.FTZ R235, R68, R211.reuse ;  /* 0x000000d344eb7220 */ /* 0x080fe20000410000 */
        /* <DEDUP_REMOVED lines=9> */
[----:B------:R-:W-:-:S02]  /*1e70*/  FFMA.FTZ R136, R209, R200, R136 ;  /* 0x000000c8d1887223 */ /* 0x000fc40000010088 */
[----:B------:R-:W-:Y:S02]  /*1e80*/  FMUL.FTZ R211, R72, R200 ;  /* 0x000000c848d37220 */ /* 0x000fe40000410000 */
        /* <DEDUP_REMOVED lines=41> */
.L_x_2942:
[----:B------:R-:W-:Y:S05]  /*2120*/  BSYNC B0 ;  /* 0x0000000000007941 */ /* 0x000fea0003800000 */
.L_x_2931:
[----:B0-----:R-:W2:Y:S04]  /*2130*/  LDL R197, [R1+0x20] ;  /* 0x0000200001c57983 */ /* 0x001ea80000100800 */
[----:B------:R-:W0:Y:S02]  /*2140*/  S2R R196, SR_TID.X ;  /* 0x0000000000c47919 */ /* 0x000e240000002100 */
[----:B0-----:R-:W-:-:S02]  /*2150*/  SHF.R.U32.HI R203, RZ, 0x5, R196 ;  /* 0x00000005ffcb7819 */ /* 0x001fc400000116c4 */
[----:B------:R-:W-:Y:S02]  /*2160*/  LOP3.LUT P3, RZ, R196, 0x1f, RZ, 0xc0, !PT ;  /* 0x0000001fc4ff7812 */ /* 0x000fe4000786c0ff */
[----:B------:R-:W-:Y:S02]  /*2170*/  LOP3.LUT R201, R203, 0x7fffffc, RZ, 0xc0, !PT ;  /* 0x07fffffccbc97812 */ /* 0x000fe400078ec0ff */
[----:B--2---:R-:W-:-:S13]  /*2180*/  LOP3.LUT P4, RZ, R197, 0xff, RZ, 0xc0, !PT ;  /* 0x000000ffc5ff7812 */ /* 0x004fda000788c0ff */
[----:B------:R-:W-:Y:S01]  /*2190*/  @!P4 IADD3 R201, R201, 0x4, RZ ;  /* 0x00000004c9c9c810 */ /* 0x000fe20007ffe0ff */
[----:B------:R-:W-:Y:S05]  /*21a0*/  BRA.DIV ~URZ, `(.L_x_2949) ;  /* 0x00003d127f007947 */ /* 0x000fea000b800000 */
[----:B------:R0:W2:Y:S02]  /*21b0*/  SHFL.DOWN PT, R199, R227, 0x10, 0x1f ;  /* 0x0a001f00e3c77f89 */ /* 0x0000a400000e0000 */
.L_x_3070:
[----:B------:R-:W-:Y:S05]  /*21c0*/  BRA.DIV ~URZ, `(.L_x_2950) ;  /* 0x00003d727f007947 */ /* 0x000fea000b800000 */
[----:B--2---:R-:W-:Y:S01]  /*21d0*/  FADD.FTZ R199, R199, R227 ;  /* 0x000000e3c7c77221 */ /* 0x004fe20000010000 */
[----:B------:R-:W2:Y:S04]  /*21e0*/  SHFL.DOWN PT, R196, R226, 0x10, 0x1f ;  /* 0x0a001f00e2c47f89 */ /* 0x000ea800000e0000 */
        /* <DEDUP_REMOVED lines=9> */
[----:B------:R-:W2:Y:S02]  /*2280*/  SHFL.DOWN PT, R197, R199, 0x2, 0x1f ;  /* 0x08401f00c7c57f89 */ /* 0x000ea400000e0000 */
[----:B--2---:R-:W-:Y:S02]  /*2290*/  FADD.FTZ R200, R199, R197 ;  /* 0x000000c5c7c87221 */ /* 0x004fe40000010000 */
[----:B------:R-:W2:Y:S04]  /*22a0*/  SHFL.DOWN PT, R199, R196, 0x2, 0x1f ;  /* 0x08401f00c4c77f89 */ /* 0x000ea800000e0000 */
[----:B------:R3:W4:Y:S01]  /*22b0*/  SHFL.DOWN PT, R202, R200, 0x1, 0x1f ;  /* 0x08201f00c8ca7f89 */ /* 0x00072200000e0000 */
[----:B--2---:R-:W-:-:S05]  /*22c0*/  FADD.FTZ R199, R196, R199 ;  /* 0x000000c7c4c77221 */ /* 0x004fca0000010000 */
[----:B------:R3:W2:Y:S02]  /*22d0*/  SHFL.DOWN PT, R197, R199, 0x1, 0x1f ;  /* 0x08201f00c7c57f89 */ /* 0x0006a400000e0000 */
.L_x_3071:
[----:B-1--4-:R-:W4:Y:S01]  /*22e0*/  LDL.LU R216, [R1+0x1c] ;  /* 0x00001c0001d87983 */ /* 0x012f220000300800 */
[----:B------:R-:W-:Y:S01]  /*22f0*/  @!P3 LOP3.LUT R198, R203, 0x3, RZ, 0xc0, !PT ;  /* 0x00000003cbc6b812 */ /* 0x000fe200078ec0ff */
[----:B------:R-:W-:Y:S01]  /*2300*/  FADD.FTZ R196, R202, R200 ;  /* 0x000000c8cac47221 */ /* 0x000fe20000010000 */
[----:B------:R-:W-:Y:S01]  /*2310*/  WARPSYNC 0xffffffff ;  /* 0xffffffff00007948 */ /* 0x000fe20003800000 */
[----:B--2---:R-:W-:Y:S01]  /*2320*/  FADD.FTZ R197, R197, R199 ;  /* 0x000000c7c5c57221 */ /* 0x004fe20000010000 */
[----:B---3--:R-:W-:Y:S01]  /*2330*/  MOV R200, RZ ;  /* 0x000000ff00c87202 */ /* 0x008fe20000000f00 */
[----:B------:R-:W-:Y:S01]  /*2340*/  @!P3 IMAD.IADD R198, R201, 0x1, R198 ;  /* 0x00000001c9c6b824 */ /* 0x000fe200078e02c6 */
[----:B------:R-:W-:Y:S01]  /*2350*/  LOP3.LUT P4, RZ, R0, 0xffffff80, RZ, 0xc0, !PT ;  /* 0xffffff8000ff7812 */ /* 0x000fe2000788c0ff */
[----:B------:R-:W-:Y:S03]  /*2360*/  BSSY B0, `(.L_x_2951) ;  /* 0x00000f7000007945 */ /* 0x000fe60003800000 */
[----:B------:R1:W-:Y:S04]  /*2370*/  @!P3 STS.64 [R198.X8+0x4000], R196 ;  /* 0x004000c4c600b388 */ /* 0x0003e80000008a00 */
[----:B------:R-:W-:Y:S01]  /*2380*/  BAR.SYNC.DEFER_BLOCKING 0x0 ;  /* 0x0000000000007b1d */ /* 0x000fe20000010000 */
[----:B----4-:R-:W-:-:S13]  /*2390*/  ISETP.GE.AND P3, PT, R216, 0x1, PT ;  /* 0x00000001d800780c */ /* 0x010fda0003f66270 */
[----:B-1----:R-:W-:Y:S02]  /*23a0*/  @P3 IADD3 R196, R216, -0x1, RZ ;  /* 0xffffffffd8c43810 */ /* 0x002fe40007ffe0ff */
[----:B------:R-:W1:Y:S03]  /*23b0*/  S2R R216, SR_TID.X ;  /* 0x0000000000d87919 */ /* 0x000e660000002100 */
[----:B------:R-:W-:-:S05]  /*23c0*/  @P3 IMAD R196, R196, c[0x0][0x168], RZ ;  /* 0x00005a00c4c43a24 */ /* 0x000fca00078e02ff */
[----:B------:R-:W-:-:S04]  /*23d0*/  @P3 SHF.R.S32.HI R197, RZ, 0x1f, R196 ;  /* 0x0000001fffc53819 */ /* 0x000fc800000114c4 */
[----:B------:R-:W-:Y:S02]  /*23e0*/  @P3 LEA.HI R196, R197, R196, RZ, 0x3 ;  /* 0x000000c4c5c43211 */ /* 0x000fe400078f18ff */
[----:B-1----:R-:W-:-:S04]  /*23f0*/  @P3 LOP3.LUT R197, R216, 0x7f, RZ, 0xc0, !PT ;  /* 0x0000007fd8c53812 */ /* 0x002fc800078ec0ff */
        /* <DEDUP_REMOVED lines=16> */
[----:B------:R-:W-:-:S10]  /*2500*/  HFMA2.MMA R192, -RZ, RZ, 0, 9.5367431640625e-07 ;  /* 0x00000010ffc07435 */ /* 0x000fd400000001ff */
[----:B------:R-:W-:-:S06]  /*2510*/  IMAD.WIDE.U32 R192, R200, R192, c[0x0][0x170] ;  /* 0x00005c00c8c07625 */ /* 0x000fcc00078e00c0 */
[----:B------:R-:W5:Y:S02]  /*2520*/  LDG.E.128 R192, [R192.64] ;  /* 0x00000004c0c07981 */ /* 0x000f64000c1e1d00 */
.L_x_2954:
[----:B------:R-:W-:Y:S05]  /*2530*/  BSYNC B1 ;  /* 0x0000000000017941 */ /* 0x000fea0003800000 */
.L_x_2953:
        /* <DEDUP_REMOVED lines=8> */
[----:B-----5:R-:W-:Y:S01]  /*25c0*/  PRMT R196, RZ, 0x5410, R172 ;  /* 0x00005410ffc47816 */ /* 0x020fe200000000ac */
[----:B------:R-:W-:Y:S05]  /*25d0*/  BRA `(.L_x_2957) ;  /* 0x000000c000007947 */ /* 0x000fea0003800000 */
.L_x_2956:
[----:B------:R-:W1:Y:S01]  /*25e0*/  LDC.U8 R197, c[0x0][0x1f0] ;  /* 0x00007c00ffc57b82 */ /* 0x000e620000000000 */
[----:B------:R-:W-:Y:S02]  /*25f0*/  ULDC.64 UR6, c[0x0][0x218] ;  /* 0x0000860000067ab9 */ /* 0x000fe40000000a00 */
[----:B------:R-:W-:-:S04]  /*2600*/  UISETP.NE.U32.AND UP0, UPT, URZ, UR6, UPT ;  /* 0x000000063f00728c */ /* 0x000fc8000bf05070 */
[----:B------:R-:W-:Y:S01]  /*2610*/  UISETP.NE.AND.EX UP0, UPT, URZ, UR7, UPT, UP0 ;  /* 0x000000073f00728c */ /* 0x000fe2000bf05300 */
[----:B-1----:R-:W-:-:S04]  /*2620*/  ISETP.NE.AND P4, PT, R197, RZ, PT ;  /* 0x000000ffc500720c */ /* 0x002fc80003f85270 */
[----:B------:R-:W-:Y:S02]  /*2630*/  FSEL R196, R198, RZ, !P4 ;  /* 0x000000ffc6c47208 */ /* 0x000fe40006000000 */
[----:B------:R-:W-:-:S03]  /*2640*/  PLOP3.LUT P4, PT, PT, PT, UP0, 0x80, 0x0 ;  /* 0x000000000000781c */ /* 0x000fc60003f8f008 */
[----:B------:R-:W-:-:S04]  /*2650*/  FFMA.FTZ R196, R220, R199, R196 ;  /* 0x000000c7dcc47223 */ /* 0x000fc800000100c4 */
[----:B------:R-:W-:-:S04]  /*2660*/  FADD.FTZ R196, R221, -R196 ;  /* 0x800000c4ddc47221 */ /* 0x000fc80000010000 */
[----:B-----5:R-:W-:Y:S02]  /*2670*/  FMUL.FTZ R196, R3, R196 ;  /* 0x000000c403c47220 */ /* 0x020fe40000410000 */
[----:B------:R-:W-:-:S05]  /*2680*/  @P4 PRMT R197, RZ, 0x5410, R172 ;  /* 0x00005410ffc54816 */ /* 0x000fca00000000ac */
[----:B------:R-:W-:Y:S02]  /*2690*/  @P4 FADD.FTZ R196, R196, R197 ;  /* 0x000000c5c4c44221 */ /* 0x000fe40000010000 */
.L_x_2957:
[----:B------:R-:W-:Y:S05]  /*26a0*/  BSYNC B1 ;  /* 0x0000000000017941 */ /* 0x000fea0003800000 */
.L_x_2955:
[----:B------:R-:W2:Y:S01]  /*26b0*/  LDL R201, [R1+0x38] ;  /* 0x0000380001c97983 */ /* 0x000ea20000100800 */
        /* <DEDUP_REMOVED lines=8> */
[----:B--2---:R-:W-:-:S05]  /*2740*/  @P3 FMUL.FTZ R196, R201, R196 ;  /* 0x000000c4c9c43220 */ /* 0x004fca0000410000 */
[----:B------:R-:W-:-:S04]  /*2750*/  @P3 F2FP.BF16.PACK_AB R196, RZ, R196 ;  /* 0x000000c4ffc4323e */ /* 0x000fc800000010ff */
[----:B------:R-:W-:Y:S01]  /*2760*/  @P3 PRMT R100, R196, 0x7610, R100 ;  /* 0x00007610c4643816 */ /* 0x000fe20000000064 */
[----:B------:R-:W-:Y:S05]  /*2770*/  @P2 BRA `(.L_x_2959) ;  /* 0x0000004000002947 */ /* 0x000fea0003800000 */
[----:B------:R-:W-:Y:S01]  /*2780*/  IMAD.MOV.U32 R196, RZ, RZ, RZ ;  /* 0x000000ffffc47224 */ /* 0x000fe200078e00ff */
[----:B------:R-:W-:Y:S05]  /*2790*/  @!P4 BRA `(.L_x_2960) ;  /* 0x000000c00000c947 */ /* 0x000fea0003800000 */
[----:B------:R-:W-:Y:S01]  /*27a0*/  PRMT R196, RZ, 0x7610, R172 ;  /* 0x00007610ffc47816 */ /* 0x000fe200000000ac */
[----:B------:R-:W-:Y:S05]  /*27b0*/  BRA `(.L_x_2960) ;  /* 0x000000a000007947 */ /* 0x000fea0003800000 */
.L_x_2959:
[----:B------:R-:W2:Y:S01]  /*27c0*/  LDL R201, [R1+0x18] ;  /* 0x0000180001c97983 */ /* 0x000ea20000100800 */
[----:B------:R-:W1:Y:S03]  /*27d0*/  LDC.U8 R202, c[0x0][0x1f0] ;  /* 0x00007c00ffca7b82 */ /* 0x000e660000000000 */
[----:B------:R-:W3:Y:S01]  /*27e0*/  LDL R197, [R1+0x14] ;  /* 0x0000140001c57983 */ /* 0x000ee20000100800 */
[----:B-1----:R-:W-:-:S04]  /*27f0*/  ISETP.NE.AND P6, PT, R202, RZ, PT ;  /* 0x000000ffca00720c */ /* 0x002fc80003fc5270 */
[----:B------:R-:W-:-:S05]  /*2800*/  FSEL R196, R198, RZ, !P6 ;  /* 0x000000ffc6c47208 */ /* 0x000fca0007000000 */
[----:B--2---:R-:W-:-:S04]  /*2810*/  FFMA.FTZ R196, R201, R199, R196 ;  /* 0x000000c7c9c47223 */ /* 0x004fc800000100c4 */
[----:B---3--:R-:W-:Y:S01]  /*2820*/  FADD.FTZ R196, R197, -R196 ;  /* 0x800000c4c5c47221 */ /* 0x008fe20000010000 */
[----:B------:R-:W-:-:S03]  /*2830*/  @P4 PRMT R197, RZ, 0x7610, R172 ;  /* 0x00007610ffc54816 */ /* 0x000fc600000000ac */
[----:B------:R-:W-:-:S04]  /*2840*/  FMUL.FTZ R196, R3, R196 ;  /* 0x000000c403c47220 */ /* 0x000fc80000410000 */
[----:B------:R-:W-:Y:S02]  /*2850*/  @P4 FADD.FTZ R196, R196, R197 ;  /* 0x000000c5c4c44221 */ /* 0x000fe40000010000 */
.L_x_2960:
[----:B------:R-:W-:Y:S05]  /*2860*/  BSYNC B1 ;  /* 0x0000000000017941 */ /* 0x000fea0003800000 */
.L_x_2958:
[----:B------:R-:W2:Y:S01]  /*2870*/  LDL R201, [R1+0x3c] ;  /* 0x00003c0001c97983 */ /* 0x000ea20000100800 */
[----:B------:R-:W-:Y:S01]  /*2880*/  @P5 F2FP.BF16.PACK_AB R197, RZ, R196 ;  /* 0x000000c4ffc5523e */ /* 0x000fe200000010ff */
[----:B------:R-:W-:Y:S01]  /*2890*/  @P3 FMUL.FTZ R196, R196, c[0x0][0x1ec] ;  /* 0x00007b00c4c43a20 */ /* 0x000fe20000410000 */
[----:B------:R-:W-:Y:S02]  /*28a0*/  BSSY B1, `(.L_x_2961) ;  /* 0x0000016000017945 */ /* 0x000fe40003800000 */
[----:B------:R-:W-:Y:S02]  /*28b0*/  @P5 PRMT R104, R104, 0x5410, R197 ;  /* 0x0000541068685816 */ /* 0x000fe400000000c5 */
[----:B------:R-:W-:-:S05]  /*28c0*/  @P3 PRMT R197, RZ, 0x7610, R192 ;  /* 0x00007610ffc53816 */ /* 0x000fca00000000c0 */
[----:B------:R-:W-:Y:S02]  /*28d0*/  @P3 FFMA.FTZ R141, R196, R197, R141 ;  /* 0x000000c5c48d3223 */ /* 0x000fe4000001008d */
[----:B--2---:R-:W-:-:S05]  /*28e0*/  @P3 FMUL.FTZ R196, R201, R196 ;  /* 0x000000c4c9c43220 */ /* 0x004fca0000410000 */
[----:B------:R-:W-:-:S04]  /*28f0*/  @P3 F2FP.BF16.PACK_AB R196, RZ, R196 ;  /* 0x000000c4ffc4323e */ /* 0x000fc800000010ff */
[----:B------:R-:W-:Y:S01]  /*2900*/  @P3 PRMT R100, R100, 0x5410, R196 ;  /* 0x0000541064643816 */ /* 0x000fe200000000c4 */
[----:B------:R-:W-:Y:S05]  /*2910*/  @P2 BRA `(.L_x_2962) ;  /* 0x0000004000002947 */ /* 0x000fea0003800000 */
[----:B------:R-:W-:Y:S01]  /*2920*/  HFMA2.MMA R196, -RZ, RZ, 0, 0 ;  /* 0x00000000ffc47435 */ /* 0x000fe200000001ff */
[----:B------:R-:W-:Y:S05]  /*2930*/  @!P4 BRA `(.L_x_2963) ;  /* 0x000000c00000c947 */ /* 0x000fea0003800000 */
[----:B------:R-:W-:Y:S01]  /*2940*/  PRMT R196, RZ, 0x5410, R173 ;  /* 0x00005410ffc47816 */ /* 0x000fe200000000ad */
[----:B------:R-:W-:Y:S05]  /*2950*/  BRA `(.L_x_2963) ;  /* 0x000000a000007947 */ /* 0x000fea0003800000 */
.L_x_2962:
        /* <DEDUP_REMOVED lines=10> */
.L_x_2963:
[----:B------:R-:W-:Y:S05]  /*2a00*/  BSYNC B1 ;  /* 0x0000000000017941 */ /* 0x000fea0003800000 */
.L_x_2961:
        /* <DEDUP_REMOVED lines=15> */
.L_x_2965:
        /* <DEDUP_REMOVED lines=10> */
.L_x_2966:
[----:B------:R-:W-:Y:S05]  /*2ba0*/  BSYNC B1 ;  /* 0x0000000000017941 */ /* 0x000fea0003800000 */
.L_x_2964:
        /* <DEDUP_REMOVED lines=15> */
.L_x_2968:
[----:B------:R-:W2:Y:S01]  /*2ca0*/  LDL R197, [R1] ;  /* 0x0000000001c57983 */ /* 0x000ea20000100800 */
[----:B------:R-:W1:Y:S02]  /*2cb0*/  LDC.U8 R201, c[0x0][0x1f0] ;  /* 0x00007c00ffc97b82 */ /* 0x000e640000000000 */
[----:B-1----:R-:W-:-:S04]  /*2cc0*/  ISETP.NE.AND P6, PT, R201, RZ, PT ;  /* 0x000000ffc900720c */ /* 0x002fc80003fc5270 */
[----:B------:R-:W-:-:S05]  /*2cd0*/  FSEL R196, R198, RZ, !P6 ;  /* 0x000000ffc6c47208 */ /* 0x000fca0007000000 */
[----:B--2---:R-:W-:Y:S01]  /*2ce0*/  FFMA.FTZ R196, R197, R199, R196 ;  /* 0x000000c7c5c47223 */ /* 0x004fe200000100c4 */
[----:B------:R-:W-:-:S03]  /*2cf0*/  @P4 PRMT R197, RZ, 0x5410, R174 ;  /* 0x00005410ffc54816 */ /* 0x000fc600000000ae */
[----:B------:R-:W-:-:S04]  /*2d00*/  FADD.FTZ R196, R252, -R196 ;  /* 0x800000c4fcc47221 */ /* 0x000fc80000010000 */
[----:B------:R-:W-:-:S04]  /*2d10*/  FMUL.FTZ R196, R3, R196 ;  /* 0x000000c403c47220 */ /* 0x000fc80000410000 */
[----:B------:R-:W-:Y:S02]  /*2d20*/  @P4 FADD.FTZ R196, R196, R197 ;  /* 0x000000c5c4c44221 */ /* 0x000fe40000010000 */
.L_x_2969:
[----:B------:R-:W-:Y:S05]  /*2d30*/  BSYNC B1 ;  /* 0x0000000000017941 */ /* 0x000fea0003800000 */
.L_x_2967:
        /* <DEDUP_REMOVED lines=15> */
.L_x_2971:
[----:B------:R-:W1:Y:S02]  /*2e30*/  LDC.U8 R197, c[0x0][0x1f0] ;  /* 0x00007c00ffc57b82 */ /* 0x000e640000000000 */
[----:B-1----:R-:W-:Y:S02]  /*2e40*/  ISETP.NE.AND P6, PT, R197, RZ, PT ;  /* 0x000000ffc500720c */ /* 0x002fe40003fc5270 */
[----:B------:R-:W-:Y:S02]  /*2e50*/  @P4 PRMT R197, RZ, 0x7610, R174 ;  /* 0x00007610ffc54816 */ /* 0x000fe400000000ae */
[----:B------:R-:W-:-:S05]  /*2e60*/  FSEL R196, R198, RZ, !P6 ;  /* 0x000000ffc6c47208 */ /* 0x000fca0007000000 */
[----:B------:R-:W-:-:S04]  /*2e70*/  FFMA.FTZ R196, R251, R199, R196 ;  /* 0x000000c7fbc47223 */ /* 0x000fc800000100c4 */
[----:B------:R-:W-:-:S04]  /*2e80*/  FADD.FTZ R196, R250, -R196 ;  /* 0x800000c4fac47221 */ /* 0x000fc80000010000 */
[----:B------:R-:W-:-:S04]  /*2e90*/  FMUL.FTZ R196, R3, R196 ;  /* 0x000000c403c47220 */ /* 0x000fc80000410000 */
[----:B------:R-:W-:Y:S02]  /*2ea0*/  @P4 FADD.FTZ R196, R196, R197 ;  /* 0x000000c5c4c44221 */ /* 0x000fe40000010000 */
.L_x_2972:
[----:B------:R-:W-:Y:S05]  /*2eb0*/  BSYNC B1 ;  /* 0x0000000000017941 */ /* 0x000fea0003800000 */
.L_x_2970:
        /* <DEDUP_REMOVED lines=15> */
.L_x_2974:
        /* <DEDUP_REMOVED lines=8> */
.L_x_2975:
[----:B------:R-:W-:Y:S05]  /*3030*/  BSYNC B1 ;  /* 0x0000000000017941 */ /* 0x000fea0003800000 */
.L_x_2973:
        /* <DEDUP_REMOVED lines=15> */
.L_x_2977:
        /* <DEDUP_REMOVED lines=8> */
.L_x_2978:
[----:B------:R-:W-:Y:S05]  /*31b0*/  BSYNC B1 ;  /* 0x0000000000017941 */ /* 0x000fea0003800000 */
.L_x_2976:
[----:B------:R-:W2:Y:S01]  /*31c0*/  LDL R201, [R1+0x54] ;  /* 0x0000540001c97983 */ /* 0x000ea20000100800 */
[----:B------:R-:W-:Y:S01]  /*31d0*/  @P5 F2FP.BF16.PACK_AB R197, RZ, R196 ;  /* 0x000000c4ffc5523e */ /* 0x000fe200000010ff */
[----:B------:R-:W-:-:S03]  /*31e0*/  @P3 FMUL.FTZ R196, R196, c[0x0][0x1ec] ;  /* 0x00007b00c4c43a20 */ /* 0x000fc60000410000 */
[----:B------:R-:W-:Y:S02]  /*31f0*/  @P5 PRMT R107, R107, 0x5410, R197 ;  /* 0x000054106b6b5816 */ /* 0x000fe400000000c5 */
[----:B------:R-:W-:-:S05]  /*3200*/  @P3 PRMT R197, RZ, 0x7610, R195 ;  /* 0x00007610ffc53816 */ /* 0x000fca00000000c3 */
[----:B------:R-:W-:Y:S02]  /*3210*/  @P3 FFMA.FTZ R147, R196, R197, R147 ;  /* 0x000000c5c4933223 */ /* 0x000fe40000010093 */
[----:B--2---:R-:W-:-:S05]  /*3220*/  @P3 FMUL.FTZ R196, R201, R196 ;  /* 0x000000c4c9c43220 */ /* 0x004fca0000410000 */
[----:B------:R-:W-:-:S04]  /*3230*/  @P3 F2FP.BF16.PACK_AB R196, RZ, R196 ;  /* 0x000000c4ffc4323e */ /* 0x000fc800000010ff */
[----:B------:R-:W-:Y:S02]  /*3240*/  @P3 PRMT R103, R103, 0x5410, R196 ;  /* 0x0000541067673816 */ /* 0x000fe400000000c4 */
        /* <DEDUP_REMOVED lines=8> */
.L_x_2952:
[----:B------:R-:W-:Y:S05]  /*32d0*/  BSYNC B0 ;  /* 0x0000000000007941 */ /* 0x000fea0003800000 */
.L_x_2951:
[----:B------:R-:W-:Y:S01]  /*32e0*/  BSSY B0, `(.L_x_2979) ;  /* 0x00000d2000007945 */ /* 0x000fe20003800000 */
[----:B------:R-:W-:Y:S05]  /*32f0*/  @!P0 BRA `(.L_x_2980) ;  /* 0x00000d0000008947 */ /* 0x000fea0003800000 */
[----:B------:R-:W-:Y:S01]  /*3300*/  BSSY B1, `(.L_x_2981) ;  /* 0x0000005000017945 */ /* 0x000fe20003800000 */
[----:B------:R-:W-:Y:S05]  /*3310*/  @!P3 BRA `(.L_x_2982) ;  /* 0x000000300000b947 */ /* 0x000fea0003800000 */
[----:B------:R-:W-:-:S10]  /*3320*/  HFMA2.MMA R192, -RZ, RZ, 0, 9.5367431640625e-07 ;  /* 0x00000010ffc07435 */ /* 0x000fd400000001ff */
[----:B------:R-:W-:-:S06]  /*3330*/  IMAD.WIDE.U32 R192, R200, R192, c[0x0][0x170] ;  /* 0x00005c00c8c07625 */ /* 0x000fcc00078e00c0 */
[----:B------:R-:W5:Y:S02]  /*3340*/  LDG.E.128 R192, [R192.64] ;  /* 0x00000004c0c07981 */ /* 0x000f64000c1e1d00 */
.L_x_2982:
[----:B------:R-:W-:Y:S05]  /*3350*/  BSYNC B1 ;  /* 0x0000000000017941 */ /* 0x000fea0003800000 */
.L_x_2981:
        /* <DEDUP_REMOVED lines=8> */
[----:B-----5:R-:W-:Y:S01]  /*33e0*/  PRMT R196, RZ, 0x5410, R176 ;  /* 0x00005410ffc47816 */ /* 0x020fe200000000b0 */
[----:B------:R-:W-:Y:S05]  /*33f0*/  BRA `(.L_x_2985) ;  /* 0x000000c000007947 */ /* 0x000fea0003800000 */
.L_x_2984:
[----:B-1----:R-:W1:Y:S01]  /*3400*/  LDC.U8 R197, c[0x0][0x1f0] ;  /* 0x00007c00ffc57b82 */ /* 0x002e620000000000 */
        /* <DEDUP_REMOVED lines=11> */
.L_x_2985:
[----:B------:R-:W-:Y:S05]  /*34c0*/  BSYNC B1 ;  /* 0x0000000000017941 */ /* 0x000fea0003800000 */
.L_x_2983:
        /* <DEDUP_REMOVED lines=16> */
.L_x_2987:
        /* <DEDUP_REMOVED lines=8> */
.L_x_2988:
[----:B------:R-:W-:Y:S05]  /*3650*/  BSYNC B1 ;  /* 0x0000000000017941 */ /* 0x000fea0003800000 */
.L_x_2986:
        /* <DEDUP_REMOVED lines=14> */
.L_x_2990:
        /* <DEDUP_REMOVED lines=8> */
.L_x_2991:
[----:B------:R-:W-:Y:S05]  /*37c0*/  BSYNC B1 ;  /* 0x0000000000017941 */ /* 0x000fea0003800000 */
.L_x_2989:
        /* <DEDUP_REMOVED lines=14> */
.L_x_2993:
        /* <DEDUP_REMOVED lines=8> */
.L_x_2994:
[----:B------:R-:W-:Y:S05]  /*3930*/  BSYNC B1 ;  /* 0x0000000000017941 */ /* 0x000fea0003800000 */
.L_x_2992:
        /* <DEDUP_REMOVED lines=14> */
.L_x_2996:
        /* <DEDUP_REMOVED lines=8> */
.L_x_2997:
[----:B------:R-:W-:Y:S05]  /*3aa0*/  BSYNC B1 ;  /* 0x0000000000017941 */ /* 0x000fea0003800000 */
.L_x_2995:
        /* <DEDUP_REMOVED lines=14> */
.L_x_2999:
        /* <DEDUP_REMOVED lines=8> */
.L_x_3000:
[----:B------:R-:W-:Y:S05]  /*3c10*/  BSYNC B1 ;  /* 0x0000000000017941 */ /* 0x000fea0003800000 */
.L_x_2998:
        /* <DEDUP_REMOVED lines=14> */
.L_x_3002:
        /* <DEDUP_REMOVED lines=8> */
.L_x_3003:
[----:B------:R-:W-:Y:S05]  /*3d80*/  BSYNC B1 ;  /* 0x0000000000017941 */ /* 0x000fea0003800000 */
.L_x_3001:
        /* <DEDUP_REMOVED lines=14> */
.L_x_3005:
        /* <DEDUP_REMOVED lines=8> */
.L_x_3006:
[----:B------:R-:W-:Y:S05]  /*3ef0*/  BSYNC B1 ;  /* 0x0000000000017941 */ /* 0x000fea0003800000 */
.L_x_3004:
        /* <DEDUP_REMOVED lines=16> */
.L_x_2980:
[----:B------:R-:W-:Y:S05]  /*4000*/  BSYNC B0 ;  /* 0x0000000000007941 */ /* 0x000fea0003800000 */
.L_x_2979:
[----:B------:R-:W-:Y:S01]  /*4010*/  BSSY B0, `(.L_x_3007) ;  /* 0x00000d2000007945 */ /* 0x000fe20003800000 */
[----:B------:R-:W-:Y:S05]  /*4020*/  @!P1 BRA `(.L_x_3008) ;  /* 0x00000d0000009947 */ /* 0x000fea0003800000 */
[----:B------:R-:W-:Y:S01]  /*4030*/  BSSY B1, `(.L_x_3009) ;  /* 0x0000005000017945 */ /* 0x000fe20003800000 */
[----:B------:R-:W-:Y:S05]  /*4040*/  @!P3 BRA `(.L_x_3010) ;  /* 0x000000300000b947 */ /* 0x000fea0003800000 */
[----:B------:R-:W-:-:S10]  /*4050*/  HFMA2.MMA R192, -RZ, RZ, 0, 9.5367431640625e-07 ;  /* 0x00000010ffc07435 */ /* 0x000fd400000001ff */
[----:B------:R-:W-:-:S06]  /*4060*/  IMAD.WIDE.U32 R192, R200, R192, c[0x0][0x170] ;  /* 0x00005c00c8c07625 */ /* 0x000fcc00078e00c0 */
[----:B------:R-:W5:Y:S02]  /*4070*/  LDG.E.128 R192, [R192.64] ;  /* 0x00000004c0c07981 */ /* 0x000f64000c1e1d00 */
.L_x_3010:
[----:B------:R-:W-:Y:S05]  /*4080*/  BSYNC B1 ;  /* 0x0000000000017941 */ /* 0x000fea0003800000 */
.L_x_3009:
        /* <DEDUP_REMOVED lines=10> */
.L_x_3012:
        /* <DEDUP_REMOVED lines=12> */
.L_x_3013:
[----:B------:R-:W-:Y:S05]  /*41f0*/  BSYNC B1 ;  /* 0x0000000000017941 */ /* 0x000fea0003800000 */
.L_x_3011:
        /* <DEDUP_REMOVED lines=16> */
.L_x_3015:
        /* <DEDUP_REMOVED lines=8> */
.L_x_3016:
[----:B------:R-:W-:Y:S05]  /*4380*/  BSYNC B1 ;  /* 0x0000000000017941 */ /* 0x000fea0003800000 */
.L_x_3014:
        /* <DEDUP_REMOVED lines=14> */
.L_x_3018:
        /* <DEDUP_REMOVED lines=8> */
.L_x_3019:
[----:B------:R-:W-:Y:S05]  /*44f0*/  BSYNC B1 ;  /* 0x0000000000017941 */ /* 0x000fea0003800000 */
.L_x_3017:
        /* <DEDUP_REMOVED lines=14> */
.L_x_3021:
        /* <DEDUP_REMOVED lines=8> */
.L_x_3022:
[----:B------:R-:W-:Y:S05]  /*4660*/  BSYNC B1 ;  /* 0x0000000000017941 */ /* 0x000fea0003800000 */
.L_x_3020:
        /* <DEDUP_REMOVED lines=14> */
.L_x_3024:
        /* <DEDUP_REMOVED lines=8> */
.L_x_3025:
[----:B------:R-:W-:Y:S05]  /*47d0*/  BSYNC B1 ;  /* 0x0000000000017941 */ /* 0x000fea0003800000 */
.L_x_3023:
        /* <DEDUP_REMOVED lines=14> */
.L_x_3027:
        /* <DEDUP_REMOVED lines=8> */
.L_x_3028:
[----:B------:R-:W-:Y:S05]  /*4940*/  BSYNC B1 ;  /* 0x0000000000017941 */ /* 0x000fea0003800000 */
.L_x_3026:
        /* <DEDUP_REMOVED lines=14> */
.L_x_3030:
        /* <DEDUP_REMOVED lines=8> */
.L_x_3031:
[----:B------:R-:W-:Y:S05]  /*4ab0*/  BSYNC B1 ;  /* 0x0000000000017941 */ /* 0x000fea0003800000 */
.L_x_3029:
        /* <DEDUP_REMOVED lines=14> */
.L_x_3033:
        /* <DEDUP_REMOVED lines=8> */
.L_x_3034:
[----:B------:R-:W-:Y:S05]  /*4c20*/  BSYNC B1 ;  /* 0x0000000000017941 */ /* 0x000fea0003800000 */
.L_x_3032:
        /* <DEDUP_REMOVED lines=16> */
.L_x_3008:
[----:B------:R-:W-:Y:S05]  /*4d30*/  BSYNC B0 ;  /* 0x0000000000007941 */ /* 0x000fea0003800000 */
.L_x_3007:
        /* <DEDUP_REMOVED lines=8> */
.L_x_3038:
[----:B------:R-:W-:Y:S05]  /*4dc0*/  BSYNC B1 ;  /* 0x0000000000017941 */ /* 0x000fea0003800000 */
.L_x_3037:
        /* <DEDUP_REMOVED lines=10> */
.L_x_3040:
        /* <DEDUP_REMOVED lines=12> */
.L_x_3041:
[----:B------:R-:W-:Y:S05]  /*4f30*/  BSYNC B1 ;  /* 0x0000000000017941 */ /* 0x000fea0003800000 */
.L_x_3039:
        /* <DEDUP_REMOVED lines=16> */
.L_x_3043:
        /* <DEDUP_REMOVED lines=8> */
.L_x_3044:
[----:B------:R-:W-:Y:S05]  /*50c0*/  BSYNC B1 ;  /* 0x0000000000017941 */ /* 0x000fea0003800000 */
.L_x_3042:
        /* <DEDUP_REMOVED lines=14> */
.L_x_3046:
        /* <DEDUP_REMOVED lines=8> */
.L_x_3047:
[----:B------:R-:W-:Y:S05]  /*5230*/  BSYNC B1 ;  /* 0x0000000000017941 */ /* 0x000fea0003800000 */
.L_x_3045:
        /* <DEDUP_REMOVED lines=14> */
.L_x_3049:
        /* <DEDUP_REMOVED lines=8> */
.L_x_3050:
[----:B------:R-:W-:Y:S05]  /*53a0*/  BSYNC B1 ;  /* 0x0000000000017941 */ /* 0x000fea0003800000 */
.L_x_3048:
        /* <DEDUP_REMOVED lines=14> */
.L_x_3052:
        /* <DEDUP_REMOVED lines=8> */
.L_x_3053:
[----:B------:R-:W-:Y:S05]  /*5510*/  BSYNC B1 ;  /* 0x0000000000017941 */ /* 0x000fea0003800000 */
.L_x_3051:
        /* <DEDUP_REMOVED lines=14> */
.L_x_3055:
        /* <DEDUP_REMOVED lines=8> */
.L_x_3056:
[----:B------:R-:W-:Y:S05]  /*5680*/  BSYNC B1 ;  /* 0x0000000000017941 */ /* 0x000fea0003800000 */
.L_x_3054:
        /* <DEDUP_REMOVED lines=14> */
.L_x_3058:
        /* <DEDUP_REMOVED lines=8> */
.L_x_3059:
[----:B------:R-:W-:Y:S05]  /*57f0*/  BSYNC B1 ;  /* 0x0000000000017941 */ /* 0x000fea0003800000 */
.L_x_3057:
        /* <DEDUP_REMOVED lines=14> */
.L_x_3061:
        /* <DEDUP_REMOVED lines=8> */
.L_x_3062:
[----:B------:R-:W-:Y:S05]  /*5960*/  BSYNC B1 ;  /* 0x0000000000017941 */ /* 0x000fea0003800000 */
.L_x_3060:
        /* <DEDUP_REMOVED lines=9> */
[----:B------:R-:W-:Y:S01]  /*5a00*/  @P5 IMAD.WIDE.U32 R196, R4, R3, c[0x0][0x258] ;  /* 0x0000960004c45625 */ /* 0x000fe200078e0003 */
[----:B------:R-:W-:-:S04]  /*5a10*/  @P3 MOV R3, 0x10 ;  /* 0x0000001000033802 */ /* 0x000fc80000000f00 */
[----:B------:R1:W-:Y:S02]  /*5a20*/  @P5 STG.E.128 [R196.64], R104 ;  /* 0x00000068c4005986 */ /* 0x0003e4000c101d04 */
[----:B-1----:R-:W-:-:S05]  /*5a30*/  @P3 IMAD.WIDE.U32 R196, R200, R3, c[0x0][0x248] ;  /* 0x00009200c8c43625 */ /* 0x002fca00078e0003 */
[----:B------:R1:W-:Y:S02]  /*5a40*/  @P3 STG.E.128 [R196.64], R100 ;  /* 0x00000064c4003986 */ /* 0x0003e4000c101d04 */
.L_x_3036:
[----:B------:R-:W-:Y:S05]  /*5a50*/  BSYNC B0 ;  /* 0x0000000000007941 */ /* 0x000fea0003800000 */
.L_x_3035:
[----:B-----5:R-:W2:Y:S01]  /*5a60*/  LDL.LU R3, [R1+0x20] ;  /* 0x0000200001037983 */ /* 0x020ea20000300800 */
[----:B------:R-:W-:-:S04]  /*5a70*/  IADD3 R2, R2, c[0x0][0x160], RZ ;  /* 0x0000580002027a10 */ /* 0x000fc80007ffe0ff */
[----:B------:R-:W-:Y:S02]  /*5a80*/  ISETP.GE.AND P2, PT, R2, c[0x0][0x164], PT ;  /* 0x0000590002007a0c */ /* 0x000fe40003f46270 */
[----:B--2---:R-:W-:-:S04]  /*5a90*/  LOP3.LUT P3, RZ, R3, 0xff, RZ, 0xc0, !PT ;  /* 0x000000ff03ff7812 */ /* 0x004fc8000786c0ff */
[----:B------:R-:W-:-:S05]  /*5aa0*/  SEL R3, RZ, 0x1, P3 ;  /* 0x00000001ff037807 */ /* 0x000fca0001800000 */
[----:B------:R2:W-:Y:S02]  /*5ab0*/  STL.S16 [R1+0x20], R3 ;  /* 0x0000200301007387 */ /* 0x0005e40000100600 */
[----:B012---:R-:W-:Y:S01]  /*5ac0*/  @P2 CALL.REL.NOINC `(.L_x_2930) ;  /* 0x0000001000002944 */ /* 0x007fe20003c00000 */
[----:B------:R-:W-:Y:S05]  /*5ad0*/  BRA `(.L_x_3063) ;  /* 0xffffac2000007947 */ /* 0x000fea000383ffff */
.L_x_2930:
[----:B--2---:R-:W0:Y:S01]  /*5ae0*/  S2UR UR6, SR_CTAID.X ;  /* 0x00000000000679c3 */ /* 0x004e220000002500 */
[----:B------:R-:W0:Y:S01]  /*5af0*/  S2R R3, SR_TID.X ;  /* 0x0000000000037919 */ /* 0x000e220000002100 */
[----:B------:R-:W-:Y:S01]  /*5b00*/  LOP3.LUT P2, RZ, R0, 0xffffff80, RZ, 0xc0, !PT ;  /* 0xffffff8000ff7812 */ /* 0x000fe2000784c0ff */
        /* <DEDUP_REMOVED lines=17> */
.L_x_3065:
[----:B------:R-:W-:Y:S05]  /*5c20*/  BSYNC B0 ;  /* 0x0000000000007941 */ /* 0x000fea0003800000 */
.L_x_3064:
        /* <DEDUP_REMOVED lines=13> */
.L_x_3067:
[----:B------:R-:W-:Y:S05]  /*5d00*/  BSYNC B0 ;  /* 0x0000000000007941 */ /* 0x000fea0003800000 */
.L_x_3066:
        /* <DEDUP_REMOVED lines=13> */
.L_x_3069:
[----:B------:R-:W-:Y:S05]  /*5de0*/  BSYNC B0 ;  /* 0x0000000000007941 */ /* 0x000fea0003800000 */
.L_x_3068:
[----:B------:R-:W-:-:S13]  /*5df0*/  ISETP.GE.U32.AND P0, PT, R0, 0x200, PT ;  /* 0x000002000000780c */ /* 0x000fda0003f06070 */
[----:B------:R-:W-:Y:S05]  /*5e00*/  @!P0 EXIT ;  /* 0x000000000000894d */ /* 0x000fea0003800000 */
[----:B0-----:R-:W-:-:S10]  /*5e10*/  HFMA2.MMA R7, -RZ, RZ, 0, 1.9073486328125e-06 ;  /* 0x00000020ff077435 */ /* 0x001fd400000001ff */
        /* <DEDUP_REMOVED lines=10> */
.L_x_2949:
[----:B------:R-:W-:Y:S01]  /*5ec0*/  HFMA2.MMA R198, -RZ, RZ, 0, 9.5367431640625e-07 ;  /* 0x00000010ffc67435 */ /* 0x000fe200000001ff */
[----:B------:R-:W-:Y:S01]  /*5ed0*/  MOV R197, R227 ;  /* 0x000000e300c57202 */ /* 0x000fe20000000f00 */
[----:B-1----:R-:W-:Y:S01]  /*5ee0*/  IMAD.MOV.U32 R217, RZ, RZ, 0x1f ;  /* 0x0000001fffd97424 */ /* 0x002fe200078e00ff */
[----:B------:R-:W-:-:S02]  /*5ef0*/  MOV R216, 0xffffffff ;  /* 0xffffffff00d87802 */ /* 0x000fc40000000f00 */
[----:B------:R-:W-:Y:S02]  /*5f00*/  MOV R196, 0x5f20 ;  /* 0x00005f2000c47802 */ /* 0x000fe40000000f00 */
[----:B-----5:R-:W-:Y:S05]  /*5f10*/  CALL.REL.NOINC `($__internal_46_$__cuda_sm70_shflsync_down_p) ;  /* 0x0000046000007944 */ /* 0x020fea0003c00000 */
[----:B-1----:R-:W-:Y:S01]  /*5f20*/  MOV R199, R198 ;  /* 0x000000c600c77202 */ /* 0x002fe20000000f00 */
[----:B------:R-:W-:Y:S05]  /*5f30*/  BRA `(.L_x_3070) ;  /* 0xffffc28000007947 */ /* 0x000fea000383ffff */
.L_x_2950:
[----:B------:R-:W-:Y:S01]  /*5f40*/  HFMA2.MMA R198, -RZ, RZ, 0, 9.5367431640625e-07 ;  /* 0x00000010ffc67435 */ /* 0x000fe200000001ff */
[----:B------:R-:W-:Y:S01]  /*5f50*/  MOV R197, R226 ;  /* 0x000000e200c57202 */ /* 0x000fe20000000f00 */
[----:B-1----:R-:W-:Y:S01]  /*5f60*/  IMAD.MOV.U32 R217, RZ, RZ, 0x1f ;  /* 0x0000001fffd97424 */ /* 0x002fe200078e00ff */
[----:B------:R-:W-:Y:S02]  /*5f70*/  MOV R216, 0xffffffff ;  /* 0xffffffff00d87802 */ /* 0x000fe40000000f00 */
[----:B------:R-:W-:Y:S02]  /*5f80*/  MOV R196, 0x5fa0 ;  /* 0x00005fa000c47802 */ /* 0x000fe40000000f00 */
[----:B0-2--5:R-:W-:Y:S05]  /*5f90*/  CALL.REL.NOINC `($__internal_46_$__cuda_sm70_shflsync_down_p) ;  /* 0x000003e000007944 */ /* 0x025fea0003c00000 */
[----:B------:R-:W-:Y:S01]  /*5fa0*/  FADD.FTZ R199, R199, R227 ;  /* 0x000000e3c7c77221 */ /* 0x000fe20000010000 */
[----:B------:R-:W-:Y:S01]  /*5fb0*/  MOV R217, 0x1f ;  /* 0x0000001f00d97802 */ /* 0x000fe20000000f00 */
[----:B-1----:R-:W-:Y:S01]  /*5fc0*/  FADD.FTZ R200, R226, R198 ;  /* 0x000000c6e2c87221 */ /* 0x002fe20000010000 */
[----:B------:R-:W-:Y:S01]  /*5fd0*/  HFMA2.MMA R198, -RZ, RZ, 0, 4.76837158203125e-07 ;  /* 0x00000008ffc67435 */ /* 0x000fe200000001ff */
[----:B------:R-:W-:Y:S01]  /*5fe0*/  MOV R216, 0xffffffff ;  /* 0xffffffff00d87802 */ /* 0x000fe20000000f00 */
[----:B------:R-:W-:Y:S01]  /*5ff0*/  IMAD.MOV.U32 R197, RZ, RZ, R199 ;  /* 0x000000ffffc57224 */ /* 0x000fe200078e00c7 */
[----:B------:R-:W-:-:S03]  /*6000*/  MOV R196, 0x6020 ;  /* 0x0000602000c47802 */ /* 0x000fc60000000f00 */
[----:B------:R-:W-:Y:S05]  /*6010*/  CALL.REL.NOINC `($__internal_46_$__cuda_sm70_shflsync_down_p) ;  /* 0x0000036000007944 */ /* 0x000fea0003c00000 */
[----:B-1----:R-:W-:Y:S01]  /*6020*/  MOV R202, R198 ;  /* 0x000000c600ca7202 */ /* 0x002fe20000000f00 */
[----:B------:R-:W-:Y:S01]  /*6030*/  HFMA2.MMA R198, -RZ, RZ, 0, 4.76837158203125e-07 ;  /* 0x00000008ffc67435 */ /* 0x000fe200000001ff */
[----:B------:R-:W-:Y:S01]  /*6040*/  MOV R197, R200 ;  /* 0x000000c800c57202 */ /* 0x000fe20000000f00 */
[----:B------:R-:W-:Y:S01]  /*6050*/  IMAD.MOV.U32 R216, RZ, RZ, -0x1 ;  /* 0xffffffffffd87424 */ /* 0x000fe200078e00ff */
[----:B------:R-:W-:-:S02]  /*6060*/  MOV R217, 0x1f ;  /* 0x0000001f00d97802 */ /* 0x000fc40000000f00 */
[----:B------:R-:W-:Y:S02]  /*6070*/  MOV R196, 0x6090 ;  /* 0x0000609000c47802 */ /* 0x000fe40000000f00 */
[----:B------:R-:W-:Y:S05]  /*6080*/  CALL.REL.NOINC `($__internal_46_$__cuda_sm70_shflsync_down_p) ;  /* 0x000002f000007944 */ /* 0x000fea0003c00000 */
[----:B------:R-:W-:Y:S01]  /*6090*/  FADD.FTZ R199, R202, R199 ;  /* 0x000000c7cac77221 */ /* 0x000fe20000010000 */
[----:B------:R-:W-:Y:S01]  /*60a0*/  MOV R217, 0x1f ;  /* 0x0000001f00d97802 */ /* 0x000fe20000000f00 */
[----:B-1----:R-:W-:Y:S01]  /*60b0*/  FADD.FTZ R200, R200, R198 ;  /* 0x000000c6c8c87221 */ /* 0x002fe20000010000 */
[----:B------:R-:W-:Y:S01]  /*60c0*/  HFMA2.MMA R198, -RZ, RZ, 0, 2.384185791015625e-07 ;  /* 0x00000004ffc67435 */ /* 0x000fe200000001ff */
[----:B------:R-:W-:Y:S02]  /*60d0*/  MOV R216, 0xffffffff ;  /* 0xffffffff00d87802 */ /* 0x000fe40000000f00 */
[----:B------:R-:W-:Y:S02]  /*60e0*/  MOV R197, R199 ;  /* 0x000000c700c57202 */ /* 0x000fe40000000f00 */
[----:B------:R-:W-:Y:S02]  /*60f0*/  MOV R196, 0x6110 ;  /* 0x0000611000c47802 */ /* 0x000fe40000000f00 */
[----:B------:R-:W-:Y:S05]  /*6100*/  CALL.REL.NOINC `($__internal_46_$__cuda_sm70_shflsync_down_p) ;  /* 0x0000027000007944 */ /* 0x000fea0003c00000 */
[----:B-1----:R-:W-:Y:S01]  /*6110*/  IMAD.MOV.U32 R202, RZ, RZ, R198 ;  /* 0x000000ffffca7224 */ /* 0x002fe200078e00c6 */
[----:B------:R-:W-:Y:S01]  /*6120*/  HFMA2.MMA R198, -RZ, RZ, 0, 2.384185791015625e-07 ;  /* 0x00000004ffc67435 */ /* 0x000fe200000001ff */
[----:B------:R-:W-:-:S02]  /*6130*/  MOV R197, R200 ;  /* 0x000000c800c57202 */ /* 0x000fc40000000f00 */
[----:B------:R-:W-:Y:S02]  /*6140*/  MOV R217, 0x1f ;  /* 0x0000001f00d97802 */ /* 0x000fe40000000f00 */
[----:B------:R-:W-:Y:S02]  /*6150*/  MOV R216, 0xffffffff ;  /* 0xffffffff00d87802 */ /* 0x000fe40000000f00 */
[----:B------:R-:W-:Y:S02]  /*6160*/  MOV R196, 0x6180 ;  /* 0x0000618000c47802 */ /* 0x000fe40000000f00 */
[----:B------:R-:W-:Y:S05]  /*6170*/  CALL.REL.NOINC `($__internal_46_$__cuda_sm70_shflsync_down_p) ;  /* 0x0000020000007944 */ /* 0x000fea0003c00000 */
[----:B------:R-:W-:Y:S01]  /*6180*/  FADD.FTZ R199, R202, R199 ;  /* 0x000000c7cac77221 */ /* 0x000fe20000010000 */
[----:B------:R-:W-:Y:S01]  /*6190*/  HFMA2.MMA R217, -RZ, RZ, 0, 1.847743988037109375e-06 ;  /* 0x0000001fffd97435 */ /* 0x000fe200000001ff */
[----:B-1----:R-:W-:Y:S01]  /*61a0*/  FADD.FTZ R202, R200, R198 ;  /* 0x000000c6c8ca7221 */ /* 0x002fe20000010000 */
[----:B------:R-:W-:Y:S01]  /*61b0*/  MOV R216, 0xffffffff ;  /* 0xffffffff00d87802 */ /* 0x000fe20000000f00 */
[----:B------:R-:W-:Y:S01]  /*61c0*/  IMAD.MOV.U32 R198, RZ, RZ, 0x2 ;  /* 0x00000002ffc67424 */ /* 0x000fe200078e00ff */
[----:B------:R-:W-:Y:S02]  /*61d0*/  MOV R197, R199 ;  /* 0x000000c700c57202 */ /* 0x000fe40000000f00 */
[----:B------:R-:W-:-:S02]  /*61e0*/  MOV R196, 0x6200 ;  /* 0x0000620000c47802 */ /* 0x000fc40000000f00 */
[----:B------:R-:W-:Y:S05]  /*61f0*/  CALL.REL.NOINC `($__internal_46_$__cuda_sm70_shflsync_down_p) ;  /* 0x0000018000007944 */ /* 0x000fea0003c00000 */
[----:B-1----:R-:W-:Y:S01]  /*6200*/  MOV R200, R198 ;  /* 0x000000c600c87202 */ /* 0x002fe20000000f00 */
[----:B------:R-:W-:Y:S01]  /*6210*/  HFMA2.MMA R198, -RZ, RZ, 0, 1.1920928955078125e-07 ;  /* 0x00000002ffc67435 */ /* 0x000fe200000001ff */
[----:B------:R-:W-:Y:S01]  /*6220*/  IMAD.MOV.U32 R197, RZ, RZ, R202 ;  /* 0x000000ffffc57224 */ /* 0x000fe200078e00ca */
[----:B------:R-:W-:-:S02]  /*6230*/  MOV R217, 0x1f ;  /* 0x0000001f00d97802 */ /* 0x000fc40000000f00 */
[----:B------:R-:W-:Y:S02]  /*6240*/  MOV R216, 0xffffffff ;  /* 0xffffffff00d87802 */ /* 0x000fe40000000f00 */
[----:B------:R-:W-:Y:S02]  /*6250*/  MOV R196, 0x6270 ;  /* 0x0000627000c47802 */ /* 0x000fe40000000f00 */
[----:B------:R-:W-:Y:S05]  /*6260*/  CALL.REL.NOINC `($__internal_46_$__cuda_sm70_shflsync_down_p) ;  /* 0x0000011000007944 */ /* 0x000fea0003c00000 */
[----:B------:R-:W-:Y:S01]  /*6270*/  FADD.FTZ R200, R200, R199 ;  /* 0x000000c7c8c87221 */ /* 0x000fe20000010000 */
[----:B------:R-:W-:Y:S01]  /*6280*/  MOV R216, 0xffffffff ;  /* 0xffffffff00d87802 */ /* 0x000fe20000000f00 */
[----:B-1----:R-:W-:Y:S01]  /*6290*/  FADD.FTZ R199, R202, R198 ;  /* 0x000000c6cac77221 */ /* 0x002fe20000010000 */
[----:B------:R-:W-:Y:S01]  /*62a0*/  HFMA2.MMA R198, -RZ, RZ, 0, 5.9604644775390625e-08 ;  /* 0x00000001ffc67435 */ /* 0x000fe200000001ff */
[----:B------:R-:W-:Y:S01]  /*62b0*/  IMAD.MOV.U32 R217, RZ, RZ, 0x1f ;  /* 0x0000001fffd97424 */ /* 0x000fe200078e00ff */
[----:B------:R-:W-:Y:S02]  /*62c0*/  MOV R197, R200 ;  /* 0x000000c800c57202 */ /* 0x000fe40000000f00 */
[----:B------:R-:W-:Y:S02]  /*62d0*/  MOV R196, 0x62f0 ;  /* 0x000062f000c47802 */ /* 0x000fe40000000f00 */
[----:B------:R-:W-:Y:S05]  /*62e0*/  CALL.REL.NOINC `($__internal_46_$__cuda_sm70_shflsync_down_p) ;  /* 0x0000009000007944 */ /* 0x000fea0003c00000 */
[----:B------:R-:W-:Y:S01]  /*62f0*/  HFMA2.MMA R217, -RZ, RZ, 0, 1.847743988037109375e-06 ;  /* 0x0000001fffd97435 */ /* 0x000fe200000001ff */
[----:B-1----:R-:W-:Y:S01]  /*6300*/  MOV R202, R198 ;  /* 0x000000c600ca7202 */ /* 0x002fe20000000f00 */
[----:B------:R-:W-:Y:S01]  /*6310*/  IMAD.MOV.U32 R198, RZ, RZ, 0x1 ;  /* 0x00000001ffc67424 */ /* 0x000fe200078e00ff */
[----:B------:R-:W-:-:S02]  /*6320*/  MOV R197, R199 ;  /* 0x000000c700c57202 */ /* 0x000fc40000000f00 */
[----:B------:R-:W-:Y:S02]  /*6330*/  MOV R216, 0xffffffff ;  /* 0xffffffff00d87802 */ /* 0x000fe40000000f00 */
[----:B------:R-:W-:Y:S02]  /*6340*/  MOV R196, 0x6360 ;  /* 0x0000636000c47802 */ /* 0x000fe40000000f00 */
[----:B------:R-:W-:Y:S05]  /*6350*/  CALL.REL.NOINC `($__internal_46_$__cuda_sm70_shflsync_down_p) ;  /* 0x0000002000007944 */ /* 0x000fea0003c00000 */
[----:B-1----:R-:W-:Y:S01]  /*6360*/  MOV R197, R198 ;  /* 0x000000c600c57202 */ /* 0x002fe20000000f00 */
[----:B------:R-:W-:Y:S05]  /*6370*/  BRA `(.L_x_3071) ;  /* 0xffffbf6000007947 */ /* 0x000fea000383ffff */
        .weak           $__internal_46_$__cuda_sm70_shflsync_down_p
        .type           $__internal_46_$__cuda_sm70_shflsync_down_p,@function
        .size           $__internal_46_$__cuda_sm70_shflsync_down_p,(.L_x_11780 - $__internal_46_$__cuda_sm70_shflsync_down_p)
$__internal_46_$__cuda_sm70_shflsync_down_p:
[----:B------:R-:W-:Y:S04]  /*6380*/  WARPSYNC R216 ;  /* 0x000000d800007348 */ /* 0x000fe80003800000 */
[----:B------:R0:W1:Y:S02]  /*6390*/  SHFL.DOWN PT, R198, R197, R198, R217 ;  /* 0x080000c6c5c67389 */ /* 0x00006400000e00d9 */
[----:B0-----:R-:W-:-:S06]  /*63a0*/  HFMA2.MMA R197, -RZ, RZ, 0, 0 ;  /* 0x00000000ffc57435 */ /* 0x001fcc00000001ff */
[----:B------:R-:W-:Y:S05]  /*63b0*/  RET.REL.NODEC R196 `(_ZN10layer_norm13ln_bwd_kernelINS_13Kernel_traitsIf13__nv_bfloat16S2_S2_fjLj4096ELj1ELj1ELj4ELj16ENS_18Kernel_traits_baseILj4096EfS2_S2_S2_fjLj128EEEEELb0ELb1ELb1ELb0EEEvNS_9BwdParamsE) ;  /* 0xffff9c40c4007950 */ /* 0x000fea0003c3ffff */
.L_x_3072:
        /* <DEDUP_REMOVED lines=12> */
.L_x_11780:


//--------------------- .text._ZN10layer_norm13ln_bwd_kernelINS_13Kernel_traitsIf13__nv_bfloat16S2_S2_fjLj4096ELj1ELj1ELj4ELj16ENS_18Kernel_traits_baseILj4096EfS2_S2_S2_fjLj128EEEEELb0ELb1ELb1ELb1EEEvNS_9BwdParamsE --------------------------
	.section	.text._ZN10layer_norm13ln_bwd_kernelINS_13Kernel_traitsIf13__nv_bfloat16S2_S2_fjLj4096ELj1ELj1ELj4ELj16ENS_18Kernel_traits_baseILj4096EfS2_S2_S2_fjLj128EEEEELb0ELb1ELb1ELb1EEEvNS_9BwdParamsE,"ax",@progbits
	.sectioninfo	@"SHI_REGISTERS=255"
	.align	128
        .global         _ZN10layer_norm13ln_bwd_kernelINS_13Kernel_traitsIf13__nv_bfloat16S2_S2_fjLj4096ELj1ELj1ELj4ELj16ENS_18Kernel_traits_baseILj4096EfS2_S2_S2_fjLj128EEEEELb0ELb1ELb1ELb1EEEvNS_9BwdParamsE
        .type           _ZN10layer_norm13ln_bwd_kernelINS_13Kernel_traitsIf13__nv_bfloat16S2_S2_fjLj4096ELj1ELj1ELj4ELj16ENS_18Kernel_traits_baseILj4096EfS2_S2_S2_fjLj128EEEEELb0ELb1ELb1ELb1EEEvNS_9BwdParamsE,@function
        .size           _ZN10layer_norm13ln_bwd_kernelINS_13Kernel_traitsIf13__nv_bfloat16S2_S2_fjLj4096ELj1ELj1ELj4ELj16ENS_18Kernel_traits_baseILj4096EfS2_S2_S2_fjLj128EEEEELb0ELb1ELb1ELb1EEEvNS_9BwdParamsE,(.L_x_11781 - _ZN10layer_norm13ln_bwd_kernelINS_13Kernel_traitsIf13__nv_bfloat16S2_S2_fjLj4096ELj1ELj1ELj4ELj16ENS_18Kernel_traits_baseILj4096EfS2_S2_S2_fjLj128EEEEELb0ELb1ELb1ELb1EEEvNS_9BwdParamsE)
        .other          _ZN10layer_norm13ln_bwd_kernelINS_13Kernel_traitsIf13__nv_bfloat16S2_S2_fjLj4096ELj1ELj1ELj4ELj16ENS_18Kernel_traits_baseILj4096EfS2_S2_S2_fjLj128EEEEELb0ELb1ELb1ELb1EEEvNS_9BwdParamsE,@"STO_CUDA_ENTRY STV_DEFAULT"
_ZN10layer_norm13ln_bwd_kernelINS_13Kernel_traitsIf13__nv_bfloat16S2_S2_fjLj4096ELj1ELj1ELj4ELj16ENS_18Kernel_traits_baseILj4096EfS2_S2_S2_fjLj128EEEEELb0ELb1ELb1ELb1EEEvNS_9BwdParamsE:
.text._ZN10layer_norm13ln_bwd_kernelINS_13Kernel_traitsIf13__nv_bfloat16S2_S2_fjLj4096ELj1ELj1ELj4ELj16ENS_18Kernel_traits_baseILj4096EfS2_S2_S2_fjLj128EEEEELb0ELb1ELb1ELb1EEEvNS_9BwdParamsE:
        /* <DEDUP_REMOVED lines=57> */
.L_x_3073:
[----:B------:R-:W-:-:S04]  /*0390*/  SHF.L.U32 R0, R0, 0x5, RZ ;  /* 0x0000000500007819 */ /* 0x000fc800000006ff */
[----:B------:R-:W-:-:S04]  /*03a0*/  LOP3.LUT R0, R0, 0xfe0, RZ, 0xc0, !PT ;  /* 0x00000fe000007812 */ /* 0x000fc800078ec0ff */
[C---:B------:R-:W-:Y:S02]  /*03b0*/  IADD3 R2, P0, R0.reuse, c[0x0][0x1b0], RZ ;  /* 0x00006c0000027a10 */ /* 0x040fe40007f1e0ff */
[----:B------:R-:W-:Y:S02]  /*03c0*/  IADD3 R4, P1, R0, c[0x0][0x1c8], RZ ;  /* 0x0000720000047a10 */ /* 0x000fe40007f3e0ff */
[----:B------:R-:W-:Y:S02]  /*03d0*/  IADD3.X R3, RZ, c[0x0][0x1b4], RZ, P0, !PT ;  /* 0x00006d00ff037a10 */ /* 0x000fe400007fe4ff */
[----:B------:R-:W-:-:S03]  /*03e0*/  IADD3.X R5, RZ, c[0x0][0x1cc], RZ, P1, !PT ;  /* 0x00007300ff057a10 */ /* 0x000fc60000ffe4ff */
[----:B------:R-:W2:Y:S04]  /*03f0*/  LDG.E.128 R16, [R2.64] ;  /* 0x0000000402107981 */ /* 0x000ea8000c1e1d00 */
[----:B------:R-:W3:Y:S04]  /*0400*/  LDG.E.128 R12, [R2.64+0x10] ;  /* 0x00001004020c7981 */ /* 0x000ee8000c1e1d00 */
[----:B------:R-:W4:Y:S04]  /*0410*/  LDG.E.128 R8, [R2.64+0x1000] ;  /* 0x0010000402087981 */ /* 0x000f28000c1e1d00 */
[----:B------:R0:W5:Y:S04]  /*0420*/  LDG.E.128 R116, [R2.64+0x1010] ;  /* 0x0010100402747981 */ /* 0x000168000c1e1d00 */
[----:B------:R0:W5:Y:S04]  /*0430*/  LDG.E.128 R120, [R2.64+0x2000] ;  /* 0x0020000402787981 */ /* 0x000168000c1e1d00 */
[----:B------:R0:W5:Y:S04]  /*0440*/  LDG.E.128 R124, [R2.64+0x2010] ;  /* 0x00201004027c7981 */ /* 0x000168000c1e1d00 */
[----:B------:R0:W5:Y:S04]  /*0450*/  LDG.E.128 R128, [R2.64+0x3000] ;  /* 0x0030000402807981 */ /* 0x000168000c1e1d00 */
[----:B------:R0:W5:Y:S04]  /*0460*/  LDG.E.128 R132, [R2.64+0x3010] ;  /* 0x0030100402847981 */ /* 0x000168000c1e1d00 */
        /* <DEDUP_REMOVED lines=57> */
[----:B--2---:R0:W-:Y:S04]  /*0800*/  STL.64 [R1+0x38], R16 ;  /* 0x0000381001007387 */ /* 0x0041e80000100a00 */
[----:B------:R0:W-:Y:S04]  /*0810*/  STL.64 [R1+0x40], R18 ;  /* 0x0000401201007387 */ /* 0x0001e80000100a00 */
[----:B---3--:R0:W-:Y:S04]  /*0820*/  STL.64 [R1+0x28], R12 ;  /* 0x0000280c01007387 */ /* 0x0081e80000100a00 */
[----:B------:R0:W-:Y:S04]  /*0830*/  STL.64 [R1+0x30], R14 ;  /* 0x0000300e01007387 */ /* 0x0001e80000100a00 */
[----:B----4-:R0:W-:Y:S04]  /*0840*/  STL.64 [R1+0x18], R8 ;  /* 0x0000180801007387 */ /* 0x0101e80000100a00 */
[----:B------:R0:W-:Y:S04]  /*0850*/  STL.64 [R1+0x20], R10 ;  /* 0x0000200a01007387 */ /* 0x0001e80000100a00 */
[----:B------:R0:W-:Y:S02]  /*0860*/  STL.S16 [R1+0x14], R0 ;  /* 0x0000140001007387 */ /* 0x0001e40000100600 */
.L_x_3182:
[----:B------:R-:W-:-:S05]  /*0870*/  MOV R198, 0x4 ;  /* 0x0000000400c67802 */ /* 0x000fca0000000f00 */
[----:B------:R-:W-:-:S05]  /*0880*/  IMAD.WIDE R196, R212, R198, c[0x0][0x1d8] ;  /* 0x00007600d4c47625 */ /* 0x000fca00078e02c6 */
[----:B------:R1:W2:Y:S02]  /*0890*/  LDG.E R249, [R196.64] ;  /* 0x00000004c4f97981 */ /* 0x0002a4000c1e1900 */
[----:B-1----:R-:W-:-:S05]  /*08a0*/  IMAD.WIDE R196, R212, R198, c[0x0][0x1a8] ;  /* 0x00006a00d4c47625 */ /* 0x002fca00078e02c6 */
[----:B-----5:R1:W5:Y:S02]  /*08b0*/  LDG.E R211, [R196.64] ;  /* 0x00000004c4d37981 */ /* 0x020364000c1e1900 */
[----:B-1----:R-:W-:-:S05]  /*08c0*/  IMAD.WIDE R196, R212, R198, c[0x0][0x1d0] ;  /* 0x00007400d4c47625 */ /* 0x002fca00078e02c6 */
[----:B------:R1:W3:Y:S01]  /*08d0*/  LDG.E R199, [R196.64] ;  /* 0x00000004c4c77981 */ /* 0x0002e2000c1e1900 */
[----:B------:R-:W-:Y:S01]  /*08e0*/  MOV R250, 0x10 ;  /* 0x0000001000fa7802 */ /* 0x000fe20000000f00 */
[----:B------:R-:W-:Y:S02]  /*08f0*/  BSSY B0, `(.L_x_3075) ;  /* 0x000017c000007945 */ /* 0x000fe40003800000 */
[----:B------:R-:W4:Y:S01]  /*0900*/  S2R R198, SR_TID.X ;  /* 0x0000000000c67919 */ /* 0x000f220000002100 */
[----:B-1----:R-:W-:-:S05]  /*0910*/  IMAD R196, R212, c[0x0][0x168], RZ ;  /* 0x00005a00d4c47a24 */ /* 0x002fca00078e02ff */
[----:B------:R-:W-:-:S04]  /*0920*/  SHF.R.S32.HI R197, RZ, 0x1f, R196 ;  /* 0x0000001fffc57819 */ /* 0x000fc800000114c4 */
[----:B------:R-:W-:Y:S02]  /*0930*/  LEA.HI R197, R197, R196, RZ, 0x3 ;  /* 0x000000c4c5c57211 */ /* 0x000fe400078f18ff */
[----:B----4-:R-:W-:-:S04]  /*0940*/  LOP3.LUT R198, R198, 0x7f, RZ, 0xc0, !PT ;  /* 0x0000007fc6c67812 */ /* 0x010fc800078ec0ff */
[----:B------:R-:W-:-:S04]  /*0950*/  LEA.HI.SX32 R210, R197, R198, 0x1d ;  /* 0x000000c6c5d27211 */ /* 0x000fc800078feaff */
[C---:B------:R-:W-:Y:S01]  /*0960*/  IADD3 R209, R210.reuse, 0x80, RZ ;  /* 0x00000080d2d17810 */ /* 0x040fe20007ffe0ff */
[CC--:B------:R-:W-:Y:S01]  /*0970*/  IMAD.WIDE.U32 R216, R210.reuse, R250.reuse, c[0x0][0x218] ;  /* 0x00008600d2d87625 */ /* 0x0c0fe200078e00fa */
[C---:B------:R-:W-:Y:S02]  /*0980*/  IADD3 R208, R210.reuse, 0x100, RZ ;  /* 0x00000100d2d07810 */ /* 0x040fe40007ffe0ff */
[----:B------:R-:W-:Y:S01]  /*0990*/  IADD3 R207, R210, 0x180, RZ ;  /* 0x00000180d2cf7810 */ /* 0x000fe20007ffe0ff */
[----:B------:R-:W-:-:S04]  /*09a0*/  IMAD.WIDE.U32 R214, R209, R250, c[0x0][0x218] ;  /* 0x00008600d1d67625 */ /* 0x000fc800078e00fa */
[-C--:B------:R-:W-:Y:S01]  /*09b0*/  IMAD.WIDE.U32 R196, R207, R250.reuse, c[0x0][0x218] ;  /* 0x00008600cfc47625 */ /* 0x080fe200078e00fa */
[----:B--2---:R-:W-:Y:S01]  /*09c0*/  ISETP.GT.AND P1, PT, R249, RZ, PT ;  /* 0x000000fff900720c */ /* 0x004fe20003f24270 */
[----:B---3--:R1:W-:Y:S02]  /*09d0*/  STL [R1+0x10], R199 ;  /* 0x000010c701007387 */ /* 0x0083e40000100800 */
[----:B-1----:R-:W-:-:S10]  /*09e0*/  IMAD.WIDE.U32 R198, R208, R250, c[0x0][0x218] ;  /* 0x00008600d0c67625 */ /* 0x002fd400078e00fa */
        /* <DEDUP_REMOVED lines=13> */
.L_x_3076:
[----:B------:R-:W1:Y:S01]  /*0ac0*/  S2R R240, SR_TID.X ;  /* 0x0000000000f07919 */ /* 0x000e620000002100 */
[----:B------:R-:W-:Y:S01]  /*0ad0*/  IADD3 R249, R249, -0x1, RZ ;  /* 0xfffffffff9f97810 */ /* 0x000fe20007ffe0ff */
[-C--:B0-----:R-:W-:Y:S02]  /*0ae0*/  IMAD.WIDE.U32 R4, R210, R250.reuse, c[0x0][0x188] ;  /* 0x00006200d2047625 */ /* 0x081fe400078e00fa */
[----:B------:R0:W-:Y:S02]  /*0af0*/  STL [R1+0x54], R23 ;  /* 0x0000541701007387 */ /* 0x0001e40000100800 */
[----:B------:R-:W-:Y:S02]  /*0b00*/  IMAD R249, R249, c[0x0][0x168], RZ ;  /* 0x00005a00f9f97a24 */ /* 0x000fe400078e02ff */
[-C--:B------:R-:W-:Y:S01]  /*0b10*/  IMAD.WIDE.U32 R12, R209, R250.reuse, c[0x0][0x188] ;  /* 0x00006200d10c7625 */ /* 0x080fe200078e00fa */
[----:B------:R-:W2:Y:S02]  /*0b20*/  LDG.E.128 R4, [R4.64] ;  /* 0x0000000404047981 */ /* 0x000ea4000c1e1d00 */
[----:B------:R-:W-:Y:S01]  /*0b30*/  SHF.R.S32.HI R0, RZ, 0x1f, R249 ;  /* 0x0000001fff007819 */ /* 0x000fe200000114f9 */
[----:B------:R-:W-:Y:S01]  /*0b40*/  IMAD.WIDE.U32 R200, R207, R250, c[0x0][0x188] ;  /* 0x00006200cfc87625 */ /* 0x000fe200078e00fa */
[----:B------:R-:W3:Y:S01]  /*0b50*/  LDC.U8 R237, c[0x0][0x1f0] ;  /* 0x00007c00ffed7b82 */ /* 0x000ee20000000000 */
[----:B------:R-:W4:Y:S01]  /*0b60*/  LDG.E.128 R12, [R12.64] ;  /* 0x000000040c0c7981 */ /* 0x000f22000c1e1d00 */
[----:B------:R-:W-:-:S03]  /*0b70*/  LEA.HI R0, R0, R249, RZ, 0x3 ;  /* 0x000000f900007211 */ /* 0x000fc600078f18ff */
[----:B------:R-:W4:Y:S01]  /*0b80*/  LDG.E.128 R200, [R200.64] ;  /* 0x00000004c8c87981 */ /* 0x000f22000c1e1d00 */
[----:B------:R-:W-:Y:S01]  /*0b90*/  ISETP.NE.U32.AND P0, PT, RZ, c[0x0][0x218], PT ;  /* 0x00008600ff007a0c */ /* 0x000fe20003f05070 */
[----:B------:R-:W-:Y:S02]  /*0ba0*/  IMAD.WIDE.U32 R16, R208, R250, c[0x0][0x188] ;  /* 0x00006200d0107625 */ /* 0x000fe400078e00fa */
[----:B------:R0:W-:Y:S01]  /*0bb0*/  STL [R1+0x50], R22 ;  /* 0x0000501601007387 */ /* 0x0001e20000100800 */
[----:B-1----:R-:W-:Y:S02]  /*0bc0*/  LOP3.LUT R240, R240, 0x7f, RZ, 0xc0, !PT ;  /* 0x0000007ff0f07812 */ /* 0x002fe400078ec0ff */
[----:B------:R-:W-:Y:S01]  /*0bd0*/  ISETP.NE.AND.EX P0, PT, RZ, c[0x0][0x21c], PT, P0 ;  /* 0x00008700ff007a0c */ /* 0x000fe20003f05300 */
[----:B------:R-:W4:Y:S01]  /*0be0*/  LDG.E.128 R16, [R16.64] ;  /* 0x0000000410107981 */ /* 0x000f22000c1e1d00 */
[----:B------:R-:W-:Y:S02]  /*0bf0*/  LEA.HI.SX32 R229, R0, R240, 0x1d ;  /* 0x000000f000e57211 */ /* 0x000fe400078feaff */
[----:B------:R-:W-:Y:S01]  /*0c00*/  MOV R240, 0x4 ;  /* 0x0000000400f07802 */ /* 0x000fe20000000f00 */
[----:B------:R1:W-:Y:S01]  /*0c10*/  STL [R1+0x4c], R21 ;  /* 0x00004c1501007387 */ /* 0x0003e20000100800 */
[C---:B------:R-:W-:Y:S01]  /*0c20*/  IADD3 R221, R229.reuse, 0x80, RZ ;  /* 0x00000080e5dd7810 */ /* 0x040fe20007ffe0ff */
[C---:B------:R-:W-:Y:S01]  /*0c30*/  IMAD.WIDE.U32 R8, R229.reuse, R250, c[0x0][0x208] ;  /* 0x00008200e5087625 */ /* 0x040fe200078e00fa */
[C---:B------:R-:W-:Y:S01]  /*0c40*/  IADD3 R225, R229.reuse, 0x100, RZ ;  /* 0x00000100e5e17810 */ /* 0x040fe20007ffe0ff */
[----:B------:R0:W-:Y:S02]  /*0c50*/  STL [R1+0x48], R20 ;  /* 0x0000481401007387 */ /* 0x0001e40000100800 */
[----:B------:R-:W-:Y:S01]  /*0c60*/  IMAD.WIDE R2, R212, R240, c[0x0][0x1a0] ;  /* 0x00006800d4027625 */ /* 0x000fe200078e02f0 */
[----:B------:R-:W-:Y:S01]  /*0c70*/  IADD3 R229, R229, 0x180, RZ ;  /* 0x00000180e5e57810 */ /* 0x000fe20007ffe0ff */
[----:B------:R-:W4:Y:S04]  /*0c80*/  LDG.E.128 R8, [R8.64] ;  /* 0x0000000408087981 */ /* 0x000f28000c1e1d00 */
[----:B------:R-:W4:Y:S01]  /*0c90*/  LDG.E R2, [R2.64] ;  /* 0x0000000402027981 */ /* 0x000f22000c1e1900 */
[----:B------:R-:W-:-:S03]  /*0ca0*/  IMAD.WIDE.U32 R228, R229, R250, c[0x0][0x208] ;  /* 0x00008200e5e47625 */ /* 0x000fc600078e00fa */
[----:B------:R0:W5:Y:S04]  /*0cb0*/  @P0 LDG.E.128 R168, [R216.64] ;  /* 0x00000004d8a80981 */ /* 0x000168000c1e1d00 */
[----:B------:R-:W4:Y:S01]  /*0cc0*/  LDG.E.128 R228, [R228.64] ;  /* 0x00000004e4e47981 */ /* 0x000f22000c1e1d00 */
[----:B------:R-:W-:-:S03]  /*0cd0*/  IMAD.WIDE.U32 R224, R225, R250, c[0x0][0x208] ;  /* 0x00008200e1e07625 */ /* 0x000fc600078e00fa */
[----:B------:R0:W5:Y:S01]  /*0ce0*/  @P0 LDG.E.128 R172, [R214.64] ;  /* 0x00000004d6ac0981 */ /* 0x000162000c1e1d00 */
[----:B------:R-:W-:-:S03]  /*0cf0*/  IMAD.WIDE.U32 R220, R221, R250, c[0x0][0x208] ;  /* 0x00008200dddc7625 */ /* 0x000fc600078e00fa */
[----:B------:R-:W4:Y:S04]  /*0d00*/  LDG.E.128 R224, [R224.64] ;  /* 0x00000004e0e07981 */ /* 0x000f28000c1e1d00 */
[----:B------:R-:W4:Y:S04]  /*0d10*/  LDG.E.128 R220, [R220.64] ;  /* 0x00000004dcdc7981 */ /* 0x000f28000c1e1d00 */
[----:B------:R0:W5:Y:S04]  /*0d20*/  @P0 LDG.E.128 R176, [R198.64] ;  /* 0x00000004c6b00981 */ /* 0x000168000c1e1d00 */
[----:B------:R0:W5:Y:S01]  /*0d30*/  @P0 LDG.E.128 R180, [R196.64] ;  /* 0x00000004c4b40981 */ /* 0x000162000c1e1d00 */
[----:B---3--:R-:W-:-:S02]  /*0d40*/  ISETP.NE.AND P0, PT, R237, RZ, PT ;  /* 0x000000ffed00720c */ /* 0x008fc40003f05270 */
[--C-:B--2---:R-:W-:Y:S02]  /*0d50*/  PRMT R204, RZ, 0x5410, R6.reuse ;  /* 0x00005410ffcc7816 */ /* 0x104fe40000000006 */
[----:B------:R-:W-:Y:S02]  /*0d60*/  PRMT R205, RZ, 0x7610, R6 ;  /* 0x00007610ffcd7816 */ /* 0x000fe40000000006 */
[--C-:B----4-:R-:W-:Y:S02]  /*0d70*/  PRMT R234, RZ, 0x5410, R12.reuse ;  /* 0x00005410ffea7816 */ /* 0x110fe4000000000c */
[----:B------:R-:W-:Y:S02]  /*0d80*/  PRMT R235, RZ, 0x7610, R12 ;  /* 0x00007610ffeb7816 */ /* 0x000fe4000000000c */
[----:B------:R-:W-:-:S05]  /*0d90*/  FSEL R2, R2, RZ, !P0 ;  /* 0x000000ff02027208 */ /* 0x000fca0004000000 */
[C---:B------:R-:W-:Y:S02]  /*0da0*/  FADD.FTZ R244, -R2.reuse, R204 ;  /* 0x000000cc02f47221 */ /* 0x040fe40000010100 */
[C---:B------:R-:W-:Y:S02]  /*0db0*/  FADD.FTZ R243, -R2.reuse, R205 ;  /* 0x000000cd02f37221 */ /* 0x040fe40000010100 */
[C---:B------:R-:W-:Y:S01]  /*0dc0*/  FADD.FTZ R205, -R2.reuse, R234 ;  /* 0x000000ea02cd7221 */ /* 0x040fe20000010100 */
[--C-:B------:R-:W-:Y:S01]  /*0dd0*/  PRMT R234, RZ, 0x7610, R228.reuse ;  /* 0x00007610ffea7816 */ /* 0x100fe200000000e4 */
[----:B------:R-:W-:Y:S01]  /*0de0*/  FADD.FTZ R204, -R2, R235 ;  /* 0x000000eb02cc7221 */ /* 0x000fe20000010100 */
[----:B------:R-:W-:Y:S02]  /*0df0*/  PRMT R235, RZ, 0x5410, R228 ;  /* 0x00005410ffeb7816 */ /* 0x000fe400000000e4 */
[----:B------:R-:W2:Y:S01]  /*0e00*/  LDL R228, [R1+0x3c] ;  /* 0x00003c0001e47983 */ /* 0x000ea20000100800 */
[----:B0-----:R-:W-:-:S02]  /*0e10*/  PRMT R198, RZ, 0x5410, R7 ;  /* 0x00005410ffc67816 */ /* 0x001fc40000000007 */
[----:B------:R-:W-:Y:S02]  /*0e20*/  PRMT R199, RZ, 0x7610, R7 ;  /* 0x00007610ffc77816 */ /* 0x000fe40000000007 */
[----:B------:R-:W-:Y:S01]  /*0e30*/  PRMT R239, RZ, 0x5410, R9 ;  /* 0x00005410ffef7816 */ /* 0x000fe20000000009 */
[C---:B------:R-:W-:Y:S01]  /*0e40*/  FADD.FTZ R241, -R2.reuse, R198 ;  /* 0x000000c602f17221 */ /* 0x040fe20000010100 */
[----:B------:R-:W-:Y:S01]  /*0e50*/  PRMT R233, RZ, 0x7610, R4 ;  /* 0x00007610ffe97816 */ /* 0x000fe20000000004 */
[----:B------:R-:W-:Y:S01]  /*0e60*/  FADD.FTZ R242, -R2, R199 ;  /* 0x000000c702f27221 */ /* 0x000fe20000010100 */
[----:B------:R-:W-:Y:S02]  /*0e70*/  PRMT R232, RZ, 0x7610, R13 ;  /* 0x00007610ffe87816 */ /* 0x000fe4000000000d */
[----:B------:R-:W-:Y:S02]  /*0e80*/  PRMT R217, RZ, 0x5410, R5 ;  /* 0x00005410ffd97816 */ /* 0x000fe40000000005 */
[----:B------:R-:W-:-:S02]  /*0e90*/  PRMT R216, RZ, 0x7610, R14 ;  /* 0x00007610ffd87816 */ /* 0x000fc4000000000e */
[--C-:B------:R-:W-:Y:S02]  /*0ea0*/  PRMT R198, RZ, 0x5410, R226.reuse ;  /* 0x00005410ffc67816 */ /* 0x100fe400000000e2 */
[----:B------:R-:W-:Y:S02]  /*0eb0*/  PRMT R199, RZ, 0x7610, R226 ;  /* 0x00007610ffc77816 */ /* 0x000fe400000000e2 */
[----:B------:R-:W3:Y:S01]  /*0ec0*/  LDL R226, [R1+0x40] ;  /* 0x0000400001e27983 */ /* 0x000ee20000100800 */
[--C-:B------:R-:W-:Y:S02]  /*0ed0*/  PRMT R238, RZ, 0x5410, R229.reuse ;  /* 0x00005410ffee7816 */ /* 0x100fe400000000e5 */
[----:B------:R-:W-:Y:S02]  /*0ee0*/  PRMT R237, RZ, 0x7610, R229 ;  /* 0x00007610ffed7816 */ /* 0x000fe400000000e5 */
[----:B------:R-:W-:Y:S02]  /*0ef0*/  PRMT R206, RZ, 0x5410, R4 ;  /* 0x00005410ffce7816 */ /* 0x000fe40000000004 */
[----:B------:R-:W-:-:S02]  /*0f00*/  PRMT R218, RZ, 0x7610, R5 ;  /* 0x00007610ffda7816 */ /* 0x000fc40000000005 */
[----:B------:R-:W-:Y:S01]  /*0f10*/  MOV R229, R239 ;  /* 0x000000ef00e57202 */ /* 0x000fe20000000f00 */
[C---:B------:R-:W-:Y:S01]  /*0f20*/  FADD.FTZ R247, -R2.reuse, R233 ;  /* 0x000000e902f77221 */ /* 0x040fe20000010100 */
[--C-:B------:R-:W-:Y:S02]  /*0f30*/  PRMT R0, RZ, 0x5410, R8.reuse ;  /* 0x00005410ff007816 */ /* 0x100fe40000000008 */
        /* <DEDUP_REMOVED lines=8> */
[--C-:B------:R-:W-:Y:S01]  /*0fc0*/  PRMT R9, RZ, 0x5410, R200.reuse ;  /* 0x00005410ff097816 */ /* 0x100fe200000000c8 */
[----:B------:R-:W4:Y:S01]  /*0fd0*/  LDL R230, [R1+0x38] ;  /* 0x0000380001e67983 */ /* 0x000f220000100800 */
[----:B------:R-:W-:Y:S01]  /*0fe0*/  PRMT R8, RZ, 0x7610, R200 ;  /* 0x00007610ff087816 */ /* 0x000fe200000000c8 */
[----:B------:R-:W-:Y:S01]  /*0ff0*/  FADD.FTZ R200, -R2, R216 ;  /* 0x000000d802c87221 */ /* 0x000fe20000010100 */
[--C-:B------:R-:W-:Y:S02]  /*1000*/  PRMT R232, RZ, 0x5410, R223.reuse ;  /* 0x00005410ffe87816 */ /* 0x100fe400000000df */
[----:B------:R-:W-:Y:S02]  /*1010*/  PRMT R233, RZ, 0x7610, R223 ;  /* 0x00007610ffe97816 */ /* 0x000fe400000000df */
[----:B------:R-:W4:Y:S01]  /*1020*/  LDL R223, [R1+0x28] ;  /* 0x0000280001df7983 */ /* 0x000f220000100800 */
[----:B------:R-:W-:-:S02]  /*1030*/  PRMT R216, RZ, 0x5410, R224 ;  /* 0x00005410ffd87816 */ /* 0x000fc400000000e0 */
[----:B------:R-:W-:Y:S02]  /*1040*/  PRMT R217, RZ, 0x7610, R224 ;  /* 0x00007610ffd97816 */ /* 0x000fe400000000e0 */
[----:B------:R-:W4:Y:S01]  /*1050*/  LDL R224, [R1+0x44] ;  /* 0x0000440001e07983 */ /* 0x000f220000100800 */
[--C-:B------:R-:W-:Y:S02]  /*1060*/  PRMT R23, RZ, 0x5410, R10.reuse ;  /* 0x00005410ff177816 */ /* 0x100fe4000000000a */
[----:B------:R-:W-:Y:S02]  /*1070*/  PRMT R22, RZ, 0x7610, R10 ;  /* 0x00007610ff167816 */ /* 0x000fe4000000000a */
[--C-:B-1----:R-:W-:Y:S02]  /*1080*/  PRMT R21, RZ, 0x5410, R11.reuse ;  /* 0x00005410ff157816 */ /* 0x102fe4000000000b */
        /* <DEDUP_REMOVED lines=37> */
[C---:B------:R-:W-:Y:S01]  /*12e0*/  FADD.FTZ R3, -R2.reuse, R3 ;  /* 0x0000000302037221 */ /* 0x040fe20000010100 */
[--C-:B------:R-:W-:Y:S01]  /*12f0*/  PRMT R197, RZ, 0x7610, R227.reuse ;  /* 0x00007610ffc57816 */ /* 0x100fe200000000e3 */
[----:B------:R-:W-:Y:S01]  /*1300*/  FADD.FTZ R2, -R2, R196 ;  /* 0x000000c402027221 */ /* 0x000fe20000010100 */
[----:B------:R-:W-:Y:S01]  /*1310*/  PRMT R196, RZ, 0x5410, R227 ;  /* 0x00005410ffc47816 */ /* 0x000fe200000000e3 */
[----:B-----5:R-:W-:Y:S01]  /*1320*/  FMUL.FTZ R227, R211, R247 ;  /* 0x000000f7d3e37220 */ /* 0x020fe20000410000 */
[----:B------:R-:W-:-:S02]  /*1330*/  PRMT R214, RZ, 0x5410, R225 ;  /* 0x00005410ffd67816 */ /* 0x000fc400000000e1 */
[----:B------:R-:W-:Y:S01]  /*1340*/  PRMT R215, RZ, 0x7610, R225 ;  /* 0x00007610ffd77816 */ /* 0x000fe200000000e1 */
[C---:B------:R-:W-:Y:S01]  /*1350*/  FMUL.FTZ R225, R211.reuse, R246 ;  /* 0x000000f6d3e17220 */ /* 0x040fe20000410000 */
[----:B------:R-:W-:Y:S01]  /*1360*/  STL [R1+0xc], R227 ;  /* 0x00000ce301007387 */ /* 0x000fe20000100800 */
[C---:B------:R-:W-:Y:S02]  /*1370*/  FMUL.FTZ R248, R211.reuse, R244 ;  /* 0x000000f4d3f87220 */ /* 0x040fe40000410000 */
[----:B------:R-:W-:Y:S01]  /*1380*/  FMUL.FTZ R244, R211, R241 ;  /* 0x000000f1d3f47220 */ /* 0x000fe20000410000 */
[----:B------:R0:W-:Y:S01]  /*1390*/  STL [R1+0x4], R225 ;  /* 0x000004e101007387 */ /* 0x0001e20000100800 */
[----:B------:R-:W-:Y:S02]  /*13a0*/  FFMA.FTZ R113, R227, R236, R113 ;  /* 0x000000ece3717223 */ /* 0x000fe40000010071 */
[----:B------:R-:W-:Y:S01]  /*13b0*/  FADD.FTZ R81, R81, R236 ;  /* 0x000000ec51517221 */ /* 0x000fe20000010000 */
[----:B------:R-:W4:Y:S01]  /*13c0*/  LDL R241, [R1+0x2c] ;  /* 0x00002c0001f17983 */ /* 0x000f220000100800 */
[----:B------:R-:W-:-:S02]  /*13d0*/  PRMT R250, RZ, 0x5410, R231 ;  /* 0x00005410fffa7816 */ /* 0x000fc400000000e7 */
[----:B------:R-:W-:Y:S01]  /*13e0*/  PRMT R249, RZ, 0x7610, R231 ;  /* 0x00007610fff97816 */ /* 0x000fe200000000e7 */
[----:B--2---:R-:W-:Y:S02]  /*13f0*/  FMUL.FTZ R228, R228, R236 ;  /* 0x000000ece4e47220 */ /* 0x004fe40000410000 */
[----:B------:R-:W2:Y:S04]  /*1400*/  LDL R236, [R1+0x30] ;  /* 0x0000300001ec7983 */ /* 0x000ea80000100800 */
[----:B------:R-:W-:Y:S04]  /*1410*/  STL [R1+0x8], R228 ;  /* 0x000008e401007387 */ /* 0x000fe80000100800 */
[----:B------:R-:W2:Y:S01]  /*1420*/  LDL R231, [R1+0x34] ;  /* 0x0000340001e77983 */ /* 0x000ea20000100800 */
[----:B------:R-:W-:-:S02]  /*1430*/  FMUL.FTZ R206, R211, R206 ;  /* 0x000000ced3ce7220 */ /* 0x000fc40000410000 */
[----:B------:R-:W-:Y:S02]  /*1440*/  FMUL.FTZ R252, R211, R245 ;  /* 0x000000f5d3fc7220 */ /* 0x000fe40000410000 */
[----:B------:R-:W-:Y:S02]  /*1450*/  FFMA.FTZ R112, R206, R0, R112 ;  /* 0x00000000ce707223 */ /* 0x000fe40000010070 */
[----:B------:R-:W-:Y:S02]  /*1460*/  FADD.FTZ R80, R80, R0 ;  /* 0x0000000050507221 */ /* 0x000fe40000010000 */
[----:B---3--:R-:W-:Y:S02]  /*1470*/  FMUL.FTZ R226, R226, R229 ;  /* 0x000000e5e2e27220 */ /* 0x008fe40000410000 */
[----:B------:R-:W-:Y:S02]  /*1480*/  FFMA.FTZ R115, R252, R251, R115 ;  /* 0x000000fbfc737223 */ /* 0x000fe40000010073 */
[----:B------:R-:W-:-:S02]  /*1490*/  FADD.FTZ R83, R83, R251 ;  /* 0x000000fb53537221 */ /* 0x000fc40000010000 */
[-C--:B------:R-:W-:Y:S02]  /*14a0*/  FFMA.FTZ R108, R248, R23.reuse, R108 ;  /* 0x00000017f86c7223 */ /* 0x080fe4000001006c */
[----:B------:R-:W-:Y:S02]  /*14b0*/  FADD.FTZ R76, R76, R23 ;  /* 0x000000174c4c7221 */ /* 0x000fe40000010000 */
[----:B----4-:R-:W-:Y:S02]  /*14c0*/  FMUL.FTZ R0, R230, R0 ;  /* 0x00000000e6007220 */ /* 0x010fe40000410000 */
[----:B------:R-:W3:Y:S04]  /*14d0*/  LDL R230, [R1+0x18] ;  /* 0x0000180001e67983 */ /* 0x000ee80000100800 */
[----:B------:R1:W-:Y:S01]  /*14e0*/  STL [R1], R226 ;  /* 0x000000e201007387 */ /* 0x0003e20000100800 */
[----:B------:R-:W-:-:S03]  /*14f0*/  FMUL.FTZ R247, R223, R23 ;  /* 0x00000017dff77220 */ /* 0x000fc60000410000 */
[----:B------:R4:W5:Y:S01]  /*1500*/  LDL.LU R23, [R1+0x54] ;  /* 0x0000540001177983 */ /* 0x0009620000300800 */
[----:B------:R-:W-:-:S03]  /*1510*/  FMUL.FTZ R251, R224, R251 ;  /* 0x000000fbe0fb7220 */ /* 0x000fc60000410000 */
[----:B------:R-:W3:Y:S04]  /*1520*/  LDL R224, [R1+0x20] ;  /* 0x0000200001e07983 */ /* 0x000ee80000100800 */
[----:B------:R-:W4:Y:S01]  /*1530*/  LDL R223, [R1+0x24] ;  /* 0x0000240001df7983 */ /* 0x000f220000100800 */
[----:B------:R-:W-:Y:S02]  /*1540*/  FFMA.FTZ R114, R225, R229, R114 ;  /* 0x000000e5e1727223 */ /* 0x000fe40000010072 */
[----:B------:R-:W-:Y:S02]  /*1550*/  FADD.FTZ R82, R82, R229 ;  /* 0x000000e552527221 */ /* 0x000fe40000010000 */
[----:B------:R-:W4:Y:S01]  /*1560*/  LDL R229, [R1+0x1c] ;  /* 0x00001c0001e57983 */ /* 0x000f220000100800 */
[----:B------:R-:W-:-:S02]  /*1570*/  FMUL.FTZ R246, R211, R243 ;  /* 0x000000f3d3f67220 */ /* 0x000fc40000410000 */
[----:B------:R-:W-:Y:S02]  /*1580*/  FMUL.FTZ R242, R211, R242 ;  /* 0x000000f2d3f27220 */ /* 0x000fe40000410000 */
[----:B------:R-:W-:Y:S02]  /*1590*/  FFMA.FTZ R109, R246, R22, R109 ;  /* 0x00000016f66d7223 */ /* 0x000fe4000001006d */
[----:B------:R-:W-:Y:S02]  /*15a0*/  FADD.FTZ R77, R77, R22 ;  /* 0x000000164d4d7221 */ /* 0x000fe40000010000 */
[----:B------:R-:W-:Y:S02]  /*15b0*/  FFMA.FTZ R110, R244, R21, R110 ;  /* 0x00000015f46e7223 */ /* 0x000fe4000001006e */
[----:B------:R-:W-:Y:S02]  /*15c0*/  FADD.FTZ R78, R78, R21 ;  /* 0x000000154e4e7221 */ /* 0x000fe40000010000 */
[----:B------:R-:W-:-:S02]  /*15d0*/  FFMA.FTZ R111, R242, R20, R111 ;  /* 0x00000014f26f7223 */ /* 0x000fc4000001006f */
[----:B------:R-:W-:Y:S02]  /*15e0*/  FADD.FTZ R79, R79, R20 ;  /* 0x000000144f4f7221 */ /* 0x000fe40000010000 */
[----:B------:R-:W-:Y:S02]  /*15f0*/  FMUL.FTZ R245, R241, R22 ;  /* 0x00000016f1f57220 */ /* 0x000fe40000410000 */
[----:B------:R0:W5:Y:S01]  /*1600*/  LDL.LU R22, [R1+0x50] ;  /* 0x0000500001167983 */ /* 0x0001620000300800 */
[----:B--2---:R-:W-:-:S03]  /*1610*/  FMUL.FTZ R243, R236, R21 ;  /* 0x00000015ecf37220 */ /* 0x004fc60000410000 */
[----:B------:R2:W5:Y:S01]  /*1620*/  LDL.LU R21, [R1+0x4c] ;  /* 0x00004c0001157983 */ /* 0x0005620000300800 */
[----:B------:R-:W-:-:S03]  /*1630*/  FMUL.FTZ R241, R231, R20 ;  /* 0x00000014e7f17220 */ /* 0x000fc60000410000 */
[----:B------:R2:W5:Y:S01]  /*1640*/  LDL.LU R20, [R1+0x48] ;  /* 0x0000480001147983 */ /* 0x0005620000300800 */
[--C-:B------:R-:W-:Y:S02]  /*1650*/  PRMT R213, RZ, 0x5410, R220.reuse ;  /* 0x00005410ffd57816 */ /* 0x100fe400000000dc */
[----:B------:R-:W-:Y:S01]  /*1660*/  PRMT R218, RZ, 0x7610, R220 ;  /* 0x00007610ffda7816 */ /* 0x000fe200000000dc */
[C---:B------:R-:W-:Y:S01]  /*1670*/  FMUL.FTZ R203, R211.reuse, R203 ;  /* 0x000000cbd3cb7220 */ /* 0x040fe20000410000 */
[--C-:B------:R-:W-:Y:S01]  /*1680*/  PRMT R219, RZ, 0x5410, R221.reuse ;  /* 0x00005410ffdb7816 */ /* 0x100fe200000000dd */
[----:B------:R-:W-:Y:S01]  /*1690*/  FMUL.FTZ R202, R211, R202 ;  /* 0x000000cad3ca7220 */ /* 0x000fe20000410000 */
[----:B------:R-:W-:-:S03]  /*16a0*/  PRMT R220, RZ, 0x7610, R221 ;  /* 0x00007610ffdc7816 */ /* 0x000fc600000000dd */
[----:B------:R-:W-:Y:S02]  /*16b0*/  FFMA.FTZ R106, R203, R219, R106 ;  /* 0x000000dbcb6a7223 */ /* 0x000fe4000001006a */
[----:B------:R-:W-:Y:S02]  /*16c0*/  FADD.FTZ R74, R74, R219 ;  /* 0x000000db4a4a7221 */ /* 0x000fe40000010000 */
[----:B------:R-:W-:Y:S02]  /*16d0*/  FFMA.FTZ R107, R202, R220, R107 ;  /* 0x000000dcca6b7223 */ /* 0x000fe4000001006b */
[----:B------:R-:W-:Y:S02]  /*16e0*/  FADD.FTZ R75, R75, R220 ;  /* 0x000000dc4b4b7221 */ /* 0x000fe40000010000 */
[----:B------:R-:W-:Y:S02]  /*16f0*/  FMUL.FTZ R205, R211, R205 ;  /* 0x000000cdd3cd7220 */ /* 0x000fe40000410000 */
[----:B---3--:R-:W-:-:S02]  /*1700*/  FMUL.FTZ R219, R224, R219 ;  /* 0x000000dbe0db7220 */ /* 0x008fc40000410000 */
[----:B------:R-:W-:Y:S02]  /*1710*/  FFMA.FTZ R224, R206, R0, RZ ;  /* 0x00000000cee07223 */ /* 0x000fe400000100ff */
[----:B----4-:R-:W-:Y:S02]  /*1720*/  FMUL.FTZ R220, R223, R220 ;  /* 0x000000dcdfdc7220 */ /* 0x010fe40000410000 */
[----:B------:R-:W-:Y:S02]  /*1730*/  FADD.FTZ R223, RZ, R0 ;  /* 0x00000000ffdf7221 */ /* 0x000fe40000010000 */
[----:B------:R-:W-:Y:S02]  /*1740*/  FFMA.FTZ R224, R227, R228, R224 ;  /* 0x000000e4e3e07223 */ /* 0x000fe400000100e0 */
[----:B------:R-:W-:Y:S02]  /*1750*/  FADD.FTZ R223, R223, R228 ;  /* 0x000000e4dfdf7221 */ /* 0x000fe40000010000 */
[----:B------:R-:W-:-:S02]  /*1760*/  FFMA.FTZ R224, R225, R226, R224 ;  /* 0x000000e2e1e07223 */ /* 0x000fc400000100e0 */
[----:B------:R-:W-:Y:S02]  /*1770*/  FADD.FTZ R223, R223, R226 ;  /* 0x000000e2dfdf7221 */ /* 0x000fe40000010000 */
[----:B0-----:R-:W-:Y:S02]  /*1780*/  FFMA.FTZ R225, R252, R251, R224 ;  /* 0x000000fbfce17223 */ /* 0x001fe400000100e0 */
[----:B------:R-:W-:Y:S02]  /*1790*/  FADD.FTZ R223, R223, R251 ;  /* 0x000000fbdfdf7221 */ /* 0x000fe40000010000 */
[----:B------:R-:W-:Y:S02]  /*17a0*/  FFMA.FTZ R225, R248, R247, R225 ;  /* 0x000000f7f8e17223 */ /* 0x000fe400000100e1 */
[----:B------:R-:W-:Y:S02]  /*17b0*/  FADD.FTZ R224, R223, R247 ;  /* 0x000000f7dfe07221 */ /* 0x000fe40000010000 */
[----:B------:R-:W-:-:S02]  /*17c0*/  FFMA.FTZ R225, R246, R245, R225 ;  /* 0x000000f5f6e17223 */ /* 0x000fc400000100e1 */
[----:B-1----:R-:W-:Y:S02]  /*17d0*/  FADD.FTZ R226, R224, R245 ;  /* 0x000000f5e0e27221 */ /* 0x002fe40000010000 */
[----:B------:R-:W-:Y:S02]  /*17e0*/  FFMA.FTZ R225, R244, R243, R225 ;  /* 0x000000f3f4e17223 */ /* 0x000fe400000100e1 */
[----:B------:R-:W-:Y:S02]  /*17f0*/  FADD.FTZ R226, R226, R243 ;  /* 0x000000f3e2e27221 */ /* 0x000fe40000010000 */
[C---:B------:R-:W-:Y:S02]  /*1800*/  FMUL.FTZ R204, R211.reuse, R204 ;  /* 0x000000ccd3cc7220 */ /* 0x040fe40000410000 */
        /* <DEDUP_REMOVED lines=15> */
[-C--:B------:R-:W-:Y:S02]  /*1900*/  FFMA.FTZ R97, R16, R217.reuse, R97 ;  /* 0x000000d910617223 */ /* 0x080fe40000010061 */
[----:B------:R-:W-:Y:S02]  /*1910*/  FADD.FTZ R65, R65, R217 ;  /* 0x000000d941417221 */ /* 0x000fe40000010000 */
[----:B------:R-:W-:Y:S02]  /*1920*/  FMUL.FTZ R226, R121, R217 ;  /* 0x000000d979e27220 */ /* 0x000fe40000410000 */
[----:B------:R-:W-:Y:S02]  /*1930*/  FADD.FTZ R216, R216, R218 ;  /* 0x000000dad8d87221 */ /* 0x000fe40000010000 */
[----:B------:R-:W-:Y:S01]  /*1940*/  FFMA.FTZ R217, R204, R218, R227 ;  /* 0x000000daccd97223 */ /* 0x000fe200000100e3 */
[----:B------:R-:W-:Y:S01]  /*1950*/  PRMT R221, RZ, 0x5410, R222 ;  /* 0x00005410ffdd7816 */ /* 0x000fe200000000de */
[----:B------:R-:W-:-:S02]  /*1960*/  FMUL.FTZ R201, R211, R201 ;  /* 0x000000c9d3c97220 */ /* 0x000fc40000410000 */
[----:B------:R-:W-:Y:S02]  /*1970*/  FMUL.FTZ R15, R211, R15 ;  /* 0x0000000fd30f7220 */ /* 0x000fe40000410000 */
[----:B------:R-:W-:Y:S02]  /*1980*/  FADD.FTZ R216, R216, R219 ;  /* 0x000000dbd8d87221 */ /* 0x000fe40000010000 */
[----:B------:R-:W-:Y:S01]  /*1990*/  FFMA.FTZ R217, R203, R219, R217 ;  /* 0x000000dbcbd97223 */ /* 0x000fe200000100d9 */
[----:B------:R-:W-:Y:S01]  /*19a0*/  PRMT R222, RZ, 0x7610, R222 ;  /* 0x00007610ffde7816 */ /* 0x000fe200000000de */
[C---:B------:R-:W-:Y:S02]  /*19b0*/  FMUL.FTZ R200, R211.reuse, R200 ;  /* 0x000000c8d3c87220 */ /* 0x040fe40000410000 */
        /* <DEDUP_REMOVED lines=22> */
[----:B------:R-:W-:Y:S02]  /*1b20*/  FMUL.FTZ R12, R211, R12 ;  /* 0x0000000cd30c7220 */ /* 0x000fe40000410000 */
[-C--:B------:R-:W-:Y:S02]  /*1b30*/  FFMA.FTZ R92, R13, R198.reuse, R92 ;  /* 0x000000c60d5c7223 */ /* 0x080fe4000001005c */
[----:B------:R-:W-:Y:S02]  /*1b40*/  FADD.FTZ R60, R60, R198 ;  /* 0x000000c63c3c7221 */ /* 0x000fe40000010000 */
[----:B------:R-:W-:-:S02]  /*1b50*/  FMUL.FTZ R229, R124, R198 ;  /* 0x000000c67ce57220 */ /* 0x000fc40000410000 */
[----:B------:R-:W-:Y:S02]  /*1b60*/  FMUL.FTZ R18, R211, R18 ;  /* 0x00000012d3127220 */ /* 0x000fe40000410000 */
        /* <DEDUP_REMOVED lines=32> */
[----:B------:R-:W-:Y:S02]  /*1d70*/  FMUL.FTZ R8, R211, R8 ;  /* 0x00000008d3087220 */ /* 0x000fe40000410000 */
[----:B------:R-:W-:Y:S02]  /*1d80*/  FFMA.FTZ R103, R18, R233, R103 ;  /* 0x000000e912677223 */ /* 0x000fe40000010067 */
[----:B------:R-:W-:-:S02]  /*1d90*/  FADD.FTZ R71, R71, R233 ;  /* 0x000000e947477221 */ /* 0x000fc40000010000 */
        /* <DEDUP_REMOVED lines=8> */
[C---:B------:R-:W-:Y:S02]  /*1e20*/  FFMA.FTZ R197, R9.reuse, R233, R197 ;  /* 0x000000e909c57223 */ /* 0x040fe400000100c5 */
[----:B------:R-:W-:Y:S02]  /*1e30*/  FFMA.FTZ R88, R9, R235, R88 ;  /* 0x000000eb09587223 */ /* 0x000fe40000010058 */
[----:B------:R-:W-:Y:S02]  /*1e40*/  FADD.FTZ R56, R56, R235 ;  /* 0x000000eb38387221 */ /* 0x000fe40000010000 */
        /* <DEDUP_REMOVED lines=10> */
[----:B------:R-:W-:Y:S02]  /*1ef0*/  FMUL.FTZ R5, R211, R5 ;  /* 0x00000005d3057220 */ /* 0x000fe40000410000 */
[----:B------:R-:W-:Y:S02]  /*1f00*/  FMUL.FTZ R237, R132, R240 ;  /* 0x000000f084ed7220 */ /* 0x000fe40000410000 */
[----:B------:R-:W-:-:S02]  /*1f10*/  FADD.FTZ R196, R196, R236 ;  /* 0x000000ecc4c47221 */ /* 0x000fc40000010000 */
[----:B------:R-:W-:Y:S02]  /*1f20*/  FFMA.FTZ R197, R6, R236, R197 ;  /* 0x000000ec06c57223 */ /* 0x000fe400000100c5 */
[----:B------:R-:W-:Y:S02]  /*1f30*/  FMUL.FTZ R4, R211, R4 ;  /* 0x00000004d3047220 */ /* 0x000fe40000410000 */
[----:B------:R-:W-:Y:S02]  /*1f40*/  FFMA.FTZ R90, R7, R238, R90 ;  /* 0x000000ee075a7223 */ /* 0x000fe4000001005a */
[----:B------:R-:W-:Y:S02]  /*1f50*/  FADD.FTZ R58, R58, R238 ;  /* 0x000000ee3a3a7221 */ /* 0x000fe40000010000 */
        /* <DEDUP_REMOVED lines=14> */
[C---:B------:R-:W-:Y:S02]  /*2040*/  FFMA.FTZ R197, R3.reuse, R239, R197 ;  /* 0x000000ef03c57223 */ /* 0x040fe400000100c5 */
[----:B------:R-:W-:Y:S02]  /*2050*/  FFMA.FTZ R86, R3, R250, R86 ;  /* 0x000000fa03567223 */ /* 0x000fe40000010056 */
[----:B------:R-:W-:Y:S02]  /*2060*/  FADD.FTZ R54, R54, R250 ;  /* 0x000000fa36367221 */ /* 0x000fe40000010000 */
[----:B------:R-:W-:Y:S02]  /*2070*/  FFMA.FTZ R87, R2, R249, R87 ;  /* 0x000000f902577223 */ /* 0x000fe40000010057 */
[----:B------:R-:W-:Y:S02]  /*2080*/  FADD.FTZ R55, R55, R249 ;  /* 0x000000f937377221 */ /* 0x000fe40000010000 */
[----:B------:R-:W-:-:S02]  /*2090*/  FADD.FTZ R249, R196, R240 ;  /* 0x000000f0c4f97221 */ /* 0x000fc40000010000 */
[----:B------:R-:W-:Y:S02]  /*20a0*/  FFMA.FTZ R250, R2, R240, R197 ;  /* 0x000000f002fa7223 */ /* 0x000fe400000100c5 */
.L_x_3077:
[----:B--2---:R-:W-:Y:S05]  /*20b0*/  BSYNC B0 ;  /* 0x0000000000007941 */ /* 0x004fea0003800000 */
.L_x_3075:
[----:B-1----:R-:W2:Y:S04]  /*20c0*/  LDL R197, [R1+0x14] ;  /* 0x0000140001c57983 */ /* 0x002ea80000100800 */
[----:B------:R-:W1:Y:S02]  /*20d0*/  S2R R196, SR_TID.X ;  /* 0x0000000000c47919 */ /* 0x000e640000002100 */
[----:B-1----:R-:W-:Y:S02]  /*20e0*/  SHF.R.U32.HI R217, RZ, 0x5, R196 ;  /* 0x00000005ffd97819 */ /* 0x002fe400000116c4 */
[----:B------:R-:W-:Y:S02]  /*20f0*/  LOP3.LUT P0, RZ, R196, 0x1f, RZ, 0xc0, !PT ;  /* 0x0000001fc4ff7812 */ /* 0x000fe4000780c0ff */
[----:B------:R-:W-:-:S02]  /*2100*/  LOP3.LUT R214, R217, 0x7fffffc, RZ, 0xc0, !PT ;  /* 0x07fffffcd9d67812 */ /* 0x000fc400078ec0ff */
[----:B--2---:R-:W-:-:S13]  /*2110*/  LOP3.LUT P2, RZ, R197, 0xff, RZ, 0xc0, !PT ;  /* 0x000000ffc5ff7812 */ /* 0x004fda000784c0ff */
[----:B------:R-:W-:Y:S01]  /*2120*/  @!P2 IADD3 R214, R214, 0x4, RZ ;  /* 0x00000004d6d6a810 */ /* 0x000fe20007ffe0ff */
[----:B------:R-:W-:Y:S05]  /*2130*/  BRA.DIV ~URZ, `(.L_x_3078) ;  /* 0x000037927f007947 */ /* 0x000fea000b800000 */
[----:B------:R1:W2:Y:S02]  /*2140*/  SHFL.DOWN PT, R198, R249, 0x10, 0x1f ;  /* 0x0a001f00f9c67f89 */ /* 0x0002a400000e0000 */
.L_x_3183:
        /* <DEDUP_REMOVED lines=18> */
.L_x_3184:
[----:B----4-:R-:W4:Y:S01]  /*2270*/  LDL.LU R199, [R1+0x10] ;  /* 0x0000100001c77983 */ /* 0x010f220000300800 */
[----:B--2---:R-:W-:Y:S01]  /*2280*/  FADD.FTZ R197, R197, R198 ;  /* 0x000000c6c5c57221 */ /* 0x004fe20000010000 */
[----:B---3--:R-:W-:Y:S01]  /*2290*/  @!P0 LOP3.LUT R198, R217, 0x3, RZ, 0xc0, !PT ;  /* 0x00000003d9c68812 */ /* 0x008fe200078ec0ff */
[----:B------:R-:W-:Y:S01]  /*22a0*/  FADD.FTZ R196, R216, R215 ;  /* 0x000000d7d8c47221 */ /* 0x000fe20000010000 */
[----:B------:R-:W-:Y:S01]  /*22b0*/  WARPSYNC 0xffffffff ;  /* 0xffffffff00007948 */ /* 0x000fe20003800000 */
[----:B------:R-:W-:Y:S01]  /*22c0*/  HFMA2.MMA R215, -RZ, RZ, 0, 0 ;  /* 0x00000000ffd77435 */ /* 0x000fe200000001ff */
[----:B------:R-:W-:-:S05]  /*22d0*/  @!P0 IADD3 R198, R214, R198, RZ ;  /* 0x000000c6d6c68210 */ /* 0x000fca0007ffe0ff */
[----:B------:R2:W-:Y:S01]  /*22e0*/  @!P0 STS.64 [R198.X8+0x4000], R196 ;  /* 0x004000c4c6008388 */ /* 0x0005e20000008a00 */
[----:B------:R-:W-:Y:S03]  /*22f0*/  BSSY B0, `(.L_x_3080) ;  /* 0x000002e000007945 */ /* 0x000fe60003800000 */
[----:B------:R-:W-:Y:S01]  /*2300*/  BAR.SYNC.DEFER_BLOCKING 0x0 ;  /* 0x0000000000007b1d */ /* 0x000fe20000010000 */
[----:B----4-:R-:W-:-:S13]  /*2310*/  ISETP.GE.AND P2, PT, R199, 0x1, PT ;  /* 0x00000001c700780c */ /* 0x010fda0003f46270 */
[----:B--2---:R-:W-:Y:S02]  /*2320*/  @P2 IADD3 R196, R199, -0x1, RZ ;  /* 0xffffffffc7c42810 */ /* 0x004fe40007ffe0ff */
[----:B------:R-:W2:Y:S03]  /*2330*/  S2R R199, SR_TID.X ;  /* 0x0000000000c77919 */ /* 0x000ea60000002100 */
[----:B------:R-:W-:-:S05]  /*2340*/  @P2 IMAD R196, R196, c[0x0][0x168], RZ ;  /* 0x00005a00c4c42a24 */ /* 0x000fca00078e02ff */
[----:B------:R-:W-:-:S04]  /*2350*/  @P2 SHF.R.S32.HI R197, RZ, 0x1f, R196 ;  /* 0x0000001fffc52819 */ /* 0x000fc800000114c4 */
[----:B------:R-:W-:Y:S02]  /*2360*/  @P2 LEA.HI R196, R197, R196, RZ, 0x3 ;  /* 0x000000c4c5c42211 */ /* 0x000fe400078f18ff */
[----:B--2---:R-:W-:-:S04]  /*2370*/  @P2 LOP3.LUT R197, R199, 0x7f, RZ, 0xc0, !PT ;  /* 0x0000007fc7c52812 */ /* 0x004fc800078ec0ff */
[----:B------:R-:W-:Y:S02]  /*2380*/  @P2 LEA.HI.SX32 R215, R196, R197, 0x1d ;  /* 0x000000c5c4d72211 */ /* 0x000fe400078feaff */
[----:B------:R-:W2:Y:S02]  /*2390*/  LDS.128 R196, [R214.X8+0x4000] ;  /* 0x00400000d6c47984 */ /* 0x000ea40000008c00 */
[----:B--2---:R-:W-:Y:S02]  /*23a0*/  FADD.FTZ R196, RZ, R196 ;  /* 0x000000c4ffc47221 */ /* 0x004fe40000010000 */
[----:B------:R-:W-:Y:S02]  /*23b0*/  FADD.FTZ R197, RZ, R197 ;  /* 0x000000c5ffc57221 */ /* 0x000fe40000010000 */
[----:B------:R-:W-:Y:S02]  /*23c0*/  FADD.FTZ R217, R198, R196 ;  /* 0x000000c4c6d97221 */ /* 0x000fe40000010000 */
[----:B------:R-:W-:-:S02]  /*23d0*/  FADD.FTZ R216, R199, R197 ;  /* 0x000000c5c7d87221 */ /* 0x000fc40000010000 */
[----:B------:R-:W2:Y:S02]  /*23e0*/  LDS.128 R196, [R214.X8+0x4010] ;  /* 0x00401000d6c47984 */ /* 0x000ea40000008c00 */
[----:B--2---:R-:W-:Y:S02]  /*23f0*/  FADD.FTZ R196, R217, R196 ;  /* 0x000000c4d9c47221 */ /* 0x004fe40000010000 */
[----:B------:R-:W-:Y:S02]  /*2400*/  FADD.FTZ R197, R216, R197 ;  /* 0x000000c5d8c57221 */ /* 0x000fe40000010000 */
[----:B------:R-:W-:Y:S01]  /*2410*/  FADD.FTZ R198, R198, R196 ;  /* 0x000000c4c6c67221 */ /* 0x000fe20000010000 */
[----:B------:R-:W-:Y:S01]  /*2420*/  @P2 MOV R196, 0x10 ;  /* 0x0000001000c42802 */ /* 0x000fe20000000f00 */
[----:B------:R-:W-:-:S04]  /*2430*/  FADD.FTZ R199, R199, R197 ;  /* 0x000000c5c7c77221 */ /* 0x000fc80000010000 */
[----:B------:R-:W-:-:S05]  /*2440*/  @P2 IMAD.WIDE.U32 R196, R215, R196, c[0x0][0x170] ;  /* 0x00005c00d7c42625 */ /* 0x000fca00078e00c4 */
[----:B------:R2:W5:Y:S02]  /*2450*/  @P2 LDG.E.128 R184, [R196.64] ;  /* 0x00000004c4b82981 */ /* 0x000564000c1e1d00 */
[----:B--2---:R-:W-:Y:S02]  /*2460*/  FMUL.FTZ R196, R198, c[0x0][0x1e0] ;  /* 0x00007800c6c47a20 */ /* 0x004fe40000410000 */
        /* <DEDUP_REMOVED lines=10> */
.L_x_3081:
[----:B------:R-:W2:Y:S01]  /*2510*/  LDC.U8 R198, c[0x0][0x1f0] ;  /* 0x00007c00ffc67b82 */ /* 0x000ea20000000000 */
[----:B------:R-:W-:Y:S02]  /*2520*/  ULDC.64 UR6, c[0x0][0x218] ;  /* 0x0000860000067ab9 */ /* 0x000fe40000000a00 */
[----:B------:R-:W-:-:S04]  /*2530*/  UISETP.NE.U32.AND UP0, UPT, URZ, UR6, UPT ;  /* 0x000000063f00728c */ /* 0x000fc8000bf05070 */
[----:B------:R-:W-:-:S06]  /*2540*/  UISETP.NE.AND.EX UP0, UPT, URZ, UR7, UPT, UP0 ;  /* 0x000000073f00728c */ /* 0x000fcc000bf05300 */
[----:B------:R-:W-:Y:S02]  /*2550*/  PLOP3.LUT P3, PT, PT, PT, UP0, 0x80, 0x0 ;  /* 0x000000000000781c */ /* 0x000fe40003f6f008 */
[----:B--2---:R-:W-:-:S04]  /*2560*/  ISETP.NE.AND P0, PT, R198, RZ, PT ;  /* 0x000000ffc600720c */ /* 0x004fc80003f05270 */
[----:B------:R-:W-:-:S05]  /*2570*/  FSEL R198, R196, RZ, !P0 ;  /* 0x000000ffc4c67208 */ /* 0x000fca0004000000 */
[----:B------:R-:W-:-:S04]  /*2580*/  FFMA.FTZ R198, R206, R197, R198 ;  /* 0x000000c5cec67223 */ /* 0x000fc800000100c6 */
[----:B------:R-:W-:-:S04]  /*2590*/  FADD.FTZ R198, R0, -R198 ;  /* 0x800000c600c67221 */ /* 0x000fc80000010000 */
[----:B-----5:R-:W-:Y:S01]  /*25a0*/  FMUL.FTZ R199, R211, R198 ;  /* 0x000000c6d3c77220 */ /* 0x020fe20000410000 */
[----:B------:R-:W-:-:S05]  /*25b0*/  @P3 PRMT R198, RZ, 0x5410, R168 ;  /* 0x00005410ffc63816 */ /* 0x000fca00000000a8 */
[----:B------:R-:W-:Y:S02]  /*25c0*/  @P3 FADD.FTZ R199, R199, R198 ;  /* 0x000000c6c7c73221 */ /* 0x000fe40000010000 */
.L_x_3082:
[----:B------:R-:W-:Y:S05]  /*25d0*/  BSYNC B0 ;  /* 0x0000000000007941 */ /* 0x000fea0003800000 */
.L_x_3080:
        /* <DEDUP_REMOVED lines=16> */
.L_x_3084:
[----:B------:R-:W2:Y:S01]  /*26e0*/  LDL R216, [R1+0xc] ;  /* 0x00000c0001d87983 */ /* 0x000ea20000100800 */
[----:B------:R-:W3:Y:S03]  /*26f0*/  LDC.U8 R198, c[0x0][0x1f0] ;  /* 0x00007c00ffc67b82 */ /* 0x000ee60000000000 */
[----:B------:R-:W4:Y:S01]  /*2700*/  LDL R214, [R1+0x8] ;  /* 0x0000080001d67983 */ /* 0x000f220000100800 */
[----:B---3--:R-:W-:-:S04]  /*2710*/  ISETP.NE.AND P4, PT, R198, RZ, PT ;  /* 0x000000ffc600720c */ /* 0x008fc80003f85270 */
[----:B------:R-:W-:-:S05]  /*2720*/  FSEL R198, R196, RZ, !P4 ;  /* 0x000000ffc4c67208 */ /* 0x000fca0006000000 */
[----:B--2---:R-:W-:-:S04]  /*2730*/  FFMA.FTZ R198, R216, R197, R198 ;  /* 0x000000c5d8c67223 */ /* 0x004fc800000100c6 */
[----:B----4-:R-:W-:-:S04]  /*2740*/  FADD.FTZ R198, R214, -R198 ;  /* 0x800000c6d6c67221 */ /* 0x010fc80000010000 */
[----:B------:R-:W-:Y:S01]  /*2750*/  FMUL.FTZ R199, R211, R198 ;  /* 0x000000c6d3c77220 */ /* 0x000fe20000410000 */
[----:B------:R-:W-:-:S05]  /*2760*/  @P3 PRMT R198, RZ, 0x7610, R168 ;  /* 0x00007610ffc63816 */ /* 0x000fca00000000a8 */
[----:B------:R-:W-:Y:S02]  /*2770*/  @P3 FADD.FTZ R199, R199, R198 ;  /* 0x000000c6c7c73221 */ /* 0x000fe40000010000 */
.L_x_3085:
[----:B------:R-:W-:Y:S05]  /*2780*/  BSYNC B0 ;  /* 0x0000000000007941 */ /* 0x000fea0003800000 */
.L_x_3083:
        /* <DEDUP_REMOVED lines=14> */
.L_x_3087:
[----:B------:R-:W2:Y:S01]  /*2870*/  LDL R216, [R1+0x4] ;  /* 0x0000040001d87983 */ /* 0x000ea20000100800 */
[----:B------:R-:W3:Y:S03]  /*2880*/  LDC.U8 R198, c[0x0][0x1f0] ;  /* 0x00007c00ffc67b82 */ /* 0x000ee60000000000 */
[----:B------:R-:W4:Y:S01]  /*2890*/  LDL R214, [R1] ;  /* 0x0000000001d67983 */ /* 0x000f220000100800 */
[----:B---3--:R-:W-:-:S04]  /*28a0*/  ISETP.NE.AND P4, PT, R198, RZ, PT ;  /* 0x000000ffc600720c */ /* 0x008fc80003f85270 */
[----:B------:R-:W-:-:S05]  /*28b0*/  FSEL R198, R196, RZ, !P4 ;  /* 0x000000ffc4c67208 */ /* 0x000fca0006000000 */
[----:B--2---:R-:W-:-:S04]  /*28c0*/  FFMA.FTZ R198, R216, R197, R198 ;  /* 0x000000c5d8c67223 */ /* 0x004fc800000100c6 */
[----:B----4-:R-:W-:-:S04]  /*28d0*/  FADD.FTZ R198, R214, -R198 ;  /* 0x800000c6d6c67221 */ /* 0x010fc80000010000 */
[----:B------:R-:W-:Y:S01]  /*28e0*/  FMUL.FTZ R199, R211, R198 ;  /* 0x000000c6d3c77220 */ /* 0x000fe20000410000 */
[----:B------:R-:W-:-:S05]  /*28f0*/  @P3 PRMT R198, RZ, 0x5410, R169 ;  /* 0x00005410ffc63816 */ /* 0x000fca00000000a9 */
[----:B------:R-:W-:Y:S02]  /*2900*/  @P3 FADD.FTZ R199, R199, R198 ;  /* 0x000000c6c7c73221 */ /* 0x000fe40000010000 */
.L_x_3088:
[----:B------:R-:W-:Y:S05]  /*2910*/  BSYNC B0 ;  /* 0x0000000000007941 */ /* 0x000fea0003800000 */
.L_x_3086:
        /* <DEDUP_REMOVED lines=14> */
.L_x_3090:
[----:B------:R-:W2:Y:S02]  /*2a00*/  LDC.U8 R198, c[0x0][0x1f0] ;  /* 0x00007c00ffc67b82 */ /* 0x000ea40000000000 */
[----:B--2---:R-:W-:-:S04]  /*2a10*/  ISETP.NE.AND P4, PT, R198, RZ, PT ;  /* 0x000000ffc600720c */ /* 0x004fc80003f85270 */
[----:B------:R-:W-:-:S05]  /*2a20*/  FSEL R198, R196, RZ, !P4 ;  /* 0x000000ffc4c67208 */ /* 0x000fca0006000000 */
[----:B------:R-:W-:-:S04]  /*2a30*/  FFMA.FTZ R198, R252, R197, R198 ;  /* 0x000000c5fcc67223 */ /* 0x000fc800000100c6 */
[----:B------:R-:W-:-:S04]  /*2a40*/  FADD.FTZ R198, R251, -R198 ;  /* 0x800000c6fbc67221 */ /* 0x000fc80000010000 */
[----:B------:R-:W-:Y:S01]  /*2a50*/  FMUL.FTZ R199, R211, R198 ;  /* 0x000000c6d3c77220 */ /* 0x000fe20000410000 */
[----:B------:R-:W-:-:S05]  /*2a60*/  @P3 PRMT R198, RZ, 0x7610, R169 ;  /* 0x00007610ffc63816 */ /* 0x000fca00000000a9 */
[----:B------:R-:W-:Y:S02]  /*2a70*/  @P3 FADD.FTZ R199, R199, R198 ;  /* 0x000000c6c7c73221 */ /* 0x000fe40000010000 */
.L_x_3091:
[----:B------:R-:W-:Y:S05]  /*2a80*/  BSYNC B0 ;  /* 0x0000000000007941 */ /* 0x000fea0003800000 */
.L_x_3089:
        /* <DEDUP_REMOVED lines=14> */
.L_x_3093:
        /* <DEDUP_REMOVED lines=8> */
.L_x_3094:
[----:B------:R-:W-:Y:S05]  /*2bf0*/  BSYNC B0 ;  /* 0x0000000000007941 */ /* 0x000fea0003800000 */
.L_x_3092:
        /* <DEDUP_REMOVED lines=14> */
.L_x_3096:
        /* <DEDUP_REMOVED lines=8> */
.L_x_3097:
[----:B------:R-:W-:Y:S05]  /*2d60*/  BSYNC B0 ;  /* 0x0000000000007941 */ /* 0x000fea0003800000 */
.L_x_3095:
        /* <DEDUP_REMOVED lines=14> */
.L_x_3099:
        /* <DEDUP_REMOVED lines=8> */
.L_x_3100:
[----:B------:R-:W-:Y:S05]  /*2ed0*/  BSYNC B0 ;  /* 0x0000000000007941 */ /* 0x000fea0003800000 */
.L_x_3098:
        /* <DEDUP_REMOVED lines=14> */
.L_x_3102:
        /* <DEDUP_REMOVED lines=8> */
.L_x_3103:
[----:B------:R-:W-:Y:S05]  /*3040*/  BSYNC B0 ;  /* 0x0000000000007941 */ /* 0x000fea0003800000 */
.L_x_3101:
        /* <DEDUP_REMOVED lines=8> */
[----:B------:R-:W-:Y:S02]  /*30d0*/  @P2 PRMT R195, R195, 0x5410, R198 ;  /* 0x00005410c3c32816 */ /* 0x000fe400000000c6 */
[----:B------:R-:W-:-:S05]  /*30e0*/  @P0 MOV R198, 0x10 ;  /* 0x0000001000c60802 */ /* 0x000fca0000000f00 */
[----:B------:R-:W-:Y:S01]  /*30f0*/  @P0 IMAD.WIDE.U32 R198, R210, R198, c[0x0][0x258] ;  /* 0x00009600d2c60625 */ /* 0x000fe200078e00c6 */
[----:B------:R-:W-:-:S04]  /*3100*/  IADD3 R210, R215, 0x80, RZ ;  /* 0x00000080d7d27810 */ /* 0x000fc80007ffe0ff */
[----:B------:R2:W-:Y:S02]  /*3110*/  @P0 STG.E.128 [R198.64], R188 ;  /* 0x000000bcc6000986 */ /* 0x0005e4000c101d04 */
[----:B--2---:R-:W-:-:S05]  /*3120*/  @P2 MOV R198, 0x10 ;  /* 0x0000001000c62802 */ /* 0x004fca0000000f00 */
[----:B------:R-:W-:-:S05]  /*3130*/  @P2 IMAD.WIDE.U32 R198, R215, R198, c[0x0][0x248] ;  /* 0x00009200d7c62625 */ /* 0x000fca00078e00c6 */
[----:B------:R2:W-:Y:S01]  /*3140*/  @P2 STG.E.128 [R198.64], R192 ;  /* 0x000000c0c6002986 */ /* 0x0005e2000c101d04 */
[----:B------:R-:W-:Y:S05]  /*3150*/  @!P2 BRA `(.L_x_3105) ;  /* 0x000000300000a947 */ /* 0x000fea0003800000 */
[----:B------:R-:W-:-:S10]  /*3160*/  HFMA2.MMA R184, -RZ, RZ, 0, 9.5367431640625e-07 ;  /* 0x00000010ffb87435 */ /* 0x000fd400000001ff */
[----:B------:R-:W-:-:S06]  /*3170*/  IMAD.WIDE.U32 R184, R210, R184, c[0x0][0x170] ;  /* 0x00005c00d2b87625 */ /* 0x000fcc00078e00b8 */
[----:B------:R-:W5:Y:S02]  /*3180*/  LDG.E.128 R184, [R184.64] ;  /* 0x00000004b8b87981 */ /* 0x000f64000c1e1d00 */
.L_x_3105:
[----:B------:R-:W-:Y:S05]  /*3190*/  BSYNC B0 ;  /* 0x0000000000007941 */ /* 0x000fea0003800000 */
.L_x_3104:
[----:B------:R-:W-:Y:S01]  /*31a0*/  BSSY B0, `(.L_x_3106) ;  /* 0x000000e000007945 */ /* 0x000fe20003800000 */
[----:B------:R-:W-:Y:S05]  /*31b0*/  @P1 BRA `(.L_x_3107) ;  /* 0x0000004000001947 */ /* 0x000fea0003800000 */
[----:B--2---:R-:W-:Y:S01]  /*31c0*/  MOV R199, RZ ;  /* 0x000000ff00c77202 */ /* 0x004fe20000000f00 */
[----:B------:R-:W-:Y:S05]  /*31d0*/  @!P3 BRA `(.L_x_3108) ;  /* 0x000000a00000b947 */ /* 0x000fea0003800000 */
[----:B------:R-:W-:Y:S01]  /*31e0*/  PRMT R199, RZ, 0x5410, R172 ;  /* 0x00005410ffc77816 */ /* 0x000fe200000000ac */
[----:B------:R-:W-:Y:S05]  /*31f0*/  BRA `(.L_x_3108) ;  /* 0x0000008000007947 */ /* 0x000fea0003800000 */
.L_x_3107:
[----:B--2---:R-:W2:Y:S02]  /*3200*/  LDC.U8 R198, c[0x0][0x1f0] ;  /* 0x00007c00ffc67b82 */ /* 0x004ea40000000000 */
[----:B--2---:R-:W-:-:S04]  /*3210*/  ISETP.NE.AND P4, PT, R198, RZ, PT ;  /* 0x000000ffc600720c */ /* 0x004fc80003f85270 */
[----:B------:R-:W-:-:S05]  /*3220*/  FSEL R198, R196, RZ, !P4 ;  /* 0x000000ffc4c67208 */ /* 0x000fca0006000000 */
[----:B------:R-:W-:-:S04]  /*3230*/  FFMA.FTZ R198, R205, R197, R198 ;  /* 0x000000c5cdc67223 */ /* 0x000fc800000100c6 */
[----:B------:R-:W-:-:S04]  /*3240*/  FADD.FTZ R198, R213, -R198 ;  /* 0x800000c6d5c67221 */ /* 0x000fc80000010000 */
[----:B------:R-:W-:Y:S01]  /*3250*/  FMUL.FTZ R199, R211, R198 ;  /* 0x000000c6d3c77220 */ /* 0x000fe20000410000 */
[----:B------:R-:W-:-:S05]  /*3260*/  @P3 PRMT R198, RZ, 0x5410, R172 ;  /* 0x00005410ffc63816 */ /* 0x000fca00000000ac */
[----:B------:R-:W-:Y:S02]  /*3270*/  @P3 FADD.FTZ R199, R199, R198 ;  /* 0x000000c6c7c73221 */ /* 0x000fe40000010000 */
.L_x_3108:
[----:B------:R-:W-:Y:S05]  /*3280*/  BSYNC B0 ;  /* 0x0000000000007941 */ /* 0x000fea0003800000 */
.L_x_3106:
[----:B------:R-:W-:Y:S01]  /*3290*/  @P0 F2FP.BF16.PACK_AB R198, RZ, R199 ;  /* 0x000000c7ffc6023e */ /* 0x000fe200000010ff */
[----:B------:R-:W-:Y:S01]  /*32a0*/  @P2 FMUL.FTZ R199, R199, c[0x0][0x1ec] ;  /* 0x00007b00c7c72a20 */ /* 0x000fe20000410000 */
[----:B------:R-:W-:Y:S02]  /*32b0*/  BSSY B0, `(.L_x_3109) ;  /* 0x0000014000007945 */ /* 0x000fe40003800000 */
        /* <DEDUP_REMOVED lines=11> */
.L_x_3110:
        /* <DEDUP_REMOVED lines=8> */
.L_x_3111:
[----:B------:R-:W-:Y:S05]  /*33f0*/  BSYNC B0 ;  /* 0x0000000000007941 */ /* 0x000fea0003800000 */
.L_x_3109:
        /* <DEDUP_REMOVED lines=14> */
.L_x_3113:
        /* <DEDUP_REMOVED lines=8> */
.L_x_3114:
[----:B------:R-:W-:Y:S05]  /*3560*/  BSYNC B0 ;  /* 0x0000000000007941 */ /* 0x000fea0003800000 */
.L_x_3112:
        /* <DEDUP_REMOVED lines=14> */
.L_x_3116:
        /* <DEDUP_REMOVED lines=8> */
.L_x_3117:
[----:B------:R-:W-:Y:S05]  /*36d0*/  BSYNC B0 ;  /* 0x0000000000007941 */ /* 0x000fea0003800000 */
.L_x_3115:
        /* <DEDUP_REMOVED lines=14> */
.L_x_3119:
        /* <DEDUP_REMOVED lines=8> */
.L_x_3120:
[----:B------:R-:W-:Y:S05]  /*3840*/  BSYNC B0 ;  /* 0x0000000000007941 */ /* 0x000fea0003800000 */
.L_x_3118:
        /* <DEDUP_REMOVED lines=14> */
.L_x_3122:
        /* <DEDUP_REMOVED lines=8> */
.L_x_3123:
[----:B------:R-:W-:Y:S05]  /*39b0*/  BSYNC B0 ;  /* 0x0000000000007941 */ /* 0x000fea0003800000 */
.L_x_3121:
        /* <DEDUP_REMOVED lines=14> */
.L_x_3125:
        /* <DEDUP_REMOVED lines=8> */
.L_x_3126:
[----:B------:R-:W-:Y:S05]  /*3b20*/  BSYNC B0 ;  /* 0x0000000000007941 */ /* 0x000fea0003800000 */
.L_x_3124:
        /* <DEDUP_REMOVED lines=14> */
.L_x_3128:
        /* <DEDUP_REMOVED lines=8> */
.L_x_3129:
[----:B------:R-:W-:Y:S05]  /*3c90*/  BSYNC B0 ;  /* 0x0000000000007941 */ /* 0x000fea0003800000 */
.L_x_3127:
        /* <DEDUP_REMOVED lines=20> */
.L_x_3131:
[----:B------:R-:W-:Y:S05]  /*3de0*/  BSYNC B0 ;  /* 0x0000000000007941 */ /* 0x000fea0003800000 */
.L_x_3130:
[----:B------:R-:W-:Y:S01]  /*3df0*/  BSSY B0, `(.L_x_3132) ;  /* 0x000000e000007945 */ /* 0x000fe20003800000 */
[----:B------:R-:W-:Y:S05]  /*3e00*/  @P1 BRA `(.L_x_3133) ;  /* 0x0000004000001947 */ /* 0x000fea0003800000 */
[----:B--2---:R-:W-:Y:S01]  /*3e10*/  MOV R198, RZ ;  /* 0x000000ff00c67202 */ /* 0x004fe20000000f00 */
[----:B------:R-:W-:Y:S05]  /*3e20*/  @!P3 BRA `(.L_x_3134) ;  /* 0x000000a00000b947 */ /* 0x000fea0003800000 */
[----:B------:R-:W-:Y:S01]  /*3e30*/  PRMT R198, RZ, 0x5410, R176 ;  /* 0x00005410ffc67816 */ /* 0x000fe200000000b0 */
[----:B------:R-:W-:Y:S05]  /*3e40*/  BRA `(.L_x_3134) ;  /* 0x0000008000007947 */ /* 0x000fea0003800000 */
.L_x_3133:
[----:B--2---:R-:W2:Y:S02]  /*3e50*/  LDC.U8 R199, c[0x0][0x1f0] ;  /* 0x00007c00ffc77b82 */ /* 0x004ea40000000000 */
[----:B--2---:R-:W-:Y:S02]  /*3e60*/  ISETP.NE.AND P4, PT, R199, RZ, PT ;  /* 0x000000ffc700720c */ /* 0x004fe40003f85270 */
[----:B------:R-:W-:Y:S02]  /*3e70*/  @P3 PRMT R199, RZ, 0x5410, R176 ;  /* 0x00005410ffc73816 */ /* 0x000fe400000000b0 */
[----:B------:R-:W-:-:S05]  /*3e80*/  FSEL R198, R196, RZ, !P4 ;  /* 0x000000ffc4c67208 */ /* 0x000fca0006000000 */
[----:B------:R-:W-:-:S04]  /*3e90*/  FFMA.FTZ R198, R17, R197, R198 ;  /* 0x000000c511c67223 */ /* 0x000fc800000100c6 */
[----:B------:R-:W-:-:S04]  /*3ea0*/  FADD.FTZ R198, R225, -R198 ;  /* 0x800000c6e1c67221 */ /* 0x000fc80000010000 */
[----:B------:R-:W-:-:S04]  /*3eb0*/  FMUL.FTZ R198, R211, R198 ;  /* 0x000000c6d3c67220 */ /* 0x000fc80000410000 */
[----:B------:R-:W-:Y:S02]  /*3ec0*/  @P3 FADD.FTZ R198, R198, R199 ;  /* 0x000000c7c6c63221 */ /* 0x000fe40000010000 */
.L_x_3134:
[----:B------:R-:W-:Y:S05]  /*3ed0*/  BSYNC B0 ;  /* 0x0000000000007941 */ /* 0x000fea0003800000 */
.L_x_3132:
        /* <DEDUP_REMOVED lines=14> */
.L_x_3136:
[----:B------:R-:W2:Y:S02]  /*3fc0*/  LDC.U8 R199, c[0x0][0x1f0] ;  /* 0x00007c00ffc77b82 */ /* 0x000ea40000000000 */
[----:B--2---:R-:W-:Y:S02]  /*3fd0*/  ISETP.NE.AND P4, PT, R199, RZ, PT ;  /* 0x000000ffc700720c */ /* 0x004fe40003f85270 */
[----:B------:R-:W-:Y:S02]  /*3fe0*/  @P3 PRMT R199, RZ, 0x7610, R176 ;  /* 0x00007610ffc73816 */ /* 0x000fe400000000b0 */
[----:B------:R-:W-:-:S05]  /*3ff0*/  FSEL R198, R196, RZ, !P4 ;  /* 0x000000ffc4c67208 */ /* 0x000fca0006000000 */
[----:B------:R-:W-:-:S04]  /*4000*/  FFMA.FTZ R198, R16, R197, R198 ;  /* 0x000000c510c67223 */ /* 0x000fc800000100c6 */
[----:B------:R-:W-:-:S04]  /*4010*/  FADD.FTZ R198, R226, -R198 ;  /* 0x800000c6e2c67221 */ /* 0x000fc80000010000 */
[----:B------:R-:W-:-:S04]  /*4020*/  FMUL.FTZ R198, R211, R198 ;  /* 0x000000c6d3c67220 */ /* 0x000fc80000410000 */
[----:B------:R-:W-:Y:S02]  /*4030*/  @P3 FADD.FTZ R198, R198, R199 ;  /* 0x000000c7c6c63221 */ /* 0x000fe40000010000 */
.L_x_3137:
[----:B------:R-:W-:Y:S05]  /*4040*/  BSYNC B0 ;  /* 0x0000000000007941 */ /* 0x000fea0003800000 */
.L_x_3135:
        /* <DEDUP_REMOVED lines=14> */
.L_x_3139:
        /* <DEDUP_REMOVED lines=8> */
.L_x_3140:
[----:B------:R-:W-:Y:S05]  /*41b0*/  BSYNC B0 ;  /* 0x0000000000007941 */ /* 0x000fea0003800000 */
.L_x_3138:
        /* <DEDUP_REMOVED lines=14> */
.L_x_3142:
        /* <DEDUP_REMOVED lines=8> */
.L_x_3143:
[----:B------:R-:W-:Y:S05]  /*4320*/  BSYNC B0 ;  /* 0x0000000000007941 */ /* 0x000fea0003800000 */
.L_x_3141:
        /* <DEDUP_REMOVED lines=14> */
.L_x_3145:
        /* <DEDUP_REMOVED lines=8> */
.L_x_3146:
[----:B------:R-:W-:Y:S05]  /*4490*/  BSYNC B0 ;  /* 0x0000000000007941 */ /* 0x000fea0003800000 */
.L_x_3144:
        /* <DEDUP_REMOVED lines=14> */
.L_x_3148:
        /* <DEDUP_REMOVED lines=8> */
.L_x_3149:
[----:B------:R-:W-:Y:S05]  /*4600*/  BSYNC B0 ;  /* 0x0000000000007941 */ /* 0x000fea0003800000 */
.L_x_3147:
        /* <DEDUP_REMOVED lines=14> */
.L_x_3151:
        /* <DEDUP_REMOVED lines=8> */
.L_x_3152:
[----:B------:R-:W-:Y:S05]  /*4770*/  BSYNC B0 ;  /* 0x0000000000007941 */ /* 0x000fea0003800000 */
.L_x_3150:
        /* <DEDUP_REMOVED lines=14> */
.L_x_3154:
        /* <DEDUP_REMOVED lines=8> */
.L_x_3155:
[----:B------:R-:W-:Y:S05]  /*48e0*/  BSYNC B0 ;  /* 0x0000000000007941 */ /* 0x000fea0003800000 */
.L_x_3153:
        /* <DEDUP_REMOVED lines=10> */
[----:B------:R-:W-:-:S05]  /*4990*/  @P0 IMAD.WIDE.U32 R198, R208, R198, c[0x0][0x258] ;  /* 0x00009600d0c60625 */ /* 0x000fca00078e00c6 */
[----:B------:R2:W-:Y:S02]  /*49a0*/  @P0 STG.E.128 [R198.64], R188 ;  /* 0x000000bcc6000986 */ /* 0x0005e4000c101d04 */
[----:B--2---:R-:W-:-:S05]  /*49b0*/  @P2 MOV R198, 0x10 ;  /* 0x0000001000c62802 */ /* 0x004fca0000000f00 */
[----:B------:R-:W-:-:S05]  /*49c0*/  @P2 IMAD.WIDE.U32 R198, R209, R198, c[0x0][0x248] ;  /* 0x00009200d1c62625 */ /* 0x000fca00078e00c6 */
[----:B------:R2:W-:Y:S02]  /*49d0*/  @P2 STG.E.128 [R198.64], R192 ;  /* 0x000000c0c6002986 */ /* 0x0005e4000c101d04 */
[----:B--2---:R-:W-:Y:S01]  /*49e0*/  IADD3 R198, R215, 0x180, RZ ;  /* 0x00000180d7c67810 */ /* 0x004fe20007ffe0ff */
[----:B------:R-:W-:Y:S05]  /*49f0*/  @!P2 BRA `(.L_x_3157) ;  /* 0x000000300000a947 */ /* 0x000fea0003800000 */
[----:B------:R-:W-:-:S10]  /*4a00*/  HFMA2.MMA R184, -RZ, RZ, 0, 9.5367431640625e-07 ;  /* 0x00000010ffb87435 */ /* 0x000fd400000001ff */
[----:B------:R-:W-:-:S06]  /*4a10*/  IMAD.WIDE.U32 R184, R198, R184, c[0x0][0x170] ;  /* 0x00005c00c6b87625 */ /* 0x000fcc00078e00b8 */
[----:B------:R-:W5:Y:S02]  /*4a20*/  LDG.E.128 R184, [R184.64] ;  /* 0x00000004b8b87981 */ /* 0x000f64000c1e1d00 */
.L_x_3157:
[----:B------:R-:W-:Y:S05]  /*4a30*/  BSYNC B0 ;  /* 0x0000000000007941 */ /* 0x000fea0003800000 */
.L_x_3156:
[----:B------:R-:W-:Y:S01]  /*4a40*/  BSSY B0, `(.L_x_3158) ;  /* 0x000000e000007945 */ /* 0x000fe20003800000 */
[----:B------:R-:W-:Y:S05]  /*4a50*/  @P1 BRA `(.L_x_3159) ;  /* 0x0000004000001947 */ /* 0x000fea0003800000 */
[----:B------:R-:W-:Y:S01]  /*4a60*/  MOV R199, RZ ;  /* 0x000000ff00c77202 */ /* 0x000fe20000000f00 */
[----:B------:R-:W-:Y:S05]  /*4a70*/  @!P3 BRA `(.L_x_3160) ;  /* 0x000000a00000b947 */ /* 0x000fea0003800000 */
[----:B------:R-:W-:Y:S01]  /*4a80*/  PRMT R199, RZ, 0x5410, R180 ;  /* 0x00005410ffc77816 */ /* 0x000fe200000000b4 */
[----:B------:R-:W-:Y:S05]  /*4a90*/  BRA `(.L_x_3160) ;  /* 0x0000008000007947 */ /* 0x000fea0003800000 */
.L_x_3159:
        /* <DEDUP_REMOVED lines=8> */
.L_x_3160:
[----:B------:R-:W-:Y:S05]  /*4b20*/  BSYNC B0 ;  /* 0x0000000000007941 */ /* 0x000fea0003800000 */
.L_x_3158:
        /* <DEDUP_REMOVED lines=14> */
.L_x_3162:
        /* <DEDUP_REMOVED lines=8> */
.L_x_3163:
[----:B------:R-:W-:Y:S05]  /*4c90*/  BSYNC B0 ;  /* 0x0000000000007941 */ /* 0x000fea0003800000 */
.L_x_3161:
        /* <DEDUP_REMOVED lines=14> */
.L_x_3165:
        /* <DEDUP_REMOVED lines=8> */
.L_x_3166:
[----:B------:R-:W-:Y:S05]  /*4e00*/  BSYNC B0 ;  /* 0x0000000000007941 */ /* 0x000fea0003800000 */
.L_x_3164:
        /* <DEDUP_REMOVED lines=14> */
.L_x_3168:
        /* <DEDUP_REMOVED lines=8> */
.L_x_3169:
[----:B------:R-:W-:Y:S05]  /*4f70*/  BSYNC B0 ;  /* 0x0000000000007941 */ /* 0x000fea0003800000 */
.L_x_3167:
        /* <DEDUP_REMOVED lines=14> */
.L_x_3171:
        /* <DEDUP_REMOVED lines=8> */
.L_x_3172:
[----:B------:R-:W-:Y:S05]  /*50e0*/  BSYNC B0 ;  /* 0x0000000000007941 */ /* 0x000fea0003800000 */
.L_x_3170:
        /* <DEDUP_REMOVED lines=14> */
.L_x_3174:
        /* <DEDUP_REMOVED lines=8> */
.L_x_3175:
[----:B------:R-:W-:Y:S05]  /*5250*/  BSYNC B0 ;  /* 0x0000000000007941 */ /* 0x000fea0003800000 */
.L_x_3173:
        /* <DEDUP_REMOVED lines=14> */
.L_x_3177:
        /* <DEDUP_REMOVED lines=8> */
.L_x_3178:
[----:B------:R-:W-:Y:S05]  /*53c0*/  BSYNC B0 ;  /* 0x0000000000007941 */ /* 0x000fea0003800000 */
.L_x_3176:
        /* <DEDUP_REMOVED lines=14> */
.L_x_3180:
[----:B------:R-:W2:Y:S02]  /*54b0*/  LDC.U8 R199, c[0x0][0x1f0] ;  /* 0x00007c00ffc77b82 */ /* 0x000ea40000000000 */
[----:B--2---:R-:W-:-:S04]  /*54c0*/  ISETP.NE.AND P1, PT, R199, RZ, PT ;  /* 0x000000ffc700720c */ /* 0x004fc80003f25270 */
[----:B------:R-:W-:-:S05]  /*54d0*/  FSEL R196, R196, RZ, !P1 ;  /* 0x000000ffc4c47208 */ /* 0x000fca0004800000 */
[----:B------:R-:W-:Y:S01]  /*54e0*/  FFMA.FTZ R196, R2, R197, R196 ;  /* 0x000000c502c47223 */ /* 0x000fe200000100c4 */
[----:B------:R-:W-:-:S03]  /*54f0*/  @P3 PRMT R197, RZ, 0x7610, R183 ;  /* 0x00007610ffc53816 */ /* 0x000fc600000000b7 */
[----:B------:R-:W-:-:S04]  /*5500*/  FADD.FTZ R196, R240, -R196 ;  /* 0x800000c4f0c47221 */ /* 0x000fc80000010000 */
[----:B------:R-:W-:-:S04]  /*5510*/  FMUL.FTZ R196, R211, R196 ;  /* 0x000000c4d3c47220 */ /* 0x000fc80000410000 */
[----:B------:R-:W-:Y:S02]  /*5520*/  @P3 FADD.FTZ R196, R196, R197 ;  /* 0x000000c5c4c43221 */ /* 0x000fe40000010000 */
.L_x_3181:
[----:B------:R-:W-:Y:S05]  /*5530*/  BSYNC B0 ;  /* 0x0000000000007941 */ /* 0x000fea0003800000 */
.L_x_3179:
[----:B------:R-:W2:Y:S01]  /*5540*/  LDL.LU R199, [R1+0x14] ;  /* 0x0000140001c77983 */ /* 0x000ea20000300800 */
[----:B------:R-:W-:Y:S01]  /*5550*/  @P0 F2FP.BF16.PACK_AB R197, RZ, R196 ;  /* 0x000000c4ffc5023e */ /* 0x000fe200000010ff */
[----:B------:R-:W-:Y:S01]  /*5560*/  @P2 FMUL.FTZ R196, R196, c[0x0][0x1ec] ;  /* 0x00007b00c4c42a20 */ /* 0x000fe20000410000 */
[----:B------:R-:W-:Y:S02]  /*5570*/  IADD3 R212, R212, c[0x0][0x160], RZ ;  /* 0x00005800d4d47a10 */ /* 0x000fe40007ffe0ff */
        /* <DEDUP_REMOVED lines=8> */
[----:B------:R3:W-:Y:S01]  /*5600*/  @P0 STG.E.128 [R196.64], R188 ;  /* 0x000000bcc4000986 */ /* 0x0007e2000c101d04 */
[----:B------:R-:W-:Y:S02]  /*5610*/  ISETP.GE.AND P0, PT, R212, c[0x0][0x164], PT ;  /* 0x00005900d4007a0c */ /* 0x000fe40003f06270 */
[----:B---3--:R-:W-:-:S05]  /*5620*/  @P2 MOV R196, 0x10 ;  /* 0x0000001000c42802 */ /* 0x008fca0000000f00 */
[----:B------:R-:W-:-:S05]  /*5630*/  @P2 IMAD.WIDE.U32 R196, R198, R196, c[0x0][0x248] ;  /* 0x00009200c6c42625 */ /* 0x000fca00078e00c4 */
[----:B------:R3:W-:Y:S01]  /*5640*/  @P2 STG.E.128 [R196.64], R192 ;  /* 0x000000c0c4002986 */ /* 0x0007e2000c101d04 */
[----:B--2---:R-:W-:-:S04]  /*5650*/  LOP3.LUT P1, RZ, R199, 0xff, RZ, 0xc0, !PT ;  /* 0x000000ffc7ff7812 */ /* 0x004fc8000782c0ff */
[----:B---3--:R-:W-:-:S05]  /*5660*/  SEL R196, RZ, 0x1, P1 ;  /* 0x00000001ffc47807 */ /* 0x008fca0000800000 */
[----:B------:R2:W-:Y:S02]  /*5670*/  STL.S16 [R1+0x14], R196 ;  /* 0x000014c401007387 */ /* 0x0005e40000100600 */
[----:B012---:R-:W-:Y:S01]  /*5680*/  @P0 CALL.REL.NOINC `(.L_x_3074) ;  /* 0x0000001000000944 */ /* 0x007fe20003c00000 */
[----:B------:R-:W-:Y:S05]  /*5690*/  BRA `(.L_x_3182) ;  /* 0xffffb1d000007947 */ /* 0x000fea000383ffff */
.L_x_3074:
[----:B------:R-:W0:Y:S01]  /*56a0*/  S2R R196, SR_TID.X ;  /* 0x0000000000c47919 */ /* 0x000e220000002100 */
[----:B------:R-:W1:Y:S01]  /*56b0*/  S2UR UR6, SR_CTAID.X ;  /* 0x00000000000679c3 */ /* 0x000e620000002500 */
[----:B------:R-:W-:Y:S01]  /*56c0*/  HFMA2.MMA R7, -RZ, RZ, 0, 1.9073486328125e-06 ;  /* 0x00000020ff077435 */ /* 0x000fe200000001ff */
        /* <DEDUP_REMOVED lines=32> */
.L_x_3078:
[----:B------:R-:W-:Y:S01]  /*58d0*/  HFMA2.MMA R199, -RZ, RZ, 0, 9.5367431640625e-07 ;  /* 0x00000010ffc77435 */ /* 0x000fe200000001ff */
[----:B------:R-:W-:-:S02]  /*58e0*/  MOV R197, R249 ;  /* 0x000000f900c57202 */ /* 0x000fc40000000f00 */
[----:B------:R-:W-:-:S03]  /*58f0*/  MOV R196, 0x5910 ;  /* 0x0000591000c47802 */ /* 0x000fc60000000f00 */
[----:B0----5:R-:W-:Y:S05]  /*5900*/  CALL.REL.NOINC `($__internal_47_$__cuda_sm70_shflsync_down_p) ;  /* 0x0000034000007944 */ /* 0x021fea0003c00000 */
[----:B------:R-:W-:Y:S01]  /*5910*/  MOV R198, R199 ;  /* 0x000000c700c67202 */ /* 0x000fe20000000f00 */
[----:B-----5:R-:W-:Y:S05]  /*5920*/  BRA `(.L_x_3183) ;  /* 0xffffc82000007947 */ /* 0x020fea000383ffff */
.L_x_3079:
[----:B------:R-:W-:Y:S01]  /*5930*/  HFMA2.MMA R199, -RZ, RZ, 0, 9.5367431640625e-07 ;  /* 0x00000010ffc77435 */ /* 0x000fe200000001ff */
[----:B------:R-:W-:Y:S02]  /*5940*/  MOV R197, R250 ;  /* 0x000000fa00c57202 */ /* 0x000fe40000000f00 */
[----:B------:R-:W-:-:S03]  /*5950*/  MOV R196, 0x5970 ;  /* 0x0000597000c47802 */ /* 0x000fc60000000f00 */
[----:B012--5:R-:W-:Y:S05]  /*5960*/  CALL.REL.NOINC `($__internal_47_$__cuda_sm70_shflsync_down_p) ;  /* 0x000002e000007944 */ /* 0x027fea0003c00000 */
[----:B------:R-:W-:Y:S01]  /*5970*/  FADD.FTZ R215, R198, R249 ;  /* 0x000000f9c6d77221 */ /* 0x000fe20000010000 */
[----:B------:R-:W-:Y:S01]  /*5980*/  MOV R196, 0x59d0 ;  /* 0x000059d000c47802 */ /* 0x000fe20000000f00 */
[----:B------:R-:W-:Y:S01]  /*5990*/  FADD.FTZ R198, R250, R199 ;  /* 0x000000c7fac67221 */ /* 0x000fe20000010000 */
[----:B------:R-:W-:Y:S02]  /*59a0*/  MOV R199, 0x8 ;  /* 0x0000000800c77802 */ /* 0x000fe40000000f00 */
[----:B------:R-:W-:Y:S02]  /*59b0*/  MOV R197, R215 ;  /* 0x000000d700c57202 */ /* 0x000fe40000000f00 */
[----:B-----5:R-:W-:Y:S05]  /*59c0*/  CALL.REL.NOINC `($__internal_47_$__cuda_sm70_shflsync_down_p) ;  /* 0x0000028000007944 */ /* 0x020fea0003c00000 */
[----:B------:R-:W-:Y:S01]  /*59d0*/  MOV R216, R199 ;  /* 0x000000c700d87202 */ /* 0x000fe20000000f00 */
[----:B------:R-:W-:Y:S01]  /*59e0*/  HFMA2.MMA R199, -RZ, RZ, 0, 4.76837158203125e-07 ;  /* 0x00000008ffc77435 */ /* 0x000fe200000001ff */
[----:B------:R-:W-:-:S02]  /*59f0*/  MOV R197, R198 ;  /* 0x000000c600c57202 */ /* 0x000fc40000000f00 */
[----:B------:R-:W-:-:S03]  /*5a00*/  MOV R196, 0x5a20 ;  /* 0x00005a2000c47802 */ /* 0x000fc60000000f00 */
[----:B-----5:R-:W-:Y:S05]  /*5a10*/  CALL.REL.NOINC `($__internal_47_$__cuda_sm70_shflsync_down_p) ;  /* 0x0000023000007944 */ /* 0x020fea0003c00000 */
[----:B------:R-:W-:Y:S01]  /*5a20*/  FADD.FTZ R215, R216, R215 ;  /* 0x000000d7d8d77221 */ /* 0x000fe20000010000 */
[----:B------:R-:W-:Y:S01]  /*5a30*/  MOV R196, 0x5a80 ;  /* 0x00005a8000c47802 */ /* 0x000fe20000000f00 */
[----:B------:R-:W-:Y:S01]  /*5a40*/  FADD.FTZ R198, R198, R199 ;  /* 0x000000c7c6c67221 */ /* 0x000fe20000010000 */
[----:B------:R-:W-:Y:S02]  /*5a50*/  MOV R199, 0x4 ;  /* 0x0000000400c77802 */ /* 0x000fe40000000f00 */
[----:B------:R-:W-:Y:S02]  /*5a60*/  MOV R197, R215 ;  /* 0x000000d700c57202 */ /* 0x000fe40000000f00 */
[----:B-----5:R-:W-:Y:S05]  /*5a70*/  CALL.REL.NOINC `($__internal_47_$__cuda_sm70_shflsync_down_p) ;  /* 0x000001d000007944 */ /* 0x020fea0003c00000 */
[----:B------:R-:W-:Y:S01]  /*5a80*/  MOV R216, R199 ;  /* 0x000000c700d87202 */ /* 0x000fe20000000f00 */
[----:B------:R-:W-:Y:S01]  /*5a90*/  HFMA2.MMA R199, -RZ, RZ, 0, 2.384185791015625e-07 ;  /* 0x00000004ffc77435 */ /* 0x000fe200000001ff */
[----:B------:R-:W-:Y:S02]  /*5aa0*/  MOV R197, R198 ;  /* 0x000000c600c57202 */ /* 0x000fe40000000f00 */
[----:B------:R-:W-:-:S03]  /*5ab0*/  MOV R196, 0x5ad0 ;  /* 0x00005ad000c47802 */ /* 0x000fc60000000f00 */
[----:B-----5:R-:W-:Y:S05]  /*5ac0*/  CALL.REL.NOINC `($__internal_47_$__cuda_sm70_shflsync_down_p) ;  /* 0x0000018000007944 */ /* 0x020fea0003c00000 */
[----:B------:R-:W-:Y:S01]  /*5ad0*/  FADD.FTZ R215, R216, R215 ;  /* 0x000000d7d8d77221 */ /* 0x000fe20000010000 */
[----:B------:R-:W-:Y:S01]  /*5ae0*/  MOV R196, 0x5b30 ;  /* 0x00005b3000c47802 */ /* 0x000fe20000000f00 */
[----:B------:R-:W-:Y:S01]  /*5af0*/  FADD.FTZ R198, R198, R199 ;  /* 0x000000c7c6c67221 */ /* 0x000fe20000010000 */
[----:B------:R-:W-:-:S02]  /*5b00*/  MOV R199, 0x2 ;  /* 0x0000000200c77802 */ /* 0x000fc40000000f00 */
[----:B------:R-:W-:Y:S02]  /*5b10*/  MOV R197, R215 ;  /* 0x000000d700c57202 */ /* 0x000fe40000000f00 */
[----:B-----5:R-:W-:Y:S05]  /*5b20*/  CALL.REL.NOINC `($__internal_47_$__cuda_sm70_shflsync_down_p) ;  /* 0x0000012000007944 */ /* 0x020fea0003c00000 */
[----:B------:R-:W-:Y:S01]  /*5b30*/  MOV R216, R199 ;  /* 0x000000c700d87202 */ /* 0x000fe20000000f00 */
[----:B------:R-:W-:Y:S01]  /*5b40*/  HFMA2.MMA R199, -RZ, RZ, 0, 1.1920928955078125e-07 ;  /* 0x00000002ffc77435 */ /* 0x000fe200000001ff */
[----:B------:R-:W-:Y:S02]  /*5b50*/  MOV R197, R198 ;  /* 0x000000c600c57202 */ /* 0x000fe40000000f00 */
        /* <DEDUP_REMOVED lines=9> */
[----:B------:R-:W-:Y:S01]  /*5bf0*/  HFMA2.MMA R199, -RZ, RZ, 0, 5.9604644775390625e-08 ;  /* 0x00000001ffc77435 */ /* 0x000fe200000001ff */
[----:B------:R-:W-:-:S02]  /*5c00*/  MOV R197, R198 ;  /* 0x000000c600c57202 */ /* 0x000fc40000000f00 */
[----:B------:R-:W-:-:S03]  /*5c10*/  MOV R196, 0x5c30 ;  /* 0x00005c3000c47802 */ /* 0x000fc60000000f00 */
[----:B-----5:R-:W-:Y:S05]  /*5c20*/  CALL.REL.NOINC `($__internal_47_$__cuda_sm70_shflsync_down_p) ;  /* 0x0000002000007944 */ /* 0x020fea0003c00000 */
[----:B------:R-:W-:Y:S01]  /*5c30*/  MOV R197, R199 ;  /* 0x000000c700c57202 */ /* 0x000fe20000000f00 */
[----:B-----5:R-:W-:Y:S05]  /*5c40*/  BRA `(.L_x_3184) ;  /* 0xffffc62000007947 */ /* 0x020fea000383ffff */
        .weak           $__internal_47_$__cuda_sm70_shflsync_down_p
        .type           $__internal_47_$__cuda_sm70_shflsync_down_p,@function
        .size           $__internal_47_$__cuda_sm70_shflsync_down_p,(.L_x_11781 - $__internal_47_$__cuda_sm70_shflsync_down_p)
$__internal_47_$__cuda_sm70_shflsync_down_p:
[----:B------:R-:W-:Y:S01]  /*5c50*/  HFMA2.MMA R217, -RZ, RZ, 0, 1.847743988037109375e-06 ;  /* 0x0000001fffd97435 */ /* 0x000fe200000001ff */
[----:B------:R0:W-:Y:S02]  /*5c60*/  STL [R1+0x48], R0 ;  /* 0x0000480001007387 */ /* 0x0001e40000100800 */
[----:B0-----:R-:W-:-:S04]  /*5c70*/  MOV R0, 0xffffffff ;  /* 0xffffffff00007802 */ /* 0x001fc80000000f00 */
[----:B------:R-:W-:Y:S04]  /*5c80*/  WARPSYNC R0 ;  /* 0x0000000000007348 */ /* 0x000fe80003800000 */
[----:B------:R0:W1:Y:S04]  /*5c90*/  SHFL.DOWN PT, R199, R197, R199, R217 ;  /* 0x080000c7c5c77389 */ /* 0x00006800000e00d9 */
[----:B0-----:R0:W5:Y:S01]  /*5ca0*/  LDL.LU R0, [R1+0x48] ;  /* 0x0000480001007983 */ /* 0x0011620000300800 */
[----:B------:R-:W-:-:S03]  /*5cb0*/  MOV R197, 0x0 ;  /* 0x0000000000c57802 */ /* 0x000fc60000000f00 */
[----:B------:R-:W2:Y:S02]  /*5cc0*/  S2R R217, SR_TID.X ;  /* 0x0000000000d97919 */ /* 0x000ea40000002100 */
[----:B--2---:R-:W-:Y:S01]  /*5cd0*/  SHF.R.U32.HI R217, RZ, 0x5, R217 ;  /* 0x00000005ffd97819 */ /* 0x004fe200000116d9 */
[----:B01----:R-:W-:Y:S06]  /*5ce0*/  RET.REL.NODEC R196 `(_ZN10layer_norm13ln_bwd_kernelINS_13Kernel_traitsIf13__nv_bfloat16S2_S2_fjLj4096ELj1ELj1ELj4ELj16ENS_18Kernel_traits_baseILj4096EfS2_S2_S2_fjLj128EEEEELb0ELb1ELb1ELb1EEEvNS_9BwdParamsE) ;  /* 0xffffa310c4007950 */ /* 0x003fec0003c3ffff */
.L_x_3185:
        /* <DEDUP_REMOVED lines=9> */
.L_x_11781:


//--------------------- .text._ZN10layer_norm13ln_bwd_kernelINS_13Kernel_traitsIf13__nv_bfloat16S2_S2_fjLj4096ELj1ELj1ELj4ELj16ENS_18Kernel_traits_baseILj4096EfS2_S2_S2_fjLj128EEEEELb1ELb0ELb0ELb0EEEvNS_9BwdParamsE --------------------------
	.section	.text._ZN10layer_norm13ln_bwd_kernelINS_13Kernel_traitsIf13__nv_bfloat16S2_S2_fjLj4096ELj1ELj1ELj4ELj16ENS_18Kernel_traits_baseILj4096EfS2_S2_S2_fjLj128EEEEELb1ELb0ELb0ELb0EEEvNS_9BwdParamsE,"ax",@progbits
	.sectioninfo	@"SHI_REGISTERS=217"
	.align	128
        .global         _ZN10layer_norm13ln_bwd_kernelINS_13Kernel_traitsIf13__nv_bfloat16S2_S2_fjLj4096ELj1ELj1ELj4ELj16ENS_18Kernel_traits_baseILj4096EfS2_S2_S2_fjLj128EEEEELb1ELb0ELb0ELb0EEEvNS_9BwdParamsE
        .type           _ZN10layer_norm13ln_bwd_kernelINS_13Kernel_traitsIf13__nv_bfloat16S2_S2_fjLj4096ELj1ELj1ELj4ELj16ENS_18Kernel_traits_baseILj4096EfS2_S2_S2_fjLj128EEEEELb1ELb0ELb0ELb0EEEvNS_9BwdParamsE,@function
        .size           _ZN10layer_norm13ln_bwd_kernelINS_13Kernel_traitsIf13__nv_bfloat16S2_S2_fjLj4096ELj1ELj1ELj4ELj16ENS_18Kernel_traits_baseILj4096EfS2_S2_S2_fjLj128EEEEELb1ELb0ELb0ELb0EEEvNS_9BwdParamsE,(.L_x_11782 - _ZN10layer_norm13ln_bwd_kernelINS_13Kernel_traitsIf13__nv_bfloat16S2_S2_fjLj4096ELj1ELj1ELj4ELj16ENS_18Kernel_traits_baseILj4096EfS2_S2_S2_fjLj128EEEEELb1ELb0ELb0ELb0EEEvNS_9BwdParamsE)
        .other          _ZN10layer_norm13ln_bwd_kernelINS_13Kernel_traitsIf13__nv_bfloat16S2_S2_fjLj4096ELj1ELj1ELj4ELj16ENS_18Kernel_traits_baseILj4096EfS2_S2_S2_fjLj128EEEEELb1ELb0ELb0ELb0EEEvNS_9BwdParamsE,@"STO_CUDA_ENTRY STV_DEFAULT"
_ZN10layer_norm13ln_bwd_kernelINS_13Kernel_traitsIf13__nv_bfloat16S2_S2_fjLj4096ELj1ELj1ELj4ELj16ENS_18Kernel_traits_baseILj4096EfS2_S2_S2_fjLj128EEEEELb1ELb0ELb0ELb0EEEvNS_9BwdParamsE:
.text._ZN10layer_norm13ln_bwd_kernelINS_13Kernel_traitsIf13__nv_bfloat16S2_S2_fjLj4096ELj1ELj1ELj4ELj16ENS_18Kernel_traits_baseILj4096EfS2_S2_S2_fjLj128EEEEELb1ELb0ELb0ELb0EEEvNS_9BwdParamsE:
        /* <DEDUP_REMOVED lines=70> */
.L_x_3205:
        /* <DEDUP_REMOVED lines=39> */
[----:B------:R-:W-:Y:S02]  /*06d0*/  PRMT R16, RZ, 0x5410, R13 ;  /* 0x00005410ff107816 */ /* 0x000fe4000000000d */
[----:B------:R-:W-:Y:S01]  /*06e0*/  PRMT R12, RZ, 0x7610, R12 ;  /* 0x00007610ff0c7816 */ /* 0x000fe2000000000c */
[C---:B------:R-:W-:Y:S01]  /*06f0*/  FADD.FTZ R6, -R197.reuse, R6 ;  /* 0x00000006c5067221 */ /* 0x040fe20000010100 */
[----:B---3--:R-:W-:Y:S01]  /*0700*/  PRMT R7, RZ, 0x5410, R8 ;  /* 0x00005410ff077816 */ /* 0x008fe20000000008 */
[----:B------:R-:W-:Y:S01]  /*0710*/  FADD.FTZ R16, -R197, R16 ;  /* 0x00000010c5107221 */ /* 0x000fe20000010100 */
[--C-:B------:R-:W-:Y:S01]  /*0720*/  PRMT R148, RZ, 0x5410, R14.reuse ;  /* 0x00005410ff947816 */ /* 0x100fe2000000000e */
[----:B-----5:R-:W-:Y:S01]  /*0730*/  FMUL.FTZ R5, R161, R6 ;  /* 0x00000006a1057220 */ /* 0x020fe20000410000 */
[----:B------:R-:W-:-:S02]  /*0740*/  PRMT R150, RZ, 0x7610, R14 ;  /* 0x00007610ff967816 */ /* 0x000fc4000000000e */
[----:B------:R-:W-:Y:S01]  /*0750*/  PRMT R14, RZ, 0x7610, R8 ;  /* 0x00007610ff0e7816 */ /* 0x000fe20000000008 */
[-C--:B------:R-:W-:Y:S01]  /*0760*/  FMUL.FTZ R8, R36, R7.reuse ;  /* 0x0000000724087220 */ /* 0x080fe20000410000 */
[----:B------:R-:W-:Y:S01]  /*0770*/  PRMT R18, RZ, 0x7610, R13 ;  /* 0x00007610ff127816 */ /* 0x000fe2000000000d */
[----:B------:R-:W-:Y:S01]  /*0780*/  FADD.FTZ R12, -R197, R12 ;  /* 0x0000000cc50c7221 */ /* 0x000fe20000010100 */
[----:B------:R-:W-:Y:S01]  /*0790*/  PRMT R13, RZ, 0x5410, R9 ;  /* 0x00005410ff0d7816 */ /* 0x000fe20000000009 */
[----:B------:R-:W-:Y:S01]  /*07a0*/  FADD.FTZ R100, R100, R7 ;  /* 0x0000000764647221 */ /* 0x000fe20000010000 */
[----:B------:R-:W-:Y:S01]  /*07b0*/  PRMT R20, RZ, 0x7610, R9 ;  /* 0x00007610ff147816 */ /* 0x000fe20000000009 */
[----:B------:R-:W-:Y:S02]  /*07c0*/  FFMA.FTZ R68, R5, R7, R68 ;  /* 0x0000000705447223 */ /* 0x000fe40000010044 */
[----:B------:R-:W-:Y:S02]  /*07d0*/  FMUL.FTZ R9, R161, R16 ;  /* 0x00000010a1097220 */ /* 0x000fe40000410000 */
[----:B------:R-:W-:-:S02]  /*07e0*/  FMUL.FTZ R7, R37, R14 ;  /* 0x0000000e25077220 */ /* 0x000fc40000410000 */
[----:B------:R-:W-:Y:S02]  /*07f0*/  FADD.FTZ R16, RZ, R8 ;  /* 0x00000008ff107221 */ /* 0x000fe40000010000 */
[----:B------:R-:W-:Y:S02]  /*0800*/  FMUL.FTZ R6, R161, R12 ;  /* 0x0000000ca1067220 */ /* 0x000fe40000410000 */
[----:B------:R-:W-:Y:S01]  /*0810*/  FFMA.FTZ R17, R5, R8, RZ ;  /* 0x0000000805117223 */ /* 0x000fe200000100ff */
        /* <DEDUP_REMOVED lines=9> */
[----:B------:R-:W-:Y:S02]  /*08b0*/  FADD.FTZ R148, -R197, R148 ;  /* 0x00000094c5947221 */ /* 0x000fe40000010100 */
[----:B------:R-:W-:Y:S02]  /*08c0*/  FFMA.FTZ R70, R9, R13, R70 ;  /* 0x0000000d09467223 */ /* 0x000fe40000010046 */
[----:B------:R-:W-:Y:S02]  /*08d0*/  FADD.FTZ R18, R19, R12 ;  /* 0x0000000c13127221 */ /* 0x000fe40000010000 */
[----:B------:R-:W-:Y:S02]  /*08e0*/  FMUL.FTZ R10, R161, R10 ;  /* 0x0000000aa10a7220 */ /* 0x000fe40000410000 */
[----:B------:R-:W-:-:S02]  /*08f0*/  FMUL.FTZ R13, R39, R20 ;  /* 0x00000014270d7220 */ /* 0x000fc40000410000 */
[----:B------:R-:W-:Y:S01]  /*0900*/  FFMA.FTZ R19, R9, R12, R17 ;  /* 0x0000000c09137223 */ /* 0x000fe20000010011 */
[--C-:B------:R-:W-:Y:S01]  /*0910*/  PRMT R151, RZ, 0x5410, R11.reuse ;  /* 0x00005410ff977816 */ /* 0x100fe2000000000b */
[----:B------:R-:W-:Y:S01]  /*0920*/  FADD.FTZ R101, R101, R14 ;  /* 0x0000000e65657221 */ /* 0x000fe20000010000 */
[----:B------:R-:W-:Y:S01]  /*0930*/  PRMT R208, RZ, 0x7610, R11 ;  /* 0x00007610ffd07816 */ /* 0x000fe2000000000b */
[----:B------:R-:W-:Y:S02]  /*0940*/  FFMA.FTZ R69, R6, R14, R69 ;  /* 0x0000000e06457223 */ /* 0x000fe40000010045 */
[----:B------:R-:W-:Y:S02]  /*0950*/  FMUL.FTZ R11, R161, R148 ;  /* 0x00000094a10b7220 */ /* 0x000fe40000410000 */
[----:B------:R-:W-:Y:S02]  /*0960*/  FMUL.FTZ R14, R40, R15 ;  /* 0x0000000f280e7220 */ /* 0x000fe40000410000 */
[----:B------:R-:W-:-:S02]  /*0970*/  FADD.FTZ R150, -R197, R150 ;  /* 0x00000096c5967221 */ /* 0x000fc40000010100 */
[----:B------:R-:W-:Y:S02]  /*0980*/  FADD.FTZ R149, R18, R13 ;  /* 0x0000000d12957221 */ /* 0x000fe40000010000 */
[C---:B------:R-:W-:Y:S02]  /*0990*/  FFMA.FTZ R19, R10.reuse, R13, R19 ;  /* 0x0000000d0a137223 */ /* 0x040fe40000010013 */
        /* <DEDUP_REMOVED lines=17> */
[----:B------:R-:W-:Y:S01]  /*0ab0*/  FFMA.FTZ R148, R17, R18, R148 ;  /* 0x0000001211947223 */ /* 0x000fe20000010094 */
[----:B------:R-:W-:Y:S01]  /*0ac0*/  IADD3 R206, R0, 0x80, RZ ;  /* 0x0000008000ce7810 */ /* 0x000fe20007ffe0ff */
        /* <DEDUP_REMOVED lines=8> */
.L_x_3188:
[----:B0-----:R-:W-:Y:S05]  /*0b50*/  BSYNC B0 ;  /* 0x0000000000007941 */ /* 0x001fea0003800000 */
.L_x_3187:
        /* <DEDUP_REMOVED lines=34> */
[----:B------:R-:W-:-:S02]  /*0d80*/  FMUL.FTZ R25, R161, R148 ;  /* 0x00000094a1197220 */ /* 0x000fc40000410000 */
[----:B------:R-:W-:Y:S02]  /*0d90*/  FMUL.FTZ R22, R161, R28 ;  /* 0x0000001ca1167220 */ /* 0x000fe40000410000 */
[----:B------:R-:W-:Y:S02]  /*0da0*/  FMUL.FTZ R23, R45, R30 ;  /* 0x0000001e2d177220 */ /* 0x000fe40000410000 */
[----:B------:R-:W-:Y:S02]  /*0db0*/  FADD.FTZ R148, R203, R24 ;  /* 0x00000018cb947221 */ /* 0x000fe40000010000 */
[----:B------:R-:W-:Y:S01]  /*0dc0*/  FFMA.FTZ R205, R21, R24, R205 ;  /* 0x0000001815cd7223 */ /* 0x000fe200000100cd */
[--C-:B------:R-:W-:Y:S02]  /*0dd0*/  PRMT R160, RZ, 0x5410, R31.reuse ;  /* 0x00005410ffa07816 */ /* 0x100fe4000000001f */
[----:B------:R-:W-:Y:S01]  /*0de0*/  PRMT R208, RZ, 0x7610, R31 ;  /* 0x00007610ffd07816 */ /* 0x000fe2000000001f */
[----:B------:R-:W-:Y:S01]  /*0df0*/  FMUL.FTZ R28, R46, R29 ;  /* 0x0000001d2e1c7220 */ /* 0x000fe20000410000 */
[--C-:B------:R-:W-:Y:S01]  /*0e00*/  PRMT R31, RZ, 0x5410, R26.reuse ;  /* 0x00005410ff1f7816 */ /* 0x100fe2000000001a */
[----:B------:R-:W-:Y:S01]  /*0e10*/  FADD.FTZ R149, R148, R23 ;  /* 0x0000001794957221 */ /* 0x000fe20000010000 */
[----:B------:R-:W-:Y:S01]  /*0e20*/  PRMT R158, RZ, 0x7610, R26 ;  /* 0x00007610ff9e7816 */ /* 0x000fe2000000001a */
[----:B------:R-:W-:-:S02]  /*0e30*/  FADD.FTZ R26, -R197, R150 ;  /* 0x00000096c51a7221 */ /* 0x000fc40000010100 */
[----:B------:R-:W-:Y:S02]  /*0e40*/  FFMA.FTZ R205, R22, R23, R205 ;  /* 0x0000001716cd7223 */ /* 0x000fe400000100cd */
[----:B------:R-:W-:Y:S02]  /*0e50*/  FADD.FTZ R154, -R197, R154 ;  /* 0x0000009ac59a7221 */ /* 0x000fe40000010100 */
[----:B------:R-:W-:Y:S02]  /*0e60*/  FADD.FTZ R110, R110, R29 ;  /* 0x0000001d6e6e7221 */ /* 0x000fe40000010000 */
[----:B------:R-:W-:Y:S01]  /*0e70*/  FFMA.FTZ R78, R25, R29, R78 ;  /* 0x0000001d194e7223 */ /* 0x000fe2000001004e */
[--C-:B------:R-:W-:Y:S01]  /*0e80*/  PRMT R151, RZ, 0x5410, R27.reuse ;  /* 0x00005410ff977816 */ /* 0x100fe2000000001b */
[----:B------:R-:W-:Y:S01]  /*0e90*/  FMUL.FTZ R26, R161, R26 ;  /* 0x0000001aa11a7220 */ /* 0x000fe20000410000 */
[----:B------:R-:W-:Y:S01]  /*0ea0*/  PRMT R210, RZ, 0x7610, R27 ;  /* 0x00007610ffd27816 */ /* 0x000fe2000000001b */
[----:B------:R-:W-:-:S02]  /*0eb0*/  FMUL.FTZ R29, R47, R152 ;  /* 0x000000982f1d7220 */ /* 0x000fc40000410000 */
[----:B------:R-:W-:Y:S02]  /*0ec0*/  FADD.FTZ R148, R149, R28 ;  /* 0x0000001c95947221 */ /* 0x000fe40000010000 */
[----:B------:R-:W-:Y:S02]  /*0ed0*/  FFMA.FTZ R205, R25, R28, R205 ;  /* 0x0000001c19cd7223 */ /* 0x000fe400000100cd */
        /* <DEDUP_REMOVED lines=18> */
[----:B------:R-:W-:Y:S02]  /*1000*/  FADD.FTZ R160, -R197, R208 ;  /* 0x000000d0c5a07221 */ /* 0x000fe40000010100 */
        /* <DEDUP_REMOVED lines=14> */
.L_x_3190:
[----:B------:R-:W-:Y:S05]  /*10f0*/  BSYNC B0 ;  /* 0x0000000000007941 */ /* 0x000fea0003800000 */
.L_x_3189:
        /* <DEDUP_REMOVED lines=18> */
[----:B------:R-:W-:Y:S02]  /*1220*/  PRMT R148, RZ, 0x7610, R148 ;  /* 0x00007610ff947816 */ /* 0x000fe40000000094 */
[--C-:B------:R-:W-:Y:S02]  /*1230*/  PRMT R166, RZ, 0x5410, R149.reuse ;  /* 0x00005410ffa67816 */ /* 0x100fe40000000095 */
[----:B------:R-:W-:Y:S01]  /*1240*/  PRMT R168, RZ, 0x7610, R149 ;  /* 0x00007610ffa87816 */ /* 0x000fe20000000095 */
[C---:B------:R-:W-:Y:S01]  /*1250*/  FADD.FTZ R162, -R197.reuse, R162 ;  /* 0x000000a2c5a27221 */ /* 0x040fe20000010100 */
[----:B---3--:R-:W-:Y:S01]  /*1260*/  PRMT R149, RZ, 0x5410, R152 ;  /* 0x00005410ff957816 */ /* 0x008fe20000000098 */
[----:B------:R-:W-:Y:S01]  /*1270*/  FADD.FTZ R148, -R197, R148 ;  /* 0x00000094c5947221 */ /* 0x000fe20000010100 */
[----:B------:R-:W-:Y:S01]  /*1280*/  PRMT R152, RZ, 0x7610, R152 ;  /* 0x00007610ff987816 */ /* 0x000fe20000000098 */
[----:B-----5:R-:W-:-:S02]  /*1290*/  FMUL.FTZ R163, R161, R162 ;  /* 0x000000a2a1a37220 */ /* 0x020fc40000410000 */
[----:B------:R-:W-:Y:S01]  /*12a0*/  FMUL.FTZ R164, R52, R149 ;  /* 0x0000009534a47220 */ /* 0x000fe20000410000 */
[--C-:B------:R-:W-:Y:S01]  /*12b0*/  PRMT R182, RZ, 0x5410, R151.reuse ;  /* 0x00005410ffb67816 */ /* 0x100fe20000000097 */
[----:B------:R-:W-:Y:S01]  /*12c0*/  FADD.FTZ R166, -R197, R166 ;  /* 0x000000a6c5a67221 */ /* 0x000fe20000010100 */
[----:B------:R-:W-:Y:S01]  /*12d0*/  PRMT R184, RZ, 0x7610, R151 ;  /* 0x00007610ffb87816 */ /* 0x000fe20000000097 */
[----:B------:R-:W-:Y:S01]  /*12e0*/  FMUL.FTZ R162, R161, R148 ;  /* 0x00000094a1a27220 */ /* 0x000fe20000410000 */
[----:B------:R-:W-:Y:S01]  /*12f0*/  PRMT R151, RZ, 0x5410, R153 ;  /* 0x00005410ff977816 */ /* 0x000fe20000000099 */
[----:B------:R-:W-:Y:S02]  /*1300*/  FADD.FTZ R168, -R197, R168 ;  /* 0x000000a8c5a87221 */ /* 0x000fe40000010100 */
[----:B------:R-:W-:Y:S02]  /*1310*/  FMUL.FTZ R167, R53, R152 ;  /* 0x0000009835a77220 */ /* 0x000fe40000410000 */
[----:B------:R-:W-:-:S02]  /*1320*/  FADD.FTZ R148, R203, R164 ;  /* 0x000000a4cb947221 */ /* 0x000fc40000010000 */
[----:B------:R-:W-:Y:S01]  /*1330*/  FFMA.FTZ R205, R163, R164, R205 ;  /* 0x000000a4a3cd7223 */ /* 0x000fe200000100cd */
[--C-:B------:R-:W-:Y:S01]  /*1340*/  PRMT R178, RZ, 0x5410, R150.reuse ;  /* 0x00005410ffb27816 */ /* 0x100fe20000000096 */
[----:B------:R-:W-:Y:S01]  /*1350*/  FMUL.FTZ R169, R161, R166 ;  /* 0x000000a6a1a97220 */ /* 0x000fe20000410000 */
[----:B------:R-:W-:Y:S01]  /*1360*/  PRMT R180, RZ, 0x7610, R150 ;  /* 0x00007610ffb47816 */ /* 0x000fe20000000096 */
[----:B------:R-:W-:Y:S01]  /*1370*/  FADD.FTZ R116, R116, R149 ;  /* 0x0000009574747221 */ /* 0x000fe20000010000 */
[----:B------:R-:W-:Y:S01]  /*1380*/  PRMT R150, RZ, 0x7610, R153 ;  /* 0x00007610ff967816 */ /* 0x000fe20000000099 */
[----:B------:R-:W-:Y:S02]  /*1390*/  FFMA.FTZ R84, R163, R149, R84 ;  /* 0x00000095a3547223 */ /* 0x000fe40000010054 */
[----:B------:R-:W-:Y:S02]  /*13a0*/  FMUL.FTZ R166, R161, R168 ;  /* 0x000000a8a1a67220 */ /* 0x000fe40000410000 */
[----:B------:R-:W-:-:S02]  /*13b0*/  FMUL.FTZ R168, R54, R151 ;  /* 0x0000009736a87220 */ /* 0x000fc40000410000 */
[----:B------:R-:W-:Y:S02]  /*13c0*/  FADD.FTZ R149, R148, R167 ;  /* 0x000000a794957221 */ /* 0x000fe40000010000 */
[----:B------:R-:W-:Y:S01]  /*13d0*/  FFMA.FTZ R205, R162, R167, R205 ;  /* 0x000000a7a2cd7223 */ /* 0x000fe200000100cd */
[----:B------:R-:W-:Y:S01]  /*13e0*/  PRMT R153, RZ, 0x5410, R154 ;  /* 0x00005410ff997816 */ /* 0x000fe2000000009a */
[----:B------:R-:W-:Y:S02]  /*13f0*/  FADD.FTZ R178, -R197, R178 ;  /* 0x000000b2c5b27221 */ /* 0x000fe40000010100 */
[----:B------:R-:W-:Y:S02]  /*1400*/  FMUL.FTZ R181, R55, R150 ;  /* 0x0000009637b57220 */ /* 0x000fe40000410000 */
[----:B------:R-:W-:Y:S02]  /*1410*/  FADD.FTZ R148, R149, R168 ;  /* 0x000000a895947221 */ /* 0x000fe40000010000 */
[----:B------:R-:W-:Y:S01]  /*1420*/  FFMA.FTZ R205, R169, R168, R205 ;  /* 0x000000a8a9cd7223 */ /* 0x000fe200000100cd */
[----:B------:R-:W-:Y:S01]  /*1430*/  PRMT R154, RZ, 0x7610, R154 ;  /* 0x00007610ff9a7816 */ /* 0x000fe2000000009a */
[----:B------:R-:W-:-:S02]  /*1440*/  FMUL.FTZ R179, R161, R178 ;  /* 0x000000b2a1b37220 */ /* 0x000fc40000410000 */
[----:B------:R-:W-:Y:S02]  /*1450*/  FMUL.FTZ R178, R56, R153 ;  /* 0x0000009938b27220 */ /* 0x000fe40000410000 */
[C---:B------:R-:W-:Y:S02]  /*1460*/  FADD.FTZ R180, -R197.reuse, R180 ;  /* 0x000000b4c5b47221 */ /* 0x040fe40000010100 */
        /* <DEDUP_REMOVED lines=31> */
[C---:B------:R-:W-:Y:S02]  /*1660*/  FFMA.FTZ R91, R186.reuse, R208, R91 ;  /* 0x000000d0ba5b7223 */ /* 0x040fe4000001005b */
[----:B------:R-:W-:Y:S02]  /*1670*/  FADD.FTZ R203, R149, R184 ;  /* 0x000000b895cb7221 */ /* 0x000fe40000010000 */
[----:B------:R-:W-:Y:S02]  /*1680*/  FFMA.FTZ R205, R186, R184, R205 ;  /* 0x000000b8bacd7223 */ /* 0x000fe400000100cd */
.L_x_3192:
[----:B------:R-:W-:Y:S05]  /*1690*/  BSYNC B0 ;  /* 0x0000000000007941 */ /* 0x000fea0003800000 */
.L_x_3191:
        /* <DEDUP_REMOVED lines=24> */
[----:B-----5:R-:W-:Y:S01]  /*1820*/  FMUL.FTZ R165, R161, R148 ;  /* 0x00000094a1a57220 */ /* 0x020fe20000410000 */
[--C-:B------:R-:W-:Y:S01]  /*1830*/  PRMT R198, RZ, 0x5410, R150.reuse ;  /* 0x00005410ffc67816 */ /* 0x100fe20000000096 */
[----:B------:R-:W-:Y:S01]  /*1840*/  FMUL.FTZ R190, R60, R149 ;  /* 0x000000953cbe7220 */ /* 0x000fe20000410000 */
[----:B------:R-:W-:Y:S01]  /*1850*/  PRMT R150, RZ, 0x7610, R150 ;  /* 0x00007610ff967816 */ /* 0x000fe20000000096 */
[C---:B------:R-:W-:Y:S01]  /*1860*/  FADD.FTZ R192, -R197.reuse, R192 ;  /* 0x000000c0c5c07221 */ /* 0x040fe20000010100 */
[--C-:B------:R-:W-:Y:S01]  /*1870*/  PRMT R202, RZ, 0x5410, R151.reuse ;  /* 0x00005410ffca7816 */ /* 0x100fe20000000097 */
[----:B------:R-:W-:Y:S01]  /*1880*/  FADD.FTZ R194, -R197, R194 ;  /* 0x000000c2c5c27221 */ /* 0x000fe20000010100 */
[----:B------:R-:W-:Y:S01]  /*1890*/  PRMT R204, RZ, 0x7610, R151 ;  /* 0x00007610ffcc7816 */ /* 0x000fe20000000097 */
[----:B------:R-:W-:Y:S01]  /*18a0*/  FMUL.FTZ R188, R161, R188 ;  /* 0x000000bca1bc7220 */ /* 0x000fe20000410000 */
[----:B------:R-:W-:Y:S01]  /*18b0*/  PRMT R151, RZ, 0x5410, R153 ;  /* 0x00005410ff977816 */ /* 0x000fe20000000099 */
[----:B------:R-:W-:-:S02]  /*18c0*/  FMUL.FTZ R189, R61, R152 ;  /* 0x000000983dbd7220 */ /* 0x000fc40000410000 */
[----:B------:R-:W-:Y:S02]  /*18d0*/  FADD.FTZ R148, R203, R190 ;  /* 0x000000becb947221 */ /* 0x000fe40000010000 */
[----:B------:R-:W-:Y:S02]  /*18e0*/  FFMA.FTZ R205, R165, R190, R205 ;  /* 0x000000bea5cd7223 */ /* 0x000fe400000100cd */
[----:B------:R-:W-:Y:S01]  /*18f0*/  FADD.FTZ R200, -R197, R150 ;  /* 0x00000096c5c87221 */ /* 0x000fe20000010100 */
        /* <DEDUP_REMOVED lines=9> */
[----:B------:R-:W-:Y:S02]  /*1990*/  FADD.FTZ R198, -R197, R198 ;  /* 0x000000c6c5c67221 */ /* 0x000fe40000010100 */
[----:B------:R-:W-:-:S02]  /*19a0*/  FMUL.FTZ R191, R63, R150 ;  /* 0x000000963fbf7220 */ /* 0x000fc40000410000 */
[----:B------:R-:W-:Y:S02]  /*19b0*/  FADD.FTZ R148, R149, R194 ;  /* 0x000000c295947221 */ /* 0x000fe40000010000 */
[----:B------:R-:W-:Y:S01]  /*19c0*/  FFMA.FTZ R205, R187, R194, R205 ;  /* 0x000000c2bbcd7223 */ /* 0x000fe200000100cd */
[----:B------:R-:W-:Y:S01]  /*19d0*/  PRMT R154, RZ, 0x7610, R154 ;  /* 0x00007610ff9a7816 */ /* 0x000fe2000000009a */
[----:B------:R-:W-:Y:S02]  /*19e0*/  FMUL.FTZ R193, R161, R198 ;  /* 0x000000c6a1c17220 */ /* 0x000fe40000410000 */
[----:B------:R-:W-:Y:S02]  /*19f0*/  FMUL.FTZ R198, R64, R153 ;  /* 0x0000009940c67220 */ /* 0x000fe40000410000 */
[----:B------:R-:W-:Y:S02]  /*1a00*/  FADD.FTZ R149, R148, R191 ;  /* 0x000000bf94957221 */ /* 0x000fe40000010000 */
[----:B------:R-:W-:-:S02]  /*1a10*/  FFMA.FTZ R205, R192, R191, R205 ;  /* 0x000000bfc0cd7223 */ /* 0x000fc400000100cd */
[C---:B------:R-:W-:Y:S02]  /*1a20*/  FADD.FTZ R202, -R197.reuse, R202 ;  /* 0x000000cac5ca7221 */ /* 0x040fe40000010100 */
[----:B------:R-:W-:Y:S01]  /*1a30*/  FADD.FTZ R204, -R197, R204 ;  /* 0x000000ccc5cc7221 */ /* 0x000fe20000010100 */
[----:B------:R-:W-:Y:S01]  /*1a40*/  PRMT R197, RZ, 0x5410, R155 ;  /* 0x00005410ffc57816 */ /* 0x000fe2000000009b */
[----:B------:R-:W-:Y:S02]  /*1a50*/  FMUL.FTZ R200, R161, R200 ;  /* 0x000000c8a1c87220 */ /* 0x000fe40000410000 */
[----:B------:R-:W-:Y:S02]  /*1a60*/  FMUL.FTZ R195, R65, R154 ;  /* 0x0000009a41c37220 */ /* 0x000fe40000410000 */
[----:B------:R-:W-:Y:S02]  /*1a70*/  FADD.FTZ R148, R149, R198 ;  /* 0x000000c695947221 */ /* 0x000fe40000010000 */
[----:B------:R-:W-:Y:S01]  /*1a80*/  FFMA.FTZ R205, R193, R198, R205 ;  /* 0x000000c6c1cd7223 */ /* 0x000fe200000100cd */
[----:B------:R-:W-:Y:S01]  /*1a90*/  PRMT R206, RZ, 0x7610, R155 ;  /* 0x00007610ffce7816 */ /* 0x000fe2000000009b */
        /* <DEDUP_REMOVED lines=24> */
.L_x_3194:
[----:B------:R-:W-:Y:S05]  /*1c20*/  BSYNC B0 ;  /* 0x0000000000007941 */ /* 0x000fea0003800000 */
.L_x_3193:
        /* <DEDUP_REMOVED lines=9> */
.L_x_3206:
        /* <DEDUP_REMOVED lines=18> */
.L_x_3207:
[----:B------:R-:W-:Y:S01]  /*1de0*/  @!P5 LOP3.LUT R150, R150, 0x3, RZ, 0xc0, !PT ;  /* 0x000000039696d812 */ /* 0x000fe200078ec0ff */
[----:B---3--:R-:W-:Y:S01]  /*1df0*/  FADD.FTZ R196, R196, R153 ;  /* 0x00000099c4c47221 */ /* 0x008fe20000010000 */
[----:B------:R-:W-:Y:S01]  /*1e00*/  ULDC.U8 UR6, c[0x0][0x1f0] ;  /* 0x00007c0000067ab9 */ /* 0x000fe20000000000 */
[----:B--2---:R-:W-:Y:S01]  /*1e10*/  FADD.FTZ R197, R148, R155 ;  /* 0x0000009b94c57221 */ /* 0x004fe20000010000 */
[----:B0-----:R-:W-:Y:S02]  /*1e20*/  @!P5 IADD3 R203, R207, R150, RZ ;  /* 0x00000096cfcbd210 */ /* 0x001fe40007ffe0ff */
[----:B------:R-:W-:Y:S01]  /*1e30*/  ISETP.NE.AND P0, PT, RZ, UR6, PT ;  /* 0x00000006ff007c0c */ /* 0x000fe2000bf05270 */
[----:B------:R-:W-:Y:S01]  /*1e40*/  WARPSYNC 0xffffffff ;  /* 0xffffffff00007948 */ /* 0x000fe20003800000 */
[----:B------:R-:W-:Y:S01]  /*1e50*/  BSSY B0, `(.L_x_3197) ;  /* 0x000007a000007945 */ /* 0x000fe20003800000 */
[----:B------:R-:W-:Y:S04]  /*1e60*/  @!P5 STS.64 [R203.X8+0x4000], R196 ;  /* 0x004000c4cb00d388 */ /* 0x000fe80000008a00 */
[----:B------:R-:W-:Y:S06]  /*1e70*/  BAR.SYNC.DEFER_BLOCKING 0x0 ;  /* 0x0000000000007b1d */ /* 0x000fec0000010000 */
[----:B------:R-:W0:Y:S04]  /*1e80*/  LDS.128 R148, [R207.X8+0x4000] ;  /* 0x00400000cf947984 */ /* 0x000e280000008c00 */
[----:B-1----:R-:W1:Y:S01]  /*1e90*/  LDS.128 R152, [R207.X8+0x4010] ;  /* 0x00401000cf987984 */ /* 0x002e620000008c00 */
        /* <DEDUP_REMOVED lines=23> */
[--C-:B------:R-:W-:Y:S02]  /*2010*/  FFMA.FTZ R149, R5, R196, R197.reuse ;  /* 0x000000c405957223 */ /* 0x100fe400000100c5 */
[----:B------:R-:W-:Y:S02]  /*2020*/  FMUL.FTZ R207, R161, R150 ;  /* 0x00000096a1cf7220 */ /* 0x000fe40000410000 */
[--C-:B------:R-:W-:Y:S01]  /*2030*/  @P6 PRMT R148, RZ, 0x5410, R130.reuse ;  /* 0x00005410ff946816 */ /* 0x100fe20000000082 */
[-CC-:B------:R-:W-:Y:S01]  /*2040*/  FFMA.FTZ R150, R6, R196.reuse, R197.reuse ;  /* 0x000000c406967223 */ /* 0x180fe200000100c5 */
[----:B------:R-:W-:Y:S01]  /*2050*/  @P6 PRMT R152, RZ, 0x7610, R130 ;  /* 0x00007610ff986816 */ /* 0x000fe20000000082 */
[----:B------:R-:W-:Y:S02]  /*2060*/  FFMA.FTZ R155, R17, R196, R197 ;  /* 0x000000c4119b7223 */ /* 0x000fe400000100c5 */
[----:B------:R-:W-:-:S02]  /*2070*/  @P6 FADD.FTZ R203, R203, R148 ;  /* 0x00000094cbcb6221 */ /* 0x000fc40000010000 */
[----:B------:R-:W-:Y:S02]  /*2080*/  FADD.FTZ R148, R8, -R149 ;  /* 0x8000009508947221 */ /* 0x000fe40000010000 */
[----:B------:R-:W-:Y:S02]  /*2090*/  FADD.FTZ R150, R7, -R150 ;  /* 0x8000009607967221 */ /* 0x000fe40000010000 */
[----:B------:R-:W-:Y:S01]  /*20a0*/  FMUL.FTZ R149, R161, R148 ;  /* 0x00000094a1957220 */ /* 0x000fe20000410000 */
[----:B------:R-:W-:Y:S01]  /*20b0*/  @P6 PRMT R148, RZ, 0x5410, R128 ;  /* 0x00005410ff946816 */ /* 0x000fe20000000080 */
[----:B------:R-:W-:Y:S02]  /*20c0*/  @P6 FADD.FTZ R207, R207, R152 ;  /* 0x00000098cfcf6221 */ /* 0x000fe40000010000 */
[----:B------:R-:W-:Y:S02]  /*20d0*/  FMUL.FTZ R151, R161, R150 ;  /* 0x00000096a1977220 */ /* 0x000fe40000410000 */
[----:B------:R-:W-:Y:S01]  /*20e0*/  @P6 FADD.FTZ R149, R149, R148 ;  /* 0x0000009495956221 */ /* 0x000fe20000010000 */
[----:B------:R-:W-:Y:S01]  /*20f0*/  @P6 PRMT R148, RZ, 0x7610, R128 ;  /* 0x00007610ff946816 */ /* 0x000fe20000000080 */
[----:B------:R-:W-:-:S02]  /*2100*/  FMUL.FTZ R152, R203, R206 ;  /* 0x000000cecb987220 */ /* 0x000fc40000410000 */
[----:B------:R-:W-:Y:S02]  /*2110*/  FFMA.FTZ R150, R10, R196, R197 ;  /* 0x000000c40a967223 */ /* 0x000fe400000100c5 */
[----:B------:R-:W-:Y:S02]  /*2120*/  @P6 FADD.FTZ R151, R151, R148 ;  /* 0x0000009497976221 */ /* 0x000fe40000010000 */
[----:B------:R-:W-:Y:S02]  /*2130*/  FMUL.FTZ R152, R152, c[0x0][0x1e8] ;  /* 0x00007a0098987a20 */ /* 0x000fe40000410000 */
[----:B------:R-:W-:Y:S02]  /*2140*/  FADD.FTZ R148, R12, -R153 ;  /* 0x800000990c947221 */ /* 0x000fe40000010000 */
[----:B------:R-:W-:Y:S01]  /*2150*/  FADD.FTZ R150, R13, -R150 ;  /* 0x800000960d967221 */ /* 0x000fe20000010000 */
[----:B------:R-:W-:Y:S01]  /*2160*/  FSEL R213, R152, RZ, P0 ;  /* 0x000000ff98d57208 */ /* 0x000fe20000000000 */
[C---:B------:R-:W-:Y:S01]  /*2170*/  FMUL.FTZ R153, R161.reuse, R148 ;  /* 0x00000094a1997220 */ /* 0x040fe20000410000 */
[----:B------:R-:W-:Y:S01]  /*2180*/  @P6 PRMT R148, RZ, 0x5410, R129 ;  /* 0x00005410ff946816 */ /* 0x000fe20000000081 */
[----:B------:R-:W-:Y:S01]  /*2190*/  FADD.FTZ R152, R18, -R155 ;  /* 0x8000009b12987221 */ /* 0x000fe20000010000 */
[----:B------:R-:W-:Y:S01]  /*21a0*/  ISETP.NE.U32.AND P0, PT, RZ, c[0x0][0x258], PT ;  /* 0x00009600ff007a0c */ /* 0x000fe20003f05070 */
[----:B------:R-:W-:-:S02]  /*21b0*/  FMUL.FTZ R155, R161, R150 ;  /* 0x00000096a19b7220 */ /* 0x000fc40000410000 */
[----:B------:R-:W-:Y:S01]  /*21c0*/  @P6 FADD.FTZ R153, R153, R148 ;  /* 0x0000009499996221 */ /* 0x000fe20000010000 */
[----:B------:R-:W-:Y:S01]  /*21d0*/  ISETP.NE.AND.EX P0, PT, RZ, c[0x0][0x25c], PT, P0 ;  /* 0x00009700ff007a0c */ /* 0x000fe20003f05300 */
[----:B------:R-:W-:Y:S01]  /*21e0*/  FFMA.FTZ R154, R20, R196, R197 ;  /* 0x000000c4149a7223 */ /* 0x000fe200000100c5 */
[----:B------:R-:W-:Y:S01]  /*21f0*/  @P6 PRMT R148, RZ, 0x7610, R129 ;  /* 0x00007610ff946816 */ /* 0x000fe20000000081 */
[----:B------:R-:W-:Y:S02]  /*2200*/  FMUL.FTZ R209, R161, R152 ;  /* 0x00000098a1d17220 */ /* 0x000fe40000410000 */
[----:B------:R-:W-:Y:S02]  /*2210*/  FADD.FTZ R154, R19, -R154 ;  /* 0x8000009a139a7221 */ /* 0x000fe40000010000 */
[----:B------:R-:W-:Y:S01]  /*2220*/  @P6 FADD.FTZ R155, R155, R148 ;  /* 0x000000949b9b6221 */ /* 0x000fe20000010000 */
[----:B------:R-:W-:Y:S01]  /*2230*/  @P6 PRMT R148, RZ, 0x5410, R131 ;  /* 0x00005410ff946816 */ /* 0x000fe20000000083 */
[----:B------:R-:W-:-:S04]  /*2240*/  FMUL.FTZ R211, R161, R154 ;  /* 0x0000009aa1d37220 */ /* 0x000fc80000410000 */
[----:B------:R-:W-:Y:S01]  /*2250*/  @P6 FADD.FTZ R209, R209, R148 ;  /* 0x00000094d1d16221 */ /* 0x000fe20000010000 */
[----:B------:R-:W-:Y:S02]  /*2260*/  @P6 PRMT R148, RZ, 0x7610, R131 ;  /* 0x00007610ff946816 */ /* 0x000fe40000000083 */
        /* <DEDUP_REMOVED lines=12> */
[C---:B------:R-:W-:Y:S01]  /*2330*/  LOP3.LUT P6, RZ, R170.reuse, 0xff0000, RZ, 0xc0, !PT ;  /* 0x00ff0000aaff7812 */ /* 0x040fe200078cc0ff */
[-C--:B------:R-:W-:Y:S01]  /*2340*/  FMUL.FTZ R149, R149, R206.reuse ;  /* 0x000000ce95957220 */ /* 0x080fe20000410000 */
[----:B------:R-:W-:Y:S01]  /*2350*/  @P0 F2FP.BF16.PACK_AB R152, RZ, R203 ;  /* 0x000000cbff98023e */ /* 0x000fe200000010ff */
[----:B------:R-:W-:Y:S01]  /*2360*/  FMUL.FTZ R155, R155, c[0x0][0x1e8] ;  /* 0x00007a009b9b7a20 */ /* 0x000fe20000410000 */
[----:B------:R-:W-:Y:S01]  /*2370*/  @P0 F2FP.BF16.PACK_AB R203, RZ, R151 ;  /* 0x00000097ffcb023e */ /* 0x000fe200000010ff */
[-C--:B------:R-:W-:Y:S01]  /*2380*/  FMUL.FTZ R151, R151, R206.reuse ;  /* 0x000000ce97977220 */ /* 0x080fe20000410000 */
[----:B------:R-:W-:Y:S01]  /*2390*/  FSEL R153, R153, RZ, P6 ;  /* 0x000000ff99997208 */ /* 0x000fe20003000000 */
[----:B------:R-:W-:Y:S01]  /*23a0*/  FMUL.FTZ R149, R149, c[0x0][0x1e8] ;  /* 0x00007a0095957a20 */ /* 0x000fe20000410000 */
[----:B------:R-:W-:Y:S01]  /*23b0*/  LOP3.LUT P6, RZ, R170, 0xff000000, RZ, 0xc0, !PT ;  /* 0xff000000aaff7812 */ /* 0x000fe200078cc0ff */
[----:B------:R-:W-:Y:S01]  /*23c0*/  FMUL.FTZ R151, R151, c[0x0][0x1e8] ;  /* 0x00007a0097977a20 */ /* 0x000fe20000410000 */
[----:B------:R-:W-:Y:S01]  /*23d0*/  @P0 F2FP.BF16.PACK_AB R208, RZ, R209 ;  /* 0x000000d1ffd0023e */ /* 0x000fe200000010ff */
[----:B------:R-:W-:Y:S01]  /*23e0*/  FMUL.FTZ R209, R209, R206 ;  /* 0x000000ced1d17220 */ /* 0x000fe20000410000 */
[----:B------:R-:W-:Y:S01]  /*23f0*/  FSEL R212, R155, RZ, P6 ;  /* 0x000000ff9bd47208 */ /* 0x000fe20003000000 */
[----:B------:R-:W-:Y:S01]  /*2400*/  HFMA2.MMA R207, -RZ, RZ, 0, 9.5367431640625e-07 ;  /* 0x00000010ffcf7435 */ /* 0x000fe200000001ff */
[----:B------:R-:W-:Y:S01]  /*2410*/  @P0 PRMT R94, R152, 0x7610, R94 ;  /* 0x00007610985e0816 */ /* 0x000fe2000000005e */
[----:B------:R-:W-:Y:S01]  /*2420*/  FMUL.FTZ R209, R209, c[0x0][0x1e8] ;  /* 0x00007a00d1d17a20 */ /* 0x000fe20000410000 */
[----:B------:R-:W-:-:S02]  /*2430*/  LOP3.LUT P6, RZ, R170, 0xff00, RZ, 0xc0, !PT ;  /* 0x0000ff00aaff7812 */ /* 0x000fc400078cc0ff */
[----:B------:R-:W-:Y:S02]  /*2440*/  FSEL R152, R149, RZ, P5 ;  /* 0x000000ff95987208 */ /* 0x000fe40002800000 */
[----:B------:R-:W-:Y:S02]  /*2450*/  ISETP.NE.U32.AND P5, PT, RZ, c[0x0][0x258], PT ;  /* 0x00009600ff007a0c */ /* 0x000fe40003fa5070 */
[----:B------:R-:W-:Y:S01]  /*2460*/  @P0 F2FP.BF16.PACK_AB R210, RZ, R211 ;  /* 0x000000d3ffd2023e */ /* 0x000fe200000010ff */
[----:B------:R-:W-:Y:S01]  /*2470*/  FMUL.FTZ R211, R211, R206 ;  /* 0x000000ced3d37220 */ /* 0x000fe20000410000 */
[----:B------:R-:W-:Y:S02]  /*2480*/  FSEL R151, R151, RZ, P6 ;  /* 0x000000ff97977208 */ /* 0x000fe40003000000 */
[----:B------:R-:W-:Y:S01]  /*2490*/  LOP3.LUT P6, RZ, R171, 0xff0000, RZ, 0xc0, !PT ;  /* 0x00ff0000abff7812 */ /* 0x000fe200078cc0ff */
[----:B------:R-:W-:Y:S01]  /*24a0*/  FMUL.FTZ R211, R211, c[0x0][0x1e8] ;  /* 0x00007a00d3d37a20 */ /* 0x000fe20000410000 */
[----:B------:R-:W-:-:S02]  /*24b0*/  ISETP.NE.AND.EX P5, PT, RZ, c[0x0][0x25c], PT, P5 ;  /* 0x00009700ff007a0c */ /* 0x000fc40003fa5350 */
[----:B------:R-:W-:Y:S02]  /*24c0*/  FSEL R209, R209, RZ, P6 ;  /* 0x000000ffd1d17208 */ /* 0x000fe40003000000 */
[----:B------:R-:W-:Y:S02]  /*24d0*/  LOP3.LUT P6, RZ, R171, 0xff000000, RZ, 0xc0, !PT ;  /* 0xff000000abff7812 */ /* 0x000fe400078cc0ff */
[----:B------:R-:W-:Y:S02]  /*24e0*/  @P0 PRMT R94, R94, 0x5410, R154 ;  /* 0x000054105e5e0816 */ /* 0x000fe4000000009a */
[----:B------:R-:W-:Y:S02]  /*24f0*/  FSEL R154, R211, RZ, P6 ;  /* 0x000000ffd39a7208 */ /* 0x000fe40003000000 */
[----:B------:R-:W-:Y:S02]  /*2500*/  @P0 PRMT R93, R150, 0x7610, R93 ;  /* 0x00007610965d0816 */ /* 0x000fe4000000005d */
[----:B------:R-:W-:-:S02]  /*2510*/  @P0 PRMT R92, R148, 0x7610, R92 ;  /* 0x00007610945c0816 */ /* 0x000fc4000000005c */
[----:B------:R-:W-:Y:S02]  /*2520*/  @P0 PRMT R95, R208, 0x7610, R95 ;  /* 0x00007610d05f0816 */ /* 0x000fe4000000005f */
[----:B------:R-:W-:Y:S02]  /*2530*/  F2FP.BF16.PACK_AB R148, R151, R152 ;  /* 0x000000989794723e */ /* 0x000fe400000010ff */
[----:B------:R-:W-:Y:S01]  /*2540*/  F2FP.BF16.PACK_AB R151, R154, R209 ;  /* 0x000000d19a97723e */ /* 0x000fe200000010ff */
[----:B------:R-:W-:Y:S01]  /*2550*/  @P5 IMAD.WIDE.U32 R154, R0, R207, c[0x0][0x258] ;  /* 0x00009600009a5625 */ /* 0x000fe200078e00cf */
[----:B------:R-:W-:Y:S02]  /*2560*/  F2FP.BF16.PACK_AB R149, R212, R153 ;  /* 0x00000099d495723e */ /* 0x000fe400000010ff */
[----:B------:R-:W-:Y:S01]  /*2570*/  @P0 PRMT R93, R93, 0x5410, R205 ;  /* 0x000054105d5d0816 */ /* 0x000fe200000000cd */
[----:B------:R-:W-:Y:S01]  /*2580*/  IMAD.WIDE.U32 R152, R0, R207, c[0x0][0x248] ;  /* 0x0000920000987625 */ /* 0x000fe200078e00cf */
[----:B------:R-:W-:-:S02]  /*2590*/  @P0 PRMT R92, R92, 0x5410, R203 ;  /* 0x000054105c5c0816 */ /* 0x000fc400000000cb */
[----:B------:R-:W-:Y:S02]  /*25a0*/  @P0 PRMT R95, R95, 0x5410, R210 ;  /* 0x000054105f5f0816 */ /* 0x000fe400000000d2 */
[----:B------:R-:W-:Y:S02]  /*25b0*/  F2FP.BF16.PACK_AB R150, R214, R213 ;  /* 0x000000d5d696723e */ /* 0x000fe400000010ff */
[----:B------:R-:W-:Y:S01]  /*25c0*/  IADD3 R0, R0, 0x80, RZ ;  /* 0x0000008000007810 */ /* 0x000fe20007ffe0ff */
[----:B------:R0:W-:Y:S04]  /*25d0*/  @P5 STG.E.128 [R154.64], R92 ;  /* 0x0000005c9a005986 */ /* 0x0001e8000c101d04 */
[----:B------:R0:W-:Y:S02]  /*25e0*/  STG.E.128 [R152.64], R148 ;  /* 0x0000009498007986 */ /* 0x0001e4000c101d04 */
.L_x_3198:
[----:B------:R-:W-:Y:S05]  /*25f0*/  BSYNC B0 ;  /* 0x0000000000007941 */ /* 0x000fea0003800000 */
.L_x_3197:
        /* <DEDUP_REMOVED lines=75> */
[----:B------:R-:W-:-:S02]  /*2ab0*/  @P0 PRMT R94, R152, 0x7610, R94 ;  /* 0x00007610985e0816 */ /* 0x000fc4000000005e */
[----:B------:R-:W-:Y:S01]  /*2ac0*/  FSEL R212, R155, RZ, P6 ;  /* 0x000000ff9bd47208 */ /* 0x000fe20003000000 */
[----:B------:R-:W-:Y:S01]  /*2ad0*/  FMUL.FTZ R209, R209, c[0x0][0x1e8] ;  /* 0x00007a00d1d17a20 */ /* 0x000fe20000410000 */
[----:B------:R-:W-:Y:S01]  /*2ae0*/  LOP3.LUT P6, RZ, R172, 0xff00, RZ, 0xc0, !PT ;  /* 0x0000ff00acff7812 */ /* 0x000fe200078cc0ff */
[----:B------:R-:W-:Y:S01]  /*2af0*/  HFMA2.MMA R155, -RZ, RZ, 0, 9.5367431640625e-07 ;  /* 0x00000010ff9b7435 */ /* 0x000fe200000001ff */
[----:B------:R-:W-:Y:S02]  /*2b00*/  FSEL R152, R149, RZ, P5 ;  /* 0x000000ff95987208 */ /* 0x000fe40002800000 */
[----:B------:R-:W-:Y:S02]  /*2b10*/  ISETP.NE.U32.AND P5, PT, RZ, c[0x0][0x258], PT ;  /* 0x00009600ff007a0c */ /* 0x000fe40003fa5070 */
[----:B------:R-:W-:Y:S01]  /*2b20*/  @P0 F2FP.BF16.PACK_AB R210, RZ, R211 ;  /* 0x000000d3ffd2023e */ /* 0x000fe200000010ff */
[----:B------:R-:W-:Y:S01]  /*2b30*/  FMUL.FTZ R211, R211, R206 ;  /* 0x000000ced3d37220 */ /* 0x000fe20000410000 */
[----:B------:R-:W-:-:S02]  /*2b40*/  FSEL R151, R151, RZ, P6 ;  /* 0x000000ff97977208 */ /* 0x000fc40003000000 */
[----:B------:R-:W-:Y:S01]  /*2b50*/  LOP3.LUT P6, RZ, R173, 0xff0000, RZ, 0xc0, !PT ;  /* 0x00ff0000adff7812 */ /* 0x000fe200078cc0ff */
[----:B------:R-:W-:Y:S01]  /*2b60*/  FMUL.FTZ R211, R211, c[0x0][0x1e8] ;  /* 0x00007a00d3d37a20 */ /* 0x000fe20000410000 */
[----:B------:R-:W-:Y:S02]  /*2b70*/  ISETP.NE.AND.EX P5, PT, RZ, c[0x0][0x25c], PT, P5 ;  /* 0x00009700ff007a0c */ /* 0x000fe40003fa5350 */
[----:B------:R-:W-:Y:S02]  /*2b80*/  FSEL R209, R209, RZ, P6 ;  /* 0x000000ffd1d17208 */ /* 0x000fe40003000000 */
[----:B------:R-:W-:Y:S02]  /*2b90*/  LOP3.LUT P6, RZ, R173, 0xff000000, RZ, 0xc0, !PT ;  /* 0xff000000adff7812 */ /* 0x000fe400078cc0ff */
[----:B------:R-:W-:Y:S02]  /*2ba0*/  @P0 PRMT R94, R94, 0x5410, R154 ;  /* 0x000054105e5e0816 */ /* 0x000fe4000000009a */
[----:B------:R-:W-:-:S02]  /*2bb0*/  @P0 PRMT R93, R150, 0x7610, R93 ;  /* 0x00007610965d0816 */ /* 0x000fc4000000005d */
[----:B------:R-:W-:Y:S02]  /*2bc0*/  @P0 PRMT R92, R148, 0x7610, R92 ;  /* 0x00007610945c0816 */ /* 0x000fe4000000005c */
[----:B------:R-:W-:Y:S02]  /*2bd0*/  @P0 PRMT R95, R208, 0x7610, R95 ;  /* 0x00007610d05f0816 */ /* 0x000fe4000000005f */
[----:B------:R-:W-:Y:S02]  /*2be0*/  FSEL R154, R211, RZ, P6 ;  /* 0x000000ffd39a7208 */ /* 0x000fe40003000000 */
[----:B------:R-:W-:Y:S02]  /*2bf0*/  F2FP.BF16.PACK_AB R149, R212, R153 ;  /* 0x00000099d495723e */ /* 0x000fe400000010ff */
[----:B------:R-:W-:Y:S01]  /*2c00*/  F2FP.BF16.PACK_AB R148, R151, R152 ;  /* 0x000000989794723e */ /* 0x000fe200000010ff */
[----:B------:R-:W-:Y:S01]  /*2c10*/  @P5 IMAD.WIDE.U32 R152, R0, R155, c[0x0][0x258] ;  /* 0x0000960000985625 */ /* 0x000fe200078e009b */
[----:B------:R-:W-:-:S02]  /*2c20*/  F2FP.BF16.PACK_AB R151, R154, R209 ;  /* 0x000000d19a97723e */ /* 0x000fc400000010ff */
[----:B------:R-:W-:Y:S01]  /*2c30*/  @P0 PRMT R93, R93, 0x5410, R205 ;  /* 0x000054105d5d0816 */ /* 0x000fe200000000cd */
[----:B------:R-:W-:Y:S01]  /*2c40*/  IMAD.WIDE.U32 R154, R0, R155, c[0x0][0x248] ;  /* 0x00009200009a7625 */ /* 0x000fe200078e009b */
[----:B------:R-:W-:Y:S02]  /*2c50*/  @P0 PRMT R92, R92, 0x5410, R203 ;  /* 0x000054105c5c0816 */ /* 0x000fe400000000cb */
[----:B------:R-:W-:Y:S02]  /*2c60*/  @P0 PRMT R95, R95, 0x5410, R210 ;  /* 0x000054105f5f0816 */ /* 0x000fe400000000d2 */
[----:B------:R-:W-:Y:S02]  /*2c70*/  F2FP.BF16.PACK_AB R150, R214, R213 ;  /* 0x000000d5d696723e */ /* 0x000fe400000010ff */
[----:B------:R-:W-:Y:S01]  /*2c80*/  IADD3 R0, R0, 0x80, RZ ;  /* 0x0000008000007810 */ /* 0x000fe20007ffe0ff */
[----:B------:R0:W-:Y:S04]  /*2c90*/  @P5 STG.E.128 [R152.64], R92 ;  /* 0x0000005c98005986 */ /* 0x0001e8000c101d04 */
[----:B------:R0:W-:Y:S02]  /*2ca0*/  STG.E.128 [R154.64], R148 ;  /* 0x000000949a007986 */ /* 0x0001e4000c101d04 */
.L_x_3200:
[----:B------:R-:W-:Y:S05]  /*2cb0*/  BSYNC B0 ;  /* 0x0000000000007941 */ /* 0x000fea0003800000 */
.L_x_3199:
        /* <DEDUP_REMOVED lines=15> */
[----:B------:R-:W-:Y:S01]  /*2db0*/  @P6 PRMT R148, RZ, 0x5410, R138 ;  /* 0x00005410ff946816 */ /* 0x000fe2000000008a */
[----:B------:R-:W-:Y:S01]  /*2dc0*/  FADD.FTZ R150, R167, -R150 ;  /* 0x80000096a7967221 */ /* 0x000fe20000010000 */
[----:B------:R-:W-:Y:S01]  /*2dd0*/  @P6 PRMT R152, RZ, 0x7610, R138 ;  /* 0x00007610ff986816 */ /* 0x000fe2000000008a */
[----:B------:R-:W-:Y:S02]  /*2de0*/  FFMA.FTZ R153, R169, R196, R197 ;  /* 0x000000c4a9997223 */ /* 0x000fe400000100c5 */
[----:B------:R-:W-:-:S02]  /*2df0*/  @P6 FADD.FTZ R203, R203, R148 ;  /* 0x00000094cbcb6221 */ /* 0x000fc40000010000 */
[----:B------:R-:W-:Y:S02]  /*2e00*/  FADD.FTZ R148, R164, -R149 ;  /* 0x80000095a4947221 */ /* 0x000fe40000010000 */
[----:B------:R-:W-:Y:S02]  /*2e10*/  @P6 FADD.FTZ R207, R207, R152 ;  /* 0x00000098cfcf6221 */ /* 0x000fe40000010000 */
[C---:B------:R-:W-:Y:S01]  /*2e20*/  FMUL.FTZ R149, R161.reuse, R148 ;  /* 0x00000094a1957220 */ /* 0x040fe20000410000 */
[----:B------:R-:W-:Y:S01]  /*2e30*/  @P6 PRMT R148, RZ, 0x5410, R136 ;  /* 0x00005410ff946816 */ /* 0x000fe20000000088 */
[----:B------:R-:W-:Y:S02]  /*2e40*/  FMUL.FTZ R151, R161, R150 ;  /* 0x00000096a1977220 */ /* 0x000fe40000410000 */
[----:B------:R-:W-:Y:S02]  /*2e50*/  FMUL.FTZ R152, R203, R206 ;  /* 0x000000cecb987220 */ /* 0x000fe40000410000 */
[----:B------:R-:W-:Y:S01]  /*2e60*/  @P6 FADD.FTZ R149, R149, R148 ;  /* 0x0000009495956221 */ /* 0x000fe20000010000 */
[----:B------:R-:W-:Y:S01]  /*2e70*/  @P6 PRMT R148, RZ, 0x7610, R136 ;  /* 0x00007610ff946816 */ /* 0x000fe20000000088 */
[----:B------:R-:W-:-:S02]  /*2e80*/  FMUL.FTZ R152, R152, c[0x0][0x1e8] ;  /* 0x00007a0098987a20 */ /* 0x000fc40000410000 */
[-C--:B------:R-:W-:Y:S02]  /*2e90*/  FFMA.FTZ R150, R166, R196.reuse, R197 ;  /* 0x000000c4a6967223 */ /* 0x080fe400000100c5 */
[----:B------:R-:W-:Y:S01]  /*2ea0*/  @P6 FADD.FTZ R151, R151, R148 ;  /* 0x0000009497976221 */ /* 0x000fe20000010000 */
[----:B------:R-:W-:Y:S01]  /*2eb0*/  FSEL R213, R152, RZ, P0 ;  /* 0x000000ff98d57208 */ /* 0x000fe20000000000 */
[----:B------:R-:W-:Y:S01]  /*2ec0*/  FADD.FTZ R148, R168, -R153 ;  /* 0x80000099a8947221 */ /* 0x000fe20000010000 */
[----:B------:R-:W-:Y:S01]  /*2ed0*/  ISETP.NE.U32.AND P0, PT, RZ, c[0x0][0x258], PT ;  /* 0x00009600ff007a0c */ /* 0x000fe20003f05070 */
[----:B------:R-:W-:Y:S02]  /*2ee0*/  FFMA.FTZ R155, R185, R196, R197 ;  /* 0x000000c4b99b7223 */ /* 0x000fe400000100c5 */
[----:B------:R-:W-:Y:S01]  /*2ef0*/  FMUL.FTZ R153, R161, R148 ;  /* 0x00000094a1997220 */ /* 0x000fe20000410000 */
[----:B------:R-:W-:Y:S01]  /*2f00*/  @P6 PRMT R148, RZ, 0x5410, R137 ;  /* 0x00005410ff946816 */ /* 0x000fe20000000089 */
[----:B------:R-:W-:Y:S01]  /*2f10*/  FADD.FTZ R150, R181, -R150 ;  /* 0x80000096b5967221 */ /* 0x000fe20000010000 */
        /* <DEDUP_REMOVED lines=30> */
[----:B------:R-:W-:Y:S01]  /*3100*/  FSEL R153, R153, RZ, P6 ;  /* 0x000000ff99997208 */ /* 0x000fe20003000000 */
[-C--:B------:R-:W-:Y:S01]  /*3110*/  FMUL.FTZ R151, R151, R206.reuse ;  /* 0x000000ce97977220 */ /* 0x080fe20000410000 */
[----:B------:R-:W-:Y:S01]  /*3120*/  LOP3.LUT P6, RZ, R174, 0xff000000, RZ, 0xc0, !PT ;  /* 0xff000000aeff7812 */ /* 0x000fe200078cc0ff */
[----:B------:R-:W-:Y:S01]  /*3130*/  FMUL.FTZ R149, R149, c[0x0][0x1e8] ;  /* 0x00007a0095957a20 */ /* 0x000fe20000410000 */
[----:B------:R-:W-:Y:S01]  /*3140*/  @P0 F2FP.BF16.PACK_AB R208, RZ, R209 ;  /* 0x000000d1ffd0023e */ /* 0x000fe200000010ff */
[----:B------:R-:W-:Y:S01]  /*3150*/  FMUL.FTZ R151, R151, c[0x0][0x1e8] ;  /* 0x00007a0097977a20 */ /* 0x000fe20000410000 */
[----:B------:R-:W-:Y:S01]  /*3160*/  @P0 PRMT R94, R152, 0x7610, R94 ;  /* 0x00007610985e0816 */ /* 0x000fe2000000005e */
[----:B------:R-:W-:Y:S01]  /*3170*/  FMUL.FTZ R209, R209, R206 ;  /* 0x000000ced1d17220 */ /* 0x000fe20000410000 */
[----:B------:R-:W-:Y:S01]  /*3180*/  FSEL R212, R155, RZ, P6 ;  /* 0x000000ff9bd47208 */ /* 0x000fe20003000000 */
[----:B------:R-:W-:Y:S01]  /*3190*/  HFMA2.MMA R155, -RZ, RZ, 0, 9.5367431640625e-07 ;  /* 0x00000010ff9b7435 */ /* 0x000fe200000001ff */
[----:B------:R-:W-:Y:S01]  /*31a0*/  LOP3.LUT P6, RZ, R174, 0xff00, RZ, 0xc0, !PT ;  /* 0x0000ff00aeff7812 */ /* 0x000fe200078cc0ff */
[----:B------:R-:W-:Y:S01]  /*31b0*/  FMUL.FTZ R209, R209, c[0x0][0x1e8] ;  /* 0x00007a00d1d17a20 */ /* 0x000fe20000410000 */
[----:B------:R-:W-:-:S02]  /*31c0*/  FSEL R152, R149, RZ, P5 ;  /* 0x000000ff95987208 */ /* 0x000fc40002800000 */
[----:B------:R-:W-:Y:S02]  /*31d0*/  ISETP.NE.U32.AND P5, PT, RZ, c[0x0][0x258], PT ;  /* 0x00009600ff007a0c */ /* 0x000fe40003fa5070 */
[----:B------:R-:W-:Y:S01]  /*31e0*/  @P0 F2FP.BF16.PACK_AB R210, RZ, R211 ;  /* 0x000000d3ffd2023e */ /* 0x000fe200000010ff */
[----:B------:R-:W-:Y:S01]  /*31f0*/  FMUL.FTZ R211, R211, R206 ;  /* 0x000000ced3d37220 */ /* 0x000fe20000410000 */
[----:B------:R-:W-:Y:S02]  /*3200*/  FSEL R151, R151, RZ, P6 ;  /* 0x000000ff97977208 */ /* 0x000fe40003000000 */
[----:B------:R-:W-:Y:S01]  /*3210*/  LOP3.LUT P6, RZ, R175, 0xff0000, RZ, 0xc0, !PT ;  /* 0x00ff0000afff7812 */ /* 0x000fe200078cc0ff */
[----:B------:R-:W-:Y:S01]  /*3220*/  FMUL.FTZ R211, R211, c[0x0][0x1e8] ;  /* 0x00007a00d3d37a20 */ /* 0x000fe20000410000 */
[----:B------:R-:W-:Y:S02]  /*3230*/  ISETP.NE.AND.EX P5, PT, RZ, c[0x0][0x25c], PT, P5 ;  /* 0x00009700ff007a0c */ /* 0x000fe40003fa5350 */
[----:B------:R-:W-:-:S02]  /*3240*/  FSEL R209, R209, RZ, P6 ;  /* 0x000000ffd1d17208 */ /* 0x000fc40003000000 */
[----:B------:R-:W-:Y:S02]  /*3250*/  LOP3.LUT P6, RZ, R175, 0xff000000, RZ, 0xc0, !PT ;  /* 0xff000000afff7812 */ /* 0x000fe400078cc0ff */
[----:B------:R-:W-:Y:S02]  /*3260*/  @P0 PRMT R94, R94, 0x5410, R154 ;  /* 0x000054105e5e0816 */ /* 0x000fe4000000009a */
[----:B------:R-:W-:Y:S02]  /*3270*/  @P0 PRMT R93, R150, 0x7610, R93 ;  /* 0x00007610965d0816 */ /* 0x000fe4000000005d */
[----:B------:R-:W-:Y:S02]  /*3280*/  @P0 PRMT R92, R148, 0x7610, R92 ;  /* 0x00007610945c0816 */ /* 0x000fe4000000005c */
[----:B------:R-:W-:Y:S02]  /*3290*/  @P0 PRMT R95, R208, 0x7610, R95 ;  /* 0x00007610d05f0816 */ /* 0x000fe4000000005f */
[----:B------:R-:W-:-:S02]  /*32a0*/  FSEL R154, R211, RZ, P6 ;  /* 0x000000ffd39a7208 */ /* 0x000fc40003000000 */
[----:B------:R-:W-:Y:S02]  /*32b0*/  F2FP.BF16.PACK_AB R149, R212, R153 ;  /* 0x00000099d495723e */ /* 0x000fe400000010ff */
[----:B------:R-:W-:Y:S01]  /*32c0*/  F2FP.BF16.PACK_AB R148, R151, R152 ;  /* 0x000000989794723e */ /* 0x000fe200000010ff */
[----:B------:R-:W-:Y:S01]  /*32d0*/  @P5 IMAD.WIDE.U32 R152, R0, R155, c[0x0][0x258] ;  /* 0x0000960000985625 */ /* 0x000fe200078e009b */
        /* <DEDUP_REMOVED lines=9> */
.L_x_3202:
[----:B------:R-:W-:Y:S05]  /*3370*/  BSYNC B0 ;  /* 0x0000000000007941 */ /* 0x000fea0003800000 */
.L_x_3201:
        /* <DEDUP_REMOVED lines=15> */
[----:B------:R-:W-:Y:S02]  /*3470*/  FFMA.FTZ R151, R187, R196, R197 ;  /* 0x000000c4bb977223 */ /* 0x000fe400000100c5 */
[----:B------:R-:W-:-:S02]  /*3480*/  FADD.FTZ R150, R189, -R150 ;  /* 0x80000096bd967221 */ /* 0x000fc40000010000 */
[----:B------:R-:W-:Y:S01]  /*3490*/  @P6 FADD.FTZ R203, R203, R148 ;  /* 0x00000094cbcb6221 */ /* 0x000fe20000010000 */
[----:B------:R-:W-:Y:S01]  /*34a0*/  @P6 PRMT R148, RZ, 0x7610, R34 ;  /* 0x00007610ff946816 */ /* 0x000fe20000000022 */
[-CC-:B------:R-:W-:Y:S02]  /*34b0*/  FFMA.FTZ R154, R192, R196.reuse, R197.reuse ;  /* 0x000000c4c09a7223 */ /* 0x180fe400000100c5 */
[----:B------:R-:W-:Y:S02]  /*34c0*/  FFMA.FTZ R155, R199, R196, R197 ;  /* 0x000000c4c79b7223 */ /* 0x000fe400000100c5 */
[----:B------:R-:W-:Y:S02]  /*34d0*/  @P6 FADD.FTZ R205, R205, R148 ;  /* 0x00000094cdcd6221 */ /* 0x000fe40000010000 */
[-C--:B------:R-:W-:Y:S02]  /*34e0*/  FMUL.FTZ R148, R203, R206.reuse ;  /* 0x000000cecb947220 */ /* 0x080fe40000410000 */
[----:B------:R-:W-:-:S02]  /*34f0*/  FMUL.FTZ R153, R205, R206 ;  /* 0x000000cecd997220 */ /* 0x000fc40000410000 */
[----:B------:R-:W-:Y:S01]  /*3500*/  FMUL.FTZ R152, R148, c[0x0][0x1e8] ;  /* 0x00007a0094987a20 */ /* 0x000fe20000410000 */
[----:B------:R-:W-:Y:S01]  /*3510*/  MOV R148, R176 ;  /* 0x000000b000947202 */ /* 0x000fe20000000f00 */
[----:B------:R-:W-:Y:S02]  /*3520*/  FMUL.FTZ R153, R153, c[0x0][0x1e8] ;  /* 0x00007a0099997a20 */ /* 0x000fe40000410000 */
[----:B------:R-:W-:Y:S01]  /*3530*/  FADD.FTZ R154, R191, -R154 ;  /* 0x8000009abf9a7221 */ /* 0x000fe20000010000 */
[----:B------:R-:W-:Y:S01]  /*3540*/  FSEL R209, R152, RZ, P5 ;  /* 0x000000ff98d17208 */ /* 0x000fe20002800000 */
[----:B------:R-:W-:Y:S01]  /*3550*/  FADD.FTZ R152, R194, -R151 ;  /* 0x80000097c2987221 */ /* 0x000fe20000010000 */
[----:B------:R-:W-:Y:S01]  /*3560*/  LOP3.LUT P5, RZ, R148, 0xff, RZ, 0xc0, !PT ;  /* 0x000000ff94ff7812 */ /* 0x000fe200078ac0ff */
[----:B------:R-:W-:Y:S01]  /*3570*/  FADD.FTZ R148, R190, -R149 ;  /* 0x80000095be947221 */ /* 0x000fe20000010000 */
[----:B------:R-:W-:Y:S01]  /*3580*/  FSEL R210, R153, RZ, P0 ;  /* 0x000000ff99d27208 */ /* 0x000fe20000000000 */
[C---:B------:R-:W-:Y:S01]  /*3590*/  FMUL.FTZ R151, R161.reuse, R150 ;  /* 0x00000096a1977220 */ /* 0x040fe20000410000 */
[----:B------:R-:W-:Y:S01]  /*35a0*/  ISETP.NE.U32.AND P0, PT, RZ, c[0x0][0x258], PT ;  /* 0x00009600ff007a0c */ /* 0x000fe20003f05070 */
[C---:B------:R-:W-:Y:S01]  /*35b0*/  FMUL.FTZ R149, R161.reuse, R148 ;  /* 0x00000094a1957220 */ /* 0x040fe20000410000 */
[----:B------:R-:W-:Y:S01]  /*35c0*/  @P6 PRMT R148, RZ, 0x5410, R32 ;  /* 0x00005410ff946816 */ /* 0x000fe20000000020 */
[----:B------:R-:W-:Y:S01]  /*35d0*/  FMUL.FTZ R153, R161, R152 ;  /* 0x00000098a1997220 */ /* 0x000fe20000410000 */
[----:B------:R-:W-:Y:S01]  /*35e0*/  ISETP.NE.AND.EX P0, PT, RZ, c[0x0][0x25c], PT, P0 ;  /* 0x00009700ff007a0c */ /* 0x000fe20003f05300 */
[----:B------:R-:W-:-:S02]  /*35f0*/  FFMA.FTZ R208, R204, R196, R197 ;  /* 0x000000c4ccd07223 */ /* 0x000fc400000100c5 */
[----:B------:R-:W-:Y:S01]  /*3600*/  @P6 FADD.FTZ R149, R149, R148 ;  /* 0x0000009495956221 */ /* 0x000fe20000010000 */
[----:B------:R-:W-:Y:S01]  /*3610*/  @P6 PRMT R148, RZ, 0x7610, R32 ;  /* 0x00007610ff946816 */ /* 0x000fe20000000020 */
[----:B------:R-:W-:Y:S02]  /*3620*/  FADD.FTZ R196, R202, -R155 ;  /* 0x8000009bcac47221 */ /* 0x000fe40000010000 */
[----:B------:R-:W-:Y:S02]  /*3630*/  FMUL.FTZ R155, R161, R154 ;  /* 0x0000009aa19b7220 */ /* 0x000fe40000410000 */
[----:B------:R-:W-:Y:S01]  /*3640*/  @P6 FADD.FTZ R151, R151, R148 ;  /* 0x0000009497976221 */ /* 0x000fe20000010000 */
[--C-:B------:R-:W-:Y:S01]  /*3650*/  @P6 PRMT R148, RZ, 0x5410, R33.reuse ;  /* 0x00005410ff946816 */ /* 0x100fe20000000021 */
[----:B------:R-:W-:Y:S02]  /*3660*/  FMUL.FTZ R197, R161, R196 ;  /* 0x000000c4a1c57220 */ /* 0x000fe40000410000 */
[----:B------:R-:W-:Y:S01]  /*3670*/  FADD.FTZ R208, R201, -R208 ;  /* 0x800000d0c9d07221 */ /* 0x000fe20000010000 */
[----:B------:R-:W-:Y:S01]  /*3680*/  @P0 F2FP.BF16.PACK_AB R203, RZ, R203 ;  /* 0x000000cbffcb023e */ /* 0x000fe200000010ff */
[----:B------:R-:W-:Y:S01]  /*3690*/  @P6 FADD.FTZ R153, R153, R148 ;  /* 0x0000009499996221 */ /* 0x000fe20000010000 */
[----:B------:R-:W-:Y:S01]  /*36a0*/  @P6 PRMT R148, RZ, 0x7610, R33 ;  /* 0x00007610ff946816 */ /* 0x000fe20000000021 */
[----:B------:R-:W-:Y:S01]  /*36b0*/  FMUL.FTZ R207, R161, R208 ;  /* 0x000000d0a1cf7220 */ /* 0x000fe20000410000 */
[----:B------:R-:W-:-:S02]  /*36c0*/  @P0 PRMT R94, R203, 0x7610, R94 ;  /* 0x00007610cb5e0816 */ /* 0x000fc4000000005e */
[----:B------:R-:W-:Y:S01]  /*36d0*/  @P0 F2FP.BF16.PACK_AB R150, RZ, R153 ;  /* 0x00000099ff96023e */ /* 0x000fe200000010ff */
[----:B------:R-:W-:Y:S01]  /*36e0*/  @P6 FADD.FTZ R155, R155, R148 ;  /* 0x000000949b9b6221 */ /* 0x000fe20000010000 */
[--C-:B------:R-:W-:Y:S01]  /*36f0*/  @P6 PRMT R148, RZ, 0x5410, R35.reuse ;  /* 0x00005410ff946816 */ /* 0x100fe20000000023 */
[-C--:B------:R-:W-:Y:S01]  /*3700*/  FMUL.FTZ R153, R153, R206.reuse ;  /* 0x000000ce99997220 */ /* 0x080fe20000410000 */
[----:B------:R-:W-:Y:S01]  /*3710*/  @P0 F2FP.BF16.PACK_AB R161, RZ, R151 ;  /* 0x00000097ffa1023e */ /* 0x000fe200000010ff */
[-C--:B------:R-:W-:Y:S01]  /*3720*/  FMUL.FTZ R151, R151, R206.reuse ;  /* 0x000000ce97977220 */ /* 0x080fe20000410000 */
[----:B------:R-:W-:Y:S01]  /*3730*/  @P0 F2FP.BF16.PACK_AB R196, RZ, R155 ;  /* 0x0000009bffc4023e */ /* 0x000fe200000010ff */
[----:B------:R-:W-:Y:S01]  /*3740*/  @P6 FADD.FTZ R197, R197, R148 ;  /* 0x00000094c5c56221 */ /* 0x000fe20000010000 */
[----:B------:R-:W-:Y:S01]  /*3750*/  @P6 PRMT R148, RZ, 0x7610, R35 ;  /* 0x00007610ff946816 */ /* 0x000fe20000000023 */
[----:B------:R-:W-:Y:S01]  /*3760*/  FMUL.FTZ R153, R153, c[0x0][0x1e8] ;  /* 0x00007a0099997a20 */ /* 0x000fe20000410000 */
[----:B------:R-:W-:Y:S01]  /*3770*/  @P0 F2FP.BF16.PACK_AB R205, RZ, R205 ;  /* 0x000000cdffcd023e */ /* 0x000fe200000010ff */
[-C--:B------:R-:W-:Y:S01]  /*3780*/  FMUL.FTZ R155, R155, R206.reuse ;  /* 0x000000ce9b9b7220 */ /* 0x080fe20000410000 */
[----:B------:R-:W-:Y:S01]  /*3790*/  @P0 F2FP.BF16.PACK_AB R152, RZ, R197 ;  /* 0x000000c5ff98023e */ /* 0x000fe200000010ff */
[----:B------:R-:W-:Y:S01]  /*37a0*/  @P6 FADD.FTZ R207, R207, R148 ;  /* 0x00000094cfcf6221 */ /* 0x000fe20000010000 */
[----:B------:R-:W-:Y:S01]  /*37b0*/  @P0 F2FP.BF16.PACK_AB R148, RZ, R149 ;  /* 0x00000095ff94023e */ /* 0x000fe200000010ff */
[-C--:B------:R-:W-:Y:S01]  /*37c0*/  FMUL.FTZ R149, R149, R206.reuse ;  /* 0x000000ce95957220 */ /* 0x080fe20000410000 */
[----:B------:R-:W-:Y:S01]  /*37d0*/  LOP3.LUT P6, RZ, R176, 0xff0000, RZ, 0xc0, !PT ;  /* 0x00ff0000b0ff7812 */ /* 0x000fe200078cc0ff */
[----:B------:R-:W-:Y:S01]  /*37e0*/  FMUL.FTZ R155, R155, c[0x0][0x1e8] ;  /* 0x00007a009b9b7a20 */ /* 0x000fe20000410000 */
[----:B------:R-:W-:Y:S01]  /*37f0*/  @P0 PRMT R93, R150, 0x7610, R93 ;  /* 0x00007610965d0816 */ /* 0x000fe2000000005d */
[----:B------:R-:W-:Y:S01]  /*3800*/  FMUL.FTZ R149, R149, c[0x0][0x1e8] ;  /* 0x00007a0095957a20 */ /* 0x000fe20000410000 */
[----:B------:R-:W-:Y:S01]  /*3810*/  FSEL R203, R153, RZ, P6 ;  /* 0x000000ff99cb7208 */ /* 0x000fe20003000000 */
[----:B------:R-:W-:Y:S01]  /*3820*/  FMUL.FTZ R151, R151, c[0x0][0x1e8] ;  /* 0x00007a0097977a20 */ /* 0x000fe20000410000 */
[C---:B------:R-:W-:Y:S01]  /*3830*/  LOP3.LUT P6, RZ, R176.reuse, 0xff000000, RZ, 0xc0, !PT ;  /* 0xff000000b0ff7812 */ /* 0x040fe200078cc0ff */
[-C--:B------:R-:W-:Y:S01]  /*3840*/  FMUL.FTZ R197, R197, R206.reuse ;  /* 0x000000cec5c57220 */ /* 0x080fe20000410000 */
[----:B------:R-:W-:Y:S01]  /*3850*/  FSEL R153, R149, RZ, P5 ;  /* 0x000000ff95997208 */ /* 0x000fe20002800000 */
[----:B------:R-:W-:Y:S01]  /*3860*/  FMUL.FTZ R206, R207, R206 ;  /* 0x000000cecfce7220 */ /* 0x000fe20000410000 */
[----:B------:R-:W-:Y:S01]  /*3870*/  FSEL R208, R155, RZ, P6 ;  /* 0x000000ff9bd07208 */ /* 0x000fe20003000000 */
[----:B------:R-:W-:Y:S01]  /*3880*/  FMUL.FTZ R197, R197, c[0x0][0x1e8] ;  /* 0x00007a00c5c57a20 */ /* 0x000fe20000410000 */
[----:B------:R-:W-:Y:S01]  /*3890*/  LOP3.LUT P6, RZ, R176, 0xff00, RZ, 0xc0, !PT ;  /* 0x0000ff00b0ff7812 */ /* 0x000fe200078cc0ff */
[----:B------:R-:W-:Y:S01]  /*38a0*/  HFMA2.MMA R155, -RZ, RZ, 0, 9.5367431640625e-07 ;  /* 0x00000010ff9b7435 */ /* 0x000fe200000001ff */
[----:B------:R-:W-:Y:S01]  /*38b0*/  ISETP.NE.U32.AND P5, PT, RZ, c[0x0][0x258], PT ;  /* 0x00009600ff007a0c */ /* 0x000fe20003fa5070 */
[----:B------:R-:W-:Y:S01]  /*38c0*/  FMUL.FTZ R206, R206, c[0x0][0x1e8] ;  /* 0x00007a00cece7a20 */ /* 0x000fe20000410000 */
[----:B------:R-:W-:-:S02]  /*38d0*/  FSEL R154, R151, RZ, P6 ;  /* 0x000000ff979a7208 */ /* 0x000fc40003000000 */
[----:B------:R-:W-:Y:S02]  /*38e0*/  ISETP.NE.AND.EX P5, PT, RZ, c[0x0][0x25c], PT, P5 ;  /* 0x00009700ff007a0c */ /* 0x000fe40003fa5350 */
[----:B------:R-:W-:Y:S02]  /*38f0*/  LOP3.LUT P6, RZ, R177, 0xff0000, RZ, 0xc0, !PT ;  /* 0x00ff0000b1ff7812 */ /* 0x000fe400078cc0ff */
[----:B------:R-:W-:Y:S02]  /*3900*/  @P0 F2FP.BF16.PACK_AB R207, RZ, R207 ;  /* 0x000000cfffcf023e */ /* 0x000fe400000010ff */
[----:B------:R-:W-:Y:S02]  /*3910*/  FSEL R151, R197, RZ, P6 ;  /* 0x000000ffc5977208 */ /* 0x000fe40003000000 */
[----:B------:R-:W-:Y:S02]  /*3920*/  LOP3.LUT P6, RZ, R177, 0xff000000, RZ, 0xc0, !PT ;  /* 0xff000000b1ff7812 */ /* 0x000fe400078cc0ff */
[----:B------:R-:W-:-:S02]  /*3930*/  @P0 PRMT R92, R148, 0x7610, R92 ;  /* 0x00007610945c0816 */ /* 0x000fc4000000005c */
[----:B------:R-:W-:Y:S02]  /*3940*/  @P0 PRMT R95, R152, 0x7610, R95 ;  /* 0x00007610985f0816 */ /* 0x000fe4000000005f */
[----:B------:R-:W-:Y:S02]  /*3950*/  FSEL R206, R206, RZ, P6 ;  /* 0x000000ffcece7208 */ /* 0x000fe40003000000 */
[----:B------:R-:W-:Y:S01]  /*3960*/  F2FP.BF16.PACK_AB R148, R154, R153 ;  /* 0x000000999a94723e */ /* 0x000fe200000010ff */
[-C--:B------:R-:W-:Y:S01]  /*3970*/  @P5 IMAD.WIDE.U32 R152, R0, R155.reuse, c[0x0][0x258] ;  /* 0x0000960000985625 */ /* 0x080fe200078e009b */
[----:B------:R-:W-:Y:S02]  /*3980*/  @P0 PRMT R94, R94, 0x5410, R205 ;  /* 0x000054105e5e0816 */ /* 0x000fe400000000cd */
[----:B------:R-:W-:Y:S01]  /*3990*/  @P0 PRMT R93, R93, 0x5410, R196 ;  /* 0x000054105d5d0816 */ /* 0x000fe200000000c4 */
[----:B------:R-:W-:Y:S01]  /*39a0*/  IMAD.WIDE.U32 R154, R0, R155, c[0x0][0x248] ;  /* 0x00009200009a7625 */ /* 0x000fe200078e009b */
[----:B------:R-:W-:-:S02]  /*39b0*/  @P0 PRMT R92, R92, 0x5410, R161 ;  /* 0x000054105c5c0816 */ /* 0x000fc400000000a1 */
[----:B------:R-:W-:Y:S02]  /*39c0*/  @P0 PRMT R95, R95, 0x5410, R207 ;  /* 0x000054105f5f0816 */ /* 0x000fe400000000cf */
[----:B------:R-:W-:Y:S02]  /*39d0*/  F2FP.BF16.PACK_AB R150, R210, R209 ;  /* 0x000000d1d296723e */ /* 0x000fe400000010ff */
[----:B------:R-:W-:Y:S01]  /*39e0*/  F2FP.BF16.PACK_AB R149, R208, R203 ;  /* 0x000000cbd095723e */ /* 0x000fe200000010ff */
[----:B------:R0:W-:Y:S01]  /*39f0*/  @P5 STG.E.128 [R152.64], R92 ;  /* 0x0000005c98005986 */ /* 0x0001e2000c101d04 */
[----:B------:R-:W-:-:S05]  /*3a00*/  F2FP.BF16.PACK_AB R151, R206, R151 ;  /* 0x00000097ce97723e */ /* 0x000fca00000010ff */
[----:B------:R0:W-:Y:S02]  /*3a10*/  STG.E.128 [R154.64], R148 ;  /* 0x000000949a007986 */ /* 0x0001e4000c101d04 */
.L_x_3204:
[----:B------:R-:W-:Y:S05]  /*3a20*/  BSYNC B0 ;  /* 0x0000000000007941 */ /* 0x000fea0003800000 */
.L_x_3203:
[----:B------:R-:W-:Y:S02]  /*3a30*/  IADD3 R3, R3, c[0x0][0x160], RZ ;  /* 0x0000580003037a10 */ /* 0x000fe40007ffe0ff */
[----:B------:R-:W-:Y:S02]  /*3a40*/  LOP3.LUT P5, RZ, R2, 0xff, RZ, 0xc0, !PT ;  /* 0x000000ff02ff7812 */ /* 0x000fe400078ac0ff */
[----:B------:R-:W-:Y:S02]  /*3a50*/  ISETP.GE.AND P0, PT, R3, c[0x0][0x164], PT ;  /* 0x0000590003007a0c */ /* 0x000fe40003f06270 */
[----:B------:R-:W-:-:S11]  /*3a60*/  SEL R2, RZ, 0x1, P5 ;  /* 0x00000001ff027807 */ /* 0x000fd60002800000 */
[----:B0-----:R-:W-:Y:S01]  /*3a70*/  @P0 CALL.REL.NOINC `(.L_x_3186) ;  /* 0x0000001000000944 */ /* 0x001fe20003c00000 */
[----:B------:R-:W-:Y:S05]  /*3a80*/  BRA `(.L_x_3205) ;  /* 0xffffc9d000007947 */ /* 0x000fea000383ffff */
.L_x_3186:
        /* <DEDUP_REMOVED lines=39> */
.L_x_3195:
[----:B------:R-:W-:Y:S02]  /*3d00*/  MOV R154, R203 ;  /* 0x000000cb009a7202 */ /* 0x000fe40000000f00 */
[----:B------:R-:W-:-:S02]  /*3d10*/  MOV R197, 0x10 ;  /* 0x0000001000c57802 */ /* 0x000fc40000000f00 */
[----:B------:R-:W-:Y:S02]  /*3d20*/  MOV R208, 0x1f ;  /* 0x0000001f00d07802 */ /* 0x000fe40000000f00 */
[----:B------:R-:W-:Y:S02]  /*3d30*/  MOV R209, 0xffffffff ;  /* 0xffffffff00d17802 */ /* 0x000fe40000000f00 */
[----:B------:R-:W-:Y:S02]  /*3d40*/  MOV R148, 0x3d60 ;  /* 0x00003d6000947802 */ /* 0x000fe40000000f00 */
[----:B------:R-:W-:Y:S05]  /*3d50*/  CALL.REL.NOINC `($__internal_48_$__cuda_sm70_shflsync_down_p) ;  /* 0x0000046000007944 */ /* 0x000fea0003c00000 */
[----:B-1----:R-:W-:Y:S01]  /*3d60*/  MOV R152, R154 ;  /* 0x0000009a00987202 */ /* 0x002fe20000000f00 */
[----:B0-----:R-:W-:Y:S05]  /*3d70*/  BRA `(.L_x_3206) ;  /* 0xffffdf4000007947 */ /* 0x001fea000383ffff */
.L_x_3196:
[----:B------:R-:W-:Y:S01]  /*3d80*/  HFMA2.MMA R197, -RZ, RZ, 0, 9.5367431640625e-07 ;  /* 0x00000010ffc57435 */ /* 0x000fe200000001ff */
[----:B------:R-:W-:Y:S02]  /*3d90*/  MOV R154, R205 ;  /* 0x000000cd009a7202 */ /* 0x000fe40000000f00 */
[----:B------:R-:W-:Y:S02]  /*3da0*/  MOV R208, 0x1f ;  /* 0x0000001f00d07802 */ /* 0x000fe40000000f00 */
[----:B------:R-:W-:-:S02]  /*3db0*/  MOV R209, 0xffffffff ;  /* 0xffffffff00d17802 */ /* 0x000fc40000000f00 */
[----:B------:R-:W-:Y:S02]  /*3dc0*/  MOV R148, 0x3de0 ;  /* 0x00003de000947802 */ /* 0x000fe40000000f00 */
[----:B01----:R-:W-:Y:S05]  /*3dd0*/  CALL.REL.NOINC `($__internal_48_$__cuda_sm70_shflsync_down_p) ;  /* 0x000003e000007944 */ /* 0x003fea0003c00000 */
[----:B------:R-:W-:Y:S01]  /*3de0*/  FADD.FTZ R152, R152, R203 ;  /* 0x000000cb98987221 */ /* 0x000fe20000010000 */
[----:B0-----:R-:W-:Y:S01]  /*3df0*/  HFMA2.MMA R197, -RZ, RZ, 0, 4.76837158203125e-07 ;  /* 0x00000008ffc57435 */ /* 0x001fe200000001ff */
[----:B-1----:R-:W-:Y:S01]  /*3e00*/  FADD.FTZ R205, R205, R154 ;  /* 0x0000009acdcd7221 */ /* 0x002fe20000010000 */
[----:B------:R-:W-:Y:S02]  /*3e10*/  MOV R208, 0x1f ;  /* 0x0000001f00d07802 */ /* 0x000fe40000000f00 */
[----:B------:R-:W-:Y:S02]  /*3e20*/  MOV R209, 0xffffffff ;  /* 0xffffffff00d17802 */ /* 0x000fe40000000f00 */
[----:B------:R-:W-:Y:S02]  /*3e30*/  MOV R154, R152 ;  /* 0x00000098009a7202 */ /* 0x000fe40000000f00 */
[----:B------:R-:W-:Y:S02]  /*3e40*/  MOV R148, 0x3e60 ;  /* 0x00003e6000947802 */ /* 0x000fe40000000f00 */
[----:B------:R-:W-:Y:S05]  /*3e50*/  CALL.REL.NOINC `($__internal_48_$__cuda_sm70_shflsync_down_p) ;  /* 0x0000036000007944 */ /* 0x000fea0003c00000 */
[----:B0-----:R-:W-:Y:S01]  /*3e60*/  HFMA2.MMA R197, -RZ, RZ, 0, 4.76837158203125e-07 ;  /* 0x00000008ffc57435 */ /* 0x001fe200000001ff */
[----:B-1----:R-:W-:-:S02]  /*3e70*/  MOV R151, R154 ;  /* 0x0000009a00977202 */ /* 0x002fc40000000f00 */
[----:B------:R-:W-:Y:S02]  /*3e80*/  MOV R154, R205 ;  /* 0x000000cd009a7202 */ /* 0x000fe40000000f00 */
[----:B------:R-:W-:Y:S02]  /*3e90*/  MOV R208, 0x1f ;  /* 0x0000001f00d07802 */ /* 0x000fe40000000f00 */
[----:B------:R-:W-:Y:S02]  /*3ea0*/  MOV R209, 0xffffffff ;  /* 0xffffffff00d17802 */ /* 0x000fe40000000f00 */
[----:B------:R-:W-:Y:S02]  /*3eb0*/  MOV R148, 0x3ed0 ;  /* 0x00003ed000947802 */ /* 0x000fe40000000f00 */
[----:B------:R-:W-:Y:S05]  /*3ec0*/  CALL.REL.NOINC `($__internal_48_$__cuda_sm70_shflsync_down_p) ;  /* 0x000002f000007944 */ /* 0x000fea0003c00000 */
[----:B------:R-:W-:Y:S01]  /*3ed0*/  FADD.FTZ R152, R151, R152 ;  /* 0x0000009897987221 */ /* 0x000fe20000010000 */
[----:B0-----:R-:W-:Y:S01]  /*3ee0*/  HFMA2.MMA R197, -RZ, RZ, 0, 2.384185791015625e-07 ;  /* 0x00000004ffc57435 */ /* 0x001fe200000001ff */
[----:B-1----:R-:W-:Y:S01]  /*3ef0*/  FADD.FTZ R205, R205, R154 ;  /* 0x0000009acdcd7221 */ /* 0x002fe20000010000 */
[----:B------:R-:W-:Y:S02]  /*3f00*/  MOV R208, 0x1f ;  /* 0x0000001f00d07802 */ /* 0x000fe40000000f00 */
[----:B------:R-:W-:-:S02]  /*3f10*/  MOV R209, 0xffffffff ;  /* 0xffffffff00d17802 */ /* 0x000fc40000000f00 */
[----:B------:R-:W-:Y:S02]  /*3f20*/  MOV R154, R152 ;  /* 0x00000098009a7202 */ /* 0x000fe40000000f00 */
[----:B------:R-:W-:Y:S02]  /*3f30*/  MOV R148, 0x3f50 ;  /* 0x00003f5000947802 */ /* 0x000fe40000000f00 */
[----:B------:R-:W-:Y:S05]  /*3f40*/  CALL.REL.NOINC `($__internal_48_$__cuda_sm70_shflsync_down_p) ;  /* 0x0000027000007944 */ /* 0x000fea0003c00000 */
[----:B0-----:R-:W-:Y:S01]  /*3f50*/  HFMA2.MMA R197, -RZ, RZ, 0, 2.384185791015625e-07 ;  /* 0x00000004ffc57435 */ /* 0x001fe200000001ff */
[----:B-1----:R-:W-:Y:S02]  /*3f60*/  MOV R151, R154 ;  /* 0x0000009a00977202 */ /* 0x002fe40000000f00 */
[----:B------:R-:W-:Y:S02]  /*3f70*/  MOV R154, R205 ;  /* 0x000000cd009a7202 */ /* 0x000fe40000000f00 */
[----:B------:R-:W-:Y:S02]  /*3f80*/  MOV R208, 0x1f ;  /* 0x0000001f00d07802 */ /* 0x000fe40000000f00 */
[----:B------:R-:W-:Y:S02]  /*3f90*/  MOV R209, 0xffffffff ;  /* 0xffffffff00d17802 */ /* 0x000fe40000000f00 */
[----:B------:R-:W-:-:S02]  /*3fa0*/  MOV R148, 0x3fc0 ;  /* 0x00003fc000947802 */ /* 0x000fc40000000f00 */
[----:B------:R-:W-:Y:S05]  /*3fb0*/  CALL.REL.NOINC `($__internal_48_$__cuda_sm70_shflsync_down_p) ;  /* 0x0000020000007944 */ /* 0x000fea0003c00000 */
[----:B------:R-:W-:Y:S01]  /*3fc0*/  FADD.FTZ R152, R151, R152 ;  /* 0x0000009897987221 */ /* 0x000fe20000010000 */
[----:B0-----:R-:W-:Y:S01]  /*3fd0*/  HFMA2.MMA R197, -RZ, RZ, 0, 1.1920928955078125e-07 ;  /* 0x00000002ffc57435 */ /* 0x001fe200000001ff */
[----:B-1----:R-:W-:Y:S01]  /*3fe0*/  FADD.FTZ R155, R205, R154 ;  /* 0x0000009acd9b7221 */ /* 0x002fe20000010000 */
[----:B------:R-:W-:-:S02]  /*3ff0*/  MOV R208, 0x1f ;  /* 0x0000001f00d07802 */ /* 0x000fc40000000f00 */
[----:B------:R-:W-:Y:S02]  /*4000*/  MOV R209, 0xffffffff ;  /* 0xffffffff00d17802 */ /* 0x000fe40000000f00 */
[----:B------:R-:W-:Y:S02]  /*4010*/  MOV R154, R152 ;  /* 0x00000098009a7202 */ /* 0x000fe40000000f00 */
[----:B------:R-:W-:Y:S02]  /*4020*/  MOV R148, 0x4040 ;  /* 0x0000404000947802 */ /* 0x000fe40000000f00 */
[----:B------:R-:W-:Y:S05]  /*4030*/  CALL.REL.NOINC `($__internal_48_$__cuda_sm70_shflsync_down_p) ;  /* 0x0000018000007944 */ /* 0x000fea0003c00000 */
[----:B0-----:R-:W-:Y:S01]  /*4040*/  HFMA2.MMA R197, -RZ, RZ, 0, 1.1920928955078125e-07 ;  /* 0x00000002ffc57435 */ /* 0x001fe200000001ff */
[----:B-1----:R-:W-:Y:S02]  /*4050*/  MOV R151, R154 ;  /* 0x0000009a00977202 */ /* 0x002fe40000000f00 */
[----:B------:R-:W-:Y:S02]  /*4060*/  MOV R154, R155 ;  /* 0x0000009b009a7202 */ /* 0x000fe40000000f00 */
[----:B------:R-:W-:Y:S02]  /*4070*/  MOV R208, 0x1f ;  /* 0x0000001f00d07802 */ /* 0x000fe40000000f00 */
[----:B------:R-:W-:-:S02]  /*4080*/  MOV R209, 0xffffffff ;  /* 0xffffffff00d17802 */ /* 0x000fc40000000f00 */
[----:B------:R-:W-:Y:S02]  /*4090*/  MOV R148, 0x40b0 ;  /* 0x000040b000947802 */ /* 0x000fe40000000f00 */
[----:B------:R-:W-:Y:S05]  /*40a0*/  CALL.REL.NOINC `($__internal_48_$__cuda_sm70_shflsync_down_p) ;  /* 0x0000011000007944 */ /* 0x000fea0003c00000 */
[----:B------:R-:W-:Y:S01]  /*40b0*/  FADD.FTZ R153, R151, R152 ;  /* 0x0000009897997221 */ /* 0x000fe20000010000 */
[----:B0-----:R-:W-:Y:S01]  /*40c0*/  HFMA2.MMA R197, -RZ, RZ, 0, 5.9604644775390625e-08 ;  /* 0x00000001ffc57435 */ /* 0x001fe200000001ff */
[----:B-1----:R-:W-:Y:S01]  /*40d0*/  FADD.FTZ R155, R155, R154 ;  /* 0x0000009a9b9b7221 */ /* 0x002fe20000010000 */
[----:B------:R-:W-:Y:S02]  /*40e0*/  MOV R208, 0x1f ;  /* 0x0000001f00d07802 */ /* 0x000fe40000000f00 */
[----:B------:R-:W-:Y:S02]  /*40f0*/  MOV R209, 0xffffffff ;  /* 0xffffffff00d17802 */ /* 0x000fe40000000f00 */
[----:B------:R-:W-:Y:S02]  /*4100*/  MOV R154, R153 ;  /* 0x00000099009a7202 */ /* 0x000fe40000000f00 */
[----:B------:R-:W-:Y:S02]  /*4110*/  MOV R148, 0x4130 ;  /* 0x0000413000947802 */ /* 0x000fe40000000f00 */
[----:B------:R-:W-:Y:S05]  /*4120*/  CALL.REL.NOINC `($__internal_48_$__cuda_sm70_shflsync_down_p) ;  /* 0x0000009000007944 */ /* 0x000fea0003c00000 */
[----:B0-----:R-:W-:Y:S01]  /*4130*/  HFMA2.MMA R197, -RZ, RZ, 0, 5.9604644775390625e-08 ;  /* 0x00000001ffc57435 */ /* 0x001fe200000001ff */
[----:B-1----:R-:W-:-:S02]  /*4140*/  MOV R196, R154 ;  /* 0x0000009a00c47202 */ /* 0x002fc40000000f00 */
[----:B------:R-:W-:Y:S02]  /*4150*/  MOV R154, R155 ;  /* 0x0000009b009a7202 */ /* 0x000fe40000000f00 */
[----:B------:R-:W-:Y:S02]  /*4160*/  MOV R208, 0x1f ;  /* 0x0000001f00d07802 */ /* 0x000fe40000000f00 */
[----:B------:R-:W-:Y:S02]  /*4170*/  MOV R209, 0xffffffff ;  /* 0xffffffff00d17802 */ /* 0x000fe40000000f00 */
[----:B------:R-:W-:Y:S02]  /*4180*/  MOV R148, 0x41a0 ;  /* 0x000041a000947802 */ /* 0x000fe40000000f00 */
[----:B------:R-:W-:Y:S05]  /*4190*/  CALL.REL.NOINC `($__internal_48_$__cuda_sm70_shflsync_down_p) ;  /* 0x0000002000007944 */ /* 0x000fea0003c00000 */
[----:B-1----:R-:W-:Y:S01]  /*41a0*/  MOV R148, R154 ;  /* 0x0000009a00947202 */ /* 0x002fe20000000f00 */
[----:B0-----:R-:W-:Y:S05]  /*41b0*/  BRA `(.L_x_3207) ;  /* 0xffffdc2000007947 */ /* 0x001fea000383ffff */
        .weak           $__internal_48_$__cuda_sm70_shflsync_down_p
        .type           $__internal_48_$__cuda_sm70_shflsync_down_p,@function
        .size           $__internal_48_$__cuda_sm70_shflsync_down_p,(.L_x_11782 - $__internal_48_$__cuda_sm70_shflsync_down_p)
$__internal_48_$__cuda_sm70_shflsync_down_p:
[----:B------:R-:W-:Y:S01]  /*41c0*/  HFMA2.MMA R149, -RZ, RZ, 0, 0 ;  /* 0x00000000ff957435 */ /* 0x000fe200000001ff */
[----:B------:R-:W-:Y:S04]  /*41d0*/  WARPSYNC R209 ;  /* 0x000000d100007348 */ /* 0x000fe80003800000 */
[----:B------:R0:W1:Y:S01]  /*41e0*/  SHFL.DOWN PT, R154, R154, R197, R208 ;  /* 0x080000c59a9a7389 */ /* 0x00006200000e00d0 */
[----:B------:R-:W-:Y:S05]  /*41f0*/  RET.REL.NODEC R148 `(_ZN10layer_norm13ln_bwd_kernelINS_13Kernel_traitsIf13__nv_bfloat16S2_S2_fjLj4096ELj1ELj1ELj4ELj16ENS_18Kernel_traits_baseILj4096EfS2_S2_S2_fjLj128EEEEELb1ELb0ELb0ELb0EEEvNS_9BwdParamsE) ;  /* 0xffffbe0094007950 */ /* 0x000fea0003c3ffff */
.L_x_3208:
        /* <DEDUP_REMOVED lines=16> */
.L_x_11782:


//--------------------- .text._ZN10layer_norm13ln_bwd_kernelINS_13Kernel_traitsIf13__nv_bfloat16S2_S2_fjLj4096ELj1ELj1ELj4ELj16ENS_18Kernel_traits_baseILj4096EfS2_S2_S2_fjLj128EEEEELb1ELb0ELb0ELb1EEEvNS_9BwdParamsE --------------------------
	.section	.text._ZN10layer_norm13ln_bwd_kernelINS_13Kernel_traitsIf13__nv_bfloat16S2_S2_fjLj4096ELj1ELj1ELj4ELj16ENS_18Kernel_traits_baseILj4096EfS2_S2_S2_fjLj128EEEEELb1ELb0ELb0ELb1EEEvNS_9BwdParamsE,"ax",@progbits
	.sectioninfo	@"SHI_REGISTERS=237"
	.align	128
        .global         _ZN10layer_norm13ln_bwd_kernelINS_13Kernel_traitsIf13__nv_bfloat16S2_S2_fjLj4096ELj1ELj1ELj4ELj16ENS_18Kernel_traits_baseILj4096EfS2_S2_S2_fjLj128EEEEELb1ELb0ELb0ELb1EEEvNS_9BwdParamsE
        .type           _ZN10layer_norm13ln_bwd_kernelINS_13Kernel_traitsIf13__nv_bfloat16S2_S2_fjLj4096ELj1ELj1ELj4ELj16ENS_18Kernel_traits_baseILj4096EfS2_S2_S2_fjLj128EEEEELb1ELb0ELb0ELb1EEEvNS_9BwdParamsE,@function
        .size           _ZN10layer_norm13ln_bwd_kernelINS_13Kernel_traitsIf13__nv_bfloat16S2_S2_fjLj4096ELj1ELj1ELj4ELj16ENS_18Kernel_traits_baseILj4096EfS2_S2_S2_fjLj128EEEEELb1ELb0ELb0ELb1EEEvNS_9BwdParamsE,(.L_x_11783 - _ZN10layer_norm13ln_bwd_kernelINS_13Kernel_traitsIf13__nv_bfloat16S2_S2_fjLj4096ELj1ELj1ELj4ELj16ENS_18Kernel_traits_baseILj4096EfS2_S2_S2_fjLj128EEEEELb1ELb0ELb0ELb1EEEvNS_9BwdParamsE)
        .other          _ZN10layer_norm13ln_bwd_kernelINS_13Kernel_traitsIf13__nv_bfloat16S2_S2_fjLj4096ELj1ELj1ELj4ELj16ENS_18Kernel_traits_baseILj4096EfS2_S2_S2_fjLj128EEEEELb1ELb0ELb0ELb1EEEvNS_9BwdParamsE,@"STO_CUDA_ENTRY STV_DEFAULT"
_ZN10layer_norm13ln_bwd_kernelINS_13Kernel_traitsIf13__nv_bfloat16S2_S2_fjLj4096ELj1ELj1ELj4ELj16ENS_18Kernel_traits_baseILj4096EfS2_S2_S2_fjLj128EEEEELb1ELb0ELb0ELb1EEEvNS_9BwdParamsE:
.text._ZN10layer_norm13ln_bwd_kernelINS_13Kernel_traitsIf13__nv_bfloat16S2_S2_fjLj4096ELj1ELj1ELj4ELj16ENS_18Kernel_traits_baseILj4096EfS2_S2_S2_fjLj128EEEEELb1ELb0ELb0ELb1EEEvNS_9BwdParamsE:
        /* <DEDUP_REMOVED lines=40> */
.L_x_3209:
        /* <DEDUP_REMOVED lines=46> */
[----:B0-----:R-:W-:-:S02]  /*0560*/  MOV R0, RZ ;  /* 0x000000ff00007202 */ /* 0x001fc40000000f00 */
.L_x_3214:
        /* <DEDUP_REMOVED lines=15> */
[-C--:B------:R-:W-:Y:S02]  /*0660*/  IMAD.WIDE.U32 R68, R162, R170.reuse, c[0x0][0x208] ;  /* 0x00008200a2447625 */ /* 0x080fe400078e00aa */
[----:B------:R-:W4:Y:S02]  /*0670*/  LDG.E.128 R64, [R64.64] ;  /* 0x0000000440407981 */ /* 0x000f24000c1e1d00 */
[----:B------:R-:W-:Y:S02]  /*0680*/  IMAD.WIDE.U32 R76, R161, R170, c[0x0][0x208] ;  /* 0x00008200a14c7625 */ /* 0x000fe400078e00aa */
[----:B------:R-:W4:Y:S02]  /*0690*/  LDG.E.128 R68, [R68.64] ;  /* 0x0000000444447981 */ /* 0x000f24000c1e1d00 */
[----:B------:R-:W-:-:S02]  /*06a0*/  IMAD.WIDE R2, R160, R89, c[0x0][0x1a0] ;  /* 0x00006800a0027625 */ /* 0x000fc400078e0259 */
[----:B------:R-:W4:Y:S02]  /*06b0*/  LDG.E.128 R76, [R76.64] ;  /* 0x000000044c4c7981 */ /* 0x000f24000c1e1d00 */
[-C--:B------:R-:W-:Y:S02]  /*06c0*/  IMAD.WIDE.U32 R72, R161, R170.reuse, c[0x0][0x188] ;  /* 0x00006200a1487625 */ /* 0x080fe400078e00aa */
[----:B------:R0:W4:Y:S02]  /*06d0*/  LDG.E R195, [R2.64] ;  /* 0x0000000402c37981 */ /* 0x000124000c1e1900 */
        /* <DEDUP_REMOVED lines=12> */
[----:B------:R-:W-:-:S03]  /*07a0*/  IMAD.WIDE.U32 R92, R158, R172, c[0x0][0x190] ;  /* 0x000064009e5c7625 */ /* 0x000fc600078e00ac */
[----:B------:R-:W-:Y:S01]  /*07b0*/  @P0 LEA.HI.X R175, R160, c[0x0][0x1c4], R91, 0x1, P2 ;  /* 0x00007100a0af0a11 */ /* 0x000fe200010f0c5b */
[-C--:B------:R-:W-:Y:S02]  /*07c0*/  IMAD.WIDE.U32 R90, R162, R172.reuse, c[0x0][0x190] ;  /* 0x00006400a25a7625 */ /* 0x080fe400078e00ac */
[----:B-----5:R-:W5:Y:S02]  /*07d0*/  LDG.E.64 R92, [R92.64] ;  /* 0x000000045c5c7981 */ /* 0x020f64000c1e1b00 */
[----:B-1----:R-:W-:Y:S02]  /*07e0*/  IMAD.WIDE.U32 R88, R161, R172, c[0x0][0x190] ;  /* 0x00006400a1587625 */ /* 0x002fe400078e00ac */
[----:B------:R1:W4:Y:S04]  /*07f0*/  @P0 LDG.E.U16 R165, [R174.64] ;  /* 0x00000004aea50981 */ /* 0x000328000c1e1500 */
[----:B------:R-:W5:Y:S04]  /*0800*/  LDG.E.64 R90, [R90.64] ;  /* 0x000000045a5a7981 */ /* 0x000f68000c1e1b00 */
[----:B------:R-:W5:Y:S01]  /*0810*/  LDG.E.64 R88, [R88.64] ;  /* 0x0000000458587981 */ /* 0x000f62000c1e1b00 */
[----:B------:R-:W-:-:S04]  /*0820*/  ISETP.NE.U32.AND P1, PT, RZ, c[0x0][0x218], PT ;  /* 0x00008600ff007a0c */ /* 0x000fc80003f25070 */
[----:B------:R-:W-:Y:S01]  /*0830*/  ISETP.NE.AND.EX P1, PT, RZ, c[0x0][0x21c], PT, P1 ;  /* 0x00008700ff007a0c */ /* 0x000fe20003f25310 */
[----:B------:R-:W-:Y:S01]  /*0840*/  ULDC.U8 UR6, c[0x0][0x1f0] ;  /* 0x00007c0000067ab9 */ /* 0x000fe20000000000 */
[----:B------:R-:W-:Y:S01]  /*0850*/  IMAD.WIDE.U32 R172, R157, R172, c[0x0][0x190] ;  /* 0x000064009dac7625 */ /* 0x000fe200078e00ac */
[----:B------:R-:W-:-:S10]  /*0860*/  ISETP.NE.AND P2, PT, RZ, UR6, PT ;  /* 0x00000006ff007c0c */ /* 0x000fd4000bf45270 */
[----:B0-----:R-:W-:-:S04]  /*0870*/  @P1 IMAD.WIDE.U32 R2, R158, R170, c[0x0][0x218] ;  /* 0x000086009e021625 */ /* 0x001fc800078e00aa */
[-C--:B------:R-:W-:Y:S01]  /*0880*/  @P1 IMAD.WIDE.U32 R166, R162, R170.reuse, c[0x0][0x218] ;  /* 0x00008600a2a61625 */ /* 0x080fe200078e00aa */
[----:B------:R0:W5:Y:S03]  /*0890*/  @P1 LDG.E.128 R36, [R2.64] ;  /* 0x0000000402241981 */ /* 0x000166000c1e1d00 */
[-C--:B------:R-:W-:Y:S01]  /*08a0*/  @P1 IMAD.WIDE.U32 R168, R161, R170.reuse, c[0x0][0x218] ;  /* 0x00008600a1a81625 */ /* 0x080fe200078e00aa */
[----:B------:R0:W5:Y:S03]  /*08b0*/  @P1 LDG.E.128 R40, [R166.64] ;  /* 0x00000004a6281981 */ /* 0x000166000c1e1d00 */
[----:B------:R-:W-:Y:S01]  /*08c0*/  @P1 IMAD.WIDE.U32 R170, R157, R170, c[0x0][0x218] ;  /* 0x000086009daa1625 */ /* 0x000fe200078e00aa */
[----:B------:R1:W5:Y:S04]  /*08d0*/  @P1 LDG.E.128 R44, [R168.64] ;  /* 0x00000004a82c1981 */ /* 0x000368000c1e1d00 */
[----:B------:R1:W5:Y:S04]  /*08e0*/  @P1 LDG.E.128 R48, [R170.64] ;  /* 0x00000004aa301981 */ /* 0x000368000c1e1d00 */
[----:B0-----:R0:W5:Y:S01]  /*08f0*/  LDG.E.64 R2, [R172.64] ;  /* 0x00000004ac027981 */ /* 0x001162000c1e1b00 */
[----:B------:R-:W-:-:S02]  /*0900*/  LOP3.LUT P3, RZ, R149, 0x1f, RZ, 0xc0, !PT ;  /* 0x0000001f95ff7812 */ /* 0x000fc4000786c0ff */
[--C-:B--2---:R-:W-:Y:S02]  /*0910*/  PRMT R188, RZ, 0x5410, R58.reuse ;  /* 0x00005410ffbc7816 */ /* 0x104fe4000000003a */
[----:B------:R-:W-:Y:S02]  /*0920*/  PRMT R58, RZ, 0x7610, R58 ;  /* 0x00007610ff3a7816 */ /* 0x000fe4000000003a */
[--C-:B---3--:R-:W-:Y:S02]  /*0930*/  PRMT R185, RZ, 0x5410, R60.reuse ;  /* 0x00005410ffb97816 */ /* 0x108fe4000000003c */
[----:B------:R-:W-:Y:S02]  /*0940*/  PRMT R181, RZ, 0x7610, R60 ;  /* 0x00007610ffb57816 */ /* 0x000fe4000000003c */
[----:B----4-:R-:W-:Y:S02]  /*0950*/  PRMT R60, RZ, 0x5410, R64 ;  /* 0x00005410ff3c7816 */ /* 0x010fe40000000040 */
[----:B------:R-:W-:-:S02]  /*0960*/  PRMT R184, RZ, 0x5410, R56 ;  /* 0x00005410ffb87816 */ /* 0x000fc40000000038 */
[----:B------:R-:W-:Y:S02]  /*0970*/  PRMT R191, RZ, 0x7610, R59 ;  /* 0x00007610ffbf7816 */ /* 0x000fe4000000003b */
[--C-:B------:R-:W-:Y:S02]  /*0980*/  PRMT R180, RZ, 0x5410, R61.reuse ;  /* 0x00005410ffb47816 */ /* 0x100fe4000000003d */
[----:B------:R-:W-:Y:S02]  /*0990*/  PRMT R176, RZ, 0x7610, R61 ;  /* 0x00007610ffb07816 */ /* 0x000fe4000000003d */
[----:B------:R-:W-:Y:S02]  /*09a0*/  PRMT R64, RZ, 0x7610, R64 ;  /* 0x00007610ff407816 */ /* 0x000fe40000000040 */
[----:B------:R-:W-:Y:S02]  /*09b0*/  FSEL R195, R195, RZ, !P2 ;  /* 0x000000ffc3c37208 */ /* 0x000fe40005000000 */
[----:B------:R-:W-:-:S02]  /*09c0*/  PRMT R167, RZ, 0x5410, R69 ;  /* 0x00005410ffa77816 */ /* 0x000fc40000000045 */
[----:B-1----:R-:W-:Y:S02]  /*09d0*/  PRMT R170, RZ, 0x7610, R69 ;  /* 0x00007610ffaa7816 */ /* 0x002fe40000000045 */
[--C-:B------:R-:W-:Y:S02]  /*09e0*/  PRMT R183, RZ, 0x5410, R77.reuse ;  /* 0x00005410ffb77816 */ /* 0x100fe4000000004d */
[----:B------:R-:W-:Y:S02]  /*09f0*/  PRMT R186, RZ, 0x7610, R77 ;  /* 0x00007610ffba7816 */ /* 0x000fe4000000004d */
[----:B------:R-:W-:Y:S02]  /*0a00*/  PRMT R56, RZ, 0x7610, R56 ;  /* 0x00007610ff387816 */ /* 0x000fe40000000038 */
[----:B------:R-:W-:Y:S02]  /*0a10*/  PRMT R187, RZ, 0x5410, R57 ;  /* 0x00005410ffbb7816 */ /* 0x000fe40000000039 */
[----:B------:R-:W-:-:S02]  /*0a20*/  PRMT R177, RZ, 0x5410, R62 ;  /* 0x00005410ffb17816 */ /* 0x000fc4000000003e */
[----:B0-----:R-:W-:Y:S02]  /*0a30*/  PRMT R172, RZ, 0x7610, R62 ;  /* 0x00007610ffac7816 */ /* 0x001fe4000000003e */
[----:B------:R-:W-:Y:S02]  /*0a40*/  PRMT R61, RZ, 0x5410, R65 ;  /* 0x00005410ff3d7816 */ /* 0x000fe40000000041 */
        /* <DEDUP_REMOVED lines=8> */
[----:B------:R-:W-:Y:S02]  /*0ad0*/  PRMT R77, RZ, 0x5410, R83 ;  /* 0x00005410ff4d7816 */ /* 0x000fe40000000053 */
[----:B------:R-:W-:-:S02]  /*0ae0*/  PRMT R57, RZ, 0x7610, R57 ;  /* 0x00007610ff397816 */ /* 0x000fc40000000039 */
[----:B------:R-:W-:Y:S02]  /*0af0*/  PRMT R189, RZ, 0x5410, R59 ;  /* 0x00005410ffbd7816 */ /* 0x000fe4000000003b */
[--C-:B------:R-:W-:Y:S02]  /*0b00*/  PRMT R173, RZ, 0x5410, R63.reuse ;  /* 0x00005410ffad7816 */ /* 0x100fe4000000003f */
        /* <DEDUP_REMOVED lines=31> */
[C---:B------:R-:W-:Y:S01]  /*0d00*/  FADD.FTZ R228, -R195.reuse, R192 ;  /* 0x000000c0c3e47221 */ /* 0x040fe20000010100 */
        /* <DEDUP_REMOVED lines=23> */
[----:B------:R-:W-:Y:S01]  /*0e80*/  FADD.FTZ R56, -R195, R83 ;  /* 0x00000053c3387221 */ /* 0x000fe20000010100 */
[----:B------:R-:W-:Y:S01]  /*0e90*/  PRMT R195, RZ, 0x5410, R84 ;  /* 0x00005410ffc37816 */ /* 0x000fe20000000054 */
[C---:B------:R-:W-:Y:S01]  /*0ea0*/  FMUL.FTZ R75, R163.reuse, R78 ;  /* 0x0000004ea34b7220 */ /* 0x040fe20000410000 */
[--C-:B------:R-:W-:Y:S01]  /*0eb0*/  PRMT R65, RZ, 0x5410, R85.reuse ;  /* 0x00005410ff417816 */ /* 0x100fe20000000055 */
[C---:B------:R-:W-:Y:S01]  /*0ec0*/  FMUL.FTZ R78, R163.reuse, R82 ;  /* 0x00000052a34e7220 */ /* 0x040fe20000410000 */
[----:B------:R-:W-:Y:S01]  /*0ed0*/  PRMT R202, RZ, 0x7610, R85 ;  /* 0x00007610ffca7816 */ /* 0x000fe20000000055 */
[C---:B------:R-:W-:Y:S02]  /*0ee0*/  FMUL.FTZ R84, R163.reuse, R220 ;  /* 0x000000dca3547220 */ /* 0x040fe40000410000 */
[----:B------:R-:W-:Y:S01]  /*0ef0*/  FMUL.FTZ R85, R163, R222 ;  /* 0x000000dea3557220 */ /* 0x000fe20000410000 */
[----:B------:R-:W-:Y:S01]  /*0f00*/  PRMT R57, RZ, 0x5410, R87 ;  /* 0x00005410ff397816 */ /* 0x000fe20000000057 */
[----:B------:R-:W-:Y:S01]  /*0f10*/  FADD.FTZ R123, R168, R123 ;  /* 0x0000007ba87b7221 */ /* 0x000fe20000010000 */
        /* <DEDUP_REMOVED lines=10> */
[----:B------:R-:W-:Y:S01]  /*0fc0*/  FMUL.FTZ R168, R26, R167 ;  /* 0x000000a71aa87220 */ /* 0x000fe20000410000 */
[--C-:B------:R-:W-:Y:S01]  /*0fd0*/  PRMT R59, RZ, 0x5410, R79.reuse ;  /* 0x00005410ff3b7816 */ /* 0x100fe2000000004f */
[C---:B------:R-:W-:Y:S01]  /*0fe0*/  FMUL.FTZ R167, R163.reuse, R226 ;  /* 0x000000e2a3a77220 */ /* 0x040fe20000410000 */
[----:B------:R-:W-:Y:S01]  /*0ff0*/  PRMT R194, RZ, 0x7610, R79 ;  /* 0x00007610ffc27816 */ /* 0x000fe2000000004f */
[----:B------:R-:W-:Y:S01]  /*1000*/  FMUL.FTZ R79, R163, R80 ;  /* 0x00000050a34f7220 */ /* 0x000fe20000410000 */
[----:B------:R-:W-:Y:S01]  /*1010*/  PRMT R61, RZ, 0x5410, R86 ;  /* 0x00005410ff3d7816 */ /* 0x000fe20000000056 */
[----:B------:R-:W-:Y:S01]  /*1020*/  FADD.FTZ R126, R169, R126 ;  /* 0x0000007ea97e7221 */ /* 0x000fe20000010000 */
[----:B------:R-:W-:Y:S01]  /*1030*/  PRMT R62, RZ, 0x7610, R86 ;  /* 0x00007610ff3e7816 */ /* 0x000fe20000000056 */
[----:B------:R-:W-:-:S02]  /*1040*/  FFMA.FTZ R98, R81, R169, R98 ;  /* 0x000000a951627223 */ /* 0x000fc40000010062 */
[----:B------:R-:W-:Y:S02]  /*1050*/  FMUL.FTZ R86, R24, R169 ;  /* 0x000000a918567220 */ /* 0x000fe40000410000 */
        /* <DEDUP_REMOVED lines=8> */
[----:B------:R-:W-:Y:S02]  /*10e0*/  FMUL.FTZ R170, R163, R228 ;  /* 0x000000e4a3aa7220 */ /* 0x000fe40000410000 */
[-C--:B------:R-:W-:Y:S02]  /*10f0*/  FFMA.FTZ R102, R167, R171.reuse, R102 ;  /* 0x000000aba7667223 */ /* 0x080fe40000010066 */
[----:B------:R-:W-:-:S02]  /*1100*/  FMUL.FTZ R172, R20, R171 ;  /* 0x000000ab14ac7220 */ /* 0x000fc40000410000 */
[C---:B------:R-:W-:Y:S02]  /*1110*/  FMUL.FTZ R171, R163.reuse, R230 ;  /* 0x000000e6a3ab7220 */ /* 0x040fe40000410000 */
[C---:B------:R-:W-:Y:S02]  /*1120*/  FMUL.FTZ R71, R163.reuse, R68 ;  /* 0x00000044a3477220 */ /* 0x040fe40000410000 */
[----:B------:R-:W-:Y:S02]  /*1130*/  FMUL.FTZ R74, R163, R74 ;  /* 0x0000004aa34a7220 */ /* 0x000fe40000410000 */
[----:B------:R-:W-:Y:S02]  /*1140*/  FMUL.FTZ R72, R32, R185 ;  /* 0x000000b920487220 */ /* 0x000fe40000410000 */
[----:B------:R-:W-:Y:S02]  /*1150*/  FADD.FTZ R124, R173, R124 ;  /* 0x0000007cad7c7221 */ /* 0x000fe40000010000 */
[----:B------:R-:W-:-:S02]  /*1160*/  FFMA.FTZ R96, R79, R173, R96 ;  /* 0x000000ad4f607223 */ /* 0x000fc40000010060 */
[----:B------:R-:W-:Y:S02]  /*1170*/  FMUL.FTZ R82, R30, R173 ;  /* 0x000000ad1e527220 */ /* 0x000fe40000410000 */
[C---:B------:R-:W-:Y:S02]  /*1180*/  FMUL.FTZ R73, R163.reuse, R66 ;  /* 0x00000042a3497220 */ /* 0x040fe40000410000 */
[----:B------:R-:W-:Y:S02]  /*1190*/  FADD.FTZ R150, R176, R150 ;  /* 0x00000096b0967221 */ /* 0x000fe40000010000 */
[----:B------:R-:W-:Y:S02]  /*11a0*/  FMUL.FTZ R67, R163, R76 ;  /* 0x0000004ca3437220 */ /* 0x000fe40000410000 */
[-C--:B------:R-:W-:Y:S02]  /*11b0*/  FFMA.FTZ R151, R70, R176.reuse, R151 ;  /* 0x000000b046977223 */ /* 0x080fe40000010097 */
[----:B------:R-:W-:-:S02]  /*11c0*/  FMUL.FTZ R77, R35, R176 ;  /* 0x000000b0234d7220 */ /* 0x000fc40000410000 */
[----:B------:R-:W-:Y:S02]  /*11d0*/  FADD.FTZ R129, R174, R129 ;  /* 0x00000081ae817221 */ /* 0x000fe40000010000 */
[-C--:B------:R-:W-:Y:S02]  /*11e0*/  FFMA.FTZ R101, R170, R174.reuse, R101 ;  /* 0x000000aeaa657223 */ /* 0x080fe40000010065 */
[----:B------:R-:W-:Y:S02]  /*11f0*/  FMUL.FTZ R173, R21, R174 ;  /* 0x000000ae15ad7220 */ /* 0x000fe40000410000 */
        /* <DEDUP_REMOVED lines=8> */
[----:B------:R-:W-:-:S02]  /*1280*/  FADD.FTZ R154, R181, R154 ;  /* 0x0000009ab59a7221 */ /* 0x000fc40000010000 */
[-C--:B------:R-:W-:Y:S02]  /*1290*/  FFMA.FTZ R155, R74, R181.reuse, R155 ;  /* 0x000000b54a9b7223 */ /* 0x080fe4000001009b */
[----:B------:R-:W-:Y:S02]  /*12a0*/  FMUL.FTZ R69, R33, R181 ;  /* 0x000000b521457220 */ /* 0x000fe40000410000 */
[----:B------:R-:W-:Y:S02]  /*12b0*/  FADD.FTZ R180, RZ, R72 ;  /* 0x00000048ffb47221 */ /* 0x000fe40000010000 */
[----:B------:R-:W-:Y:S02]  /*12c0*/  FADD.FTZ R122, R177, R122 ;  /* 0x0000007ab17a7221 */ /* 0x000fe40000010000 */
[-C--:B------:R-:W-:Y:S02]  /*12d0*/  FFMA.FTZ R94, R67, R177.reuse, R94 ;  /* 0x000000b1435e7223 */ /* 0x080fe4000001005e */
[----:B------:R-:W-:-:S02]  /*12e0*/  FMUL.FTZ R76, R28, R177 ;  /* 0x000000b11c4c7220 */ /* 0x000fc40000410000 */
[----:B------:R-:W-:Y:S02]  /*12f0*/  FFMA.FTZ R181, R73, R72, RZ ;  /* 0x0000004849b57223 */ /* 0x000fe400000100ff */
[----:B------:R-:W-:Y:S02]  /*1300*/  FADD.FTZ R131, R178, R131 ;  /* 0x00000083b2837221 */ /* 0x000fe40000010000 */
[-C--:B------:R-:W-:Y:S02]  /*1310*/  FFMA.FTZ R103, R174, R178.reuse, R103 ;  /* 0x000000b2ae677223 */ /* 0x080fe40000010067 */
[----:B------:R-:W-:Y:S02]  /*1320*/  FMUL.FTZ R177, R23, R178 ;  /* 0x000000b217b17220 */ /* 0x000fe40000410000 */
        /* <DEDUP_REMOVED lines=24> */
[C---:B------:R-:W-:Y:S02]  /*14b0*/  FMUL.FTZ R184, R163.reuse, R184 ;  /* 0x000000b8a3b87220 */ /* 0x040fe40000410000 */
[----:B------:R-:W-:-:S02]  /*14c0*/  FMUL.FTZ R185, R163, R212 ;  /* 0x000000d4a3b97220 */ /* 0x000fc40000410000 */
[----:B------:R-:W-:Y:S02]  /*14d0*/  FADD.FTZ R212, R189, R86 ;  /* 0x00000056bdd47221 */ /* 0x000fe40000010000 */
[----:B------:R-:W-:Y:S02]  /*14e0*/  FADD.FTZ R136, R183, R136 ;  /* 0x00000088b7887221 */ /* 0x000fe40000010000 */
[-C--:B------:R-:W-:Y:S02]  /*14f0*/  FFMA.FTZ R108, R181, R183.reuse, R108 ;  /* 0x000000b7b56c7223 */ /* 0x080fe4000001006c */
        /* <DEDUP_REMOVED lines=37> */
[C---:B------:R-:W-:Y:S02]  /*1750*/  FMUL.FTZ R192, R163.reuse, R192 ;  /* 0x000000c0a3c07220 */ /* 0x040fe40000410000 */
[----:B------:R-:W-:-:S02]  /*1760*/  FMUL.FTZ R196, R163, R196 ;  /* 0x000000c4a3c47220 */ /* 0x000fc40000410000 */
[----:B------:R-:W-:Y:S02]  /*1770*/  FADD.FTZ R63, R208, R183 ;  /* 0x000000b7d03f7221 */ /* 0x000fe40000010000 */
[----:B------:R-:W-:Y:S02]  /*1780*/  FFMA.FTZ R59, R184, R183, R59 ;  /* 0x000000b7b83b7223 */ /* 0x000fe4000001003b */
[----:B------:R-:W-:Y:S02]  /*1790*/  FADD.FTZ R139, R194, R139 ;  /* 0x0000008bc28b7221 */ /* 0x000fe40000010000 */
[-C--:B------:R-:W-:Y:S02]  /*17a0*/  FFMA.FTZ R111, R192, R194.reuse, R111 ;  /* 0x000000c2c06f7223 */ /* 0x080fe4000001006f */
[----:B------:R-:W-:Y:S02]  /*17b0*/  FMUL.FTZ R191, R15, R194 ;  /* 0x000000c20fbf7220 */ /* 0x000fe40000410000 */
        /* <DEDUP_REMOVED lines=14> */
[C---:B------:R-:W-:Y:S02]  /*18a0*/  FMUL.FTZ R200, R163.reuse, R200 ;  /* 0x000000c8a3c87220 */ /* 0x040fe40000410000 */
        /* <DEDUP_REMOVED lines=8> */
[-C--:B------:R-:W-:Y:S02]  /*1930*/  FFMA.FTZ R118, R201, R61.reuse, R118 ;  /* 0x0000003dc9767223 */ /* 0x080fe40000010076 */
        /* <DEDUP_REMOVED lines=24> */
[----:B------:R-:W-:Y:S01]  /*1ac0*/  @P0 PRMT R66, RZ, 0x5410, R165 ;  /* 0x00005410ff420816 */ /* 0x000fe200000000a5 */
        /* <DEDUP_REMOVED lines=9> */
.L_x_3215:
        /* <DEDUP_REMOVED lines=18> */
.L_x_3216:
        /* <DEDUP_REMOVED lines=22> */
[----:B-1----:R-:W-:Y:S02]  /*1de0*/  MOV R64, R90 ;  /* 0x0000005a00407202 */ /* 0x002fe40000000f00 */
[----:B------:R-:W-:Y:S01]  /*1df0*/  SEL R164, RZ, 0x1, P2 ;  /* 0x00000001ffa47807 */ /* 0x000fe20001000000 */
        /* <DEDUP_REMOVED lines=17> */
[-C--:B------:R-:W-:Y:S02]  /*1f10*/  FFMA.FTZ R74, R74, R65.reuse, R56 ;  /* 0x000000414a4a7223 */ /* 0x080fe40000010038 */
[----:B------:R-:W-:Y:S02]  /*1f20*/  FADD.FTZ R72, R72, -R73 ;  /* 0x8000004948487221 */ /* 0x000fe40000010000 */
[----:B------:R-:W-:Y:S02]  /*1f30*/  FADD.FTZ R74, R69, -R74 ;  /* 0x8000004a454a7221 */ /* 0x000fe40000010000 */
        /* <DEDUP_REMOVED lines=9> */
[----:B------:R-:W-:Y:S01]  /*1fd0*/  FMUL.FTZ R61, R163, R68 ;  /* 0x00000044a33d7220 */ /* 0x000fe20000410000 */
[----:B------:R-:W-:Y:S01]  /*1fe0*/  @P1 PRMT R68, RZ, 0x7610, R41 ;  /* 0x00007610ff441816 */ /* 0x000fe20000000029 */
[----:B------:R-:W-:-:S02]  /*1ff0*/  FADD.FTZ R70, R77, -R70 ;  /* 0x800000464d467221 */ /* 0x000fc40000010000 */
[----:B------:R-:W-:Y:S01]  /*2000*/  @P1 FADD.FTZ R61, R61, R58 ;  /* 0x0000003a3d3d1221 */ /* 0x000fe20000010000 */
[----:B------:R-:W-:Y:S01]  /*2010*/  @P1 PRMT R58, RZ, 0x7610, R37 ;  /* 0x00007610ff3a1816 */ /* 0x000fe20000000025 */
[----:B------:R-:W-:Y:S02]  /*2020*/  FMUL.FTZ R63, R163, R70 ;  /* 0x00000046a33f7220 */ /* 0x000fe40000410000 */
[-C--:B------:R-:W-:Y:S02]  /*2030*/  FMUL.FTZ R60, R59, R66.reuse ;  /* 0x000000423b3c7220 */ /* 0x080fe40000410000 */
[----:B------:R-:W-:Y:S02]  /*2040*/  @P1 FADD.FTZ R63, R63, R58 ;  /* 0x0000003a3f3f1221 */ /* 0x000fe40000010000 */
[----:B------:R-:W-:Y:S02]  /*2050*/  FMUL.FTZ R58, R57, R66 ;  /* 0x00000042393a7220 */ /* 0x000fe40000410000 */
[----:B------:R-:W-:-:S02]  /*2060*/  FMUL.FTZ R69, R60, c[0x0][0x1e8] ;  /* 0x00007a003c457a20 */ /* 0x000fc40000410000 */
[----:B------:R-:W-:Y:S02]  /*2070*/  FMUL.FTZ R58, R58, c[0x0][0x1e8] ;  /* 0x00007a003a3a7a20 */ /* 0x000fe40000410000 */
[-CC-:B------:R-:W-:Y:S01]  /*2080*/  FFMA.FTZ R71, R67, R65.reuse, R56.reuse ;  /* 0x0000004143477223 */ /* 0x180fe20000010038 */
[----:B------:R-:W-:Y:S01]  /*2090*/  FSEL R69, R69, RZ, P5 ;  /* 0x000000ff45457208 */ /* 0x000fe20002800000 */
[----:B------:R-:W-:Y:S01]  /*20a0*/  FFMA.FTZ R79, R79, R65, R56 ;  /* 0x000000414f4f7223 */ /* 0x000fe20000010038 */
[----:B------:R-:W-:Y:S01]  /*20b0*/  FSEL R60, R58, RZ, P0 ;  /* 0x000000ff3a3c7208 */ /* 0x000fe20000000000 */
[----:B------:R-:W-:Y:S01]  /*20c0*/  FMUL.FTZ R58, R63, R66 ;  /* 0x000000423f3a7220 */ /* 0x000fe20000410000 */
[C---:B------:R-:W-:Y:S01]  /*20d0*/  LOP3.LUT P5, RZ, R93.reuse, 0xff0000, RZ, 0xc0, !PT ;  /* 0x00ff00005dff7812 */ /* 0x040fe200078ac0ff */
[----:B------:R-:W-:Y:S01]  /*20e0*/  FADD.FTZ R76, R76, -R71 ;  /* 0x800000474c4c7221 */ /* 0x000fe20000010000 */
[----:B------:R-:W-:Y:S01]  /*20f0*/  LOP3.LUT P0, RZ, R93, 0xff00, RZ, 0xc0, !PT ;  /* 0x0000ff005dff7812 */ /* 0x000fe2000780c0ff */
[----:B------:R-:W-:-:S02]  /*2100*/  FMUL.FTZ R58, R58, c[0x0][0x1e8] ;  /* 0x00007a003a3a7a20 */ /* 0x000fc40000410000 */
[-C--:B------:R-:W-:Y:S02]  /*2110*/  FFMA.FTZ R75, R75, R65.reuse, R56 ;  /* 0x000000414b4b7223 */ /* 0x080fe40000010038 */
[----:B------:R-:W-:Y:S01]  /*2120*/  FADD.FTZ R82, R82, -R79 ;  /* 0x8000004f52527221 */ /* 0x000fe20000010000 */
[----:B------:R-:W-:Y:S01]  /*2130*/  FSEL R67, R58, RZ, P3 ;  /* 0x000000ff3a437208 */ /* 0x000fe20001800000 */
[----:B------:R-:W-:Y:S01]  /*2140*/  FMUL.FTZ R79, R163, R76 ;  /* 0x0000004ca34f7220 */ /* 0x000fe20000410000 */
[----:B------:R-:W-:Y:S01]  /*2150*/  @P1 PRMT R58, RZ, 0x5410, R38 ;  /* 0x00005410ff3a1816 */ /* 0x000fe20000000026 */
[----:B------:R-:W-:Y:S01]  /*2160*/  FFMA.FTZ R81, R81, R65, R56 ;  /* 0x0000004151517223 */ /* 0x000fe20000010038 */
[----:B------:R-:W-:Y:S01]  /*2170*/  LOP3.LUT P3, RZ, R64, 0xff, RZ, 0xc0, !PT ;  /* 0x000000ff40ff7812 */ /* 0x000fe2000786c0ff */
[----:B------:R-:W-:Y:S01]  /*2180*/  FADD.FTZ R80, R80, -R75 ;  /* 0x8000004b50507221 */ /* 0x000fe20000010000 */
[----:B------:R-:W-:Y:S01]  /*2190*/  @P1 PRMT R64, RZ, 0x5410, R41 ;  /* 0x00005410ff401816 */ /* 0x000fe20000000029 */
[----:B------:R-:W-:Y:S01]  /*21a0*/  @P1 FADD.FTZ R79, R79, R58 ;  /* 0x0000003a4f4f1221 */ /* 0x000fe20000010000 */
[----:B------:R-:W-:Y:S01]  /*21b0*/  @P1 PRMT R58, RZ, 0x7610, R38 ;  /* 0x00007610ff3a1816 */ /* 0x000fe20000000026 */
[----:B------:R-:W-:Y:S01]  /*21c0*/  FADD.FTZ R86, R86, -R81 ;  /* 0x8000005156567221 */ /* 0x000fe20000010000 */
[----:B------:R-:W-:Y:S01]  /*21d0*/  MOV R76, R88 ;  /* 0x00000058004c7202 */ /* 0x000fe20000000f00 */
[----:B------:R-:W-:-:S02]  /*21e0*/  FMUL.FTZ R81, R163, R80 ;  /* 0x00000050a3517220 */ /* 0x000fc40000410000 */
[-C--:B------:R-:W-:Y:S02]  /*21f0*/  FFMA.FTZ R78, R78, R65.reuse, R56 ;  /* 0x000000414e4e7223 */ /* 0x080fe40000010038 */
[----:B------:R-:W-:Y:S01]  /*2200*/  @P1 FADD.FTZ R81, R81, R58 ;  /* 0x0000003a51511221 */ /* 0x000fe20000010000 */
[--C-:B------:R-:W-:Y:S01]  /*2210*/  @P1 PRMT R58, RZ, 0x5410, R39.reuse ;  /* 0x00005410ff3a1816 */ /* 0x100fe20000000027 */
[----:B------:R-:W-:Y:S02]  /*2220*/  FADD.FTZ R78, R83, -R78 ;  /* 0x8000004e534e7221 */ /* 0x000fe40000010000 */
[----:B------:R-:W-:Y:S02]  /*2230*/  FMUL.FTZ R83, R163, R82 ;  /* 0x00000052a3537220 */ /* 0x000fe40000410000 */
[-C--:B------:R-:W-:Y:S02]  /*2240*/  FFMA.FTZ R85, R85, R65.reuse, R56 ;  /* 0x0000004155557223 */ /* 0x080fe40000010038 */
[----:B------:R-:W-:Y:S01]  /*2250*/  @P1 FADD.FTZ R83, R83, R58 ;  /* 0x0000003a53531221 */ /* 0x000fe20000010000 */
[----:B------:R-:W-:Y:S01]  /*2260*/  @P1 PRMT R58, RZ, 0x7610, R39 ;  /* 0x00007610ff3a1816 */ /* 0x000fe20000000027 */
[----:B------:R-:W-:-:S02]  /*2270*/  FFMA.FTZ R166, R166, R65, R56 ;  /* 0x00000041a6a67223 */ /* 0x000fc40000010038 */
[----:B------:R-:W-:Y:S02]  /*2280*/  FADD.FTZ R168, R168, -R85 ;  /* 0x80000055a8a87221 */ /* 0x000fe40000010000 */
[----:B------:R-:W-:Y:S02]  /*2290*/  FMUL.FTZ R85, R163, R78 ;  /* 0x0000004ea3557220 */ /* 0x000fe40000410000 */
[----:B------:R-:W-:Y:S02]  /*22a0*/  FADD.FTZ R166, R169, -R166 ;  /* 0x800000a6a9a67221 */ /* 0x000fe40000010000 */
[----:B------:R-:W-:Y:S02]  /*22b0*/  FFMA.FTZ R84, R84, R65, R56 ;  /* 0x0000004154547223 */ /* 0x000fe40000010038 */
[----:B------:R-:W-:Y:S01]  /*22c0*/  @P1 FADD.FTZ R85, R85, R58 ;  /* 0x0000003a55551221 */ /* 0x000fe20000010000 */
[----:B------:R-:W-:Y:S01]  /*22d0*/  @P1 PRMT R58, RZ, 0x5410, R40 ;  /* 0x00005410ff3a1816 */ /* 0x000fe20000000028 */
[----:B------:R-:W-:-:S02]  /*22e0*/  FMUL.FTZ R71, R163, R86 ;  /* 0x00000056a3477220 */ /* 0x000fc40000410000 */
[----:B------:R-:W-:Y:S02]  /*22f0*/  FMUL.FTZ R77, R163, R166 ;  /* 0x000000a6a34d7220 */ /* 0x000fe40000410000 */
[----:B------:R-:W-:Y:S02]  /*2300*/  FADD.FTZ R84, R87, -R84 ;  /* 0x8000005457547221 */ /* 0x000fe40000010000 */
[----:B------:R-:W-:Y:S01]  /*2310*/  @P1 FADD.FTZ R71, R71, R58 ;  /* 0x0000003a47471221 */ /* 0x000fe20000010000 */
[----:B------:R-:W-:Y:S01]  /*2320*/  @P1 PRMT R58, RZ, 0x7610, R40 ;  /* 0x00007610ff3a1816 */ /* 0x000fe20000000028 */
[----:B------:R-:W-:Y:S02]  /*2330*/  @P1 FADD.FTZ R77, R77, R68 ;  /* 0x000000444d4d1221 */ /* 0x000fe40000010000 */
[----:B------:R-:W-:Y:S02]  /*2340*/  FMUL.FTZ R73, R163, R84 ;  /* 0x00000054a3497220 */ /* 0x000fe40000410000 */
[----:B------:R-:W-:-:S02]  /*2350*/  FMUL.FTZ R68, R83, R66 ;  /* 0x0000004253447220 */ /* 0x000fc40000410000 */
[----:B------:R-:W-:Y:S02]  /*2360*/  FMUL.FTZ R75, R163, R168 ;  /* 0x000000a8a34b7220 */ /* 0x000fe40000410000 */
[-C--:B------:R-:W-:Y:S02]  /*2370*/  FMUL.FTZ R62, R61, R66.reuse ;  /* 0x000000423d3e7220 */ /* 0x080fe40000410000 */
[----:B------:R-:W-:Y:S02]  /*2380*/  @P1 FADD.FTZ R73, R73, R58 ;  /* 0x0000003a49491221 */ /* 0x000fe40000010000 */
[-C--:B------:R-:W-:Y:S02]  /*2390*/  FMUL.FTZ R70, R85, R66.reuse ;  /* 0x0000004255467220 */ /* 0x080fe40000410000 */
[----:B------:R-:W-:Y:S02]  /*23a0*/  FMUL.FTZ R68, R68, c[0x0][0x1e8] ;  /* 0x00007a0044447a20 */ /* 0x000fe40000410000 */
[----:B------:R-:W-:-:S02]  /*23b0*/  FMUL.FTZ R58, R79, R66 ;  /* 0x000000424f3a7220 */ /* 0x000fc40000410000 */
[----:B------:R-:W-:Y:S02]  /*23c0*/  @P1 FADD.FTZ R75, R75, R64 ;  /* 0x000000404b4b1221 */ /* 0x000fe40000010000 */
[-CC-:B------:R-:W-:Y:S02]  /*23d0*/  FFMA.FTZ R185, R185, R65.reuse, R56.reuse ;  /* 0x00000041b9b97223 */ /* 0x180fe40000010038 */
[-C--:B------:R-:W-:Y:S02]  /*23e0*/  FMUL.FTZ R64, R81, R66.reuse ;  /* 0x0000004251407220 */ /* 0x080fe40000410000 */
[----:B------:R-:W-:Y:S02]  /*23f0*/  FMUL.FTZ R62, R62, c[0x0][0x1e8] ;  /* 0x00007a003e3e7a20 */ /* 0x000fe40000410000 */
[----:B------:R-:W-:Y:S01]  /*2400*/  FMUL.FTZ R165, R70, c[0x0][0x1e8] ;  /* 0x00007a0046a57a20 */ /* 0x000fe20000410000 */
[----:B------:R-:W-:Y:S01]  /*2410*/  FSEL R70, R68, RZ, P5 ;  /* 0x000000ff44467208 */ /* 0x000fe20002800000 */
[-CC-:B------:R-:W-:Y:S01]  /*2420*/  FFMA.FTZ R200, R200, R65.reuse, R56.reuse ;  /* 0x00000041c8c87223 */ /* 0x180fe20000010038 */
[----:B------:R-:W-:Y:S01]  /*2430*/  FSEL R62, R62, RZ, P6 ;  /* 0x000000ff3e3e7208 */ /* 0x000fe20003000000 */
[----:B------:R-:W-:Y:S01]  /*2440*/  FMUL.FTZ R58, R58, c[0x0][0x1e8] ;  /* 0x00007a003a3a7a20 */ /* 0x000fe20000410000 */
[----:B------:R-:W-:Y:S01]  /*2450*/  LOP3.LUT P6, RZ, R93, 0xff000000, RZ, 0xc0, !PT ;  /* 0xff0000005dff7812 */ /* 0x000fe200078cc0ff */
[----:B------:R-:W-:Y:S01]  /*2460*/  FADD.FTZ R186, R186, -R185 ;  /* 0x800000b9baba7221 */ /* 0x000fe20000010000 */
[----:B------:R-:W-:Y:S01]  /*2470*/  LOP3.LUT P5, RZ, R90, 0xff000000, RZ, 0xc0, !PT ;  /* 0xff0000005aff7812 */ /* 0x000fe200078ac0ff */
[----:B------:R-:W-:Y:S01]  /*2480*/  FMUL.FTZ R64, R64, c[0x0][0x1e8] ;  /* 0x00007a0040407a20 */ /* 0x000fe20000410000 */
[----:B------:R-:W-:Y:S01]  /*2490*/  FSEL R58, R58, RZ, P4 ;  /* 0x000000ff3a3a7208 */ /* 0x000fe20002000000 */
[----:B------:R-:W-:Y:S01]  /*24a0*/  FMUL.FTZ R68, R73, R66 ;  /* 0x0000004249447220 */ /* 0x000fe20000410000 */
[----:B------:R-:W-:Y:S01]  /*24b0*/  LOP3.LUT P4, RZ, R90, 0xff00, RZ, 0xc0, !PT ;  /* 0x0000ff005aff7812 */ /* 0x000fe2000788c0ff */
[-CC-:B------:R-:W-:Y:S01]  /*24c0*/  FFMA.FTZ R167, R167, R65.reuse, R56.reuse ;  /* 0x00000041a7a77223 */ /* 0x180fe20000010038 */
[----:B------:R-:W-:Y:S01]  /*24d0*/  FSEL R93, R64, RZ, P0 ;  /* 0x000000ff405d7208 */ /* 0x000fe20000000000 */
[-CC-:B------:R-:W-:Y:S01]  /*24e0*/  FFMA.FTZ R170, R170, R65.reuse, R56.reuse ;  /* 0x00000041aaaa7223 */ /* 0x180fe20000010038 */
[----:B------:R-:W-:Y:S01]  /*24f0*/  LOP3.LUT P0, RZ, R90, 0xff0000, RZ, 0xc0, !PT ;  /* 0x00ff00005aff7812 */ /* 0x000fe2000780c0ff */
[-CC-:B------:R-:W-:Y:S01]  /*2500*/  FFMA.FTZ R171, R171, R65.reuse, R56.reuse ;  /* 0x00000041abab7223 */ /* 0x180fe20000010038 */
[----:B------:R-:W-:Y:S01]  /*2510*/  FSEL R165, R165, RZ, P6 ;  /* 0x000000ffa5a57208 */ /* 0x000fe20003000000 */
[-CC-:B------:R-:W-:Y:S01]  /*2520*/  FFMA.FTZ R174, R174, R65.reuse, R56.reuse ;  /* 0x00000041aeae7223 */ /* 0x180fe20000010038 */
[----:B------:R-:W-:Y:S01]  /*2530*/  LOP3.LUT P6, RZ, R91, 0xff, RZ, 0xc0, !PT ;  /* 0x000000ff5bff7812 */ /* 0x000fe200078cc0ff */
[-CC-:B------:R-:W-:Y:S01]  /*2540*/  FFMA.FTZ R175, R175, R65.reuse, R56.reuse ;  /* 0x00000041afaf7223 */ /* 0x180fe20000010038 */
[----:B------:R-:W-:Y:S01]  /*2550*/  F2FP.BF16.PACK_AB R58, R93, R58 ;  /* 0x0000003a5d3a723e */ /* 0x000fe200000010ff */
        /* <DEDUP_REMOVED lines=12> */
[----:B------:R-:W-:-:S02]  /*2620*/  FMUL.FTZ R72, R75, R66 ;  /* 0x000000424b487220 */ /* 0x000fc40000410000 */
[----:B------:R-:W-:Y:S01]  /*2630*/  FFMA.FTZ R65, R207, R65, R56 ;  /* 0x00000041cf417223 */ /* 0x000fe20000010038 */
[----:B------:R-:W-:Y:S01]  /*2640*/  @P1 PRMT R56, RZ, 0x5410, R46 ;  /* 0x00005410ff381816 */ /* 0x000fe2000000002e */
[----:B------:R-:W-:Y:S02]  /*2650*/  FADD.FTZ R200, R199, -R200 ;  /* 0x800000c8c7c87221 */ /* 0x000fe40000010000 */
[----:B------:R-:W-:Y:S02]  /*2660*/  FMUL.FTZ R199, R163, R186 ;  /* 0x000000baa3c77220 */ /* 0x000fe40000410000 */
[----:B------:R-:W-:Y:S02]  /*2670*/  FMUL.FTZ R68, R68, c[0x0][0x1e8] ;  /* 0x00007a0044447a20 */ /* 0x000fe40000410000 */
[----:B------:R-:W-:Y:S02]  /*2680*/  FMUL.FTZ R72, R72, c[0x0][0x1e8] ;  /* 0x00007a0048487a20 */ /* 0x000fe40000410000 */
[----:B------:R-:W-:Y:S01]  /*2690*/  FADD.FTZ R188, R187, -R188 ;  /* 0x800000bcbbbc7221 */ /* 0x000fe20000010000 */
[----:B------:R-:W-:Y:S01]  /*26a0*/  FSEL R87, R68, RZ, P4 ;  /* 0x000000ff44577208 */ /* 0x000fe20002000000 */
[----:B------:R-:W-:Y:S01]  /*26b0*/  @P1 FADD.FTZ R199, R199, R56 ;  /* 0x00000038c7c71221 */ /* 0x000fe20000010000 */
[----:B------:R-:W-:Y:S01]  /*26c0*/  @P1 PRMT R56, RZ, 0x7610, R46 ;  /* 0x00007610ff381816 */ /* 0x000fe2000000002e */
[----:B------:R-:W-:Y:S01]  /*26d0*/  FADD.FTZ R172, R172, -R167 ;  /* 0x800000a7acac7221 */ /* 0x000fe20000010000 */
[----:B------:R-:W-:Y:S01]  /*26e0*/  FSEL R68, R72, RZ, P0 ;  /* 0x000000ff48447208 */ /* 0x000fe20000000000 */
[----:B------:R-:W-:Y:S01]  /*26f0*/  FADD.FTZ R202, R202, -R201 ;  /* 0x800000c9caca7221 */ /* 0x000fe20000010000 */
[----:B------:R-:W-:Y:S01]  /*2700*/  @P1 PRMT R72, RZ, 0x5410, R42 ;  /* 0x00005410ff481816 */ /* 0x000fe2000000002a */
[----:B------:R-:W-:Y:S01]  /*2710*/  FMUL.FTZ R201, R163, R188 ;  /* 0x000000bca3c97220 */ /* 0x000fe20000410000 */
[C---:B------:R-:W-:Y:S01]  /*2720*/  LOP3.LUT P4, RZ, R91.reuse, 0xff0000, RZ, 0xc0, !PT ;  /* 0x00ff00005bff7812 */ /* 0x040fe2000788c0ff */
[----:B------:R-:W-:Y:S01]  /*2730*/  FADD.FTZ R178, R178, -R175 ;  /* 0x800000afb2b27221 */ /* 0x000fe20000010000 */
[----:B------:R-:W-:Y:S01]  /*2740*/  LOP3.LUT P0, RZ, R91, 0xff000000, RZ, 0xc0, !PT ;  /* 0xff0000005bff7812 */ /* 0x000fe2000780c0ff */
[----:B------:R-:W-:-:S02]  /*2750*/  FADD.FTZ R190, R190, -R189 ;  /* 0x800000bdbebe7221 */ /* 0x000fc40000010000 */
[----:B------:R-:W-:Y:S02]  /*2760*/  FMUL.FTZ R175, R163, R172 ;  /* 0x000000aca3af7220 */ /* 0x000fe40000410000 */
[----:B------:R-:W-:Y:S01]  /*2770*/  @P1 FADD.FTZ R201, R201, R56 ;  /* 0x00000038c9c91221 */ /* 0x000fe20000010000 */
[----:B------:R-:W-:Y:S01]  /*2780*/  @P1 PRMT R56, RZ, 0x5410, R47 ;  /* 0x00005410ff381816 */ /* 0x000fe2000000002f */
[----:B------:R-:W-:Y:S02]  /*2790*/  FADD.FTZ R170, R173, -R170 ;  /* 0x800000aaadaa7221 */ /* 0x000fe40000010000 */
[----:B------:R-:W-:Y:S02]  /*27a0*/  FADD.FTZ R204, R203, -R204 ;  /* 0x800000cccbcc7221 */ /* 0x000fe40000010000 */
[----:B------:R-:W-:Y:S02]  /*27b0*/  FMUL.FTZ R203, R163, R190 ;  /* 0x000000bea3cb7220 */ /* 0x000fe40000410000 */
[----:B------:R-:W-:Y:S01]  /*27c0*/  @P1 FADD.FTZ R175, R175, R72 ;  /* 0x00000048afaf1221 */ /* 0x000fe20000010000 */
[----:B------:R-:W-:Y:S01]  /*27d0*/  @P1 PRMT R72, RZ, 0x7610, R42 ;  /* 0x00007610ff481816 */ /* 0x000fe2000000002a */
[----:B------:R-:W-:-:S02]  /*27e0*/  FADD.FTZ R174, R177, -R174 ;  /* 0x800000aeb1ae7221 */ /* 0x000fc40000010000 */
[----:B------:R-:W-:Y:S02]  /*27f0*/  FADD.FTZ R192, R191, -R192 ;  /* 0x800000c0bfc07221 */ /* 0x000fe40000010000 */
[----:B------:R-:W-:Y:S02]  /*2800*/  FMUL.FTZ R177, R163, R170 ;  /* 0x000000aaa3b17220 */ /* 0x000fe40000410000 */
[----:B------:R-:W-:Y:S01]  /*2810*/  @P1 FADD.FTZ R203, R203, R56 ;  /* 0x00000038cbcb1221 */ /* 0x000fe20000010000 */
[----:B------:R-:W-:Y:S01]  /*2820*/  @P1 PRMT R56, RZ, 0x7610, R47 ;  /* 0x00007610ff381816 */ /* 0x000fe2000000002f */
[----:B------:R-:W-:Y:S02]  /*2830*/  FADD.FTZ R176, R176, -R171 ;  /* 0x800000abb0b07221 */ /* 0x000fe40000010000 */
[----:B------:R-:W-:Y:S02]  /*2840*/  FADD.FTZ R208, R208, -R205 ;  /* 0x800000cdd0d07221 */ /* 0x000fe40000010000 */
[----:B------:R-:W-:-:S02]  /*2850*/  FMUL.FTZ R205, R163, R192 ;  /* 0x000000c0a3cd7220 */ /* 0x000fc40000410000 */
[----:B------:R-:W-:Y:S01]  /*2860*/  @P1 FADD.FTZ R177, R177, R72 ;  /* 0x00000048b1b11221 */ /* 0x000fe20000010000 */
[----:B------:R-:W-:Y:S01]  /*2870*/  @P1 PRMT R72, RZ, 0x5410, R43 ;  /* 0x00005410ff481816 */ /* 0x000fe2000000002b */
[----:B------:R-:W-:Y:S02]  /*2880*/  FADD.FTZ R180, R179, -R180 ;  /* 0x800000b4b3b47221 */ /* 0x000fe40000010000 */
[----:B------:R-:W-:Y:S02]  /*2890*/  FADD.FTZ R206, R206, -R65 ;  /* 0x80000041cece7221 */ /* 0x000fe40000010000 */
[----:B------:R-:W-:Y:S02]  /*28a0*/  FMUL.FTZ R179, R163, R176 ;  /* 0x000000b0a3b37220 */ /* 0x000fe40000410000 */
[----:B------:R-:W-:Y:S01]  /*28b0*/  @P1 FADD.FTZ R205, R205, R56 ;  /* 0x00000038cdcd1221 */ /* 0x000fe20000010000 */
[----:B------:R-:W-:Y:S01]  /*28c0*/  @P1 PRMT R56, RZ, 0x7610, R51 ;  /* 0x00007610ff381816 */ /* 0x000fe20000000033 */
[----:B------:R-:W-:-:S02]  /*28d0*/  FMUL.FTZ R191, R163, R206 ;  /* 0x000000cea3bf7220 */ /* 0x000fc40000410000 */
[----:B------:R-:W-:Y:S01]  /*28e0*/  @P1 FADD.FTZ R179, R179, R72 ;  /* 0x00000048b3b31221 */ /* 0x000fe20000010000 */
[----:B------:R-:W-:Y:S01]  /*28f0*/  @P1 PRMT R72, RZ, 0x7610, R43 ;  /* 0x00007610ff481816 */ /* 0x000fe2000000002b */
[----:B------:R-:W-:Y:S02]  /*2900*/  FADD.FTZ R182, R182, -R181 ;  /* 0x800000b5b6b67221 */ /* 0x000fe40000010000 */
[----:B------:R-:W-:Y:S02]  /*2910*/  FADD.FTZ R194, R194, -R193 ;  /* 0x800000c1c2c27221 */ /* 0x000fe40000010000 */
[----:B------:R-:W-:Y:S02]  /*2920*/  FMUL.FTZ R64, R71, R66 ;  /* 0x0000004247407220 */ /* 0x000fe40000410000 */
[----:B------:R-:W-:Y:S02]  /*2930*/  FMUL.FTZ R181, R163, R174 ;  /* 0x000000aea3b57220 */ /* 0x000fe40000410000 */
[----:B------:R-:W-:Y:S01]  /*2940*/  @P1 FADD.FTZ R191, R191, R56 ;  /* 0x00000038bfbf1221 */ /* 0x000fe20000010000 */
[----:B------:R-:W-:Y:S01]  /*2950*/  @P1 PRMT R56, RZ, 0x5410, R48 ;  /* 0x00005410ff381816 */ /* 0x000fe20000000030 */
[----:B------:R-:W-:-:S02]  /*2960*/  FMUL.FTZ R74, R77, R66 ;  /* 0x000000424d4a7220 */ /* 0x000fc40000410000 */
[----:B------:R-:W-:Y:S02]  /*2970*/  FADD.FTZ R196, R195, -R196 ;  /* 0x800000c4c3c47221 */ /* 0x000fe40000010000 */
[----:B------:R-:W-:Y:S02]  /*2980*/  FMUL.FTZ R195, R163, R194 ;  /* 0x000000c2a3c37220 */ /* 0x000fe40000410000 */
[----:B------:R-:W-:Y:S02]  /*2990*/  FMUL.FTZ R64, R64, c[0x0][0x1e8] ;  /* 0x00007a0040407a20 */ /* 0x000fe40000410000 */
[----:B------:R-:W-:Y:S01]  /*29a0*/  @P1 FADD.FTZ R181, R181, R72 ;  /* 0x00000048b5b51221 */ /* 0x000fe20000010000 */
[----:B------:R-:W-:Y:S01]  /*29b0*/  @P1 PRMT R72, RZ, 0x5410, R44 ;  /* 0x00005410ff481816 */ /* 0x000fe2000000002c */
[----:B------:R-:W-:Y:S01]  /*29c0*/  FMUL.FTZ R74, R74, c[0x0][0x1e8] ;  /* 0x00007a004a4a7a20 */ /* 0x000fe20000410000 */
[----:B------:R-:W-:Y:S01]  /*29d0*/  FSEL R64, R64, RZ, P3 ;  /* 0x000000ff40407208 */ /* 0x000fe20001800000 */
[----:B------:R-:W-:Y:S01]  /*29e0*/  FMUL.FTZ R169, R163, R178 ;  /* 0x000000b2a3a97220 */ /* 0x000fe20000410000 */
[----:B------:R-:W-:Y:S01]  /*29f0*/  LOP3.LUT P3, RZ, R91, 0xff00, RZ, 0xc0, !PT ;  /* 0x0000ff005bff7812 */ /* 0x000fe2000786c0ff */
[----:B------:R-:W-:Y:S01]  /*2a00*/  @P1 FADD.FTZ R195, R195, R56 ;  /* 0x00000038c3c31221 */ /* 0x000fe20000010000 */
[----:B------:R-:W-:Y:S01]  /*2a10*/  @P1 PRMT R56, RZ, 0x7610, R48 ;  /* 0x00007610ff381816 */ /* 0x000fe20000000030 */
[----:B------:R-:W-:Y:S01]  /*2a20*/  FMUL.FTZ R65, R163, R196 ;  /* 0x000000c4a3417220 */ /* 0x000fe20000410000 */
[----:B------:R-:W-:Y:S01]  /*2a30*/  FSEL R91, R74, RZ, P5 ;  /* 0x000000ff4a5b7208 */ /* 0x000fe20002800000 */
[----:B------:R-:W-:Y:S01]  /*2a40*/  @P1 FADD.FTZ R169, R169, R72 ;  /* 0x00000048a9a91221 */ /* 0x000fe20000010000 */
[----:B------:R-:W-:Y:S01]  /*2a50*/  @P1 PRMT R72, RZ, 0x7610, R44 ;  /* 0x00007610ff481816 */ /* 0x000fe2000000002c */
[----:B------:R-:W-:Y:S01]  /*2a60*/  FADD.FTZ R198, R198, -R197 ;  /* 0x800000c5c6c67221 */ /* 0x000fe20000010000 */
[--C-:B------:R-:W-:Y:S01]  /*2a70*/  @P1 PRMT R74, RZ, 0x5410, R45.reuse ;  /* 0x00005410ff4a1816 */ /* 0x100fe2000000002d */
[C---:B------:R-:W-:Y:S01]  /*2a80*/  FMUL.FTZ R167, R163.reuse, R180 ;  /* 0x000000b4a3a77220 */ /* 0x040fe20000410000 */
[----:B------:R-:W-:Y:S01]  /*2a90*/  LOP3.LUT P5, RZ, R76, 0xff, RZ, 0xc0, !PT ;  /* 0x000000ff4cff7812 */ /* 0x000fe200078ac0ff */
[----:B------:R-:W-:Y:S01]  /*2aa0*/  FMUL.FTZ R171, R163, R182 ;  /* 0x000000b6a3ab7220 */ /* 0x000fe20000410000 */
[----:B------:R-:W-:Y:S01]  /*2ab0*/  @P1 PRMT R76, RZ, 0x7610, R45 ;  /* 0x00007610ff4c1816 */ /* 0x000fe2000000002d */
[----:B------:R-:W-:Y:S01]  /*2ac0*/  @P1 FADD.FTZ R65, R65, R56 ;  /* 0x0000003841411221 */ /* 0x000fe20000010000 */
[----:B------:R-:W-:Y:S01]  /*2ad0*/  @P1 PRMT R56, RZ, 0x5410, R49 ;  /* 0x00005410ff381816 */ /* 0x000fe20000000031 */
[----:B------:R-:W-:-:S02]  /*2ae0*/  FMUL.FTZ R197, R163, R198 ;  /* 0x000000c6a3c57220 */ /* 0x000fc40000410000 */
[----:B------:R-:W-:Y:S02]  /*2af0*/  @P1 FADD.FTZ R167, R167, R72 ;  /* 0x00000048a7a71221 */ /* 0x000fe40000010000 */
[----:B------:R-:W-:Y:S02]  /*2b00*/  FADD.FTZ R184, R183, -R184 ;  /* 0x800000b8b7b87221 */ /* 0x000fe40000010000 */
[-C--:B------:R-:W-:Y:S02]  /*2b10*/  FMUL.FTZ R72, R175, R66.reuse ;  /* 0x00000042af487220 */ /* 0x080fe40000410000 */
[----:B------:R-:W-:Y:S02]  /*2b20*/  @P1 FADD.FTZ R171, R171, R74 ;  /* 0x0000004aabab1221 */ /* 0x000fe40000010000 */
[----:B------:R-:W-:Y:S02]  /*2b30*/  FMUL.FTZ R74, R177, R66 ;  /* 0x00000042b14a7220 */ /* 0x000fe40000410000 */
[----:B------:R-:W-:Y:S01]  /*2b40*/  @P1 FADD.FTZ R197, R197, R56 ;  /* 0x00000038c5c51221 */ /* 0x000fe20000010000 */
[----:B------:R-:W-:Y:S01]  /*2b50*/  @P1 PRMT R56, RZ, 0x7610, R49 ;  /* 0x00007610ff381816 */ /* 0x000fe20000000031 */
[----:B------:R-:W-:-:S02]  /*2b60*/  FMUL.FTZ R173, R163, R184 ;  /* 0x000000b8a3ad7220 */ /* 0x000fc40000410000 */
[----:B------:R-:W-:Y:S02]  /*2b70*/  FMUL.FTZ R72, R72, c[0x0][0x1e8] ;  /* 0x00007a0048487a20 */ /* 0x000fe40000410000 */
[----:B------:R-:W-:Y:S02]  /*2b80*/  FMUL.FTZ R189, R163, R200 ;  /* 0x000000c8a3bd7220 */ /* 0x000fe40000410000 */
[----:B------:R-:W-:Y:S02]  /*2b90*/  FMUL.FTZ R74, R74, c[0x0][0x1e8] ;  /* 0x00007a004a4a7a20 */ /* 0x000fe40000410000 */
[----:B------:R-:W-:Y:S01]  /*2ba0*/  @P1 FADD.FTZ R173, R173, R76 ;  /* 0x0000004cadad1221 */ /* 0x000fe20000010000 */
[----:B------:R-:W-:Y:S01]  /*2bb0*/  FSEL R76, R72, RZ, P6 ;  /* 0x000000ff484c7208 */ /* 0x000fe20003000000 */
[----:B------:R-:W-:Y:S01]  /*2bc0*/  @P1 FADD.FTZ R189, R189, R56 ;  /* 0x00000038bdbd1221 */ /* 0x000fe20000010000 */
[----:B------:R-:W-:Y:S01]  /*2bd0*/  @P1 PRMT R56, RZ, 0x5410, R50 ;  /* 0x00005410ff381816 */ /* 0x000fe20000000032 */
[----:B------:R-:W-:Y:S01]  /*2be0*/  FMUL.FTZ R72, R181, R66 ;  /* 0x00000042b5487220 */ /* 0x000fe20000410000 */
[----:B------:R-:W-:Y:S01]  /*2bf0*/  FSEL R209, R74, RZ, P3 ;  /* 0x000000ff4ad17208 */ /* 0x000fe20001800000 */
[----:B------:R-:W-:Y:S01]  /*2c00*/  FMUL.FTZ R193, R163, R202 ;  /* 0x000000caa3c17220 */ /* 0x000fe20000410000 */
[C---:B------:R-:W-:Y:S01]  /*2c10*/  LOP3.LUT P6, RZ, R88.reuse, 0xff00, RZ, 0xc0, !PT ;  /* 0x0000ff0058ff7812 */ /* 0x040fe200078cc0ff */
[-C--:B------:R-:W-:Y:S01]  /*2c20*/  FMUL.FTZ R74, R169, R66.reuse ;  /* 0x00000042a94a7220 */ /* 0x080fe20000410000 */
[----:B------:R-:W-:Y:S01]  /*2c30*/  LOP3.LUT P3, RZ, R88, 0xff0000, RZ, 0xc0, !PT ;  /* 0x00ff000058ff7812 */ /* 0x000fe2000786c0ff */
[----:B------:R-:W-:-:S02]  /*2c40*/  FMUL.FTZ R78, R179, R66 ;  /* 0x00000042b34e7220 */ /* 0x000fc40000410000 */
[----:B------:R-:W-:Y:S02]  /*2c50*/  FMUL.FTZ R72, R72, c[0x0][0x1e8] ;  /* 0x00007a0048487a20 */ /* 0x000fe40000410000 */
[----:B------:R-:W-:Y:S02]  /*2c60*/  @P1 FADD.FTZ R193, R193, R56 ;  /* 0x00000038c1c11221 */ /* 0x000fe40000010000 */
[-C--:B------:R-:W-:Y:S01]  /*2c70*/  FMUL.FTZ R80, R167, R66.reuse ;  /* 0x00000042a7507220 */ /* 0x080fe20000410000 */
[----:B------:R-:W-:Y:S01]  /*2c80*/  FSEL R211, R72, RZ, P0 ;  /* 0x000000ff48d37208 */ /* 0x000fe20000000000 */
[----:B------:R-:W-:Y:S01]  /*2c90*/  FMUL.FTZ R74, R74, c[0x0][0x1e8] ;  /* 0x00007a004a4a7a20 */ /* 0x000fe20000410000 */
[----:B------:R-:W-:Y:S01]  /*2ca0*/  LOP3.LUT P0, RZ, R89, 0xff, RZ, 0xc0, !PT ;  /* 0x000000ff59ff7812 */ /* 0x000fe2000780c0ff */
[-C--:B------:R-:W-:Y:S02]  /*2cb0*/  FMUL.FTZ R56, R199, R66.reuse ;  /* 0x00000042c7387220 */ /* 0x080fe40000410000 */
[-C--:B------:R-:W-:Y:S01]  /*2cc0*/  FMUL.FTZ R82, R171, R66.reuse ;  /* 0x00000042ab527220 */ /* 0x080fe20000410000 */
[----:B------:R-:W-:Y:S01]  /*2cd0*/  FSEL R72, R74, RZ, P5 ;  /* 0x000000ff4a487208 */ /* 0x000fe20002800000 */
[----:B------:R-:W-:Y:S01]  /*2ce0*/  FMUL.FTZ R78, R78, c[0x0][0x1e8] ;  /* 0x00007a004e4e7a20 */ /* 0x000fe20000410000 */
[----:B------:R-:W-:Y:S01]  /*2cf0*/  LOP3.LUT P5, RZ, R89, 0xff00, RZ, 0xc0, !PT ;  /* 0x0000ff0059ff7812 */ /* 0x000fe200078ac0ff */
[----:B------:R-:W-:-:S02]  /*2d00*/  FMUL.FTZ R84, R173, R66 ;  /* 0x00000042ad547220 */ /* 0x000fc40000410000 */
[----:B------:R-:W-:Y:S01]  /*2d10*/  FMUL.FTZ R80, R80, c[0x0][0x1e8] ;  /* 0x00007a0050507a20 */ /* 0x000fe20000410000 */
[----:B------:R-:W-:Y:S01]  /*2d20*/  FSEL R78, R78, RZ, P4 ;  /* 0x000000ff4e4e7208 */ /* 0x000fe20002000000 */
[----:B------:R-:W-:Y:S01]  /*2d30*/  FMUL.FTZ R56, R56, c[0x0][0x1e8] ;  /* 0x00007a0038387a20 */ /* 0x000fe20000410000 */
[----:B------:R-:W-:Y:S01]  /*2d40*/  LOP3.LUT P4, RZ, R88, 0xff000000, RZ, 0xc0, !PT ;  /* 0xff00000058ff7812 */ /* 0x000fe2000788c0ff */
[----:B------:R-:W-:Y:S01]  /*2d50*/  FMUL.FTZ R74, R82, c[0x0][0x1e8] ;  /* 0x00007a00524a7a20 */ /* 0x000fe20000410000 */
[----:B------:R-:W-:Y:S01]  /*2d60*/  FSEL R183, R80, RZ, P6 ;  /* 0x000000ff50b77208 */ /* 0x000fe20003000000 */
[----:B------:R-:W-:Y:S01]  /*2d70*/  FMUL.FTZ R84, R84, c[0x0][0x1e8] ;  /* 0x00007a0054547a20 */ /* 0x000fe20000410000 */
[----:B------:R-:W-:Y:S01]  /*2d80*/  FSEL R86, R56, RZ, P0 ;  /* 0x000000ff38567208 */ /* 0x000fe20000000000 */
[----:B------:R-:W-:Y:S01]  /*2d90*/  FMUL.FTZ R185, R163, R204 ;  /* 0x000000cca3b97220 */ /* 0x000fe20000410000 */
[----:B------:R-:W-:Y:S01]  /*2da0*/  MOV R80, R2 ;  /* 0x0000000200507202 */ /* 0x000fe20000000f00 */
[----:B------:R-:W-:Y:S01]  /*2db0*/  FMUL.FTZ R82, R203, R66 ;  /* 0x00000042cb527220 */ /* 0x000fe20000410000 */
[----:B------:R-:W-:Y:S01]  /*2dc0*/  ISETP.NE.U32.AND P0, PT, RZ, c[0x0][0x258], PT ;  /* 0x00009600ff007a0c */ /* 0x000fe20003f05070 */
[----:B------:R-:W-:Y:S01]  /*2dd0*/  FMUL.FTZ R187, R163, R208 ;  /* 0x000000d0a3bb7220 */ /* 0x000fe20000410000 */
[----:B------:R-:W-:Y:S01]  /*2de0*/  FSEL R74, R74, RZ, P3 ;  /* 0x000000ff4a4a7208 */ /* 0x000fe20001800000 */
[----:B------:R-:W-:Y:S01]  /*2df0*/  FMUL.FTZ R82, R82, c[0x0][0x1e8] ;  /* 0x00007a0052527a20 */ /* 0x000fe20000410000 */
[----:B------:R-:W-:Y:S01]  /*2e00*/  LOP3.LUT P6, RZ, R89, 0xff0000, RZ, 0xc0, !PT ;  /* 0x00ff000059ff7812 */ /* 0x000fe200078cc0ff */
[----:B------:R-:W-:Y:S01]  /*2e10*/  FMUL.FTZ R56, R205, R66 ;  /* 0x00000042cd387220 */ /* 0x000fe20000410000 */
[----:B------:R-:W-:-:S02]  /*2e20*/  LOP3.LUT P3, RZ, R89, 0xff000000, RZ, 0xc0, !PT ;  /* 0xff00000059ff7812 */ /* 0x000fc4000786c0ff */
[----:B------:R-:W-:Y:S01]  /*2e30*/  FSEL R89, R84, RZ, P4 ;  /* 0x000000ff54597208 */ /* 0x000fe20002000000 */
[----:B------:R-:W-:Y:S01]  /*2e40*/  FMUL.FTZ R56, R56, c[0x0][0x1e8] ;  /* 0x00007a0038387a20 */ /* 0x000fe20000410000 */
[----:B------:R-:W-:Y:S02]  /*2e50*/  LOP3.LUT P4, RZ, R80, 0xff, RZ, 0xc0, !PT ;  /* 0x000000ff50ff7812 */ /* 0x000fe4000788c0ff */
[----:B------:R-:W-:Y:S02]  /*2e60*/  ISETP.NE.AND.EX P0, PT, RZ, c[0x0][0x25c], PT, P0 ;  /* 0x00009700ff007a0c */ /* 0x000fe40003f05300 */
[----:B------:R-:W-:Y:S02]  /*2e70*/  @P1 PRMT R80, RZ, 0x7610, R50 ;  /* 0x00007610ff501816 */ /* 0x000fe40000000032 */
[----:B------:R-:W-:Y:S02]  /*2e80*/  @P1 PRMT R84, RZ, 0x5410, R51 ;  /* 0x00005410ff541816 */ /* 0x000fe40000000033 */
[----:B------:R-:W-:Y:S01]  /*2e90*/  FSEL R88, R82, RZ, P6 ;  /* 0x000000ff52587208 */ /* 0x000fe20003000000 */
[----:B------:R-:W-:Y:S01]  /*2ea0*/  @P1 FADD.FTZ R185, R185, R80 ;  /* 0x00000050b9b91221 */ /* 0x000fe20000010000 */
[----:B------:R-:W-:Y:S01]  /*2eb0*/  LOP3.LUT P6, RZ, R3, 0xff, RZ, 0xc0, !PT ;  /* 0x000000ff03ff7812 */ /* 0x000fe200078cc0ff */
[-C--:B------:R-:W-:Y:S01]  /*2ec0*/  FMUL.FTZ R80, R201, R66.reuse ;  /* 0x00000042c9507220 */ /* 0x080fe20000410000 */
[----:B------:R-:W-:Y:S01]  /*2ed0*/  FSEL R213, R56, RZ, P3 ;  /* 0x000000ff38d57208 */ /* 0x000fe20001800000 */
        /* <DEDUP_REMOVED lines=8> */
[----:B------:R-:W-:Y:S01]  /*2f60*/  FMUL.FTZ R80, R195, R66 ;  /* 0x00000042c3507220 */ /* 0x000fe20000410000 */
[----:B------:R-:W-:Y:S01]  /*2f70*/  @P0 PRMT R54, R79, 0x7610, R54 ;  /* 0x000076104f360816 */ /* 0x000fe20000000036 */
[----:B------:R-:W-:Y:S01]  /*2f80*/  HFMA2.MMA R79, -RZ, RZ, 0, 9.5367431640625e-07 ;  /* 0x00000010ff4f7435 */ /* 0x000fe200000001ff */
[----:B------:R-:W-:Y:S01]  /*2f90*/  @P0 F2FP.BF16.PACK_AB R61, RZ, R61 ;  /* 0x0000003dff3d023e */ /* 0x000fe200000010ff */
[----:B------:R-:W-:Y:S01]  /*2fa0*/  FMUL.FTZ R80, R80, c[0x0][0x1e8] ;  /* 0x00007a0050507a20 */ /* 0x000fe20000410000 */
[----:B------:R-:W-:Y:S01]  /*2fb0*/  @P0 F2FP.BF16.PACK_AB R83, RZ, R83 ;  /* 0x00000053ff53023e */ /* 0x000fe200000010ff */
[----:B------:R-:W-:Y:S01]  /*2fc0*/  FMUL.FTZ R82, R82, c[0x0][0x1e8] ;  /* 0x00007a0052527a20 */ /* 0x000fe20000410000 */
[----:B------:R-:W-:Y:S01]  /*2fd0*/  LOP3.LUT P5, RZ, R2, 0xff0000, RZ, 0xc0, !PT ;  /* 0x00ff000002ff7812 */ /* 0x000fe200078ac0ff */
[----:B------:R-:W-:Y:S01]  /*2fe0*/  FMUL.FTZ R84, R84, c[0x0][0x1e8] ;  /* 0x00007a0054547a20 */ /* 0x000fe20000410000 */
[----:B------:R-:W-:-:S02]  /*2ff0*/  @P0 F2FP.BF16.PACK_AB R59, RZ, R59 ;  /* 0x0000003bff3b023e */ /* 0x000fc400000010ff */
[----:B------:R-:W-:Y:S01]  /*3000*/  @P0 F2FP.BF16.PACK_AB R63, RZ, R63 ;  /* 0x0000003fff3f023e */ /* 0x000fe200000010ff */
[----:B------:R-:W-:Y:S01]  /*3010*/  @P0 IMAD.WIDE.U32 R162, R162, R79, c[0x0][0x258] ;  /* 0x00009600a2a20625 */ /* 0x000fe200078e004f */
[----:B------:R-:W-:Y:S02]  /*3020*/  @P0 F2FP.BF16.PACK_AB R81, RZ, R81 ;  /* 0x00000051ff51023e */ /* 0x000fe400000010ff */
[----:B------:R-:W-:Y:S02]  /*3030*/  @P0 F2FP.BF16.PACK_AB R85, RZ, R85 ;  /* 0x00000055ff55023e */ /* 0x000fe400000010ff */
[----:B------:R-:W-:Y:S02]  /*3040*/  @P0 PRMT R52, R57, 0x7610, R52 ;  /* 0x0000761039340816 */ /* 0x000fe40000000034 */
[----:B------:R-:W-:Y:S02]  /*3050*/  @P0 PRMT R53, R61, 0x7610, R53 ;  /* 0x000076103d350816 */ /* 0x000fe40000000035 */
[----:B------:R-:W-:-:S02]  /*3060*/  @P0 PRMT R55, R83, 0x7610, R55 ;  /* 0x0000761053370816 */ /* 0x000fc40000000037 */
[----:B------:R-:W-:Y:S02]  /*3070*/  FSEL R80, R80, RZ, P4 ;  /* 0x000000ff50507208 */ /* 0x000fe40002000000 */
[----:B------:R-:W-:Y:S02]  /*3080*/  FSEL R82, R82, RZ, P5 ;  /* 0x000000ff52527208 */ /* 0x000fe40002800000 */
[----:B------:R-:W-:Y:S02]  /*3090*/  FSEL R84, R84, RZ, P6 ;  /* 0x000000ff54547208 */ /* 0x000fe40003000000 */
[----:B------:R-:W-:Y:S02]  /*30a0*/  LOP3.LUT P3, RZ, R2, 0xff000000, RZ, 0xc0, !PT ;  /* 0xff00000002ff7812 */ /* 0x000fe4000786c0ff */
[C---:B------:R-:W-:Y:S02]  /*30b0*/  LOP3.LUT P4, RZ, R3.reuse, 0xff00, RZ, 0xc0, !PT ;  /* 0x0000ff0003ff7812 */ /* 0x040fe4000788c0ff */
[----:B------:R-:W-:-:S02]  /*30c0*/  LOP3.LUT P5, RZ, R3, 0xff0000, RZ, 0xc0, !PT ;  /* 0x00ff000003ff7812 */ /* 0x000fc400078ac0ff */
[----:B------:R-:W-:Y:S01]  /*30d0*/  LOP3.LUT P6, RZ, R3, 0xff000000, RZ, 0xc0, !PT ;  /* 0xff00000003ff7812 */ /* 0x000fe200078cc0ff */
[----:B------:R-:W-:Y:S01]  /*30e0*/  @P0 IMAD.WIDE.U32 R2, R158, R79, c[0x0][0x258] ;  /* 0x000096009e020625 */ /* 0x000fe200078e004f */
[----:B------:R-:W-:Y:S02]  /*30f0*/  @P0 PRMT R52, R52, 0x5410, R59 ;  /* 0x0000541034340816 */ /* 0x000fe4000000003b */
[----:B------:R-:W-:Y:S02]  /*3100*/  @P0 PRMT R53, R53, 0x5410, R63 ;  /* 0x0000541035350816 */ /* 0x000fe4000000003f */
[----:B------:R-:W-:Y:S02]  /*3110*/  @P0 PRMT R54, R54, 0x5410, R81 ;  /* 0x0000541036360816 */ /* 0x000fe40000000051 */
[----:B------:R-:W-:Y:S02]  /*3120*/  @P0 PRMT R55, R55, 0x5410, R85 ;  /* 0x0000541037370816 */ /* 0x000fe40000000055 */
[----:B------:R-:W-:-:S02]  /*3130*/  @P0 F2FP.BF16.PACK_AB R71, RZ, R71 ;  /* 0x00000047ff47023e */ /* 0x000fc400000010ff */
[----:B------:R-:W-:Y:S01]  /*3140*/  @P0 F2FP.BF16.PACK_AB R75, RZ, R75 ;  /* 0x0000004bff4b023e */ /* 0x000fe200000010ff */
[----:B------:R0:W-:Y:S01]  /*3150*/  @P0 STG.E.128 [R2.64], R52 ;  /* 0x0000003402000986 */ /* 0x0001e2000c101d04 */
[----:B------:R-:W-:Y:S02]  /*3160*/  @P0 F2FP.BF16.PACK_AB R175, RZ, R175 ;  /* 0x000000afffaf023e */ /* 0x000fe400000010ff */
[----:B------:R-:W-:Y:S02]  /*3170*/  @P0 F2FP.BF16.PACK_AB R179, RZ, R179 ;  /* 0x000000b3ffb3023e */ /* 0x000fe400000010ff */
[----:B------:R-:W-:Y:S02]  /*3180*/  @P0 F2FP.BF16.PACK_AB R73, RZ, R73 ;  /* 0x00000049ff49023e */ /* 0x000fe400000010ff */
[----:B------:R-:W-:Y:S02]  /*3190*/  @P0 F2FP.BF16.PACK_AB R77, RZ, R77 ;  /* 0x0000004dff4d023e */ /* 0x000fe400000010ff */
[----:B------:R-:W-:-:S02]  /*31a0*/  @P0 F2FP.BF16.PACK_AB R177, RZ, R177 ;  /* 0x000000b1ffb1023e */ /* 0x000fc400000010ff */
[----:B------:R-:W-:Y:S02]  /*31b0*/  @P0 F2FP.BF16.PACK_AB R181, RZ, R181 ;  /* 0x000000b5ffb5023e */ /* 0x000fe400000010ff */
[----:B------:R-:W-:Y:S01]  /*31c0*/  F2FP.BF16.PACK_AB R56, R69, R60 ;  /* 0x0000003c4538723e */ /* 0x000fe200000010ff */
[----:B------:R-:W-:Y:S01]  /*31d0*/  IMAD.WIDE.U32 R60, R158, R79, c[0x0][0x248] ;  /* 0x000092009e3c7625 */ /* 0x000fe200078e004f */
[----:B------:R-:W-:Y:S02]  /*31e0*/  F2FP.BF16.PACK_AB R59, R165, R70 ;  /* 0x00000046a53b723e */ /* 0x000fe400000010ff */
[----:B------:R-:W-:Y:S02]  /*31f0*/  F2FP.BF16.PACK_AB R57, R67, R62 ;  /* 0x0000003e4339723e */ /* 0x000fe400000010ff */
[----:B0-----:R-:W-:Y:S02]  /*3200*/  @P0 PRMT R52, R71, 0x7610, R52 ;  /* 0x0000761047340816 */ /* 0x001fe40000000034 */
[----:B------:R-:W-:Y:S01]  /*3210*/  @P0 PRMT R53, R75, 0x7610, R53 ;  /* 0x000076104b350816 */ /* 0x000fe20000000035 */
[----:B------:R0:W-:Y:S01]  /*3220*/  STG.E.128 [R60.64], R56 ;  /* 0x000000383c007986 */ /* 0x0001e2000c101d04 */
[----:B------:R-:W-:-:S02]  /*3230*/  @P0 PRMT R54, R175, 0x7610, R54 ;  /* 0x00007610af360816 */ /* 0x000fc40000000036 */
[----:B------:R-:W-:Y:S02]  /*3240*/  @P0 PRMT R55, R179, 0x7610, R55 ;  /* 0x00007610b3370816 */ /* 0x000fe40000000037 */
[----:B------:R-:W-:Y:S02]  /*3250*/  IADD3 R2, R158, 0x80, RZ ;  /* 0x000000809e027810 */ /* 0x000fe40007ffe0ff */
[----:B------:R-:W-:Y:S02]  /*3260*/  @P0 PRMT R52, R52, 0x5410, R73 ;  /* 0x0000541034340816 */ /* 0x000fe40000000049 */
[----:B------:R-:W-:Y:S01]  /*3270*/  @P0 PRMT R53, R53, 0x5410, R77 ;  /* 0x0000541035350816 */ /* 0x000fe2000000004d */
[----:B------:R-:W-:Y:S01]  /*3280*/  IMAD.WIDE.U32 R2, R79, R2, c[0x0][0x248] ;  /* 0x000092004f027625 */ /* 0x000fe200078e0002 */
[----:B------:R-:W-:Y:S02]  /*3290*/  @P0 PRMT R54, R54, 0x5410, R177 ;  /* 0x0000541036360816 */ /* 0x000fe400000000b1 */
[----:B------:R-:W-:-:S02]  /*32a0*/  @P0 PRMT R55, R55, 0x5410, R181 ;  /* 0x0000541037370816 */ /* 0x000fc400000000b5 */
[----:B------:R-:W-:Y:S02]  /*32b0*/  @P0 F2FP.BF16.PACK_AB R169, RZ, R169 ;  /* 0x000000a9ffa9023e */ /* 0x000fe400000010ff */
[----:B------:R-:W-:Y:S01]  /*32c0*/  @P0 F2FP.BF16.PACK_AB R171, RZ, R171 ;  /* 0x000000abffab023e */ /* 0x000fe200000010ff */
[----:B------:R1:W-:Y:S01]  /*32d0*/  @P0 STG.E.128 [R162.64], R52 ;  /* 0x00000034a2000986 */ /* 0x0003e2000c101d04 */
[----:B------:R-:W-:Y:S02]  /*32e0*/  @P0 F2FP.BF16.PACK_AB R199, RZ, R199 ;  /* 0x000000c7ffc7023e */ /* 0x000fe400000010ff */
[----:B------:R-:W-:Y:S02]  /*32f0*/  @P0 F2FP.BF16.PACK_AB R203, RZ, R203 ;  /* 0x000000cbffcb023e */ /* 0x000fe400000010ff */
[----:B------:R-:W-:Y:S02]  /*3300*/  F2FP.BF16.PACK_AB R63, R211, R78 ;  /* 0x0000004ed33f723e */ /* 0x000fe400000010ff */
[----:B------:R-:W-:-:S02]  /*3310*/  F2FP.BF16.PACK_AB R62, R209, R76 ;  /* 0x0000004cd13e723e */ /* 0x000fc400000010ff */
[----:B0-----:R-:W-:Y:S02]  /*3320*/  F2FP.BF16.PACK_AB R61, R91, R68 ;  /* 0x000000445b3d723e */ /* 0x001fe400000010ff */
[----:B------:R-:W-:Y:S02]  /*3330*/  F2FP.BF16.PACK_AB R60, R87, R64 ;  /* 0x00000040573c723e */ /* 0x000fe400000010ff */
[----:B------:R-:W-:Y:S02]  /*3340*/  @P0 F2FP.BF16.PACK_AB R167, RZ, R167 ;  /* 0x000000a7ffa7023e */ /* 0x000fe400000010ff */
[----:B------:R-:W-:Y:S01]  /*3350*/  @P0 F2FP.BF16.PACK_AB R173, RZ, R173 ;  /* 0x000000adffad023e */ /* 0x000fe200000010ff */
[----:B------:R0:W-:Y:S01]  /*3360*/  STG.E.128 [R2.64], R60 ;  /* 0x0000003c02007986 */ /* 0x0001e2000c101d04 */
[----:B------:R-:W-:Y:S02]  /*3370*/  @P0 F2FP.BF16.PACK_AB R201, RZ, R201 ;  /* 0x000000c9ffc9023e */ /* 0x000fe400000010ff */
[----:B------:R-:W-:-:S02]  /*3380*/  @P0 F2FP.BF16.PACK_AB R205, RZ, R205 ;  /* 0x000000cdffcd023e */ /* 0x000fc400000010ff */
[----:B-1----:R-:W-:Y:S02]  /*3390*/  @P0 PRMT R52, R169, 0x7610, R52 ;  /* 0x00007610a9340816 */ /* 0x002fe40000000034 */
[----:B------:R-:W-:Y:S02]  /*33a0*/  @P0 PRMT R53, R171, 0x7610, R53 ;  /* 0x00007610ab350816 */ /* 0x000fe40000000035 */
[----:B------:R-:W-:Y:S02]  /*33b0*/  @P0 PRMT R54, R199, 0x7610, R54 ;  /* 0x00007610c7360816 */ /* 0x000fe40000000036 */
[----:B------:R-:W-:Y:S02]  /*33c0*/  @P0 PRMT R55, R203, 0x7610, R55 ;  /* 0x00007610cb370816 */ /* 0x000fe40000000037 */
[----:B------:R-:W-:Y:S02]  /*33d0*/  @P0 PRMT R52, R52, 0x5410, R167 ;  /* 0x0000541034340816 */ /* 0x000fe400000000a7 */
[----:B------:R-:W-:-:S02]  /*33e0*/  @P0 PRMT R53, R53, 0x5410, R173 ;  /* 0x0000541035350816 */ /* 0x000fc400000000ad */
[----:B------:R-:W-:Y:S01]  /*33f0*/  @P0 PRMT R54, R54, 0x5410, R201 ;  /* 0x0000541036360816 */ /* 0x000fe200000000c9 */
[----:B0-----:R-:W-:Y:S01]  /*3400*/  @P0 IMAD.WIDE.U32 R2, R161, R79, c[0x0][0x258] ;  /* 0x00009600a1020625 */ /* 0x001fe200078e004f */
[----:B------:R-:W-:Y:S02]  /*3410*/  @P0 PRMT R55, R55, 0x5410, R205 ;  /* 0x0000541037370816 */ /* 0x000fe400000000cd */
[----:B------:R-:W-:Y:S02]  /*3420*/  IADD3 R60, R158, 0x100, RZ ;  /* 0x000001009e3c7810 */ /* 0x000fe40007ffe0ff */
[----:B------:R-:W-:Y:S01]  /*3430*/  @P0 F2FP.BF16.PACK_AB R62, RZ, R189 ;  /* 0x000000bdff3e023e */ /* 0x000fe200000010ff */
[----:B------:R0:W-:Y:S01]  /*3440*/  @P0 STG.E.128 [R2.64], R52 ;  /* 0x0000003402000986 */ /* 0x0001e2000c101d04 */
[----:B------:R-:W-:Y:S01]  /*3450*/  @P0 F2FP.BF16.PACK_AB R63, RZ, R185 ;  /* 0x000000b9ff3f023e */ /* 0x000fe200000010ff */
[----:B------:R-:W-:Y:S01]  /*3460*/  FMUL.FTZ R189, R189, R66 ;  /* 0x00000042bdbd7220 */ /* 0x000fe20000410000 */
[----:B------:R-:W-:Y:S01]  /*3470*/  F2FP.BF16.PACK_AB R59, R213, R88 ;  /* 0x00000058d53b723e */ /* 0x000fe200000010ff */
[----:B------:R-:W-:Y:S01]  /*3480*/  FMUL.FTZ R185, R185, R66 ;  /* 0x00000042b9b97220 */ /* 0x000fe20000410000 */
[----:B------:R-:W-:Y:S01]  /*3490*/  F2FP.BF16.PACK_AB R58, R207, R86 ;  /* 0x00000056cf3a723e */ /* 0x000fe200000010ff */
[----:B------:R-:W-:Y:S01]  /*34a0*/  IMAD.WIDE.U32 R60, R79, R60, c[0x0][0x248] ;  /* 0x000092004f3c7625 */ /* 0x000fe200078e003c */
[----:B------:R-:W-:-:S02]  /*34b0*/  F2FP.BF16.PACK_AB R57, R89, R74 ;  /* 0x0000004a5939723e */ /* 0x000fc400000010ff */
[----:B------:R-:W-:Y:S01]  /*34c0*/  F2FP.BF16.PACK_AB R56, R183, R72 ;  /* 0x00000048b738723e */ /* 0x000fe200000010ff */
[----:B------:R-:W-:Y:S01]  /*34d0*/  FMUL.FTZ R185, R185, c[0x0][0x1e8] ;  /* 0x00007a00b9b97a20 */ /* 0x000fe20000410000 */
[----:B------:R-:W-:Y:S01]  /*34e0*/  @P0 F2FP.BF16.PACK_AB R195, RZ, R195 ;  /* 0x000000c3ffc3023e */ /* 0x000fe200000010ff */
[----:B------:R-:W-:Y:S01]  /*34f0*/  FMUL.FTZ R189, R189, c[0x0][0x1e8] ;  /* 0x00007a00bdbd7a20 */ /* 0x000fe20000410000 */
[----:B------:R-:W-:Y:S01]  /*3500*/  @P0 F2FP.BF16.PACK_AB R197, RZ, R197 ;  /* 0x000000c5ffc5023e */ /* 0x000fe200000010ff */
[----:B------:R1:W-:Y:S01]  /*3510*/  STG.E.128 [R60.64], R56 ;  /* 0x000000383c007986 */ /* 0x0003e2000c101d04 */
[----:B------:R-:W-:Y:S02]  /*3520*/  @P0 F2FP.BF16.PACK_AB R193, RZ, R193 ;  /* 0x000000c1ffc1023e */ /* 0x000fe400000010ff */
[----:B------:R-:W-:Y:S01]  /*3530*/  FSEL R185, R185, RZ, P4 ;  /* 0x000000ffb9b97208 */ /* 0x000fe20002000000 */
[-C--:B0-----:R-:W-:Y:S01]  /*3540*/  FMUL.FTZ R2, R187, R66.reuse ;  /* 0x00000042bb027220 */ /* 0x081fe20000410000 */
[----:B------:R-:W-:Y:S01]  /*3550*/  @P0 F2FP.BF16.PACK_AB R3, RZ, R65 ;  /* 0x00000041ff03023e */ /* 0x000fe200000010ff */
[-C--:B------:R-:W-:Y:S01]  /*3560*/  FMUL.FTZ R65, R65, R66.reuse ;  /* 0x0000004241417220 */ /* 0x080fe20000410000 */
[----:B------:R-:W-:Y:S01]  /*3570*/  @P0 F2FP.BF16.PACK_AB R187, RZ, R187 ;  /* 0x000000bbffbb023e */ /* 0x000fe200000010ff */
[----:B------:R-:W-:Y:S01]  /*3580*/  FMUL.FTZ R66, R191, R66 ;  /* 0x00000042bf427220 */ /* 0x000fe20000410000 */
[----:B------:R-:W-:Y:S01]  /*3590*/  @P0 PRMT R52, R195, 0x7610, R52 ;  /* 0x00007610c3340816 */ /* 0x000fe20000000034 */
[----:B------:R-:W-:Y:S01]  /*35a0*/  FMUL.FTZ R2, R2, c[0x0][0x1e8] ;  /* 0x00007a0002027a20 */ /* 0x000fe20000410000 */
[----:B------:R-:W-:Y:S01]  /*35b0*/  @P0 F2FP.BF16.PACK_AB R191, RZ, R191 ;  /* 0x000000bfffbf023e */ /* 0x000fe200000010ff */
[----:B------:R-:W-:Y:S01]  /*35c0*/  FMUL.FTZ R66, R66, c[0x0][0x1e8] ;  /* 0x00007a0042427a20 */ /* 0x000fe20000410000 */
[----:B------:R-:W-:Y:S01]  /*35d0*/  @P0 PRMT R53, R197, 0x7610, R53 ;  /* 0x00007610c5350816 */ /* 0x000fe20000000035 */
[----:B------:R-:W-:Y:S01]  /*35e0*/  FMUL.FTZ R65, R65, c[0x0][0x1e8] ;  /* 0x00007a0041417a20 */ /* 0x000fe20000410000 */
[----:B------:R-:W-:-:S02]  /*35f0*/  FSEL R2, R2, RZ, P5 ;  /* 0x000000ff02027208 */ /* 0x000fc40002800000 */
[----:B------:R-:W-:Y:S02]  /*3600*/  @P0 PRMT R54, R193, 0x7610, R54 ;  /* 0x00007610c1360816 */ /* 0x000fe40000000036 */
[----:B-1----:R-:W-:Y:S02]  /*3610*/  FSEL R59, R66, RZ, P6 ;  /* 0x000000ff423b7208 */ /* 0x002fe40003000000 */
[----:B------:R-:W-:Y:S02]  /*3620*/  IADD3 R60, R158, 0x180, RZ ;  /* 0x000001809e3c7810 */ /* 0x000fe40007ffe0ff */
[----:B------:R-:W-:Y:S02]  /*3630*/  @P0 PRMT R55, R187, 0x7610, R55 ;  /* 0x00007610bb370816 */ /* 0x000fe40000000037 */
[----:B------:R-:W-:Y:S01]  /*3640*/  FSEL R57, R189, RZ, P3 ;  /* 0x000000ffbd397208 */ /* 0x000fe20001800000 */
[----:B------:R-:W-:Y:S01]  /*3650*/  IMAD.WIDE.U32 R60, R79, R60, c[0x0][0x248] ;  /* 0x000092004f3c7625 */ /* 0x000fe200078e003c */
[----:B------:R-:W-:-:S02]  /*3660*/  FSEL R65, R65, RZ, P1 ;  /* 0x000000ff41417208 */ /* 0x000fc40000800000 */
[----:B------:R-:W-:Y:S02]  /*3670*/  F2FP.BF16.PACK_AB R59, R59, R2 ;  /* 0x000000023b3b723e */ /* 0x000fe400000010ff */
[----:B------:R-:W-:Y:S01]  /*3680*/  @P0 PRMT R52, R52, 0x5410, R3 ;  /* 0x0000541034340816 */ /* 0x000fe20000000003 */
[----:B------:R-:W-:Y:S01]  /*3690*/  @P0 IMAD.WIDE.U32 R2, R157, R79, c[0x0][0x258] ;  /* 0x000096009d020625 */ /* 0x000fe200078e004f */
[----:B------:R-:W-:Y:S02]  /*36a0*/  @P0 PRMT R53, R53, 0x5410, R62 ;  /* 0x0000541035350816 */ /* 0x000fe4000000003e */
[----:B------:R-:W-:Y:S02]  /*36b0*/  @P0 PRMT R54, R54, 0x5410, R63 ;  /* 0x0000541036360816 */ /* 0x000fe4000000003f */
[----:B------:R-:W-:Y:S02]  /*36c0*/  @P0 PRMT R55, R55, 0x5410, R191 ;  /* 0x0000541037370816 */ /* 0x000fe400000000bf */
[----:B------:R-:W-:-:S02]  /*36d0*/  F2FP.BF16.PACK_AB R58, R185, R84 ;  /* 0x00000054b93a723e */ /* 0x000fc400000010ff */
[----:B------:R-:W-:Y:S01]  /*36e0*/  F2FP.BF16.PACK_AB R57, R57, R82 ;  /* 0x000000523939723e */ /* 0x000fe200000010ff */
[----:B------:R0:W-:Y:S01]  /*36f0*/  @P0 STG.E.128 [R2.64], R52 ;  /* 0x0000003402000986 */ /* 0x0001e2000c101d04 */
[----:B------:R-:W-:Y:S02]  /*3700*/  F2FP.BF16.PACK_AB R56, R65, R80 ;  /* 0x000000504138723e */ /* 0x000fe400000010ff */
[----:B------:R-:W-:-:S03]  /*3710*/  ISETP.GE.AND P0, PT, R160, c[0x0][0x164], PT ;  /* 0x00005900a0007a0c */ /* 0x000fc60003f06270 */
[----:B------:R0:W-:Y:S10]  /*3720*/  STG.E.128 [R60.64], R56 ;  /* 0x000000383c007986 */ /* 0x0001f4000c101d04 */
[----:B0-----:R-:W-:Y:S01]  /*3730*/  @P0 CALL.REL.NOINC `(.L_x_3213) ;  /* 0x0000001000000944 */ /* 0x001fe20003c00000 */
[----:B------:R-:W-:Y:S05]  /*3740*/  BRA `(.L_x_3214) ;  /* 0xffffce2000007947 */ /* 0x000fea000383ffff */
.L_x_3213:
        /* <DEDUP_REMOVED lines=39> */
.L_x_3210:
        /* <DEDUP_REMOVED lines=25> */
.L_x_3211:
[----:B------:R-:W-:Y:S01]  /*3b50*/  HFMA2.MMA R60, -RZ, RZ, 0, 9.5367431640625e-07 ;  /* 0x00000010ff3c7435 */ /* 0x000fe200000001ff */
[----:B------:R-:W-:-:S02]  /*3b60*/  MOV R59, R61 ;  /* 0x0000003d003b7202 */ /* 0x000fc40000000f00 */
[----:B------:R-:W-:Y:S02]  /*3b70*/  MOV R62, 0x1f ;  /* 0x0000001f003e7802 */ /* 0x000fe40000000f00 */
[----:B------:R-:W-:Y:S02]  /*3b80*/  MOV R65, 0xffffffff ;  /* 0xffffffff00417802 */ /* 0x000fe40000000f00 */
[----:B------:R-:W-:Y:S02]  /*3b90*/  MOV R56, 0x3bb0 ;  /* 0x00003bb000387802 */ /* 0x000fe40000000f00 */
[----:B-----5:R-:W-:Y:S05]  /*3ba0*/  CALL.REL.NOINC `($__internal_49_$__cuda_sm70_shflsync_down_p) ;  /* 0x0000046000007944 */ /* 0x020fea0003c00000 */
[----:B-1----:R-:W-:Y:S01]  /*3bb0*/  MOV R58, R59 ;  /* 0x0000003b003a7202 */ /* 0x002fe20000000f00 */
[----:B0-----:R-:W-:Y:S05]  /*3bc0*/  BRA `(.L_x_3215) ;  /* 0xffffdf9000007947 */ /* 0x001fea000383ffff */
.L_x_3212:
[----:B------:R-:W-:Y:S01]  /*3bd0*/  HFMA2.MMA R60, -RZ, RZ, 0, 9.5367431640625e-07 ;  /* 0x00000010ff3c7435 */ /* 0x000fe200000001ff */
[----:B------:R-:W-:Y:S02]  /*3be0*/  MOV R59, R63 ;  /* 0x0000003f003b7202 */ /* 0x000fe40000000f00 */
[----:B------:R-:W-:Y:S02]  /*3bf0*/  MOV R62, 0x1f ;  /* 0x0000001f003e7802 */ /* 0x000fe40000000f00 */
[----:B------:R-:W-:-:S02]  /*3c00*/  MOV R65, 0xffffffff ;  /* 0xffffffff00417802 */ /* 0x000fc40000000f00 */
[----:B------:R-:W-:Y:S02]  /*3c10*/  MOV R56, 0x3c30 ;  /* 0x00003c3000387802 */ /* 0x000fe40000000f00 */
[----:B01---5:R-:W-:Y:S05]  /*3c20*/  CALL.REL.NOINC `($__internal_49_$__cuda_sm70_shflsync_down_p) ;  /* 0x000003e000007944 */ /* 0x023fea0003c00000 */
[----:B------:R-:W-:Y:S01]  /*3c30*/  FADD.FTZ R61, R61, R58 ;  /* 0x0000003a3d3d7221 */ /* 0x000fe20000010000 */
[----:B0-----:R-:W-:Y:S01]  /*3c40*/  HFMA2.MMA R60, -RZ, RZ, 0, 4.76837158203125e-07 ;  /* 0x00000008ff3c7435 */ /* 0x001fe200000001ff */
[----:B-1----:R-:W-:Y:S01]  /*3c50*/  FADD.FTZ R64, R63, R59 ;  /* 0x0000003b3f407221 */ /* 0x002fe20000010000 */
[----:B------:R-:W-:Y:S02]  /*3c60*/  MOV R62, 0x1f ;  /* 0x0000001f003e7802 */ /* 0x000fe40000000f00 */
[----:B------:R-:W-:Y:S02]  /*3c70*/  MOV R65, 0xffffffff ;  /* 0xffffffff00417802 */ /* 0x000fe40000000f00 */
[----:B------:R-:W-:Y:S02]  /*3c80*/  MOV R59, R61 ;  /* 0x0000003d003b7202 */ /* 0x000fe40000000f00 */
[----:B------:R-:W-:Y:S02]  /*3c90*/  MOV R56, 0x3cb0 ;  /* 0x00003cb000387802 */ /* 0x000fe40000000f00 */
[----:B------:R-:W-:Y:S05]  /*3ca0*/  CALL.REL.NOINC `($__internal_49_$__cuda_sm70_shflsync_down_p) ;  /* 0x0000036000007944 */ /* 0x000fea0003c00000 */
[----:B0-----:R-:W-:Y:S01]  /*3cb0*/  HFMA2.MMA R60, -RZ, RZ, 0, 4.76837158203125e-07 ;  /* 0x00000008ff3c7435 */ /* 0x001fe200000001ff */
[----:B-1----:R-:W-:-:S02]  /*3cc0*/  MOV R58, R59 ;  /* 0x0000003b003a7202 */ /* 0x002fc40000000f00 */
[----:B------:R-:W-:Y:S02]  /*3cd0*/  MOV R59, R64 ;  /* 0x00000040003b7202 */ /* 0x000fe40000000f00 */
[----:B------:R-:W-:Y:S02]  /*3ce0*/  MOV R62, 0x1f ;  /* 0x0000001f003e7802 */ /* 0x000fe40000000f00 */
[----:B------:R-:W-:Y:S02]  /*3cf0*/  MOV R65, 0xffffffff ;  /* 0xffffffff00417802 */ /* 0x000fe40000000f00 */
[----:B------:R-:W-:Y:S02]  /*3d00*/  MOV R56, 0x3d20 ;  /* 0x00003d2000387802 */ /* 0x000fe40000000f00 */
[----:B------:R-:W-:Y:S05]  /*3d10*/  CALL.REL.NOINC `($__internal_49_$__cuda_sm70_shflsync_down_p) ;  /* 0x000002f000007944 */ /* 0x000fea0003c00000 */
[----:B------:R-:W-:Y:S01]  /*3d20*/  FADD.FTZ R61, R58, R61 ;  /* 0x0000003d3a3d7221 */ /* 0x000fe20000010000 */
[----:B0-----:R-:W-:Y:S01]  /*3d30*/  HFMA2.MMA R60, -RZ, RZ, 0, 2.384185791015625e-07 ;  /* 0x00000004ff3c7435 */ /* 0x001fe200000001ff */
[----:B-1----:R-:W-:Y:S01]  /*3d40*/  FADD.FTZ R64, R64, R59 ;  /* 0x0000003b40407221 */ /* 0x002fe20000010000 */
[----:B------:R-:W-:Y:S02]  /*3d50*/  MOV R62, 0x1f ;  /* 0x0000001f003e7802 */ /* 0x000fe40000000f00 */
[----:B------:R-:W-:-:S02]  /*3d60*/  MOV R65, 0xffffffff ;  /* 0xffffffff00417802 */ /* 0x000fc40000000f00 */
[----:B------:R-:W-:Y:S02]  /*3d70*/  MOV R59, R61 ;  /* 0x0000003d003b7202 */ /* 0x000fe40000000f00 */
[----:B------:R-:W-:Y:S02]  /*3d80*/  MOV R56, 0x3da0 ;  /* 0x00003da000387802 */ /* 0x000fe40000000f00 */
[----:B------:R-:W-:Y:S05]  /*3d90*/  CALL.REL.NOINC `($__internal_49_$__cuda_sm70_shflsync_down_p) ;  /* 0x0000027000007944 */ /* 0x000fea0003c00000 */
[----:B0-----:R-:W-:Y:S01]  /*3da0*/  HFMA2.MMA R60, -RZ, RZ, 0, 2.384185791015625e-07 ;  /* 0x00000004ff3c7435 */ /* 0x001fe200000001ff */
[----:B-1----:R-:W-:Y:S02]  /*3db0*/  MOV R58, R59 ;  /* 0x0000003b003a7202 */ /* 0x002fe40000000f00 */
[----:B------:R-:W-:Y:S02]  /*3dc0*/  MOV R59, R64 ;  /* 0x00000040003b7202 */ /* 0x000fe40000000f00 */
[----:B------:R-:W-:Y:S02]  /*3dd0*/  MOV R62, 0x1f ;  /* 0x0000001f003e7802 */ /* 0x000fe40000000f00 */
[----:B------:R-:W-:Y:S02]  /*3de0*/  MOV R65, 0xffffffff ;  /* 0xffffffff00417802 */ /* 0x000fe40000000f00 */
[----:B------:R-:W-:-:S02]  /*3df0*/  MOV R56, 0x3e10 ;  /* 0x00003e1000387802 */ /* 0x000fc40000000f00 */
[----:B------:R-:W-:Y:S05]  /*3e00*/  CALL.REL.NOINC `($__internal_49_$__cuda_sm70_shflsync_down_p) ;  /* 0x0000020000007944 */ /* 0x000fea0003c00000 */
[----:B------:R-:W-:Y:S01]  /*3e10*/  FADD.FTZ R61, R58, R61 ;  /* 0x0000003d3a3d7221 */ /* 0x000fe20000010000 */
[----:B0-----:R-:W-:Y:S01]  /*3e20*/  HFMA2.MMA R60, -RZ, RZ, 0, 1.1920928955078125e-07 ;  /* 0x00000002ff3c7435 */ /* 0x001fe200000001ff */
[----:B-1----:R-:W-:Y:S01]  /*3e30*/  FADD.FTZ R64, R64, R59 ;  /* 0x0000003b40407221 */ /* 0x002fe20000010000 */
[----:B------:R-:W-:-:S02]  /*3e40*/  MOV R62, 0x1f ;  /* 0x0000001f003e7802 */ /* 0x000fc40000000f00 */
[----:B------:R-:W-:Y:S02]  /*3e50*/  MOV R65, 0xffffffff ;  /* 0xffffffff00417802 */ /* 0x000fe40000000f00 */
[----:B------:R-:W-:Y:S02]  /*3e60*/  MOV R59, R61 ;  /* 0x0000003d003b7202 */ /* 0x000fe40000000f00 */
[----:B------:R-:W-:Y:S02]  /*3e70*/  MOV R56, 0x3e90 ;  /* 0x00003e9000387802 */ /* 0x000fe40000000f00 */
[----:B------:R-:W-:Y:S05]  /*3e80*/  CALL.REL.NOINC `($__internal_49_$__cuda_sm70_shflsync_down_p) ;  /* 0x0000018000007944 */ /* 0x000fea0003c00000 */
[----:B0-----:R-:W-:Y:S01]  /*3e90*/  HFMA2.MMA R60, -RZ, RZ, 0, 1.1920928955078125e-07 ;  /* 0x00000002ff3c7435 */ /* 0x001fe200000001ff */
[----:B-1----:R-:W-:Y:S02]  /*3ea0*/  MOV R58, R59 ;  /* 0x0000003b003a7202 */ /* 0x002fe40000000f00 */
[----:B------:R-:W-:Y:S02]  /*3eb0*/  MOV R59, R64 ;  /* 0x00000040003b7202 */ /* 0x000fe40000000f00 */
[----:B------:R-:W-:Y:S02]  /*3ec0*/  MOV R62, 0x1f ;  /* 0x0000001f003e7802 */ /* 0x000fe40000000f00 */
[----:B------:R-:W-:-:S02]  /*3ed0*/  MOV R65, 0xffffffff ;  /* 0xffffffff00417802 */ /* 0x000fc40000000f00 */
[----:B------:R-:W-:Y:S02]  /*3ee0*/  MOV R56, 0x3f00 ;  /* 0x00003f0000387802 */ /* 0x000fe40000000f00 */
[----:B------:R-:W-:Y:S05]  /*3ef0*/  CALL.REL.NOINC `($__internal_49_$__cuda_sm70_shflsync_down_p) ;  /* 0x0000011000007944 */ /* 0x000fea0003c00000 */
[----:B------:R-:W-:Y:S01]  /*3f00*/  FADD.FTZ R61, R58, R61 ;  /* 0x0000003d3a3d7221 */ /* 0x000fe20000010000 */
[----:B0-----:R-:W-:Y:S01]  /*3f10*/  HFMA2.MMA R60, -RZ, RZ, 0, 5.9604644775390625e-08 ;  /* 0x00000001ff3c7435 */ /* 0x001fe200000001ff */
[----:B-1----:R-:W-:Y:S01]  /*3f20*/  FADD.FTZ R63, R64, R59 ;  /* 0x0000003b403f7221 */ /* 0x002fe20000010000 */
[----:B------:R-:W-:Y:S02]  /*3f30*/  MOV R62, 0x1f ;  /* 0x0000001f003e7802 */ /* 0x000fe40000000f00 */
[----:B------:R-:W-:Y:S02]  /*3f40*/  MOV R65, 0xffffffff ;  /* 0xffffffff00417802 */ /* 0x000fe40000000f00 */
[----:B------:R-:W-:Y:S02]  /*3f50*/  MOV R59, R61 ;  /* 0x0000003d003b7202 */ /* 0x000fe40000000f00 */
[----:B------:R-:W-:Y:S02]  /*3f60*/  MOV R56, 0x3f80 ;  /* 0x00003f8000387802 */ /* 0x000fe40000000f00 */
[----:B------:R-:W-:Y:S05]  /*3f70*/  CALL.REL.NOINC `($__internal_49_$__cuda_sm70_shflsync_down_p) ;  /* 0x0000009000007944 */ /* 0x000fea0003c00000 */
[----:B0-----:R-:W-:Y:S01]  /*3f80*/  HFMA2.MMA R60, -RZ, RZ, 0, 5.9604644775390625e-08 ;  /* 0x00000001ff3c7435 */ /* 0x001fe200000001ff */
[----:B-1----:R-:W-:-:S02]  /*3f90*/  MOV R64, R59 ;  /* 0x0000003b00407202 */ /* 0x002fc40000000f00 */
[----:B------:R-:W-:Y:S02]  /*3fa0*/  MOV R59, R63 ;  /* 0x0000003f003b7202 */ /* 0x000fe40000000f00 */
[----:B------:R-:W-:Y:S02]  /*3fb0*/  MOV R62, 0x1f ;  /* 0x0000001f003e7802 */ /* 0x000fe40000000f00 */
[----:B------:R-:W-:Y:S02]  /*3fc0*/  MOV R65, 0xffffffff ;  /* 0xffffffff00417802 */ /* 0x000fe40000000f00 */
[----:B------:R-:W-:Y:S02]  /*3fd0*/  MOV R56, 0x3ff0 ;  /* 0x00003ff000387802 */ /* 0x000fe40000000f00 */
[----:B------:R-:W-:Y:S05]  /*3fe0*/  CALL.REL.NOINC `($__internal_49_$__cuda_sm70_shflsync_down_p) ;  /* 0x0000002000007944 */ /* 0x000fea0003c00000 */
[----:B-1----:R-:W-:Y:S01]  /*3ff0*/  MOV R56, R59 ;  /* 0x0000003b00387202 */ /* 0x002fe20000000f00 */
[----:B0-----:R-:W-:Y:S05]  /*4000*/  BRA `(.L_x_3216) ;  /* 0xffffdc7000007947 */ /* 0x001fea000383ffff */
        .weak           $__internal_49_$__cuda_sm70_shflsync_down_p
        .type           $__internal_49_$__cuda_sm70_shflsync_down_p,@function
        .size           $__internal_49_$__cuda_sm70_shflsync_down_p,(.L_x_11783 - $__internal_49_$__cuda_sm70_shflsync_down_p)
$__internal_49_$__cuda_sm70_shflsync_down_p:
[----:B------:R-:W-:Y:S01]  /*4010*/  HFMA2.MMA R57, -RZ, RZ, 0, 0 ;  /* 0x00000000ff397435 */ /* 0x000fe200000001ff */
[----:B------:R-:W-:Y:S04]  /*4020*/  WARPSYNC R65 ;  /* 0x0000004100007348 */ /* 0x000fe80003800000 */
[----:B------:R0:W1:Y:S01]  /*4030*/  SHFL.DOWN PT, R59, R59, R60, R62 ;  /* 0x0800003c3b3b7389 */ /* 0x00006200000e003e */
[----:B------:R-:W-:Y:S05]  /*4040*/  RET.REL.NODEC R56 `(_ZN10layer_norm13ln_bwd_kernelINS_13Kernel_traitsIf13__nv_bfloat16S2_S2_fjLj4096ELj1ELj1ELj4ELj16ENS_18Kernel_traits_baseILj4096EfS2_S2_S2_fjLj128EEEEELb1ELb0ELb0ELb1EEEvNS_9BwdParamsE) ;  /* 0xffffbfb038007950 */ /* 0x000fea0003c3ffff */
.L_x_3217:
        /* <DEDUP_REMOVED lines=11> */
.L_x_11783:


//--------------------- .text._ZN10layer_norm22ln_bwd_finalize_kernelINS_22Kernel_traits_finalizeILj4096Ef13__nv_bfloat16S2_S2_fjLb0ELj1024ELj4ENS_18Kernel_traits_baseILj4096EfS2_S2_S2_fjLj1024EEEEELb0ELb0EEEvNS_9BwdParamsE --------------------------
	.section	.text._ZN10layer_norm22ln_bwd_finalize_kernelINS_22Kernel_traits_finalizeILj4096Ef13__nv_bfloat16S2_S2_fjLb0ELj1024ELj4ENS_18Kernel_traits_baseILj4096EfS2_S2_S2_fjLj1024EEEEELb0ELb0EEEvNS_9BwdParamsE,"ax",@progbits
	.sectioninfo	@"SHI_REGISTERS=30"
	.align	128
        .global         _ZN10layer_norm22ln_bwd_finalize_kernelINS_22Kernel_traits_finalizeILj4096Ef13__nv_bfloat16S2_S2_fjLb0ELj1024ELj4ENS_18Kernel_traits_baseILj4096EfS2_S2_S2_fjLj1024EEEEELb0ELb0EEEvNS_9BwdParamsE
        .type           _ZN10layer_norm22ln_bwd_finalize_kernelINS_22Kernel_traits_finalizeILj4096Ef13__nv_bfloat16S2_S2_fjLb0ELj1024ELj4ENS_18Kernel_traits_baseILj4096EfS2_S2_S2_fjLj1024EEEEELb0ELb0EEEvNS_9BwdParamsE,@function
        .size           _ZN10layer_norm22ln_bwd_finalize_kernelINS_22Kernel_traits_finalizeILj4096Ef13__nv_bfloat16S2_S2_fjLb0ELj1024ELj4ENS_18Kernel_traits_baseILj4096EfS2_S2_S2_fjLj1024EEEEELb0ELb0EEEvNS_9BwdParamsE,(.L_x_11784 - _ZN10layer_norm22ln_bwd_finalize_kernelINS_22Kernel_traits_finalizeILj4096Ef13__nv_bfloat16S2_S2_fjLb0ELj1024ELj4ENS_18Kernel_traits_baseILj4096EfS2_S2_S2_fjLj1024EEEEELb0ELb0EEEvNS_9BwdParamsE)
        .other          _ZN10layer_norm22ln_bwd_finalize_kernelINS_22Kernel_traits_finalizeILj4096Ef13__nv_bfloat16S2_S2_fjLb0ELj1024ELj4ENS_18Kernel_traits_baseILj4096EfS2_S2_S2_fjLj1024EEEEELb0ELb0EEEvNS_9BwdParamsE,@"STO_CUDA_ENTRY STV_DEFAULT"
_ZN10layer_norm22ln_bwd_finalize_kernelINS_22Kernel_traits_finalizeILj4096Ef13__nv_bfloat16S2_S2_fjLb0ELj1024ELj4ENS_18Kernel_traits_baseILj4096EfS2_S2_S2_fjLj1024EEEEELb0ELb0EEEvNS_9BwdParamsE:
.text._ZN10layer_norm22ln_bwd_finalize_kernelINS_22Kernel_traits_finalizeILj4096Ef13__nv_bfloat16S2_S2_fjLb0ELj1024ELj4ENS_18Kernel_traits_baseILj4096EfS2_S2_S2_fjLj1024EEEEELb0ELb0EEEvNS_9BwdParamsE:
        /* <DEDUP_REMOVED lines=19> */
.L_x_3231:
        /* <DEDUP_REMOVED lines=28> */
.L_x_3222:
        /* <DEDUP_REMOVED lines=35> */
.L_x_3221:
[----:B------:R-:W-:Y:S05]  /*0520*/  BSYNC B1 ;  /* 0x0000000000017941 */ /* 0x000fea0003800000 */
.L_x_3220:
        /* <DEDUP_REMOVED lines=23> */
.L_x_3224:
[----:B------:R-:W-:Y:S05]  /*06a0*/  BSYNC B1 ;  /* 0x0000000000017941 */ /* 0x000fea0003800000 */
.L_x_3223:
        /* <DEDUP_REMOVED lines=11> */
.L_x_3225:
[----:B------:R-:W-:Y:S05]  /*0760*/  BSYNC B1 ;  /* 0x0000000000017941 */ /* 0x000fea0003800000 */
.L_x_3219:
[----:B------:R-:W-:Y:S05]  /*0770*/  BSYNC B0 ;  /* 0x0000000000007941 */ /* 0x000fea0003800000 */
.L_x_3218:
        /* <DEDUP_REMOVED lines=11> */
.L_x_3232:
        /* <DEDUP_REMOVED lines=18> */
.L_x_3233:
[----:B---3--:R-:W-:Y:S02]  /*0950*/  FADD.FTZ R4, R4, R9 ;  /* 0x0000000904047221 */ /* 0x008fe40000010000 */
[----:B-12---:R-:W-:-:S03]  /*0960*/  FADD.FTZ R6, R5, R6 ;  /* 0x0000000605067221 */ /* 0x006fc60000010000 */
[----:B------:R1:W-:Y:S04]  /*0970*/  @!P1 STS [R17.X4+0x2000], R4 ;  /* 0x0020000411009388 */ /* 0x0003e80000004800 */
[----:B------:R1:W-:Y:S02]  /*0980*/  @!P1 STS [R17.X4+0x2080], R6 ;  /* 0x0020800611009388 */ /* 0x0003e40000004800 */
.L_x_3226:
[----:B0-----:R-:W-:Y:S01]  /*0990*/  SHF.L.U32 R2, R19, 0x1, RZ ;  /* 0x0000000113027819 */ /* 0x001fe200000006ff */
[----:B------:R-:W-:Y:S01]  /*09a0*/  WARPSYNC 0xffffffff ;  /* 0xffffffff00007948 */ /* 0x000fe20003800000 */
[----:B------:R-:W-:Y:S02]  /*09b0*/  BAR.SYNC.DEFER_BLOCKING 0x0 ;  /* 0x0000000000007b1d */ /* 0x000fe40000010000 */
[----:B------:R-:W-:-:S04]  /*09c0*/  ISETP.GE.U32.OR P1, PT, R2, c[0x0][0x168], P0 ;  /* 0x00005a0002007a0c */ /* 0x000fc80000726470 */
[----:B------:R-:W-:Y:S09]  /*09d0*/  BSSY B0, `(.L_x_3229) ;  /* 0x000000b000007945 */ /* 0x000ff20003800000 */
[----:B------:R-:W-:Y:S05]  /*09e0*/  @P1 BRA `(.L_x_3230) ;  /* 0x0000009000001947 */ /* 0x000fea0003800000 */
[----:B------:R-:W-:Y:S01]  /*09f0*/  IMAD.SHL.U32 R2, R0, 0x8, RZ ;  /* 0x0000000800027824 */ /* 0x000fe200078e00ff */
[----:B-1----:R-:W-:-:S04]  /*0a00*/  HFMA2.MMA R4, -RZ, RZ, 0, 4.76837158203125e-07 ;  /* 0x00000008ff047435 */ /* 0x002fc800000001ff */
[----:B------:R-:W-:-:S05]  /*0a10*/  LOP3.LUT R6, R2, 0xf8, RZ, 0xc0, !PT ;  /* 0x000000f802067812 */ /* 0x000fca00078ec0ff */
[----:B------:R-:W0:Y:S01]  /*0a20*/  LDS.64 R8, [R6+0x2000] ;  /* 0x0020000006087984 */ /* 0x000e220000000a00 */
[----:B------:R-:W-:-:S03]  /*0a30*/  IMAD.WIDE.U32 R2, R19, R4, c[0x0][0x268] ;  /* 0x00009a0013027625 */ /* 0x000fc600078e0004 */
[----:B------:R-:W1:Y:S01]  /*0a40*/  LDS.64 R10, [R6+0x2080] ;  /* 0x00208000060a7984 */ /* 0x000e620000000a00 */
[----:B------:R-:W-:-:S03]  /*0a50*/  IMAD.WIDE.U32 R4, R19, R4, c[0x0][0x260] ;  /* 0x0000980013047625 */ /* 0x000fc600078e0004 */
[----:B0-----:R0:W-:Y:S04]  /*0a60*/  STG.E.64 [R2.64], R8 ;  /* 0x0000000802007986 */ /* 0x0011e8000c101b04 */
[----:B-1----:R0:W-:Y:S02]  /*0a70*/  STG.E.64 [R4.64], R10 ;  /* 0x0000000a04007986 */ /* 0x0021e4000c101b04 */
.L_x_3230:
[----:B------:R-:W-:Y:S05]  /*0a80*/  BSYNC B0 ;  /* 0x0000000000007941 */ /* 0x000fea0003800000 */
.L_x_3229:
[C---:B------:R-:W-:Y:S02]  /*0a90*/  ISETP.GT.U32.AND P1, PT, R18.reuse, -0x1001, PT ;  /* 0xffffefff1200780c */ /* 0x040fe40003f24070 */
[----:B------:R-:W-:Y:S02]  /*0aa0*/  IADD3 R18, R18, 0x1000, RZ ;  /* 0x0000100012127810 */ /* 0x000fe40007ffe0ff */
[----:B------:R-:W-:-:S09]  /*0ab0*/  IADD3 R19, R19, 0x800, RZ ;  /* 0x0000080013137810 */ /* 0x000fd20007ffe0ff */
[----:B01----:R-:W-:Y:S05]  /*0ac0*/  @P1 BRA `(.L_x_3231) ;  /* 0xfffff66000001947 */ /* 0x003fea000383ffff */
[----:B------:R-:W-:Y:S05]  /*0ad0*/  EXIT ;  /* 0x000000000000794d */ /* 0x000fea0003800000 */
.L_x_3227:
[----:B--2---:R-:W-:Y:S01]  /*0ae0*/  IMAD.MOV.U32 R9, RZ, RZ, R5 ;  /* 0x000000ffff097224 */ /* 0x004fe200078e0005 */
[----:B------:R-:W-:Y:S01]  /*0af0*/  MOV R8, 0x1 ;  /* 0x0000000100087802 */ /* 0x000fe20000000f00 */
[----:B------:R-:W-:Y:S01]  /*0b00*/  IMAD.MOV.U32 R7, RZ, RZ, 0x1f ;  /* 0x0000001fff077424 */ /* 0x000fe200078e00ff */
[----:B------:R-:W-:Y:S02]  /*0b10*/  MOV R10, 0xffffffff ;  /* 0xffffffff000a7802 */ /* 0x000fe40000000f00 */
[----:B------:R-:W-:Y:S02]  /*0b20*/  MOV R2, 0xb40 ;  /* 0x00000b4000027802 */ /* 0x000fe40000000f00 */
[----:B01----:R-:W-:Y:S05]  /*0b30*/  CALL.REL.NOINC `($__internal_50_$__cuda_sm70_shflsync_bfly_p) ;  /* 0x000003b000007944 */ /* 0x003fea0003c00000 */
[----:B-1----:R-:W-:Y:S01]  /*0b40*/  IMAD.MOV.U32 R2, RZ, RZ, R7 ;  /* 0x000000ffff027224 */ /* 0x002fe200078e0007 */
[----:B0-----:R-:W-:Y:S05]  /*0b50*/  BRA `(.L_x_3232) ;  /* 0xfffffcd000007947 */ /* 0x001fea000383ffff */
.L_x_3228:
[----:B------:R-:W-:Y:S01]  /*0b60*/  HFMA2.MMA R8, -RZ, RZ, 0, 1.1920928955078125e-07 ;  /* 0x00000002ff087435 */ /* 0x000fe200000001ff */
[----:B------:R-:W-:Y:S01]  /*0b70*/  MOV R7, 0x1f ;  /* 0x0000001f00077802 */ /* 0x000fe20000000f00 */
[----:B------:R-:W-:Y:S01]  /*0b80*/  IMAD.MOV.U32 R10, RZ, RZ, -0x1 ;  /* 0xffffffffff0a7424 */ /* 0x000fe200078e00ff */
[----:B------:R-:W-:-:S03]  /*0b90*/  MOV R2, 0xbb0 ;  /* 0x00000bb000027802 */ /* 0x000fc60000000f00 */
[----:B012---:R-:W-:Y:S05]  /*0ba0*/  CALL.REL.NOINC `($__internal_50_$__cuda_sm70_shflsync_bfly_p) ;  /* 0x0000034000007944 */ /* 0x007fea0003c00000 */
[----:B0-----:R-:W-:Y:S01]  /*0bb0*/  HFMA2.MMA R8, -RZ, RZ, 0, 2.384185791015625e-07 ;  /* 0x00000004ff087435 */ /* 0x001fe200000001ff */
[----:B-1----:R-:W-:Y:S01]  /*0bc0*/  FADD.FTZ R9, R9, R7 ;  /* 0x0000000709097221 */ /* 0x002fe20000010000 */
[----:B------:R-:W-:Y:S01]  /*0bd0*/  MOV R7, 0x1f ;  /* 0x0000001f00077802 */ /* 0x000fe20000000f00 */
[----:B------:R-:W-:Y:S01]  /*0be0*/  IMAD.MOV.U32 R10, RZ, RZ, -0x1 ;  /* 0xffffffffff0a7424 */ /* 0x000fe200078e00ff */
[----:B------:R-:W-:-:S02]  /*0bf0*/  MOV R2, 0xc10 ;  /* 0x00000c1000027802 */ /* 0x000fc40000000f00 */
[----:B------:R-:W-:Y:S05]  /*0c00*/  CALL.REL.NOINC `($__internal_50_$__cuda_sm70_shflsync_bfly_p) ;  /* 0x000002e000007944 */ /* 0x000fea0003c00000 */
[----:B0-----:R-:W-:Y:S01]  /*0c10*/  HFMA2.MMA R8, -RZ, RZ, 0, 4.76837158203125e-07 ;  /* 0x00000008ff087435 */ /* 0x001fe200000001ff */
[----:B-1----:R-:W-:Y:S01]  /*0c20*/  FADD.FTZ R9, R9, R7 ;  /* 0x0000000709097221 */ /* 0x002fe20000010000 */
[----:B------:R-:W-:Y:S01]  /*0c30*/  MOV R7, 0x1f ;  /* 0x0000001f00077802 */ /* 0x000fe20000000f00 */
[----:B------:R-:W-:Y:S01]  /*0c40*/  IMAD.MOV.U32 R10, RZ, RZ, -0x1 ;  /* 0xffffffffff0a7424 */ /* 0x000fe200078e00ff */
[----:B------:R-:W-:-:S02]  /*0c50*/  MOV R2, 0xc70 ;  /* 0x00000c7000027802 */ /* 0x000fc40000000f00 */
[----:B------:R-:W-:Y:S05]  /*0c60*/  CALL.REL.NOINC `($__internal_50_$__cuda_sm70_shflsync_bfly_p) ;  /* 0x0000028000007944 */ /* 0x000fea0003c00000 */
[----:B-1----:R-:W-:Y:S01]  /*0c70*/  FADD.FTZ R6, R9, R7 ;  /* 0x0000000709067221 */ /* 0x002fe20000010000 */
[----:B0-----:R-:W-:Y:S01]  /*0c80*/  HFMA2.MMA R8, -RZ, RZ, 0, 9.5367431640625e-07 ;  /* 0x00000010ff087435 */ /* 0x001fe200000001ff */
[----:B------:R-:W-:Y:S01]  /*0c90*/  MOV R7, 0x1f ;  /* 0x0000001f00077802 */ /* 0x000fe20000000f00 */
[----:B------:R-:W-:Y:S01]  /*0ca0*/  IMAD.MOV.U32 R10, RZ, RZ, -0x1 ;  /* 0xffffffffff0a7424 */ /* 0x000fe200078e00ff */
[----:B------:R-:W-:-:S02]  /*0cb0*/  MOV R2, 0xce0 ;  /* 0x00000ce000027802 */ /* 0x000fc40000000f00 */
[----:B------:R-:W-:Y:S02]  /*0cc0*/  MOV R9, R6 ;  /* 0x0000000600097202 */ /* 0x000fe40000000f00 */
[----:B------:R-:W-:Y:S05]  /*0cd0*/  CALL.REL.NOINC `($__internal_50_$__cuda_sm70_shflsync_bfly_p) ;  /* 0x0000021000007944 */ /* 0x000fea0003c00000 */
[----:B0-----:R-:W-:Y:S01]  /*0ce0*/  HFMA2.MMA R8, -RZ, RZ, 0, 5.9604644775390625e-08 ;  /* 0x00000001ff087435 */ /* 0x001fe200000001ff */
[----:B-1----:R-:W-:Y:S01]  /*0cf0*/  MOV R5, R7 ;  /* 0x0000000700057202 */ /* 0x002fe20000000f00 */
[----:B------:R-:W-:Y:S01]  /*0d00*/  IMAD.MOV.U32 R9, RZ, RZ, R4 ;  /* 0x000000ffff097224 */ /* 0x000fe200078e0004 */
[----:B------:R-:W-:Y:S01]  /*0d10*/  MOV R7, 0x1f ;  /* 0x0000001f00077802 */ /* 0x000fe20000000f00 */
[----:B------:R-:W-:Y:S01]  /*0d20*/  IMAD.MOV.U32 R10, RZ, RZ, -0x1 ;  /* 0xffffffffff0a7424 */ /* 0x000fe200078e00ff */
[----:B------:R-:W-:Y:S02]  /*0d30*/  MOV R2, 0xd50 ;  /* 0x00000d5000027802 */ /* 0x000fe40000000f00 */
[----:B------:R-:W-:Y:S05]  /*0d40*/  CALL.REL.NOINC `($__internal_50_$__cuda_sm70_shflsync_bfly_p) ;  /* 0x000001a000007944 */ /* 0x000fea0003c00000 */
[----:B0-----:R-:W-:Y:S01]  /*0d50*/  HFMA2.MMA R8, -RZ, RZ, 0, 1.1920928955078125e-07 ;  /* 0x00000002ff087435 */ /* 0x001fe200000001ff */
[----:B-1----:R-:W-:Y:S01]  /*0d60*/  FADD.FTZ R9, R4, R7 ;  /* 0x0000000704097221 */ /* 0x002fe20000010000 */
[----:B------:R-:W-:Y:S01]  /*0d70*/  MOV R7, 0x1f ;  /* 0x0000001f00077802 */ /* 0x000fe20000000f00 */
[----:B------:R-:W-:Y:S01]  /*0d80*/  IMAD.MOV.U32 R10, RZ, RZ, -0x1 ;  /* 0xffffffffff0a7424 */ /* 0x000fe200078e00ff */
[----:B------:R-:W-:Y:S02]  /*0d90*/  MOV R2, 0xdb0 ;  /* 0x00000db000027802 */ /* 0x000fe40000000f00 */
[----:B------:R-:W-:Y:S05]  /*0da0*/  CALL.REL.NOINC `($__internal_50_$__cuda_sm70_shflsync_bfly_p) ;  /* 0x0000014000007944 */ /* 0x000fea0003c00000 */
        /* <DEDUP_REMOVED lines=12> */
[----:B0-----:R-:W-:Y:S01]  /*0e70*/  HFMA2.MMA R8, -RZ, RZ, 0, 9.5367431640625e-07 ;  /* 0x00000010ff087435 */ /* 0x001fe200000001ff */
[----:B-1----:R-:W-:Y:S01]  /*0e80*/  FADD.FTZ R9, R9, R7 ;  /* 0x0000000709097221 */ /* 0x002fe20000010000 */
[----:B------:R-:W-:Y:S01]  /*0e90*/  MOV R7, 0x1f ;  /* 0x0000001f00077802 */ /* 0x000fe20000000f00 */
[----:B------:R-:W-:Y:S01]  /*0ea0*/  IMAD.MOV.U32 R10, RZ, RZ, -0x1 ;  /* 0xffffffffff0a7424 */ /* 0x000fe200078e00ff */
[----:B------:R-:W-:-:S02]  /*0eb0*/  MOV R2, 0xed0 ;  /* 0x00000ed000027802 */ /* 0x000fc40000000f00 */
[----:B------:R-:W-:Y:S05]  /*0ec0*/  CALL.REL.NOINC `($__internal_50_$__cuda_sm70_shflsync_bfly_p) ;  /* 0x0000002000007944 */ /* 0x000fea0003c00000 */
[----:B-1----:R-:W-:Y:S01]  /*0ed0*/  MOV R4, R7 ;  /* 0x0000000700047202 */ /* 0x002fe20000000f00 */
[----:B0-----:R-:W-:Y:S05]  /*0ee0*/  BRA `(.L_x_3233) ;  /* 0xfffffa6000007947 */ /* 0x001fea000383ffff */
        .weak           $__internal_50_$__cuda_sm70_shflsync_bfly_p
        .type           $__internal_50_$__cuda_sm70_shflsync_bfly_p,@function
        .size           $__internal_50_$__cuda_sm70_shflsync_bfly_p,(.L_x_11784 - $__internal_50_$__cuda_sm70_shflsync_bfly_p)
$__internal_50_$__cuda_sm70_shflsync_bfly_p:
[----:B------:R-:W-:Y:S01]  /*0ef0*/  HFMA2.MMA R3, -RZ, RZ, 0, 0 ;  /* 0x00000000ff037435 */ /* 0x000fe200000001ff */
[----:B------:R-:W-:Y:S04]  /*0f00*/  WARPSYNC R10 ;  /* 0x0000000a00007348 */ /* 0x000fe80003800000 */
[----:B------:R0:W1:Y:S01]  /*0f10*/  SHFL.BFLY PT, R7, R9, R8, R7 ;  /* 0x0c00000809077389 */ /* 0x00006200000e0007 */
[----:B------:R-:W-:Y:S05]  /*0f20*/  RET.REL.NODEC R2 `(_ZN10layer_norm22ln_bwd_finalize_kernelINS_22Kernel_traits_finalizeILj4096Ef13__nv_bfloat16S2_S2_fjLb0ELj1024ELj4ENS_18Kernel_traits_baseILj4096EfS2_S2_S2_fjLj1024EEEEELb0ELb0EEEvNS_9BwdParamsE) ;  /* 0xfffff0d002007950 */ /* 0x000fea0003c3ffff */
.L_x_3234:
        /* <DEDUP_REMOVED lines=13> */
.L_x_11784:


//--------------------- .text._ZN10layer_norm13ln_bwd_kernelINS_13Kernel_traitsIf13__nv_bfloat16S2_S2_fjLj4096ELj1ELj1ELj4ELj16ENS_18Kernel_traits_baseILj4096EfS2_S2_S2_fjLj128EEEEELb1ELb0ELb1ELb0EEEvNS_9BwdParamsE --------------------------
	.section	.text._ZN10layer_norm13ln_bwd_kernelINS_13Kernel_traitsIf13__nv_bfloat16S2_S2_fjLj4096ELj1ELj1ELj4ELj16ENS_18Kernel_traits_baseILj4096EfS2_S2_S2_fjLj128EEEEELb1ELb0ELb1ELb0EEEvNS_9BwdParamsE,"ax",@progbits
	.sectioninfo	@"SHI_REGISTERS=223"
	.align	128
        .global         _ZN10layer_norm13ln_bwd_kernelINS_13Kernel_traitsIf13__nv_bfloat16S2_S2_fjLj4096ELj1ELj1ELj4ELj16ENS_18Kernel_traits_baseILj4096EfS2_S2_S2_fjLj128EEEEELb1ELb0ELb1ELb0EEEvNS_9BwdParamsE
        .type           _ZN10layer_norm13ln_bwd_kernelINS_13Kernel_traitsIf13__nv_bfloat16S2_S2_fjLj4096ELj1ELj1ELj4ELj16ENS_18Kernel_traits_baseILj4096EfS2_S2_S2_fjLj128EEEEELb1ELb0ELb1ELb0EEEvNS_9BwdParamsE,@function
        .size           _ZN10layer_norm13ln_bwd_kernelINS_13Kernel_traitsIf13__nv_bfloat16S2_S2_fjLj4096ELj1ELj1ELj4ELj16ENS_18Kernel_traits_baseILj4096EfS2_S2_S2_fjLj128EEEEELb1ELb0ELb1ELb0EEEvNS_9BwdParamsE,(.L_x_11785 - _ZN10layer_norm13ln_bwd_kernelINS_13Kernel_traitsIf13__nv_bfloat16S2_S2_fjLj4096ELj1ELj1ELj4ELj16ENS_18Kernel_traits_baseILj4096EfS2_S2_S2_fjLj128EEEEELb1ELb0ELb1ELb0EEEvNS_9BwdParamsE)
        .other          _ZN10layer_norm13ln_bwd_kernelINS_13Kernel_traitsIf13__nv_bfloat16S2_S2_fjLj4096ELj1ELj1ELj4ELj16ENS_18Kernel_traits_baseILj4096EfS2_S2_S2_fjLj128EEEEELb1ELb0ELb1ELb0EEEvNS_9BwdParamsE,@"STO_CUDA_ENTRY STV_DEFAULT"
_ZN10layer_norm13ln_bwd_kernelINS_13Kernel_traitsIf13__nv_bfloat16S2_S2_fjLj4096ELj1ELj1ELj4ELj16ENS_18Kernel_traits_baseILj4096EfS2_S2_S2_fjLj128EEEEELb1ELb0ELb1ELb0EEEvNS_9BwdParamsE:
.text._ZN10layer_norm13ln_bwd_kernelINS_13Kernel_traitsIf13__nv_bfloat16S2_S2_fjLj4096ELj1ELj1ELj4ELj16ENS_18Kernel_traits_baseILj4096EfS2_S2_S2_fjLj128EEEEELb1ELb0ELb1ELb0EEEvNS_9BwdParamsE:
        /* <DEDUP_REMOVED lines=16> */
[----:B------:R-:W-:Y:S01]  /*0100*/  @P3 MOV R3, 0x20 ;  /* 0x0000002000033802 */ /* 0x000fe20000000f00 */
[----:B------:R-:W-:Y:S02]  /*0110*/  @P0 IMAD.MOV.U32 R9, RZ, RZ, 0x20 ;  /* 0x00000020ff090424 */ /* 0x000fe400078e00ff */
[----:B------:R-:W-:Y:S02]  /*0120*/  @P1 IMAD.MOV.U32 R11, RZ, RZ, 0x20 ;  /* 0x00000020ff0b1424 */ /* 0x000fe400078e00ff */
[C---:B------:R-:W-:Y:S01]  /*0130*/  @P3 IMAD.WIDE.U32 R2, R4.reuse, R3, c[0x0][0x1b0] ;  /* 0x00006c0004023625 */ /* 0x040fe200078e0003 */
[----:B------:R-:W-:Y:S02]  /*0140*/  @P3 LOP3.LUT R4, R4, 0x80, RZ, 0xfc, !PT ;  /* 0x0000008004043812 */ /* 0x000fe400078efcff */
[----:B------:R-:W-:-:S02]  /*0150*/  @P2 MOV R5, 0x20 ;  /* 0x0000002000052802 */ /* 0x000fc40000000f00 */
[----:B------:R1:W5:Y:S01]  /*0160*/  @P3 LDG.E.128 R36, [R2.64] ;  /* 0x0000000402243981 */ /* 0x000362000c1e1d00 */
[C---:B------:R-:W-:Y:S01]  /*0170*/  @P0 IMAD.WIDE.U32 R8, R4.reuse, R9, c[0x0][0x1b0] ;  /* 0x00006c0004080625 */ /* 0x040fe200078e0009 */
[----:B------:R-:W-:Y:S02]  /*0180*/  @P0 IADD3 R4, R4, 0x80, RZ ;  /* 0x0000008004040810 */ /* 0x000fe40007ffe0ff */
[----:B------:R1:W5:Y:S03]  /*0190*/  @P3 LDG.E.128 R40, [R2.64+0x10] ;  /* 0x0000100402283981 */ /* 0x000366000c1e1d00 */
[C---:B------:R-:W-:Y:S01]  /*01a0*/  @P1 IMAD.WIDE.U32 R10, R4.reuse, R11, c[0x0][0x1b0] ;  /* 0x00006c00040a1625 */ /* 0x040fe200078e000b */
[----:B------:R1:W5:Y:S01]  /*01b0*/  @P0 LDG.E.128 R44, [R8.64] ;  /* 0x00000004082c0981 */ /* 0x000362000c1e1d00 */
[----:B------:R-:W-:-:S03]  /*01c0*/  @P1 IADD3 R4, R4, 0x80, RZ ;  /* 0x0000008004041810 */ /* 0x000fc60007ffe0ff */
[----:B------:R1:W5:Y:S04]  /*01d0*/  @P0 LDG.E.128 R48, [R8.64+0x10] ;  /* 0x0000100408300981 */ /* 0x000368000c1e1d00 */
[----:B------:R1:W5:Y:S04]  /*01e0*/  @P1 LDG.E.128 R52, [R10.64] ;  /* 0x000000040a341981 */ /* 0x000368000c1e1d00 */
[----:B------:R1:W5:Y:S01]  /*01f0*/  @P1 LDG.E.128 R56, [R10.64+0x10] ;  /* 0x000010040a381981 */ /* 0x000362000c1e1d00 */
[----:B------:R-:W-:-:S05]  /*0200*/  @P2 IMAD.WIDE.U32 R4, R4, R5, c[0x0][0x1b0] ;  /* 0x00006c0004042625 */ /* 0x000fca00078e0005 */
[----:B------:R0:W5:Y:S04]  /*0210*/  @P2 LDG.E.128 R60, [R4.64] ;  /* 0x00000004043c2981 */ /* 0x000168000c1e1d00 */
[----:B------:R0:W5:Y:S02]  /*0220*/  @P2 LDG.E.128 R64, [R4.64+0x10] ;  /* 0x0000100404402981 */ /* 0x000164000c1e1d00 */
        /* <DEDUP_REMOVED lines=36> */
[----:B------:R-:W-:-:S02]  /*0470*/  IMAD.MOV.U32 R4, RZ, RZ, 0x1 ;  /* 0x00000001ff047424 */ /* 0x000fc400078e00ff */
[----:B------:R-:W-:-:S05]  /*0480*/  IMAD.MOV.U32 R69, RZ, RZ, RZ ;  /* 0x000000ffff457224 */ /* 0x000fca00078e00ff */
.L_x_3357:
[----:B------:R-:W-:-:S10]  /*0490*/  HFMA2.MMA R158, -RZ, RZ, 0, 2.384185791015625e-07 ;  /* 0x00000004ff9e7435 */ /* 0x000fd400000001ff */
[----:B------:R-:W-:-:S05]  /*04a0*/  IMAD.WIDE R152, R5, R158, c[0x0][0x1d8] ;  /* 0x0000760005987625 */ /* 0x000fca00078e029e */
[----:B------:R1:W2:Y:S01]  /*04b0*/  LDG.E R198, [R152.64] ;  /* 0x0000000498c67981 */ /* 0x0002a2000c1e1900 */
[----:B------:R-:W-:-:S04]  /*04c0*/  IMAD.WIDE R156, R5, R158, c[0x0][0x1a8] ;  /* 0x00006a00059c7625 */ /* 0x000fc800078e029e */
[C---:B------:R-:W-:Y:S01]  /*04d0*/  IMAD.WIDE R154, R5.reuse, R158, c[0x0][0x1d0] ;  /* 0x00007400059a7625 */ /* 0x040fe200078e029e */
[----:B-----5:R3:W5:Y:S04]  /*04e0*/  LDG.E R3, [R156.64] ;  /* 0x000000049c037981 */ /* 0x020768000c1e1900 */
        /* <DEDUP_REMOVED lines=8> */
[----:B-1----:R-:W-:Y:S01]  /*0570*/  IMAD.WIDE.U32 R152, R8, R199, c[0x0][0x218] ;  /* 0x0000860008987625 */ /* 0x002fe200078e00c7 */
[----:B--2---:R-:W-:-:S13]  /*0580*/  ISETP.GT.AND P2, PT, R198, RZ, PT ;  /* 0x000000ffc600720c */ /* 0x004fda0003f44270 */
[----:B------:R-:W-:Y:S05]  /*0590*/  @P2 BRA `(.L_x_3237) ;  /* 0x0000038000002947 */ /* 0x000fea0003800000 */
[----:B---3-5:R-:W-:Y:S01]  /*05a0*/  ISETP.GE.AND P3, PT, R2, 0x1, PT ;  /* 0x000000010200780c */ /* 0x028fe20003f66270 */
[----:B------:R-:W-:Y:S01]  /*05b0*/  BSSY B1, `(.L_x_3238) ;  /* 0x0000012000017945 */ /* 0x000fe20003800000 */
[----:B------:R-:W-:Y:S02]  /*05c0*/  LOP3.LUT P4, RZ, R0, 0xffffff80, RZ, 0xc0, !PT ;  /* 0xffffff8000ff7812 */ /* 0x000fe4000788c0ff */
[----:B------:R-:W-:-:S09]  /*05d0*/  MOV R158, R8 ;  /* 0x00000008009e7202 */ /* 0x000fd20000000f00 */
[----:B------:R-:W-:-:S05]  /*05e0*/  @P3 IADD3 R154, R2, -0x1, RZ ;  /* 0xffffffff029a3810 */ /* 0x000fca0007ffe0ff */
[----:B------:R-:W-:Y:S02]  /*05f0*/  @P3 IMAD R155, R154, c[0x0][0x168], RZ ;  /* 0x00005a009a9b3a24 */ /* 0x000fe400078e02ff */
[----:B------:R-:W-:-:S03]  /*0600*/  IMAD.MOV.U32 R154, RZ, RZ, RZ ;  /* 0x000000ffff9a7224 */ /* 0x000fc600078e00ff */
        /* <DEDUP_REMOVED lines=12> */
.L_x_3239:
[----:B------:R-:W-:Y:S05]  /*06d0*/  BSYNC B1 ;  /* 0x0000000000017941 */ /* 0x000fea0003800000 */
.L_x_3238:
[----:B------:R-:W-:Y:S01]  /*06e0*/  BSSY B1, `(.L_x_3240) ;  /* 0x000000b000017945 */ /* 0x000fe20003800000 */
        /* <DEDUP_REMOVED lines=8> */
[----:B------:R-:W-:Y:S02]  /*0770*/  IADD3 R154, R154, 0x80, RZ ;  /* 0x000000809a9a7810 */ /* 0x000fe40007ffe0ff */
[----:B------:R-:W-:Y:S02]  /*0780*/  IADD3 R158, R158, 0x80, RZ ;  /* 0x000000809e9e7810 */ /* 0x000fe40007ffe0ff */
.L_x_3241:
[----:B------:R-:W-:Y:S05]  /*0790*/  BSYNC B1 ;  /* 0x0000000000017941 */ /* 0x000fea0003800000 */
.L_x_3240:
        /* <DEDUP_REMOVED lines=11> */
.L_x_3243:
[----:B------:R-:W-:Y:S05]  /*0850*/  BSYNC B1 ;  /* 0x0000000000017941 */ /* 0x000fea0003800000 */
.L_x_3242:
        /* <DEDUP_REMOVED lines=12> */
.L_x_3237:
[----:B---3--:R-:W-:-:S06]  /*0920*/  IMAD.WIDE R154, R5, R158, c[0x0][0x1a0] ;  /* 0x00006800059a7625 */ /* 0x008fcc00078e029e */
[----:B------:R-:W2:Y:S01]  /*0930*/  LDG.E R154, [R154.64] ;  /* 0x000000049a9a7981 */ /* 0x000ea2000c1e1900 */
[----:B-----5:R-:W-:Y:S01]  /*0940*/  ISETP.GE.AND P3, PT, R2, 0x1, PT ;  /* 0x000000010200780c */ /* 0x020fe20003f66270 */
[----:B------:R-:W-:Y:S01]  /*0950*/  BSSY B1, `(.L_x_3245) ;  /* 0x0000067000017945 */ /* 0x000fe20003800000 */
[----:B------:R-:W-:Y:S01]  /*0960*/  IADD3 R156, R198, -0x1, RZ ;  /* 0xffffffffc69c7810 */ /* 0x000fe20007ffe0ff */
[----:B------:R-:W-:Y:S01]  /*0970*/  CS2R R212, SRZ ;  /* 0x0000000000d47805 */ /* 0x000fe2000001ff00 */
[----:B------:R-:W-:Y:S01]  /*0980*/  LOP3.LUT P4, RZ, R0, 0xffffff80, RZ, 0xc0, !PT ;  /* 0xffffff8000ff7812 */ /* 0x000fe2000788c0ff */
[----:B------:R-:W-:Y:S02]  /*0990*/  IMAD.MOV.U32 R216, RZ, RZ, R8 ;  /* 0x000000ffffd87224 */ /* 0x000fe400078e0008 */
[----:B------:R-:W-:-:S06]  /*09a0*/  IMAD R156, R156, c[0x0][0x168], RZ ;  /* 0x00005a009c9c7a24 */ /* 0x000fcc00078e02ff */
[----:B------:R-:W-:-:S05]  /*09b0*/  @P3 IADD3 R157, R2, -0x1, RZ ;  /* 0xffffffff029d3810 */ /* 0x000fca0007ffe0ff */
[----:B------:R-:W-:Y:S01]  /*09c0*/  @P3 IMAD R158, R157, c[0x0][0x168], RZ ;  /* 0x00005a009d9e3a24 */ /* 0x000fe200078e02ff */
[----:B------:R-:W-:-:S04]  /*09d0*/  SHF.R.S32.HI R157, RZ, 0x1f, R156 ;  /* 0x0000001fff9d7819 */ /* 0x000fc8000001149c */
[----:B------:R-:W-:Y:S02]  /*09e0*/  @P3 SHF.R.S32.HI R211, RZ, 0x1f, R158 ;  /* 0x0000001fffd33819 */ /* 0x000fe4000001149e */
[----:B------:R-:W-:Y:S02]  /*09f0*/  LEA.HI R157, R157, R156, RZ, 0x3 ;  /* 0x0000009c9d9d7211 */ /* 0x000fe400078f18ff */
[----:B------:R-:W-:Y:S02]  /*0a00*/  @P3 LEA.HI R158, R211, R158, RZ, 0x3 ;  /* 0x0000009ed39e3211 */ /* 0x000fe400078f18ff */
[----:B------:R-:W-:Y:S02]  /*0a10*/  MOV R211, RZ ;  /* 0x000000ff00d37202 */ /* 0x000fe40000000f00 */
[----:B------:R-:W-:Y:S02]  /*0a20*/  @P3 LEA.HI.SX32 R211, R158, R159, 0x1d ;  /* 0x0000009f9ed33211 */ /* 0x000fe400078feaff */
[----:B0-----:R-:W-:-:S02]  /*0a30*/  ISETP.NE.AND P3, PT, R6, RZ, PT ;  /* 0x000000ff0600720c */ /* 0x001fc40003f65270 */
[----:B------:R-:W-:Y:S02]  /*0a40*/  LEA.HI.SX32 R214, R157, R159, 0x1d ;  /* 0x0000009f9dd67211 */ /* 0x000fe400078feaff */
        /* <DEDUP_REMOVED lines=18> */
[C---:B------:R-:W-:Y:S01]  /*0b70*/  FADD.FTZ R10, -R198.reuse, R9 ;  /* 0x00000009c60a7221 */ /* 0x040fe20000010100 */
[----:B------:R-:W-:Y:S01]  /*0b80*/  PRMT R13, RZ, 0x7610, R13 ;  /* 0x00007610ff0d7816 */ /* 0x000fe2000000000d */
[----:B------:R-:W-:Y:S01]  /*0b90*/  FADD.FTZ R12, -R198, R21 ;  /* 0x00000015c60c7221 */ /* 0x000fe20000010100 */
[----:B---3--:R-:W-:Y:S01]  /*0ba0*/  PRMT R11, RZ, 0x5410, R16 ;  /* 0x00005410ff0b7816 */ /* 0x008fe20000000010 */
[----:B------:R-:W-:Y:S01]  /*0bb0*/  FMUL.FTZ R9, R3, R10 ;  /* 0x0000000a03097220 */ /* 0x000fe20000410000 */
[----:B0-----:R-:W-:-:S02]  /*0bc0*/  PRMT R153, RZ, 0x5410, R14 ;  /* 0x00005410ff997816 */ /* 0x001fc4000000000e */
[----:B------:R-:W-:Y:S01]  /*0bd0*/  PRMT R157, RZ, 0x7610, R14 ;  /* 0x00007610ff9d7816 */ /* 0x000fe2000000000e */
[C---:B------:R-:W-:Y:S01]  /*0be0*/  FADD.FTZ R14, -R198.reuse, R23 ;  /* 0x00000017c60e7221 */ /* 0x040fe20000010100 */
[--C-:B------:R-:W-:Y:S02]  /*0bf0*/  PRMT R155, RZ, 0x5410, R18.reuse ;  /* 0x00005410ff9b7816 */ /* 0x100fe40000000012 */
[----:B------:R-:W-:Y:S01]  /*0c00*/  PRMT R152, RZ, 0x7610, R18 ;  /* 0x00007610ff987816 */ /* 0x000fe20000000012 */
[----:B------:R-:W-:Y:S02]  /*0c10*/  FADD.FTZ R18, -R198, R13 ;  /* 0x0000000dc6127221 */ /* 0x000fe40000010100 */
[----:B------:R-:W-:Y:S01]  /*0c20*/  FMUL.FTZ R10, R3, R12 ;  /* 0x0000000c030a7220 */ /* 0x000fe20000410000 */
[----:B------:R-:W-:Y:S01]  /*0c30*/  PRMT R20, RZ, 0x7610, R17 ;  /* 0x00007610ff147816 */ /* 0x000fe20000000011 */
[----:B------:R-:W-:Y:S02]  /*0c40*/  FADD.FTZ R100, R100, R11 ;  /* 0x0000000b64647221 */ /* 0x000fe40000010000 */
[----:B------:R-:W-:-:S02]  /*0c50*/  FFMA.FTZ R68, R9, R11, R68 ;  /* 0x0000000b09447223 */ /* 0x000fc40000010044 */
[----:B------:R-:W-:Y:S01]  /*0c60*/  FMUL.FTZ R12, R36, R11 ;  /* 0x0000000b240c7220 */ /* 0x000fe20000410000 */
[----:B------:R-:W-:Y:S01]  /*0c70*/  PRMT R16, RZ, 0x7610, R16 ;  /* 0x00007610ff107816 */ /* 0x000fe20000000010 */
[C---:B------:R-:W-:Y:S02]  /*0c80*/  FMUL.FTZ R11, R3.reuse, R14 ;  /* 0x0000000e030b7220 */ /* 0x040fe40000410000 */
[----:B------:R-:W-:Y:S01]  /*0c90*/  FMUL.FTZ R14, R3, R18 ;  /* 0x00000012030e7220 */ /* 0x000fe20000410000 */
[--C-:B------:R-:W-:Y:S02]  /*0ca0*/  PRMT R159, RZ, 0x5410, R15.reuse ;  /* 0x00005410ff9f7816 */ /* 0x100fe4000000000f */
        /* <DEDUP_REMOVED lines=8> */
[----:B------:R-:W-:Y:S02]  /*0d30*/  FADD.FTZ R22, -R198, R153 ;  /* 0x00000099c6167221 */ /* 0x000fe40000010100 */
[----:B------:R-:W-:-:S02]  /*0d40*/  FADD.FTZ R101, R101, R16 ;  /* 0x0000001065657221 */ /* 0x000fc40000010000 */
[----:B------:R-:W-:Y:S02]  /*0d50*/  FFMA.FTZ R69, R10, R16, R69 ;  /* 0x000000100a457223 */ /* 0x000fe40000010045 */
        /* <DEDUP_REMOVED lines=10> */
[----:B------:R-:W-:-:S02]  /*0e00*/  FADD.FTZ R153, R22, R17 ;  /* 0x0000001116997221 */ /* 0x000fc40000010000 */
[----:B------:R-:W-:Y:S01]  /*0e10*/  FFMA.FTZ R23, R14, R17, R23 ;  /* 0x000000110e177223 */ /* 0x000fe20000010017 */
[--C-:B------:R-:W-:Y:S02]  /*0e20*/  PRMT R213, RZ, 0x5410, R19.reuse ;  /* 0x00005410ffd57816 */ /* 0x100fe40000000013 */
[----:B------:R-:W-:Y:S01]  /*0e30*/  PRMT R158, RZ, 0x7610, R19 ;  /* 0x00007610ff9e7816 */ /* 0x000fe20000000013 */
[----:B------:R-:W-:Y:S02]  /*0e40*/  FMUL.FTZ R19, R3, R24 ;  /* 0x0000001803137220 */ /* 0x000fe40000410000 */
[----:B------:R-:W-:Y:S02]  /*0e50*/  FADD.FTZ R154, -R198, R159 ;  /* 0x0000009fc69a7221 */ /* 0x000fe40000010100 */
        /* <DEDUP_REMOVED lines=22> */
.L_x_3246:
[----:B------:R-:W-:Y:S05]  /*0fc0*/  BSYNC B1 ;  /* 0x0000000000017941 */ /* 0x000fea0003800000 */
.L_x_3245:
        /* <DEDUP_REMOVED lines=15> */
[----:B------:R-:W-:Y:S02]  /*10c0*/  IADD3 R216, R216, 0x80, RZ ;  /* 0x00000080d8d87810 */ /* 0x000fe40007ffe0ff */
[--C-:B--2---:R-:W-:Y:S02]  /*10d0*/  PRMT R25, RZ, 0x5410, R28.reuse ;  /* 0x00005410ff197816 */ /* 0x104fe4000000001c */
[----:B------:R-:W-:Y:S02]  /*10e0*/  PRMT R157, RZ, 0x7610, R28 ;  /* 0x00007610ff9d7816 */ /* 0x000fe4000000001c */
[----:B------:R-:W-:Y:S01]  /*10f0*/  PRMT R159, RZ, 0x5410, R29 ;  /* 0x00005410ff9f7816 */ /* 0x000fe2000000001d */
[C---:B0-----:R-:W-:Y:S01]  /*1100*/  FADD.FTZ R26, -R198.reuse, R25 ;  /* 0x00000019c61a7221 */ /* 0x041fe20000010100 */
[----:B---3--:R-:W-:Y:S01]  /*1110*/  PRMT R27, RZ, 0x5410, R152 ;  /* 0x00005410ff1b7816 */ /* 0x008fe20000000098 */
[C---:B------:R-:W-:Y:S01]  /*1120*/  FADD.FTZ R28, -R198.reuse, R157 ;  /* 0x0000009dc61c7221 */ /* 0x040fe20000010100 */
[--C-:B------:R-:W-:Y:S01]  /*1130*/  PRMT R161, RZ, 0x5410, R30.reuse ;  /* 0x00005410ffa17816 */ /* 0x100fe2000000001e */
[C---:B------:R-:W-:Y:S01]  /*1140*/  FMUL.FTZ R25, R3.reuse, R26 ;  /* 0x0000001a03197220 */ /* 0x040fe20000410000 */
        /* <DEDUP_REMOVED lines=8> */
[--C-:B------:R-:W-:Y:S01]  /*11d0*/  PRMT R31, RZ, 0x5410, R153.reuse ;  /* 0x00005410ff1f7816 */ /* 0x100fe20000000099 */
[----:B------:R-:W-:Y:S01]  /*11e0*/  FMUL.FTZ R28, R44, R27 ;  /* 0x0000001b2c1c7220 */ /* 0x000fe20000410000 */
[----:B------:R-:W-:Y:S01]  /*11f0*/  PRMT R152, RZ, 0x7610, R152 ;  /* 0x00007610ff987816 */ /* 0x000fe20000000098 */
[----:B------:R-:W-:Y:S01]  /*1200*/  FMUL.FTZ R27, R3, R30 ;  /* 0x0000001e031b7220 */ /* 0x000fe20000410000 */
[----:B------:R-:W-:Y:S01]  /*1210*/  PRMT R156, RZ, 0x7610, R153 ;  /* 0x00007610ff9c7816 */ /* 0x000fe20000000099 */
[----:B------:R-:W-:Y:S01]  /*1220*/  FADD.FTZ R158, -R198, R161 ;  /* 0x000000a1c69e7221 */ /* 0x000fe20000010100 */
[--C-:B------:R-:W-:Y:S01]  /*1230*/  PRMT R153, RZ, 0x5410, R154.reuse ;  /* 0x00005410ff997816 */ /* 0x100fe2000000009a */
[----:B------:R-:W-:Y:S01]  /*1240*/  FADD.FTZ R110, R110, R31 ;  /* 0x0000001f6e6e7221 */ /* 0x000fe20000010000 */
[----:B------:R-:W-:Y:S01]  /*1250*/  PRMT R166, RZ, 0x7610, R154 ;  /* 0x00007610ffa67816 */ /* 0x000fe2000000009a */
[----:B------:R-:W-:-:S02]  /*1260*/  FADD.FTZ R154, -R198, R29 ;  /* 0x0000001dc69a7221 */ /* 0x000fc40000010100 */
[-C--:B------:R-:W-:Y:S02]  /*1270*/  FFMA.FTZ R78, R27, R31.reuse, R78 ;  /* 0x0000001f1b4e7223 */ /* 0x080fe4000001004e */
[----:B------:R-:W-:Y:S02]  /*1280*/  FMUL.FTZ R160, R46, R31 ;  /* 0x0000001f2ea07220 */ /* 0x000fe40000410000 */
        /* <DEDUP_REMOVED lines=17> */
[----:B------:R-:W-:Y:S01]  /*13a0*/  FFMA.FTZ R212, R30, R161, R212 ;  /* 0x000000a11ed47223 */ /* 0x000fe200000100d4 */
[----:B------:R-:W-:Y:S01]  /*13b0*/  PRMT R167, RZ, 0x5410, R155 ;  /* 0x00005410ffa77816 */ /* 0x000fe2000000009b */
[----:B------:R-:W-:Y:S02]  /*13c0*/  FADD.FTZ R168, -R198, R165 ;  /* 0x000000a5c6a87221 */ /* 0x000fe40000010100 */
        /* <DEDUP_REMOVED lines=24> */
.L_x_3248:
[----:B------:R-:W-:Y:S05]  /*1550*/  BSYNC B1 ;  /* 0x0000000000017941 */ /* 0x000fea0003800000 */
.L_x_3247:
        /* <DEDUP_REMOVED lines=17> */
[----:B------:R-:W-:Y:S02]  /*1670*/  PRMT R183, RZ, 0x5410, R153 ;  /* 0x00005410ffb77816 */ /* 0x000fe40000000099 */
[----:B------:R-:W-:-:S02]  /*1680*/  PRMT R181, RZ, 0x7610, R152 ;  /* 0x00007610ffb57816 */ /* 0x000fc40000000098 */
[----:B------:R-:W-:Y:S01]  /*1690*/  PRMT R185, RZ, 0x7610, R153 ;  /* 0x00007610ffb97816 */ /* 0x000fe20000000099 */
[C---:B------:R-:W-:Y:S01]  /*16a0*/  FADD.FTZ R178, -R198.reuse, R179 ;  /* 0x000000b3c6b27221 */ /* 0x040fe20000010100 */
[----:B---3--:R-:W-:Y:S01]  /*16b0*/  PRMT R153, RZ, 0x5410, R156 ;  /* 0x00005410ff997816 */ /* 0x008fe2000000009c */
[C---:B------:R-:W-:Y:S02]  /*16c0*/  FADD.FTZ R182, -R198.reuse, R183 ;  /* 0x000000b7c6b67221 */ /* 0x040fe40000010100 */
[C---:B------:R-:W-:Y:S02]  /*16d0*/  FADD.FTZ R180, -R198.reuse, R181 ;  /* 0x000000b5c6b47221 */ /* 0x040fe40000010100 */
[----:B------:R-:W-:Y:S01]  /*16e0*/  FADD.FTZ R184, -R198, R185 ;  /* 0x000000b9c6b87221 */ /* 0x000fe20000010100 */
[----:B------:R-:W-:Y:S01]  /*16f0*/  PRMT R187, RZ, 0x5410, R154 ;  /* 0x00005410ffbb7816 */ /* 0x000fe2000000009a */
[C---:B------:R-:W-:Y:S01]  /*1700*/  FMUL.FTZ R179, R3.reuse, R178 ;  /* 0x000000b203b37220 */ /* 0x040fe20000410000 */
[----:B------:R-:W-:Y:S01]  /*1710*/  PRMT R152, RZ, 0x7610, R157 ;  /* 0x00007610ff987816 */ /* 0x000fe2000000009d */
[C---:B------:R-:W-:Y:S01]  /*1720*/  FMUL.FTZ R181, R3.reuse, R182 ;  /* 0x000000b603b57220 */ /* 0x040fe20000410000 */
[----:B------:R-:W-:Y:S01]  /*1730*/  PRMT R156, RZ, 0x7610, R156 ;  /* 0x00007610ff9c7816 */ /* 0x000fe2000000009c */
[----:B------:R-:W-:-:S02]  /*1740*/  FMUL.FTZ R178, R3, R180 ;  /* 0x000000b403b27220 */ /* 0x000fc40000410000 */
[----:B------:R-:W-:Y:S02]  /*1750*/  FMUL.FTZ R182, R3, R184 ;  /* 0x000000b803b67220 */ /* 0x000fe40000410000 */
[----:B------:R-:W-:Y:S01]  /*1760*/  FMUL.FTZ R180, R52, R153 ;  /* 0x0000009934b47220 */ /* 0x000fe20000410000 */
[----:B------:R-:W-:Y:S01]  /*1770*/  PRMT R191, RZ, 0x5410, R155 ;  /* 0x00005410ffbf7816 */ /* 0x000fe2000000009b */
[----:B------:R-:W-:Y:S01]  /*1780*/  FADD.FTZ R186, -R198, R187 ;  /* 0x000000bbc6ba7221 */ /* 0x000fe20000010100 */
[----:B------:R-:W-:Y:S01]  /*1790*/  PRMT R215, RZ, 0x7610, R155 ;  /* 0x00007610ffd77816 */ /* 0x000fe2000000009b */
[----:B------:R-:W-:Y:S01]  /*17a0*/  FADD.FTZ R119, R119, R152 ;  /* 0x0000009877777221 */ /* 0x000fe20000010000 */
[----:B------:R-:W-:Y:S01]  /*17b0*/  PRMT R155, RZ, 0x5410, R157 ;  /* 0x00005410ff9b7816 */ /* 0x000fe2000000009d */
[-C--:B------:R-:W-:Y:S02]  /*17c0*/  FFMA.FTZ R87, R182, R152.reuse, R87 ;  /* 0x00000098b6577223 */ /* 0x080fe40000010057 */
[----:B------:R-:W-:-:S02]  /*17d0*/  FMUL.FTZ R187, R55, R152 ;  /* 0x0000009837bb7220 */ /* 0x000fc40000410000 */
[----:B------:R-:W-:Y:S02]  /*17e0*/  FMUL.FTZ R183, R53, R156 ;  /* 0x0000009c35b77220 */ /* 0x000fe40000410000 */
[----:B------:R-:W-:Y:S02]  /*17f0*/  FADD.FTZ R152, R213, R180 ;  /* 0x000000b4d5987221 */ /* 0x000fe40000010000 */
[C---:B------:R-:W-:Y:S02]  /*1800*/  FFMA.FTZ R212, R179.reuse, R180, R212 ;  /* 0x000000b4b3d47223 */ /* 0x040fe400000100d4 */
[----:B------:R-:W-:Y:S02]  /*1810*/  FADD.FTZ R116, R116, R153 ;  /* 0x0000009974747221 */ /* 0x000fe40000010000 */
[----:B------:R-:W-:Y:S02]  /*1820*/  FFMA.FTZ R84, R179, R153, R84 ;  /* 0x00000099b3547223 */ /* 0x000fe40000010054 */
[----:B------:R-:W-:-:S02]  /*1830*/  FMUL.FTZ R184, R54, R155 ;  /* 0x0000009b36b87220 */ /* 0x000fc40000410000 */
[----:B------:R-:W-:Y:S02]  /*1840*/  FADD.FTZ R153, R152, R183 ;  /* 0x000000b798997221 */ /* 0x000fe40000010000 */
[----:B------:R-:W-:Y:S01]  /*1850*/  FFMA.FTZ R212, R178, R183, R212 ;  /* 0x000000b7b2d47223 */ /* 0x000fe200000100d4 */
[----:B------:R-:W-:Y:S01]  /*1860*/  PRMT R189, RZ, 0x7610, R154 ;  /* 0x00007610ffbd7816 */ /* 0x000fe2000000009a */
[----:B------:R-:W-:Y:S01]  /*1870*/  FADD.FTZ R152, R153, R184 ;  /* 0x000000b899987221 */ /* 0x000fe20000010000 */
[----:B------:R-:W-:Y:S01]  /*1880*/  PRMT R157, RZ, 0x5410, R158 ;  /* 0x00005410ff9d7816 */ /* 0x000fe2000000009e */
        /* <DEDUP_REMOVED lines=8> */
[----:B------:R-:W-:Y:S02]  /*1910*/  FADD.FTZ R190, -R198, R191 ;  /* 0x000000bfc6be7221 */ /* 0x000fe40000010100 */
        /* <DEDUP_REMOVED lines=28> */
.L_x_3250:
[----:B------:R-:W-:Y:S05]  /*1ae0*/  BSYNC B1 ;  /* 0x0000000000017941 */ /* 0x000fea0003800000 */
.L_x_3249:
[----:B------:R-:W-:-:S13]  /*1af0*/  ISETP.GE.U32.AND P3, PT, R0, 0x200, PT ;  /* 0x000002000000780c */ /* 0x000fda0003f66070 */
        /* <DEDUP_REMOVED lines=21> */
[----:B------:R-:W-:Y:S01]  /*1c50*/  FADD.FTZ R194, -R198, R195 ;  /* 0x000000c3c6c27221 */ /* 0x000fe20000010100 */
[----:B------:R-:W-:Y:S01]  /*1c60*/  PRMT R156, RZ, 0x7610, R156 ;  /* 0x00007610ff9c7816 */ /* 0x000fe2000000009c */
[C---:B------:R-:W-:Y:S01]  /*1c70*/  FMUL.FTZ R169, R3.reuse, R152 ;  /* 0x0000009803a97220 */ /* 0x040fe20000410000 */
[--C-:B------:R-:W-:Y:S01]  /*1c80*/  PRMT R199, RZ, 0x5410, R154.reuse ;  /* 0x00005410ffc77816 */ /* 0x100fe2000000009a */
[----:B------:R-:W-:Y:S01]  /*1c90*/  FMUL.FTZ R196, R60, R153 ;  /* 0x000000993cc47220 */ /* 0x000fe20000410000 */
[----:B------:R-:W-:Y:S01]  /*1ca0*/  PRMT R201, RZ, 0x7610, R154 ;  /* 0x00007610ffc97816 */ /* 0x000fe2000000009a */
[C---:B------:R-:W-:Y:S01]  /*1cb0*/  FADD.FTZ R210, -R198.reuse, R155 ;  /* 0x0000009bc6d27221 */ /* 0x040fe20000010100 */
[----:B------:R-:W-:Y:S01]  /*1cc0*/  PRMT R155, RZ, 0x5410, R157 ;  /* 0x00005410ff9b7816 */ /* 0x000fe2000000009d */
[----:B------:R-:W-:Y:S02]  /*1cd0*/  FADD.FTZ R154, -R198, R197 ;  /* 0x000000c5c69a7221 */ /* 0x000fe40000010100 */
[----:B------:R-:W-:-:S02]  /*1ce0*/  FMUL.FTZ R194, R3, R194 ;  /* 0x000000c203c27220 */ /* 0x000fc40000410000 */
[----:B------:R-:W-:Y:S02]  /*1cf0*/  FMUL.FTZ R197, R61, R156 ;  /* 0x0000009c3dc57220 */ /* 0x000fe40000410000 */
[----:B------:R-:W-:Y:S02]  /*1d00*/  FADD.FTZ R152, R213, R196 ;  /* 0x000000c4d5987221 */ /* 0x000fe40000010000 */
[----:B------:R-:W-:Y:S02]  /*1d10*/  FFMA.FTZ R212, R169, R196, R212 ;  /* 0x000000c4a9d47223 */ /* 0x000fe400000100d4 */
[C---:B------:R-:W-:Y:S02]  /*1d20*/  FADD.FTZ R204, -R198.reuse, R199 ;  /* 0x000000c7c6cc7221 */ /* 0x040fe40000010100 */
[C---:B------:R-:W-:Y:S02]  /*1d30*/  FADD.FTZ R206, -R198.reuse, R201 ;  /* 0x000000c9c6ce7221 */ /* 0x040fe40000010100 */
[----:B------:R-:W-:Y:S01]  /*1d40*/  FADD.FTZ R208, -R198, R203 ;  /* 0x000000cbc6d07221 */ /* 0x000fe20000010100 */
[----:B------:R-:W-:Y:S01]  /*1d50*/  PRMT R198, RZ, 0x7610, R157 ;  /* 0x00007610ffc67816 */ /* 0x000fe2000000009d */
[----:B------:R-:W-:-:S02]  /*1d60*/  FADD.FTZ R92, R92, R153 ;  /* 0x000000995c5c7221 */ /* 0x000fc40000010000 */
[----:B------:R-:W-:Y:S02]  /*1d70*/  FFMA.FTZ R144, R169, R153, R144 ;  /* 0x00000099a9907223 */ /* 0x000fe40000010090 */
[C---:B------:R-:W-:Y:S02]  /*1d80*/  FMUL.FTZ R195, R3.reuse, R154 ;  /* 0x0000009a03c37220 */ /* 0x040fe40000410000 */
        /* <DEDUP_REMOVED lines=12> */
[----:B------:R-:W-:Y:S01]  /*1e50*/  FFMA.FTZ R212, R200, R201, R212 ;  /* 0x000000c9c8d47223 */ /* 0x000fe200000100d4 */
[--C-:B------:R-:W-:Y:S01]  /*1e60*/  PRMT R199, RZ, 0x5410, R159.reuse ;  /* 0x00005410ffc77816 */ /* 0x100fe2000000009f */
        /* <DEDUP_REMOVED lines=29> */
.L_x_3244:
[----:B------:R-:W-:Y:S05]  /*2040*/  BSYNC B0 ;  /* 0x0000000000007941 */ /* 0x000fea0003800000 */
.L_x_3236:
[----:B------:R-:W-:Y:S02]  /*2050*/  LOP3.LUT P4, RZ, R4, 0xff, RZ, 0xc0, !PT ;  /* 0x000000ff04ff7812 */ /* 0x000fe4000788c0ff */
[----:B------:R-:W-:-:S02]  /*2060*/  SHF.R.U32.HI R154, RZ, 0x5, R7 ;  /* 0x00000005ff9a7819 */ /* 0x000fc40000011607 */
[----:B------:R-:W-:Y:S02]  /*2070*/  LOP3.LUT P3, RZ, R7, 0x1f, RZ, 0xc0, !PT ;  /* 0x0000001f07ff7812 */ /* 0x000fe4000786c0ff */
[----:B------:R-:W-:-:S07]  /*2080*/  LOP3.LUT R211, R154, 0x7fffffc, RZ, 0xc0, !PT ;  /* 0x07fffffc9ad37812 */ /* 0x000fce00078ec0ff */
[----:B------:R-:W-:Y:S01]  /*2090*/  @!P4 IADD3 R211, R211, 0x4, RZ ;  /* 0x00000004d3d3c810 */ /* 0x000fe20007ffe0ff */
[----:B------:R-:W-:Y:S05]  /*20a0*/  BRA.DIV ~URZ, `(.L_x_3251) ;  /* 0x000037127f007947 */ /* 0x000fea000b800000 */
[----:B------:R2:W3:Y:S02]  /*20b0*/  SHFL.DOWN PT, R156, R213, 0x10, 0x1f ;  /* 0x0a001f00d59c7f89 */ /* 0x0004e400000e0000 */
.L_x_3358:
        /* <DEDUP_REMOVED lines=18> */
.L_x_3359:
[----:B------:R-:W-:Y:S01]  /*21e0*/  @!P3 LOP3.LUT R154, R154, 0x3, RZ, 0xc0, !PT ;  /* 0x000000039a9ab812 */ /* 0x000fe200078ec0ff */
[----:B-12---:R-:W-:Y:S01]  /*21f0*/  FADD.FTZ R199, R212, R199 ;  /* 0x000000c7d4c77221 */ /* 0x006fe20000010000 */
[----:B------:R-:W-:Y:S01]  /*2200*/  WARPSYNC 0xffffffff ;  /* 0xffffffff00007948 */ /* 0x000fe20003800000 */
[----:B---3--:R-:W-:Y:S01]  /*2210*/  FADD.FTZ R198, R159, R158 ;  /* 0x0000009e9fc67221 */ /* 0x008fe20000010000 */
        /* <DEDUP_REMOVED lines=8> */
[----:B------:R-:W1:Y:S04]  /*22a0*/  LDS.128 R152, [R211.X8+0x4000] ;  /* 0x00400000d3987984 */ /* 0x000e680000008c00 */
[----:B------:R-:W2:Y:S01]  /*22b0*/  LDS.128 R156, [R211.X8+0x4010] ;  /* 0x00401000d39c7984 */ /* 0x000ea20000008c00 */
[----:B-1----:R-:W-:Y:S02]  /*22c0*/  FADD.FTZ R213, RZ, R152 ;  /* 0x00000098ffd57221 */ /* 0x002fe40000010000 */
[----:B------:R-:W-:Y:S01]  /*22d0*/  FADD.FTZ R2, RZ, R153 ;  /* 0x00000099ff027221 */ /* 0x000fe20000010000 */
[----:B------:R-:W-:Y:S01]  /*22e0*/  @P3 SHF.R.S32.HI R153, RZ, 0x1f, R214 ;  /* 0x0000001fff993819 */ /* 0x000fe200000114d6 */
[----:B------:R-:W-:-:S02]  /*22f0*/  FADD.FTZ R213, R154, R213 ;  /* 0x000000d59ad57221 */ /* 0x000fc40000010000 */
[----:B------:R-:W-:Y:S01]  /*2300*/  FADD.FTZ R2, R155, R2 ;  /* 0x000000029b027221 */ /* 0x000fe20000010000 */
[----:B------:R-:W-:Y:S01]  /*2310*/  @P3 LEA.HI R214, R153, R214, RZ, 0x3 ;  /* 0x000000d699d63211 */ /* 0x000fe200078f18ff */
[----:B--2---:R-:W-:Y:S01]  /*2320*/  FADD.FTZ R213, R213, R156 ;  /* 0x0000009cd5d57221 */ /* 0x004fe20000010000 */
        /* <DEDUP_REMOVED lines=19> */
.L_x_3256:
        /* <DEDUP_REMOVED lines=11> */
.L_x_3257:
[----:B------:R-:W-:Y:S05]  /*2510*/  BSYNC B1 ;  /* 0x0000000000017941 */ /* 0x000fea0003800000 */
.L_x_3255:
        /* <DEDUP_REMOVED lines=16> */
.L_x_3259:
[----:B0-----:R-:W-:-:S04]  /*2620*/  ISETP.NE.AND P6, PT, R6, RZ, PT ;  /* 0x000000ff0600720c */ /* 0x001fc80003fc5270 */
[----:B------:R-:W-:-:S05]  /*2630*/  FSEL R153, R156, RZ, !P6 ;  /* 0x000000ff9c997208 */ /* 0x000fca0007000000 */
[----:B------:R-:W-:Y:S01]  /*2640*/  FFMA.FTZ R152, R10, R158, R153 ;  /* 0x0000009e0a987223 */ /* 0x000fe20000010099 */
[----:B------:R-:W-:-:S03]  /*2650*/  @P4 PRMT R153, RZ, 0x7610, R128 ;  /* 0x00007610ff994816 */ /* 0x000fc60000000080 */
[----:B------:R-:W-:-:S04]  /*2660*/  FADD.FTZ R152, R13, -R152 ;  /* 0x800000980d987221 */ /* 0x000fc80000010000 */
[----:B------:R-:W-:-:S04]  /*2670*/  FMUL.FTZ R152, R3, R152 ;  /* 0x0000009803987220 */ /* 0x000fc80000410000 */
[----:B------:R-:W-:Y:S02]  /*2680*/  @P4 FADD.FTZ R152, R152, R153 ;  /* 0x0000009998984221 */ /* 0x000fe40000010000 */
.L_x_3260:
[----:B------:R-:W-:Y:S05]  /*2690*/  BSYNC B1 ;  /* 0x0000000000017941 */ /* 0x000fea0003800000 */
.L_x_3258:
        /* <DEDUP_REMOVED lines=14> */
.L_x_3262:
[----:B0-----:R-:W-:-:S04]  /*2780*/  ISETP.NE.AND P6, PT, R6, RZ, PT ;  /* 0x000000ff0600720c */ /* 0x001fc80003fc5270 */
[----:B------:R-:W-:-:S05]  /*2790*/  FSEL R153, R156, RZ, !P6 ;  /* 0x000000ff9c997208 */ /* 0x000fca0007000000 */
[----:B------:R-:W-:-:S04]  /*27a0*/  FFMA.FTZ R153, R11, R158, R153 ;  /* 0x0000009e0b997223 */ /* 0x000fc80000010099 */
[----:B------:R-:W-:Y:S01]  /*27b0*/  FADD.FTZ R152, R16, -R153 ;  /* 0x8000009910987221 */ /* 0x000fe20000010000 */
[----:B------:R-:W-:-:S03]  /*27c0*/  @P4 PRMT R153, RZ, 0x5410, R129 ;  /* 0x00005410ff994816 */ /* 0x000fc60000000081 */
[----:B------:R-:W-:-:S04]  /*27d0*/  FMUL.FTZ R152, R3, R152 ;  /* 0x0000009803987220 */ /* 0x000fc80000410000 */
[----:B------:R-:W-:Y:S02]  /*27e0*/  @P4 FADD.FTZ R152, R152, R153 ;  /* 0x0000009998984221 */ /* 0x000fe40000010000 */
.L_x_3263:
[----:B------:R-:W-:Y:S05]  /*27f0*/  BSYNC B1 ;  /* 0x0000000000017941 */ /* 0x000fea0003800000 */
.L_x_3261:
        /* <DEDUP_REMOVED lines=14> */
.L_x_3265:
[----:B0-----:R-:W-:-:S04]  /*28e0*/  ISETP.NE.AND P6, PT, R6, RZ, PT ;  /* 0x000000ff0600720c */ /* 0x001fc80003fc5270 */
[----:B------:R-:W-:-:S05]  /*28f0*/  FSEL R153, R156, RZ, !P6 ;  /* 0x000000ff9c997208 */ /* 0x000fca0007000000 */
[----:B------:R-:W-:Y:S01]  /*2900*/  FFMA.FTZ R152, R14, R158, R153 ;  /* 0x0000009e0e987223 */ /* 0x000fe20000010099 */
[----:B------:R-:W-:-:S03]  /*2910*/  @P4 PRMT R153, RZ, 0x7610, R129 ;  /* 0x00007610ff994816 */ /* 0x000fc60000000081 */
[----:B------:R-:W-:-:S04]  /*2920*/  FADD.FTZ R152, R17, -R152 ;  /* 0x8000009811987221 */ /* 0x000fc80000010000 */
[----:B------:R-:W-:-:S04]  /*2930*/  FMUL.FTZ R152, R3, R152 ;  /* 0x0000009803987220 */ /* 0x000fc80000410000 */
[----:B------:R-:W-:Y:S02]  /*2940*/  @P4 FADD.FTZ R152, R152, R153 ;  /* 0x0000009998984221 */ /* 0x000fe40000010000 */
.L_x_3266:
[----:B------:R-:W-:Y:S05]  /*2950*/  BSYNC B1 ;  /* 0x0000000000017941 */ /* 0x000fea0003800000 */
.L_x_3264:
        /* <DEDUP_REMOVED lines=14> */
.L_x_3268:
[----:B0-----:R-:W-:-:S04]  /*2a40*/  ISETP.NE.AND P6, PT, R6, RZ, PT ;  /* 0x000000ff0600720c */ /* 0x001fc80003fc5270 */
[----:B------:R-:W-:-:S05]  /*2a50*/  FSEL R153, R156, RZ, !P6 ;  /* 0x000000ff9c997208 */ /* 0x000fca0007000000 */
[----:B------:R-:W-:-:S04]  /*2a60*/  FFMA.FTZ R153, R15, R158, R153 ;  /* 0x0000009e0f997223 */ /* 0x000fc80000010099 */
[----:B------:R-:W-:Y:S01]  /*2a70*/  FADD.FTZ R152, R18, -R153 ;  /* 0x8000009912987221 */ /* 0x000fe20000010000 */
[----:B------:R-:W-:-:S03]  /*2a80*/  @P4 PRMT R153, RZ, 0x5410, R130 ;  /* 0x00005410ff994816 */ /* 0x000fc60000000082 */
[----:B------:R-:W-:-:S04]  /*2a90*/  FMUL.FTZ R152, R3, R152 ;  /* 0x0000009803987220 */ /* 0x000fc80000410000 */
[----:B------:R-:W-:Y:S02]  /*2aa0*/  @P4 FADD.FTZ R152, R152, R153 ;  /* 0x0000009998984221 */ /* 0x000fe40000010000 */
.L_x_3269:
[----:B------:R-:W-:Y:S05]  /*2ab0*/  BSYNC B1 ;  /* 0x0000000000017941 */ /* 0x000fea0003800000 */
.L_x_3267:
        /* <DEDUP_REMOVED lines=14> */
.L_x_3271:
[----:B0-----:R-:W-:-:S04]  /*2ba0*/  ISETP.NE.AND P6, PT, R6, RZ, PT ;  /* 0x000000ff0600720c */ /* 0x001fc80003fc5270 */
[----:B------:R-:W-:-:S05]  /*2bb0*/  FSEL R153, R156, RZ, !P6 ;  /* 0x000000ff9c997208 */ /* 0x000fca0007000000 */
[----:B------:R-:W-:-:S04]  /*2bc0*/  FFMA.FTZ R153, R19, R158, R153 ;  /* 0x0000009e13997223 */ /* 0x000fc80000010099 */
[----:B------:R-:W-:Y:S01]  /*2bd0*/  FADD.FTZ R152, R20, -R153 ;  /* 0x8000009914987221 */ /* 0x000fe20000010000 */
[----:B------:R-:W-:-:S03]  /*2be0*/  @P4 PRMT R153, RZ, 0x7610, R130 ;  /* 0x00007610ff994816 */ /* 0x000fc60000000082 */
[----:B------:R-:W-:-:S04]  /*2bf0*/  FMUL.FTZ R152, R3, R152 ;  /* 0x0000009803987220 */ /* 0x000fc80000410000 */
[----:B------:R-:W-:Y:S02]  /*2c00*/  @P4 FADD.FTZ R152, R152, R153 ;  /* 0x0000009998984221 */ /* 0x000fe40000010000 */
.L_x_3272:
[----:B------:R-:W-:Y:S05]  /*2c10*/  BSYNC B1 ;  /* 0x0000000000017941 */ /* 0x000fea0003800000 */
.L_x_3270:
        /* <DEDUP_REMOVED lines=14> */
.L_x_3274:
[----:B0-----:R-:W-:-:S04]  /*2d00*/  ISETP.NE.AND P6, PT, R6, RZ, PT ;  /* 0x000000ff0600720c */ /* 0x001fc80003fc5270 */
[----:B------:R-:W-:-:S05]  /*2d10*/  FSEL R153, R156, RZ, !P6 ;  /* 0x000000ff9c997208 */ /* 0x000fca0007000000 */
[----:B------:R-:W-:-:S04]  /*2d20*/  FFMA.FTZ R153, R21, R158, R153 ;  /* 0x0000009e15997223 */ /* 0x000fc80000010099 */
[----:B------:R-:W-:Y:S01]  /*2d30*/  FADD.FTZ R152, R22, -R153 ;  /* 0x8000009916987221 */ /* 0x000fe20000010000 */
[----:B------:R-:W-:-:S03]  /*2d40*/  @P4 PRMT R153, RZ, 0x5410, R131 ;  /* 0x00005410ff994816 */ /* 0x000fc60000000083 */
[----:B------:R-:W-:-:S04]  /*2d50*/  FMUL.FTZ R152, R3, R152 ;  /* 0x0000009803987220 */ /* 0x000fc80000410000 */
[----:B------:R-:W-:Y:S02]  /*2d60*/  @P4 FADD.FTZ R152, R152, R153 ;  /* 0x0000009998984221 */ /* 0x000fe40000010000 */
.L_x_3275:
[----:B------:R-:W-:Y:S05]  /*2d70*/  BSYNC B1 ;  /* 0x0000000000017941 */ /* 0x000fea0003800000 */
.L_x_3273:
        /* <DEDUP_REMOVED lines=14> */
.L_x_3277:
[----:B0-----:R-:W-:-:S04]  /*2e60*/  ISETP.NE.AND P6, PT, R6, RZ, PT ;  /* 0x000000ff0600720c */ /* 0x001fc80003fc5270 */
[----:B------:R-:W-:-:S05]  /*2e70*/  FSEL R153, R156, RZ, !P6 ;  /* 0x000000ff9c997208 */ /* 0x000fca0007000000 */
[----:B------:R-:W-:-:S04]  /*2e80*/  FFMA.FTZ R153, R23, R158, R153 ;  /* 0x0000009e17997223 */ /* 0x000fc80000010099 */
[----:B------:R-:W-:Y:S01]  /*2e90*/  FADD.FTZ R152, R24, -R153 ;  /* 0x8000009918987221 */ /* 0x000fe20000010000 */
[----:B------:R-:W-:-:S03]  /*2ea0*/  @P4 PRMT R153, RZ, 0x7610, R131 ;  /* 0x00007610ff994816 */ /* 0x000fc60000000083 */
[----:B------:R-:W-:-:S04]  /*2eb0*/  FMUL.FTZ R152, R3, R152 ;  /* 0x0000009803987220 */ /* 0x000fc80000410000 */
[----:B------:R-:W-:Y:S02]  /*2ec0*/  @P4 FADD.FTZ R152, R152, R153 ;  /* 0x0000009998984221 */ /* 0x000fe40000010000 */
.L_x_3278:
[----:B------:R-:W-:Y:S05]  /*2ed0*/  BSYNC B1 ;  /* 0x0000000000017941 */ /* 0x000fea0003800000 */
.L_x_3276:
[----:B------:R-:W-:Y:S01]  /*2ee0*/  @P3 FMUL.FTZ R153, R152, c[0x0][0x1ec] ;  /* 0x00007b0098993a20 */ /* 0x000fe20000410000 */
[----:B------:R-:W-:Y:S01]  /*2ef0*/  @P3 LOP3.LUT P4, RZ, R173, 0xff000000, RZ, 0xc0, !PT ;  /* 0xff000000adff3812 */ /* 0x000fe2000788c0ff */
[----:B------:R-:W-:Y:S01]  /*2f00*/  @P5 IMAD.MOV.U32 R155, RZ, RZ, 0x10 ;  /* 0x00000010ff9b5424 */ /* 0x000fe200078e00ff */
[----:B------:R-:W-:Y:S01]  /*2f10*/  @P5 F2FP.BF16.PACK_AB R157, RZ, R152 ;  /* 0x00000098ff9d523e */ /* 0x000fe200000010ff */
[----:B------:R-:W-:Y:S02]  /*2f20*/  @P3 FMUL.FTZ R153, R153, c[0x0][0x1e8] ;  /* 0x00007a0099993a20 */ /* 0x000fe40000410000 */
[----:B------:R-:W-:Y:S01]  /*2f30*/  @P3 IMAD.MOV.U32 R199, RZ, RZ, 0x10 ;  /* 0x00000010ffc73424 */ /* 0x000fe200078e00ff */
[----:B------:R-:W-:Y:S01]  /*2f40*/  @P5 PRMT R143, R143, 0x5410, R157 ;  /* 0x000054108f8f5816 */ /* 0x000fe2000000009d */
[C---:B------:R-:W-:Y:S01]  /*2f50*/  @P5 IMAD.WIDE.U32 R154, R8.reuse, R155, c[0x0][0x258] ;  /* 0x00009600089a5625 */ /* 0x040fe200078e009b */
[----:B------:R-:W-:Y:S02]  /*2f60*/  @P3 FSEL R153, R153, RZ, P4 ;  /* 0x000000ff99993208 */ /* 0x000fe40002000000 */
[----:B------:R-:W-:-:S02]  /*2f70*/  IADD3 R8, R8, 0x80, RZ ;  /* 0x0000008008087810 */ /* 0x000fc40007ffe0ff */
[----:B------:R-:W-:Y:S01]  /*2f80*/  @P3 F2FP.BF16.PACK_AB R159, RZ, R153 ;  /* 0x00000099ff9f323e */ /* 0x000fe200000010ff */
[C---:B------:R-:W-:Y:S01]  /*2f90*/  @P3 IMAD.WIDE.U32 R152, R2.reuse, R199, c[0x0][0x248] ;  /* 0x0000920002983625 */ /* 0x040fe200078e00c7 */
[----:B------:R1:W-:Y:S01]  /*2fa0*/  @P5 STG.E.128 [R154.64], R140 ;  /* 0x0000008c9a005986 */ /* 0x0003e2000c101d04 */
[----:B------:R-:W-:Y:S02]  /*2fb0*/  IADD3 R2, R2, 0x80, RZ ;  /* 0x0000008002027810 */ /* 0x000fe40007ffe0ff */
[----:B------:R-:W-:-:S05]  /*2fc0*/  @P3 PRMT R99, R99, 0x5410, R159 ;  /* 0x0000541063633816 */ /* 0x000fca000000009f */
[----:B------:R1:W-:Y:S02]  /*2fd0*/  @P3 STG.E.128 [R152.64], R96 ;  /* 0x0000006098003986 */ /* 0x0003e4000c101d04 */
.L_x_3254:
[----:B------:R-:W-:Y:S05]  /*2fe0*/  BSYNC B0 ;  /* 0x0000000000007941 */ /* 0x000fea0003800000 */
.L_x_3253:
[----:B------:R-:W-:Y:S01]  /*2ff0*/  BSSY B0, `(.L_x_3279) ;  /* 0x00000c4000007945 */ /* 0x000fe20003800000 */
[----:B------:R-:W-:Y:S05]  /*3000*/  @!P0 BRA `(.L_x_3280) ;  /* 0x00000c2000008947 */ /* 0x000fea0003800000 */
        /* <DEDUP_REMOVED lines=10> */
.L_x_3282:
[----:B------:R-:W-:Y:S01]  /*30b0*/  ULDC.64 UR6, c[0x0][0x218] ;  /* 0x0000860000067ab9 */ /* 0x000fe20000000a00 */
[----:B0-----:R-:W-:Y:S01]  /*30c0*/  ISETP.NE.AND P4, PT, R6, RZ, PT ;  /* 0x000000ff0600720c */ /* 0x001fe20003f85270 */
        /* <DEDUP_REMOVED lines=9> */
.L_x_3283:
[----:B------:R-:W-:Y:S05]  /*3160*/  BSYNC B1 ;  /* 0x0000000000017941 */ /* 0x000fea0003800000 */
.L_x_3281:
        /* <DEDUP_REMOVED lines=16> */
.L_x_3285:
[----:B0-----:R-:W-:-:S04]  /*3270*/  ISETP.NE.AND P6, PT, R6, RZ, PT ;  /* 0x000000ff0600720c */ /* 0x001fc80003fc5270 */
[----:B------:R-:W-:-:S05]  /*3280*/  FSEL R153, R156, RZ, !P6 ;  /* 0x000000ff9c997208 */ /* 0x000fca0007000000 */
[----:B------:R-:W-:Y:S01]  /*3290*/  FFMA.FTZ R152, R26, R158, R153 ;  /* 0x0000009e1a987223 */ /* 0x000fe20000010099 */
[----:B------:R-:W-:-:S03]  /*32a0*/  @P4 PRMT R153, RZ, 0x7610, R132 ;  /* 0x00007610ff994816 */ /* 0x000fc60000000084 */
[----:B------:R-:W-:-:S04]  /*32b0*/  FADD.FTZ R152, R29, -R152 ;  /* 0x800000981d987221 */ /* 0x000fc80000010000 */
[----:B------:R-:W-:-:S04]  /*32c0*/  FMUL.FTZ R152, R3, R152 ;  /* 0x0000009803987220 */ /* 0x000fc80000410000 */
[----:B------:R-:W-:Y:S02]  /*32d0*/  @P4 FADD.FTZ R152, R152, R153 ;  /* 0x0000009998984221 */ /* 0x000fe40000010000 */
.L_x_3286:
[----:B------:R-:W-:Y:S05]  /*32e0*/  BSYNC B1 ;  /* 0x0000000000017941 */ /* 0x000fea0003800000 */
.L_x_3284:
        /* <DEDUP_REMOVED lines=14> */
.L_x_3288:
[----:B0-----:R-:W-:-:S04]  /*33d0*/  ISETP.NE.AND P6, PT, R6, RZ, PT ;  /* 0x000000ff0600720c */ /* 0x001fc80003fc5270 */
[----:B------:R-:W-:-:S05]  /*33e0*/  FSEL R153, R156, RZ, !P6 ;  /* 0x000000ff9c997208 */ /* 0x000fca0007000000 */
[----:B------:R-:W-:-:S04]  /*33f0*/  FFMA.FTZ R153, R27, R158, R153 ;  /* 0x0000009e1b997223 */ /* 0x000fc80000010099 */
[----:B------:R-:W-:Y:S01]  /*3400*/  FADD.FTZ R152, R160, -R153 ;  /* 0x80000099a0987221 */ /* 0x000fe20000010000 */
[----:B------:R-:W-:-:S03]  /*3410*/  @P4 PRMT R153, RZ, 0x5410, R133 ;  /* 0x00005410ff994816 */ /* 0x000fc60000000085 */
[----:B------:R-:W-:-:S04]  /*3420*/  FMUL.FTZ R152, R3, R152 ;  /* 0x0000009803987220 */ /* 0x000fc80000410000 */
[----:B------:R-:W-:Y:S02]  /*3430*/  @P4 FADD.FTZ R152, R152, R153 ;  /* 0x0000009998984221 */ /* 0x000fe40000010000 */
.L_x_3289:
[----:B------:R-:W-:Y:S05]  /*3440*/  BSYNC B1 ;  /* 0x0000000000017941 */ /* 0x000fea0003800000 */
.L_x_3287:
        /* <DEDUP_REMOVED lines=14> */
.L_x_3291:
[----:B0-----:R-:W-:-:S04]  /*3530*/  ISETP.NE.AND P6, PT, R6, RZ, PT ;  /* 0x000000ff0600720c */ /* 0x001fc80003fc5270 */
[----:B------:R-:W-:-:S05]  /*3540*/  FSEL R153, R156, RZ, !P6 ;  /* 0x000000ff9c997208 */ /* 0x000fca0007000000 */
[----:B------:R-:W-:Y:S01]  /*3550*/  FFMA.FTZ R152, R30, R158, R153 ;  /* 0x0000009e1e987223 */ /* 0x000fe20000010099 */
[----:B------:R-:W-:-:S03]  /*3560*/  @P4 PRMT R153, RZ, 0x7610, R133 ;  /* 0x00007610ff994816 */ /* 0x000fc60000000085 */
[----:B------:R-:W-:-:S04]  /*3570*/  FADD.FTZ R152, R161, -R152 ;  /* 0x80000098a1987221 */ /* 0x000fc80000010000 */
[----:B------:R-:W-:-:S04]  /*3580*/  FMUL.FTZ R152, R3, R152 ;  /* 0x0000009803987220 */ /* 0x000fc80000410000 */
[----:B------:R-:W-:Y:S02]  /*3590*/  @P4 FADD.FTZ R152, R152, R153 ;  /* 0x0000009998984221 */ /* 0x000fe40000010000 */
.L_x_3292:
[----:B------:R-:W-:Y:S05]  /*35a0*/  BSYNC B1 ;  /* 0x0000000000017941 */ /* 0x000fea0003800000 */
.L_x_3290:
        /* <DEDUP_REMOVED lines=14> */
.L_x_3294:
[----:B0-----:R-:W-:-:S04]  /*3690*/  ISETP.NE.AND P6, PT, R6, RZ, PT ;  /* 0x000000ff0600720c */ /* 0x001fc80003fc5270 */
[----:B------:R-:W-:-:S05]  /*36a0*/  FSEL R153, R156, RZ, !P6 ;  /* 0x000000ff9c997208 */ /* 0x000fca0007000000 */
[----:B------:R-:W-:-:S04]  /*36b0*/  FFMA.FTZ R153, R31, R158, R153 ;  /* 0x0000009e1f997223 */ /* 0x000fc80000010099 */
[----:B------:R-:W-:Y:S01]  /*36c0*/  FADD.FTZ R152, R162, -R153 ;  /* 0x80000099a2987221 */ /* 0x000fe20000010000 */
[----:B------:R-:W-:-:S03]  /*36d0*/  @P4 PRMT R153, RZ, 0x5410, R134 ;  /* 0x00005410ff994816 */ /* 0x000fc60000000086 */
[----:B------:R-:W-:-:S04]  /*36e0*/  FMUL.FTZ R152, R3, R152 ;  /* 0x0000009803987220 */ /* 0x000fc80000410000 */
[----:B------:R-:W-:Y:S02]  /*36f0*/  @P4 FADD.FTZ R152, R152, R153 ;  /* 0x0000009998984221 */ /* 0x000fe40000010000 */
.L_x_3295:
[----:B------:R-:W-:Y:S05]  /*3700*/  BSYNC B1 ;  /* 0x0000000000017941 */ /* 0x000fea0003800000 */
.L_x_3293:
        /* <DEDUP_REMOVED lines=14> */
.L_x_3297:
[----:B0-----:R-:W-:-:S04]  /*37f0*/  ISETP.NE.AND P6, PT, R6, RZ, PT ;  /* 0x000000ff0600720c */ /* 0x001fc80003fc5270 */
[----:B------:R-:W-:-:S05]  /*3800*/  FSEL R153, R156, RZ, !P6 ;  /* 0x000000ff9c997208 */ /* 0x000fca0007000000 */
[----:B------:R-:W-:Y:S01]  /*3810*/  FFMA.FTZ R152, R164, R158, R153 ;  /* 0x0000009ea4987223 */ /* 0x000fe20000010099 */
[----:B------:R-:W-:-:S03]  /*3820*/  @P4 PRMT R153, RZ, 0x7610, R134 ;  /* 0x00007610ff994816 */ /* 0x000fc60000000086 */
[----:B------:R-:W-:-:S04]  /*3830*/  FADD.FTZ R152, R163, -R152 ;  /* 0x80000098a3987221 */ /* 0x000fc80000010000 */
[----:B------:R-:W-:-:S04]  /*3840*/  FMUL.FTZ R152, R3, R152 ;  /* 0x0000009803987220 */ /* 0x000fc80000410000 */
[----:B------:R-:W-:Y:S02]  /*3850*/  @P4 FADD.FTZ R152, R152, R153 ;  /* 0x0000009998984221 */ /* 0x000fe40000010000 */
.L_x_3298:
[----:B------:R-:W-:Y:S05]  /*3860*/  BSYNC B1 ;  /* 0x0000000000017941 */ /* 0x000fea0003800000 */
.L_x_3296:
        /* <DEDUP_REMOVED lines=14> */
.L_x_3300:
[----:B0-----:R-:W-:-:S04]  /*3950*/  ISETP.NE.AND P6, PT, R6, RZ, PT ;  /* 0x000000ff0600720c */ /* 0x001fc80003fc5270 */
[----:B------:R-:W-:-:S05]  /*3960*/  FSEL R153, R156, RZ, !P6 ;  /* 0x000000ff9c997208 */ /* 0x000fca0007000000 */
[----:B------:R-:W-:-:S04]  /*3970*/  FFMA.FTZ R153, R165, R158, R153 ;  /* 0x0000009ea5997223 */ /* 0x000fc80000010099 */
[----:B------:R-:W-:Y:S01]  /*3980*/  FADD.FTZ R152, R166, -R153 ;  /* 0x80000099a6987221 */ /* 0x000fe20000010000 */
[----:B------:R-:W-:-:S03]  /*3990*/  @P4 PRMT R153, RZ, 0x5410, R135 ;  /* 0x00005410ff994816 */ /* 0x000fc60000000087 */
[----:B------:R-:W-:-:S04]  /*39a0*/  FMUL.FTZ R152, R3, R152 ;  /* 0x0000009803987220 */ /* 0x000fc80000410000 */
[----:B------:R-:W-:Y:S02]  /*39b0*/  @P4 FADD.FTZ R152, R152, R153 ;  /* 0x0000009998984221 */ /* 0x000fe40000010000 */
.L_x_3301:
[----:B------:R-:W-:Y:S05]  /*39c0*/  BSYNC B1 ;  /* 0x0000000000017941 */ /* 0x000fea0003800000 */
.L_x_3299:
        /* <DEDUP_REMOVED lines=14> */
.L_x_3303:
[----:B0-----:R-:W-:-:S04]  /*3ab0*/  ISETP.NE.AND P6, PT, R6, RZ, PT ;  /* 0x000000ff0600720c */ /* 0x001fc80003fc5270 */
[----:B------:R-:W-:-:S05]  /*3ac0*/  FSEL R153, R156, RZ, !P6 ;  /* 0x000000ff9c997208 */ /* 0x000fca0007000000 */
[----:B------:R-:W-:Y:S01]  /*3ad0*/  FFMA.FTZ R152, R168, R158, R153 ;  /* 0x0000009ea8987223 */ /* 0x000fe20000010099 */
[----:B------:R-:W-:-:S03]  /*3ae0*/  @P4 PRMT R153, RZ, 0x7610, R135 ;  /* 0x00007610ff994816 */ /* 0x000fc60000000087 */
[----:B------:R-:W-:-:S04]  /*3af0*/  FADD.FTZ R152, R167, -R152 ;  /* 0x80000098a7987221 */ /* 0x000fc80000010000 */
[----:B------:R-:W-:-:S04]  /*3b00*/  FMUL.FTZ R152, R3, R152 ;  /* 0x0000009803987220 */ /* 0x000fc80000410000 */
[----:B------:R-:W-:Y:S02]  /*3b10*/  @P4 FADD.FTZ R152, R152, R153 ;  /* 0x0000009998984221 */ /* 0x000fe40000010000 */
.L_x_3304:
[----:B------:R-:W-:Y:S05]  /*3b20*/  BSYNC B1 ;  /* 0x0000000000017941 */ /* 0x000fea0003800000 */
.L_x_3302:
        /* <DEDUP_REMOVED lines=16> */
.L_x_3280:
[----:B------:R-:W-:Y:S05]  /*3c30*/  BSYNC B0 ;  /* 0x0000000000007941 */ /* 0x000fea0003800000 */
.L_x_3279:
        /* <DEDUP_REMOVED lines=12> */
.L_x_3308:
        /* <DEDUP_REMOVED lines=11> */
.L_x_3309:
[----:B------:R-:W-:Y:S05]  /*3db0*/  BSYNC B1 ;  /* 0x0000000000017941 */ /* 0x000fea0003800000 */
.L_x_3307:
        /* <DEDUP_REMOVED lines=16> */
.L_x_3311:
[----:B0-----:R-:W-:-:S04]  /*3ec0*/  ISETP.NE.AND P6, PT, R6, RZ, PT ;  /* 0x000000ff0600720c */ /* 0x001fc80003fc5270 */
[----:B------:R-:W-:-:S05]  /*3ed0*/  FSEL R153, R156, RZ, !P6 ;  /* 0x000000ff9c997208 */ /* 0x000fca0007000000 */
[----:B------:R-:W-:Y:S01]  /*3ee0*/  FFMA.FTZ R152, R178, R158, R153 ;  /* 0x0000009eb2987223 */ /* 0x000fe20000010099 */
[----:B------:R-:W-:-:S03]  /*3ef0*/  @P4 PRMT R153, RZ, 0x7610, R136 ;  /* 0x00007610ff994816 */ /* 0x000fc60000000088 */
[----:B------:R-:W-:-:S04]  /*3f00*/  FADD.FTZ R152, R183, -R152 ;  /* 0x80000098b7987221 */ /* 0x000fc80000010000 */
[----:B------:R-:W-:-:S04]  /*3f10*/  FMUL.FTZ R152, R3, R152 ;  /* 0x0000009803987220 */ /* 0x000fc80000410000 */
[----:B------:R-:W-:Y:S02]  /*3f20*/  @P4 FADD.FTZ R152, R152, R153 ;  /* 0x0000009998984221 */ /* 0x000fe40000010000 */
.L_x_3312:
[----:B------:R-:W-:Y:S05]  /*3f30*/  BSYNC B1 ;  /* 0x0000000000017941 */ /* 0x000fea0003800000 */
.L_x_3310:
        /* <DEDUP_REMOVED lines=14> */
.L_x_3314:
[----:B0-----:R-:W-:-:S04]  /*4020*/  ISETP.NE.AND P6, PT, R6, RZ, PT ;  /* 0x000000ff0600720c */ /* 0x001fc80003fc5270 */
[----:B------:R-:W-:-:S05]  /*4030*/  FSEL R153, R156, RZ, !P6 ;  /* 0x000000ff9c997208 */ /* 0x000fca0007000000 */
[----:B------:R-:W-:-:S04]  /*4040*/  FFMA.FTZ R153, R181, R158, R153 ;  /* 0x0000009eb5997223 */ /* 0x000fc80000010099 */
[----:B------:R-:W-:Y:S01]  /*4050*/  FADD.FTZ R152, R184, -R153 ;  /* 0x80000099b8987221 */ /* 0x000fe20000010000 */
[----:B------:R-:W-:-:S03]  /*4060*/  @P4 PRMT R153, RZ, 0x5410, R137 ;  /* 0x00005410ff994816 */ /* 0x000fc60000000089 */
[----:B------:R-:W-:-:S04]  /*4070*/  FMUL.FTZ R152, R3, R152 ;  /* 0x0000009803987220 */ /* 0x000fc80000410000 */
[----:B------:R-:W-:Y:S02]  /*4080*/  @P4 FADD.FTZ R152, R152, R153 ;  /* 0x0000009998984221 */ /* 0x000fe40000010000 */
.L_x_3315:
[----:B------:R-:W-:Y:S05]  /*4090*/  BSYNC B1 ;  /* 0x0000000000017941 */ /* 0x000fea0003800000 */
.L_x_3313:
        /* <DEDUP_REMOVED lines=14> */
.L_x_3317:
[----:B0-----:R-:W-:-:S04]  /*4180*/  ISETP.NE.AND P6, PT, R6, RZ, PT ;  /* 0x000000ff0600720c */ /* 0x001fc80003fc5270 */
[----:B------:R-:W-:-:S05]  /*4190*/  FSEL R153, R156, RZ, !P6 ;  /* 0x000000ff9c997208 */ /* 0x000fca0007000000 */
[----:B------:R-:W-:Y:S01]  /*41a0*/  FFMA.FTZ R152, R182, R158, R153 ;  /* 0x0000009eb6987223 */ /* 0x000fe20000010099 */
[----:B------:R-:W-:-:S03]  /*41b0*/  @P4 PRMT R153, RZ, 0x7610, R137 ;  /* 0x00007610ff994816 */ /* 0x000fc60000000089 */
[----:B------:R-:W-:-:S04]  /*41c0*/  FADD.FTZ R152, R187, -R152 ;  /* 0x80000098bb987221 */ /* 0x000fc80000010000 */
[----:B------:R-:W-:-:S04]  /*41d0*/  FMUL.FTZ R152, R3, R152 ;  /* 0x0000009803987220 */ /* 0x000fc80000410000 */
[----:B------:R-:W-:Y:S02]  /*41e0*/  @P4 FADD.FTZ R152, R152, R153 ;  /* 0x0000009998984221 */ /* 0x000fe40000010000 */
.L_x_3318:
[----:B------:R-:W-:Y:S05]  /*41f0*/  BSYNC B1 ;  /* 0x0000000000017941 */ /* 0x000fea0003800000 */
.L_x_3316:
        /* <DEDUP_REMOVED lines=14> */
.L_x_3320:
[----:B0-----:R-:W-:-:S04]  /*42e0*/  ISETP.NE.AND P6, PT, R6, RZ, PT ;  /* 0x000000ff0600720c */ /* 0x001fc80003fc5270 */
[----:B------:R-:W-:-:S05]  /*42f0*/  FSEL R153, R156, RZ, !P6 ;  /* 0x000000ff9c997208 */ /* 0x000fca0007000000 */
[----:B------:R-:W-:-:S04]  /*4300*/  FFMA.FTZ R153, R185, R158, R153 ;  /* 0x0000009eb9997223 */ /* 0x000fc80000010099 */
[----:B------:R-:W-:Y:S01]  /*4310*/  FADD.FTZ R152, R186, -R153 ;  /* 0x80000099ba987221 */ /* 0x000fe20000010000 */
[----:B------:R-:W-:-:S03]  /*4320*/  @P4 PRMT R153, RZ, 0x5410, R138 ;  /* 0x00005410ff994816 */ /* 0x000fc6000000008a */
[----:B------:R-:W-:-:S04]  /*4330*/  FMUL.FTZ R152, R3, R152 ;  /* 0x0000009803987220 */ /* 0x000fc80000410000 */
[----:B------:R-:W-:Y:S02]  /*4340*/  @P4 FADD.FTZ R152, R152, R153 ;  /* 0x0000009998984221 */ /* 0x000fe40000010000 */
.L_x_3321:
[----:B------:R-:W-:Y:S05]  /*4350*/  BSYNC B1 ;  /* 0x0000000000017941 */ /* 0x000fea0003800000 */
.L_x_3319:
        /* <DEDUP_REMOVED lines=14> */
.L_x_3323:
[----:B0-----:R-:W-:-:S04]  /*4440*/  ISETP.NE.AND P6, PT, R6, RZ, PT ;  /* 0x000000ff0600720c */ /* 0x001fc80003fc5270 */
[----:B------:R-:W-:-:S05]  /*4450*/  FSEL R153, R156, RZ, !P6 ;  /* 0x000000ff9c997208 */ /* 0x000fca0007000000 */
[----:B------:R-:W-:Y:S01]  /*4460*/  FFMA.FTZ R152, R188, R158, R153 ;  /* 0x0000009ebc987223 */ /* 0x000fe20000010099 */
[----:B------:R-:W-:-:S03]  /*4470*/  @P4 PRMT R153, RZ, 0x7610, R138 ;  /* 0x00007610ff994816 */ /* 0x000fc6000000008a */
[----:B------:R-:W-:-:S04]  /*4480*/  FADD.FTZ R152, R189, -R152 ;  /* 0x80000098bd987221 */ /* 0x000fc80000010000 */
[----:B------:R-:W-:-:S04]  /*4490*/  FMUL.FTZ R152, R3, R152 ;  /* 0x0000009803987220 */ /* 0x000fc80000410000 */
[----:B------:R-:W-:Y:S02]  /*44a0*/  @P4 FADD.FTZ R152, R152, R153 ;  /* 0x0000009998984221 */ /* 0x000fe40000010000 */
.L_x_3324:
[----:B------:R-:W-:Y:S05]  /*44b0*/  BSYNC B1 ;  /* 0x0000000000017941 */ /* 0x000fea0003800000 */
.L_x_3322:
        /* <DEDUP_REMOVED lines=14> */
.L_x_3326:
[----:B0-----:R-:W-:-:S04]  /*45a0*/  ISETP.NE.AND P6, PT, R6, RZ, PT ;  /* 0x000000ff0600720c */ /* 0x001fc80003fc5270 */
[----:B------:R-:W-:-:S05]  /*45b0*/  FSEL R153, R156, RZ, !P6 ;  /* 0x000000ff9c997208 */ /* 0x000fca0007000000 */
[----:B------:R-:W-:-:S04]  /*45c0*/  FFMA.FTZ R153, R191, R158, R153 ;  /* 0x0000009ebf997223 */ /* 0x000fc80000010099 */
[----:B------:R-:W-:Y:S01]  /*45d0*/  FADD.FTZ R152, R190, -R153 ;  /* 0x80000099be987221 */ /* 0x000fe20000010000 */
[----:B------:R-:W-:-:S03]  /*45e0*/  @P4 PRMT R153, RZ, 0x5410, R139 ;  /* 0x00005410ff994816 */ /* 0x000fc6000000008b */
[----:B------:R-:W-:-:S04]  /*45f0*/  FMUL.FTZ R152, R3, R152 ;  /* 0x0000009803987220 */ /* 0x000fc80000410000 */
[----:B------:R-:W-:Y:S02]  /*4600*/  @P4 FADD.FTZ R152, R152, R153 ;  /* 0x0000009998984221 */ /* 0x000fe40000010000 */
.L_x_3327:
[----:B------:R-:W-:Y:S05]  /*4610*/  BSYNC B1 ;  /* 0x0000000000017941 */ /* 0x000fea0003800000 */
.L_x_3325:
        /* <DEDUP_REMOVED lines=14> */
.L_x_3329:
[----:B0-----:R-:W-:-:S04]  /*4700*/  ISETP.NE.AND P6, PT, R6, RZ, PT ;  /* 0x000000ff0600720c */ /* 0x001fc80003fc5270 */
[----:B------:R-:W-:-:S05]  /*4710*/  FSEL R153, R156, RZ, !P6 ;  /* 0x000000ff9c997208 */ /* 0x000fca0007000000 */
[----:B------:R-:W-:Y:S01]  /*4720*/  FFMA.FTZ R152, R192, R158, R153 ;  /* 0x0000009ec0987223 */ /* 0x000fe20000010099 */
[----:B------:R-:W-:-:S03]  /*4730*/  @P4 PRMT R153, RZ, 0x7610, R139 ;  /* 0x00007610ff994816 */ /* 0x000fc6000000008b */
[----:B------:R-:W-:-:S04]  /*4740*/  FADD.FTZ R152, R193, -R152 ;  /* 0x80000098c1987221 */ /* 0x000fc80000010000 */
[----:B------:R-:W-:-:S04]  /*4750*/  FMUL.FTZ R152, R3, R152 ;  /* 0x0000009803987220 */ /* 0x000fc80000410000 */
[----:B------:R-:W-:Y:S02]  /*4760*/  @P4 FADD.FTZ R152, R152, R153 ;  /* 0x0000009998984221 */ /* 0x000fe40000010000 */
.L_x_3330:
[----:B------:R-:W-:Y:S05]  /*4770*/  BSYNC B1 ;  /* 0x0000000000017941 */ /* 0x000fea0003800000 */
.L_x_3328:
        /* <DEDUP_REMOVED lines=16> */
.L_x_3306:
[----:B------:R-:W-:Y:S05]  /*4880*/  BSYNC B0 ;  /* 0x0000000000007941 */ /* 0x000fea0003800000 */
.L_x_3305:
[----:B------:R-:W-:Y:S01]  /*4890*/  ISETP.GE.U32.AND P4, PT, R0, 0x200, PT ;  /* 0x000002000000780c */ /* 0x000fe20003f86070 */
[----:B------:R-:W-:-:S12]  /*48a0*/  BSSY B0, `(.L_x_3331) ;  /* 0x00000c2000007945 */ /* 0x000fd80003800000 */
        /* <DEDUP_REMOVED lines=11> */
.L_x_3334:
        /* <DEDUP_REMOVED lines=11> */
.L_x_3335:
[----:B------:R-:W-:Y:S05]  /*4a10*/  BSYNC B1 ;  /* 0x0000000000017941 */ /* 0x000fea0003800000 */
.L_x_3333:
        /* <DEDUP_REMOVED lines=16> */
.L_x_3337:
[----:B0-----:R-:W-:-:S04]  /*4b20*/  ISETP.NE.AND P6, PT, R6, RZ, PT ;  /* 0x000000ff0600720c */ /* 0x001fc80003fc5270 */
[----:B------:R-:W-:-:S05]  /*4b30*/  FSEL R153, R156, RZ, !P6 ;  /* 0x000000ff9c997208 */ /* 0x000fca0007000000 */
[----:B------:R-:W-:Y:S01]  /*4b40*/  FFMA.FTZ R152, R194, R158, R153 ;  /* 0x0000009ec2987223 */ /* 0x000fe20000010099 */
[----:B------:R-:W-:-:S03]  /*4b50*/  @P4 PRMT R153, RZ, 0x7610, R32 ;  /* 0x00007610ff994816 */ /* 0x000fc60000000020 */
[----:B------:R-:W-:-:S04]  /*4b60*/  FADD.FTZ R152, R197, -R152 ;  /* 0x80000098c5987221 */ /* 0x000fc80000010000 */
[----:B------:R-:W-:-:S04]  /*4b70*/  FMUL.FTZ R152, R3, R152 ;  /* 0x0000009803987220 */ /* 0x000fc80000410000 */
[----:B------:R-:W-:Y:S02]  /*4b80*/  @P4 FADD.FTZ R152, R152, R153 ;  /* 0x0000009998984221 */ /* 0x000fe40000010000 */
.L_x_3338:
[----:B------:R-:W-:Y:S05]  /*4b90*/  BSYNC B1 ;  /* 0x0000000000017941 */ /* 0x000fea0003800000 */
.L_x_3336:
        /* <DEDUP_REMOVED lines=14> */
.L_x_3340:
[----:B0-----:R-:W-:-:S04]  /*4c80*/  ISETP.NE.AND P6, PT, R6, RZ, PT ;  /* 0x000000ff0600720c */ /* 0x001fc80003fc5270 */
[----:B------:R-:W-:-:S05]  /*4c90*/  FSEL R153, R156, RZ, !P6 ;  /* 0x000000ff9c997208 */ /* 0x000fca0007000000 */
[----:B------:R-:W-:-:S04]  /*4ca0*/  FFMA.FTZ R153, R195, R158, R153 ;  /* 0x0000009ec3997223 */ /* 0x000fc80000010099 */
[----:B------:R-:W-:Y:S01]  /*4cb0*/  FADD.FTZ R152, R202, -R153 ;  /* 0x80000099ca987221 */ /* 0x000fe20000010000 */
[----:B------:R-:W-:-:S03]  /*4cc0*/  @P4 PRMT R153, RZ, 0x5410, R33 ;  /* 0x00005410ff994816 */ /* 0x000fc60000000021 */
[----:B------:R-:W-:-:S04]  /*4cd0*/  FMUL.FTZ R152, R3, R152 ;  /* 0x0000009803987220 */ /* 0x000fc80000410000 */
[----:B------:R-:W-:Y:S02]  /*4ce0*/  @P4 FADD.FTZ R152, R152, R153 ;  /* 0x0000009998984221 */ /* 0x000fe40000010000 */
.L_x_3341:
[----:B------:R-:W-:Y:S05]  /*4cf0*/  BSYNC B1 ;  /* 0x0000000000017941 */ /* 0x000fea0003800000 */
.L_x_3339:
        /* <DEDUP_REMOVED lines=14> */
.L_x_3343:
[----:B0-----:R-:W-:-:S04]  /*4de0*/  ISETP.NE.AND P6, PT, R6, RZ, PT ;  /* 0x000000ff0600720c */ /* 0x001fc80003fc5270 */
[----:B------:R-:W-:-:S05]  /*4df0*/  FSEL R153, R156, RZ, !P6 ;  /* 0x000000ff9c997208 */ /* 0x000fca0007000000 */
[----:B------:R-:W-:Y:S01]  /*4e00*/  FFMA.FTZ R152, R200, R158, R153 ;  /* 0x0000009ec8987223 */ /* 0x000fe20000010099 */
[----:B------:R-:W-:-:S03]  /*4e10*/  @P4 PRMT R153, RZ, 0x7610, R33 ;  /* 0x00007610ff994816 */ /* 0x000fc60000000021 */
[----:B------:R-:W-:-:S04]  /*4e20*/  FADD.FTZ R152, R201, -R152 ;  /* 0x80000098c9987221 */ /* 0x000fc80000010000 */
[----:B------:R-:W-:-:S04]  /*4e30*/  FMUL.FTZ R152, R3, R152 ;  /* 0x0000009803987220 */ /* 0x000fc80000410000 */
[----:B------:R-:W-:Y:S02]  /*4e40*/  @P4 FADD.FTZ R152, R152, R153 ;  /* 0x0000009998984221 */ /* 0x000fe40000010000 */
.L_x_3344:
[----:B------:R-:W-:Y:S05]  /*4e50*/  BSYNC B1 ;  /* 0x0000000000017941 */ /* 0x000fea0003800000 */
.L_x_3342:
        /* <DEDUP_REMOVED lines=14> */
.L_x_3346:
[----:B0-----:R-:W-:-:S04]  /*4f40*/  ISETP.NE.AND P6, PT, R6, RZ, PT ;  /* 0x000000ff0600720c */ /* 0x001fc80003fc5270 */
[----:B------:R-:W-:-:S05]  /*4f50*/  FSEL R153, R156, RZ, !P6 ;  /* 0x000000ff9c997208 */ /* 0x000fca0007000000 */
[----:B------:R-:W-:-:S04]  /*4f60*/  FFMA.FTZ R153, R203, R158, R153 ;  /* 0x0000009ecb997223 */ /* 0x000fc80000010099 */
[----:B------:R-:W-:Y:S01]  /*4f70*/  FADD.FTZ R152, R204, -R153 ;  /* 0x80000099cc987221 */ /* 0x000fe20000010000 */
[----:B------:R-:W-:-:S03]  /*4f80*/  @P4 PRMT R153, RZ, 0x5410, R34 ;  /* 0x00005410ff994816 */ /* 0x000fc60000000022 */
[----:B------:R-:W-:-:S04]  /*4f90*/  FMUL.FTZ R152, R3, R152 ;  /* 0x0000009803987220 */ /* 0x000fc80000410000 */
[----:B------:R-:W-:Y:S02]  /*4fa0*/  @P4 FADD.FTZ R152, R152, R153 ;  /* 0x0000009998984221 */ /* 0x000fe40000010000 */
.L_x_3347:
[----:B------:R-:W-:Y:S05]  /*4fb0*/  BSYNC B1 ;  /* 0x0000000000017941 */ /* 0x000fea0003800000 */
.L_x_3345:
        /* <DEDUP_REMOVED lines=14> */
.L_x_3349:
[----:B0-----:R-:W-:-:S04]  /*50a0*/  ISETP.NE.AND P6, PT, R6, RZ, PT ;  /* 0x000000ff0600720c */ /* 0x001fc80003fc5270 */
[----:B------:R-:W-:-:S05]  /*50b0*/  FSEL R153, R156, RZ, !P6 ;  /* 0x000000ff9c997208 */ /* 0x000fca0007000000 */
[----:B------:R-:W-:Y:S01]  /*50c0*/  FFMA.FTZ R152, R206, R158, R153 ;  /* 0x0000009ece987223 */ /* 0x000fe20000010099 */
[----:B------:R-:W-:-:S03]  /*50d0*/  @P4 PRMT R153, RZ, 0x7610, R34 ;  /* 0x00007610ff994816 */ /* 0x000fc60000000022 */
[----:B------:R-:W-:-:S04]  /*50e0*/  FADD.FTZ R152, R205, -R152 ;  /* 0x80000098cd987221 */ /* 0x000fc80000010000 */
[----:B------:R-:W-:-:S04]  /*50f0*/  FMUL.FTZ R152, R3, R152 ;  /* 0x0000009803987220 */ /* 0x000fc80000410000 */
[----:B------:R-:W-:Y:S02]  /*5100*/  @P4 FADD.FTZ R152, R152, R153 ;  /* 0x0000009998984221 */ /* 0x000fe40000010000 */
.L_x_3350:
[----:B------:R-:W-:Y:S05]  /*5110*/  BSYNC B1 ;  /* 0x0000000000017941 */ /* 0x000fea0003800000 */
.L_x_3348:
        /* <DEDUP_REMOVED lines=14> */
.L_x_3352:
[----:B0-----:R-:W-:-:S04]  /*5200*/  ISETP.NE.AND P6, PT, R6, RZ, PT ;  /* 0x000000ff0600720c */ /* 0x001fc80003fc5270 */
[----:B------:R-:W-:-:S05]  /*5210*/  FSEL R153, R156, RZ, !P6 ;  /* 0x000000ff9c997208 */ /* 0x000fca0007000000 */
[----:B------:R-:W-:-:S04]  /*5220*/  FFMA.FTZ R153, R207, R158, R153 ;  /* 0x0000009ecf997223 */ /* 0x000fc80000010099 */
[----:B------:R-:W-:Y:S01]  /*5230*/  FADD.FTZ R152, R208, -R153 ;  /* 0x80000099d0987221 */ /* 0x000fe20000010000 */
[----:B------:R-:W-:-:S03]  /*5240*/  @P4 PRMT R153, RZ, 0x5410, R35 ;  /* 0x00005410ff994816 */ /* 0x000fc60000000023 */
[----:B------:R-:W-:-:S04]  /*5250*/  FMUL.FTZ R152, R3, R152 ;  /* 0x0000009803987220 */ /* 0x000fc80000410000 */
[----:B------:R-:W-:Y:S02]  /*5260*/  @P4 FADD.FTZ R152, R152, R153 ;  /* 0x0000009998984221 */ /* 0x000fe40000010000 */
.L_x_3353:
[----:B------:R-:W-:Y:S05]  /*5270*/  BSYNC B1 ;  /* 0x0000000000017941 */ /* 0x000fea0003800000 */
.L_x_3351:
        /* <DEDUP_REMOVED lines=14> */
.L_x_3355:
[----:B0-----:R-:W-:Y:S02]  /*5360*/  ISETP.NE.AND P2, PT, R6, RZ, PT ;  /* 0x000000ff0600720c */ /* 0x001fe40003f45270 */
[----:B------:R-:W-:Y:S02]  /*5370*/  @P4 PRMT R152, RZ, 0x7610, R35 ;  /* 0x00007610ff984816 */ /* 0x000fe40000000023 */
[----:B------:R-:W-:-:S05]  /*5380*/  FSEL R153, R156, RZ, !P2 ;  /* 0x000000ff9c997208 */ /* 0x000fca0005000000 */
[----:B------:R-:W-:-:S04]  /*5390*/  FFMA.FTZ R158, R210, R158, R153 ;  /* 0x0000009ed29e7223 */ /* 0x000fc80000010099 */
[----:B------:R-:W-:-:S04]  /*53a0*/  FADD.FTZ R158, R209, -R158 ;  /* 0x8000009ed19e7221 */ /* 0x000fc80000010000 */
[----:B------:R-:W-:-:S04]  /*53b0*/  FMUL.FTZ R3, R3, R158 ;  /* 0x0000009e03037220 */ /* 0x000fc80000410000 */
[----:B------:R-:W-:Y:S02]  /*53c0*/  @P4 FADD.FTZ R3, R3, R152 ;  /* 0x0000009803034221 */ /* 0x000fe40000010000 */
.L_x_3356:
[----:B------:R-:W-:Y:S05]  /*53d0*/  BSYNC B1 ;  /* 0x0000000000017941 */ /* 0x000fea0003800000 */
.L_x_3354:
[----:B------:R-:W-:Y:S01]  /*53e0*/  @P3 FMUL.FTZ R152, R3, c[0x0][0x1ec] ;  /* 0x00007b0003983a20 */ /* 0x000fe20000410000 */
[----:B------:R-:W-:Y:S01]  /*53f0*/  @P3 LOP3.LUT P2, RZ, R177, 0xff000000, RZ, 0xc0, !PT ;  /* 0xff000000b1ff3812 */ /* 0x000fe2000784c0ff */
[----:B------:R-:W-:Y:S01]  /*5400*/  @P3 IMAD.MOV.U32 R157, RZ, RZ, 0x10 ;  /* 0x00000010ff9d3424 */ /* 0x000fe200078e00ff */
[----:B------:R-:W-:Y:S01]  /*5410*/  @P5 MOV R153, 0x10 ;  /* 0x0000001000995802 */ /* 0x000fe20000000f00 */
[----:B------:R-:W-:Y:S01]  /*5420*/  @P3 FMUL.FTZ R152, R152, c[0x0][0x1e8] ;  /* 0x00007a0098983a20 */ /* 0x000fe20000410000 */
[----:B------:R-:W-:Y:S01]  /*5430*/  @P5 F2FP.BF16.PACK_AB R154, RZ, R3 ;  /* 0x00000003ff9a523e */ /* 0x000fe200000010ff */
[----:B------:R-:W-:-:S03]  /*5440*/  @P3 IMAD.WIDE.U32 R2, R2, R157, c[0x0][0x248] ;  /* 0x0000920002023625 */ /* 0x000fc600078e009d */
[----:B------:R-:W-:Y:S01]  /*5450*/  @P3 FSEL R155, R152, RZ, P2 ;  /* 0x000000ff989b3208 */ /* 0x000fe20001000000 */
[----:B------:R-:W-:Y:S01]  /*5460*/  @P5 IMAD.WIDE.U32 R152, R8, R153, c[0x0][0x258] ;  /* 0x0000960008985625 */ /* 0x000fe200078e0099 */
[----:B------:R-:W-:Y:S02]  /*5470*/  @P5 PRMT R143, R143, 0x5410, R154 ;  /* 0x000054108f8f5816 */ /* 0x000fe4000000009a */
[----:B------:R-:W-:-:S03]  /*5480*/  @P3 F2FP.BF16.PACK_AB R155, RZ, R155 ;  /* 0x0000009bff9b323e */ /* 0x000fc600000010ff */
[----:B------:R1:W-:Y:S01]  /*5490*/  @P5 STG.E.128 [R152.64], R140 ;  /* 0x0000008c98005986 */ /* 0x0003e2000c101d04 */
[----:B------:R-:W-:-:S05]  /*54a0*/  @P3 PRMT R99, R99, 0x5410, R155 ;  /* 0x0000541063633816 */ /* 0x000fca000000009b */
[----:B------:R1:W-:Y:S02]  /*54b0*/  @P3 STG.E.128 [R2.64], R96 ;  /* 0x0000006002003986 */ /* 0x0003e4000c101d04 */
.L_x_3332:
[----:B------:R-:W-:Y:S05]  /*54c0*/  BSYNC B0 ;  /* 0x0000000000007941 */ /* 0x000fea0003800000 */
.L_x_3331:
[----:B------:R-:W-:Y:S02]  /*54d0*/  IADD3 R5, R5, c[0x0][0x160], RZ ;  /* 0x0000580005057a10 */ /* 0x000fe40007ffe0ff */
[----:B------:R-:W-:Y:S02]  /*54e0*/  LOP3.LUT P3, RZ, R4, 0xff, RZ, 0xc0, !PT ;  /* 0x000000ff04ff7812 */ /* 0x000fe4000786c0ff */
[----:B------:R-:W-:Y:S02]  /*54f0*/  ISETP.GE.AND P2, PT, R5, c[0x0][0x164], PT ;  /* 0x0000590005007a0c */ /* 0x000fe40003f46270 */
[----:B------:R-:W-:-:S11]  /*5500*/  SEL R4, RZ, 0x1, P3 ;  /* 0x00000001ff047807 */ /* 0x000fd60001800000 */
[----:B01---5:R-:W-:Y:S01]  /*5510*/  @P2 CALL.REL.NOINC `(.L_x_3235) ;  /* 0x0000001000002944 */ /* 0x023fe20003c00000 */
[----:B------:R-:W-:Y:S05]  /*5520*/  BRA `(.L_x_3357) ;  /* 0xffffaf6000007947 */ /* 0x000fea000383ffff */
.L_x_3235:
[----:B-1----:R-:W0:Y:S01]  /*5530*/  S2UR UR6, SR_CTAID.X ;  /* 0x00000000000679c3 */ /* 0x002e220000002500 */
[----:B------:R-:W0:Y:S01]  /*5540*/  S2R R3, SR_TID.X ;  /* 0x0000000000037919 */ /* 0x000e220000002100 */
[----:B------:R-:W-:Y:S01]  /*5550*/  LOP3.LUT P2, RZ, R0, 0xffffff80, RZ, 0xc0, !PT ;  /* 0xffffff8000ff7812 */ /* 0x000fe2000784c0ff */
[----:B------:R-:W-:Y:S01]  /*5560*/  @P0 IMAD.MOV.U32 R9, RZ, RZ, 0x20 ;  /* 0x00000020ff090424 */ /* 0x000fe200078e00ff */
        /* <DEDUP_REMOVED lines=29> */
[----:B0-----:R-:W-:-:S04]  /*5740*/  IMAD.MOV.U32 R5, RZ, RZ, 0x20 ;  /* 0x00000020ff057424 */ /* 0x001fc800078e00ff */
[----:B------:R-:W-:-:S04]  /*5750*/  IMAD.WIDE.U32 R2, R14, R5, c[0x0][0x220] ;  /* 0x000088000e027625 */ /* 0x000fc800078e0005 */
[----:B------:R-:W-:Y:S01]  /*5760*/  IMAD.WIDE.U32 R4, R14, R5, c[0x0][0x228] ;  /* 0x00008a000e047625 */ /* 0x000fe200078e0005 */
[----:B------:R-:W-:Y:S04]  /*5770*/  STG.E.128 [R2.64], R92 ;  /* 0x0000005c02007986 */ /* 0x000fe8000c101d04 */
[----:B------:R-:W-:Y:S04]  /*5780*/  STG.E.128 [R2.64+0x10], R148 ;  /* 0x0000109402007986 */ /* 0x000fe8000c101d04 */
[----:B------:R-:W-:Y:S04]  /*5790*/  STG.E.128 [R4.64], R144 ;  /* 0x0000009004007986 */ /* 0x000fe8000c101d04 */
[----:B------:R-:W-:Y:S01]  /*57a0*/  STG.E.128 [R4.64+0x10], R124 ;  /* 0x0000107c04007986 */ /* 0x000fe2000c101d04 */
[----:B------:R-:W-:Y:S05]  /*57b0*/  EXIT ;  /* 0x000000000000794d */ /* 0x000fea0003800000 */
.L_x_3251:
[----:B------:R-:W-:Y:S01]  /*57c0*/  HFMA2.MMA R214, -RZ, RZ, 0, 1.847743988037109375e-06 ;  /* 0x0000001fffd67435 */ /* 0x000fe200000001ff */
[----:B------:R-:W-:Y:S01]  /*57d0*/  MOV R157, R213 ;  /* 0x000000d5009d7202 */ /* 0x000fe20000000f00 */
[----:B------:R-:W-:Y:S01]  /*57e0*/  IMAD.MOV.U32 R198, RZ, RZ, 0x10 ;  /* 0x00000010ffc67424 */ /* 0x000fe200078e00ff */
[----:B-1----:R-:W-:Y:S01]  /*57f0*/  MOV R152, 0x5820 ;  /* 0x0000582000987802 */ /* 0x002fe20000000f00 */
[----:B------:R-:W-:-:S02]  /*5800*/  IMAD.MOV.U32 R215, RZ, RZ, -0x1 ;  /* 0xffffffffffd77424 */ /* 0x000fc400078e00ff */
[----:B0----5:R-:W-:Y:S05]  /*5810*/  CALL.REL.NOINC `($__internal_51_$__cuda_sm70_shflsync_down_p) ;  /* 0x0000046000007944 */ /* 0x021fea0003c00000 */
[----:B-1----:R-:W-:Y:S01]  /*5820*/  MOV R156, R157 ;  /* 0x0000009d009c7202 */ /* 0x002fe20000000f00 */
[----:B0-----:R-:W-:Y:S05]  /*5830*/  BRA `(.L_x_3358) ;  /* 0xffffc88000007947 */ /* 0x001fea000383ffff */
.L_x_3252:
[----:B------:R-:W-:Y:S01]  /*5840*/  HFMA2.MMA R198, -RZ, RZ, 0, 9.5367431640625e-07 ;  /* 0x00000010ffc67435 */ /* 0x000fe200000001ff */
[----:B------:R-:W-:Y:S01]  /*5850*/  IMAD.MOV.U32 R157, RZ, RZ, R212 ;  /* 0x000000ffff9d7224 */ /* 0x000fe200078e00d4 */
[----:B------:R-:W-:Y:S01]  /*5860*/  MOV R215, 0xffffffff ;  /* 0xffffffff00d77802 */ /* 0x000fe20000000f00 */
[----:B------:R-:W-:Y:S01]  /*5870*/  IMAD.MOV.U32 R214, RZ, RZ, 0x1f ;  /* 0x0000001fffd67424 */ /* 0x000fe200078e00ff */
[----:B-1----:R-:W-:-:S02]  /*5880*/  MOV R152, 0x58a0 ;  /* 0x000058a000987802 */ /* 0x002fc40000000f00 */
[----:B0-23-5:R-:W-:Y:S05]  /*5890*/  CALL.REL.NOINC `($__internal_51_$__cuda_sm70_shflsync_down_p) ;  /* 0x000003e000007944 */ /* 0x02dfea0003c00000 */
[----:B------:R-:W-:Y:S01]  /*58a0*/  FADD.FTZ R156, R156, R213 ;  /* 0x000000d59c9c7221 */ /* 0x000fe20000010000 */
[----:B0-----:R-:W-:Y:S01]  /*58b0*/  HFMA2.MMA R214, -RZ, RZ, 0, 1.847743988037109375e-06 ;  /* 0x0000001fffd67435 */ /* 0x001fe200000001ff */
[----:B-1----:R-:W-:Y:S01]  /*58c0*/  FADD.FTZ R212, R212, R157 ;  /* 0x0000009dd4d47221 */ /* 0x002fe20000010000 */
[----:B------:R-:W-:Y:S01]  /*58d0*/  MOV R152, 0x5920 ;  /* 0x0000592000987802 */ /* 0x000fe20000000f00 */
[----:B------:R-:W-:Y:S01]  /*58e0*/  IMAD.MOV.U32 R198, RZ, RZ, 0x8 ;  /* 0x00000008ffc67424 */ /* 0x000fe200078e00ff */
[----:B------:R-:W-:Y:S01]  /*58f0*/  MOV R157, R156 ;  /* 0x0000009c009d7202 */ /* 0x000fe20000000f00 */
[----:B------:R-:W-:-:S02]  /*5900*/  IMAD.MOV.U32 R215, RZ, RZ, -0x1 ;  /* 0xffffffffffd77424 */ /* 0x000fc400078e00ff */
[----:B------:R-:W-:Y:S05]  /*5910*/  CALL.REL.NOINC `($__internal_51_$__cuda_sm70_shflsync_down_p) ;  /* 0x0000036000007944 */ /* 0x000fea0003c00000 */
[----:B0-----:R-:W-:Y:S01]  /*5920*/  HFMA2.MMA R214, -RZ, RZ, 0, 1.847743988037109375e-06 ;  /* 0x0000001fffd67435 */ /* 0x001fe200000001ff */
[----:B-1----:R-:W-:Y:S01]  /*5930*/  IMAD.MOV.U32 R155, RZ, RZ, R157 ;  /* 0x000000ffff9b7224 */ /* 0x002fe200078e009d */
[----:B------:R-:W-:Y:S01]  /*5940*/  MOV R157, R212 ;  /* 0x000000d4009d7202 */ /* 0x000fe20000000f00 */
[----:B------:R-:W-:Y:S01]  /*5950*/  IMAD.MOV.U32 R198, RZ, RZ, 0x8 ;  /* 0x00000008ffc67424 */ /* 0x000fe200078e00ff */
[----:B------:R-:W-:Y:S01]  /*5960*/  MOV R152, 0x5990 ;  /* 0x0000599000987802 */ /* 0x000fe20000000f00 */
[----:B------:R-:W-:-:S02]  /*5970*/  IMAD.MOV.U32 R215, RZ, RZ, -0x1 ;  /* 0xffffffffffd77424 */ /* 0x000fc400078e00ff */
[----:B------:R-:W-:Y:S05]  /*5980*/  CALL.REL.NOINC `($__internal_51_$__cuda_sm70_shflsync_down_p) ;  /* 0x000002f000007944 */ /* 0x000fea0003c00000 */
[----:B------:R-:W-:Y:S01]  /*5990*/  FADD.FTZ R156, R155, R156 ;  /* 0x0000009c9b9c7221 */ /* 0x000fe20000010000 */
[----:B0-----:R-:W-:Y:S01]  /*59a0*/  MOV R198, 0x4 ;  /* 0x0000000400c67802 */ /* 0x001fe20000000f00 */
[----:B-1----:R-:W-:Y:S01]  /*59b0*/  FADD.FTZ R212, R212, R157 ;  /* 0x0000009dd4d47221 */ /* 0x002fe20000010000 */
[----:B------:R-:W-:Y:S01]  /*59c0*/  MOV R215, 0xffffffff ;  /* 0xffffffff00d77802 */ /* 0x000fe20000000f00 */
[----:B------:R-:W-:Y:S01]  /*59d0*/  IMAD.MOV.U32 R214, RZ, RZ, 0x1f ;  /* 0x0000001fffd67424 */ /* 0x000fe200078e00ff */
[----:B------:R-:W-:Y:S01]  /*59e0*/  MOV R152, 0x5a10 ;  /* 0x00005a1000987802 */ /* 0x000fe20000000f00 */
[----:B------:R-:W-:-:S02]  /*59f0*/  IMAD.MOV.U32 R157, RZ, RZ, R156 ;  /* 0x000000ffff9d7224 */ /* 0x000fc400078e009c */
[----:B------:R-:W-:Y:S05]  /*5a00*/  CALL.REL.NOINC `($__internal_51_$__cuda_sm70_shflsync_down_p) ;  /* 0x0000027000007944 */ /* 0x000fea0003c00000 */
[----:B0-----:R-:W-:Y:S01]  /*5a10*/  HFMA2.MMA R198, -RZ, RZ, 0, 2.384185791015625e-07 ;  /* 0x00000004ffc67435 */ /* 0x001fe200000001ff */
[----:B-1----:R-:W-:Y:S01]  /*5a20*/  MOV R155, R157 ;  /* 0x0000009d009b7202 */ /* 0x002fe20000000f00 */
[----:B------:R-:W-:Y:S01]  /*5a30*/  IMAD.MOV.U32 R157, RZ, RZ, R212 ;  /* 0x000000ffff9d7224 */ /* 0x000fe200078e00d4 */
[----:B------:R-:W-:Y:S01]  /*5a40*/  MOV R215, 0xffffffff ;  /* 0xffffffff00d77802 */ /* 0x000fe20000000f00 */
[----:B------:R-:W-:Y:S01]  /*5a50*/  IMAD.MOV.U32 R214, RZ, RZ, 0x1f ;  /* 0x0000001fffd67424 */ /* 0x000fe200078e00ff */
[----:B------:R-:W-:-:S02]  /*5a60*/  MOV R152, 0x5a80 ;  /* 0x00005a8000987802 */ /* 0x000fc40000000f00 */
[----:B------:R-:W-:Y:S05]  /*5a70*/  CALL.REL.NOINC `($__internal_51_$__cuda_sm70_shflsync_down_p) ;  /* 0x0000020000007944 */ /* 0x000fea0003c00000 */
        /* <DEDUP_REMOVED lines=23> */
[----:B0-----:R-:W-:Y:S01]  /*5bf0*/  HFMA2.MMA R198, -RZ, RZ, 0, 5.9604644775390625e-08 ;  /* 0x00000001ffc67435 */ /* 0x001fe200000001ff */
[----:B-1----:R-:W-:Y:S01]  /*5c00*/  MOV R159, R157 ;  /* 0x0000009d009f7202 */ /* 0x002fe20000000f00 */
[----:B------:R-:W-:Y:S01]  /*5c10*/  IMAD.MOV.U32 R157, RZ, RZ, R199 ;  /* 0x000000ffff9d7224 */ /* 0x000fe200078e00c7 */
[----:B------:R-:W-:Y:S01]  /*5c20*/  MOV R215, 0xffffffff ;  /* 0xffffffff00d77802 */ /* 0x000fe20000000f00 */
[----:B------:R-:W-:Y:S01]  /*5c30*/  IMAD.MOV.U32 R214, RZ, RZ, 0x1f ;  /* 0x0000001fffd67424 */ /* 0x000fe200078e00ff */
[----:B------:R-:W-:-:S02]  /*5c40*/  MOV R152, 0x5c60 ;  /* 0x00005c6000987802 */ /* 0x000fc40000000f00 */
[----:B------:R-:W-:Y:S05]  /*5c50*/  CALL.REL.NOINC `($__internal_51_$__cuda_sm70_shflsync_down_p) ;  /* 0x0000002000007944 */ /* 0x000fea0003c00000 */
[----:B-1----:R-:W-:Y:S01]  /*5c60*/  IMAD.MOV.U32 R212, RZ, RZ, R157 ;  /* 0x000000ffffd47224 */ /* 0x002fe200078e009d */
[----:B0-----:R-:W-:Y:S05]  /*5c70*/  BRA `(.L_x_3359) ;  /* 0xffffc56000007947 */ /* 0x001fea000383ffff */
        .weak           $__internal_51_$__cuda_sm70_shflsync_down_p
        .type           $__internal_51_$__cuda_sm70_shflsync_down_p,@function
        .size           $__internal_51_$__cuda_sm70_shflsync_down_p,(.L_x_11785 - $__internal_51_$__cuda_sm70_shflsync_down_p)
$__internal_51_$__cuda_sm70_shflsync_down_p:
[----:B------:R-:W-:Y:S01]  /*5c80*/  HFMA2.MMA R153, -RZ, RZ, 0, 0 ;  /* 0x00000000ff997435 */ /* 0x000fe200000001ff */
[----:B------:R-:W-:Y:S04]  /*5c90*/  WARPSYNC R215 ;  /* 0x000000d700007348 */ /* 0x000fe80003800000 */
[----:B------:R0:W1:Y:S01]  /*5ca0*/  SHFL.DOWN PT, R157, R157, R198, R214 ;  /* 0x080000c69d9d7389 */ /* 0x00006200000e00d6 */
[----:B------:R-:W-:Y:S05]  /*5cb0*/  RET.REL.NODEC R152 `(_ZN10layer_norm13ln_bwd_kernelINS_13Kernel_traitsIf13__nv_bfloat16S2_S2_fjLj4096ELj1ELj1ELj4ELj16ENS_18Kernel_traits_baseILj4096EfS2_S2_S2_fjLj128EEEEELb1ELb0ELb1ELb0EEEvNS_9BwdParamsE) ;  /* 0xffffa34098007950 */ /* 0x000fea0003c3ffff */
.L_x_3360:
        /* <DEDUP_REMOVED lines=12> */
.L_x_11785:


//--------------------- .text._ZN10layer_norm22ln_bwd_finalize_kernelINS_22Kernel_traits_finalizeILj4096Ef13__nv_bfloat16S2_S2_fjLb0ELj1024ELj4ENS_18Kernel_traits_baseILj4096EfS2_S2_S2_fjLj1024EEEEELb0ELb1EEEvNS_9BwdParamsE --------------------------
	.section	.text._ZN10layer_norm22ln_bwd_finalize_kernelINS_22Kernel_traits_finalizeILj4096Ef13__nv_bfloat16S2_S2_fjLb0ELj1024ELj4ENS_18Kernel_traits_baseILj4096EfS2_S2_S2_fjLj1024EEEEELb0ELb1EEEvNS_9BwdParamsE,"ax",@progbits
	.sectioninfo	@"SHI_REGISTERS=32"
	.align	128
        .global         _ZN10layer_norm22ln_bwd_finalize_kernelINS_22Kernel_traits_finalizeILj4096Ef13__nv_bfloat16S2_S2_fjLb0ELj1024ELj4ENS_18Kernel_traits_baseILj4096EfS2_S2_S2_fjLj1024EEEEELb0ELb1EEEvNS_9BwdParamsE
        .type           _ZN10layer_norm22ln_bwd_finalize_kernelINS_22Kernel_traits_finalizeILj4096Ef13__nv_bfloat16S2_S2_fjLb0ELj1024ELj4ENS_18Kernel_traits_baseILj4096EfS2_S2_S2_fjLj1024EEEEELb0ELb1EEEvNS_9BwdParamsE,@function
        .size           _ZN10layer_norm22ln_bwd_finalize_kernelINS_22Kernel_traits_finalizeILj4096Ef13__nv_bfloat16S2_S2_fjLb0ELj1024ELj4ENS_18Kernel_traits_baseILj4096EfS2_S2_S2_fjLj1024EEEEELb0ELb1EEEvNS_9BwdParamsE,(.L_x_11786 - _ZN10layer_norm22ln_bwd_finalize_kernelINS_22Kernel_traits_finalizeILj4096Ef13__nv_bfloat16S2_S2_fjLb0ELj1024ELj4ENS_18Kernel_traits_baseILj4096EfS2_S2_S2_fjLj1024EEEEELb0ELb1EEEvNS_9BwdParamsE)
        .other          _ZN10layer_norm22ln_bwd_finalize_kernelINS_22Kernel_traits_finalizeILj4096Ef13__nv_bfloat16S2_S2_fjLb0ELj1024ELj4ENS_18Kernel_traits_baseILj4096EfS2_S2_S2_fjLj1024EEEEELb0ELb1EEEvNS_9BwdParamsE,@"STO_CUDA_ENTRY STV_DEFAULT"
_ZN10layer_norm22ln_bwd_finalize_kernelINS_22Kernel_traits_finalizeILj4096Ef13__nv_bfloat16S2_S2_fjLb0ELj1024ELj4ENS_18Kernel_traits_baseILj4096EfS2_S2_S2_fjLj1024EEEEELb0ELb1EEEvNS_9BwdParamsE:
.text._ZN10layer_norm22ln_bwd_finalize_kernelINS_22Kernel_traits_finalizeILj4096Ef13__nv_bfloat16S2_S2_fjLb0ELj1024ELj4ENS_18Kernel_traits_baseILj4096EfS2_S2_S2_fjLj1024EEEEELb0ELb1EEEvNS_9BwdParamsE:
        /* <DEDUP_REMOVED lines=19> */
.L_x_3371:
        /* <DEDUP_REMOVED lines=27> */
.L_x_3365:
        /* <DEDUP_REMOVED lines=35> */
.L_x_3364:
[----:B------:R-:W-:Y:S05]  /*0510*/  BSYNC B1 ;  /* 0x0000000000017941 */ /* 0x000fea0003800000 */
.L_x_3363:
        /* <DEDUP_REMOVED lines=23> */
.L_x_3367:
[----:B------:R-:W-:Y:S05]  /*0690*/  BSYNC B1 ;  /* 0x0000000000017941 */ /* 0x000fea0003800000 */
.L_x_3366:
        /* <DEDUP_REMOVED lines=10> */
.L_x_3362:
[----:B------:R-:W-:Y:S05]  /*0740*/  BSYNC B0 ;  /* 0x0000000000007941 */ /* 0x000fea0003800000 */
.L_x_3361:
        /* <DEDUP_REMOVED lines=11> */
.L_x_3372:
        /* <DEDUP_REMOVED lines=18> */
.L_x_3373:
[----:B------:R-:W-:Y:S01]  /*0920*/  @!P1 SHF.R.U32.HI R2, RZ, 0x3, R0 ;  /* 0x00000003ff029819 */ /* 0x000fe20000011600 */
[----:B---3--:R-:W-:Y:S02]  /*0930*/  FADD.FTZ R5, R5, R10 ;  /* 0x0000000a05057221 */ /* 0x008fe40000010000 */
[----:B--2---:R-:W-:Y:S01]  /*0940*/  FADD.FTZ R7, R7, R4 ;  /* 0x0000000407077221 */ /* 0x004fe20000010000 */
[----:B------:R-:W-:-:S05]  /*0950*/  @!P1 LOP3.LUT R2, R2, 0x1ffffffc, RZ, 0xc0, !PT ;  /* 0x1ffffffc02029812 */ /* 0x000fca00078ec0ff */
[----:B------:R2:W-:Y:S04]  /*0960*/  @!P1 STS [R2+0x2000], R5 ;  /* 0x0020000502009388 */ /* 0x0005e80000000800 */
[----:B------:R2:W-:Y:S02]  /*0970*/  @!P1 STS [R2+0x2080], R7 ;  /* 0x0020800702009388 */ /* 0x0005e40000000800 */
.L_x_3368:
[----:B0-----:R-:W-:Y:S01]  /*0980*/  WARPSYNC 0xffffffff ;  /* 0xffffffff00007948 */ /* 0x001fe20003800000 */
[----:B------:R-:W-:Y:S01]  /*0990*/  BAR.SYNC.DEFER_BLOCKING 0x0 ;  /* 0x0000000000007b1d */ /* 0x000fe20000010000 */
[----:B-1----:R-:W-:Y:S02]  /*09a0*/  @P0 MOV R4, 0x8 ;  /* 0x0000000800040802 */ /* 0x002fe40000000f00 */
[C---:B------:R-:W-:Y:S02]  /*09b0*/  ISETP.GT.U32.AND P1, PT, R18.reuse, -0x1001, PT ;  /* 0xffffefff1200780c */ /* 0x040fe40003f24070 */
[----:B------:R-:W-:Y:S01]  /*09c0*/  IADD3 R18, R18, 0x1000, RZ ;  /* 0x0000100012127810 */ /* 0x000fe20007ffe0ff */
[----:B--2---:R-:W-:-:S04]  /*09d0*/  @P0 IMAD.WIDE.U32 R2, R19, R4, c[0x0][0x268] ;  /* 0x00009a0013020625 */ /* 0x004fc800078e0004 */
[C---:B------:R-:W-:Y:S01]  /*09e0*/  @P0 IMAD.WIDE.U32 R4, R19.reuse, R4, c[0x0][0x260] ;  /* 0x0000980013040625 */ /* 0x040fe200078e0004 */
[----:B------:R-:W-:Y:S01]  /*09f0*/  IADD3 R19, R19, 0x800, RZ ;  /* 0x0000080013137810 */ /* 0x000fe20007ffe0ff */
[----:B------:R-:W0:Y:S04]  /*0a00*/  @P0 LDS.64 R6, [R16.X8+0x2000] ;  /* 0x0020000010060984 */ /* 0x000e280000008a00 */
[----:B------:R-:W1:Y:S04]  /*0a10*/  @P0 LDS.64 R8, [R16.X8+0x2080] ;  /* 0x0020800010080984 */ /* 0x000e680000008a00 */
[----:B0-----:R0:W-:Y:S04]  /*0a20*/  @P0 STG.E.64 [R2.64], R6 ;  /* 0x0000000602000986 */ /* 0x0011e8000c101b04 */
[----:B-1----:R0:W-:Y:S02]  /*0a30*/  @P0 STG.E.64 [R4.64], R8 ;  /* 0x0000000804000986 */ /* 0x0021e4000c101b04 */
[----:B0-----:R-:W-:Y:S05]  /*0a40*/  @P1 BRA `(.L_x_3371) ;  /* 0xfffff6e000001947 */ /* 0x001fea000383ffff */
[----:B------:R-:W-:Y:S05]  /*0a50*/  EXIT ;  /* 0x000000000000794d */ /* 0x000fea0003800000 */
.L_x_3369:
[----:B------:R-:W-:Y:S01]  /*0a60*/  HFMA2.MMA R9, -RZ, RZ, 0, 5.9604644775390625e-08 ;  /* 0x00000001ff097435 */ /* 0x000fe200000001ff */
[----:B--2---:R-:W-:Y:S01]  /*0a70*/  IMAD.MOV.U32 R10, RZ, RZ, R4 ;  /* 0x000000ffff0a7224 */ /* 0x004fe200078e0004 */
[----:B------:R-:W-:Y:S01]  /*0a80*/  MOV R11, 0xffffffff ;  /* 0xffffffff000b7802 */ /* 0x000fe20000000f00 */
[----:B------:R-:W-:Y:S01]  /*0a90*/  IMAD.MOV.U32 R6, RZ, RZ, 0x1f ;  /* 0x0000001fff067424 */ /* 0x000fe200078e00ff */
[----:B------:R-:W-:-:S02]  /*0aa0*/  MOV R2, 0xac0 ;  /* 0x00000ac000027802 */ /* 0x000fc40000000f00 */
[----:B01----:R-:W-:Y:S05]  /*0ab0*/  CALL.REL.NOINC `($__internal_52_$__cuda_sm70_shflsync_bfly_p) ;  /* 0x000003c000007944 */ /* 0x003fea0003c00000 */
[----:B-1----:R-:W-:Y:S01]  /*0ac0*/  MOV R3, R6 ;  /* 0x0000000600037202 */ /* 0x002fe20000000f00 */
[----:B0-----:R-:W-:Y:S05]  /*0ad0*/  BRA `(.L_x_3372) ;  /* 0xfffffd2000007947 */ /* 0x001fea000383ffff */
.L_x_3370:
[----:B------:R-:W-:Y:S01]  /*0ae0*/  HFMA2.MMA R9, -RZ, RZ, 0, 1.1920928955078125e-07 ;  /* 0x00000002ff097435 */ /* 0x000fe200000001ff */
[----:B------:R-:W-:Y:S01]  /*0af0*/  IMAD.MOV.U32 R10, RZ, RZ, R13 ;  /* 0x000000ffff0a7224 */ /* 0x000fe200078e000d */
[----:B------:R-:W-:Y:S01]  /*0b00*/  MOV R6, 0x1f ;  /* 0x0000001f00067802 */ /* 0x000fe20000000f00 */
[----:B------:R-:W-:Y:S01]  /*0b10*/  IMAD.MOV.U32 R11, RZ, RZ, -0x1 ;  /* 0xffffffffff0b7424 */ /* 0x000fe200078e00ff */
[----:B------:R-:W-:-:S02]  /*0b20*/  MOV R2, 0xb40 ;  /* 0x00000b4000027802 */ /* 0x000fc40000000f00 */
[----:B012---:R-:W-:Y:S05]  /*0b30*/  CALL.REL.NOINC `($__internal_52_$__cuda_sm70_shflsync_bfly_p) ;  /* 0x0000034000007944 */ /* 0x007fea0003c00000 */
[----:B0-----:R-:W-:Y:S01]  /*0b40*/  HFMA2.MMA R9, -RZ, RZ, 0, 2.384185791015625e-07 ;  /* 0x00000004ff097435 */ /* 0x001fe200000001ff */
[----:B-1----:R-:W-:Y:S01]  /*0b50*/  FADD.FTZ R10, R13, R6 ;  /* 0x000000060d0a7221 */ /* 0x002fe20000010000 */
[----:B------:R-:W-:Y:S01]  /*0b60*/  MOV R6, 0x1f ;  /* 0x0000001f00067802 */ /* 0x000fe20000000f00 */
[----:B------:R-:W-:Y:S01]  /*0b70*/  IMAD.MOV.U32 R11, RZ, RZ, -0x1 ;  /* 0xffffffffff0b7424 */ /* 0x000fe200078e00ff */
[----:B------:R-:W-:-:S02]  /*0b80*/  MOV R2, 0xba0 ;  /* 0x00000ba000027802 */ /* 0x000fc40000000f00 */
[----:B------:R-:W-:Y:S05]  /*0b90*/  CALL.REL.NOINC `($__internal_52_$__cuda_sm70_shflsync_bfly_p) ;  /* 0x000002e000007944 */ /* 0x000fea0003c00000 */
[----:B0-----:R-:W-:Y:S01]  /*0ba0*/  HFMA2.MMA R9, -RZ, RZ, 0, 4.76837158203125e-07 ;  /* 0x00000008ff097435 */ /* 0x001fe200000001ff */
[----:B-1----:R-:W-:Y:S01]  /*0bb0*/  FADD.FTZ R10, R10, R6 ;  /* 0x000000060a0a7221 */ /* 0x002fe20000010000 */
[----:B------:R-:W-:Y:S01]  /*0bc0*/  MOV R6, 0x1f ;  /* 0x0000001f00067802 */ /* 0x000fe20000000f00 */
[----:B------:R-:W-:Y:S01]  /*0bd0*/  IMAD.MOV.U32 R11, RZ, RZ, -0x1 ;  /* 0xffffffffff0b7424 */ /* 0x000fe200078e00ff */
[----:B------:R-:W-:-:S02]  /*0be0*/  MOV R2, 0xc00 ;  /* 0x00000c0000027802 */ /* 0x000fc40000000f00 */
[----:B------:R-:W-:Y:S05]  /*0bf0*/  CALL.REL.NOINC `($__internal_52_$__cuda_sm70_shflsync_bfly_p) ;  /* 0x0000028000007944 */ /* 0x000fea0003c00000 */
[----:B-1----:R-:W-:Y:S01]  /*0c00*/  FADD.FTZ R4, R10, R6 ;  /* 0x000000060a047221 */ /* 0x002fe20000010000 */
[----:B0-----:R-:W-:Y:S01]  /*0c10*/  HFMA2.MMA R9, -RZ, RZ, 0, 9.5367431640625e-07 ;  /* 0x00000010ff097435 */ /* 0x001fe200000001ff */
[----:B------:R-:W-:Y:S01]  /*0c20*/  MOV R6, 0x1f ;  /* 0x0000001f00067802 */ /* 0x000fe20000000f00 */
[----:B------:R-:W-:Y:S01]  /*0c30*/  IMAD.MOV.U32 R11, RZ, RZ, -0x1 ;  /* 0xffffffffff0b7424 */ /* 0x000fe200078e00ff */
[----:B------:R-:W-:-:S02]  /*0c40*/  MOV R2, 0xc70 ;  /* 0x00000c7000027802 */ /* 0x000fc40000000f00 */
[----:B------:R-:W-:Y:S02]  /*0c50*/  MOV R10, R4 ;  /* 0x00000004000a7202 */ /* 0x000fe40000000f00 */
[----:B------:R-:W-:Y:S05]  /*0c60*/  CALL.REL.NOINC `($__internal_52_$__cuda_sm70_shflsync_bfly_p) ;  /* 0x0000021000007944 */ /* 0x000fea0003c00000 */
[----:B0-----:R-:W-:Y:S01]  /*0c70*/  HFMA2.MMA R9, -RZ, RZ, 0, 5.9604644775390625e-08 ;  /* 0x00000001ff097435 */ /* 0x001fe200000001ff */
[----:B-1----:R-:W-:Y:S01]  /*0c80*/  MOV R7, R6 ;  /* 0x0000000600077202 */ /* 0x002fe20000000f00 */
[----:B------:R-:W-:Y:S01]  /*0c90*/  IMAD.MOV.U32 R10, RZ, RZ, R5 ;  /* 0x000000ffff0a7224 */ /* 0x000fe200078e0005 */
[----:B------:R-:W-:Y:S01]  /*0ca0*/  MOV R6, 0x1f ;  /* 0x0000001f00067802 */ /* 0x000fe20000000f00 */
[----:B------:R-:W-:Y:S01]  /*0cb0*/  IMAD.MOV.U32 R11, RZ, RZ, -0x1 ;  /* 0xffffffffff0b7424 */ /* 0x000fe200078e00ff */
[----:B------:R-:W-:Y:S02]  /*0cc0*/  MOV R2, 0xce0 ;  /* 0x00000ce000027802 */ /* 0x000fe40000000f00 */
[----:B------:R-:W-:Y:S05]  /*0cd0*/  CALL.REL.NOINC `($__internal_52_$__cuda_sm70_shflsync_bfly_p) ;  /* 0x000001a000007944 */ /* 0x000fea0003c00000 */
[----:B0-----:R-:W-:Y:S01]  /*0ce0*/  HFMA2.MMA R9, -RZ, RZ, 0, 1.1920928955078125e-07 ;  /* 0x00000002ff097435 */ /* 0x001fe200000001ff */
[----:B-1----:R-:W-:Y:S01]  /*0cf0*/  FADD.FTZ R10, R5, R6 ;  /* 0x00000006050a7221 */ /* 0x002fe20000010000 */
[----:B------:R-:W-:Y:S01]  /*0d00*/  MOV R6, 0x1f ;  /* 0x0000001f00067802 */ /* 0x000fe20000000f00 */
[----:B------:R-:W-:Y:S01]  /*0d10*/  IMAD.MOV.U32 R11, RZ, RZ, -0x1 ;  /* 0xffffffffff0b7424 */ /* 0x000fe200078e00ff */
[----:B------:R-:W-:Y:S02]  /*0d20*/  MOV R2, 0xd40 ;  /* 0x00000d4000027802 */ /* 0x000fe40000000f00 */
[----:B------:R-:W-:Y:S05]  /*0d30*/  CALL.REL.NOINC `($__internal_52_$__cuda_sm70_shflsync_bfly_p) ;  /* 0x0000014000007944 */ /* 0x000fea0003c00000 */
        /* <DEDUP_REMOVED lines=12> */
[----:B0-----:R-:W-:Y:S01]  /*0e00*/  HFMA2.MMA R9, -RZ, RZ, 0, 9.5367431640625e-07 ;  /* 0x00000010ff097435 */ /* 0x001fe200000001ff */
[----:B-1----:R-:W-:Y:S01]  /*0e10*/  FADD.FTZ R10, R10, R6 ;  /* 0x000000060a0a7221 */ /* 0x002fe20000010000 */
[----:B------:R-:W-:Y:S01]  /*0e20*/  MOV R6, 0x1f ;  /* 0x0000001f00067802 */ /* 0x000fe20000000f00 */
[----:B------:R-:W-:Y:S01]  /*0e30*/  IMAD.MOV.U32 R11, RZ, RZ, -0x1 ;  /* 0xffffffffff0b7424 */ /* 0x000fe200078e00ff */
[----:B------:R-:W-:-:S02]  /*0e40*/  MOV R2, 0xe60 ;  /* 0x00000e6000027802 */ /* 0x000fc40000000f00 */
[----:B------:R-:W-:Y:S05]  /*0e50*/  CALL.REL.NOINC `($__internal_52_$__cuda_sm70_shflsync_bfly_p) ;  /* 0x0000002000007944 */ /* 0x000fea0003c00000 */
[----:B-1----:R-:W-:Y:S01]  /*0e60*/  MOV R5, R6 ;  /* 0x0000000600057202 */ /* 0x002fe20000000f00 */
[----:B0-----:R-:W-:Y:S05]  /*0e70*/  BRA `(.L_x_3373) ;  /* 0xfffffaa000007947 */ /* 0x001fea000383ffff */
        .weak           $__internal_52_$__cuda_sm70_shflsync_bfly_p
        .type           $__internal_52_$__cuda_sm70_shflsync_bfly_p,@function
        .size           $__internal_52_$__cuda_sm70_shflsync_bfly_p,(.L_x_11786 - $__internal_52_$__cuda_sm70_shflsync_bfly_p)
$__internal_52_$__cuda_sm70_shflsync_bfly_p:
[----:B------:R-:W-:Y:S01]  /*0e80*/  HFMA2.MMA R3, -RZ, RZ, 0, 0 ;  /* 0x00000000ff037435 */ /* 0x000fe200000001ff */
[----:B------:R-:W-:Y:S04]  /*0e90*/  WARPSYNC R11 ;  /* 0x0000000b00007348 */ /* 0x000fe80003800000 */
[----:B------:R0:W1:Y:S01]  /*0ea0*/  SHFL.BFLY PT, R6, R10, R9, R6 ;  /* 0x0c0000090a067389 */ /* 0x00006200000e0006 */
[----:B------:R-:W-:Y:S05]  /*0eb0*/  RET.REL.NODEC R2 `(_ZN10layer_norm22ln_bwd_finalize_kernelINS_22Kernel_traits_finalizeILj4096Ef13__nv_bfloat16S2_S2_fjLb0ELj1024ELj4ENS_18Kernel_traits_baseILj4096EfS2_S2_S2_fjLj1024EEEEELb0ELb1EEEvNS_9BwdParamsE) ;  /* 0xfffff14002007950 */ /* 0x000fea0003c3ffff */
.L_x_3374:
        /* <DEDUP_REMOVED lines=12> */
.L_x_11786:


//--------------------- .text._ZN10layer_norm13ln_bwd_kernelINS_13Kernel_traitsIf13__nv_bfloat16S2_S2_fjLj4096ELj1ELj1ELj4ELj16ENS_18Kernel_traits_baseILj4096EfS2_S2_S2_fjLj128EEEEELb1ELb0ELb1ELb1EEEvNS_9BwdParamsE --------------------------
	.section	.text._ZN10layer_norm13ln_bwd_kernelINS_13Kernel_traitsIf13__nv_bfloat16S2_S2_fjLj4096ELj1ELj1ELj4ELj16ENS_18Kernel_traits_baseILj4096EfS2_S2_S2_fjLj128EEEEELb1ELb0ELb1ELb1EEEvNS_9BwdParamsE,"ax",@progbits
	.sectioninfo	@"SHI_REGISTERS=241"
	.align	128
        .global         _ZN10layer_norm13ln_bwd_kernelINS_13Kernel_traitsIf13__nv_bfloat16S2_S2_fjLj4096ELj1ELj1ELj4ELj16ENS_18Kernel_traits_baseILj4096EfS2_S2_S2_fjLj128EEEEELb1ELb0ELb1ELb1EEEvNS_9BwdParamsE
        .type           _ZN10layer_norm13ln_bwd_kernelINS_13Kernel_traitsIf13__nv_bfloat16S2_S2_fjLj4096ELj1ELj1ELj4ELj16ENS_18Kernel_traits_baseILj4096EfS2_S2_S2_fjLj128EEEEELb1ELb0ELb1ELb1EEEvNS_9BwdParamsE,@function
        .size           _ZN10layer_norm13ln_bwd_kernelINS_13Kernel_traitsIf13__nv_bfloat16S2_S2_fjLj4096ELj1ELj1ELj4ELj16ENS_18Kernel_traits_baseILj4096EfS2_S2_S2_fjLj128EEEEELb1ELb0ELb1ELb1EEEvNS_9BwdParamsE,(.L_x_11787 - _ZN10layer_norm13ln_bwd_kernelINS_13Kernel_traitsIf13__nv_bfloat16S2_S2_fjLj4096ELj1ELj1ELj4ELj16ENS_18Kernel_traits_baseILj4096EfS2_S2_S2_fjLj128EEEEELb1ELb0ELb1ELb1EEEvNS_9BwdParamsE)
        .other          _ZN10layer_norm13ln_bwd_kernelINS_13Kernel_traitsIf13__nv_bfloat16S2_S2_fjLj4096ELj1ELj1ELj4ELj16ENS_18Kernel_traits_baseILj4096EfS2_S2_S2_fjLj128EEEEELb1ELb0ELb1ELb1EEEvNS_9BwdParamsE,@"STO_CUDA_ENTRY STV_DEFAULT"
_ZN10layer_norm13ln_bwd_kernelINS_13Kernel_traitsIf13__nv_bfloat16S2_S2_fjLj4096ELj1ELj1ELj4ELj16ENS_18Kernel_traits_baseILj4096EfS2_S2_S2_fjLj128EEEEELb1ELb0ELb1ELb1EEEvNS_9BwdParamsE:
.text._ZN10layer_norm13ln_bwd_kernelINS_13Kernel_traitsIf13__nv_bfloat16S2_S2_fjLj4096ELj1ELj1ELj4ELj16ENS_18Kernel_traits_baseILj4096EfS2_S2_S2_fjLj128EEEEELb1ELb0ELb1ELb1EEEvNS_9BwdParamsE:
        /* <DEDUP_REMOVED lines=40> */
.L_x_3375:
[----:B------:R-:W-:-:S05]  /*0280*/  IMAD.SHL.U32 R0, R142, 0x20, RZ ;  /* 0x000000208e007824 */ /* 0x000fca00078e00ff */
        /* <DEDUP_REMOVED lines=45> */
.L_x_3478:
[----:B------:R-:W-:-:S10]  /*0560*/  HFMA2.MMA R130, -RZ, RZ, 0, 2.384185791015625e-07 ;  /* 0x00000004ff827435 */ /* 0x000fd400000001ff */
[----:B------:R-:W-:-:S05]  /*0570*/  IMAD.WIDE R128, R141, R130, c[0x0][0x1d8] ;  /* 0x000076008d807625 */ /* 0x000fca00078e0282 */
[----:B------:R0:W2:Y:S01]  /*0580*/  LDG.E R134, [R128.64] ;  /* 0x0000000480867981 */ /* 0x0000a2000c1e1900 */
[C---:B------:R-:W-:Y:S01]  /*0590*/  IMAD R2, R141.reuse, c[0x0][0x168], RZ ;  /* 0x00005a008d027a24 */ /* 0x040fe200078e02ff */
[----:B------:R-:W-:Y:S01]  /*05a0*/  LOP3.LUT R132, R142, 0x7f, RZ, 0xc0, !PT ;  /* 0x0000007f8e847812 */ /* 0x000fe200078ec0ff */
[----:B------:R-:W-:-:S03]  /*05b0*/  IMAD.WIDE R124, R141, R130, c[0x0][0x1a8] ;  /* 0x00006a008d7c7625 */ /* 0x000fc600078e0282 */
[----:B------:R-:W-:Y:S01]  /*05c0*/  SHF.R.S32.HI R3, RZ, 0x1f, R2 ;  /* 0x0000001fff037819 */ /* 0x000fe20000011402 */
[----:B------:R-:W-:Y:S01]  /*05d0*/  IMAD.WIDE R126, R141, R130, c[0x0][0x1d0] ;  /* 0x000074008d7e7625 */ /* 0x000fe200078e0282 */
[----:B------:R-:W-:Y:S01]  /*05e0*/  BSSY B0, `(.L_x_3377) ;  /* 0x0000182000007945 */ /* 0x000fe20003800000 */
[----:B-----5:R1:W5:Y:S01]  /*05f0*/  LDG.E R207, [R124.64] ;  /* 0x000000047ccf7981 */ /* 0x020362000c1e1900 */
[----:B------:R-:W-:Y:S01]  /*0600*/  LEA.HI R131, R3, R2, RZ, 0x3 ;  /* 0x0000000203837211 */ /* 0x000fe200078f18ff */
[----:B------:R-:W-:Y:S02]  /*0610*/  IMAD.MOV.U32 R133, RZ, RZ, 0x10 ;  /* 0x00000010ff857424 */ /* 0x000fe400078e00ff */
[----:B------:R3:W5:Y:S01]  /*0620*/  LDG.E R211, [R126.64] ;  /* 0x000000047ed37981 */ /* 0x000762000c1e1900 */
[----:B------:R-:W-:Y:S01]  /*0630*/  LEA.HI.SX32 R212, R131, R132, 0x1d ;  /* 0x0000008483d47211 */ /* 0x000fe200078feaff */
[C---:B------:R-:W-:Y:S01]  /*0640*/  IMAD.WIDE R2, R141.reuse, R130, c[0x0][0x1a0] ;  /* 0x000068008d027625 */ /* 0x040fe200078e0282 */
[----:B------:R-:W-:-:S02]  /*0650*/  IADD3 R141, R141, c[0x0][0x160], RZ ;  /* 0x000058008d8d7a10 */ /* 0x000fc40007ffe0ff */
[C---:B------:R-:W-:Y:S01]  /*0660*/  IADD3 R210, R212.reuse, 0x80, RZ ;  /* 0x00000080d4d27810 */ /* 0x040fe20007ffe0ff */
[CC--:B------:R-:W-:Y:S01]  /*0670*/  IMAD.WIDE.U32 R130, R212.reuse, R133.reuse, c[0x0][0x218] ;  /* 0x00008600d4827625 */ /* 0x0c0fe200078e0085 */
[C---:B------:R-:W-:Y:S02]  /*0680*/  IADD3 R209, R212.reuse, 0x100, RZ ;  /* 0x00000100d4d17810 */ /* 0x040fe40007ffe0ff */
[----:B------:R-:W-:Y:S01]  /*0690*/  IADD3 R208, R212, 0x180, RZ ;  /* 0x00000180d4d07810 */ /* 0x000fe20007ffe0ff */
[----:B0-----:R-:W-:Y:S01]  /*06a0*/  IMAD.WIDE.U32 R128, R210, R133, c[0x0][0x218] ;  /* 0x00008600d2807625 */ /* 0x001fe200078e0085 */
[----:B------:R-:W-:-:S03]  /*06b0*/  ISETP.GE.AND P1, PT, R141, c[0x0][0x164], PT ;  /* 0x000059008d007a0c */ /* 0x000fc60003f26270 */
[----:B---3--:R-:W-:-:S04]  /*06c0*/  IMAD.WIDE.U32 R126, R209, R133, c[0x0][0x218] ;  /* 0x00008600d17e7625 */ /* 0x008fc800078e0085 */
[----:B-1----:R-:W-:Y:S01]  /*06d0*/  IMAD.WIDE.U32 R124, R208, R133, c[0x0][0x218] ;  /* 0x00008600d07c7625 */ /* 0x002fe200078e0085 */
[----:B--2---:R-:W-:-:S13]  /*06e0*/  ISETP.GT.AND P2, PT, R134, RZ, PT ;  /* 0x000000ff8600720c */ /* 0x004fda0003f44270 */
[----:B------:R-:W-:Y:S05]  /*06f0*/  @P2 BRA `(.L_x_3378) ;  /* 0x000001c000002947 */ /* 0x000fea0003800000 */
[----:B-----5:R-:W-:Y:S02]  /*0700*/  ISETP.GE.AND P3, PT, R211, 0x1, PT ;  /* 0x00000001d300780c */ /* 0x020fe40003f66270 */
[----:B------:R-:W-:Y:S02]  /*0710*/  ISETP.NE.U32.AND P0, PT, RZ, c[0x0][0x218], PT ;  /* 0x00008600ff007a0c */ /* 0x000fe40003f05070 */
[----:B------:R-:W-:Y:S02]  /*0720*/  MOV R136, RZ ;  /* 0x000000ff00887202 */ /* 0x000fe40000000f00 */
        /* <DEDUP_REMOVED lines=22> */
[----:B-1----:R-:W-:Y:S01]  /*0890*/  MOV R128, RZ ;  /* 0x000000ff00807202 */ /* 0x002fe20000000f00 */
[----:B--2---:R-:W-:Y:S01]  /*08a0*/  IMAD.MOV.U32 R126, RZ, RZ, RZ ;  /* 0x000000ffff7e7224 */ /* 0x004fe200078e00ff */
[----:B------:R-:W-:Y:S05]  /*08b0*/  BRA `(.L_x_3379) ;  /* 0x0000154000007947 */ /* 0x000fea0003800000 */
.L_x_3378:
[----:B------:R-:W-:Y:S01]  /*08c0*/  IADD3 R134, R134, -0x1, RZ ;  /* 0xffffffff86867810 */ /* 0x000fe20007ffe0ff */
[----:B------:R-:W-:Y:S01]  /*08d0*/  IMAD.WIDE.U32 R172, R212, R133, c[0x0][0x188] ;  /* 0x00006200d4ac7625 */ /* 0x000fe200078e0085 */
[----:B------:R0:W2:Y:S03]  /*08e0*/  LDG.E R194, [R2.64] ;  /* 0x0000000402c27981 */ /* 0x0000a6000c1e1900 */
[----:B------:R-:W-:-:S02]  /*08f0*/  IMAD R134, R134, c[0x0][0x168], RZ ;  /* 0x00005a0086867a24 */ /* 0x000fc400078e02ff */
[-C--:B------:R-:W-:Y:S01]  /*0900*/  IMAD.WIDE.U32 R156, R209, R133.reuse, c[0x0][0x188] ;  /* 0x00006200d19c7625 */ /* 0x080fe200078e0085 */
[----:B------:R-:W3:Y:S02]  /*0910*/  LDG.E.128 R172, [R172.64] ;  /* 0x00000004acac7981 */ /* 0x000ee4000c1e1d00 */
[----:B------:R-:W-:Y:S01]  /*0920*/  SHF.R.S32.HI R135, RZ, 0x1f, R134 ;  /* 0x0000001fff877819 */ /* 0x000fe20000011486 */
[----:B------:R-:W-:Y:S02]  /*0930*/  IMAD.WIDE.U32 R152, R208, R133, c[0x0][0x188] ;  /* 0x00006200d0987625 */ /* 0x000fe400078e0085 */
[----:B------:R-:W4:Y:S01]  /*0940*/  LDG.E.128 R156, [R156.64] ;  /* 0x000000049c9c7981 */ /* 0x000f22000c1e1d00 */
[----:B------:R-:W-:-:S03]  /*0950*/  LEA.HI R135, R135, R134, RZ, 0x3 ;  /* 0x0000008687877211 */ /* 0x000fc600078f18ff */
[----:B------:R-:W4:Y:S01]  /*0960*/  LDG.E.128 R152, [R152.64] ;  /* 0x0000000498987981 */ /* 0x000f22000c1e1d00 */
[----:B------:R-:W-:-:S04]  /*0970*/  LEA.HI.SX32 R148, R135, R132, 0x1d ;  /* 0x0000008487947211 */ /* 0x000fc800078feaff */
[C---:B------:R-:W-:Y:S01]  /*0980*/  IADD3 R144, R148.reuse, 0x100, RZ ;  /* 0x0000010094907810 */ /* 0x040fe20007ffe0ff */
[CC--:B------:R-:W-:Y:S01]  /*0990*/  IMAD.WIDE.U32 R168, R148.reuse, R133.reuse, c[0x0][0x208] ;  /* 0x0000820094a87625 */ /* 0x0c0fe200078e0085 */
[C---:B------:R-:W-:Y:S02]  /*09a0*/  IADD3 R160, R148.reuse, 0x80, RZ ;  /* 0x0000008094a07810 */ /* 0x040fe40007ffe0ff */
[----:B------:R-:W-:Y:S01]  /*09b0*/  IADD3 R148, R148, 0x180, RZ ;  /* 0x0000018094947810 */ /* 0x000fe20007ffe0ff */
[-C--:B------:R-:W-:Y:S02]  /*09c0*/  IMAD.WIDE.U32 R144, R144, R133.reuse, c[0x0][0x208] ;  /* 0x0000820090907625 */ /* 0x080fe400078e0085 */
[----:B------:R-:W4:Y:S02]  /*09d0*/  LDG.E.128 R168, [R168.64] ;  /* 0x00000004a8a87981 */ /* 0x000f24000c1e1d00 */
[-C--:B------:R-:W-:Y:S02]  /*09e0*/  IMAD.WIDE.U32 R148, R148, R133.reuse, c[0x0][0x208] ;  /* 0x0000820094947625 */ /* 0x080fe400078e0085 */
[----:B------:R-:W4:Y:S02]  /*09f0*/  LDG.E.128 R144, [R144.64] ;  /* 0x0000000490907981 */ /* 0x000f24000c1e1d00 */
[----:B------:R-:W-:-:S02]  /*0a00*/  IMAD.WIDE.U32 R164, R210, R133, c[0x0][0x188] ;  /* 0x00006200d2a47625 */ /* 0x000fc400078e0085 */
[----:B------:R-:W4:Y:S02]  /*0a10*/  LDG.E.128 R148, [R148.64] ;  /* 0x0000000494947981 */ /* 0x000f24000c1e1d00 */
[----:B------:R-:W-:Y:S02]  /*0a20*/  IMAD.WIDE.U32 R160, R160, R133, c[0x0][0x208] ;  /* 0x00008200a0a07625 */ /* 0x000fe400078e0085 */
[----:B------:R-:W4:Y:S04]  /*0a30*/  LDG.E.128 R164, [R164.64] ;  /* 0x00000004a4a47981 */ /* 0x000f28000c1e1d00 */
        /* <DEDUP_REMOVED lines=8> */
[----:B0-----:R-:W-:-:S03]  /*0ac0*/  IMAD.MOV.U32 R3, RZ, RZ, 0x8 ;  /* 0x00000008ff037424 */ /* 0x001fc600078e00ff */
        /* <DEDUP_REMOVED lines=11> */
[----:B------:R-:W-:-:S04]  /*0b80*/  ISETP.NE.U32.AND P0, PT, RZ, c[0x0][0x218], PT ;  /* 0x00008600ff007a0c */ /* 0x000fc80003f05070 */
[----:B------:R-:W-:-:S13]  /*0b90*/  ISETP.NE.AND.EX P0, PT, RZ, c[0x0][0x21c], PT, P0 ;  /* 0x00008700ff007a0c */ /* 0x000fda0003f05300 */
[----:B------:R0:W5:Y:S04]  /*0ba0*/  @P0 LDG.E.128 R16, [R130.64] ;  /* 0x0000000482100981 */ /* 0x000168000c1e1d00 */
[----:B------:R1:W5:Y:S04]  /*0bb0*/  @P0 LDG.E.128 R12, [R128.64] ;  /* 0x00000004800c0981 */ /* 0x000368000c1e1d00 */
[----:B------:R0:W5:Y:S04]  /*0bc0*/  @P0 LDG.E.128 R8, [R126.64] ;  /* 0x000000047e080981 */ /* 0x000168000c1e1d00 */
[----:B------:R0:W5:Y:S01]  /*0bd0*/  @P0 LDG.E.128 R4, [R124.64] ;  /* 0x000000047c040981 */ /* 0x000162000c1e1d00 */
[----:B------:R-:W-:-:S04]  /*0be0*/  ISETP.NE.AND P0, PT, R140, RZ, PT ;  /* 0x000000ff8c00720c */ /* 0x000fc80003f05270 */
[----:B--2---:R-:W-:Y:S02]  /*0bf0*/  FSEL R204, R194, RZ, !P0 ;  /* 0x000000ffc2cc7208 */ /* 0x004fe40004000000 */
[----:B---3--:R-:W-:Y:S02]  /*0c00*/  PRMT R190, RZ, 0x5410, R174 ;  /* 0x00005410ffbe7816 */ /* 0x008fe400000000ae */
[----:B------:R-:W-:Y:S02]  /*0c10*/  PRMT R143, RZ, 0x5410, R172 ;  /* 0x00005410ff8f7816 */ /* 0x000fe400000000ac */
[----:B------:R-:W-:Y:S02]  /*0c20*/  PRMT R174, RZ, 0x7610, R174 ;  /* 0x00007610ffae7816 */ /* 0x000fe400000000ae */
[----:B----4-:R-:W-:Y:S02]  /*0c30*/  PRMT R199, RZ, 0x5410, R159 ;  /* 0x00005410ffc77816 */ /* 0x010fe4000000009f */
[----:B------:R-:W-:Y:S01]  /*0c40*/  PRMT R200, RZ, 0x5410, R153 ;  /* 0x00005410ffc87816 */ /* 0x000fe20000000099 */
[----:B------:R-:W-:Y:S01]  /*0c50*/  FADD.FTZ R174, -R204, R174 ;  /* 0x000000aeccae7221 */ /* 0x000fe20000010100 */
[----:B------:R-:W-:-:S02]  /*0c60*/  PRMT R172, RZ, 0x7610, R172 ;  /* 0x00007610ffac7816 */ /* 0x000fc400000000ac */
[--C-:B------:R-:W-:Y:S02]  /*0c70*/  PRMT R191, RZ, 0x5410, R175.reuse ;  /* 0x00005410ffbf7816 */ /* 0x100fe400000000af */
[----:B------:R-:W-:Y:S01]  /*0c80*/  PRMT R192, RZ, 0x7610, R175 ;  /* 0x00007610ffc07816 */ /* 0x000fe200000000af */
[C---:B------:R-:W-:Y:S01]  /*0c90*/  FADD.FTZ R222, -R204.reuse, R199 ;  /* 0x000000c7ccde7221 */ /* 0x040fe20000010100 */
[----:B------:R-:W-:Y:S01]  /*0ca0*/  PRMT R189, RZ, 0x5410, R173 ;  /* 0x00005410ffbd7816 */ /* 0x000fe200000000ad */
[C---:B------:R-:W-:Y:S01]  /*0cb0*/  FADD.FTZ R230, -R204.reuse, R200 ;  /* 0x000000c8cce67221 */ /* 0x040fe20000010100 */
[----:B------:R-:W-:Y:S02]  /*0cc0*/  PRMT R175, RZ, 0x5410, R168 ;  /* 0x00005410ffaf7816 */ /* 0x000fe400000000a8 */
[--C-:B------:R-:W-:Y:S02]  /*0cd0*/  PRMT R139, RZ, 0x5410, R144.reuse ;  /* 0x00005410ff8b7816 */ /* 0x100fe40000000090 */
[----:B------:R-:W-:Y:S01]  /*0ce0*/  PRMT R138, RZ, 0x7610, R144 ;  /* 0x00007610ff8a7816 */ /* 0x000fe20000000090 */
[----:B------:R-:W-:Y:S01]  /*0cf0*/  FADD.FTZ R144, -R204, R143 ;  /* 0x0000008fcc907221 */ /* 0x000fe20000010100 */
[----:B0-----:R-:W-:-:S02]  /*0d00*/  PRMT R127, RZ, 0x5410, R147 ;  /* 0x00005410ff7f7816 */ /* 0x001fc40000000093 */
[----:B------:R-:W-:Y:S02]  /*0d10*/  PRMT R126, RZ, 0x7610, R147 ;  /* 0x00007610ff7e7816 */ /* 0x000fe40000000093 */
[----:B------:R-:W-:Y:S01]  /*0d20*/  PRMT R147, RZ, 0x7610, R152 ;  /* 0x00007610ff937816 */ /* 0x000fe20000000098 */
[C---:B------:R-:W-:Y:S01]  /*0d30*/  FADD.FTZ R172, -R204.reuse, R172 ;  /* 0x000000acccac7221 */ /* 0x040fe20000010100 */
[----:B------:R-:W-:Y:S01]  /*0d40*/  PRMT R199, RZ, 0x5410, R148 ;  /* 0x00005410ffc77816 */ /* 0x000fe20000000094 */
[----:B------:R-:W-:Y:S01]  /*0d50*/  FADD.FTZ R190, -R204, R190 ;  /* 0x000000beccbe7221 */ /* 0x000fe20000010100 */
[----:B------:R-:W-:Y:S01]  /*0d60*/  PRMT R200, RZ, 0x7610, R148 ;  /* 0x00007610ffc87816 */ /* 0x000fe20000000094 */
[C---:B------:R-:W-:Y:S01]  /*0d70*/  FMUL.FTZ R143, R207.reuse, R144 ;  /* 0x00000090cf8f7220 */ /* 0x040fe20000410000 */
[----:B------:R-:W-:Y:S01]  /*0d80*/  PRMT R173, RZ, 0x7610, R173 ;  /* 0x00007610ffad7816 */ /* 0x000fe200000000ad */
[----:B------:R-:W-:Y:S01]  /*0d90*/  FMUL.FTZ R148, R207, R174 ;  /* 0x000000aecf947220 */ /* 0x000fe20000410000 */
[----:B------:R-:W-:Y:S01]  /*0da0*/  PRMT R176, RZ, 0x7610, R168 ;  /* 0x00007610ffb07816 */ /* 0x000fe200000000a8 */
[----:B------:R-:W-:Y:S01]  /*0db0*/  FMUL.FTZ R174, R48, R175 ;  /* 0x000000af30ae7220 */ /* 0x000fe20000410000 */
[----:B------:R-:W-:-:S02]  /*0dc0*/  PRMT R131, RZ, 0x5410, R145 ;  /* 0x00005410ff837816 */ /* 0x000fc40000000091 */
[----:B------:R-:W-:Y:S01]  /*0dd0*/  PRMT R130, RZ, 0x7610, R145 ;  /* 0x00007610ff827816 */ /* 0x000fe20000000091 */
[C---:B------:R-:W-:Y:S01]  /*0de0*/  FADD.FTZ R228, -R204.reuse, R147 ;  /* 0x00000093cce47221 */ /* 0x040fe20000010100 */
[----:B------:R-:W-:Y:S01]  /*0df0*/  PRMT R145, RZ, 0x5410, R152 ;  /* 0x00005410ff917816 */ /* 0x000fe20000000098 */
[C---:B------:R-:W-:Y:S01]  /*0e00*/  FMUL.FTZ R144, R207.reuse, R172 ;  /* 0x000000accf907220 */ /* 0x040fe20000410000 */
[--C-:B-1----:R-:W-:Y:S01]  /*0e10*/  PRMT R129, RZ, 0x5410, R146.reuse ;  /* 0x00005410ff817816 */ /* 0x102fe20000000092 */
[----:B------:R-:W-:Y:S01]  /*0e20*/  FMUL.FTZ R147, R207, R190 ;  /* 0x000000becf937220 */ /* 0x000fe20000410000 */
[----:B------:R-:W-:Y:S01]  /*0e30*/  PRMT R128, RZ, 0x7610, R146 ;  /* 0x00007610ff807816 */ /* 0x000fe20000000092 */
[----:B------:R-:W-:Y:S01]  /*0e40*/  FADD.FTZ R146, -R204, R189 ;  /* 0x000000bdcc927221 */ /* 0x000fe20000010100 */
[--C-:B------:R-:W-:Y:S01]  /*0e50*/  PRMT R177, RZ, 0x5410, R169.reuse ;  /* 0x00005410ffb17816 */ /* 0x100fe200000000a9 */
[----:B------:R-:W-:Y:S01]  /*0e60*/  FFMA.FTZ R52, R143, R175, R52 ;  /* 0x000000af8f347223 */ /* 0x000fe20000010034 */
[----:B------:R-:W-:Y:S01]  /*0e70*/  PRMT R178, RZ, 0x7610, R169 ;  /* 0x00007610ffb27816 */ /* 0x000fe200000000a9 */
[----:B------:R-:W-:Y:S01]  /*0e80*/  FADD.FTZ R112, R112, R175 ;  /* 0x000000af70707221 */ /* 0x000fe20000010000 */
[--C-:B------:R-:W-:Y:S01]  /*0e90*/  PRMT R179, RZ, 0x5410, R170.reuse ;  /* 0x00005410ffb37816 */ /* 0x100fe200000000aa */
[----:B------:R-:W-:Y:S01]  /*0ea0*/  FADD.FTZ R152, -R204, R173 ;  /* 0x000000adcc987221 */ /* 0x000fe20000010100 */
[----:B------:R-:W-:Y:S01]  /*0eb0*/  PRMT R180, RZ, 0x7610, R170 ;  /* 0x00007610ffb47816 */ /* 0x000fe200000000aa */
[----:B------:R-:W-:Y:S01]  /*0ec0*/  FMUL.FTZ R175, R49, R176 ;  /* 0x000000b031af7220 */ /* 0x000fe20000410000 */
[--C-:B------:R-:W-:Y:S01]  /*0ed0*/  PRMT R181, RZ, 0x5410, R171.reuse ;  /* 0x00005410ffb57816 */ /* 0x100fe200000000ab */
[----:B------:R-:W-:Y:S01]  /*0ee0*/  FADD.FTZ R190, RZ, R174 ;  /* 0x000000aeffbe7221 */ /* 0x000fe20000010000 */
[----:B------:R-:W-:Y:S01]  /*0ef0*/  PRMT R182, RZ, 0x7610, R171 ;  /* 0x00007610ffb67816 */ /* 0x000fe200000000ab */
[----:B------:R-:W-:Y:S01]  /*0f00*/  FFMA.FTZ R189, R143, R174, RZ ;  /* 0x000000ae8fbd7223 */ /* 0x000fe200000100ff */
[----:B------:R-:W-:-:S02]  /*0f10*/  PRMT R168, RZ, 0x5410, R164 ;  /* 0x00005410ffa87816 */ /* 0x000fc400000000a4 */
[----:B------:R-:W-:Y:S02]  /*0f20*/  PRMT R169, RZ, 0x5410, R165 ;  /* 0x00005410ffa97816 */ /* 0x000fe400000000a5 */
[----:B------:R-:W-:Y:S02]  /*0f30*/  PRMT R170, RZ, 0x5410, R166 ;  /* 0x00005410ffaa7816 */ /* 0x000fe400000000a6 */
        /* <DEDUP_REMOVED lines=12> */
[----:B------:R-:W-:Y:S02]  /*1000*/  PRMT R167, RZ, 0x7610, R167 ;  /* 0x00007610ffa77816 */ /* 0x000fe400000000a7 */
[--C-:B------:R-:W-:Y:S02]  /*1010*/  PRMT R161, RZ, 0x5410, R156.reuse ;  /* 0x00005410ffa17816 */ /* 0x100fe4000000009c */
[----:B------:R-:W-:Y:S02]  /*1020*/  PRMT R163, RZ, 0x7610, R156 ;  /* 0x00007610ffa37816 */ /* 0x000fe4000000009c */
[----:B------:R-:W-:Y:S02]  /*1030*/  PRMT R157, RZ, 0x7610, R157 ;  /* 0x00007610ff9d7816 */ /* 0x000fe4000000009d */
[----:B------:R-:W-:-:S02]  /*1040*/  PRMT R195, RZ, 0x5410, R158 ;  /* 0x00005410ffc37816 */ /* 0x000fc4000000009e */
[----:B------:R-:W-:Y:S02]  /*1050*/  PRMT R197, RZ, 0x7610, R158 ;  /* 0x00007610ffc57816 */ /* 0x000fe4000000009e */
[----:B------:R-:W-:Y:S02]  /*1060*/  PRMT R159, RZ, 0x7610, R159 ;  /* 0x00007610ff9f7816 */ /* 0x000fe4000000009f */
[----:B------:R-:W-:Y:S02]  /*1070*/  PRMT R153, RZ, 0x7610, R153 ;  /* 0x00007610ff997816 */ /* 0x000fe40000000099 */
[--C-:B------:R-:W-:Y:S02]  /*1080*/  PRMT R203, RZ, 0x5410, R155.reuse ;  /* 0x00005410ffcb7816 */ /* 0x100fe4000000009b */
[----:B------:R-:W-:Y:S01]  /*1090*/  PRMT R206, RZ, 0x7610, R155 ;  /* 0x00007610ffce7816 */ /* 0x000fe2000000009b */
[----:B------:R-:W-:Y:S02]  /*10a0*/  FADD.FTZ R154, -R204, R191 ;  /* 0x000000bfcc9a7221 */ /* 0x000fe40000010100 */
[----:B------:R-:W-:-:S02]  /*10b0*/  FMUL.FTZ R145, R207, R146 ;  /* 0x00000092cf917220 */ /* 0x000fc40000410000 */
[----:B------:R-:W-:Y:S02]  /*10c0*/  FFMA.FTZ R53, R144, R176, R53 ;  /* 0x000000b090357223 */ /* 0x000fe40000010035 */
[----:B------:R-:W-:Y:S01]  /*10d0*/  FADD.FTZ R113, R113, R176 ;  /* 0x000000b071717221 */ /* 0x000fe20000010000 */
[----:B------:R-:W-:Y:S01]  /*10e0*/  PRMT R183, RZ, 0x5410, R160 ;  /* 0x00005410ffb77816 */ /* 0x000fe200000000a0 */
[----:B------:R-:W-:Y:S01]  /*10f0*/  FADD.FTZ R192, -R204, R192 ;  /* 0x000000c0ccc07221 */ /* 0x000fe20000010100 */
[----:B------:R-:W-:Y:S01]  /*1100*/  PRMT R184, RZ, 0x7610, R160 ;  /* 0x00007610ffb87816 */ /* 0x000fe200000000a0 */
[----:B------:R-:W-:Y:S01]  /*1110*/  FMUL.FTZ R146, R207, R152 ;  /* 0x00000098cf927220 */ /* 0x000fe20000410000 */
[--C-:B------:R-:W-:Y:S01]  /*1120*/  PRMT R187, RZ, 0x5410, R162.reuse ;  /* 0x00005410ffbb7816 */ /* 0x100fe200000000a2 */
[----:B------:R-:W-:Y:S01]  /*1130*/  FMUL.FTZ R176, R50, R177 ;  /* 0x000000b132b07220 */ /* 0x000fe20000410000 */
[----:B------:R-:W-:Y:S01]  /*1140*/  PRMT R188, RZ, 0x7610, R162 ;  /* 0x00007610ffbc7816 */ /* 0x000fe200000000a2 */
[----:B------:R-:W-:-:S02]  /*1150*/  FADD.FTZ R191, R190, R175 ;  /* 0x000000afbebf7221 */ /* 0x000fc40000010000 */
[C---:B------:R-:W-:Y:S02]  /*1160*/  FADD.FTZ R168, -R204.reuse, R168 ;  /* 0x000000a8cca87221 */ /* 0x040fe40000010100 */
[C---:B------:R-:W-:Y:S01]  /*1170*/  FADD.FTZ R234, -R204.reuse, R201 ;  /* 0x000000c9ccea7221 */ /* 0x040fe20000010100 */
[--C-:B------:R-:W-:Y:S01]  /*1180*/  PRMT R201, RZ, 0x5410, R149.reuse ;  /* 0x00005410ffc97816 */ /* 0x100fe20000000095 */
[----:B------:R-:W-:Y:S01]  /*1190*/  FADD.FTZ R236, -R204, R202 ;  /* 0x000000caccec7221 */ /* 0x000fe20000010100 */
[----:B------:R-:W-:Y:S01]  /*11a0*/  PRMT R202, RZ, 0x7610, R149 ;  /* 0x00007610ffca7816 */ /* 0x000fe20000000095 */
[----:B------:R-:W-:Y:S02]  /*11b0*/  FFMA.FTZ R189, R144, R175, R189 ;  /* 0x000000af90bd7223 */ /* 0x000fe400000100bd */
        /* <DEDUP_REMOVED lines=15> */
[C---:B------:R-:W-:Y:S01]  /*12b0*/  FADD.FTZ R238, -R204.reuse, R203 ;  /* 0x000000cbccee7221 */ /* 0x040fe20000010100 */
[----:B------:R-:W-:Y:S01]  /*12c0*/  PRMT R203, RZ, 0x5410, R150 ;  /* 0x00005410ffcb7816 */ /* 0x000fe20000000096 */
[----:B------:R-:W-:Y:S01]  /*12d0*/  FADD.FTZ R206, -R204, R206 ;  /* 0x000000ceccce7221 */ /* 0x000fe20000010100 */
[----:B------:R-:W-:Y:S01]  /*12e0*/  PRMT R204, RZ, 0x7610, R150 ;  /* 0x00007610ffcc7816 */ /* 0x000fe20000000096 */
[----:B------:R-:W-:Y:S01]  /*12f0*/  FMUL.FTZ R149, R207, R154 ;  /* 0x0000009acf957220 */ /* 0x000fe20000410000 */
[--C-:B------:R-:W-:Y:S01]  /*1300*/  PRMT R205, RZ, 0x5410, R151.reuse ;  /* 0x00005410ffcd7816 */ /* 0x100fe20000000097 */
[----:B------:R-:W-:Y:S01]  /*1310*/  FFMA.FTZ R54, R145, R177, R54 ;  /* 0x000000b191367223 */ /* 0x000fe20000010036 */
[----:B------:R-:W-:Y:S01]  /*1320*/  PRMT R214, RZ, 0x7610, R151 ;  /* 0x00007610ffd67816 */ /* 0x000fe20000000097 */
[----:B------:R-:W-:-:S02]  /*1330*/  FADD.FTZ R114, R114, R177 ;  /* 0x000000b172727221 */ /* 0x000fc40000010000 */
[----:B------:R-:W-:Y:S02]  /*1340*/  FMUL.FTZ R150, R207, R192 ;  /* 0x000000c0cf967220 */ /* 0x000fe40000410000 */
[-C--:B------:R-:W-:Y:S02]  /*1350*/  FFMA.FTZ R55, R146, R178.reuse, R55 ;  /* 0x000000b292377223 */ /* 0x080fe40000010037 */
[----:B------:R-:W-:Y:S02]  /*1360*/  FADD.FTZ R115, R115, R178 ;  /* 0x000000b273737221 */ /* 0x000fe40000010000 */
[----:B------:R-:W-:Y:S02]  /*1370*/  FMUL.FTZ R177, R51, R178 ;  /* 0x000000b233b17220 */ /* 0x000fe40000410000 */
[----:B------:R-:W-:Y:S02]  /*1380*/  FADD.FTZ R190, R191, R176 ;  /* 0x000000b0bfbe7221 */ /* 0x000fe40000010000 */
[----:B------:R-:W-:-:S02]  /*1390*/  FMUL.FTZ R151, R207, R168 ;  /* 0x000000a8cf977220 */ /* 0x000fc40000410000 */
[-C--:B------:R-:W-:Y:S02]  /*13a0*/  FFMA.FTZ R56, R147, R179.reuse, R56 ;  /* 0x000000b393387223 */ /* 0x080fe40000010038 */
[----:B------:R-:W-:Y:S02]  /*13b0*/  FADD.FTZ R108, R108, R179 ;  /* 0x000000b36c6c7221 */ /* 0x000fe40000010000 */
[----:B------:R-:W-:Y:S02]  /*13c0*/  FMUL.FTZ R178, R44, R179 ;  /* 0x000000b32cb27220 */ /* 0x000fe40000410000 */
[----:B------:R-:W-:Y:S02]  /*13d0*/  FFMA.FTZ R189, R145, R176, R189 ;  /* 0x000000b091bd7223 */ /* 0x000fe400000100bd */
        /* <DEDUP_REMOVED lines=26> */
[-C--:B------:R-:W-:Y:S02]  /*1580*/  FFMA.FTZ R63, R154, R186.reuse, R63 ;  /* 0x000000ba9a3f7223 */ /* 0x080fe4000001003f */
[----:B------:R-:W-:Y:S02]  /*1590*/  FADD.FTZ R107, R107, R186 ;  /* 0x000000ba6b6b7221 */ /* 0x000fe40000010000 */
[----:B------:R-:W-:Y:S02]  /*15a0*/  FMUL.FTZ R185, R43, R186 ;  /* 0x000000ba2bb97220 */ /* 0x000fe40000410000 */
[----:B------:R-:W-:Y:S02]  /*15b0*/  FADD.FTZ R190, R191, R178 ;  /* 0x000000b2bfbe7221 */ /* 0x000fe40000010000 */
[----:B------:R-:W-:Y:S02]  /*15c0*/  FFMA.FTZ R64, R155, R187, R64 ;  /* 0x000000bb9b407223 */ /* 0x000fe40000010040 */
[----:B------:R-:W-:-:S02]  /*15d0*/  FADD.FTZ R100, R100, R187 ;  /* 0x000000bb64647221 */ /* 0x000fc40000010000 */
[----:B------:R-:W-:Y:S02]  /*15e0*/  FMUL.FTZ R186, R36, R187 ;  /* 0x000000bb24ba7220 */ /* 0x000fe40000410000 */
[----:B------:R-:W-:Y:S02]  /*15f0*/  FFMA.FTZ R189, R147, R178, R189 ;  /* 0x000000b293bd7223 */ /* 0x000fe400000100bd */
[-C--:B------:R-:W-:Y:S02]  /*1600*/  FFMA.FTZ R65, R156, R188.reuse, R65 ;  /* 0x000000bc9c417223 */ /* 0x080fe40000010041 */
[----:B------:R-:W-:Y:S02]  /*1610*/  FADD.FTZ R101, R101, R188 ;  /* 0x000000bc65657221 */ /* 0x000fe40000010000 */
[----:B------:R-:W-:Y:S02]  /*1620*/  FMUL.FTZ R187, R37, R188 ;  /* 0x000000bc25bb7220 */ /* 0x000fe40000410000 */
[----:B------:R-:W-:-:S02]  /*1630*/  FFMA.FTZ R66, R157, R125, R66 ;  /* 0x0000007d9d427223 */ /* 0x000fc40000010042 */
[----:B------:R-:W-:Y:S02]  /*1640*/  FADD.FTZ R102, R102, R125 ;  /* 0x0000007d66667221 */ /* 0x000fe40000010000 */
[----:B------:R-:W-:Y:S02]  /*1650*/  FMUL.FTZ R188, R38, R125 ;  /* 0x0000007d26bc7220 */ /* 0x000fe40000410000 */
[----:B------:R-:W-:Y:S02]  /*1660*/  FADD.FTZ R125, R190, R179 ;  /* 0x000000b3be7d7221 */ /* 0x000fe40000010000 */
[----:B------:R-:W-:Y:S02]  /*1670*/  FFMA.FTZ R189, R148, R179, R189 ;  /* 0x000000b394bd7223 */ /* 0x000fe400000100bd */
[----:B------:R-:W-:Y:S02]  /*1680*/  FADD.FTZ R190, R125, R180 ;  /* 0x000000b47dbe7221 */ /* 0x000fe40000010000 */
[----:B------:R-:W-:-:S02]  /*1690*/  FFMA.FTZ R125, R149, R180, R189 ;  /* 0x000000b4957d7223 */ /* 0x000fc400000100bd */
[C---:B------:R-:W-:Y:S02]  /*16a0*/  FMUL.FTZ R158, R207.reuse, R162 ;  /* 0x000000a2cf9e7220 */ /* 0x040fe40000410000 */
[----:B------:R-:W-:Y:S02]  /*16b0*/  FADD.FTZ R191, R190, R181 ;  /* 0x000000b5bebf7221 */ /* 0x000fe40000010000 */
[----:B------:R-:W-:Y:S02]  /*16c0*/  FFMA.FTZ R125, R150, R181, R125 ;  /* 0x000000b5967d7223 */ /* 0x000fe4000001007d */
[----:B------:R-:W-:Y:S02]  /*16d0*/  FMUL.FTZ R159, R207, R194 ;  /* 0x000000c2cf9f7220 */ /* 0x000fe40000410000 */
        /* <DEDUP_REMOVED lines=56> */
[C---:B------:R-:W-:Y:S02]  /*1a60*/  FMUL.FTZ R167, R207.reuse, R226 ;  /* 0x000000e2cfa77220 */ /* 0x040fe40000410000 */
        /* <DEDUP_REMOVED lines=55> */
[----:B------:R-:W-:Y:S02]  /*1de0*/  FADD.FTZ R128, R124, R205 ;  /* 0x000000cd7c807221 */ /* 0x000fe40000010000 */
[----:B------:R-:W-:Y:S02]  /*1df0*/  FFMA.FTZ R126, R206, R205, R125 ;  /* 0x000000cdce7e7223 */ /* 0x000fe4000001007d */
.L_x_3379:
[----:B0-----:R-:W-:Y:S05]  /*1e00*/  BSYNC B0 ;  /* 0x0000000000007941 */ /* 0x001fea0003800000 */
.L_x_3377:
[----:B------:R-:W-:Y:S01]  /*1e10*/  LOP3.LUT P3, RZ, R0, 0xff, RZ, 0xc0, !PT ;  /* 0x000000ff00ff7812 */ /* 0x000fe2000786c0ff */
[----:B-----5:R-:W-:Y:S01]  /*1e20*/  IMAD.MOV.U32 R125, RZ, RZ, R134 ;  /* 0x000000ffff7d7224 */ /* 0x020fe200078e0086 */
[----:B------:R-:W-:Y:S01]  /*1e30*/  SHF.R.U32.HI R127, RZ, 0x5, R142 ;  /* 0x00000005ff7f7819 */ /* 0x000fe2000001168e */
[----:B------:R-:W-:Y:S01]  /*1e40*/  IMAD.MOV.U32 R130, RZ, RZ, R2 ;  /* 0x000000ffff827224 */ /* 0x000fe200078e0002 */
[----:B------:R-:W-:-:S02]  /*1e50*/  MOV R124, R136 ;  /* 0x00000088007c7202 */ /* 0x000fc40000000f00 */
[----:B------:R-:W-:Y:S02]  /*1e60*/  MOV R129, R132 ;  /* 0x0000008400817202 */ /* 0x000fe40000000f00 */
[----:B------:R-:W-:Y:S02]  /*1e70*/  LOP3.LUT R213, R127, 0x7fffffc, RZ, 0xc0, !PT ;  /* 0x07fffffc7fd57812 */ /* 0x000fe400078ec0ff */
[----:B------:R-:W-:Y:S02]  /*1e80*/  LOP3.LUT P0, RZ, R142, 0x1f, RZ, 0xc0, !PT ;  /* 0x0000001f8eff7812 */ /* 0x000fe4000780c0ff */
[----:B------:R-:W-:Y:S02]  /*1e90*/  PRMT R218, R124, 0x7610, R218 ;  /* 0x000076107cda7816 */ /* 0x000fe400000000da */
[----:B------:R-:W-:Y:S02]  /*1ea0*/  PRMT R217, R125, 0x7610, R217 ;  /* 0x000076107dd97816 */ /* 0x000fe400000000d9 */
[----:B------:R-:W-:-:S02]  /*1eb0*/  PRMT R215, R129, 0x7610, R215 ;  /* 0x0000761081d77816 */ /* 0x000fc400000000d7 */
[----:B------:R-:W-:Y:S02]  /*1ec0*/  PRMT R214, R130, 0x7610, R214 ;  /* 0x0000761082d67816 */ /* 0x000fe400000000d6 */
[----:B------:R-:W-:Y:S01]  /*1ed0*/  @!P3 IADD3 R213, R213, 0x4, RZ ;  /* 0x00000004d5d5b810 */ /* 0x000fe20007ffe0ff */
[----:B------:R-:W-:Y:S05]  /*1ee0*/  BRA.DIV ~URZ, `(.L_x_3380) ;  /* 0x000033027f007947 */ /* 0x000fea000b800000 */
[----:B------:R0:W1:Y:S02]  /*1ef0*/  SHFL.DOWN PT, R129, R128, 0x10, 0x1f ;  /* 0x0a001f0080817f89 */ /* 0x00006400000e0000 */
.L_x_3479:
        /* <DEDUP_REMOVED lines=18> */
.L_x_3480:
[----:B------:R-:W-:Y:S01]  /*2020*/  @!P0 LOP3.LUT R124, R127, 0x3, RZ, 0xc0, !PT ;  /* 0x000000037f7c8812 */ /* 0x000fe200078ec0ff */
[----:B--2---:R-:W-:Y:S01]  /*2030*/  FADD.FTZ R138, R139, R126 ;  /* 0x0000007e8b8a7221 */ /* 0x004fe20000010000 */
[----:B------:R-:W-:Y:S01]  /*2040*/  WARPSYNC 0xffffffff ;  /* 0xffffffff00007948 */ /* 0x000fe20003800000 */
[----:B0-----:R-:W-:Y:S01]  /*2050*/  FADD.FTZ R139, R125, R130 ;  /* 0x000000827d8b7221 */ /* 0x001fe20000010000 */
[----:B------:R-:W-:Y:S01]  /*2060*/  @!P0 IADD3 R216, R213, R124, RZ ;  /* 0x0000007cd5d88210 */ /* 0x000fe20007ffe0ff */
[----:B------:R-:W-:Y:S01]  /*2070*/  BSSY B0, `(.L_x_3382) ;  /* 0x000002b000007945 */ /* 0x000fe20003800000 */
[----:B------:R-:W-:-:S03]  /*2080*/  ISETP.GE.AND P3, PT, R211, 0x1, PT ;  /* 0x00000001d300780c */ /* 0x000fc60003f66270 */
[----:B------:R-:W-:Y:S04]  /*2090*/  @!P0 STS.64 [R216.X8+0x4000], R138 ;  /* 0x0040008ad8008388 */ /* 0x000fe80000008a00 */
[----:B------:R-:W-:Y:S06]  /*20a0*/  BAR.SYNC.DEFER_BLOCKING 0x0 ;  /* 0x0000000000007b1d */ /* 0x000fec0000010000 */
[----:B------:R-:W-:-:S05]  /*20b0*/  @P3 IADD3 R211, R211, -0x1, RZ ;  /* 0xffffffffd3d33810 */ /* 0x000fca0007ffe0ff */
[----:B------:R-:W-:-:S05]  /*20c0*/  @P3 IMAD R219, R211, c[0x0][0x168], RZ ;  /* 0x00005a00d3db3a24 */ /* 0x000fca00078e02ff */
[----:B------:R-:W-:-:S04]  /*20d0*/  @P3 SHF.R.S32.HI R220, RZ, 0x1f, R219 ;  /* 0x0000001fffdc3819 */ /* 0x000fc800000114db */
[----:B------:R-:W-:Y:S01]  /*20e0*/  @P3 LEA.HI R220, R220, R219, RZ, 0x3 ;  /* 0x000000dbdcdc3211 */ /* 0x000fe200078f18ff */
[----:B-1----:R-:W0:Y:S04]  /*20f0*/  LDS.128 R124, [R213.X8+0x4000] ;  /* 0x00400000d57c7984 */ /* 0x002e280000008c00 */
[----:B------:R-:W1:Y:S01]  /*2100*/  LDS.128 R128, [R213.X8+0x4010] ;  /* 0x00401000d5807984 */ /* 0x000e620000008c00 */
[----:B0-----:R-:W-:Y:S02]  /*2110*/  FADD.FTZ R211, RZ, R124 ;  /* 0x0000007cffd37221 */ /* 0x001fe40000010000 */
[----:B------:R-:W-:Y:S01]  /*2120*/  FADD.FTZ R124, RZ, R125 ;  /* 0x0000007dff7c7221 */ /* 0x000fe20000010000 */
[----:B------:R-:W-:Y:S01]  /*2130*/  @P3 LOP3.LUT R125, R142, 0x7f, RZ, 0xc0, !PT ;  /* 0x0000007f8e7d3812 */ /* 0x000fe200078ec0ff */
[----:B------:R-:W-:-:S02]  /*2140*/  FADD.FTZ R211, R126, R211 ;  /* 0x000000d37ed37221 */ /* 0x000fc40000010000 */
[----:B------:R-:W-:Y:S02]  /*2150*/  FADD.FTZ R124, R127, R124 ;  /* 0x0000007c7f7c7221 */ /* 0x000fe40000010000 */
[----:B-1----:R-:W-:Y:S02]  /*2160*/  FADD.FTZ R211, R211, R128 ;  /* 0x00000080d3d37221 */ /* 0x002fe40000010000 */
        /* <DEDUP_REMOVED lines=9> */
[----:B------:R-:W-:Y:S01]  /*2200*/  HFMA2.MMA R124, -RZ, RZ, 0, 0 ;  /* 0x00000000ff7c7435 */ /* 0x000fe200000001ff */
[----:B------:R-:W-:-:S04]  /*2210*/  UISETP.NE.U32.AND UP0, UPT, URZ, UR6, UPT ;  /* 0x000000063f00728c */ /* 0x000fc8000bf05070 */
[----:B------:R-:W-:-:S06]  /*2220*/  UISETP.NE.AND.EX UP0, UPT, URZ, UR7, UPT, UP0 ;  /* 0x000000073f00728c */ /* 0x000fcc000bf05300 */
[----:B------:R-:W-:-:S13]  /*2230*/  PLOP3.LUT P4, PT, PT, PT, UP0, 0x80, 0x0 ;  /* 0x000000000000781c */ /* 0x000fda0003f8f008 */
[----:B------:R-:W-:Y:S05]  /*2240*/  @!P4 BRA `(.L_x_3384) ;  /* 0x000000d00000c947 */ /* 0x000fea0003800000 */
[----:B------:R-:W-:Y:S01]  /*2250*/  PRMT R124, RZ, 0x5410, R16 ;  /* 0x00005410ff7c7816 */ /* 0x000fe20000000010 */
[----:B------:R-:W-:Y:S05]  /*2260*/  BRA `(.L_x_3384) ;  /* 0x000000b000007947 */ /* 0x000fea0003800000 */
.L_x_3383:
        /* <DEDUP_REMOVED lines=11> */
.L_x_3384:
[----:B------:R-:W-:Y:S05]  /*2320*/  BSYNC B0 ;  /* 0x0000000000007941 */ /* 0x000fea0003800000 */
.L_x_3382:
        /* <DEDUP_REMOVED lines=16> */
.L_x_3386:
[----:B------:R-:W-:-:S04]  /*2430*/  ISETP.NE.AND P5, PT, R140, RZ, PT ;  /* 0x000000ff8c00720c */ /* 0x000fc80003fa5270 */
[----:B------:R-:W-:-:S05]  /*2440*/  FSEL R125, R129, RZ, !P5 ;  /* 0x000000ff817d7208 */ /* 0x000fca0006800000 */
[----:B------:R-:W-:Y:S01]  /*2450*/  FFMA.FTZ R124, R144, R130, R125 ;  /* 0x00000082907c7223 */ /* 0x000fe2000001007d */
[----:B------:R-:W-:-:S03]  /*2460*/  @P4 PRMT R125, RZ, 0x7610, R16 ;  /* 0x00007610ff7d4816 */ /* 0x000fc60000000010 */
[----:B------:R-:W-:-:S04]  /*2470*/  FADD.FTZ R124, R175, -R124 ;  /* 0x8000007caf7c7221 */ /* 0x000fc80000010000 */
[----:B------:R-:W-:-:S04]  /*2480*/  FMUL.FTZ R124, R207, R124 ;  /* 0x0000007ccf7c7220 */ /* 0x000fc80000410000 */
[----:B------:R-:W-:Y:S02]  /*2490*/  @P4 FADD.FTZ R124, R124, R125 ;  /* 0x0000007d7c7c4221 */ /* 0x000fe40000010000 */
.L_x_3387:
[----:B------:R-:W-:Y:S05]  /*24a0*/  BSYNC B0 ;  /* 0x0000000000007941 */ /* 0x000fea0003800000 */
.L_x_3385:
        /* <DEDUP_REMOVED lines=14> */
.L_x_3389:
[----:B------:R-:W-:-:S04]  /*2590*/  ISETP.NE.AND P5, PT, R140, RZ, PT ;  /* 0x000000ff8c00720c */ /* 0x000fc80003fa5270 */
[----:B------:R-:W-:-:S05]  /*25a0*/  FSEL R125, R129, RZ, !P5 ;  /* 0x000000ff817d7208 */ /* 0x000fca0006800000 */
[----:B------:R-:W-:-:S04]  /*25b0*/  FFMA.FTZ R125, R145, R130, R125 ;  /* 0x00000082917d7223 */ /* 0x000fc8000001007d */
[----:B------:R-:W-:Y:S01]  /*25c0*/  FADD.FTZ R124, R176, -R125 ;  /* 0x8000007db07c7221 */ /* 0x000fe20000010000 */
[----:B------:R-:W-:-:S03]  /*25d0*/  @P4 PRMT R125, RZ, 0x5410, R17 ;  /* 0x00005410ff7d4816 */ /* 0x000fc60000000011 */
[----:B------:R-:W-:-:S04]  /*25e0*/  FMUL.FTZ R124, R207, R124 ;  /* 0x0000007ccf7c7220 */ /* 0x000fc80000410000 */
[----:B------:R-:W-:Y:S02]  /*25f0*/  @P4 FADD.FTZ R124, R124, R125 ;  /* 0x0000007d7c7c4221 */ /* 0x000fe40000010000 */
.L_x_3390:
[----:B------:R-:W-:Y:S05]  /*2600*/  BSYNC B0 ;  /* 0x0000000000007941 */ /* 0x000fea0003800000 */
.L_x_3388:
        /* <DEDUP_REMOVED lines=14> */
.L_x_3392:
[----:B------:R-:W-:-:S04]  /*26f0*/  ISETP.NE.AND P5, PT, R140, RZ, PT ;  /* 0x000000ff8c00720c */ /* 0x000fc80003fa5270 */
[----:B------:R-:W-:-:S05]  /*2700*/  FSEL R125, R129, RZ, !P5 ;  /* 0x000000ff817d7208 */ /* 0x000fca0006800000 */
[----:B------:R-:W-:Y:S01]  /*2710*/  FFMA.FTZ R124, R146, R130, R125 ;  /* 0x00000082927c7223 */ /* 0x000fe2000001007d */
[----:B------:R-:W-:-:S03]  /*2720*/  @P4 PRMT R125, RZ, 0x7610, R17 ;  /* 0x00007610ff7d4816 */ /* 0x000fc60000000011 */
[----:B------:R-:W-:-:S04]  /*2730*/  FADD.FTZ R124, R177, -R124 ;  /* 0x8000007cb17c7221 */ /* 0x000fc80000010000 */
[----:B------:R-:W-:-:S04]  /*2740*/  FMUL.FTZ R124, R207, R124 ;  /* 0x0000007ccf7c7220 */ /* 0x000fc80000410000 */
[----:B------:R-:W-:Y:S02]  /*2750*/  @P4 FADD.FTZ R124, R124, R125 ;  /* 0x0000007d7c7c4221 */ /* 0x000fe40000010000 */
.L_x_3393:
[----:B------:R-:W-:Y:S05]  /*2760*/  BSYNC B0 ;  /* 0x0000000000007941 */ /* 0x000fea0003800000 */
.L_x_3391:
        /* <DEDUP_REMOVED lines=14> */
.L_x_3395:
[----:B------:R-:W-:-:S04]  /*2850*/  ISETP.NE.AND P5, PT, R140, RZ, PT ;  /* 0x000000ff8c00720c */ /* 0x000fc80003fa5270 */
[----:B------:R-:W-:-:S05]  /*2860*/  FSEL R125, R129, RZ, !P5 ;  /* 0x000000ff817d7208 */ /* 0x000fca0006800000 */
[----:B------:R-:W-:-:S04]  /*2870*/  FFMA.FTZ R125, R147, R130, R125 ;  /* 0x00000082937d7223 */ /* 0x000fc8000001007d */
[----:B------:R-:W-:Y:S01]  /*2880*/  FADD.FTZ R124, R178, -R125 ;  /* 0x8000007db27c7221 */ /* 0x000fe20000010000 */
[----:B------:R-:W-:-:S03]  /*2890*/  @P4 PRMT R125, RZ, 0x5410, R18 ;  /* 0x00005410ff7d4816 */ /* 0x000fc60000000012 */
[----:B------:R-:W-:-:S04]  /*28a0*/  FMUL.FTZ R124, R207, R124 ;  /* 0x0000007ccf7c7220 */ /* 0x000fc80000410000 */
[----:B------:R-:W-:Y:S02]  /*28b0*/  @P4 FADD.FTZ R124, R124, R125 ;  /* 0x0000007d7c7c4221 */ /* 0x000fe40000010000 */
.L_x_3396:
[----:B------:R-:W-:Y:S05]  /*28c0*/  BSYNC B0 ;  /* 0x0000000000007941 */ /* 0x000fea0003800000 */
.L_x_3394:
        /* <DEDUP_REMOVED lines=14> */
.L_x_3398:
[----:B------:R-:W-:-:S04]  /*29b0*/  ISETP.NE.AND P5, PT, R140, RZ, PT ;  /* 0x000000ff8c00720c */ /* 0x000fc80003fa5270 */
[----:B------:R-:W-:-:S05]  /*29c0*/  FSEL R125, R129, RZ, !P5 ;  /* 0x000000ff817d7208 */ /* 0x000fca0006800000 */
[----:B------:R-:W-:Y:S01]  /*29d0*/  FFMA.FTZ R124, R148, R130, R125 ;  /* 0x00000082947c7223 */ /* 0x000fe2000001007d */
[----:B------:R-:W-:-:S03]  /*29e0*/  @P4 PRMT R125, RZ, 0x7610, R18 ;  /* 0x00007610ff7d4816 */ /* 0x000fc60000000012 */
[----:B------:R-:W-:-:S04]  /*29f0*/  FADD.FTZ R124, R179, -R124 ;  /* 0x8000007cb37c7221 */ /* 0x000fc80000010000 */
[----:B------:R-:W-:-:S04]  /*2a00*/  FMUL.FTZ R124, R207, R124 ;  /* 0x0000007ccf7c7220 */ /* 0x000fc80000410000 */
[----:B------:R-:W-:Y:S02]  /*2a10*/  @P4 FADD.FTZ R124, R124, R125 ;  /* 0x0000007d7c7c4221 */ /* 0x000fe40000010000 */
.L_x_3399:
[----:B------:R-:W-:Y:S05]  /*2a20*/  BSYNC B0 ;  /* 0x0000000000007941 */ /* 0x000fea0003800000 */
.L_x_3397:
        /* <DEDUP_REMOVED lines=14> */
.L_x_3401:
[----:B------:R-:W-:-:S04]  /*2b10*/  ISETP.NE.AND P5, PT, R140, RZ, PT ;  /* 0x000000ff8c00720c */ /* 0x000fc80003fa5270 */
[----:B------:R-:W-:-:S05]  /*2b20*/  FSEL R125, R129, RZ, !P5 ;  /* 0x000000ff817d7208 */ /* 0x000fca0006800000 */
[----:B------:R-:W-:-:S04]  /*2b30*/  FFMA.FTZ R125, R149, R130, R125 ;  /* 0x00000082957d7223 */ /* 0x000fc8000001007d */
[----:B------:R-:W-:Y:S01]  /*2b40*/  FADD.FTZ R124, R180, -R125 ;  /* 0x8000007db47c7221 */ /* 0x000fe20000010000 */
[----:B------:R-:W-:-:S03]  /*2b50*/  @P4 PRMT R125, RZ, 0x5410, R19 ;  /* 0x00005410ff7d4816 */ /* 0x000fc60000000013 */
[----:B------:R-:W-:-:S04]  /*2b60*/  FMUL.FTZ R124, R207, R124 ;  /* 0x0000007ccf7c7220 */ /* 0x000fc80000410000 */
[----:B------:R-:W-:Y:S02]  /*2b70*/  @P4 FADD.FTZ R124, R124, R125 ;  /* 0x0000007d7c7c4221 */ /* 0x000fe40000010000 */
.L_x_3402:
[----:B------:R-:W-:Y:S05]  /*2b80*/  BSYNC B0 ;  /* 0x0000000000007941 */ /* 0x000fea0003800000 */
.L_x_3400:
        /* <DEDUP_REMOVED lines=14> */
.L_x_3404:
[----:B------:R-:W-:-:S04]  /*2c70*/  ISETP.NE.AND P5, PT, R140, RZ, PT ;  /* 0x000000ff8c00720c */ /* 0x000fc80003fa5270 */
[----:B------:R-:W-:-:S05]  /*2c80*/  FSEL R125, R129, RZ, !P5 ;  /* 0x000000ff817d7208 */ /* 0x000fca0006800000 */
[----:B------:R-:W-:Y:S01]  /*2c90*/  FFMA.FTZ R124, R150, R130, R125 ;  /* 0x00000082967c7223 */ /* 0x000fe2000001007d */
[----:B------:R-:W-:-:S03]  /*2ca0*/  @P4 PRMT R125, RZ, 0x7610, R19 ;  /* 0x00007610ff7d4816 */ /* 0x000fc60000000013 */
[----:B------:R-:W-:-:S04]  /*2cb0*/  FADD.FTZ R124, R181, -R124 ;  /* 0x8000007cb57c7221 */ /* 0x000fc80000010000 */
[----:B------:R-:W-:-:S04]  /*2cc0*/  FMUL.FTZ R124, R207, R124 ;  /* 0x0000007ccf7c7220 */ /* 0x000fc80000410000 */
[----:B------:R-:W-:Y:S02]  /*2cd0*/  @P4 FADD.FTZ R124, R124, R125 ;  /* 0x0000007d7c7c4221 */ /* 0x000fe40000010000 */
.L_x_3405:
[----:B------:R-:W-:Y:S05]  /*2ce0*/  BSYNC B0 ;  /* 0x0000000000007941 */ /* 0x000fea0003800000 */
.L_x_3403:
[----:B------:R-:W-:Y:S01]  /*2cf0*/  @P3 FMUL.FTZ R125, R124, c[0x0][0x1ec] ;  /* 0x00007b007c7d3a20 */ /* 0x000fe20000410000 */
[----:B------:R-:W-:Y:S01]  /*2d00*/  @P3 LOP3.LUT P5, RZ, R137, 0xff000000, RZ, 0xc0, !PT ;  /* 0xff00000089ff3812 */ /* 0x000fe200078ac0ff */
[----:B------:R-:W-:Y:S01]  /*2d10*/  @P3 IMAD.MOV.U32 R137, RZ, RZ, 0x10 ;  /* 0x00000010ff893424 */ /* 0x000fe200078e00ff */
[----:B------:R-:W-:Y:S01]  /*2d20*/  @P0 MOV R127, 0x10 ;  /* 0x00000010007f0802 */ /* 0x000fe20000000f00 */
[----:B------:R-:W-:Y:S01]  /*2d30*/  @P3 FMUL.FTZ R125, R125, c[0x0][0x1e8] ;  /* 0x00007a007d7d3a20 */ /* 0x000fe20000410000 */
[----:B------:R-:W-:Y:S01]  /*2d40*/  @P0 F2FP.BF16.PACK_AB R131, RZ, R124 ;  /* 0x0000007cff83023e */ /* 0x000fe200000010ff */
[----:B------:R-:W-:Y:S03]  /*2d50*/  BSSY B0, `(.L_x_3406) ;  /* 0x0000015000007945 */ /* 0x000fe60003800000 */
        /* <DEDUP_REMOVED lines=9> */
[----:B0-----:R-:W-:Y:S01]  /*2df0*/  HFMA2.MMA R124, -RZ, RZ, 0, 0 ;  /* 0x00000000ff7c7435 */ /* 0x001fe200000001ff */
[----:B------:R-:W-:Y:S05]  /*2e00*/  @!P4 BRA `(.L_x_3408) ;  /* 0x000000900000c947 */ /* 0x000fea0003800000 */
[----:B------:R-:W-:Y:S01]  /*2e10*/  PRMT R124, RZ, 0x5410, R12 ;  /* 0x00005410ff7c7816 */ /* 0x000fe2000000000c */
[----:B------:R-:W-:Y:S05]  /*2e20*/  BRA `(.L_x_3408) ;  /* 0x0000007000007947 */ /* 0x000fea0003800000 */
.L_x_3407:
[----:B------:R-:W-:-:S04]  /*2e30*/  ISETP.NE.AND P5, PT, R140, RZ, PT ;  /* 0x000000ff8c00720c */ /* 0x000fc80003fa5270 */
[----:B0-----:R-:W-:-:S05]  /*2e40*/  FSEL R125, R129, RZ, !P5 ;  /* 0x000000ff817d7208 */ /* 0x001fca0006800000 */
[----:B------:R-:W-:-:S04]  /*2e50*/  FFMA.FTZ R125, R151, R130, R125 ;  /* 0x00000082977d7223 */ /* 0x000fc8000001007d */
[----:B------:R-:W-:Y:S01]  /*2e60*/  FADD.FTZ R124, R182, -R125 ;  /* 0x8000007db67c7221 */ /* 0x000fe20000010000 */
[----:B------:R-:W-:-:S03]  /*2e70*/  @P4 PRMT R125, RZ, 0x5410, R12 ;  /* 0x00005410ff7d4816 */ /* 0x000fc6000000000c */
[----:B------:R-:W-:-:S04]  /*2e80*/  FMUL.FTZ R124, R207, R124 ;  /* 0x0000007ccf7c7220 */ /* 0x000fc80000410000 */
[----:B------:R-:W-:Y:S02]  /*2e90*/  @P4 FADD.FTZ R124, R124, R125 ;  /* 0x0000007d7c7c4221 */ /* 0x000fe40000010000 */
.L_x_3408:
[----:B------:R-:W-:Y:S05]  /*2ea0*/  BSYNC B0 ;  /* 0x0000000000007941 */ /* 0x000fea0003800000 */
.L_x_3406:
        /* <DEDUP_REMOVED lines=14> */
.L_x_3410:
[----:B------:R-:W-:-:S04]  /*2f90*/  ISETP.NE.AND P5, PT, R140, RZ, PT ;  /* 0x000000ff8c00720c */ /* 0x000fc80003fa5270 */
[----:B------:R-:W-:-:S05]  /*2fa0*/  FSEL R125, R129, RZ, !P5 ;  /* 0x000000ff817d7208 */ /* 0x000fca0006800000 */
[----:B------:R-:W-:Y:S01]  /*2fb0*/  FFMA.FTZ R124, R152, R130, R125 ;  /* 0x00000082987c7223 */ /* 0x000fe2000001007d */
[----:B------:R-:W-:-:S03]  /*2fc0*/  @P4 PRMT R125, RZ, 0x7610, R12 ;  /* 0x00007610ff7d4816 */ /* 0x000fc6000000000c */
[----:B------:R-:W-:-:S04]  /*2fd0*/  FADD.FTZ R124, R183, -R124 ;  /* 0x8000007cb77c7221 */ /* 0x000fc80000010000 */
[----:B------:R-:W-:-:S04]  /*2fe0*/  FMUL.FTZ R124, R207, R124 ;  /* 0x0000007ccf7c7220 */ /* 0x000fc80000410000 */
[----:B------:R-:W-:Y:S02]  /*2ff0*/  @P4 FADD.FTZ R124, R124, R125 ;  /* 0x0000007d7c7c4221 */ /* 0x000fe40000010000 */
.L_x_3411:
[----:B------:R-:W-:Y:S05]  /*3000*/  BSYNC B0 ;  /* 0x0000000000007941 */ /* 0x000fea0003800000 */
.L_x_3409:
        /* <DEDUP_REMOVED lines=14> */
.L_x_3413:
[----:B------:R-:W-:-:S04]  /*30f0*/  ISETP.NE.AND P5, PT, R140, RZ, PT ;  /* 0x000000ff8c00720c */ /* 0x000fc80003fa5270 */
[----:B------:R-:W-:-:S05]  /*3100*/  FSEL R125, R129, RZ, !P5 ;  /* 0x000000ff817d7208 */ /* 0x000fca0006800000 */
[----:B------:R-:W-:-:S04]  /*3110*/  FFMA.FTZ R125, R153, R130, R125 ;  /* 0x00000082997d7223 */ /* 0x000fc8000001007d */
[----:B------:R-:W-:Y:S01]  /*3120*/  FADD.FTZ R124, R184, -R125 ;  /* 0x8000007db87c7221 */ /* 0x000fe20000010000 */
[----:B------:R-:W-:-:S03]  /*3130*/  @P4 PRMT R125, RZ, 0x5410, R13 ;  /* 0x00005410ff7d4816 */ /* 0x000fc6000000000d */
[----:B------:R-:W-:-:S04]  /*3140*/  FMUL.FTZ R124, R207, R124 ;  /* 0x0000007ccf7c7220 */ /* 0x000fc80000410000 */
[----:B------:R-:W-:Y:S02]  /*3150*/  @P4 FADD.FTZ R124, R124, R125 ;  /* 0x0000007d7c7c4221 */ /* 0x000fe40000010000 */
.L_x_3414:
[----:B------:R-:W-:Y:S05]  /*3160*/  BSYNC B0 ;  /* 0x0000000000007941 */ /* 0x000fea0003800000 */
.L_x_3412:
        /* <DEDUP_REMOVED lines=14> */
.L_x_3416:
[----:B------:R-:W-:-:S04]  /*3250*/  ISETP.NE.AND P5, PT, R140, RZ, PT ;  /* 0x000000ff8c00720c */ /* 0x000fc80003fa5270 */
[----:B------:R-:W-:-:S05]  /*3260*/  FSEL R125, R129, RZ, !P5 ;  /* 0x000000ff817d7208 */ /* 0x000fca0006800000 */
[----:B------:R-:W-:Y:S01]  /*3270*/  FFMA.FTZ R124, R154, R130, R125 ;  /* 0x000000829a7c7223 */ /* 0x000fe2000001007d */
[----:B------:R-:W-:-:S03]  /*3280*/  @P4 PRMT R125, RZ, 0x7610, R13 ;  /* 0x00007610ff7d4816 */ /* 0x000fc6000000000d */
[----:B------:R-:W-:-:S04]  /*3290*/  FADD.FTZ R124, R185, -R124 ;  /* 0x8000007cb97c7221 */ /* 0x000fc80000010000 */
[----:B------:R-:W-:-:S04]  /*32a0*/  FMUL.FTZ R124, R207, R124 ;  /* 0x0000007ccf7c7220 */ /* 0x000fc80000410000 */
[----:B------:R-:W-:Y:S02]  /*32b0*/  @P4 FADD.FTZ R124, R124, R125 ;  /* 0x0000007d7c7c4221 */ /* 0x000fe40000010000 */
.L_x_3417:
[----:B------:R-:W-:Y:S05]  /*32c0*/  BSYNC B0 ;  /* 0x0000000000007941 */ /* 0x000fea0003800000 */
.L_x_3415:
        /* <DEDUP_REMOVED lines=14> */
.L_x_3419:
[----:B------:R-:W-:-:S04]  /*33b0*/  ISETP.NE.AND P5, PT, R140, RZ, PT ;  /* 0x000000ff8c00720c */ /* 0x000fc80003fa5270 */
[----:B------:R-:W-:-:S05]  /*33c0*/  FSEL R125, R129, RZ, !P5 ;  /* 0x000000ff817d7208 */ /* 0x000fca0006800000 */
[----:B------:R-:W-:-:S04]  /*33d0*/  FFMA.FTZ R125, R155, R130, R125 ;  /* 0x000000829b7d7223 */ /* 0x000fc8000001007d */
[----:B------:R-:W-:Y:S01]  /*33e0*/  FADD.FTZ R124, R186, -R125 ;  /* 0x8000007dba7c7221 */ /* 0x000fe20000010000 */
[----:B------:R-:W-:-:S03]  /*33f0*/  @P4 PRMT R125, RZ, 0x5410, R14 ;  /* 0x00005410ff7d4816 */ /* 0x000fc6000000000e */
[----:B------:R-:W-:-:S04]  /*3400*/  FMUL.FTZ R124, R207, R124 ;  /* 0x0000007ccf7c7220 */ /* 0x000fc80000410000 */
[----:B------:R-:W-:Y:S02]  /*3410*/  @P4 FADD.FTZ R124, R124, R125 ;  /* 0x0000007d7c7c4221 */ /* 0x000fe40000010000 */
.L_x_3420:
[----:B------:R-:W-:Y:S05]  /*3420*/  BSYNC B0 ;  /* 0x0000000000007941 */ /* 0x000fea0003800000 */
.L_x_3418:
        /* <DEDUP_REMOVED lines=14> */
.L_x_3422:
[----:B------:R-:W-:-:S04]  /*3510*/  ISETP.NE.AND P5, PT, R140, RZ, PT ;  /* 0x000000ff8c00720c */ /* 0x000fc80003fa5270 */
[----:B------:R-:W-:-:S05]  /*3520*/  FSEL R125, R129, RZ, !P5 ;  /* 0x000000ff817d7208 */ /* 0x000fca0006800000 */
[----:B------:R-:W-:Y:S01]  /*3530*/  FFMA.FTZ R124, R156, R130, R125 ;  /* 0x000000829c7c7223 */ /* 0x000fe2000001007d */
[----:B------:R-:W-:-:S03]  /*3540*/  @P4 PRMT R125, RZ, 0x7610, R14 ;  /* 0x00007610ff7d4816 */ /* 0x000fc6000000000e */
[----:B------:R-:W-:-:S04]  /*3550*/  FADD.FTZ R124, R187, -R124 ;  /* 0x8000007cbb7c7221 */ /* 0x000fc80000010000 */
[----:B------:R-:W-:-:S04]  /*3560*/  FMUL.FTZ R124, R207, R124 ;  /* 0x0000007ccf7c7220 */ /* 0x000fc80000410000 */
[----:B------:R-:W-:Y:S02]  /*3570*/  @P4 FADD.FTZ R124, R124, R125 ;  /* 0x0000007d7c7c4221 */ /* 0x000fe40000010000 */
.L_x_3423:
[----:B------:R-:W-:Y:S05]  /*3580*/  BSYNC B0 ;  /* 0x0000000000007941 */ /* 0x000fea0003800000 */
.L_x_3421:
        /* <DEDUP_REMOVED lines=14> */
.L_x_3425:
[----:B------:R-:W-:-:S04]  /*3670*/  ISETP.NE.AND P5, PT, R140, RZ, PT ;  /* 0x000000ff8c00720c */ /* 0x000fc80003fa5270 */
[----:B------:R-:W-:-:S05]  /*3680*/  FSEL R125, R129, RZ, !P5 ;  /* 0x000000ff817d7208 */ /* 0x000fca0006800000 */
[----:B------:R-:W-:-:S04]  /*3690*/  FFMA.FTZ R125, R157, R130, R125 ;  /* 0x000000829d7d7223 */ /* 0x000fc8000001007d */
[----:B------:R-:W-:Y:S01]  /*36a0*/  FADD.FTZ R124, R188, -R125 ;  /* 0x8000007dbc7c7221 */ /* 0x000fe20000010000 */
[----:B------:R-:W-:-:S03]  /*36b0*/  @P4 PRMT R125, RZ, 0x5410, R15 ;  /* 0x00005410ff7d4816 */ /* 0x000fc6000000000f */
[----:B------:R-:W-:-:S04]  /*36c0*/  FMUL.FTZ R124, R207, R124 ;  /* 0x0000007ccf7c7220 */ /* 0x000fc80000410000 */
[----:B------:R-:W-:Y:S02]  /*36d0*/  @P4 FADD.FTZ R124, R124, R125 ;  /* 0x0000007d7c7c4221 */ /* 0x000fe40000010000 */
.L_x_3426:
[----:B------:R-:W-:Y:S05]  /*36e0*/  BSYNC B0 ;  /* 0x0000000000007941 */ /* 0x000fea0003800000 */
.L_x_3424:
        /* <DEDUP_REMOVED lines=14> */
.L_x_3428:
[----:B------:R-:W-:-:S04]  /*37d0*/  ISETP.NE.AND P5, PT, R140, RZ, PT ;  /* 0x000000ff8c00720c */ /* 0x000fc80003fa5270 */
[----:B------:R-:W-:-:S05]  /*37e0*/  FSEL R125, R129, RZ, !P5 ;  /* 0x000000ff817d7208 */ /* 0x000fca0006800000 */
[----:B------:R-:W-:Y:S01]  /*37f0*/  FFMA.FTZ R124, R158, R130, R125 ;  /* 0x000000829e7c7223 */ /* 0x000fe2000001007d */
[----:B------:R-:W-:-:S03]  /*3800*/  @P4 PRMT R125, RZ, 0x7610, R15 ;  /* 0x00007610ff7d4816 */ /* 0x000fc6000000000f */
[----:B------:R-:W-:-:S04]  /*3810*/  FADD.FTZ R124, R189, -R124 ;  /* 0x8000007cbd7c7221 */ /* 0x000fc80000010000 */
[----:B------:R-:W-:-:S04]  /*3820*/  FMUL.FTZ R124, R207, R124 ;  /* 0x0000007ccf7c7220 */ /* 0x000fc80000410000 */
[----:B------:R-:W-:Y:S02]  /*3830*/  @P4 FADD.FTZ R124, R124, R125 ;  /* 0x0000007d7c7c4221 */ /* 0x000fe40000010000 */
.L_x_3429:
[----:B------:R-:W-:Y:S05]  /*3840*/  BSYNC B0 ;  /* 0x0000000000007941 */ /* 0x000fea0003800000 */
.L_x_3427:
[----:B------:R-:W-:Y:S01]  /*3850*/  @P3 FMUL.FTZ R125, R124, c[0x0][0x1ec] ;  /* 0x00007b007c7d3a20 */ /* 0x000fe20000410000 */
[----:B------:R-:W-:Y:S01]  /*3860*/  @P3 LOP3.LUT P5, RZ, R135, 0xff000000, RZ, 0xc0, !PT ;  /* 0xff00000087ff3812 */ /* 0x000fe200078ac0ff */
[----:B------:R-:W-:Y:S01]  /*3870*/  @P3 IMAD.MOV.U32 R136, RZ, RZ, 0x10 ;  /* 0x00000010ff883424 */ /* 0x000fe200078e00ff */
[----:B------:R-:W-:Y:S01]  /*3880*/  @P0 MOV R135, 0x10 ;  /* 0x0000001000870802 */ /* 0x000fe20000000f00 */
[----:B------:R-:W-:Y:S01]  /*3890*/  @P3 FMUL.FTZ R125, R125, c[0x0][0x1e8] ;  /* 0x00007a007d7d3a20 */ /* 0x000fe20000410000 */
[----:B------:R-:W-:Y:S01]  /*38a0*/  @P3 IADD3 R127, R128, 0x80, RZ ;  /* 0x00000080807f3810 */ /* 0x000fe20007ffe0ff */
[----:B------:R-:W-:Y:S01]  /*38b0*/  BSSY B0, `(.L_x_3430) ;  /* 0x0000016000007945 */ /* 0x000fe20003800000 */
[----:B------:R-:W-:Y:S02]  /*38c0*/  @P0 F2FP.BF16.PACK_AB R131, RZ, R124 ;  /* 0x0000007cff83023e */ /* 0x000fe400000010ff */
        /* <DEDUP_REMOVED lines=13> */
.L_x_3431:
[----:B------:R-:W-:-:S04]  /*39a0*/  ISETP.NE.AND P5, PT, R140, RZ, PT ;  /* 0x000000ff8c00720c */ /* 0x000fc80003fa5270 */
[----:B0-----:R-:W-:-:S05]  /*39b0*/  FSEL R125, R129, RZ, !P5 ;  /* 0x000000ff817d7208 */ /* 0x001fca0006800000 */
[----:B------:R-:W-:-:S04]  /*39c0*/  FFMA.FTZ R125, R159, R130, R125 ;  /* 0x000000829f7d7223 */ /* 0x000fc8000001007d */
[----:B------:R-:W-:Y:S01]  /*39d0*/  FADD.FTZ R124, R190, -R125 ;  /* 0x8000007dbe7c7221 */ /* 0x000fe20000010000 */
[----:B------:R-:W-:-:S03]  /*39e0*/  @P4 PRMT R125, RZ, 0x5410, R8 ;  /* 0x00005410ff7d4816 */ /* 0x000fc60000000008 */
[----:B------:R-:W-:-:S04]  /*39f0*/  FMUL.FTZ R124, R207, R124 ;  /* 0x0000007ccf7c7220 */ /* 0x000fc80000410000 */
[----:B------:R-:W-:Y:S02]  /*3a00*/  @P4 FADD.FTZ R124, R124, R125 ;  /* 0x0000007d7c7c4221 */ /* 0x000fe40000010000 */
.L_x_3432:
[----:B------:R-:W-:Y:S05]  /*3a10*/  BSYNC B0 ;  /* 0x0000000000007941 */ /* 0x000fea0003800000 */
.L_x_3430:
        /* <DEDUP_REMOVED lines=14> */
.L_x_3434:
[----:B------:R-:W-:-:S04]  /*3b00*/  ISETP.NE.AND P5, PT, R140, RZ, PT ;  /* 0x000000ff8c00720c */ /* 0x000fc80003fa5270 */
[----:B------:R-:W-:-:S05]  /*3b10*/  FSEL R125, R129, RZ, !P5 ;  /* 0x000000ff817d7208 */ /* 0x000fca0006800000 */
[----:B------:R-:W-:Y:S01]  /*3b20*/  FFMA.FTZ R124, R160, R130, R125 ;  /* 0x00000082a07c7223 */ /* 0x000fe2000001007d */
[----:B------:R-:W-:-:S03]  /*3b30*/  @P4 PRMT R125, RZ, 0x7610, R8 ;  /* 0x00007610ff7d4816 */ /* 0x000fc60000000008 */
[----:B------:R-:W-:-:S04]  /*3b40*/  FADD.FTZ R124, R191, -R124 ;  /* 0x8000007cbf7c7221 */ /* 0x000fc80000010000 */
[----:B------:R-:W-:-:S04]  /*3b50*/  FMUL.FTZ R124, R207, R124 ;  /* 0x0000007ccf7c7220 */ /* 0x000fc80000410000 */
[----:B------:R-:W-:Y:S02]  /*3b60*/  @P4 FADD.FTZ R124, R124, R125 ;  /* 0x0000007d7c7c4221 */ /* 0x000fe40000010000 */
.L_x_3435:
[----:B------:R-:W-:Y:S05]  /*3b70*/  BSYNC B0 ;  /* 0x0000000000007941 */ /* 0x000fea0003800000 */
.L_x_3433:
        /* <DEDUP_REMOVED lines=14> */
.L_x_3437:
[----:B------:R-:W-:-:S04]  /*3c60*/  ISETP.NE.AND P5, PT, R140, RZ, PT ;  /* 0x000000ff8c00720c */ /* 0x000fc80003fa5270 */
[----:B------:R-:W-:-:S05]  /*3c70*/  FSEL R125, R129, RZ, !P5 ;  /* 0x000000ff817d7208 */ /* 0x000fca0006800000 */
[----:B------:R-:W-:-:S04]  /*3c80*/  FFMA.FTZ R125, R161, R130, R125 ;  /* 0x00000082a17d7223 */ /* 0x000fc8000001007d */
[----:B------:R-:W-:Y:S01]  /*3c90*/  FADD.FTZ R124, R192, -R125 ;  /* 0x8000007dc07c7221 */ /* 0x000fe20000010000 */
[----:B------:R-:W-:-:S03]  /*3ca0*/  @P4 PRMT R125, RZ, 0x5410, R9 ;  /* 0x00005410ff7d4816 */ /* 0x000fc60000000009 */
[----:B------:R-:W-:-:S04]  /*3cb0*/  FMUL.FTZ R124, R207, R124 ;  /* 0x0000007ccf7c7220 */ /* 0x000fc80000410000 */
[----:B------:R-:W-:Y:S02]  /*3cc0*/  @P4 FADD.FTZ R124, R124, R125 ;  /* 0x0000007d7c7c4221 */ /* 0x000fe40000010000 */
.L_x_3438:
[----:B------:R-:W-:Y:S05]  /*3cd0*/  BSYNC B0 ;  /* 0x0000000000007941 */ /* 0x000fea0003800000 */
.L_x_3436:
        /* <DEDUP_REMOVED lines=14> */
.L_x_3440:
[----:B------:R-:W-:-:S04]  /*3dc0*/  ISETP.NE.AND P5, PT, R140, RZ, PT ;  /* 0x000000ff8c00720c */ /* 0x000fc80003fa5270 */
[----:B------:R-:W-:-:S05]  /*3dd0*/  FSEL R125, R129, RZ, !P5 ;  /* 0x000000ff817d7208 */ /* 0x000fca0006800000 */
[----:B------:R-:W-:Y:S01]  /*3de0*/  FFMA.FTZ R124, R162, R130, R125 ;  /* 0x00000082a27c7223 */ /* 0x000fe2000001007d */
[----:B------:R-:W-:-:S03]  /*3df0*/  @P4 PRMT R125, RZ, 0x7610, R9 ;  /* 0x00007610ff7d4816 */ /* 0x000fc60000000009 */
[----:B------:R-:W-:-:S04]  /*3e00*/  FADD.FTZ R124, R193, -R124 ;  /* 0x8000007cc17c7221 */ /* 0x000fc80000010000 */
[----:B------:R-:W-:-:S04]  /*3e10*/  FMUL.FTZ R124, R207, R124 ;  /* 0x0000007ccf7c7220 */ /* 0x000fc80000410000 */
[----:B------:R-:W-:Y:S02]  /*3e20*/  @P4 FADD.FTZ R124, R124, R125 ;  /* 0x0000007d7c7c4221 */ /* 0x000fe40000010000 */
.L_x_3441:
[----:B------:R-:W-:Y:S05]  /*3e30*/  BSYNC B0 ;  /* 0x0000000000007941 */ /* 0x000fea0003800000 */
.L_x_3439:
        /* <DEDUP_REMOVED lines=14> */
.L_x_3443:
[----:B------:R-:W-:-:S04]  /*3f20*/  ISETP.NE.AND P5, PT, R140, RZ, PT ;  /* 0x000000ff8c00720c */ /* 0x000fc80003fa5270 */
[----:B------:R-:W-:-:S05]  /*3f30*/  FSEL R125, R129, RZ, !P5 ;  /* 0x000000ff817d7208 */ /* 0x000fca0006800000 */
[----:B------:R-:W-:-:S04]  /*3f40*/  FFMA.FTZ R125, R163, R130, R125 ;  /* 0x00000082a37d7223 */ /* 0x000fc8000001007d */
[----:B------:R-:W-:Y:S01]  /*3f50*/  FADD.FTZ R124, R194, -R125 ;  /* 0x8000007dc27c7221 */ /* 0x000fe20000010000 */
[----:B------:R-:W-:-:S03]  /*3f60*/  @P4 PRMT R125, RZ, 0x5410, R10 ;  /* 0x00005410ff7d4816 */ /* 0x000fc6000000000a */
[----:B------:R-:W-:-:S04]  /*3f70*/  FMUL.FTZ R124, R207, R124 ;  /* 0x0000007ccf7c7220 */ /* 0x000fc80000410000 */
[----:B------:R-:W-:Y:S02]  /*3f80*/  @P4 FADD.FTZ R124, R124, R125 ;  /* 0x0000007d7c7c4221 */ /* 0x000fe40000010000 */
.L_x_3444:
[----:B------:R-:W-:Y:S05]  /*3f90*/  BSYNC B0 ;  /* 0x0000000000007941 */ /* 0x000fea0003800000 */
.L_x_3442:
        /* <DEDUP_REMOVED lines=14> */
.L_x_3446:
[----:B------:R-:W-:-:S04]  /*4080*/  ISETP.NE.AND P5, PT, R140, RZ, PT ;  /* 0x000000ff8c00720c */ /* 0x000fc80003fa5270 */
[----:B------:R-:W-:-:S05]  /*4090*/  FSEL R125, R129, RZ, !P5 ;  /* 0x000000ff817d7208 */ /* 0x000fca0006800000 */
[----:B------:R-:W-:Y:S01]  /*40a0*/  FFMA.FTZ R124, R164, R130, R125 ;  /* 0x00000082a47c7223 */ /* 0x000fe2000001007d */
[----:B------:R-:W-:-:S03]  /*40b0*/  @P4 PRMT R125, RZ, 0x7610, R10 ;  /* 0x00007610ff7d4816 */ /* 0x000fc6000000000a */
[----:B------:R-:W-:-:S04]  /*40c0*/  FADD.FTZ R124, R195, -R124 ;  /* 0x8000007cc37c7221 */ /* 0x000fc80000010000 */
[----:B------:R-:W-:-:S04]  /*40d0*/  FMUL.FTZ R124, R207, R124 ;  /* 0x0000007ccf7c7220 */ /* 0x000fc80000410000 */
[----:B------:R-:W-:Y:S02]  /*40e0*/  @P4 FADD.FTZ R124, R124, R125 ;  /* 0x0000007d7c7c4221 */ /* 0x000fe40000010000 */
.L_x_3447:
[----:B------:R-:W-:Y:S05]  /*40f0*/  BSYNC B0 ;  /* 0x0000000000007941 */ /* 0x000fea0003800000 */
.L_x_3445:
        /* <DEDUP_REMOVED lines=14> */
.L_x_3449:
[----:B------:R-:W-:-:S04]  /*41e0*/  ISETP.NE.AND P5, PT, R140, RZ, PT ;  /* 0x000000ff8c00720c */ /* 0x000fc80003fa5270 */
[----:B------:R-:W-:-:S05]  /*41f0*/  FSEL R125, R129, RZ, !P5 ;  /* 0x000000ff817d7208 */ /* 0x000fca0006800000 */
[----:B------:R-:W-:-:S04]  /*4200*/  FFMA.FTZ R125, R165, R130, R125 ;  /* 0x00000082a57d7223 */ /* 0x000fc8000001007d */
[----:B------:R-:W-:Y:S01]  /*4210*/  FADD.FTZ R124, R196, -R125 ;  /* 0x8000007dc47c7221 */ /* 0x000fe20000010000 */
[----:B------:R-:W-:-:S03]  /*4220*/  @P4 PRMT R125, RZ, 0x5410, R11 ;  /* 0x00005410ff7d4816 */ /* 0x000fc6000000000b */
[----:B------:R-:W-:-:S04]  /*4230*/  FMUL.FTZ R124, R207, R124 ;  /* 0x0000007ccf7c7220 */ /* 0x000fc80000410000 */
[----:B------:R-:W-:Y:S02]  /*4240*/  @P4 FADD.FTZ R124, R124, R125 ;  /* 0x0000007d7c7c4221 */ /* 0x000fe40000010000 */
.L_x_3450:
[----:B------:R-:W-:Y:S05]  /*4250*/  BSYNC B0 ;  /* 0x0000000000007941 */ /* 0x000fea0003800000 */
.L_x_3448:
        /* <DEDUP_REMOVED lines=14> */
.L_x_3452:
[----:B------:R-:W-:-:S04]  /*4340*/  ISETP.NE.AND P5, PT, R140, RZ, PT ;  /* 0x000000ff8c00720c */ /* 0x000fc80003fa5270 */
[----:B------:R-:W-:-:S05]  /*4350*/  FSEL R125, R129, RZ, !P5 ;  /* 0x000000ff817d7208 */ /* 0x000fca0006800000 */
[----:B------:R-:W-:Y:S01]  /*4360*/  FFMA.FTZ R124, R166, R130, R125 ;  /* 0x00000082a67c7223 */ /* 0x000fe2000001007d */
[----:B------:R-:W-:-:S03]  /*4370*/  @P4 PRMT R125, RZ, 0x7610, R11 ;  /* 0x00007610ff7d4816 */ /* 0x000fc6000000000b */
[----:B------:R-:W-:-:S04]  /*4380*/  FADD.FTZ R124, R197, -R124 ;  /* 0x8000007cc57c7221 */ /* 0x000fc80000010000 */
[----:B------:R-:W-:-:S04]  /*4390*/  FMUL.FTZ R124, R207, R124 ;  /* 0x0000007ccf7c7220 */ /* 0x000fc80000410000 */
[----:B------:R-:W-:Y:S02]  /*43a0*/  @P4 FADD.FTZ R124, R124, R125 ;  /* 0x0000007d7c7c4221 */ /* 0x000fe40000010000 */
.L_x_3453:
[----:B------:R-:W-:Y:S05]  /*43b0*/  BSYNC B0 ;  /* 0x0000000000007941 */ /* 0x000fea0003800000 */
.L_x_3451:
[----:B------:R-:W-:Y:S01]  /*43c0*/  @P3 FMUL.FTZ R125, R124, c[0x0][0x1ec] ;  /* 0x00007b007c7d3a20 */ /* 0x000fe20000410000 */
[----:B------:R-:W-:Y:S01]  /*43d0*/  @P3 LOP3.LUT P5, RZ, R133, 0xff000000, RZ, 0xc0, !PT ;  /* 0xff00000085ff3812 */ /* 0x000fe200078ac0ff */
[----:B------:R-:W-:Y:S01]  /*43e0*/  @P3 IMAD.MOV.U32 R134, RZ, RZ, 0x10 ;  /* 0x00000010ff863424 */ /* 0x000fe200078e00ff */
[----:B------:R-:W-:Y:S01]  /*43f0*/  @P0 MOV R132, 0x10 ;  /* 0x0000001000840802 */ /* 0x000fe20000000f00 */
[----:B------:R-:W-:Y:S01]  /*4400*/  @P3 FMUL.FTZ R125, R125, c[0x0][0x1e8] ;  /* 0x00007a007d7d3a20 */ /* 0x000fe20000410000 */
[----:B------:R-:W-:Y:S01]  /*4410*/  @P0 F2FP.BF16.PACK_AB R131, RZ, R124 ;  /* 0x0000007cff83023e */ /* 0x000fe200000010ff */
[----:B------:R-:W-:Y:S01]  /*4420*/  BSSY B0, `(.L_x_3454) ;  /* 0x0000016000007945 */ /* 0x000fe20003800000 */
[----:B------:R-:W-:Y:S02]  /*4430*/  @P3 IADD3 R127, R128, 0x100, RZ ;  /* 0x00000100807f3810 */ /* 0x000fe40007ffe0ff */
        /* <DEDUP_REMOVED lines=13> */
.L_x_3455:
[----:B------:R-:W-:-:S04]  /*4510*/  ISETP.NE.AND P5, PT, R140, RZ, PT ;  /* 0x000000ff8c00720c */ /* 0x000fc80003fa5270 */
[----:B0-----:R-:W-:-:S05]  /*4520*/  FSEL R125, R129, RZ, !P5 ;  /* 0x000000ff817d7208 */ /* 0x001fca0006800000 */
[----:B------:R-:W-:-:S04]  /*4530*/  FFMA.FTZ R125, R167, R130, R125 ;  /* 0x00000082a77d7223 */ /* 0x000fc8000001007d */
[----:B------:R-:W-:Y:S01]  /*4540*/  FADD.FTZ R124, R198, -R125 ;  /* 0x8000007dc67c7221 */ /* 0x000fe20000010000 */
[----:B------:R-:W-:-:S03]  /*4550*/  @P4 PRMT R125, RZ, 0x5410, R4 ;  /* 0x00005410ff7d4816 */ /* 0x000fc60000000004 */
[----:B------:R-:W-:-:S04]  /*4560*/  FMUL.FTZ R124, R207, R124 ;  /* 0x0000007ccf7c7220 */ /* 0x000fc80000410000 */
[----:B------:R-:W-:Y:S02]  /*4570*/  @P4 FADD.FTZ R124, R124, R125 ;  /* 0x0000007d7c7c4221 */ /* 0x000fe40000010000 */
.L_x_3456:
[----:B------:R-:W-:Y:S05]  /*4580*/  BSYNC B0 ;  /* 0x0000000000007941 */ /* 0x000fea0003800000 */
.L_x_3454:
        /* <DEDUP_REMOVED lines=14> */
.L_x_3458:
[----:B------:R-:W-:-:S04]  /*4670*/  ISETP.NE.AND P5, PT, R140, RZ, PT ;  /* 0x000000ff8c00720c */ /* 0x000fc80003fa5270 */
[----:B------:R-:W-:-:S05]  /*4680*/  FSEL R125, R129, RZ, !P5 ;  /* 0x000000ff817d7208 */ /* 0x000fca0006800000 */
[----:B------:R-:W-:Y:S01]  /*4690*/  FFMA.FTZ R124, R168, R130, R125 ;  /* 0x00000082a87c7223 */ /* 0x000fe2000001007d */
[----:B------:R-:W-:-:S03]  /*46a0*/  @P4 PRMT R125, RZ, 0x7610, R4 ;  /* 0x00007610ff7d4816 */ /* 0x000fc60000000004 */
[----:B------:R-:W-:-:S04]  /*46b0*/  FADD.FTZ R124, R199, -R124 ;  /* 0x8000007cc77c7221 */ /* 0x000fc80000010000 */
[----:B------:R-:W-:-:S04]  /*46c0*/  FMUL.FTZ R124, R207, R124 ;  /* 0x0000007ccf7c7220 */ /* 0x000fc80000410000 */
[----:B------:R-:W-:Y:S02]  /*46d0*/  @P4 FADD.FTZ R124, R124, R125 ;  /* 0x0000007d7c7c4221 */ /* 0x000fe40000010000 */
.L_x_3459:
[----:B------:R-:W-:Y:S05]  /*46e0*/  BSYNC B0 ;  /* 0x0000000000007941 */ /* 0x000fea0003800000 */
.L_x_3457:
        /* <DEDUP_REMOVED lines=14> */
.L_x_3461:
[----:B------:R-:W-:-:S04]  /*47d0*/  ISETP.NE.AND P5, PT, R140, RZ, PT ;  /* 0x000000ff8c00720c */ /* 0x000fc80003fa5270 */
[----:B------:R-:W-:-:S05]  /*47e0*/  FSEL R125, R129, RZ, !P5 ;  /* 0x000000ff817d7208 */ /* 0x000fca0006800000 */
[----:B------:R-:W-:-:S04]  /*47f0*/  FFMA.FTZ R125, R169, R130, R125 ;  /* 0x00000082a97d7223 */ /* 0x000fc8000001007d */
[----:B------:R-:W-:Y:S01]  /*4800*/  FADD.FTZ R124, R200, -R125 ;  /* 0x8000007dc87c7221 */ /* 0x000fe20000010000 */
[----:B------:R-:W-:-:S03]  /*4810*/  @P4 PRMT R125, RZ, 0x5410, R5 ;  /* 0x00005410ff7d4816 */ /* 0x000fc60000000005 */
[----:B------:R-:W-:-:S04]  /*4820*/  FMUL.FTZ R124, R207, R124 ;  /* 0x0000007ccf7c7220 */ /* 0x000fc80000410000 */
[----:B------:R-:W-:Y:S02]  /*4830*/  @P4 FADD.FTZ R124, R124, R125 ;  /* 0x0000007d7c7c4221 */ /* 0x000fe40000010000 */
.L_x_3462:
[----:B------:R-:W-:Y:S05]  /*4840*/  BSYNC B0 ;  /* 0x0000000000007941 */ /* 0x000fea0003800000 */
.L_x_3460:
        /* <DEDUP_REMOVED lines=14> */
.L_x_3464:
[----:B------:R-:W-:-:S04]  /*4930*/  ISETP.NE.AND P5, PT, R140, RZ, PT ;  /* 0x000000ff8c00720c */ /* 0x000fc80003fa5270 */
[----:B------:R-:W-:-:S05]  /*4940*/  FSEL R125, R129, RZ, !P5 ;  /* 0x000000ff817d7208 */ /* 0x000fca0006800000 */
[----:B------:R-:W-:Y:S01]  /*4950*/  FFMA.FTZ R124, R170, R130, R125 ;  /* 0x00000082aa7c7223 */ /* 0x000fe2000001007d */
[----:B------:R-:W-:-:S03]  /*4960*/  @P4 PRMT R125, RZ, 0x7610, R5 ;  /* 0x00007610ff7d4816 */ /* 0x000fc60000000005 */
[----:B------:R-:W-:-:S04]  /*4970*/  FADD.FTZ R124, R201, -R124 ;  /* 0x8000007cc97c7221 */ /* 0x000fc80000010000 */
[----:B------:R-:W-:-:S04]  /*4980*/  FMUL.FTZ R124, R207, R124 ;  /* 0x0000007ccf7c7220 */ /* 0x000fc80000410000 */
[----:B------:R-:W-:Y:S02]  /*4990*/  @P4 FADD.FTZ R124, R124, R125 ;  /* 0x0000007d7c7c4221 */ /* 0x000fe40000010000 */
.L_x_3465:
[----:B------:R-:W-:Y:S05]  /*49a0*/  BSYNC B0 ;  /* 0x0000000000007941 */ /* 0x000fea0003800000 */
.L_x_3463:
        /* <DEDUP_REMOVED lines=14> */
.L_x_3467:
[----:B------:R-:W-:-:S04]  /*4a90*/  ISETP.NE.AND P5, PT, R140, RZ, PT ;  /* 0x000000ff8c00720c */ /* 0x000fc80003fa5270 */
[----:B------:R-:W-:-:S05]  /*4aa0*/  FSEL R125, R129, RZ, !P5 ;  /* 0x000000ff817d7208 */ /* 0x000fca0006800000 */
[----:B------:R-:W-:-:S04]  /*4ab0*/  FFMA.FTZ R125, R171, R130, R125 ;  /* 0x00000082ab7d7223 */ /* 0x000fc8000001007d */
[----:B------:R-:W-:Y:S01]  /*4ac0*/  FADD.FTZ R124, R202, -R125 ;  /* 0x8000007dca7c7221 */ /* 0x000fe20000010000 */
[----:B------:R-:W-:-:S03]  /*4ad0*/  @P4 PRMT R125, RZ, 0x5410, R6 ;  /* 0x00005410ff7d4816 */ /* 0x000fc60000000006 */
[----:B------:R-:W-:-:S04]  /*4ae0*/  FMUL.FTZ R124, R207, R124 ;  /* 0x0000007ccf7c7220 */ /* 0x000fc80000410000 */
[----:B------:R-:W-:Y:S02]  /*4af0*/  @P4 FADD.FTZ R124, R124, R125 ;  /* 0x0000007d7c7c4221 */ /* 0x000fe40000010000 */
.L_x_3468:
[----:B------:R-:W-:Y:S05]  /*4b00*/  BSYNC B0 ;  /* 0x0000000000007941 */ /* 0x000fea0003800000 */
.L_x_3466:
        /* <DEDUP_REMOVED lines=14> */
.L_x_3470:
[----:B------:R-:W-:-:S04]  /*4bf0*/  ISETP.NE.AND P5, PT, R140, RZ, PT ;  /* 0x000000ff8c00720c */ /* 0x000fc80003fa5270 */
[----:B------:R-:W-:-:S05]  /*4c00*/  FSEL R125, R129, RZ, !P5 ;  /* 0x000000ff817d7208 */ /* 0x000fca0006800000 */
[----:B------:R-:W-:Y:S01]  /*4c10*/  FFMA.FTZ R124, R172, R130, R125 ;  /* 0x00000082ac7c7223 */ /* 0x000fe2000001007d */
[----:B------:R-:W-:-:S03]  /*4c20*/  @P4 PRMT R125, RZ, 0x7610, R6 ;  /* 0x00007610ff7d4816 */ /* 0x000fc60000000006 */
[----:B------:R-:W-:-:S04]  /*4c30*/  FADD.FTZ R124, R203, -R124 ;  /* 0x8000007ccb7c7221 */ /* 0x000fc80000010000 */
[----:B------:R-:W-:-:S04]  /*4c40*/  FMUL.FTZ R124, R207, R124 ;  /* 0x0000007ccf7c7220 */ /* 0x000fc80000410000 */
[----:B------:R-:W-:Y:S02]  /*4c50*/  @P4 FADD.FTZ R124, R124, R125 ;  /* 0x0000007d7c7c4221 */ /* 0x000fe40000010000 */
.L_x_3471:
[----:B------:R-:W-:Y:S05]  /*4c60*/  BSYNC B0 ;  /* 0x0000000000007941 */ /* 0x000fea0003800000 */
.L_x_3469:
        /* <DEDUP_REMOVED lines=14> */
.L_x_3473:
[----:B------:R-:W-:-:S04]  /*4d50*/  ISETP.NE.AND P5, PT, R140, RZ, PT ;  /* 0x000000ff8c00720c */ /* 0x000fc80003fa5270 */
[----:B------:R-:W-:-:S05]  /*4d60*/  FSEL R125, R129, RZ, !P5 ;  /* 0x000000ff817d7208 */ /* 0x000fca0006800000 */
[----:B------:R-:W-:-:S04]  /*4d70*/  FFMA.FTZ R125, R173, R130, R125 ;  /* 0x00000082ad7d7223 */ /* 0x000fc8000001007d */
[----:B------:R-:W-:Y:S01]  /*4d80*/  FADD.FTZ R124, R204, -R125 ;  /* 0x8000007dcc7c7221 */ /* 0x000fe20000010000 */
[----:B------:R-:W-:-:S03]  /*4d90*/  @P4 PRMT R125, RZ, 0x5410, R7 ;  /* 0x00005410ff7d4816 */ /* 0x000fc60000000007 */
[----:B------:R-:W-:-:S04]  /*4da0*/  FMUL.FTZ R124, R207, R124 ;  /* 0x0000007ccf7c7220 */ /* 0x000fc80000410000 */
[----:B------:R-:W-:Y:S02]  /*4db0*/  @P4 FADD.FTZ R124, R124, R125 ;  /* 0x0000007d7c7c4221 */ /* 0x000fe40000010000 */
.L_x_3474:
[----:B------:R-:W-:Y:S05]  /*4dc0*/  BSYNC B0 ;  /* 0x0000000000007941 */ /* 0x000fea0003800000 */
.L_x_3472:
        /* <DEDUP_REMOVED lines=14> */
.L_x_3476:
[----:B------:R-:W-:Y:S02]  /*4eb0*/  ISETP.NE.AND P2, PT, R140, RZ, PT ;  /* 0x000000ff8c00720c */ /* 0x000fe40003f45270 */
[----:B------:R-:W-:Y:S02]  /*4ec0*/  @P4 PRMT R125, RZ, 0x7610, R7 ;  /* 0x00007610ff7d4816 */ /* 0x000fe40000000007 */
[----:B------:R-:W-:-:S05]  /*4ed0*/  FSEL R129, R129, RZ, !P2 ;  /* 0x000000ff81817208 */ /* 0x000fca0005000000 */
[----:B------:R-:W-:-:S04]  /*4ee0*/  FFMA.FTZ R130, R206, R130, R129 ;  /* 0x00000082ce827223 */ /* 0x000fc80000010081 */
[----:B------:R-:W-:-:S04]  /*4ef0*/  FADD.FTZ R130, R205, -R130 ;  /* 0x80000082cd827221 */ /* 0x000fc80000010000 */
[----:B------:R-:W-:-:S04]  /*4f00*/  FMUL.FTZ R130, R207, R130 ;  /* 0x00000082cf827220 */ /* 0x000fc80000410000 */
[----:B------:R-:W-:Y:S02]  /*4f10*/  @P4 FADD.FTZ R130, R130, R125 ;  /* 0x0000007d82824221 */ /* 0x000fe40000010000 */
.L_x_3477:
[----:B------:R-:W-:Y:S05]  /*4f20*/  BSYNC B0 ;  /* 0x0000000000007941 */ /* 0x000fea0003800000 */
.L_x_3475:
[----:B------:R-:W-:Y:S01]  /*4f30*/  @P3 FMUL.FTZ R2, R130, c[0x0][0x1ec] ;  /* 0x00007b0082023a20 */ /* 0x000fe20000410000 */
[----:B------:R-:W-:Y:S02]  /*4f40*/  @P3 LOP3.LUT P2, RZ, R3, 0xff000000, RZ, 0xc0, !PT ;  /* 0xff00000003ff3812 */ /* 0x000fe4000784c0ff */
[----:B------:R-:W-:Y:S01]  /*4f50*/  @P3 IADD3 R125, R128, 0x180, RZ ;  /* 0x00000180807d3810 */ /* 0x000fe20007ffe0ff */
[----:B------:R-:W-:Y:S01]  /*4f60*/  @P3 FMUL.FTZ R2, R2, c[0x0][0x1e8] ;  /* 0x00007a0002023a20 */ /* 0x000fe20000410000 */
[----:B------:R-:W-:Y:S02]  /*4f70*/  @P0 MOV R3, 0x10 ;  /* 0x0000001000030802 */ /* 0x000fe40000000f00 */
[----:B------:R-:W-:Y:S02]  /*4f80*/  @P3 MOV R128, 0x10 ;  /* 0x0000001000803802 */ /* 0x000fe40000000f00 */
[----:B------:R-:W-:Y:S01]  /*4f90*/  @P3 FSEL R124, R2, RZ, P2 ;  /* 0x000000ff027c3208 */ /* 0x000fe20001000000 */
[----:B------:R-:W-:Y:S01]  /*4fa0*/  @P0 IMAD.WIDE.U32 R2, R208, R3, c[0x0][0x258] ;  /* 0x00009600d0020625 */ /* 0x000fe200078e0003 */
[----:B------:R-:W-:-:S02]  /*4fb0*/  @P0 F2FP.BF16.PACK_AB R130, RZ, R130 ;  /* 0x00000082ff82023e */ /* 0x000fc400000010ff */
[----:B------:R-:W-:Y:S01]  /*4fc0*/  @P3 F2FP.BF16.PACK_AB R126, RZ, R124 ;  /* 0x0000007cff7e323e */ /* 0x000fe200000010ff */
[----:B------:R-:W-:Y:S01]  /*4fd0*/  @P3 IMAD.WIDE.U32 R124, R125, R128, c[0x0][0x248] ;  /* 0x000092007d7c3625 */ /* 0x000fe200078e0080 */
[----:B------:R-:W-:Y:S02]  /*4fe0*/  @P0 PRMT R119, R119, 0x5410, R130 ;  /* 0x0000541077770816 */ /* 0x000fe40000000082 */
[----:B------:R-:W-:-:S03]  /*4ff0*/  @P3 PRMT R123, R123, 0x5410, R126 ;  /* 0x000054107b7b3816 */ /* 0x000fc6000000007e */
[----:B------:R0:W-:Y:S01]  /*5000*/  @P0 STG.E.128 [R2.64], R116 ;  /* 0x0000007402000986 */ /* 0x0001e2000c101d04 */
[----:B------:R-:W-:-:S03]  /*5010*/  LOP3.LUT P0, RZ, R0, 0xff, RZ, 0xc0, !PT ;  /* 0x000000ff00ff7812 */ /* 0x000fc6000780c0ff */
[----:B------:R0:W-:Y:S01]  /*5020*/  @P3 STG.E.128 [R124.64], R120 ;  /* 0x000000787c003986 */ /* 0x0001e2000c101d04 */
[----:B------:R-:W-:Y:S01]  /*5030*/  SEL R0, RZ, 0x1, P0 ;  /* 0x00000001ff007807 */ /* 0x000fe20000000000 */
[----:B0-----:R-:W-:Y:S01]  /*5040*/  @P1 CALL.REL.NOINC `(.L_x_3376) ;  /* 0x0000001000001944 */ /* 0x001fe20003c00000 */
[----:B------:R-:W-:Y:S05]  /*5050*/  BRA `(.L_x_3478) ;  /* 0xffffb50000007947 */ /* 0x000fea000383ffff */
.L_x_3376:
        /* <DEDUP_REMOVED lines=25> */
.L_x_3380:
[----:B------:R-:W-:Y:S01]  /*51f0*/  HFMA2.MMA R138, -RZ, RZ, 0, 9.5367431640625e-07 ;  /* 0x00000010ff8a7435 */ /* 0x000fe200000001ff */
[----:B------:R-:W-:Y:S01]  /*5200*/  MOV R131, R128 ;  /* 0x0000008000837202 */ /* 0x000fe20000000f00 */
[----:B------:R-:W-:Y:S01]  /*5210*/  IMAD.MOV.U32 R216, RZ, RZ, 0x1f ;  /* 0x0000001fffd87424 */ /* 0x000fe200078e00ff */
[----:B------:R-:W-:-:S02]  /*5220*/  MOV R219, 0xffffffff ;  /* 0xffffffff00db7802 */ /* 0x000fc40000000f00 */
[----:B------:R-:W-:Y:S02]  /*5230*/  MOV R124, 0x5250 ;  /* 0x00005250007c7802 */ /* 0x000fe40000000f00 */
[----:B------:R-:W-:Y:S05]  /*5240*/  CALL.REL.NOINC `($__internal_53_$__cuda_sm70_shflsync_down_p) ;  /* 0x0000046000007944 */ /* 0x000fea0003c00000 */
[----:B-1----:R-:W-:Y:S01]  /*5250*/  MOV R129, R131 ;  /* 0x0000008300817202 */ /* 0x002fe20000000f00 */
[----:B0-----:R-:W-:Y:S05]  /*5260*/  BRA `(.L_x_3479) ;  /* 0xffffcc9000007947 */ /* 0x001fea000383ffff */
.L_x_3381:
[----:B------:R-:W-:Y:S01]  /*5270*/  HFMA2.MMA R138, -RZ, RZ, 0, 9.5367431640625e-07 ;  /* 0x00000010ff8a7435 */ /* 0x000fe200000001ff */
[----:B------:R-:W-:Y:S01]  /*5280*/  IMAD.MOV.U32 R131, RZ, RZ, R126 ;  /* 0x000000ffff837224 */ /* 0x000fe200078e007e */
[----:B------:R-:W-:Y:S01]  /*5290*/  MOV R216, 0x1f ;  /* 0x0000001f00d87802 */ /* 0x000fe20000000f00 */
[----:B------:R-:W-:Y:S01]  /*52a0*/  IMAD.MOV.U32 R219, RZ, RZ, -0x1 ;  /* 0xffffffffffdb7424 */ /* 0x000fe200078e00ff */
[----:B------:R-:W-:Y:S02]  /*52b0*/  MOV R124, 0x52d0 ;  /* 0x000052d0007c7802 */ /* 0x000fe40000000f00 */
[----:B01----:R-:W-:Y:S05]  /*52c0*/  CALL.REL.NOINC `($__internal_53_$__cuda_sm70_shflsync_down_p) ;  /* 0x000003e000007944 */ /* 0x003fea0003c00000 */
[----:B------:R-:W-:Y:S01]  /*52d0*/  FADD.FTZ R129, R129, R128 ;  /* 0x0000008081817221 */ /* 0x000fe20000010000 */
[----:B0-----:R-:W-:Y:S01]  /*52e0*/  HFMA2.MMA R138, -RZ, RZ, 0, 4.76837158203125e-07 ;  /* 0x00000008ff8a7435 */ /* 0x001fe200000001ff */
[----:B-1----:R-:W-:Y:S01]  /*52f0*/  FADD.FTZ R128, R126, R131 ;  /* 0x000000837e807221 */ /* 0x002fe20000010000 */
[----:B------:R-:W-:Y:S01]  /*5300*/  MOV R216, 0x1f ;  /* 0x0000001f00d87802 */ /* 0x000fe20000000f00 */
[----:B------:R-:W-:Y:S01]  /*5310*/  IMAD.MOV.U32 R219, RZ, RZ, -0x1 ;  /* 0xffffffffffdb7424 */ /* 0x000fe200078e00ff */
[----:B------:R-:W-:-:S02]  /*5320*/  MOV R131, R129 ;  /* 0x0000008100837202 */ /* 0x000fc40000000f00 */
[----:B------:R-:W-:Y:S02]  /*5330*/  MOV R124, 0x5350 ;  /* 0x00005350007c7802 */ /* 0x000fe40000000f00 */
[----:B------:R-:W-:Y:S05]  /*5340*/  CALL.REL.NOINC `($__internal_53_$__cuda_sm70_shflsync_down_p) ;  /* 0x0000036000007944 */ /* 0x000fea0003c00000 */
[----:B0-----:R-:W-:Y:S01]  /*5350*/  HFMA2.MMA R138, -RZ, RZ, 0, 4.76837158203125e-07 ;  /* 0x00000008ff8a7435 */ /* 0x001fe200000001ff */
[----:B-1----:R-:W-:Y:S01]  /*5360*/  MOV R126, R131 ;  /* 0x00000083007e7202 */ /* 0x002fe20000000f00 */
[----:B------:R-:W-:Y:S01]  /*5370*/  IMAD.MOV.U32 R131, RZ, RZ, R128 ;  /* 0x000000ffff837224 */ /* 0x000fe200078e0080 */
[----:B------:R-:W-:Y:S01]  /*5380*/  MOV R216, 0x1f ;  /* 0x0000001f00d87802 */ /* 0x000fe20000000f00 */
[----:B------:R-:W-:Y:S01]  /*5390*/  IMAD.MOV.U32 R219, RZ, RZ, -0x1 ;  /* 0xffffffffffdb7424 */ /* 0x000fe200078e00ff */
[----:B------:R-:W-:Y:S02]  /*53a0*/  MOV R124, 0x53c0 ;  /* 0x000053c0007c7802 */ /* 0x000fe40000000f00 */
[----:B------:R-:W-:Y:S05]  /*53b0*/  CALL.REL.NOINC `($__internal_53_$__cuda_sm70_shflsync_down_p) ;  /* 0x000002f000007944 */ /* 0x000fea0003c00000 */
[----:B------:R-:W-:Y:S01]  /*53c0*/  FADD.FTZ R129, R126, R129 ;  /* 0x000000817e817221 */ /* 0x000fe20000010000 */
[----:B0-----:R-:W-:Y:S01]  /*53d0*/  HFMA2.MMA R138, -RZ, RZ, 0, 2.384185791015625e-07 ;  /* 0x00000004ff8a7435 */ /* 0x001fe200000001ff */
[----:B-1----:R-:W-:Y:S01]  /*53e0*/  FADD.FTZ R128, R128, R131 ;  /* 0x0000008380807221 */ /* 0x002fe20000010000 */
[----:B------:R-:W-:Y:S01]  /*53f0*/  MOV R216, 0x1f ;  /* 0x0000001f00d87802 */ /* 0x000fe20000000f00 */
[----:B------:R-:W-:Y:S01]  /*5400*/  IMAD.MOV.U32 R219, RZ, RZ, -0x1 ;  /* 0xffffffffffdb7424 */ /* 0x000fe200078e00ff */
[----:B------:R-:W-:-:S02]  /*5410*/  MOV R131, R129 ;  /* 0x0000008100837202 */ /* 0x000fc40000000f00 */
[----:B------:R-:W-:Y:S02]  /*5420*/  MOV R124, 0x5440 ;  /* 0x00005440007c7802 */ /* 0x000fe40000000f00 */
[----:B------:R-:W-:Y:S05]  /*5430*/  CALL.REL.NOINC `($__internal_53_$__cuda_sm70_shflsync_down_p) ;  /* 0x0000027000007944 */ /* 0x000fea0003c00000 */
[----:B0-----:R-:W-:Y:S01]  /*5440*/  HFMA2.MMA R138, -RZ, RZ, 0, 2.384185791015625e-07 ;  /* 0x00000004ff8a7435 */ /* 0x001fe200000001ff */
[----:B-1----:R-:W-:Y:S01]  /*5450*/  MOV R126, R131 ;  /* 0x00000083007e7202 */ /* 0x002fe20000000f00 */
[----:B------:R-:W-:Y:S01]  /*5460*/  IMAD.MOV.U32 R131, RZ, RZ, R128 ;  /* 0x000000ffff837224 */ /* 0x000fe200078e0080 */
[----:B------:R-:W-:Y:S01]  /*5470*/  MOV R216, 0x1f ;  /* 0x0000001f00d87802 */ /* 0x000fe20000000f00 */
[----:B------:R-:W-:Y:S01]  /*5480*/  IMAD.MOV.U32 R219, RZ, RZ, -0x1 ;  /* 0xffffffffffdb7424 */ /* 0x000fe200078e00ff */
[----:B------:R-:W-:Y:S02]  /*5490*/  MOV R124, 0x54b0 ;  /* 0x000054b0007c7802 */ /* 0x000fe40000000f00 */
[----:B------:R-:W-:Y:S05]  /*54a0*/  CALL.REL.NOINC `($__internal_53_$__cuda_sm70_shflsync_down_p) ;  /* 0x0000020000007944 */ /* 0x000fea0003c00000 */
[----:B------:R-:W-:Y:S01]  /*54b0*/  FADD.FTZ R129, R126, R129 ;  /* 0x000000817e817221 */ /* 0x000fe20000010000 */
[----:B0-----:R-:W-:Y:S01]  /*54c0*/  HFMA2.MMA R138, -RZ, RZ, 0, 1.1920928955078125e-07 ;  /* 0x00000002ff8a7435 */ /* 0x001fe200000001ff */
[----:B-1----:R-:W-:Y:S01]  /*54d0*/  FADD.FTZ R128, R128, R131 ;  /* 0x0000008380807221 */ /* 0x002fe20000010000 */
[----:B------:R-:W-:Y:S01]  /*54e0*/  MOV R216, 0x1f ;  /* 0x0000001f00d87802 */ /* 0x000fe20000000f00 */
[----:B------:R-:W-:Y:S01]  /*54f0*/  IMAD.MOV.U32 R219, RZ, RZ, -0x1 ;  /* 0xffffffffffdb7424 */ /* 0x000fe200078e00ff */
[----:B------:R-:W-:-:S02]  /*5500*/  MOV R131, R129 ;  /* 0x0000008100837202 */ /* 0x000fc40000000f00 */
[----:B------:R-:W-:Y:S02]  /*5510*/  MOV R124, 0x5530 ;  /* 0x00005530007c7802 */ /* 0x000fe40000000f00 */
[----:B------:R-:W-:Y:S05]  /*5520*/  CALL.REL.NOINC `($__internal_53_$__cuda_sm70_shflsync_down_p) ;  /* 0x0000018000007944 */ /* 0x000fea0003c00000 */
[----:B0-----:R-:W-:Y:S01]  /*5530*/  HFMA2.MMA R138, -RZ, RZ, 0, 1.1920928955078125e-07 ;  /* 0x00000002ff8a7435 */ /* 0x001fe200000001ff */
[----:B-1----:R-:W-:Y:S01]  /*5540*/  MOV R126, R131 ;  /* 0x00000083007e7202 */ /* 0x002fe20000000f00 */
[----:B------:R-:W-:Y:S01]  /*5550*/  IMAD.MOV.U32 R131, RZ, RZ, R128 ;  /* 0x000000ffff837224 */ /* 0x000fe200078e0080 */
[----:B------:R-:W-:Y:S01]  /*5560*/  MOV R216, 0x1f ;  /* 0x0000001f00d87802 */ /* 0x000fe20000000f00 */
[----:B------:R-:W-:Y:S01]  /*5570*/  IMAD.MOV.U32 R219, RZ, RZ, -0x1 ;  /* 0xffffffffffdb7424 */ /* 0x000fe200078e00ff */
[----:B------:R-:W-:Y:S02]  /*5580*/  MOV R124, 0x55a0 ;  /* 0x000055a0007c7802 */ /* 0x000fe40000000f00 */
[----:B------:R-:W-:Y:S05]  /*5590*/  CALL.REL.NOINC `($__internal_53_$__cuda_sm70_shflsync_down_p) ;  /* 0x0000011000007944 */ /* 0x000fea0003c00000 */
[----:B------:R-:W-:Y:S01]  /*55a0*/  FADD.FTZ R126, R126, R129 ;  /* 0x000000817e7e7221 */ /* 0x000fe20000010000 */
[----:B0-----:R-:W-:Y:S01]  /*55b0*/  HFMA2.MMA R138, -RZ, RZ, 0, 5.9604644775390625e-08 ;  /* 0x00000001ff8a7435 */ /* 0x001fe200000001ff */
[----:B-1----:R-:W-:Y:S01]  /*55c0*/  FADD.FTZ R130, R128, R131 ;  /* 0x0000008380827221 */ /* 0x002fe20000010000 */
[----:B------:R-:W-:Y:S01]  /*55d0*/  MOV R216, 0x1f ;  /* 0x0000001f00d87802 */ /* 0x000fe20000000f00 */
[----:B------:R-:W-:Y:S01]  /*55e0*/  IMAD.MOV.U32 R219, RZ, RZ, -0x1 ;  /* 0xffffffffffdb7424 */ /* 0x000fe200078e00ff */
[----:B------:R-:W-:-:S02]  /*55f0*/  MOV R131, R126 ;  /* 0x0000007e00837202 */ /* 0x000fc40000000f00 */
[----:B------:R-:W-:Y:S02]  /*5600*/  MOV R124, 0x5620 ;  /* 0x00005620007c7802 */ /* 0x000fe40000000f00 */
[----:B------:R-:W-:Y:S05]  /*5610*/  CALL.REL.NOINC `($__internal_53_$__cuda_sm70_shflsync_down_p) ;  /* 0x0000009000007944 */ /* 0x000fea0003c00000 */
[----:B0-----:R-:W-:Y:S01]  /*5620*/  HFMA2.MMA R138, -RZ, RZ, 0, 5.9604644775390625e-08 ;  /* 0x00000001ff8a7435 */ /* 0x001fe200000001ff */
[----:B-1----:R-:W-:Y:S01]  /*5630*/  MOV R139, R131 ;  /* 0x00000083008b7202 */ /* 0x002fe20000000f00 */
[----:B------:R-:W-:Y:S01]  /*5640*/  IMAD.MOV.U32 R131, RZ, RZ, R130 ;  /* 0x000000ffff837224 */ /* 0x000fe200078e0082 */
[----:B------:R-:W-:Y:S01]  /*5650*/  MOV R216, 0x1f ;  /* 0x0000001f00d87802 */ /* 0x000fe20000000f00 */
[----:B------:R-:W-:Y:S01]  /*5660*/  IMAD.MOV.U32 R219, RZ, RZ, -0x1 ;  /* 0xffffffffffdb7424 */ /* 0x000fe200078e00ff */
[----:B------:R-:W-:Y:S02]  /*5670*/  MOV R124, 0x5690 ;  /* 0x00005690007c7802 */ /* 0x000fe40000000f00 */
[----:B------:R-:W-:Y:S05]  /*5680*/  CALL.REL.NOINC `($__internal_53_$__cuda_sm70_shflsync_down_p) ;  /* 0x0000002000007944 */ /* 0x000fea0003c00000 */
[----:B-1----:R-:W-:Y:S01]  /*5690*/  MOV R125, R131 ;  /* 0x00000083007d7202 */ /* 0x002fe20000000f00 */
[----:B0-----:R-:W-:Y:S05]  /*56a0*/  BRA `(.L_x_3480) ;  /* 0xffffc97000007947 */ /* 0x001fea000383ffff */
        .weak           $__internal_53_$__cuda_sm70_shflsync_down_p
        .type           $__internal_53_$__cuda_sm70_shflsync_down_p,@function
        .size           $__internal_53_$__cuda_sm70_shflsync_down_p,(.L_x_11787 - $__internal_53_$__cuda_sm70_shflsync_down_p)
$__internal_53_$__cuda_sm70_shflsync_down_p:
[----:B------:R-:W-:Y:S01]  /*56b0*/  HFMA2.MMA R125, -RZ, RZ, 0, 0 ;  /* 0x00000000ff7d7435 */ /* 0x000fe200000001ff */
[----:B------:R-:W-:Y:S04]  /*56c0*/  WARPSYNC R219 ;  /* 0x000000db00007348 */ /* 0x000fe80003800000 */
[----:B------:R0:W1:Y:S01]  /*56d0*/  SHFL.DOWN PT, R131, R131, R138, R216 ;  /* 0x0800008a83837389 */ /* 0x00006200000e00d8 */
[----:B------:R-:W-:Y:S05]  /*56e0*/  RET.REL.NODEC R124 `(_ZN10layer_norm13ln_bwd_kernelINS_13Kernel_traitsIf13__nv_bfloat16S2_S2_fjLj4096ELj1ELj1ELj4ELj16ENS_18Kernel_traits_baseILj4096EfS2_S2_S2_fjLj128EEEEELb1ELb0ELb1ELb1EEEvNS_9BwdParamsE) ;  /* 0xffffa9107c007950 */ /* 0x000fea0003c3ffff */
.L_x_3481:
        /* <DEDUP_REMOVED lines=9> */
.L_x_11787:


//--------------------- .text._ZN10layer_norm13ln_bwd_kernelINS_13Kernel_traitsIf13__nv_bfloat16S2_S2_fjLj4096ELj1ELj1ELj4ELj16ENS_18Kernel_traits_baseILj4096EfS2_S2_S2_fjLj128EEEEELb1ELb1ELb0ELb0EEEvNS_9BwdParamsE --------------------------
	.section	.text._ZN10layer_norm13ln_bwd_kernelINS_13Kernel_traitsIf13__nv_bfloat16S2_S2_fjLj4096ELj1ELj1ELj4ELj16ENS_18Kernel_traits_baseILj4096EfS2_S2_S2_fjLj128EEEEELb1ELb1ELb0ELb0EEEvNS_9BwdParamsE,"ax",@progbits
	.sectioninfo	@"SHI_REGISTERS=255"
	.align	128
        .global         _ZN10layer_norm13ln_bwd_kernelINS_13Kernel_traitsIf13__nv_bfloat16S2_S2_fjLj4096ELj1ELj1ELj4ELj16ENS_18Kernel_traits_baseILj4096EfS2_S2_S2_fjLj128EEEEELb1ELb1ELb0ELb0EEEvNS_9BwdParamsE
        .type           _ZN10layer_norm13ln_bwd_kernelINS_13Kernel_traitsIf13__nv_bfloat16S2_S2_fjLj4096ELj1ELj1ELj4ELj16ENS_18Kernel_traits_baseILj4096EfS2_S2_S2_fjLj128EEEEELb1ELb1ELb0ELb0EEEvNS_9BwdParamsE,@function
        .size           _ZN10layer_norm13ln_bwd_kernelINS_13Kernel_traitsIf13__nv_bfloat16S2_S2_fjLj4096ELj1ELj1ELj4ELj16ENS_18Kernel_traits_baseILj4096EfS2_S2_S2_fjLj128EEEEELb1ELb1ELb0ELb0EEEvNS_9BwdParamsE,(.L_x_11788 - _ZN10layer_norm13ln_bwd_kernelINS_13Kernel_traitsIf13__nv_bfloat16S2_S2_fjLj4096ELj1ELj1ELj4ELj16ENS_18Kernel_traits_baseILj4096EfS2_S2_S2_fjLj128EEEEELb1ELb1ELb0ELb0EEEvNS_9BwdParamsE)
        .other          _ZN10layer_norm13ln_bwd_kernelINS_13Kernel_traitsIf13__nv_bfloat16S2_S2_fjLj4096ELj1ELj1ELj4ELj16ENS_18Kernel_traits_baseILj4096EfS2_S2_S2_fjLj128EEEEELb1ELb1ELb0ELb0EEEvNS_9BwdParamsE,@"STO_CUDA_ENTRY STV_DEFAULT"
_ZN10layer_norm13ln_bwd_kernelINS_13Kernel_traitsIf13__nv_bfloat16S2_S2_fjLj4096ELj1ELj1ELj4ELj16ENS_18Kernel_traits_baseILj4096EfS2_S2_S2_fjLj128EEEEELb1ELb1ELb0ELb0EEEvNS_9BwdParamsE:
.text._ZN10layer_norm13ln_bwd_kernelINS_13Kernel_traitsIf13__nv_bfloat16S2_S2_fjLj4096ELj1ELj1ELj4ELj16ENS_18Kernel_traits_baseILj4096EfS2_S2_S2_fjLj128EEEEELb1ELb1ELb0ELb0EEEvNS_9BwdParamsE:
        /* <DEDUP_REMOVED lines=11> */
[----:B------:R0:W4:Y:S04]  /*00b0*/  LDL.64 R78, [R1+0x50] ;  /* 0x00005000014e7983 */ /* 0x0001280000100a00 */
[----:B------:R0:W4:Y:S01]  /*00c0*/  LDL.64 R24, [R1+0x18] ;  /* 0x0000180001187983 */ /* 0x0001220000100a00 */
[----:B-1----:R-:W-:-:S03]  /*00d0*/  LOP3.LUT R3, R18, 0x7f, RZ, 0xc, !PT ;  /* 0x0000007f12037812 */ /* 0x002fc600078e0cff */
[----:B------:R0:W4:Y:S01]  /*00e0*/  LDL.64 R26, [R1+0x20] ;  /* 0x00002000011a7983 */ /* 0x0001220000100a00 */
[----:B------:R-:W-:-:S03]  /*00f0*/  LEA.HI.SX32 R0, R0, R3, 0x1d ;  /* 0x0000000300007211 */ /* 0x000fc600078feaff */
[----:B------:R0:W4:Y:S01]  /*0100*/  LDL.64 R20, [R1] ;  /* 0x0000000001147983 */ /* 0x0001220000100a00 */
[----:B------:R-:W-:-:S03]  /*0110*/  LOP3.LUT P1, RZ, R0, 0xffffff80, RZ, 0xc0, !PT ;  /* 0xffffff8000ff7812 */ /* 0x000fc6000782c0ff */
[----:B------:R0:W4:Y:S01]  /*0120*/  LDL.64 R22, [R1+0x8] ;  /* 0x0000080001167983 */ /* 0x0001220000100a00 */
[----:B------:R-:W-:Y:S01]  /*0130*/  LOP3.LUT R16, R18, 0x7f, RZ, 0xc0, !PT ;  /* 0x0000007f12107812 */ /* 0x000fe200078ec0ff */
[----:B------:R-:W-:-:S08]  /*0140*/  ULDC.64 UR4, c[0x0][0x118] ;  /* 0x0000460000047ab9 */ /* 0x000fd00000000a00 */
[----:B------:R-:W-:-:S05]  /*0150*/  @P1 MOV R5, 0x20 ;  /* 0x0000002000051802 */ /* 0x000fca0000000f00 */
[----:B------:R-:W-:-:S05]  /*0160*/  @P1 IMAD.WIDE.U32 R2, R16, R5, c[0x0][0x1b0] ;  /* 0x00006c0010021625 */ /* 0x000fca00078e0005 */
[----:B--2---:R-:W2:Y:S01]  /*0170*/  @P1 LDG.E.128 R12, [R2.64+0x10] ;  /* 0x00001004020c1981 */ /* 0x004ea2000c1e1d00 */
[----:B------:R-:W-:Y:S01]  /*0180*/  ISETP.GE.U32.AND P2, PT, R0, 0x100, PT ;  /* 0x000001000000780c */ /* 0x000fe20003f46070 */
[C---:B------:R-:W-:Y:S01]  /*0190*/  @P1 IMAD.WIDE.U32 R4, R16.reuse, R5, c[0x0][0x1c8] ;  /* 0x0000720010041625 */ /* 0x040fe200078e0005 */
[----:B------:R-:W-:Y:S02]  /*01a0*/  @P1 LOP3.LUT R16, R16, 0x80, RZ, 0xfc, !PT ;  /* 0x0000008010101812 */ /* 0x000fe400078efcff */
[----:B------:R-:W-:Y:S02]  /*01b0*/  ISETP.GE.U32.AND P3, PT, R0, 0x180, PT ;  /* 0x000001800000780c */ /* 0x000fe40003f66070 */
[----:B---3--:R-:W3:Y:S07]  /*01c0*/  @P1 LDG.E.128 R72, [R4.64] ;  /* 0x0000000404481981 */ /* 0x008eee000c1e1d00 */
[----:B------:R-:W-:-:S05]  /*01d0*/  @P2 MOV R11, 0x20 ;  /* 0x00000020000b2802 */ /* 0x000fca0000000f00 */
[CC--:B------:R-:W-:Y:S01]  /*01e0*/  @P2 IMAD.WIDE.U32 R8, R16.reuse, R11.reuse, c[0x0][0x1b0] ;  /* 0x00006c0010082625 */ /* 0x0c0fe200078e000b */
[----:B----4-:R1:W4:Y:S03]  /*01f0*/  @P1 LDG.E.128 R76, [R2.64] ;  /* 0x00000004024c1981 */ /* 0x010326000c1e1d00 */
[----:B------:R-:W-:Y:S01]  /*0200*/  @P2 IMAD.WIDE.U32 R10, R16, R11, c[0x0][0x1c8] ;  /* 0x00007200100a2625 */ /* 0x000fe200078e000b */
[----:B------:R-:W-:Y:S01]  /*0210*/  ISETP.GE.U32.AND P4, PT, R0, 0x200, PT ;  /* 0x000002000000780c */ /* 0x000fe20003f86070 */
[----:B------:R0:W5:Y:S04]  /*0220*/  @P2 LDG.E.128 R28, [R8.64] ;  /* 0x00000004081c2981 */ /* 0x000168000c1e1d00 */
[----:B------:R-:W3:Y:S01]  /*0230*/  @P1 LDG.E.128 R24, [R4.64+0x10] ;  /* 0x0000100404181981 */ /* 0x000ee2000c1e1d00 */
[----:B------:R-:W-:-:S03]  /*0240*/  @P2 IADD3 R16, R16, 0x80, RZ ;  /* 0x0000008010102810 */ /* 0x000fc60007ffe0ff */
[----:B------:R0:W5:Y:S04]  /*0250*/  @P2 LDG.E.128 R32, [R8.64+0x10] ;  /* 0x0000100408202981 */ /* 0x000168000c1e1d00 */
[----:B------:R-:W3:Y:S01]  /*0260*/  @P2 LDG.E.128 R20, [R10.64] ;  /* 0x000000040a142981 */ /* 0x000ee2000c1e1d00 */
[----:B------:R-:W-:-:S03]  /*0270*/  @P4 MOV R17, 0x20 ;  /* 0x0000002000114802 */ /* 0x000fc60000000f00 */
        /* <DEDUP_REMOVED lines=19> */
[----:B------:R3:W-:Y:S04]  /*03b0*/  @P1 STL.64 [R1+0x30], R74 ;  /* 0x0000304a01001387 */ /* 0x0007e80000100a00 */
[----:B----4-:R4:W-:Y:S04]  /*03c0*/  @P1 STL.64 [R1+0x48], R76 ;  /* 0x0000484c01001387 */ /* 0x0109e80000100a00 */
[----:B------:R0:W-:Y:S04]  /*03d0*/  @P1 STL.64 [R1+0x50], R78 ;  /* 0x0000504e01001387 */ /* 0x0001e80000100a00 */
[----:B------:R0:W-:Y:S04]  /*03e0*/  @P1 STL.64 [R1+0x18], R24 ;  /* 0x0000181801001387 */ /* 0x0001e80000100a00 */
[----:B------:R0:W-:Y:S01]  /*03f0*/  @P1 STL.64 [R1+0x20], R26 ;  /* 0x0000201a01001387 */ /* 0x0001e20000100a00 */
[----:B-1----:R-:W-:-:S03]  /*0400*/  LEA.HI R0, R18, UR6, RZ, 0x19 ;  /* 0x0000000612007c11 */ /* 0x002fc6000f8fc8ff */
[----:B------:R1:W-:Y:S04]  /*0410*/  @P2 STL.64 [R1], R20 ;  /* 0x0000001401002387 */ /* 0x0003e80000100a00 */
[----:B------:R1:W-:Y:S01]  /*0420*/  @P2 STL.64 [R1+0x8], R22 ;  /* 0x0000081601002387 */ /* 0x0003e20000100a00 */
[----:B------:R-:W-:Y:S01]  /*0430*/  ISETP.GE.AND P0, PT, R0, c[0x0][0x164], PT ;  /* 0x0000590000007a0c */ /* 0x000fe20003f06270 */
[----:B--2---:R-:W-:Y:S01]  /*0440*/  CS2R R72, SRZ ;  /* 0x0000000000487805 */ /* 0x004fe2000001ff00 */
[----:B---3--:R-:W-:Y:S01]  /*0450*/  CS2R R74, SRZ ;  /* 0x00000000004a7805 */ /* 0x008fe2000001ff00 */
[----:B----4-:R-:W-:Y:S01]  /*0460*/  CS2R R76, SRZ ;  /* 0x00000000004c7805 */ /* 0x010fe2000001ff00 */
        /* <DEDUP_REMOVED lines=47> */
[----:B------:R-:W-:-:S06]  /*0760*/  MOV R73, RZ ;  /* 0x000000ff00497202 */ /* 0x000fcc0000000f00 */
[----:B------:R0:W-:Y:S04]  /*0770*/  STL.S16 [R1+0x10], R2 ;  /* 0x0000100201007387 */ /* 0x0001e80000100600 */
.L_x_3501:
[----:B------:R-:W-:Y:S02]  /*0780*/  ISETP.NE.U32.AND P0, PT, RZ, c[0x0][0x1c0], PT ;  /* 0x00007000ff007a0c */ /* 0x000fe40003f05070 */
[----:B0-----:R-:W-:Y:S02]  /*0790*/  SHF.R.S32.HI R2, RZ, 0x1f, R0 ;  /* 0x0000001fff027819 */ /* 0x001fe40000011400 */
        /* <DEDUP_REMOVED lines=11> */
[----:B-----5:R0:W5:Y:S01]  /*0850*/  LDG.E R11, [R184.64] ;  /* 0x00000004b80b7981 */ /* 0x020162000c1e1900 */
        /* <DEDUP_REMOVED lines=21> */
[----:B------:R0:W2:Y:S04]  /*09b0*/  LDG.E.128 R184, [R8.64] ;  /* 0x0000000408b87981 */ /* 0x0000a8000c1e1d00 */
[----:B------:R-:W2:Y:S04]  /*09c0*/  LDL R242, [R1+0x4c] ;  /* 0x00004c0001f27983 */ /* 0x000ea80000100800 */
[----:B------:R-:W3:Y:S04]  /*09d0*/  LDL R250, [R1+0x3c] ;  /* 0x00003c0001fa7983 */ /* 0x000ee80000100800 */
[----:B------:R-:W3:Y:S04]  /*09e0*/  LDL R240, [R1+0x54] ;  /* 0x0000540001f07983 */ /* 0x000ee80000100800 */
[----:B------:R-:W3:Y:S04]  /*09f0*/  LDL R249, [R1+0x40] ;  /* 0x0000400001f97983 */ /* 0x000ee80000100800 */
[----:B------:R-:W3:Y:S01]  /*0a00*/  LDL R248, [R1+0x44] ;  /* 0x0000440001f87983 */ /* 0x000ee20000100800 */
[----:B------:R-:W-:-:S04]  /*0a10*/  ISETP.NE.U32.AND P0, PT, RZ, c[0x0][0x218], PT ;  /* 0x00008600ff007a0c */ /* 0x000fc80003f05070 */
[----:B------:R-:W-:-:S13]  /*0a20*/  ISETP.NE.AND.EX P0, PT, RZ, c[0x0][0x21c], PT, P0 ;  /* 0x00008700ff007a0c */ /* 0x000fda0003f05300 */
[----:B0-----:R-:W-:-:S04]  /*0a30*/  @P0 LEA R8, P6, R2, c[0x0][0x218], 0x4 ;  /* 0x0000860002080a11 */ /* 0x001fc800078c20ff */
[----:B------:R-:W-:-:S05]  /*0a40*/  @P0 LEA.HI.X R9, R2, c[0x0][0x21c], RZ, 0x4, P6 ;  /* 0x0000870002090a11 */ /* 0x000fca00030f24ff */
[----:B------:R0:W5:Y:S02]  /*0a50*/  @P0 LDG.E.128 R164, [R8.64] ;  /* 0x0000000408a40981 */ /* 0x000164000c1e1d00 */
[----:B0-----:R-:W-:-:S04]  /*0a60*/  LEA R8, P0, R2, c[0x0][0x190], 0x3 ;  /* 0x0000640002087a11 */ /* 0x001fc800078018ff */
[----:B------:R-:W-:-:S05]  /*0a70*/  LEA.HI.X R9, R2, c[0x0][0x194], RZ, 0x3, P0 ;  /* 0x0000650002097a11 */ /* 0x000fca00000f1cff */
[----:B------:R0:W5:Y:S01]  /*0a80*/  LDG.E.64 R22, [R8.64] ;  /* 0x0000000408167981 */ /* 0x000162000c1e1b00 */
[----:B------:R-:W-:Y:S02]  /*0a90*/  IADD3 R226, R2, 0x80, RZ ;  /* 0x0000008002e27810 */ /* 0x000fe40007ffe0ff */
[--C-:B----4-:R-:W-:Y:S02]  /*0aa0*/  PRMT R224, RZ, 0x5410, R4.reuse ;  /* 0x00005410ffe07816 */ /* 0x110fe40000000004 */
[----:B------:R-:W-:Y:S02]  /*0ab0*/  PRMT R3, RZ, 0x7610, R4 ;  /* 0x00007610ff037816 */ /* 0x000fe40000000004 */
[--C-:B0-----:R-:W-:Y:S02]  /*0ac0*/  PRMT R8, RZ, 0x5410, R6.reuse ;  /* 0x00005410ff087816 */ /* 0x101fe40000000006 */
[----:B------:R-:W-:Y:S01]  /*0ad0*/  PRMT R9, RZ, 0x7610, R6 ;  /* 0x00007610ff097816 */ /* 0x000fe20000000006 */
[C---:B------:R-:W-:Y:S01]  /*0ae0*/  FADD.FTZ R6, -R222.reuse, R224 ;  /* 0x000000e0de067221 */ /* 0x040fe20000010100 */
[----:B------:R-:W-:Y:S01]  /*0af0*/  PRMT R4, RZ, 0x5410, R5 ;  /* 0x00005410ff047816 */ /* 0x000fe20000000005 */
[C---:B------:R-:W-:Y:S01]  /*0b00*/  FADD.FTZ R224, -R222.reuse, R3 ;  /* 0x00000003dee07221 */ /* 0x040fe20000010100 */
[----:B------:R-:W-:Y:S01]  /*0b10*/  PRMT R190, RZ, 0x7610, R5 ;  /* 0x00007610ffbe7816 */ /* 0x000fe20000000005 */
[C---:B-----5:R-:W-:Y:S01]  /*0b20*/  FMUL.FTZ R3, R11.reuse, R6 ;  /* 0x000000060b037220 */ /* 0x060fe20000410000 */
[----:B--2---:R-:W-:Y:S01]  /*0b30*/  PRMT R5, RZ, 0x5410, R184 ;  /* 0x00005410ff057816 */ /* 0x004fe200000000b8 */
[C---:B------:R-:W-:Y:S01]  /*0b40*/  FADD.FTZ R6, -R222.reuse, R4 ;  /* 0x00000004de067221 */ /* 0x040fe20000010100 */
[--C-:B------:R-:W-:Y:S01]  /*0b50*/  PRMT R188, RZ, 0x5410, R7.reuse ;  /* 0x00005410ffbc7816 */ /* 0x100fe20000000007 */
[----:B------:R-:W-:Y:S01]  /*0b60*/  FADD.FTZ R8, -R222, R8 ;  /* 0x00000008de087221 */ /* 0x000fe20000010100 */
[----:B------:R-:W-:Y:S01]  /*0b70*/  PRMT R189, RZ, 0x7610, R7 ;  /* 0x00007610ffbd7816 */ /* 0x000fe20000000007 */
[----:B------:R-:W-:Y:S01]  /*0b80*/  FMUL.FTZ R6, R11, R6 ;  /* 0x000000060b067220 */ /* 0x000fe20000410000 */
[----:B------:R-:W-:-:S02]  /*0b90*/  PRMT R7, RZ, 0x5410, R185 ;  /* 0x00005410ff077816 */ /* 0x000fc400000000b9 */
[----:B------:R-:W-:Y:S01]  /*0ba0*/  PRMT R191, RZ, 0x7610, R185 ;  /* 0x00007610ffbf7816 */ /* 0x000fe200000000b9 */
[----:B------:R-:W-:Y:S01]  /*0bb0*/  FADD.FTZ R104, R104, R5 ;  /* 0x0000000568687221 */ /* 0x000fe20000010000 */
[----:B------:R-:W-:Y:S01]  /*0bc0*/  PRMT R185, RZ, 0x5410, R186 ;  /* 0x00005410ffb97816 */ /* 0x000fe200000000ba */
[-C--:B------:R-:W-:Y:S01]  /*0bd0*/  FFMA.FTZ R72, R3, R5.reuse, R72 ;  /* 0x0000000503487223 */ /* 0x080fe20000010048 */
[----:B------:R-:W-:Y:S01]  /*0be0*/  PRMT R223, RZ, 0x7610, R184 ;  /* 0x00007610ffdf7816 */ /* 0x000fe200000000b8 */
[C---:B------:R-:W-:Y:S02]  /*0bf0*/  FADD.FTZ R190, -R222.reuse, R190 ;  /* 0x000000bedebe7221 */ /* 0x040fe40000010100 */
[----:B------:R-:W-:Y:S02]  /*0c00*/  FADD.FTZ R9, -R222, R9 ;  /* 0x00000009de097221 */ /* 0x000fe40000010100 */
[----:B------:R-:W-:Y:S02]  /*0c10*/  FMUL.FTZ R8, R11, R8 ;  /* 0x000000080b087220 */ /* 0x000fe40000410000 */
[----:B------:R-:W-:Y:S01]  /*0c20*/  FMUL.FTZ R5, R243, R5 ;  /* 0x00000005f3057220 */ /* 0x000fe20000410000 */
[----:B------:R-:W-:Y:S01]  /*0c30*/  PRMT R186, RZ, 0x7610, R186 ;  /* 0x00007610ffba7816 */ /* 0x000fe200000000ba */
[----:B------:R-:W-:-:S02]  /*0c40*/  FADD.FTZ R106, R106, R7 ;  /* 0x000000076a6a7221 */ /* 0x000fc40000010000 */
[-C--:B------:R-:W-:Y:S02]  /*0c50*/  FFMA.FTZ R74, R6, R7.reuse, R74 ;  /* 0x00000007064a7223 */ /* 0x080fe4000001004a */
[----:B---3--:R-:W-:Y:S02]  /*0c60*/  FMUL.FTZ R246, R241, R7 ;  /* 0x00000007f1f67220 */ /* 0x008fe40000410000 */
[C---:B------:R-:W-:Y:S02]  /*0c70*/  FMUL.FTZ R7, R11.reuse, R190 ;  /* 0x000000be0b077220 */ /* 0x040fe40000410000 */
[----:B------:R-:W-:Y:S02]  /*0c80*/  FADD.FTZ R108, R108, R185 ;  /* 0x000000b96c6c7221 */ /* 0x000fe40000010000 */
[----:B------:R-:W-:Y:S02]  /*0c90*/  FMUL.FTZ R9, R11, R9 ;  /* 0x000000090b097220 */ /* 0x000fe40000410000 */
[----:B------:R-:W-:-:S02]  /*0ca0*/  FFMA.FTZ R76, R8, R185, R76 ;  /* 0x000000b9084c7223 */ /* 0x000fc4000001004c */
[----:B------:R-:W-:Y:S02]  /*0cb0*/  FMUL.FTZ R244, R239, R185 ;  /* 0x000000b9eff47220 */ /* 0x000fe40000410000 */
[----:B------:R-:W-:Y:S02]  /*0cc0*/  FMUL.FTZ R4, R11, R224 ;  /* 0x000000e00b047220 */ /* 0x000fe40000410000 */
[----:B------:R-:W-:Y:S02]  /*0cd0*/  FMUL.FTZ R251, R242, R223 ;  /* 0x000000dff2fb7220 */ /* 0x000fe40000410000 */
[----:B------:R-:W-:Y:S02]  /*0ce0*/  FADD.FTZ R190, RZ, R5 ;  /* 0x00000005ffbe7221 */ /* 0x000fe40000010000 */
[----:B------:R-:W-:Y:S02]  /*0cf0*/  FFMA.FTZ R185, R3, R5, RZ ;  /* 0x0000000503b97223 */ /* 0x000fe400000100ff */
[----:B------:R-:W-:-:S02]  /*0d00*/  FADD.FTZ R109, R109, R186 ;  /* 0x000000ba6d6d7221 */ /* 0x000fc40000010000 */
[-C--:B------:R-:W-:Y:S02]  /*0d10*/  FFMA.FTZ R77, R9, R186.reuse, R77 ;  /* 0x000000ba094d7223 */ /* 0x080fe4000001004d */
[----:B------:R-:W-:Y:S02]  /*0d20*/  FMUL.FTZ R243, R250, R186 ;  /* 0x000000bafaf37220 */ /* 0x000fe40000410000 */
[----:B------:R-:W-:Y:S02]  /*0d30*/  FADD.FTZ R186, R190, R251 ;  /* 0x000000fbbeba7221 */ /* 0x000fe40000010000 */
[----:B------:R-:W-:Y:S02]  /*0d40*/  FFMA.FTZ R185, R4, R251, R185 ;  /* 0x000000fb04b97223 */ /* 0x000fe400000100b9 */
[----:B------:R-:W-:Y:S02]  /*0d50*/  FADD.FTZ R190, -R222, R188 ;  /* 0x000000bcdebe7221 */ /* 0x000fe40000010100 */
[----:B------:R-:W-:-:S02]  /*0d60*/  FMUL.FTZ R245, R240, R191 ;  /* 0x000000bff0f57220 */ /* 0x000fc40000410000 */
[----:B------:R-:W-:Y:S02]  /*0d70*/  FADD.FTZ R186, R186, R246 ;  /* 0x000000f6baba7221 */ /* 0x000fe40000010000 */
[----:B------:R-:W-:Y:S01]  /*0d80*/  FFMA.FTZ R188, R6, R246, R185 ;  /* 0x000000f606bc7223 */ /* 0x000fe200000100b9 */
[----:B------:R-:W-:Y:S01]  /*0d90*/  PRMT R184, RZ, 0x5410, R187 ;  /* 0x00005410ffb87816 */ /* 0x000fe200000000bb */
        /* <DEDUP_REMOVED lines=24> */
.L_x_3484:
[----:B------:R-:W-:Y:S05]  /*0f20*/  BSYNC B0 ;  /* 0x0000000000007941 */ /* 0x000fea0003800000 */
.L_x_3483:
[----:B------:R-:W-:Y:S01]  /*0f30*/  BSSY B0, `(.L_x_3485) ;  /* 0x0000059000007945 */ /* 0x000fe20003800000 */
[----:B------:R-:W-:Y:S05]  /*0f40*/  @!P2 BRA `(.L_x_3486) ;  /* 0x000005700000a947 */ /* 0x000fea0003800000 */
[C---:B------:R-:W-:Y:S02]  /*0f50*/  LEA R14, P0, R226.reuse, c[0x0][0x188], 0x4 ;  /* 0x00006200e20e7a11 */ /* 0x040fe400078020ff */
[----:B------:R-:W-:Y:S02]  /*0f60*/  MOV R13, 0x10 ;  /* 0x00000010000d7802 */ /* 0x000fe40000000f00 */
[----:B------:R-:W-:-:S05]  /*0f70*/  LEA.HI.X R15, R226, c[0x0][0x18c], RZ, 0x4, P0 ;  /* 0x00006300e20f7a11 */ /* 0x000fca00000f24ff */
[----:B------:R0:W2:Y:S02]  /*0f80*/  LDG.E.128 R188, [R14.64] ;  /* 0x000000040ebc7981 */ /* 0x0000a4000c1e1d00 */
[----:B0-----:R-:W-:-:S05]  /*0f90*/  IMAD.WIDE.U32 R14, R226, R13, c[0x0][0x208] ;  /* 0x00008200e20e7625 */ /* 0x001fca00078e000d */
[----:B------:R0:W3:Y:S01]  /*0fa0*/  LDG.E.128 R184, [R14.64] ;  /* 0x000000040eb87981 */ /* 0x0000e2000c1e1d00 */
        /* <DEDUP_REMOVED lines=9> */
[--C-:B--2---:R-:W-:Y:S02]  /*1040*/  PRMT R13, RZ, 0x5410, R188.reuse ;  /* 0x00005410ff0d7816 */ /* 0x104fe400000000bc */
[----:B------:R-:W-:Y:S02]  /*1050*/  PRMT R10, RZ, 0x7610, R188 ;  /* 0x00007610ff0a7816 */ /* 0x000fe400000000bc */
[--C-:B------:R-:W-:Y:S02]  /*1060*/  PRMT R16, RZ, 0x7610, R189.reuse ;  /* 0x00007610ff107816 */ /* 0x100fe400000000bd */
[--C-:B0-----:R-:W-:Y:S02]  /*1070*/  PRMT R15, RZ, 0x5410, R190.reuse ;  /* 0x00005410ff0f7816 */ /* 0x101fe400000000be */
[----:B------:R-:W-:Y:S01]  /*1080*/  PRMT R190, RZ, 0x7610, R190 ;  /* 0x00007610ffbe7816 */ /* 0x000fe200000000be */
[----:B------:R-:W-:Y:S01]  /*1090*/  FADD.FTZ R16, -R222, R16 ;  /* 0x00000010de107221 */ /* 0x000fe20000010100 */
[----:B------:R-:W-:-:S02]  /*10a0*/  PRMT R14, RZ, 0x5410, R189 ;  /* 0x00005410ff0e7816 */ /* 0x000fc400000000bd */
[--C-:B------:R-:W-:Y:S01]  /*10b0*/  PRMT R17, RZ, 0x5410, R191.reuse ;  /* 0x00005410ff117816 */ /* 0x100fe200000000bf */
[C---:B------:R-:W-:Y:S01]  /*10c0*/  FADD.FTZ R190, -R222.reuse, R190 ;  /* 0x000000bedebe7221 */ /* 0x040fe20000010100 */
[----:B------:R-:W-:Y:S01]  /*10d0*/  PRMT R191, RZ, 0x7610, R191 ;  /* 0x00007610ffbf7816 */ /* 0x000fe200000000bf */
[C---:B------:R-:W-:Y:S01]  /*10e0*/  FADD.FTZ R14, -R222.reuse, R14 ;  /* 0x0000000ede0e7221 */ /* 0x040fe20000010100 */
[--C-:B---3--:R-:W-:Y:S01]  /*10f0*/  PRMT R217, RZ, 0x5410, R184.reuse ;  /* 0x00005410ffd97816 */ /* 0x108fe200000000b8 */
[C---:B-----5:R-:W-:Y:S01]  /*1100*/  FMUL.FTZ R221, R11.reuse, R190 ;  /* 0x000000be0bdd7220 */ /* 0x060fe20000410000 */
[----:B------:R-:W-:Y:S01]  /*1110*/  PRMT R218, RZ, 0x7610, R184 ;  /* 0x00007610ffda7816 */ /* 0x000fe200000000b8 */
[C---:B------:R-:W-:Y:S01]  /*1120*/  FADD.FTZ R184, -R222.reuse, R13 ;  /* 0x0000000ddeb87221 */ /* 0x040fe20000010100 */
[--C-:B------:R-:W-:Y:S01]  /*1130*/  PRMT R189, RZ, 0x5410, R185.reuse ;  /* 0x00005410ffbd7816 */ /* 0x100fe200000000b9 */
[----:B------:R-:W-:Y:S01]  /*1140*/  FADD.FTZ R13, -R222, R10 ;  /* 0x0000000ade0d7221 */ /* 0x000fe20000010100 */
        /* <DEDUP_REMOVED lines=9> */
[----:B------:R-:W-:-:S02]  /*11e0*/  FADD.FTZ R217, -R222, R15 ;  /* 0x0000000fded97221 */ /* 0x000fc40000010100 */
[C---:B------:R-:W-:Y:S02]  /*11f0*/  FMUL.FTZ R15, R11.reuse, R16 ;  /* 0x000000100b0f7220 */ /* 0x040fe40000410000 */
[----:B------:R-:W-:Y:S02]  /*1200*/  FMUL.FTZ R16, R11, R217 ;  /* 0x000000d90b107220 */ /* 0x000fe40000410000 */
[----:B------:R-:W-:Y:S02]  /*1210*/  FADD.FTZ R115, R115, R188 ;  /* 0x000000bc73737221 */ /* 0x000fe40000010000 */
[-C--:B------:R-:W-:Y:S02]  /*1220*/  FFMA.FTZ R83, R15, R188.reuse, R83 ;  /* 0x000000bc0f537223 */ /* 0x080fe40000010053 */
[----:B------:R-:W-:Y:S02]  /*1230*/  FMUL.FTZ R235, R31, R188 ;  /* 0x000000bc1feb7220 */ /* 0x000fe40000410000 */
[----:B------:R-:W-:-:S02]  /*1240*/  FADD.FTZ R116, R116, R185 ;  /* 0x000000b974747221 */ /* 0x000fc40000010000 */
[-C--:B------:R-:W-:Y:S02]  /*1250*/  FFMA.FTZ R84, R16, R185.reuse, R84 ;  /* 0x000000b910547223 */ /* 0x080fe40000010054 */
[----:B------:R-:W-:Y:S02]  /*1260*/  FMUL.FTZ R234, R32, R185 ;  /* 0x000000b920ea7220 */ /* 0x000fe40000410000 */
        /* <DEDUP_REMOVED lines=37> */
.L_x_3486:
[----:B------:R-:W-:Y:S05]  /*14c0*/  BSYNC B0 ;  /* 0x0000000000007941 */ /* 0x000fea0003800000 */
.L_x_3485:
[----:B------:R-:W-:Y:S01]  /*14d0*/  BSSY B0, `(.L_x_3487) ;  /* 0x0000059000007945 */ /* 0x000fe20003800000 */
[----:B------:R-:W-:Y:S05]  /*14e0*/  @!P3 BRA `(.L_x_3488) ;  /* 0x000005700000b947 */ /* 0x000fea0003800000 */
[----:B------:R-:W-:Y:S01]  /*14f0*/  LEA R18, P0, R226, c[0x0][0x188], 0x4 ;  /* 0x00006200e2127a11 */ /* 0x000fe200078020ff */
[----:B------:R-:W-:-:S03]  /*1500*/  HFMA2.MMA R189, -RZ, RZ, 0, 9.5367431640625e-07 ;  /* 0x00000010ffbd7435 */ /* 0x000fc600000001ff */
        /* <DEDUP_REMOVED lines=21> */
[C---:B-----5:R-:W-:Y:S01]  /*1660*/  FMUL.FTZ R194, R11.reuse, R185 ;  /* 0x000000b90bc27220 */ /* 0x060fe20000410000 */
[--C-:B------:R-:W-:Y:S01]  /*1670*/  PRMT R184, RZ, 0x5410, R187.reuse ;  /* 0x00005410ffb87816 */ /* 0x100fe200000000bb */
[C---:B------:R-:W-:Y:S01]  /*1680*/  FADD.FTZ R198, -R222.reuse, R198 ;  /* 0x000000c6dec67221 */ /* 0x040fe20000010100 */
[----:B------:R-:W-:Y:S01]  /*1690*/  PRMT R187, RZ, 0x7610, R187 ;  /* 0x00007610ffbb7816 */ /* 0x000fe200000000bb */
[----:B------:R-:W-:Y:S01]  /*16a0*/  FADD.FTZ R186, -R222, R186 ;  /* 0x000000badeba7221 */ /* 0x000fe20000010100 */
[--C-:B---3--:R-:W-:Y:S01]  /*16b0*/  PRMT R213, RZ, 0x5410, R188.reuse ;  /* 0x00005410ffd57816 */ /* 0x108fe200000000bc */
[C---:B------:R-:W-:Y:S01]  /*16c0*/  FMUL.FTZ R195, R11.reuse, R195 ;  /* 0x000000c30bc37220 */ /* 0x040fe20000410000 */
[----:B------:R-:W-:Y:S01]  /*16d0*/  PRMT R214, RZ, 0x7610, R188 ;  /* 0x00007610ffd67816 */ /* 0x000fe200000000bc */
[----:B------:R-:W-:Y:S01]  /*16e0*/  FMUL.FTZ R216, R11, R186 ;  /* 0x000000ba0bd87220 */ /* 0x000fe20000410000 */
[--C-:B------:R-:W-:Y:S01]  /*16f0*/  PRMT R188, RZ, 0x5410, R191.reuse ;  /* 0x00005410ffbc7816 */ /* 0x100fe200000000bf */
[----:B------:R-:W-:Y:S01]  /*1700*/  FMUL.FTZ R233, R40, R213 ;  /* 0x000000d528e97220 */ /* 0x000fe20000410000 */
[----:B------:R-:W-:Y:S01]  /*1710*/  PRMT R185, RZ, 0x7610, R191 ;  /* 0x00007610ffb97816 */ /* 0x000fe200000000bf */
[C---:B------:R-:W-:Y:S01]  /*1720*/  FADD.FTZ R191, -R222.reuse, R196 ;  /* 0x000000c4debf7221 */ /* 0x040fe20000010100 */
[--C-:B------:R-:W-:Y:S01]  /*1730*/  PRMT R212, RZ, 0x5410, R189.reuse ;  /* 0x00005410ffd47816 */ /* 0x100fe200000000bd */
[----:B------:R-:W-:Y:S01]  /*1740*/  FMUL.FTZ R232, R41, R214 ;  /* 0x000000d629e87220 */ /* 0x000fe20000410000 */
[----:B------:R-:W-:Y:S01]  /*1750*/  PRMT R199, RZ, 0x7610, R189 ;  /* 0x00007610ffc77816 */ /* 0x000fe200000000bd */
[C---:B------:R-:W-:Y:S01]  /*1760*/  FMUL.FTZ R196, R11.reuse, R191 ;  /* 0x000000bf0bc47220 */ /* 0x040fe20000410000 */
[--C-:B------:R-:W-:Y:S01]  /*1770*/  PRMT R189, RZ, 0x5410, R190.reuse ;  /* 0x00005410ffbd7816 */ /* 0x100fe200000000be */
[----:B------:R-:W-:Y:S01]  /*1780*/  FADD.FTZ R191, -R222, R197 ;  /* 0x000000c5debf7221 */ /* 0x000fe20000010100 */
[----:B------:R-:W-:Y:S01]  /*1790*/  PRMT R190, RZ, 0x7610, R190 ;  /* 0x00007610ffbe7816 */ /* 0x000fe200000000be */
        /* <DEDUP_REMOVED lines=44> */
.L_x_3488:
[----:B------:R-:W-:Y:S05]  /*1a60*/  BSYNC B0 ;  /* 0x0000000000007941 */ /* 0x000fea0003800000 */
.L_x_3487:
        /* <DEDUP_REMOVED lines=27> */
[----:B---3--:R-:W-:Y:S01]  /*1c20*/  PRMT R207, RZ, 0x5410, R188 ;  /* 0x00005410ffcf7816 */ /* 0x008fe200000000bc */
[C---:B-----5:R-:W-:Y:S01]  /*1c30*/  FMUL.FTZ R252, R11.reuse, R187 ;  /* 0x000000bb0bfc7220 */ /* 0x060fe20000410000 */
        /* <DEDUP_REMOVED lines=10> */
[--C-:B------:R-:W-:Y:S01]  /*1ce0*/  PRMT R188, RZ, 0x5410, R191.reuse ;  /* 0x00005410ffbc7816 */ /* 0x100fe200000000bf */
[----:B------:R-:W-:Y:S01]  /*1cf0*/  FMUL.FTZ R229, R11, R206 ;  /* 0x000000ce0be57220 */ /* 0x000fe20000410000 */
[----:B------:R-:W-:Y:S01]  /*1d00*/  PRMT R187, RZ, 0x7610, R191 ;  /* 0x00007610ffbb7816 */ /* 0x000fe200000000bf */
        /* <DEDUP_REMOVED lines=26> */
[----:B------:R-:W-:-:S02]  /*1eb0*/  FADD.FTZ R186, R186, R206 ;  /* 0x000000cebaba7221 */ /* 0x000fc40000010000 */
[----:B------:R-:W-:Y:S02]  /*1ec0*/  FFMA.FTZ R185, R207, R206, R185 ;  /* 0x000000cecfb97223 */ /* 0x000fe400000100b9 */
        /* <DEDUP_REMOVED lines=18> */
.L_x_3490:
[----:B------:R-:W-:Y:S05]  /*1ff0*/  BSYNC B0 ;  /* 0x0000000000007941 */ /* 0x000fea0003800000 */
.L_x_3489:
        /* <DEDUP_REMOVED lines=8> */
.L_x_3508:
        /* <DEDUP_REMOVED lines=18> */
.L_x_3509:
[----:B---3--:R-:W-:Y:S01]  /*21a0*/  @!P0 LOP3.LUT R186, R191, 0x3, RZ, 0xc0, !PT ;  /* 0x00000003bfba8812 */ /* 0x008fe200078ec0ff */
[----:B------:R-:W-:Y:S01]  /*21b0*/  FADD.FTZ R184, R189, R190 ;  /* 0x000000bebdb87221 */ /* 0x000fe20000010000 */
[----:B------:R-:W-:Y:S01]  /*21c0*/  WARPSYNC 0xffffffff ;  /* 0xffffffff00007948 */ /* 0x000fe20003800000 */
[----:B-1----:R-:W-:Y:S01]  /*21d0*/  FADD.FTZ R185, R185, R187 ;  /* 0x000000bbb9b97221 */ /* 0x002fe20000010000 */
[----:B------:R-:W-:Y:S01]  /*21e0*/  @!P0 IADD3 R186, R188, R186, RZ ;  /* 0x000000babcba8210 */ /* 0x000fe20007ffe0ff */
[----:B------:R-:W-:Y:S04]  /*21f0*/  BSSY B0, `(.L_x_3493) ;  /* 0x00000ac000007945 */ /* 0x000fe80003800000 */
[----:B------:R-:W-:Y:S04]  /*2200*/  @!P0 STS.64 [R186.X8+0x4000], R184 ;  /* 0x004000b8ba008388 */ /* 0x000fe80000008a00 */
        /* <DEDUP_REMOVED lines=12> */
[----:B------:R-:W-:Y:S01]  /*22d0*/  FMUL.FTZ R191, R185, c[0x0][0x1e0] ;  /* 0x00007800b9bf7a20 */ /* 0x000fe20000410000 */
[----:B------:R-:W-:Y:S05]  /*22e0*/  @!P1 BRA `(.L_x_3494) ;  /* 0x000009c000009947 */ /* 0x000fea0003800000 */
[----:B------:R-:W-:Y:S01]  /*22f0*/  ISETP.NE.U32.AND P0, PT, RZ, c[0x0][0x218], PT ;  /* 0x00008600ff007a0c */ /* 0x000fe20003f05070 */
[----:B------:R-:W-:Y:S01]  /*2300*/  HFMA2.MMA R187, -RZ, RZ, 0, 9.5367431640625e-07 ;  /* 0x00000010ffbb7435 */ /* 0x000fe200000001ff */
[----:B------:R-:W-:Y:S02]  /*2310*/  FSEL R184, R190, RZ, !P5 ;  /* 0x000000ffbeb87208 */ /* 0x000fe40006800000 */
[----:B------:R-:W-:-:S02]  /*2320*/  ISETP.NE.AND.EX P0, PT, RZ, c[0x0][0x21c], PT, P0 ;  /* 0x00008700ff007a0c */ /* 0x000fc40003f05300 */
[----:B------:R-:W-:Y:S01]  /*2330*/  ISETP.NE.U32.AND P6, PT, RZ, c[0x0][0x258], PT ;  /* 0x00009600ff007a0c */ /* 0x000fe20003fc5070 */
[-CC-:B------:R-:W-:Y:S02]  /*2340*/  FFMA.FTZ R185, R3, R191.reuse, R184.reuse ;  /* 0x000000bf03b97223 */ /* 0x180fe400000100b8 */
[----:B------:R-:W-:Y:S01]  /*2350*/  FFMA.FTZ R186, R4, R191, R184 ;  /* 0x000000bf04ba7223 */ /* 0x000fe200000100b8 */
[----:B------:R-:W-:Y:S01]  /*2360*/  ISETP.NE.AND.EX P6, PT, RZ, c[0x0][0x25c], PT, P6 ;  /* 0x00009700ff007a0c */ /* 0x000fe20003fc5360 */
[----:B------:R-:W-:Y:S02]  /*2370*/  FADD.FTZ R185, R5, -R185 ;  /* 0x800000b905b97221 */ /* 0x000fe40000010000 */
[----:B------:R-:W-:Y:S02]  /*2380*/  FADD.FTZ R186, R251, -R186 ;  /* 0x800000bafbba7221 */ /* 0x000fe40000010000 */
[C---:B-----5:R-:W-:Y:S02]  /*2390*/  FMUL.FTZ R188, R11.reuse, R185 ;  /* 0x000000b90bbc7220 */ /* 0x060fe40000410000 */
[----:B------:R-:W-:Y:S01]  /*23a0*/  @P0 PRMT R185, RZ, 0x5410, R164 ;  /* 0x00005410ffb90816 */ /* 0x000fe200000000a4 */
[----:B------:R-:W-:-:S02]  /*23b0*/  FMUL.FTZ R226, R11, R186 ;  /* 0x000000ba0be27220 */ /* 0x000fc40000410000 */
[----:B------:R-:W-:Y:S02]  /*23c0*/  FFMA.FTZ R186, R6, R191, R184 ;  /* 0x000000bf06ba7223 */ /* 0x000fe400000100b8 */
[----:B------:R-:W-:Y:S02]  /*23d0*/  @P0 FADD.FTZ R188, R188, R185 ;  /* 0x000000b9bcbc0221 */ /* 0x000fe40000010000 */
[----:B------:R-:W-:-:S03]  /*23e0*/  FADD.FTZ R186, R246, -R186 ;  /* 0x800000baf6ba7221 */ /* 0x000fc60000010000 */
[----:B------:R-:W-:Y:S01]  /*23f0*/  @P6 F2FP.BF16.PACK_AB R185, RZ, R188 ;  /* 0x000000bcffb9623e */ /* 0x000fe200000010ff */
[----:B------:R-:W-:Y:S02]  /*2400*/  FMUL.FTZ R249, R11, R186 ;  /* 0x000000ba0bf97220 */ /* 0x000fe40000410000 */
[----:B------:R-:W-:Y:S01]  /*2410*/  FFMA.FTZ R186, R8, R191, R184 ;  /* 0x000000bf08ba7223 */ /* 0x000fe200000100b8 */
[----:B------:R-:W-:Y:S02]  /*2420*/  @P6 PRMT R96, R185, 0x7610, R96 ;  /* 0x00007610b9606816 */ /* 0x000fe40000000060 */
[----:B------:R-:W-:Y:S01]  /*2430*/  @P0 PRMT R185, RZ, 0x7610, R164 ;  /* 0x00007610ffb90816 */ /* 0x000fe200000000a4 */
[----:B------:R-:W-:-:S04]  /*2440*/  FADD.FTZ R186, R244, -R186 ;  /* 0x800000baf4ba7221 */ /* 0x000fc80000010000 */
[----:B------:R-:W-:Y:S02]  /*2450*/  @P0 FADD.FTZ R226, R226, R185 ;  /* 0x000000b9e2e20221 */ /* 0x000fe40000010000 */
[----:B------:R-:W-:Y:S02]  /*2460*/  FFMA.FTZ R185, R7, R191, R184 ;  /* 0x000000bf07b97223 */ /* 0x000fe400000100b8 */
[----:B------:R-:W-:Y:S02]  /*2470*/  FMUL.FTZ R248, R11, R186 ;  /* 0x000000ba0bf87220 */ /* 0x000fe40000410000 */
[----:B------:R-:W-:-:S04]  /*2480*/  FADD.FTZ R185, R245, -R185 ;  /* 0x800000b9f5b97221 */ /* 0x000fc80000010000 */
[----:B------:R-:W-:Y:S01]  /*2490*/  FMUL.FTZ R247, R11, R185 ;  /* 0x000000b90bf77220 */ /* 0x000fe20000410000 */
[----:B------:R-:W-:-:S05]  /*24a0*/  @P0 PRMT R185, RZ, 0x5410, R165 ;  /* 0x00005410ffb90816 */ /* 0x000fca00000000a5 */
[----:B------:R-:W-:Y:S01]  /*24b0*/  @P0 FADD.FTZ R249, R249, R185 ;  /* 0x000000b9f9f90221 */ /* 0x000fe20000010000 */
[----:B------:R-:W-:-:S05]  /*24c0*/  @P0 PRMT R185, RZ, 0x7610, R165 ;  /* 0x00007610ffb90816 */ /* 0x000fca00000000a5 */
[----:B------:R-:W-:Y:S02]  /*24d0*/  @P0 FADD.FTZ R247, R247, R185 ;  /* 0x000000b9f7f70221 */ /* 0x000fe40000010000 */
[----:B------:R-:W-:-:S04]  /*24e0*/  FFMA.FTZ R185, R9, R191, R184 ;  /* 0x000000bf09b97223 */ /* 0x000fc800000100b8 */
[----:B------:R-:W-:-:S04]  /*24f0*/  FADD.FTZ R185, R243, -R185 ;  /* 0x800000b9f3b97221 */ /* 0x000fc80000010000 */
[----:B------:R-:W-:Y:S01]  /*2500*/  FMUL.FTZ R223, R11, R185 ;  /* 0x000000b90bdf7220 */ /* 0x000fe20000410000 */
[----:B------:R-:W-:-:S05]  /*2510*/  @P0 PRMT R185, RZ, 0x5410, R166 ;  /* 0x00005410ffb90816 */ /* 0x000fca00000000a6 */
[----:B------:R-:W-:Y:S01]  /*2520*/  @P0 FADD.FTZ R248, R248, R185 ;  /* 0x000000b9f8f80221 */ /* 0x000fe20000010000 */
[----:B------:R-:W-:-:S05]  /*2530*/  @P0 PRMT R185, RZ, 0x7610, R166 ;  /* 0x00007610ffb90816 */ /* 0x000fca00000000a6 */
[----:B------:R-:W-:Y:S02]  /*2540*/  @P0 FADD.FTZ R223, R223, R185 ;  /* 0x000000b9dfdf0221 */ /* 0x000fe40000010000 */
[-CC-:B------:R-:W-:Y:S02]  /*2550*/  FFMA.FTZ R185, R242, R191.reuse, R184.reuse ;  /* 0x000000bff2b97223 */ /* 0x180fe400000100b8 */
[----:B------:R-:W-:Y:S02]  /*2560*/  FFMA.FTZ R184, R240, R191, R184 ;  /* 0x000000bff0b87223 */ /* 0x000fe400000100b8 */
[----:B------:R-:W-:Y:S02]  /*2570*/  FADD.FTZ R185, R241, -R185 ;  /* 0x800000b9f1b97221 */ /* 0x000fe40000010000 */
[----:B------:R-:W-:Y:S02]  /*2580*/  FADD.FTZ R184, R239, -R184 ;  /* 0x800000b8efb87221 */ /* 0x000fe40000010000 */
[----:B0-----:R-:W-:-:S02]  /*2590*/  FMUL.FTZ R224, R11, R185 ;  /* 0x000000b90be07220 */ /* 0x001fc40000410000 */
[----:B------:R-:W-:Y:S01]  /*25a0*/  FMUL.FTZ R222, R11, R184 ;  /* 0x000000b80bde7220 */ /* 0x000fe20000410000 */
[----:B------:R-:W-:-:S05]  /*25b0*/  @P0 PRMT R184, RZ, 0x5410, R167 ;  /* 0x00005410ffb80816 */ /* 0x000fca00000000a7 */
[----:B------:R-:W-:Y:S01]  /*25c0*/  @P0 FADD.FTZ R224, R224, R184 ;  /* 0x000000b8e0e00221 */ /* 0x000fe20000010000 */
[----:B------:R-:W-:-:S05]  /*25d0*/  @P0 PRMT R184, RZ, 0x7610, R167 ;  /* 0x00007610ffb80816 */ /* 0x000fca00000000a7 */
[----:B------:R-:W-:Y:S01]  /*25e0*/  @P0 FADD.FTZ R222, R222, R184 ;  /* 0x000000b8dede0221 */ /* 0x000fe20000010000 */
[----:B------:R-:W-:-:S04]  /*25f0*/  MOV R184, R22 ;  /* 0x0000001600b87202 */ /* 0x000fc80000000f00 */
[----:B------:R-:W-:Y:S01]  /*2600*/  LOP3.LUT P0, RZ, R184, 0xff, RZ, 0xc0, !PT ;  /* 0x000000ffb8ff7812 */ /* 0x000fe2000780c0ff */
[----:B------:R-:W-:-:S06]  /*2610*/  IMAD.WIDE.U32 R184, R2, R187, c[0x0][0x170] ;  /* 0x00005c0002b87625 */ /* 0x000fcc00078e00bb */
[----:B------:R-:W2:Y:S01]  /*2620*/  LDG.E.128 R184, [R184.64] ;  /* 0x00000004b8b87981 */ /* 0x000ea2000c1e1d00 */
[----:B------:R-:W-:-:S04]  /*2630*/  FMUL.FTZ R188, R188, R12 ;  /* 0x0000000cbcbc7220 */ /* 0x000fc80000410000 */
[----:B------:R-:W-:Y:S01]  /*2640*/  FMUL.FTZ R250, R188, c[0x0][0x1e8] ;  /* 0x00007a00bcfa7a20 */ /* 0x000fe20000410000 */
[----:B------:R-:W-:Y:S02]  /*2650*/  MOV R188, RZ ;  /* 0x000000ff00bc7202 */ /* 0x000fe40000000f00 */
[----:B--2---:R-:W-:-:S05]  /*2660*/  @P0 PRMT R189, RZ, 0x5410, R184 ;  /* 0x00005410ffbd0816 */ /* 0x004fca00000000b8 */
[----:B------:R-:W-:Y:S01]  /*2670*/  @P0 FMUL.FTZ R188, R250, R189 ;  /* 0x000000bdfabc0220 */ /* 0x000fe20000410000 */
[----:B------:R-:W-:-:S03]  /*2680*/  HFMA2.MMA R189, -RZ, RZ, 0, 9.5367431640625e-07 ;  /* 0x00000010ffbd7435 */ /* 0x000fc600000001ff */
[----:B------:R-:W-:Y:S01]  /*2690*/  FADD.FTZ R132, R132, R188 ;  /* 0x000000bc84847221 */ /* 0x000fe20000010000 */
[----:B------:R-:W-:-:S04]  /*26a0*/  @P6 F2FP.BF16.PACK_AB R188, RZ, R226 ;  /* 0x000000e2ffbc623e */ /* 0x000fc800000010ff */
[----:B------:R-:W-:Y:S02]  /*26b0*/  @P6 PRMT R96, R96, 0x5410, R188 ;  /* 0x0000541060606816 */ /* 0x000fe400000000bc */
        /* <DEDUP_REMOVED lines=12> */
[----:B------:R-:W2:Y:S02]  /*2780*/  LDL R188, [R1+0x28] ;  /* 0x0000280001bc7983 */ /* 0x000ea40000100800 */
[----:B--2---:R-:W-:Y:S02]  /*2790*/  FMUL.FTZ R250, R188, R250 ;  /* 0x000000fabcfa7220 */ /* 0x004fe40000410000 */
[----:B------:R-:W-:-:S05]  /*27a0*/  @P6 IMAD.WIDE.U32 R188, R2, R189, c[0x0][0x258] ;  /* 0x0000960002bc6625 */ /* 0x000fca00078e00bd */
[----:B------:R0:W-:Y:S02]  /*27b0*/  @P6 STG.E.128 [R188.64], R96 ;  /* 0x00000060bc006986 */ /* 0x0001e4000c101d04 */
[----:B0-----:R-:W-:Y:S02]  /*27c0*/  FSEL R188, R250, RZ, P0 ;  /* 0x000000fffabc7208 */ /* 0x001fe40000000000 */
[----:B------:R-:W2:Y:S01]  /*27d0*/  LDL R250, [R1+0x2c] ;  /* 0x00002c0001fa7983 */ /* 0x000ea20000100800 */
[----:B------:R-:W-:Y:S01]  /*27e0*/  LOP3.LUT P6, RZ, R22, 0xff00, RZ, 0xc0, !PT ;  /* 0x0000ff0016ff7812 */ /* 0x000fe200078cc0ff */
[----:B------:R-:W-:Y:S01]  /*27f0*/  FMUL.FTZ R189, R226, R12 ;  /* 0x0000000ce2bd7220 */ /* 0x000fe20000410000 */
[----:B------:R-:W-:-:S03]  /*2800*/  LOP3.LUT P0, RZ, R22, 0xff0000, RZ, 0xc0, !PT ;  /* 0x00ff000016ff7812 */ /* 0x000fc6000780c0ff */
[----:B------:R-:W-:Y:S01]  /*2810*/  FMUL.FTZ R226, R189, c[0x0][0x1e8] ;  /* 0x00007a00bde27a20 */ /* 0x000fe20000410000 */
[----:B------:R-:W-:-:S07]  /*2820*/  MOV R189, RZ ;  /* 0x000000ff00bd7202 */ /* 0x000fce0000000f00 */
[----:B------:R-:W-:-:S05]  /*2830*/  @P6 PRMT R184, RZ, 0x7610, R184 ;  /* 0x00007610ffb86816 */ /* 0x000fca00000000b8 */
[----:B------:R-:W-:Y:S02]  /*2840*/  @P6 FMUL.FTZ R189, R226, R184 ;  /* 0x000000b8e2bd6220 */ /* 0x000fe40000410000 */
[----:B------:R-:W-:Y:S02]  /*2850*/  FMUL.FTZ R184, R249, R12 ;  /* 0x0000000cf9b87220 */ /* 0x000fe40000410000 */
[----:B------:R-:W-:Y:S01]  /*2860*/  FADD.FTZ R133, R133, R189 ;  /* 0x000000bd85857221 */ /* 0x000fe20000010000 */
[----:B------:R-:W-:Y:S01]  /*2870*/  @P0 PRMT R189, RZ, 0x5410, R185 ;  /* 0x00005410ffbd0816 */ /* 0x000fe200000000b9 */
[----:B------:R-:W-:Y:S02]  /*2880*/  FMUL.FTZ R249, R184, c[0x0][0x1e8] ;  /* 0x00007a00b8f97a20 */ /* 0x000fe40000410000 */
[----:B--2---:R-:W-:Y:S01]  /*2890*/  FMUL.FTZ R184, R250, R226 ;  /* 0x000000e2fab87220 */ /* 0x004fe20000410000 */
[----:B------:R-:W-:-:S04]  /*28a0*/  HFMA2.MMA R226, -RZ, RZ, 0, 0 ;  /* 0x00000000ffe27435 */ /* 0x000fc800000001ff */
[----:B------:R-:W-:Y:S02]  /*28b0*/  FSEL R184, R184, RZ, P6 ;  /* 0x000000ffb8b87208 */ /* 0x000fe40003000000 */
[----:B------:R-:W-:Y:S01]  /*28c0*/  @P0 FMUL.FTZ R226, R249, R189 ;  /* 0x000000bdf9e20220 */ /* 0x000fe20000410000 */
[----:B------:R-:W-:Y:S01]  /*28d0*/  LOP3.LUT P6, RZ, R22, 0xff000000, RZ, 0xc0, !PT ;  /* 0xff00000016ff7812 */ /* 0x000fe200078cc0ff */
[----:B------:R-:W-:Y:S02]  /*28e0*/  FMUL.FTZ R189, R247, R12 ;  /* 0x0000000cf7bd7220 */ /* 0x000fe40000410000 */
[----:B------:R-:W2:Y:S02]  /*28f0*/  LDL R247, [R1+0x30] ;  /* 0x0000300001f77983 */ /* 0x000ea40000100800 */
[----:B------:R-:W-:-:S08]  /*2900*/  FMUL.FTZ R250, R189, c[0x0][0x1e8] ;  /* 0x00007a00bdfa7a20 */ /* 0x000fd00000410000 */
[----:B------:R-:W-:Y:S01]  /*2910*/  @P6 PRMT R185, RZ, 0x7610, R185 ;  /* 0x00007610ffb96816 */ /* 0x000fe200000000b9 */
[----:B--2---:R-:W-:Y:S01]  /*2920*/  FMUL.FTZ R189, R247, R249 ;  /* 0x000000f9f7bd7220 */ /* 0x004fe20000410000 */
[----:B------:R-:W-:-:S03]  /*2930*/  MOV R247, RZ ;  /* 0x000000ff00f77202 */ /* 0x000fc60000000f00 */
[----:B------:R-:W-:Y:S01]  /*2940*/  @P6 FMUL.FTZ R247, R250, R185 ;  /* 0x000000b9faf76220 */ /* 0x000fe20000410000 */
[----:B------:R-:W-:Y:S01]  /*2950*/  FSEL R185, R189, RZ, P0 ;  /* 0x000000ffbdb97208 */ /* 0x000fe20000000000 */
[----:B------:R-:W-:Y:S01]  /*2960*/  FMUL.FTZ R189, R248, R12 ;  /* 0x0000000cf8bd7220 */ /* 0x000fe20000410000 */
[----:B------:R-:W-:Y:S01]  /*2970*/  LOP3.LUT P0, RZ, R23, 0xff, RZ, 0xc0, !PT ;  /* 0x000000ff17ff7812 */ /* 0x000fe2000780c0ff */
[----:B------:R-:W2:Y:S01]  /*2980*/  LDL R248, [R1+0x34] ;  /* 0x0000340001f87983 */ /* 0x000ea20000100800 */
[----:B------:R-:W-:Y:S01]  /*2990*/  F2FP.BF16.PACK_AB R184, R184, R188 ;  /* 0x000000bcb8b8723e */ /* 0x000fe200000010ff */
[----:B------:R-:W-:-:S10]  /*29a0*/  FMUL.FTZ R249, R189, c[0x0][0x1e8] ;  /* 0x00007a00bdf97a20 */ /* 0x000fd40000410000 */
[----:B------:R-:W-:Y:S01]  /*29b0*/  @P0 PRMT R189, RZ, 0x5410, R186 ;  /* 0x00005410ffbd0816 */ /* 0x000fe200000000ba */
        /* <DEDUP_REMOVED lines=20> */
[----:B------:R-:W-:Y:S01]  /*2b00*/  HFMA2.MMA R224, -RZ, RZ, 0, 0 ;  /* 0x00000000ffe07435 */ /* 0x000fe200000001ff */
[----:B------:R-:W2:Y:S03]  /*2b10*/  LDL R250, [R1+0x24] ;  /* 0x0000240001fa7983 */ /* 0x000ea60000100800 */
[----:B------:R-:W-:Y:S02]  /*2b20*/  FSEL R188, R188, RZ, P6 ;  /* 0x000000ffbcbc7208 */ /* 0x000fe40003000000 */
[----:B------:R-:W-:Y:S01]  /*2b30*/  LOP3.LUT P6, RZ, R23, 0xff000000, RZ, 0xc0, !PT ;  /* 0xff00000017ff7812 */ /* 0x000fe200078cc0ff */
[----:B------:R-:W-:Y:S02]  /*2b40*/  @P0 FMUL.FTZ R224, R249, R189 ;  /* 0x000000bdf9e00220 */ /* 0x000fe40000410000 */
[----:B------:R-:W-:Y:S01]  /*2b50*/  FMUL.FTZ R189, R222, R12 ;  /* 0x0000000cdebd7220 */ /* 0x000fe20000410000 */
[----:B------:R-:W-:-:S03]  /*2b60*/  MOV R222, RZ ;  /* 0x000000ff00de7202 */ /* 0x000fc60000000f00 */
[----:B------:R-:W-:-:S06]  /*2b70*/  FMUL.FTZ R189, R189, c[0x0][0x1e8] ;  /* 0x00007a00bdbd7a20 */ /* 0x000fcc0000410000 */
[----:B------:R-:W-:-:S05]  /*2b80*/  @P6 PRMT R187, RZ, 0x7610, R187 ;  /* 0x00007610ffbb6816 */ /* 0x000fca00000000bb */
[----:B------:R-:W-:Y:S02]  /*2b90*/  @P6 FMUL.FTZ R222, R189, R187 ;  /* 0x000000bbbdde6220 */ /* 0x000fe40000410000 */
[----:B------:R-:W3:Y:S01]  /*2ba0*/  LDL R187, [R1+0x20] ;  /* 0x0000200001bb7983 */ /* 0x000ee20000100800 */
[----:B------:R-:W-:Y:S01]  /*2bb0*/  F2FP.BF16.PACK_AB R186, R188, R186 ;  /* 0x000000babcba723e */ /* 0x000fe200000010ff */
[----:B------:R-:W-:Y:S02]  /*2bc0*/  FADD.FTZ R134, R134, R226 ;  /* 0x000000e286867221 */ /* 0x000fe40000010000 */
[----:B------:R-:W-:Y:S02]  /*2bd0*/  FADD.FTZ R135, R135, R247 ;  /* 0x000000f787877221 */ /* 0x000fe40000010000 */
[----:B------:R-:W-:Y:S02]  /*2be0*/  FADD.FTZ R136, R136, R248 ;  /* 0x000000f888887221 */ /* 0x000fe40000010000 */
[----:B------:R-:W-:-:S02]  /*2bf0*/  FADD.FTZ R137, R137, R223 ;  /* 0x000000df89897221 */ /* 0x000fc40000010000 */
[----:B------:R-:W-:Y:S02]  /*2c00*/  FADD.FTZ R138, R138, R224 ;  /* 0x000000e08a8a7221 */ /* 0x000fe40000010000 */
[----:B------:R-:W-:Y:S02]  /*2c10*/  FADD.FTZ R139, R139, R222 ;  /* 0x000000de8b8b7221 */ /* 0x000fe40000010000 */
[----:B--2---:R-:W-:Y:S01]  /*2c20*/  FMUL.FTZ R189, R250, R189 ;  /* 0x000000bdfabd7220 */ /* 0x004fe20000410000 */
[----:B------:R-:W-:-:S04]  /*2c30*/  HFMA2.MMA R250, -RZ, RZ, 0, 9.5367431640625e-07 ;  /* 0x00000010fffa7435 */ /* 0x000fc800000001ff */
[----:B------:R-:W-:Y:S01]  /*2c40*/  FSEL R189, R189, RZ, P6 ;  /* 0x000000ffbdbd7208 */ /* 0x000fe20003000000 */
[----:B---3--:R-:W-:-:S05]  /*2c50*/  FMUL.FTZ R187, R187, R249 ;  /* 0x000000f9bbbb7220 */ /* 0x008fca0000410000 */
[----:B------:R-:W-:-:S04]  /*2c60*/  FSEL R187, R187, RZ, P0 ;  /* 0x000000ffbbbb7208 */ /* 0x000fc80000000000 */
[----:B------:R-:W-:Y:S01]  /*2c70*/  F2FP.BF16.PACK_AB R187, R189, R187 ;  /* 0x000000bbbdbb723e */ /* 0x000fe200000010ff */
[C---:B------:R-:W-:Y:S01]  /*2c80*/  IMAD.WIDE.U32 R188, R2.reuse, R250, c[0x0][0x248] ;  /* 0x0000920002bc7625 */ /* 0x040fe200078e00fa */
[----:B------:R-:W-:-:S04]  /*2c90*/  IADD3 R2, R2, 0x80, RZ ;  /* 0x0000008002027810 */ /* 0x000fc80007ffe0ff */
[----:B------:R0:W-:Y:S03]  /*2ca0*/  STG.E.128 [R188.64], R184 ;  /* 0x000000b8bc007986 */ /* 0x0001e6000c101d04 */
.L_x_3494:
[----:B------:R-:W-:Y:S05]  /*2cb0*/  BSYNC B0 ;  /* 0x0000000000007941 */ /* 0x000fea0003800000 */
.L_x_3493:
[----:B------:R-:W-:Y:S01]  /*2cc0*/  BSSY B0, `(.L_x_3495) ;  /* 0x000009a000007945 */ /* 0x000fe20003800000 */
[----:B------:R-:W-:Y:S05]  /*2cd0*/  @!P2 BRA `(.L_x_3496) ;  /* 0x000009800000a947 */ /* 0x000fea0003800000 */
[----:B------:R-:W-:Y:S02]  /*2ce0*/  ISETP.NE.U32.AND P0, PT, RZ, c[0x0][0x218], PT ;  /* 0x00008600ff007a0c */ /* 0x000fe40003f05070 */
[----:B0-----:R-:W-:Y:S02]  /*2cf0*/  FSEL R184, R190, RZ, !P5 ;  /* 0x000000ffbeb87208 */ /* 0x001fe40006800000 */
[----:B------:R-:W-:Y:S02]  /*2d00*/  ISETP.NE.AND.EX P0, PT, RZ, c[0x0][0x21c], PT, P0 ;  /* 0x00008700ff007a0c */ /* 0x000fe40003f05300 */
[----:B------:R-:W-:Y:S01]  /*2d10*/  ISETP.NE.U32.AND P6, PT, RZ, c[0x0][0x258], PT ;  /* 0x00009600ff007a0c */ /* 0x000fe20003fc5070 */
[-CC-:B------:R-:W-:Y:S02]  /*2d20*/  FFMA.FTZ R185, R10, R191.reuse, R184.reuse ;  /* 0x000000bf0ab97223 */ /* 0x180fe400000100b8 */
[----:B------:R-:W-:Y:S01]  /*2d30*/  FFMA.FTZ R186, R14, R191, R184 ;  /* 0x000000bf0eba7223 */ /* 0x000fe200000100b8 */
[----:B------:R-:W-:Y:S01]  /*2d40*/  ISETP.NE.AND.EX P6, PT, RZ, c[0x0][0x25c], PT, P6 ;  /* 0x00009700ff007a0c */ /* 0x000fe20003fc5360 */
[----:B------:R-:W-:-:S02]  /*2d50*/  FADD.FTZ R185, R238, -R185 ;  /* 0x800000b9eeb97221 */ /* 0x000fc40000010000 */
[----:B------:R-:W-:Y:S02]  /*2d60*/  FADD.FTZ R186, R236, -R186 ;  /* 0x800000baecba7221 */ /* 0x000fe40000010000 */
[C---:B-----5:R-:W-:Y:S02]  /*2d70*/  FMUL.FTZ R226, R11.reuse, R185 ;  /* 0x000000b90be27220 */ /* 0x060fe40000410000 */
[----:B------:R-:W-:Y:S01]  /*2d80*/  @P0 PRMT R185, RZ, 0x5410, R168 ;  /* 0x00005410ffb90816 */ /* 0x000fe200000000a8 */
[----:B------:R-:W-:Y:S01]  /*2d90*/  FMUL.FTZ R247, R11, R186 ;  /* 0x000000ba0bf77220 */ /* 0x000fe20000410000 */
[----:B------:R-:W-:Y:S01]  /*2da0*/  @P0 PRMT R186, RZ, 0x5410, R169 ;  /* 0x00005410ffba0816 */ /* 0x000fe200000000a9 */
[-CC-:B------:R-:W-:Y:S02]  /*2db0*/  FFMA.FTZ R187, R13, R191.reuse, R184.reuse ;  /* 0x000000bf0dbb7223 */ /* 0x180fe400000100b8 */
[----:B------:R-:W-:Y:S02]  /*2dc0*/  @P0 FADD.FTZ R226, R226, R185 ;  /* 0x000000b9e2e20221 */ /* 0x000fe40000010000 */
[----:B------:R-:W-:-:S02]  /*2dd0*/  FFMA.FTZ R185, R16, R191, R184 ;  /* 0x000000bf10b97223 */ /* 0x000fc400000100b8 */
[----:B------:R-:W-:Y:S01]  /*2de0*/  @P0 FADD.FTZ R247, R247, R186 ;  /* 0x000000baf7f70221 */ /* 0x000fe20000010000 */
[----:B------:R-:W-:Y:S01]  /*2df0*/  @P0 PRMT R186, RZ, 0x5410, R170 ;  /* 0x00005410ffba0816 */ /* 0x000fe200000000aa */
[----:B------:R-:W-:Y:S02]  /*2e00*/  FADD.FTZ R185, R234, -R185 ;  /* 0x800000b9eab97221 */ /* 0x000fe40000010000 */
[----:B------:R-:W-:Y:S02]  /*2e10*/  FADD.FTZ R187, R237, -R187 ;  /* 0x800000bbedbb7221 */ /* 0x000fe40000010000 */
[C---:B------:R-:W-:Y:S01]  /*2e20*/  FMUL.FTZ R248, R11.reuse, R185 ;  /* 0x000000b90bf87220 */ /* 0x040fe20000410000 */
[----:B------:R-:W-:Y:S01]  /*2e30*/  @P6 F2FP.BF16.PACK_AB R185, RZ, R226 ;  /* 0x000000e2ffb9623e */ /* 0x000fe200000010ff */
[----:B------:R-:W-:Y:S02]  /*2e40*/  FMUL.FTZ R249, R11, R187 ;  /* 0x000000bb0bf97220 */ /* 0x000fe40000410000 */
[----:B------:R-:W-:Y:S01]  /*2e50*/  @P0 FADD.FTZ R248, R248, R186 ;  /* 0x000000baf8f80221 */ /* 0x000fe20000010000 */
[----:B------:R-:W-:-:S02]  /*2e60*/  @P6 PRMT R96, R185, 0x7610, R96 ;  /* 0x00007610b9606816 */ /* 0x000fc40000000060 */
[----:B------:R-:W-:Y:S02]  /*2e70*/  @P6 F2FP.BF16.PACK_AB R185, RZ, R247 ;  /* 0x000000f7ffb9623e */ /* 0x000fe400000010ff */
[----:B------:R-:W-:Y:S02]  /*2e80*/  @P6 F2FP.BF16.PACK_AB R186, RZ, R248 ;  /* 0x000000f8ffba623e */ /* 0x000fe400000010ff */
[----:B------:R-:W-:Y:S02]  /*2e90*/  @P6 PRMT R97, R185, 0x7610, R97 ;  /* 0x00007610b9616816 */ /* 0x000fe40000000061 */
[----:B------:R-:W-:Y:S02]  /*2ea0*/  @P0 PRMT R185, RZ, 0x7610, R168 ;  /* 0x00007610ffb90816 */ /* 0x000fe400000000a8 */
[----:B------:R-:W-:Y:S01]  /*2eb0*/  @P6 PRMT R98, R186, 0x7610, R98 ;  /* 0x00007610ba626816 */ /* 0x000fe20000000062 */
[----:B------:R-:W-:Y:S02]  /*2ec0*/  FFMA.FTZ R186, R15, R191, R184 ;  /* 0x000000bf0fba7223 */ /* 0x000fe400000100b8 */
[----:B------:R-:W-:-:S02]  /*2ed0*/  @P0 FADD.FTZ R249, R249, R185 ;  /* 0x000000b9f9f90221 */ /* 0x000fc40000010000 */
[----:B------:R-:W-:Y:S02]  /*2ee0*/  FFMA.FTZ R185, R17, R191, R184 ;  /* 0x000000bf11b97223 */ /* 0x000fe400000100b8 */
[----:B------:R-:W-:Y:S02]  /*2ef0*/  FADD.FTZ R186, R235, -R186 ;  /* 0x800000baebba7221 */ /* 0x000fe40000010000 */
[----:B------:R-:W-:Y:S02]  /*2f00*/  FADD.FTZ R185, R219, -R185 ;  /* 0x800000b9dbb97221 */ /* 0x000fe40000010000 */
[C---:B------:R-:W-:Y:S02]  /*2f10*/  FMUL.FTZ R250, R11.reuse, R186 ;  /* 0x000000ba0bfa7220 */ /* 0x040fe40000410000 */
[----:B------:R-:W-:Y:S01]  /*2f20*/  FMUL.FTZ R223, R11, R185 ;  /* 0x000000b90bdf7220 */ /* 0x000fe20000410000 */
[----:B------:R-:W-:-:S05]  /*2f30*/  @P0 PRMT R185, RZ, 0x7610, R169 ;  /* 0x00007610ffb90816 */ /* 0x000fca00000000a9 */
[----:B------:R-:W-:Y:S01]  /*2f40*/  @P0 FADD.FTZ R250, R250, R185 ;  /* 0x000000b9fafa0221 */ /* 0x000fe20000010000 */
[----:B------:R-:W-:-:S04]  /*2f50*/  @P0 PRMT R185, RZ, 0x5410, R171 ;  /* 0x00005410ffb90816 */ /* 0x000fc800000000ab */
[----:B------:R-:W-:Y:S01]  /*2f60*/  @P6 F2FP.BF16.PACK_AB R186, RZ, R250 ;  /* 0x000000faffba623e */ /* 0x000fe200000010ff */
[----:B------:R-:W-:Y:S02]  /*2f70*/  @P0 FADD.FTZ R223, R223, R185 ;  /* 0x000000b9dfdf0221 */ /* 0x000fe40000010000 */
[-C--:B------:R-:W-:Y:S01]  /*2f80*/  FFMA.FTZ R185, R221, R191.reuse, R184 ;  /* 0x000000bfddb97223 */ /* 0x080fe200000100b8 */
[----:B------:R-:W-:Y:S01]  /*2f90*/  @P6 PRMT R97, R97, 0x5410, R186 ;  /* 0x0000541061616816 */ /* 0x000fe200000000ba */
[----:B------:R-:W-:Y:S02]  /*2fa0*/  FFMA.FTZ R184, R218, R191, R184 ;  /* 0x000000bfdab87223 */ /* 0x000fe400000100b8 */
[----:B------:R-:W-:Y:S02]  /*2fb0*/  FADD.FTZ R185, R220, -R185 ;  /* 0x800000b9dcb97221 */ /* 0x000fe40000010000 */
[----:B------:R-:W-:Y:S02]  /*2fc0*/  FADD.FTZ R184, R217, -R184 ;  /* 0x800000b8d9b87221 */ /* 0x000fe40000010000 */
[C---:B------:R-:W-:Y:S01]  /*2fd0*/  FMUL.FTZ R224, R11.reuse, R185 ;  /* 0x000000b90be07220 */ /* 0x040fe20000410000 */
[----:B------:R-:W-:Y:S01]  /*2fe0*/  @P6 F2FP.BF16.PACK_AB R185, RZ, R249 ;  /* 0x000000f9ffb9623e */ /* 0x000fe200000010ff */
[----:B------:R-:W-:Y:S01]  /*2ff0*/  FMUL.FTZ R222, R11, R184 ;  /* 0x000000b80bde7220 */ /* 0x000fe20000410000 */
[----:B------:R-:W-:-:S02]  /*3000*/  @P0 PRMT R184, RZ, 0x7610, R170 ;  /* 0x00007610ffb80816 */ /* 0x000fc400000000aa */
[----:B------:R-:W-:-:S03]  /*3010*/  @P6 PRMT R96, R96, 0x5410, R185 ;  /* 0x0000541060606816 */ /* 0x000fc600000000b9 */
[----:B------:R-:W-:Y:S01]  /*3020*/  @P0 FADD.FTZ R224, R224, R184 ;  /* 0x000000b8e0e00221 */ /* 0x000fe20000010000 */
[----:B------:R-:W-:-:S04]  /*3030*/  @P0 PRMT R184, RZ, 0x7610, R171 ;  /* 0x00007610ffb80816 */ /* 0x000fc800000000ab */
[----:B------:R-:W-:Y:S01]  /*3040*/  @P6 F2FP.BF16.PACK_AB R187, RZ, R224 ;  /* 0x000000e0ffbb623e */ /* 0x000fe200000010ff */
[----:B------:R-:W-:Y:S01]  /*3050*/  @P0 FADD.FTZ R222, R222, R184 ;  /* 0x000000b8dede0221 */ /* 0x000fe20000010000 */
[----:B------:R-:W-:Y:S02]  /*3060*/  @P6 F2FP.BF16.PACK_AB R184, RZ, R223 ;  /* 0x000000dfffb8623e */ /* 0x000fe400000010ff */
[----:B------:R-:W-:Y:S02]  /*3070*/  @P6 PRMT R98, R98, 0x5410, R187 ;  /* 0x0000541062626816 */ /* 0x000fe400000000bb */
[----:B------:R-:W-:Y:S02]  /*3080*/  @P6 PRMT R99, R184, 0x7610, R99 ;  /* 0x00007610b8636816 */ /* 0x000fe40000000063 */
[----:B------:R-:W-:Y:S02]  /*3090*/  MOV R184, 0x10 ;  /* 0x0000001000b87802 */ /* 0x000fe40000000f00 */
[----:B------:R-:W-:-:S03]  /*30a0*/  @P6 F2FP.BF16.PACK_AB R188, RZ, R222 ;  /* 0x000000deffbc623e */ /* 0x000fc600000010ff */
[----:B------:R-:W-:Y:S01]  /*30b0*/  IMAD.WIDE.U32 R184, R2, R184, c[0x0][0x170] ;  /* 0x00005c0002b87625 */ /* 0x000fe200078e00b8 */
[----:B------:R-:W-:-:S05]  /*30c0*/  @P6 PRMT R99, R99, 0x5410, R188 ;  /* 0x0000541063636816 */ /* 0x000fca00000000bc */
[----:B------:R-:W2:Y:S01]  /*30d0*/  LDG.E.128 R184, [R184.64] ;  /* 0x00000004b8b87981 */ /* 0x000ea2000c1e1d00 */
[----:B------:R-:W-:-:S04]  /*30e0*/  @P6 LEA R188, P0, R2, c[0x0][0x258], 0x4 ;  /* 0x0000960002bc6a11 */ /* 0x000fc800078020ff */
[----:B------:R-:W-:-:S05]  /*30f0*/  @P6 LEA.HI.X R189, R2, c[0x0][0x25c], RZ, 0x4, P0 ;  /* 0x0000970002bd6a11 */ /* 0x000fca00000f24ff */
[----:B------:R0:W-:Y:S02]  /*3100*/  @P6 STG.E.128 [R188.64], R96 ;  /* 0x00000060bc006986 */ /* 0x0001e4000c101d04 */
[----:B0-----:R-:W-:-:S04]  /*3110*/  MOV R188, R20 ;  /* 0x0000001400bc7202 */ /* 0x001fc80000000f00 */
[----:B------:R-:W-:Y:S01]  /*3120*/  LOP3.LUT P6, RZ, R188, 0xff, RZ, 0xc0, !PT ;  /* 0x000000ffbcff7812 */ /* 0x000fe200078cc0ff */
[----:B------:R-:W-:-:S04]  /*3130*/  FMUL.FTZ R188, R226, R12 ;  /* 0x0000000ce2bc7220 */ /* 0x000fc80000410000 */
[----:B------:R-:W-:Y:S01]  /*3140*/  FMUL.FTZ R226, R188, c[0x0][0x1e8] ;  /* 0x00007a00bce27a20 */ /* 0x000fe20000410000 */
[----:B------:R-:W-:-:S07]  /*3150*/  HFMA2.MMA R188, -RZ, RZ, 0, 0 ;  /* 0x00000000ffbc7435 */ /* 0x000fce00000001ff */
[----:B--2---:R-:W-:-:S05]  /*3160*/  @P6 PRMT R189, RZ, 0x5410, R184 ;  /* 0x00005410ffbd6816 */ /* 0x004fca00000000b8 */
[----:B------:R-:W-:Y:S02]  /*3170*/  @P6 FMUL.FTZ R188, R226, R189 ;  /* 0x000000bde2bc6220 */ /* 0x000fe40000410000 */
[----:B------:R-:W2:Y:S01]  /*3180*/  LDL R189, [R1] ;  /* 0x0000000001bd7983 */ /* 0x000ea20000100800 */
[----:B------:R-:W-:Y:S01]  /*3190*/  LOP3.LUT P0, RZ, R20, 0xff00, RZ, 0xc0, !PT ;  /* 0x0000ff0014ff7812 */ /* 0x000fe2000780c0ff */
[----:B------:R-:W-:Y:S02]  /*31a0*/  FADD.FTZ R140, R140, R188 ;  /* 0x000000bc8c8c7221 */ /* 0x000fe40000010000 */
[----:B------:R-:W-:-:S04]  /*31b0*/  FMUL.FTZ R188, R249, R12 ;  /* 0x0000000cf9bc7220 */ /* 0x000fc80000410000 */
[----:B------:R-:W-:Y:S02]  /*31c0*/  FMUL.FTZ R249, R188, c[0x0][0x1e8] ;  /* 0x00007a00bcf97a20 */ /* 0x000fe40000410000 */
[----:B--2---:R-:W-:Y:S02]  /*31d0*/  FMUL.FTZ R189, R189, R226 ;  /* 0x000000e2bdbd7220 */ /* 0x004fe40000410000 */
[----:B------:R-:W2:Y:S02]  /*31e0*/  LDL R226, [R1+0x4] ;  /* 0x0000040001e27983 */ /* 0x000ea40000100800 */
[----:B------:R-:W-:Y:S02]  /*31f0*/  @P0 PRMT R184, RZ, 0x7610, R184 ;  /* 0x00007610ffb80816 */ /* 0x000fe400000000b8 */
[----:B------:R-:W-:-:S03]  /*3200*/  MOV R188, RZ ;  /* 0x000000ff00bc7202 */ /* 0x000fc60000000f00 */
[----:B------:R-:W-:Y:S01]  /*3210*/  @P0 FMUL.FTZ R188, R249, R184 ;  /* 0x000000b8f9bc0220 */ /* 0x000fe20000410000 */
[----:B------:R-:W-:Y:S01]  /*3220*/  FSEL R184, R189, RZ, P6 ;  /* 0x000000ffbdb87208 */ /* 0x000fe20003000000 */
[----:B------:R-:W-:Y:S01]  /*3230*/  FMUL.FTZ R189, R247, R12 ;  /* 0x0000000cf7bd7220 */ /* 0x000fe20000410000 */
[----:B------:R-:W-:Y:S01]  /*3240*/  LOP3.LUT P6, RZ, R20, 0xff0000, RZ, 0xc0, !PT ;  /* 0x00ff000014ff7812 */ /* 0x000fe200078cc0ff */
[----:B------:R-:W-:Y:S02]  /*3250*/  FADD.FTZ R141, R141, R188 ;  /* 0x000000bc8d8d7221 */ /* 0x000fe40000010000 */
[----:B------:R-:W-:Y:S02]  /*3260*/  FMUL.FTZ R247, R189, c[0x0][0x1e8] ;  /* 0x00007a00bdf77a20 */ /* 0x000fe40000410000 */
[----:B--2---:R-:W-:Y:S02]  /*3270*/  FMUL.FTZ R188, R226, R249 ;  /* 0x000000f9e2bc7220 */ /* 0x004fe40000410000 */
[----:B------:R-:W2:Y:S01]  /*3280*/  LDL R249, [R1+0x8] ;  /* 0x0000080001f97983 */ /* 0x000ea20000100800 */
[----:B------:R-:W-:-:S05]  /*3290*/  HFMA2.MMA R226, -RZ, RZ, 0, 0 ;  /* 0x00000000ffe27435 */ /* 0x000fca00000001ff */
[----:B------:R-:W-:Y:S02]  /*32a0*/  @P6 PRMT R189, RZ, 0x5410, R185 ;  /* 0x00005410ffbd6816 */ /* 0x000fe400000000b9 */
[----:B------:R-:W-:Y:S02]  /*32b0*/  FSEL R188, R188, RZ, P0 ;  /* 0x000000ffbcbc7208 */ /* 0x000fe40000000000 */
[----:B------:R-:W-:Y:S01]  /*32c0*/  LOP3.LUT P0, RZ, R20, 0xff000000, RZ, 0xc0, !PT ;  /* 0xff00000014ff7812 */ /* 0x000fe2000780c0ff */
[----:B------:R-:W-:Y:S02]  /*32d0*/  @P6 FMUL.FTZ R226, R247, R189 ;  /* 0x000000bdf7e26220 */ /* 0x000fe40000410000 */
[----:B------:R-:W-:-:S04]  /*32e0*/  FMUL.FTZ R189, R250, R12 ;  /* 0x0000000cfabd7220 */ /* 0x000fc80000410000 */
[----:B------:R-:W-:-:S06]  /*32f0*/  FMUL.FTZ R250, R189, c[0x0][0x1e8] ;  /* 0x00007a00bdfa7a20 */ /* 0x000fcc0000410000 */
        /* <DEDUP_REMOVED lines=9> */
[----:B------:R-:W-:Y:S02]  /*3390*/  FMUL.FTZ R249, R189, c[0x0][0x1e8] ;  /* 0x00007a00bdf97a20 */ /* 0x000fe40000410000 */
[----:B------:R-:W-:Y:S02]  /*33a0*/  FADD.FTZ R142, R142, R226 ;  /* 0x000000e28e8e7221 */ /* 0x000fe40000010000 */
[----:B------:R-:W-:-:S06]  /*33b0*/  FADD.FTZ R143, R143, R247 ;  /* 0x000000f78f8f7221 */ /* 0x000fcc0000010000 */
[----:B------:R-:W-:Y:S01]  /*33c0*/  @P6 PRMT R189, RZ, 0x5410, R186 ;  /* 0x00005410ffbd6816 */ /* 0x000fe200000000ba */
[----:B--2---:R-:W-:Y:S01]  /*33d0*/  FMUL.FTZ R188, R248, R250 ;  /* 0x000000faf8bc7220 */ /* 0x004fe20000410000 */
[----:B------:R-:W-:-:S04]  /*33e0*/  HFMA2.MMA R248, -RZ, RZ, 0, 0 ;  /* 0x00000000fff87435 */ /* 0x000fc800000001ff */
[----:B------:R-:W-:Y:S02]  /*33f0*/  FSEL R188, R188, RZ, P0 ;  /* 0x000000ffbcbc7208 */ /* 0x000fe40000000000 */
[----:B------:R-:W-:Y:S01]  /*3400*/  LOP3.LUT P0, RZ, R21, 0xff00, RZ, 0xc0, !PT ;  /* 0x0000ff0015ff7812 */ /* 0x000fe2000780c0ff */
[----:B------:R-:W-:Y:S01]  /*3410*/  @P6 FMUL.FTZ R248, R249, R189 ;  /* 0x000000bdf9f86220 */ /* 0x000fe20000410000 */
[----:B------:R-:W-:Y:S01]  /*3420*/  F2FP.BF16.PACK_AB R185, R188, R185 ;  /* 0x000000b9bcb9723e */ /* 0x000fe200000010ff */
[----:B------:R-:W-:Y:S01]  /*3430*/  FMUL.FTZ R189, R224, R12 ;  /* 0x0000000ce0bd7220 */ /* 0x000fe20000410000 */
[----:B------:R-:W-:Y:S01]  /*3440*/  MOV R224, RZ ;  /* 0x000000ff00e07202 */ /* 0x000fe20000000f00 */
[----:B------:R-:W-:Y:S02]  /*3450*/  FADD.FTZ R144, R144, R248 ;  /* 0x000000f890907221 */ /* 0x000fe40000010000 */
[----:B------:R-:W-:Y:S02]  /*3460*/  FMUL.FTZ R250, R189, c[0x0][0x1e8] ;  /* 0x00007a00bdfa7a20 */ /* 0x000fe40000410000 */
[----:B------:R-:W-:-:S02]  /*3470*/  FMUL.FTZ R189, R36, R249 ;  /* 0x000000f924bd7220 */ /* 0x000fc40000410000 */
[----:B------:R-:W-:Y:S02]  /*3480*/  FMUL.FTZ R188, R37, R250 ;  /* 0x000000fa25bc7220 */ /* 0x000fe40000410000 */
[----:B------:R-:W-:-:S03]  /*3490*/  @P0 PRMT R186, RZ, 0x7610, R186 ;  /* 0x00007610ffba0816 */ /* 0x000fc600000000ba */
[----:B------:R-:W-:Y:S02]  /*34a0*/  FSEL R188, R188, RZ, P0 ;  /* 0x000000ffbcbc7208 */ /* 0x000fe40000000000 */
[----:B------:R-:W-:Y:S01]  /*34b0*/  @P0 FMUL.FTZ R224, R250, R186 ;  /* 0x000000bafae00220 */ /* 0x000fe20000410000 */
[----:B------:R-:W-:Y:S01]  /*34c0*/  FSEL R186, R189, RZ, P6 ;  /* 0x000000ffbdba7208 */ /* 0x000fe20003000000 */
[----:B------:R-:W-:Y:S01]  /*34d0*/  FMUL.FTZ R189, R223, R12 ;  /* 0x0000000cdfbd7220 */ /* 0x000fe20000410000 */
[C---:B------:R-:W-:Y:S01]  /*34e0*/  LOP3.LUT P6, RZ, R21.reuse, 0xff0000, RZ, 0xc0, !PT ;  /* 0x00ff000015ff7812 */ /* 0x040fe200078cc0ff */
[----:B------:R-:W-:Y:S01]  /*34f0*/  HFMA2.MMA R223, -RZ, RZ, 0, 0 ;  /* 0x00000000ffdf7435 */ /* 0x000fe200000001ff */
[----:B------:R-:W-:Y:S01]  /*3500*/  LOP3.LUT P0, RZ, R21, 0xff000000, RZ, 0xc0, !PT ;  /* 0xff00000015ff7812 */ /* 0x000fe2000780c0ff */
[----:B------:R-:W-:Y:S01]  /*3510*/  FMUL.FTZ R249, R189, c[0x0][0x1e8] ;  /* 0x00007a00bdf97a20 */ /* 0x000fe20000410000 */
[----:B------:R-:W-:Y:S01]  /*3520*/  F2FP.BF16.PACK_AB R186, R188, R186 ;  /* 0x000000babcba723e */ /* 0x000fe200000010ff */
[----:B------:R-:W-:-:S08]  /*3530*/  FADD.FTZ R145, R145, R224 ;  /* 0x000000e091917221 */ /* 0x000fd00000010000 */
[--C-:B------:R-:W-:Y:S02]  /*3540*/  @P6 PRMT R189, RZ, 0x5410, R187.reuse ;  /* 0x00005410ffbd6816 */ /* 0x100fe400000000bb */
[----:B------:R-:W-:-:S03]  /*3550*/  @P0 PRMT R187, RZ, 0x7610, R187 ;  /* 0x00007610ffbb0816 */ /* 0x000fc600000000bb */
[----:B------:R-:W-:Y:S02]  /*3560*/  @P6 FMUL.FTZ R223, R249, R189 ;  /* 0x000000bdf9df6220 */ /* 0x000fe40000410000 */
[----:B------:R-:W-:Y:S01]  /*3570*/  FMUL.FTZ R189, R222, R12 ;  /* 0x0000000cdebd7220 */ /* 0x000fe20000410000 */
[----:B------:R-:W-:Y:S01]  /*3580*/  MOV R222, RZ ;  /* 0x000000ff00de7202 */ /* 0x000fe20000000f00 */
[----:B------:R-:W-:Y:S02]  /*3590*/  FADD.FTZ R146, R146, R223 ;  /* 0x000000df92927221 */ /* 0x000fe40000010000 */
[----:B------:R-:W-:-:S04]  /*35a0*/  FMUL.FTZ R189, R189, c[0x0][0x1e8] ;  /* 0x00007a00bdbd7a20 */ /* 0x000fc80000410000 */
[----:B------:R-:W-:Y:S02]  /*35b0*/  @P0 FMUL.FTZ R222, R189, R187 ;  /* 0x000000bbbdde0220 */ /* 0x000fe40000410000 */
[----:B------:R-:W-:Y:S02]  /*35c0*/  FMUL.FTZ R187, R38, R249 ;  /* 0x000000f926bb7220 */ /* 0x000fe40000410000 */
[----:B------:R-:W-:Y:S02]  /*35d0*/  FMUL.FTZ R189, R39, R189 ;  /* 0x000000bd27bd7220 */ /* 0x000fe40000410000 */
[----:B------:R-:W-:Y:S01]  /*35e0*/  FADD.FTZ R147, R147, R222 ;  /* 0x000000de93937221 */ /* 0x000fe20000010000 */
[----:B------:R-:W-:Y:S02]  /*35f0*/  FSEL R187, R187, RZ, P6 ;  /* 0x000000ffbbbb7208 */ /* 0x000fe40003000000 */
[----:B------:R-:W-:Y:S02]  /*3600*/  FSEL R189, R189, RZ, P0 ;  /* 0x000000ffbdbd7208 */ /* 0x000fe40000000000 */
[----:B------:R-:W-:-:S02]  /*3610*/  LEA R188, P0, R2, c[0x0][0x248], 0x4 ;  /* 0x0000920002bc7a11 */ /* 0x000fc400078020ff */
[----:B------:R-:W-:Y:S02]  /*3620*/  F2FP.BF16.PACK_AB R187, R189, R187 ;  /* 0x000000bbbdbb723e */ /* 0x000fe400000010ff */
[C---:B------:R-:W-:Y:S02]  /*3630*/  LEA.HI.X R189, R2.reuse, c[0x0][0x24c], RZ, 0x4, P0 ;  /* 0x0000930002bd7a11 */ /* 0x040fe400000f24ff */
[----:B------:R-:W-:-:S03]  /*3640*/  IADD3 R2, R2, 0x80, RZ ;  /* 0x0000008002027810 */ /* 0x000fc60007ffe0ff */
[----:B------:R0:W-:Y:S04]  /*3650*/  STG.E.128 [R188.64], R184 ;  /* 0x000000b8bc007986 */ /* 0x0001e8000c101d04 */
.L_x_3496:
[----:B------:R-:W-:Y:S05]  /*3660*/  BSYNC B0 ;  /* 0x0000000000007941 */ /* 0x000fea0003800000 */
.L_x_3495:
        /* <DEDUP_REMOVED lines=60> */
[----:B------:R-:W-:Y:S01]  /*3a30*/  @P6 PRMT R99, R184, 0x7610, R99 ;  /* 0x00007610b8636816 */ /* 0x000fe20000000063 */
[----:B------:R-:W-:Y:S01]  /*3a40*/  HFMA2.MMA R184, -RZ, RZ, 0, 9.5367431640625e-07 ;  /* 0x00000010ffb87435 */ /* 0x000fe200000001ff */
[----:B------:R-:W-:-:S04]  /*3a50*/  @P6 F2FP.BF16.PACK_AB R188, RZ, R222 ;  /* 0x000000deffbc623e */ /* 0x000fc800000010ff */
[----:B------:R-:W-:-:S05]  /*3a60*/  @P6 PRMT R99, R99, 0x5410, R188 ;  /* 0x0000541063636816 */ /* 0x000fca00000000bc */
[----:B------:R-:W-:-:S06]  /*3a70*/  IMAD.WIDE.U32 R184, R2, R184, c[0x0][0x170] ;  /* 0x00005c0002b87625 */ /* 0x000fcc00078e00b8 */
[----:B------:R-:W2:Y:S01]  /*3a80*/  LDG.E.128 R184, [R184.64] ;  /* 0x00000004b8b87981 */ /* 0x000ea2000c1e1d00 */
[----:B------:R-:W-:-:S04]  /*3a90*/  @P6 LEA R188, P0, R2, c[0x0][0x258], 0x4 ;  /* 0x0000960002bc6a11 */ /* 0x000fc800078020ff */
[----:B------:R-:W-:Y:S02]  /*3aa0*/  @P6 LEA.HI.X R189, R2, c[0x0][0x25c], RZ, 0x4, P0 ;  /* 0x0000970002bd6a11 */ /* 0x000fe400000f24ff */
[----:B------:R-:W-:-:S03]  /*3ab0*/  LOP3.LUT P0, RZ, R18, 0xff00, RZ, 0xc0, !PT ;  /* 0x0000ff0012ff7812 */ /* 0x000fc6000780c0ff */
[----:B------:R0:W-:Y:S02]  /*3ac0*/  @P6 STG.E.128 [R188.64], R96 ;  /* 0x00000060bc006986 */ /* 0x0001e4000c101d04 */
[----:B0-----:R-:W-:-:S04]  /*3ad0*/  MOV R188, R18 ;  /* 0x0000001200bc7202 */ /* 0x001fc80000000f00 */
[----:B------:R-:W-:Y:S01]  /*3ae0*/  LOP3.LUT P6, RZ, R188, 0xff, RZ, 0xc0, !PT ;  /* 0x000000ffbcff7812 */ /* 0x000fe200078cc0ff */
[----:B------:R-:W-:-:S04]  /*3af0*/  FMUL.FTZ R188, R226, R12 ;  /* 0x0000000ce2bc7220 */ /* 0x000fc80000410000 */
[----:B------:R-:W-:Y:S01]  /*3b00*/  FMUL.FTZ R226, R188, c[0x0][0x1e8] ;  /* 0x00007a00bce27a20 */ /* 0x000fe20000410000 */
[----:B------:R-:W-:-:S07]  /*3b10*/  HFMA2.MMA R188, -RZ, RZ, 0, 0 ;  /* 0x00000000ffbc7435 */ /* 0x000fce00000001ff */
[--C-:B--2---:R-:W-:Y:S02]  /*3b20*/  @P6 PRMT R189, RZ, 0x5410, R184.reuse ;  /* 0x00005410ffbd6816 */ /* 0x104fe400000000b8 */
[----:B------:R-:W-:-:S03]  /*3b30*/  @P0 PRMT R184, RZ, 0x7610, R184 ;  /* 0x00007610ffb80816 */ /* 0x000fc600000000b8 */
[----:B------:R-:W-:Y:S02]  /*3b40*/  @P6 FMUL.FTZ R188, R226, R189 ;  /* 0x000000bde2bc6220 */ /* 0x000fe40000410000 */
[----:B------:R-:W-:Y:S01]  /*3b50*/  FMUL.FTZ R189, R48, R226 ;  /* 0x000000e230bd7220 */ /* 0x000fe20000410000 */
[----:B------:R-:W-:Y:S01]  /*3b60*/  HFMA2.MMA R226, -RZ, RZ, 0, 0 ;  /* 0x00000000ffe27435 */ /* 0x000fe200000001ff */
[----:B------:R-:W-:Y:S02]  /*3b70*/  FADD.FTZ R148, R148, R188 ;  /* 0x000000bc94947221 */ /* 0x000fe40000010000 */
[----:B------:R-:W-:-:S04]  /*3b80*/  FMUL.FTZ R188, R249, R12 ;  /* 0x0000000cf9bc7220 */ /* 0x000fc80000410000 */
[----:B------:R-:W-:Y:S01]  /*3b90*/  FMUL.FTZ R249, R188, c[0x0][0x1e8] ;  /* 0x00007a00bcf97a20 */ /* 0x000fe20000410000 */
[----:B------:R-:W-:-:S03]  /*3ba0*/  MOV R188, RZ ;  /* 0x000000ff00bc7202 */ /* 0x000fc60000000f00 */
[----:B------:R-:W-:Y:S01]  /*3bb0*/  @P0 FMUL.FTZ R188, R249, R184 ;  /* 0x000000b8f9bc0220 */ /* 0x000fe20000410000 */
[----:B------:R-:W-:Y:S01]  /*3bc0*/  FSEL R184, R189, RZ, P6 ;  /* 0x000000ffbdb87208 */ /* 0x000fe20003000000 */
[----:B------:R-:W-:Y:S01]  /*3bd0*/  FMUL.FTZ R189, R247, R12 ;  /* 0x0000000cf7bd7220 */ /* 0x000fe20000410000 */
[----:B------:R-:W-:Y:S01]  /*3be0*/  LOP3.LUT P6, RZ, R18, 0xff0000, RZ, 0xc0, !PT ;  /* 0x00ff000012ff7812 */ /* 0x000fe200078cc0ff */
[----:B------:R-:W-:Y:S02]  /*3bf0*/  FADD.FTZ R149, R149, R188 ;  /* 0x000000bc95957221 */ /* 0x000fe40000010000 */
[----:B------:R-:W-:Y:S02]  /*3c00*/  FMUL.FTZ R188, R49, R249 ;  /* 0x000000f931bc7220 */ /* 0x000fe40000410000 */
[----:B------:R-:W-:-:S03]  /*3c10*/  FMUL.FTZ R247, R189, c[0x0][0x1e8] ;  /* 0x00007a00bdf77a20 */ /* 0x000fc60000410000 */
[----:B------:R-:W-:Y:S02]  /*3c20*/  FSEL R188, R188, RZ, P0 ;  /* 0x000000ffbcbc7208 */ /* 0x000fe40000000000 */
[----:B------:R-:W-:Y:S02]  /*3c30*/  LOP3.LUT P0, RZ, R18, 0xff000000, RZ, 0xc0, !PT ;  /* 0xff00000012ff7812 */ /* 0x000fe4000780c0ff */
[----:B------:R-:W-:Y:S02]  /*3c40*/  F2FP.BF16.PACK_AB R184, R188, R184 ;  /* 0x000000b8bcb8723e */ /* 0x000fe400000010ff */
[----:B------:R-:W-:-:S05]  /*3c50*/  @P6 PRMT R189, RZ, 0x5410, R185 ;  /* 0x00005410ffbd6816 */ /* 0x000fca00000000b9 */
[----:B------:R-:W-:Y:S02]  /*3c60*/  @P6 FMUL.FTZ R226, R247, R189 ;  /* 0x000000bdf7e26220 */ /* 0x000fe40000410000 */
[----:B------:R-:W-:Y:S02]  /*3c70*/  FMUL.FTZ R189, R250, R12 ;  /* 0x0000000cfabd7220 */ /* 0x000fe40000410000 */
[----:B------:R-:W-:Y:S01]  /*3c80*/  @P0 PRMT R185, RZ, 0x7610, R185 ;  /* 0x00007610ffb90816 */ /* 0x000fe200000000b9 */
[----:B------:R-:W-:Y:S02]  /*3c90*/  FADD.FTZ R150, R150, R226 ;  /* 0x000000e296967221 */ /* 0x000fe40000010000 */
[----:B------:R-:W-:Y:S02]  /*3ca0*/  FMUL.FTZ R250, R189, c[0x0][0x1e8] ;  /* 0x00007a00bdfa7a20 */ /* 0x000fe40000410000 */
[----:B------:R-:W-:Y:S01]  /*3cb0*/  FMUL.FTZ R189, R50, R247 ;  /* 0x000000f732bd7220 */ /* 0x000fe20000410000 */
[----:B------:R-:W-:Y:S01]  /*3cc0*/  MOV R247, RZ ;  /* 0x000000ff00f77202 */ /* 0x000fe20000000f00 */
[----:B------:R-:W-:-:S02]  /*3cd0*/  @P0 FMUL.FTZ R247, R250, R185 ;  /* 0x000000b9faf70220 */ /* 0x000fc40000410000 */
[----:B------:R-:W-:Y:S01]  /*3ce0*/  FMUL.FTZ R188, R51, R250 ;  /* 0x000000fa33bc7220 */ /* 0x000fe20000410000 */
[----:B------:R-:W-:Y:S01]  /*3cf0*/  FSEL R185, R189, RZ, P6 ;  /* 0x000000ffbdb97208 */ /* 0x000fe20003000000 */
[----:B------:R-:W-:Y:S01]  /*3d00*/  FMUL.FTZ R189, R248, R12 ;  /* 0x0000000cf8bd7220 */ /* 0x000fe20000410000 */
[----:B------:R-:W-:Y:S01]  /*3d10*/  LOP3.LUT P6, RZ, R19, 0xff, RZ, 0xc0, !PT ;  /* 0x000000ff13ff7812 */ /* 0x000fe200078cc0ff */
[----:B------:R-:W-:Y:S01]  /*3d20*/  HFMA2.MMA R248, -RZ, RZ, 0, 0 ;  /* 0x00000000fff87435 */ /* 0x000fe200000001ff */
[----:B------:R-:W-:Y:S01]  /*3d30*/  FSEL R188, R188, RZ, P0 ;  /* 0x000000ffbcbc7208 */ /* 0x000fe20000000000 */
[----:B------:R-:W-:Y:S01]  /*3d40*/  FMUL.FTZ R249, R189, c[0x0][0x1e8] ;  /* 0x00007a00bdf97a20 */ /* 0x000fe20000410000 */
[----:B------:R-:W-:Y:S01]  /*3d50*/  LOP3.LUT P0, RZ, R19, 0xff00, RZ, 0xc0, !PT ;  /* 0x0000ff0013ff7812 */ /* 0x000fe2000780c0ff */
[----:B------:R-:W-:Y:S01]  /*3d60*/  FADD.FTZ R151, R151, R247 ;  /* 0x000000f797977221 */ /* 0x000fe20000010000 */
[----:B------:R-:W-:-:S07]  /*3d70*/  F2FP.BF16.PACK_AB R185, R188, R185 ;  /* 0x000000b9bcb9723e */ /* 0x000fce00000010ff */
[----:B------:R-:W-:-:S04]  /*3d80*/  @P6 PRMT R189, RZ, 0x5410, R186 ;  /* 0x00005410ffbd6816 */ /* 0x000fc800000000ba */
[----:B------:R-:W-:Y:S01]  /*3d90*/  @P0 PRMT R186, RZ, 0x7610, R186 ;  /* 0x00007610ffba0816 */ /* 0x000fe200000000ba */
[----:B------:R-:W-:Y:S02]  /*3da0*/  @P6 FMUL.FTZ R248, R249, R189 ;  /* 0x000000bdf9f86220 */ /* 0x000fe40000410000 */
[----:B------:R-:W-:Y:S01]  /*3db0*/  FMUL.FTZ R189, R224, R12 ;  /* 0x0000000ce0bd7220 */ /* 0x000fe20000410000 */
[----:B------:R-:W-:Y:S01]  /*3dc0*/  MOV R224, RZ ;  /* 0x000000ff00e07202 */ /* 0x000fe20000000f00 */
[----:B------:R-:W-:Y:S02]  /*3dd0*/  FADD.FTZ R152, R152, R248 ;  /* 0x000000f898987221 */ /* 0x000fe40000010000 */
[----:B------:R-:W-:Y:S02]  /*3de0*/  FMUL.FTZ R250, R189, c[0x0][0x1e8] ;  /* 0x00007a00bdfa7a20 */ /* 0x000fe40000410000 */
[----:B------:R-:W-:Y:S02]  /*3df0*/  FMUL.FTZ R189, R52, R249 ;  /* 0x000000f934bd7220 */ /* 0x000fe40000410000 */
        /* <DEDUP_REMOVED lines=29> */
.L_x_3498:
[----:B------:R-:W-:Y:S05]  /*3fd0*/  BSYNC B0 ;  /* 0x0000000000007941 */ /* 0x000fea0003800000 */
.L_x_3497:
[----:B------:R-:W-:Y:S01]  /*3fe0*/  BSSY B0, `(.L_x_3499) ;  /* 0x0000095000007945 */ /* 0x000fe20003800000 */
[----:B------:R-:W-:Y:S05]  /*3ff0*/  @!P4 BRA `(.L_x_3500) ;  /* 0x000009300000c947 */ /* 0x000fea0003800000 */
[----:B------:R-:W-:Y:S02]  /*4000*/  ISETP.NE.U32.AND P0, PT, RZ, c[0x0][0x218], PT ;  /* 0x00008600ff007a0c */ /* 0x000fe40003f05070 */
[----:B0-----:R-:W-:Y:S02]  /*4010*/  FSEL R184, R190, RZ, !P5 ;  /* 0x000000ffbeb87208 */ /* 0x001fe40006800000 */
[----:B------:R-:W-:Y:S02]  /*4020*/  ISETP.NE.AND.EX P0, PT, RZ, c[0x0][0x21c], PT, P0 ;  /* 0x00008700ff007a0c */ /* 0x000fe40003f05300 */
[----:B------:R-:W-:Y:S01]  /*4030*/  ISETP.NE.U32.AND P5, PT, RZ, c[0x0][0x258], PT ;  /* 0x00009600ff007a0c */ /* 0x000fe20003fa5070 */
[-CC-:B------:R-:W-:Y:S02]  /*4040*/  FFMA.FTZ R190, R211, R191.reuse, R184.reuse ;  /* 0x000000bfd3be7223 */ /* 0x180fe400000100b8 */
[-CC-:B------:R-:W-:Y:S01]  /*4050*/  FFMA.FTZ R222, R252, R191.reuse, R184.reuse ;  /* 0x000000bffcde7223 */ /* 0x180fe200000100b8 */
[----:B------:R-:W-:Y:S01]  /*4060*/  ISETP.NE.AND.EX P5, PT, RZ, c[0x0][0x25c], PT, P5 ;  /* 0x00009700ff007a0c */ /* 0x000fe20003fa5350 */
[----:B------:R-:W-:-:S02]  /*4070*/  FFMA.FTZ R188, R229, R191, R184 ;  /* 0x000000bfe5bc7223 */ /* 0x000fc400000100b8 */
[-CC-:B------:R-:W-:Y:S02]  /*4080*/  FFMA.FTZ R187, R209, R191.reuse, R184.reuse ;  /* 0x000000bfd1bb7223 */ /* 0x180fe400000100b8 */
[-CC-:B------:R-:W-:Y:S02]  /*4090*/  FFMA.FTZ R189, R207, R191.reuse, R184.reuse ;  /* 0x000000bfcfbd7223 */ /* 0x180fe400000100b8 */
[-CC-:B------:R-:W-:Y:S02]  /*40a0*/  FFMA.FTZ R186, R205, R191.reuse, R184.reuse ;  /* 0x000000bfcdba7223 */ /* 0x180fe400000100b8 */
[-C--:B------:R-:W-:Y:S02]  /*40b0*/  FFMA.FTZ R185, R203, R191.reuse, R184 ;  /* 0x000000bfcbb97223 */ /* 0x080fe400000100b8 */
[----:B------:R-:W-:Y:S02]  /*40c0*/  FADD.FTZ R190, R210, -R190 ;  /* 0x800000bed2be7221 */ /* 0x000fe40000010000 */
[----:B------:R-:W-:-:S02]  /*40d0*/  FFMA.FTZ R184, R201, R191, R184 ;  /* 0x000000bfc9b87223 */ /* 0x000fc400000100b8 */
[----:B------:R-:W-:Y:S02]  /*40e0*/  FADD.FTZ R191, R230, -R222 ;  /* 0x800000dee6bf7221 */ /* 0x000fe40000010000 */
[C---:B-----5:R-:W-:Y:S01]  /*40f0*/  FMUL.FTZ R226, R11.reuse, R190 ;  /* 0x000000be0be27220 */ /* 0x060fe20000410000 */
[----:B------:R-:W-:Y:S01]  /*4100*/  @P0 PRMT R190, RZ, 0x5410, R24 ;  /* 0x00005410ffbe0816 */ /* 0x000fe20000000018 */
[----:B------:R-:W-:Y:S02]  /*4110*/  FMUL.FTZ R223, R11, R191 ;  /* 0x000000bf0bdf7220 */ /* 0x000fe40000410000 */
[----:B------:R-:W-:Y:S02]  /*4120*/  FADD.FTZ R189, R206, -R189 ;  /* 0x800000bdcebd7221 */ /* 0x000fe40000010000 */
[----:B------:R-:W-:Y:S01]  /*4130*/  @P0 FADD.FTZ R223, R223, R190 ;  /* 0x000000bedfdf0221 */ /* 0x000fe20000010000 */
[----:B------:R-:W-:Y:S01]  /*4140*/  @P0 PRMT R190, RZ, 0x5410, R25 ;  /* 0x00005410ffbe0816 */ /* 0x000fe20000000019 */
[----:B------:R-:W-:Y:S01]  /*4150*/  FMUL.FTZ R191, R11, R189 ;  /* 0x000000bd0bbf7220 */ /* 0x000fe20000410000 */
[----:B------:R-:W-:Y:S01]  /*4160*/  @P0 PRMT R189, RZ, 0x5410, R26 ;  /* 0x00005410ffbd0816 */ /* 0x000fe2000000001a */
[----:B------:R-:W-:-:S02]  /*4170*/  FADD.FTZ R188, R225, -R188 ;  /* 0x800000bce1bc7221 */ /* 0x000fc40000010000 */
[----:B------:R-:W-:Y:S02]  /*4180*/  FADD.FTZ R187, R208, -R187 ;  /* 0x800000bbd0bb7221 */ /* 0x000fe40000010000 */
[----:B------:R-:W-:Y:S02]  /*4190*/  FADD.FTZ R186, R204, -R186 ;  /* 0x800000baccba7221 */ /* 0x000fe40000010000 */
[----:B------:R-:W-:Y:S02]  /*41a0*/  FADD.FTZ R185, R202, -R185 ;  /* 0x800000b9cab97221 */ /* 0x000fe40000010000 */
[----:B------:R-:W-:Y:S02]  /*41b0*/  FADD.FTZ R184, R200, -R184 ;  /* 0x800000b8c8b87221 */ /* 0x000fe40000010000 */
[----:B------:R-:W-:Y:S02]  /*41c0*/  @P0 FADD.FTZ R226, R226, R190 ;  /* 0x000000bee2e20221 */ /* 0x000fe40000010000 */
[----:B------:R-:W-:-:S02]  /*41d0*/  @P0 FADD.FTZ R191, R191, R189 ;  /* 0x000000bdbfbf0221 */ /* 0x000fc40000010000 */
[C---:B------:R-:W-:Y:S02]  /*41e0*/  FMUL.FTZ R224, R11.reuse, R188 ;  /* 0x000000bc0be07220 */ /* 0x040fe40000410000 */
[C---:B------:R-:W-:Y:S02]  /*41f0*/  FMUL.FTZ R222, R11.reuse, R187 ;  /* 0x000000bb0bde7220 */ /* 0x040fe40000410000 */
[C---:B------:R-:W-:Y:S02]  /*4200*/  FMUL.FTZ R190, R11.reuse, R186 ;  /* 0x000000ba0bbe7220 */ /* 0x040fe40000410000 */
[C---:B------:R-:W-:Y:S01]  /*4210*/  FMUL.FTZ R189, R11.reuse, R185 ;  /* 0x000000b90bbd7220 */ /* 0x040fe20000410000 */
[----:B------:R-:W-:Y:S01]  /*4220*/  @P5 F2FP.BF16.PACK_AB R185, RZ, R191 ;  /* 0x000000bfffb9523e */ /* 0x000fe200000010ff */
[----:B------:R-:W-:Y:S01]  /*4230*/  FMUL.FTZ R188, R11, R184 ;  /* 0x000000b80bbc7220 */ /* 0x000fe20000410000 */
[----:B------:R-:W-:Y:S01]  /*4240*/  @P5 F2FP.BF16.PACK_AB R11, RZ, R223 ;  /* 0x000000dfff0b523e */ /* 0x000fe200000010ff */
[----:B------:R-:W-:Y:S01]  /*4250*/  FMUL.FTZ R223, R223, R12 ;  /* 0x0000000cdfdf7220 */ /* 0x000fe20000410000 */
[----:B------:R-:W-:Y:S01]  /*4260*/  @P5 F2FP.BF16.PACK_AB R184, RZ, R226 ;  /* 0x000000e2ffb8523e */ /* 0x000fe200000010ff */
[-C--:B------:R-:W-:Y:S01]  /*4270*/  FMUL.FTZ R226, R226, R12.reuse ;  /* 0x0000000ce2e27220 */ /* 0x080fe20000410000 */
[----:B------:R-:W-:Y:S01]  /*4280*/  @P5 PRMT R96, R11, 0x7610, R96 ;  /* 0x000076100b605816 */ /* 0x000fe20000000060 */
[----:B------:R-:W-:Y:S01]  /*4290*/  FMUL.FTZ R191, R191, R12 ;  /* 0x0000000cbfbf7220 */ /* 0x000fe20000410000 */
[----:B------:R-:W-:-:S02]  /*42a0*/  @P0 PRMT R11, RZ, 0x7610, R24 ;  /* 0x00007610ff0b0816 */ /* 0x000fc40000000018 */
[----:B------:R-:W-:Y:S02]  /*42b0*/  @P5 PRMT R97, R184, 0x7610, R97 ;  /* 0x00007610b8615816 */ /* 0x000fe40000000061 */
[----:B------:R-:W-:Y:S01]  /*42c0*/  @P5 PRMT R98, R185, 0x7610, R98 ;  /* 0x00007610b9625816 */ /* 0x000fe20000000062 */
[----:B------:R-:W-:Y:S01]  /*42d0*/  @P0 FADD.FTZ R224, R224, R11 ;  /* 0x0000000be0e00221 */ /* 0x000fe20000010000 */
[----:B------:R-:W-:-:S04]  /*42e0*/  @P0 PRMT R11, RZ, 0x7610, R25 ;  /* 0x00007610ff0b0816 */ /* 0x000fc80000000019 */
[----:B------:R-:W-:Y:S01]  /*42f0*/  @P5 F2FP.BF16.PACK_AB R184, RZ, R224 ;  /* 0x000000e0ffb8523e */ /* 0x000fe200000010ff */
[----:B------:R-:W-:Y:S01]  /*4300*/  @P0 FADD.FTZ R222, R222, R11 ;  /* 0x0000000bdede0221 */ /* 0x000fe20000010000 */
[----:B------:R-:W-:Y:S01]  /*4310*/  @P0 PRMT R11, RZ, 0x7610, R26 ;  /* 0x00007610ff0b0816 */ /* 0x000fe2000000001a */
[----:B------:R-:W-:Y:S01]  /*4320*/  FMUL.FTZ R224, R224, R12 ;  /* 0x0000000ce0e07220 */ /* 0x000fe20000410000 */
[----:B------:R-:W-:Y:S01]  /*4330*/  @P5 PRMT R96, R96, 0x5410, R184 ;  /* 0x0000541060605816 */ /* 0x000fe200000000b8 */
[----:B------:R-:W-:Y:S01]  /*4340*/  HFMA2.MMA R184, -RZ, RZ, 0, 9.5367431640625e-07 ;  /* 0x00000010ffb87435 */ /* 0x000fe200000001ff */
[----:B------:R-:W-:Y:S01]  /*4350*/  @P5 F2FP.BF16.PACK_AB R185, RZ, R222 ;  /* 0x000000deffb9523e */ /* 0x000fe200000010ff */
[----:B------:R-:W-:Y:S01]  /*4360*/  @P0 FADD.FTZ R190, R190, R11 ;  /* 0x0000000bbebe0221 */ /* 0x000fe20000010000 */
[----:B------:R-:W-:Y:S01]  /*4370*/  @P0 PRMT R11, RZ, 0x5410, R27 ;  /* 0x00005410ff0b0816 */ /* 0x000fe2000000001b */
[----:B------:R-:W-:Y:S01]  /*4380*/  FMUL.FTZ R222, R222, R12 ;  /* 0x0000000cdede7220 */ /* 0x000fe20000410000 */
[----:B------:R-:W-:-:S02]  /*4390*/  @P5 PRMT R97, R97, 0x5410, R185 ;  /* 0x0000541061615816 */ /* 0x000fc400000000b9 */
[----:B------:R-:W-:Y:S01]  /*43a0*/  @P5 F2FP.BF16.PACK_AB R186, RZ, R190 ;  /* 0x000000beffba523e */ /* 0x000fe200000010ff */
[----:B------:R-:W-:Y:S01]  /*43b0*/  @P0 FADD.FTZ R189, R189, R11 ;  /* 0x0000000bbdbd0221 */ /* 0x000fe20000010000 */
[----:B------:R-:W-:Y:S01]  /*43c0*/  @P0 PRMT R11, RZ, 0x7610, R27 ;  /* 0x00007610ff0b0816 */ /* 0x000fe2000000001b */
[----:B------:R-:W-:Y:S01]  /*43d0*/  IMAD.WIDE.U32 R184, R2, R184, c[0x0][0x170] ;  /* 0x00005c0002b87625 */ /* 0x000fe200078e00b8 */
[----:B------:R-:W-:Y:S02]  /*43e0*/  @P5 PRMT R98, R98, 0x5410, R186 ;  /* 0x0000541062625816 */ /* 0x000fe400000000ba */
[----:B------:R-:W-:Y:S01]  /*43f0*/  @P5 F2FP.BF16.PACK_AB R187, RZ, R189 ;  /* 0x000000bdffbb523e */ /* 0x000fe200000010ff */
[----:B------:R-:W-:Y:S02]  /*4400*/  @P0 FADD.FTZ R188, R188, R11 ;  /* 0x0000000bbcbc0221 */ /* 0x000fe40000010000 */
[-C--:B------:R-:W-:Y:S01]  /*4410*/  FMUL.FTZ R190, R190, R12.reuse ;  /* 0x0000000cbebe7220 */ /* 0x080fe20000410000 */
[----:B------:R-:W-:Y:S01]  /*4420*/  @P5 PRMT R99, R187, 0x7610, R99 ;  /* 0x00007610bb635816 */ /* 0x000fe20000000063 */
[-C--:B------:R-:W-:Y:S01]  /*4430*/  FMUL.FTZ R11, R189, R12.reuse ;  /* 0x0000000cbd0b7220 */ /* 0x080fe20000410000 */
[----:B------:R-:W2:Y:S01]  /*4440*/  LDG.E.128 R184, [R184.64] ;  /* 0x00000004b8b87981 */ /* 0x000ea2000c1e1d00 */
[----:B------:R-:W-:Y:S01]  /*4450*/  FMUL.FTZ R12, R188, R12 ;  /* 0x0000000cbc0c7220 */ /* 0x000fe20000410000 */
[----:B------:R-:W-:-:S04]  /*4460*/  @P5 F2FP.BF16.PACK_AB R188, RZ, R188 ;  /* 0x000000bcffbc523e */ /* 0x000fc800000010ff */
[----:B------:R-:W-:Y:S02]  /*4470*/  @P5 PRMT R99, R99, 0x5410, R188 ;  /* 0x0000541063635816 */ /* 0x000fe400000000bc */
[----:B------:R-:W-:-:S04]  /*4480*/  @P5 LEA R188, P0, R2, c[0x0][0x258], 0x4 ;  /* 0x0000960002bc5a11 */ /* 0x000fc800078020ff */
[----:B------:R-:W-:-:S05]  /*4490*/  @P5 LEA.HI.X R189, R2, c[0x0][0x25c], RZ, 0x4, P0 ;  /* 0x0000970002bd5a11 */ /* 0x000fca00000f24ff */
[----:B------:R0:W-:Y:S01]  /*44a0*/  @P5 STG.E.128 [R188.64], R96 ;  /* 0x00000060bc005986 */ /* 0x0001e2000c101d04 */
[----:B------:R-:W-:Y:S02]  /*44b0*/  LOP3.LUT P0, RZ, R192, 0xff00, RZ, 0xc0, !PT ;  /* 0x0000ff00c0ff7812 */ /* 0x000fe4000780c0ff */
[----:B0-----:R-:W-:-:S04]  /*44c0*/  MOV R188, R192 ;  /* 0x000000c000bc7202 */ /* 0x001fc80000000f00 */
[----:B------:R-:W-:Y:S01]  /*44d0*/  LOP3.LUT P5, RZ, R188, 0xff, RZ, 0xc0, !PT ;  /* 0x000000ffbcff7812 */ /* 0x000fe200078ac0ff */
[----:B------:R-:W-:Y:S01]  /*44e0*/  HFMA2.MMA R188, -RZ, RZ, 0, 0 ;  /* 0x00000000ffbc7435 */ /* 0x000fe200000001ff */
[----:B------:R-:W-:Y:S01]  /*44f0*/  FMUL.FTZ R223, R223, c[0x0][0x1e8] ;  /* 0x00007a00dfdf7a20 */ /* 0x000fe20000410000 */
[----:B------:R-:W-:-:S10]  /*4500*/  LOP3.LUT P6, RZ, R192, 0xff0000, RZ, 0xc0, !PT ;  /* 0x00ff0000c0ff7812 */ /* 0x000fd400078cc0ff */
[--C-:B--2---:R-:W-:Y:S02]  /*4510*/  @P5 PRMT R189, RZ, 0x5410, R184.reuse ;  /* 0x00005410ffbd5816 */ /* 0x104fe400000000b8 */
[----:B------:R-:W-:-:S03]  /*4520*/  @P0 PRMT R184, RZ, 0x7610, R184 ;  /* 0x00007610ffb80816 */ /* 0x000fc600000000b8 */
[----:B------:R-:W-:Y:S02]  /*4530*/  @P5 FMUL.FTZ R188, R223, R189 ;  /* 0x000000bddfbc5220 */ /* 0x000fe40000410000 */
[----:B------:R-:W-:Y:S02]  /*4540*/  FMUL.FTZ R189, R224, c[0x0][0x1e8] ;  /* 0x00007a00e0bd7a20 */ /* 0x000fe40000410000 */
[----:B------:R-:W-:Y:S01]  /*4550*/  FADD.FTZ R156, R156, R188 ;  /* 0x000000bc9c9c7221 */ /* 0x000fe20000010000 */
[----:B------:R-:W-:Y:S01]  /*4560*/  MOV R188, RZ ;  /* 0x000000ff00bc7202 */ /* 0x000fe20000000f00 */
[----:B------:R-:W-:Y:S02]  /*4570*/  @P0 FMUL.FTZ R188, R189, R184 ;  /* 0x000000b8bdbc0220 */ /* 0x000fe40000410000 */
[----:B------:R-:W-:-:S05]  /*4580*/  FMUL.FTZ R184, R56, R223 ;  /* 0x000000df38b87220 */ /* 0x000fca0000410000 */
[----:B------:R-:W-:Y:S02]  /*4590*/  FSEL R184, R184, RZ, P5 ;  /* 0x000000ffb8b87208 */ /* 0x000fe40002800000 */
[----:B------:R-:W-:Y:S01]  /*45a0*/  LOP3.LUT P5, RZ, R192, 0xff000000, RZ, 0xc0, !PT ;  /* 0xff000000c0ff7812 */ /* 0x000fe200078ac0ff */
[----:B------:R-:W-:Y:S01]  /*45b0*/  HFMA2.MMA R223, -RZ, RZ, 0, 0 ;  /* 0x00000000ffdf7435 */ /* 0x000fe200000001ff */
[----:B------:R-:W-:Y:S01]  /*45c0*/  FADD.FTZ R157, R157, R188 ;  /* 0x000000bc9d9d7221 */ /* 0x000fe20000010000 */
[----:B------:R-:W-:Y:S01]  /*45d0*/  @P6 PRMT R224, RZ, 0x5410, R185 ;  /* 0x00005410ffe06816 */ /* 0x000fe200000000b9 */
[----:B------:R-:W-:Y:S02]  /*45e0*/  FMUL.FTZ R188, R226, c[0x0][0x1e8] ;  /* 0x00007a00e2bc7a20 */ /* 0x000fe40000410000 */
[----:B------:R-:W-:Y:S02]  /*45f0*/  FMUL.FTZ R189, R57, R189 ;  /* 0x000000bd39bd7220 */ /* 0x000fe40000410000 */
[----:B------:R-:W-:-:S02]  /*4600*/  @P6 FMUL.FTZ R223, R188, R224 ;  /* 0x000000e0bcdf6220 */ /* 0x000fc40000410000 */
[----:B------:R-:W-:-:S03]  /*4610*/  FMUL.FTZ R224, R222, c[0x0][0x1e8] ;  /* 0x00007a00dee07a20 */ /* 0x000fc60000410000 */
[----:B------:R-:W-:Y:S02]  /*4620*/  @P5 PRMT R185, RZ, 0x7610, R185 ;  /* 0x00007610ffb95816 */ /* 0x000fe400000000b9 */
[----:B------:R-:W-:-:S03]  /*4630*/  MOV R222, RZ ;  /* 0x000000ff00de7202 */ /* 0x000fc60000000f00 */
[----:B------:R-:W-:Y:S01]  /*4640*/  @P5 FMUL.FTZ R222, R224, R185 ;  /* 0x000000b9e0de5220 */ /* 0x000fe20000410000 */
[----:B------:R-:W-:Y:S02]  /*4650*/  FSEL R185, R189, RZ, P0 ;  /* 0x000000ffbdb97208 */ /* 0x000fe40000000000 */
[----:B------:R-:W-:Y:S02]  /*4660*/  LOP3.LUT P0, RZ, R193, 0xff, RZ, 0xc0, !PT ;  /* 0x000000ffc1ff7812 */ /* 0x000fe4000780c0ff */
[----:B------:R-:W-:Y:S01]  /*4670*/  F2FP.BF16.PACK_AB R184, R185, R184 ;  /* 0x000000b8b9b8723e */ /* 0x000fe200000010ff */
[----:B------:R-:W-:-:S05]  /*4680*/  FMUL.FTZ R185, R58, R188 ;  /* 0x000000bc3ab97220 */ /* 0x000fca0000410000 */
[----:B------:R-:W-:Y:S02]  /*4690*/  FSEL R185, R185, RZ, P6 ;  /* 0x000000ffb9b97208 */ /* 0x000fe40003000000 */
[----:B------:R-:W-:Y:S01]  /*46a0*/  LOP3.LUT P6, RZ, R193, 0xff00, RZ, 0xc0, !PT ;  /* 0x0000ff00c1ff7812 */ /* 0x000fe200078cc0ff */
[----:B------:R-:W-:Y:S01]  /*46b0*/  FMUL.FTZ R189, R191, c[0x0][0x1e8] ;  /* 0x00007a00bfbd7a20 */ /* 0x000fe20000410000 */
[----:B------:R-:W-:Y:S01]  /*46c0*/  HFMA2.MMA R191, -RZ, RZ, 0, 0 ;  /* 0x00000000ffbf7435 */ /* 0x000fe200000001ff */
[----:B------:R-:W-:Y:S01]  /*46d0*/  @P0 PRMT R188, RZ, 0x5410, R186 ;  /* 0x00005410ffbc0816 */ /* 0x000fe200000000ba */
[----:B------:R-:W-:-:S04]  /*46e0*/  FMUL.FTZ R224, R59, R224 ;  /* 0x000000e03be07220 */ /* 0x000fc80000410000 */
[----:B------:R-:W-:Y:S02]  /*46f0*/  @P0 FMUL.FTZ R191, R189, R188 ;  /* 0x000000bcbdbf0220 */ /* 0x000fe40000410000 */
[----:B------:R-:W-:-:S03]  /*4700*/  FMUL.FTZ R188, R190, c[0x0][0x1e8] ;  /* 0x00007a00bebc7a20 */ /* 0x000fc60000410000 */
[----:B------:R-:W-:Y:S02]  /*4710*/  @P6 PRMT R186, RZ, 0x7610, R186 ;  /* 0x00007610ffba6816 */ /* 0x000fe400000000ba */
[----:B------:R-:W-:Y:S01]  /*4720*/  MOV R190, RZ ;  /* 0x000000ff00be7202 */ /* 0x000fe20000000f00 */
[----:B------:R-:W-:Y:S02]  /*4730*/  FMUL.FTZ R189, R60, R189 ;  /* 0x000000bd3cbd7220 */ /* 0x000fe40000410000 */
[----:B------:R-:W-:Y:S01]  /*4740*/  @P6 FMUL.FTZ R190, R188, R186 ;  /* 0x000000babcbe6220 */ /* 0x000fe20000410000 */
[----:B------:R-:W-:Y:S02]  /*4750*/  FSEL R186, R224, RZ, P5 ;  /* 0x000000ffe0ba7208 */ /* 0x000fe40002800000 */
[----:B------:R-:W-:Y:S02]  /*4760*/  LOP3.LUT P5, RZ, R193, 0xff0000, RZ, 0xc0, !PT ;  /* 0x00ff0000c1ff7812 */ /* 0x000fe400078ac0ff */
[----:B------:R-:W-:-:S02]  /*4770*/  FSEL R189, R189, RZ, P0 ;  /* 0x000000ffbdbd7208 */ /* 0x000fc40000000000 */
[----:B------:R-:W-:Y:S02]  /*4780*/  LOP3.LUT P0, RZ, R193, 0xff000000, RZ, 0xc0, !PT ;  /* 0xff000000c1ff7812 */ /* 0x000fe4000780c0ff */
[----:B------:R-:W-:Y:S01]  /*4790*/  F2FP.BF16.PACK_AB R185, R186, R185 ;  /* 0x000000b9bab9723e */ /* 0x000fe200000010ff */
[----:B------:R-:W-:Y:S01]  /*47a0*/  FMUL.FTZ R186, R11, c[0x0][0x1e8] ;  /* 0x00007a000bba7a20 */ /* 0x000fe20000410000 */
[----:B------:R-:W-:-:S05]  /*47b0*/  HFMA2.MMA R11, -RZ, RZ, 0, 0 ;  /* 0x00000000ff0b7435 */ /* 0x000fca00000001ff */
[----:B------:R-:W-:-:S04]  /*47c0*/  @P5 PRMT R224, RZ, 0x5410, R187 ;  /* 0x00005410ffe05816 */ /* 0x000fc800000000bb */
[----:B------:R-:W-:Y:S01]  /*47d0*/  @P0 PRMT R187, RZ, 0x7610, R187 ;  /* 0x00007610ffbb0816 */ /* 0x000fe200000000bb */
[----:B------:R-:W-:Y:S02]  /*47e0*/  @P5 FMUL.FTZ R11, R186, R224 ;  /* 0x000000e0ba0b5220 */ /* 0x000fe40000410000 */
[----:B------:R-:W-:Y:S01]  /*47f0*/  FMUL.FTZ R224, R12, c[0x0][0x1e8] ;  /* 0x00007a000ce07a20 */ /* 0x000fe20000410000 */
[----:B------:R-:W-:Y:S01]  /*4800*/  MOV R12, RZ ;  /* 0x000000ff000c7202 */ /* 0x000fe20000000f00 */
[----:B------:R-:W-:Y:S02]  /*4810*/  FMUL.FTZ R186, R62, R186 ;  /* 0x000000ba3eba7220 */ /* 0x000fe40000410000 */
[----:B------:R-:W-:Y:S02]  /*4820*/  @P0 FMUL.FTZ R12, R224, R187 ;  /* 0x000000bbe00c0220 */ /* 0x000fe40000410000 */
[----:B------:R-:W-:Y:S02]  /*4830*/  FMUL.FTZ R187, R61, R188 ;  /* 0x000000bc3dbb7220 */ /* 0x000fe40000410000 */
[----:B------:R-:W-:-:S03]  /*4840*/  FMUL.FTZ R188, R63, R224 ;  /* 0x000000e03fbc7220 */ /* 0x000fc60000410000 */
[----:B------:R-:W-:Y:S02]  /*4850*/  FSEL R224, R187, RZ, P6 ;  /* 0x000000ffbbe07208 */ /* 0x000fe40003000000 */
[----:B------:R-:W-:Y:S02]  /*4860*/  FSEL R187, R186, RZ, P5 ;  /* 0x000000ffbabb7208 */ /* 0x000fe40002800000 */
[----:B------:R-:W-:-:S04]  /*4870*/  FSEL R188, R188, RZ, P0 ;  /* 0x000000ffbcbc7208 */ /* 0x000fc80000000000 */
[----:B------:R-:W-:Y:S02]  /*4880*/  F2FP.BF16.PACK_AB R187, R188, R187 ;  /* 0x000000bbbcbb723e */ /* 0x000fe400000010ff */
[----:B------:R-:W-:Y:S02]  /*4890*/  LEA R188, P0, R2, c[0x0][0x248], 0x4 ;  /* 0x0000920002bc7a11 */ /* 0x000fe400078020ff */
[----:B------:R-:W-:Y:S02]  /*48a0*/  F2FP.BF16.PACK_AB R186, R224, R189 ;  /* 0x000000bde0ba723e */ /* 0x000fe400000010ff */
[----:B------:R-:W-:-:S05]  /*48b0*/  LEA.HI.X R189, R2, c[0x0][0x24c], RZ, 0x4, P0 ;  /* 0x0000930002bd7a11 */ /* 0x000fca00000f24ff */
[----:B------:R0:W-:Y:S01]  /*48c0*/  STG.E.128 [R188.64], R184 ;  /* 0x000000b8bc007986 */ /* 0x0001e2000c101d04 */
[----:B------:R-:W-:Y:S02]  /*48d0*/  FADD.FTZ R158, R158, R223 ;  /* 0x000000df9e9e7221 */ /* 0x000fe40000010000 */
[----:B------:R-:W-:Y:S02]  /*48e0*/  FADD.FTZ R159, R159, R222 ;  /* 0x000000de9f9f7221 */ /* 0x000fe40000010000 */
[----:B------:R-:W-:Y:S02]  /*48f0*/  FADD.FTZ R160, R160, R191 ;  /* 0x000000bfa0a07221 */ /* 0x000fe40000010000 */
[----:B------:R-:W-:Y:S02]  /*4900*/  FADD.FTZ R161, R161, R190 ;  /* 0x000000bea1a17221 */ /* 0x000fe40000010000 */
[----:B------:R-:W-:Y:S02]  /*4910*/  FADD.FTZ R162, R162, R11 ;  /* 0x0000000ba2a27221 */ /* 0x000fe40000010000 */
[----:B------:R-:W-:-:S02]  /*4920*/  FADD.FTZ R163, R163, R12 ;  /* 0x0000000ca3a37221 */ /* 0x000fc40000010000 */
.L_x_3500:
[----:B------:R-:W-:Y:S05]  /*4930*/  BSYNC B0 ;  /* 0x0000000000007941 */ /* 0x000fea0003800000 */
.L_x_3499:
        /* <DEDUP_REMOVED lines=8> */
.L_x_3482:
        /* <DEDUP_REMOVED lines=19> */
.L_x_3503:
[----:B------:R-:W-:Y:S05]  /*4af0*/  BSYNC B0 ;  /* 0x0000000000007941 */ /* 0x000fea0003800000 */
.L_x_3502:
        /* <DEDUP_REMOVED lines=13> */
.L_x_3505:
[----:B------:R-:W-:Y:S05]  /*4bd0*/  BSYNC B0 ;  /* 0x0000000000007941 */ /* 0x000fea0003800000 */
.L_x_3504:
        /* <DEDUP_REMOVED lines=13> */
.L_x_3507:
[----:B------:R-:W-:Y:S05]  /*4cb0*/  BSYNC B0 ;  /* 0x0000000000007941 */ /* 0x000fea0003800000 */
.L_x_3506:
        /* <DEDUP_REMOVED lines=12> */
.L_x_3491:
[----:B------:R-:W-:Y:S01]  /*4d80*/  HFMA2.MMA R186, -RZ, RZ, 0, 9.5367431640625e-07 ;  /* 0x00000010ffba7435 */ /* 0x000fe200000001ff */
[----:B------:R-:W-:-:S02]  /*4d90*/  MOV R185, R224 ;  /* 0x000000e000b97202 */ /* 0x000fc40000000f00 */
[----:B------:R-:W-:Y:S02]  /*4da0*/  MOV R226, 0x1f ;  /* 0x0000001f00e27802 */ /* 0x000fe40000000f00 */
[----:B------:R-:W-:Y:S02]  /*4db0*/  MOV R222, 0xffffffff ;  /* 0xffffffff00de7802 */ /* 0x000fe40000000f00 */
[----:B------:R-:W-:Y:S02]  /*4dc0*/  MOV R184, 0x4de0 ;  /* 0x00004de000b87802 */ /* 0x000fe40000000f00 */
[----:B-----5:R-:W-:Y:S05]  /*4dd0*/  CALL.REL.NOINC `($__internal_54_$__cuda_sm70_shflsync_down_p) ;  /* 0x0000046000007944 */ /* 0x020fea0003c00000 */
[----:B-1----:R-:W-:Y:S01]  /*4de0*/  MOV R187, R186 ;  /* 0x000000ba00bb7202 */ /* 0x002fe20000000f00 */
[----:B------:R-:W-:Y:S05]  /*4df0*/  BRA `(.L_x_3508) ;  /* 0xffffd28000007947 */ /* 0x000fea000383ffff */
.L_x_3492:
[----:B------:R-:W-:Y:S01]  /*4e00*/  HFMA2.MMA R186, -RZ, RZ, 0, 9.5367431640625e-07 ;  /* 0x00000010ffba7435 */ /* 0x000fe200000001ff */
[----:B------:R-:W-:Y:S02]  /*4e10*/  MOV R185, R223 ;  /* 0x000000df00b97202 */ /* 0x000fe40000000f00 */
[----:B------:R-:W-:Y:S02]  /*4e20*/  MOV R226, 0x1f ;  /* 0x0000001f00e27802 */ /* 0x000fe40000000f00 */
[----:B------:R-:W-:-:S02]  /*4e30*/  MOV R222, 0xffffffff ;  /* 0xffffffff00de7802 */ /* 0x000fc40000000f00 */
[----:B------:R-:W-:Y:S02]  /*4e40*/  MOV R184, 0x4e60 ;  /* 0x00004e6000b87802 */ /* 0x000fe40000000f00 */
[----:B01---5:R-:W-:Y:S05]  /*4e50*/  CALL.REL.NOINC `($__internal_54_$__cuda_sm70_shflsync_down_p) ;  /* 0x000003e000007944 */ /* 0x023fea0003c00000 */
[----:B------:R-:W-:Y:S01]  /*4e60*/  FADD.FTZ R187, R187, R224 ;  /* 0x000000e0bbbb7221 */ /* 0x000fe20000010000 */
[----:B------:R-:W-:Y:S01]  /*4e70*/  MOV R226, 0x1f ;  /* 0x0000001f00e27802 */ /* 0x000fe20000000f00 */
[----:B-1----:R-:W-:Y:S01]  /*4e80*/  FADD.FTZ R189, R223, R186 ;  /* 0x000000badfbd7221 */ /* 0x002fe20000010000 */
[----:B------:R-:W-:Y:S01]  /*4e90*/  HFMA2.MMA R186, -RZ, RZ, 0, 4.76837158203125e-07 ;  /* 0x00000008ffba7435 */ /* 0x000fe200000001ff */
[----:B------:R-:W-:Y:S02]  /*4ea0*/  MOV R222, 0xffffffff ;  /* 0xffffffff00de7802 */ /* 0x000fe40000000f00 */
[----:B------:R-:W-:Y:S02]  /*4eb0*/  MOV R185, R187 ;  /* 0x000000bb00b97202 */ /* 0x000fe40000000f00 */
[----:B------:R-:W-:Y:S02]  /*4ec0*/  MOV R184, 0x4ee0 ;  /* 0x00004ee000b87802 */ /* 0x000fe40000000f00 */
[----:B------:R-:W-:Y:S05]  /*4ed0*/  CALL.REL.NOINC `($__internal_54_$__cuda_sm70_shflsync_down_p) ;  /* 0x0000036000007944 */ /* 0x000fea0003c00000 */
[----:B-1----:R-:W-:Y:S01]  /*4ee0*/  MOV R190, R186 ;  /* 0x000000ba00be7202 */ /* 0x002fe20000000f00 */
[----:B------:R-:W-:Y:S01]  /*4ef0*/  HFMA2.MMA R186, -RZ, RZ, 0, 4.76837158203125e-07 ;  /* 0x00000008ffba7435 */ /* 0x000fe200000001ff */
[----:B------:R-:W-:-:S02]  /*4f00*/  MOV R185, R189 ;  /* 0x000000bd00b97202 */ /* 0x000fc40000000f00 */
[----:B------:R-:W-:Y:S02]  /*4f10*/  MOV R226, 0x1f ;  /* 0x0000001f00e27802 */ /* 0x000fe40000000f00 */
[----:B------:R-:W-:Y:S02]  /*4f20*/  MOV R222, 0xffffffff ;  /* 0xffffffff00de7802 */ /* 0x000fe40000000f00 */
[----:B------:R-:W-:Y:S02]  /*4f30*/  MOV R184, 0x4f50 ;  /* 0x00004f5000b87802 */ /* 0x000fe40000000f00 */
[----:B------:R-:W-:Y:S05]  /*4f40*/  CALL.REL.NOINC `($__internal_54_$__cuda_sm70_shflsync_down_p) ;  /* 0x000002f000007944 */ /* 0x000fea0003c00000 */
[----:B------:R-:W-:Y:S01]  /*4f50*/  FADD.FTZ R187, R190, R187 ;  /* 0x000000bbbebb7221 */ /* 0x000fe20000010000 */
[----:B------:R-:W-:Y:S01]  /*4f60*/  MOV R226, 0x1f ;  /* 0x0000001f00e27802 */ /* 0x000fe20000000f00 */
[----:B-1----:R-:W-:Y:S01]  /*4f70*/  FADD.FTZ R189, R189, R186 ;  /* 0x000000babdbd7221 */ /* 0x002fe20000010000 */
[----:B------:R-:W-:Y:S01]  /*4f80*/  HFMA2.MMA R186, -RZ, RZ, 0, 2.384185791015625e-07 ;  /* 0x00000004ffba7435 */ /* 0x000fe200000001ff */
[----:B------:R-:W-:Y:S02]  /*4f90*/  MOV R222, 0xffffffff ;  /* 0xffffffff00de7802 */ /* 0x000fe40000000f00 */
[----:B------:R-:W-:-:S02]  /*4fa0*/  MOV R185, R187 ;  /* 0x000000bb00b97202 */ /* 0x000fc40000000f00 */
[----:B------:R-:W-:Y:S02]  /*4fb0*/  MOV R184, 0x4fd0 ;  /* 0x00004fd000b87802 */ /* 0x000fe40000000f00 */
[----:B------:R-:W-:Y:S05]  /*4fc0*/  CALL.REL.NOINC `($__internal_54_$__cuda_sm70_shflsync_down_p) ;  /* 0x0000027000007944 */ /* 0x000fea0003c00000 */
[----:B-1----:R-:W-:Y:S01]  /*4fd0*/  MOV R190, R186 ;  /* 0x000000ba00be7202 */ /* 0x002fe20000000f00 */
[----:B------:R-:W-:Y:S01]  /*4fe0*/  HFMA2.MMA R186, -RZ, RZ, 0, 2.384185791015625e-07 ;  /* 0x00000004ffba7435 */ /* 0x000fe200000001ff */
[----:B------:R-:W-:Y:S02]  /*4ff0*/  MOV R185, R189 ;  /* 0x000000bd00b97202 */ /* 0x000fe40000000f00 */
[----:B------:R-:W-:Y:S02]  /*5000*/  MOV R226, 0x1f ;  /* 0x0000001f00e27802 */ /* 0x000fe40000000f00 */
[----:B------:R-:W-:Y:S02]  /*5010*/  MOV R222, 0xffffffff ;  /* 0xffffffff00de7802 */ /* 0x000fe40000000f00 */
[----:B------:R-:W-:Y:S02]  /*5020*/  MOV R184, 0x5040 ;  /* 0x0000504000b87802 */ /* 0x000fe40000000f00 */
[----:B------:R-:W-:Y:S05]  /*5030*/  CALL.REL.NOINC `($__internal_54_$__cuda_sm70_shflsync_down_p) ;  /* 0x0000020000007944 */ /* 0x000fea0003c00000 */
[----:B------:R-:W-:Y:S01]  /*5040*/  FADD.FTZ R187, R190, R187 ;  /* 0x000000bbbebb7221 */ /* 0x000fe20000010000 */
[----:B------:R-:W-:Y:S01]  /*5050*/  MOV R226, 0x1f ;  /* 0x0000001f00e27802 */ /* 0x000fe20000000f00 */
[----:B-1----:R-:W-:Y:S01]  /*5060*/  FADD.FTZ R189, R189, R186 ;  /* 0x000000babdbd7221 */ /* 0x002fe20000010000 */
[----:B------:R-:W-:Y:S01]  /*5070*/  HFMA2.MMA R186, -RZ, RZ, 0, 1.1920928955078125e-07 ;  /* 0x00000002ffba7435 */ /* 0x000fe200000001ff */
[----:B------:R-:W-:-:S02]  /*5080*/  MOV R222, 0xffffffff ;  /* 0xffffffff00de7802 */ /* 0x000fc40000000f00 */
[----:B------:R-:W-:Y:S02]  /*5090*/  MOV R185, R187 ;  /* 0x000000bb00b97202 */ /* 0x000fe40000000f00 */
[----:B------:R-:W-:Y:S02]  /*50a0*/  MOV R184, 0x50c0 ;  /* 0x000050c000b87802 */ /* 0x000fe40000000f00 */
[----:B------:R-:W-:Y:S05]  /*50b0*/  CALL.REL.NOINC `($__internal_54_$__cuda_sm70_shflsync_down_p) ;  /* 0x0000018000007944 */ /* 0x000fea0003c00000 */
[----:B-1----:R-:W-:Y:S01]  /*50c0*/  MOV R190, R186 ;  /* 0x000000ba00be7202 */ /* 0x002fe20000000f00 */
[----:B------:R-:W-:Y:S01]  /*50d0*/  HFMA2.MMA R186, -RZ, RZ, 0, 1.1920928955078125e-07 ;  /* 0x00000002ffba7435 */ /* 0x000fe200000001ff */
[----:B------:R-:W-:Y:S02]  /*50e0*/  MOV R185, R189 ;  /* 0x000000bd00b97202 */ /* 0x000fe40000000f00 */
[----:B------:R-:W-:Y:S02]  /*50f0*/  MOV R226, 0x1f ;  /* 0x0000001f00e27802 */ /* 0x000fe40000000f00 */
[----:B------:R-:W-:Y:S02]  /*5100*/  MOV R222, 0xffffffff ;  /* 0xffffffff00de7802 */ /* 0x000fe40000000f00 */
[----:B------:R-:W-:-:S02]  /*5110*/  MOV R184, 0x5130 ;  /* 0x0000513000b87802 */ /* 0x000fc40000000f00 */
[----:B------:R-:W-:Y:S05]  /*5120*/  CALL.REL.NOINC `($__internal_54_$__cuda_sm70_shflsync_down_p) ;  /* 0x0000011000007944 */ /* 0x000fea0003c00000 */
[----:B------:R-:W-:Y:S01]  /*5130*/  FADD.FTZ R190, R190, R187 ;  /* 0x000000bbbebe7221 */ /* 0x000fe20000010000 */
[----:B------:R-:W-:Y:S01]  /*5140*/  MOV R226, 0x1f ;  /* 0x0000001f00e27802 */ /* 0x000fe20000000f00 */
[----:B-1----:R-:W-:Y:S01]  /*5150*/  FADD.FTZ R187, R189, R186 ;  /* 0x000000babdbb7221 */ /* 0x002fe20000010000 */
[----:B------:R-:W-:Y:S01]  /*5160*/  HFMA2.MMA R186, -RZ, RZ, 0, 5.9604644775390625e-08 ;  /* 0x00000001ffba7435 */ /* 0x000fe200000001ff */
[----:B------:R-:W-:-:S02]  /*5170*/  MOV R222, 0xffffffff ;  /* 0xffffffff00de7802 */ /* 0x000fc40000000f00 */
[----:B------:R-:W-:Y:S02]  /*5180*/  MOV R185, R190 ;  /* 0x000000be00b97202 */ /* 0x000fe40000000f00 */
[----:B------:R-:W-:Y:S02]  /*5190*/  MOV R184, 0x51b0 ;  /* 0x000051b000b87802 */ /* 0x000fe40000000f00 */
[----:B------:R-:W-:Y:S05]  /*51a0*/  CALL.REL.NOINC `($__internal_54_$__cuda_sm70_shflsync_down_p) ;  /* 0x0000009000007944 */ /* 0x000fea0003c00000 */
[----:B-1----:R-:W-:Y:S01]  /*51b0*/  MOV R189, R186 ;  /* 0x000000ba00bd7202 */ /* 0x002fe20000000f00 */
[----:B------:R-:W-:Y:S01]  /*51c0*/  HFMA2.MMA R186, -RZ, RZ, 0, 5.9604644775390625e-08 ;  /* 0x00000001ffba7435 */ /* 0x000fe200000001ff */
[----:B------:R-:W-:Y:S02]  /*51d0*/  MOV R185, R187 ;  /* 0x000000bb00b97202 */ /* 0x000fe40000000f00 */
[----:B------:R-:W-:Y:S02]  /*51e0*/  MOV R226, 0x1f ;  /* 0x0000001f00e27802 */ /* 0x000fe40000000f00 */
[----:B------:R-:W-:Y:S02]  /*51f0*/  MOV R222, 0xffffffff ;  /* 0xffffffff00de7802 */ /* 0x000fe40000000f00 */
[----:B------:R-:W-:-:S02]  /*5200*/  MOV R184, 0x5220 ;  /* 0x0000522000b87802 */ /* 0x000fc40000000f00 */
[----:B------:R-:W-:Y:S05]  /*5210*/  CALL.REL.NOINC `($__internal_54_$__cuda_sm70_shflsync_down_p) ;  /* 0x0000002000007944 */ /* 0x000fea0003c00000 */
[----:B-1----:R-:W-:Y:S01]  /*5220*/  MOV R185, R186 ;  /* 0x000000ba00b97202 */ /* 0x002fe20000000f00 */
[----:B------:R-:W-:Y:S05]  /*5230*/  BRA `(.L_x_3509) ;  /* 0xffffcf6000007947 */ /* 0x000fea000383ffff */
        .weak           $__internal_54_$__cuda_sm70_shflsync_down_p
        .type           $__internal_54_$__cuda_sm70_shflsync_down_p,@function
        .size           $__internal_54_$__cuda_sm70_shflsync_down_p,(.L_x_11788 - $__internal_54_$__cuda_sm70_shflsync_down_p)
$__internal_54_$__cuda_sm70_shflsync_down_p:
[----:B------:R-:W-:Y:S04]  /*5240*/  WARPSYNC R222 ;  /* 0x000000de00007348 */ /* 0x000fe80003800000 */
[----:B------:R0:W1:Y:S02]  /*5250*/  SHFL.DOWN PT, R186, R185, R186, R226 ;  /* 0x080000bab9ba7389 */ /* 0x00006400000e00e2 */
[----:B0-----:R-:W-:-:S06]  /*5260*/  HFMA2.MMA R185, -RZ, RZ, 0, 0 ;  /* 0x00000000ffb97435 */ /* 0x001fcc00000001ff */
[----:B------:R-:W-:Y:S05]  /*5270*/  RET.REL.NODEC R184 `(_ZN10layer_norm13ln_bwd_kernelINS_13Kernel_traitsIf13__nv_bfloat16S2_S2_fjLj4096ELj1ELj1ELj4ELj16ENS_18Kernel_traits_baseILj4096EfS2_S2_S2_fjLj128EEEEELb1ELb1ELb0ELb0EEEvNS_9BwdParamsE) ;  /* 0xffffad80b8007950 */ /* 0x000fea0003c3ffff */
.L_x_3510:
        /* <DEDUP_REMOVED lines=16> */
.L_x_11788:


//--------------------- .text._ZN10layer_norm13ln_bwd_kernelINS_13Kernel_traitsIf13__nv_bfloat16S2_S2_fjLj4096ELj1ELj1ELj4ELj16ENS_18Kernel_traits_baseILj4096EfS2_S2_S2_fjLj128EEEEELb1ELb1ELb0ELb1EEEvNS_9BwdParamsE --------------------------
	.section	.text._ZN10layer_norm13ln_bwd_kernelINS_13Kernel_traitsIf13__nv_bfloat16S2_S2_fjLj4096ELj1ELj1ELj4ELj16ENS_18Kernel_traits_baseILj4096EfS2_S2_S2_fjLj128EEEEELb1ELb1ELb0ELb1EEEvNS_9BwdParamsE,"ax",@progbits
	.sectioninfo	@"SHI_REGISTERS=255"
	.align	128
        .global         _ZN10layer_norm13ln_bwd_kernelINS_13Kernel_traitsIf13__nv_bfloat16S2_S2_fjLj4096ELj1ELj1ELj4ELj16ENS_18Kernel_traits_baseILj4096EfS2_S2_S2_fjLj128EEEEELb1ELb1ELb0ELb1EEEvNS_9BwdParamsE
        .type           _ZN10layer_norm13ln_bwd_kernelINS_13Kernel_traitsIf13__nv_bfloat16S2_S2_fjLj4096ELj1ELj1ELj4ELj16ENS_18Kernel_traits_baseILj4096EfS2_S2_S2_fjLj128EEEEELb1ELb1ELb0ELb1EEEvNS_9BwdParamsE,@function
        .size           _ZN10layer_norm13ln_bwd_kernelINS_13Kernel_traitsIf13__nv_bfloat16S2_S2_fjLj4096ELj1ELj1ELj4ELj16ENS_18Kernel_traits_baseILj4096EfS2_S2_S2_fjLj128EEEEELb1ELb1ELb0ELb1EEEvNS_9BwdParamsE,(.L_x_11789 - _ZN10layer_norm13ln_bwd_kernelINS_13Kernel_traitsIf13__nv_bfloat16S2_S2_fjLj4096ELj1ELj1ELj4ELj16ENS_18Kernel_traits_baseILj4096EfS2_S2_S2_fjLj128EEEEELb1ELb1ELb0ELb1EEEvNS_9BwdParamsE)
        .other          _ZN10layer_norm13ln_bwd_kernelINS_13Kernel_traitsIf13__nv_bfloat16S2_S2_fjLj4096ELj1ELj1ELj4ELj16ENS_18Kernel_traits_baseILj4096EfS2_S2_S2_fjLj128EEEEELb1ELb1ELb0ELb1EEEvNS_9BwdParamsE,@"STO_CUDA_ENTRY STV_DEFAULT"
_ZN10layer_norm13ln_bwd_kernelINS_13Kernel_traitsIf13__nv_bfloat16S2_S2_fjLj4096ELj1ELj1ELj4ELj16ENS_18Kernel_traits_baseILj4096EfS2_S2_S2_fjLj128EEEEELb1ELb1ELb0ELb1EEEvNS_9BwdParamsE:
.text._ZN10layer_norm13ln_bwd_kernelINS_13Kernel_traitsIf13__nv_bfloat16S2_S2_fjLj4096ELj1ELj1ELj4ELj16ENS_18Kernel_traits_baseILj4096EfS2_S2_S2_fjLj128EEEEELb1ELb1ELb0ELb1EEEvNS_9BwdParamsE:
        /* <DEDUP_REMOVED lines=57> */
.L_x_3511:
        /* <DEDUP_REMOVED lines=26> */
[----:B------:R-:W-:Y:S01]  /*0530*/  MOV R252, RZ ;  /* 0x000000ff00fc7202 */ /* 0x000fe20000000f00 */
[----:B------:R-:W-:Y:S01]  /*0540*/  CS2R R250, SRZ ;  /* 0x0000000000fa7805 */ /* 0x000fe2000001ff00 */
[----:B------:R-:W-:Y:S01]  /*0550*/  CS2R R248, SRZ ;  /* 0x0000000000f87805 */ /* 0x000fe2000001ff00 */
[----:B------:R1:W5:Y:S01]  /*0560*/  LDG.E.128 R92, [R2.64+0x10] ;  /* 0x00001004025c7981 */ /* 0x000362000c1e1d00 */
[----:B------:R-:W-:Y:S01]  /*0570*/  CS2R R246, SRZ ;  /* 0x0000000000f67805 */ /* 0x000fe2000001ff00 */
[----:B------:R-:W-:Y:S01]  /*0580*/  CS2R R244, SRZ ;  /* 0x0000000000f47805 */ /* 0x000fe2000001ff00 */
[----:B------:R-:W-:Y:S01]  /*0590*/  CS2R R242, SRZ ;  /* 0x0000000000f27805 */ /* 0x000fe2000001ff00 */
[----:B------:R1:W5:Y:S01]  /*05a0*/  LDG.E.128 R88, [R2.64+0x1000] ;  /* 0x0010000402587981 */ /* 0x000362000c1e1d00 */
        /* <DEDUP_REMOVED lines=36> */
[----:B-1----:R-:W-:Y:S01]  /*07f0*/  CS2R R2, SRZ ;  /* 0x0000000000027805 */ /* 0x002fe2000001ff00 */
[----:B------:R-:W-:Y:S01]  /*0800*/  CS2R R6, SRZ ;  /* 0x0000000000067805 */ /* 0x000fe2000001ff00 */
[----:B------:R-:W-:Y:S01]  /*0810*/  CS2R R8, SRZ ;  /* 0x0000000000087805 */ /* 0x000fe2000001ff00 */
[----:B------:R2:W5:Y:S01]  /*0820*/  LDG.E.128 R48, [R4.64+0x2000] ;  /* 0x0020000404307981 */ /* 0x000562000c1e1d00 */
[----:B------:R-:W-:Y:S01]  /*0830*/  CS2R R10, SRZ ;  /* 0x00000000000a7805 */ /* 0x000fe2000001ff00 */
[----:B------:R-:W-:Y:S01]  /*0840*/  CS2R R12, SRZ ;  /* 0x00000000000c7805 */ /* 0x000fe2000001ff00 */
[----:B------:R-:W-:Y:S01]  /*0850*/  CS2R R14, SRZ ;  /* 0x00000000000e7805 */ /* 0x000fe2000001ff00 */
[----:B------:R2:W5:Y:S04]  /*0860*/  LDG.E.128 R44, [R4.64+0x2010] ;  /* 0x00201004042c7981 */ /* 0x000568000c1e1d00 */
[----:B------:R2:W5:Y:S04]  /*0870*/  LDG.E.128 R40, [R4.64+0x3000] ;  /* 0x0030000404287981 */ /* 0x000568000c1e1d00 */
[----:B------:R2:W5:Y:S02]  /*0880*/  LDG.E.128 R36, [R4.64+0x3010] ;  /* 0x0030100404247981 */ /* 0x000564000c1e1d00 */
[----:B0-2---:R-:W-:-:S02]  /*0890*/  CS2R R4, SRZ ;  /* 0x0000000000047805 */ /* 0x005fc4000001ff00 */
.L_x_3516:
        /* <DEDUP_REMOVED lines=15> */
[----:B0-----:R-:W-:-:S04]  /*0990*/  IMAD.WIDE.U32 R120, R196, R181, c[0x0][0x188] ;  /* 0x00006200c4787625 */ /* 0x001fc800078e00b5 */
[----:B------:R-:W-:Y:S02]  /*09a0*/  IMAD.WIDE R136, R0, R195, c[0x0][0x1a0] ;  /* 0x0000680000887625 */ /* 0x000fe400078e02c3 */
[----:B------:R-:W3:Y:S02]  /*09b0*/  LDG.E.128 R120, [R120.64] ;  /* 0x0000000478787981 */ /* 0x000ee4000c1e1d00 */
[-C--:B------:R-:W-:Y:S02]  /*09c0*/  IMAD.WIDE.U32 R128, R198, R181.reuse, c[0x0][0x188] ;  /* 0x00006200c6807625 */ /* 0x080fe400078e00b5 */
[----:B------:R0:W4:Y:S02]  /*09d0*/  LDG.E R199, [R136.64] ;  /* 0x0000000488c77981 */ /* 0x000124000c1e1900 */
[----:B------:R-:W-:Y:S02]  /*09e0*/  IMAD.WIDE.U32 R124, R196, R181, c[0x0][0x208] ;  /* 0x00008200c47c7625 */ /* 0x000fe400078e00b5 */
[----:B------:R-:W3:Y:S02]  /*09f0*/  LDG.E.128 R128, [R128.64] ;  /* 0x0000000480807981 */ /* 0x000ee4000c1e1d00 */
[----:B------:R-:W-:-:S02]  /*0a00*/  IMAD.WIDE R194, R0, R195, c[0x0][0x1a8] ;  /* 0x00006a0000c27625 */ /* 0x000fc400078e02c3 */
[----:B------:R-:W4:Y:S01]  /*0a10*/  LDG.E.128 R124, [R124.64] ;  /* 0x000000047c7c7981 */ /* 0x000f22000c1e1d00 */
[----:B------:R-:W-:Y:S01]  /*0a20*/  IADD3 R197, R196, 0x100, RZ ;  /* 0x00000100c4c57810 */ /* 0x000fe20007ffe0ff */
[-C--:B------:R-:W-:Y:S02]  /*0a30*/  IMAD.WIDE.U32 R140, R198, R181.reuse, c[0x0][0x208] ;  /* 0x00008200c68c7625 */ /* 0x080fe400078e00b5 */
[----:B------:R-:W4:Y:S04]  /*0a40*/  LDG.E R194, [R194.64] ;  /* 0x00000004c2c27981 */ /* 0x000f28000c1e1900 */
[----:B------:R-:W4:Y:S01]  /*0a50*/  LDG.E.128 R140, [R140.64] ;  /* 0x000000048c8c7981 */ /* 0x000f22000c1e1d00 */
[----:B------:R-:W-:Y:S01]  /*0a60*/  IMAD.WIDE.U32 R132, R197, R181, c[0x0][0x188] ;  /* 0x00006200c5847625 */ /* 0x000fe200078e00b5 */
[----:B------:R-:W-:-:S03]  /*0a70*/  IADD3 R192, R196, 0x180, RZ ;  /* 0x00000180c4c07810 */ /* 0x000fc60007ffe0ff */
[-C--:B------:R-:W-:Y:S02]  /*0a80*/  IMAD.WIDE.U32 R144, R197, R181.reuse, c[0x0][0x208] ;  /* 0x00008200c5907625 */ /* 0x080fe400078e00b5 */
[----:B------:R-:W4:Y:S02]  /*0a90*/  LDG.E.128 R132, [R132.64] ;  /* 0x0000000484847981 */ /* 0x000f24000c1e1d00 */
[CC--:B------:R-:W-:Y:S02]  /*0aa0*/  IMAD.WIDE.U32 R138, R192.reuse, R181.reuse, c[0x0][0x188] ;  /* 0x00006200c08a7625 */ /* 0x0c0fe400078e00b5 */
        /* <DEDUP_REMOVED lines=9> */
[----:B------:R-:W-:-:S04]  /*0b40*/  @P1 IMAD.WIDE.U32 R170, R198, R181, c[0x0][0x218] ;  /* 0x00008600c6aa1625 */ /* 0x000fc800078e00b5 */
[C---:B------:R-:W-:Y:S01]  /*0b50*/  @P1 IMAD.WIDE.U32 R176, R197.reuse, R181, c[0x0][0x218] ;  /* 0x00008600c5b01625 */ /* 0x040fe200078e00b5 */
[----:B-----5:R0:W5:Y:S04]  /*0b60*/  @P1 LDG.E.128 R104, [R170.64] ;  /* 0x00000004aa681981 */ /* 0x020168000c1e1d00 */
[----:B------:R1:W5:Y:S01]  /*0b70*/  @P1 LDG.E.128 R108, [R176.64] ;  /* 0x00000004b06c1981 */ /* 0x000362000c1e1d00 */
[----:B0-----:R-:W-:-:S04]  /*0b80*/  IMAD.WIDE.U32 R170, R197, R201, c[0x0][0x190] ;  /* 0x00006400c5aa7625 */ /* 0x001fc800078e00c9 */
[----:B-1----:R-:W-:Y:S02]  /*0b90*/  IMAD.WIDE.U32 R176, R201, R198, c[0x0][0x190] ;  /* 0x00006400c9b07625 */ /* 0x002fe400078e00c6 */
[----:B------:R-:W5:Y:S04]  /*0ba0*/  LDG.E.64 R170, [R170.64] ;  /* 0x00000004aaaa7981 */ /* 0x000f68000c1e1b00 */
[----:B------:R-:W5:Y:S01]  /*0bb0*/  LDG.E.64 R176, [R176.64] ;  /* 0x00000004b0b07981 */ /* 0x000f62000c1e1b00 */
[----:B------:R-:W-:Y:S01]  /*0bc0*/  ULDC.U8 UR6, c[0x0][0x1f0] ;  /* 0x00007c0000067ab9 */ /* 0x000fe20000000000 */
[----:B--2---:R-:W-:Y:S01]  /*0bd0*/  @P0 PRMT R193, RZ, 0x5410, R167 ;  /* 0x00005410ffc10816 */ /* 0x004fe200000000a7 */
[----:B------:R-:W-:-:S05]  /*0be0*/  @P1 IMAD.WIDE.U32 R166, R196, R181, c[0x0][0x218] ;  /* 0x00008600c4a61625 */ /* 0x000fca00078e00b5 */
[----:B------:R0:W5:Y:S02]  /*0bf0*/  @P1 LDG.E.128 R100, [R166.64] ;  /* 0x00000004a6641981 */ /* 0x000164000c1e1d00 */
[----:B0-----:R-:W-:-:S06]  /*0c00*/  IMAD.WIDE.U32 R166, R192, R201, c[0x0][0x190] ;  /* 0x00006400c0a67625 */ /* 0x001fcc00078e00c9 */
[----:B------:R-:W5:Y:S01]  /*0c10*/  LDG.E.64 R166, [R166.64] ;  /* 0x00000004a6a67981 */ /* 0x000f62000c1e1b00 */
[----:B------:R-:W-:Y:S02]  /*0c20*/  ISETP.NE.AND P0, PT, RZ, UR6, PT ;  /* 0x00000006ff007c0c */ /* 0x000fe4000bf05270 */
[--C-:B---3--:R-:W-:Y:S02]  /*0c30*/  PRMT R207, RZ, 0x5410, R120.reuse ;  /* 0x00005410ffcf7816 */ /* 0x108fe40000000078 */
[----:B------:R-:W-:Y:S02]  /*0c40*/  PRMT R208, RZ, 0x7610, R120 ;  /* 0x00007610ffd07816 */ /* 0x000fe40000000078 */
[----:B----4-:R-:W-:Y:S02]  /*0c50*/  FSEL R120, R199, RZ, !P0 ;  /* 0x000000ffc7787208 */ /* 0x010fe40004000000 */
[----:B------:R-:W-:Y:S02]  /*0c60*/  PRMT R218, RZ, 0x7610, R128 ;  /* 0x00007610ffda7816 */ /* 0x000fe40000000080 */
[----:B------:R-:W-:Y:S01]  /*0c70*/  PRMT R210, RZ, 0x7610, R130 ;  /* 0x00007610ffd27816 */ /* 0x000fe20000000082 */
[C---:B------:R-:W-:Y:S01]  /*0c80*/  FADD.FTZ R207, -R120.reuse, R207 ;  /* 0x000000cf78cf7221 */ /* 0x040fe20000010100 */
[----:B------:R-:W-:Y:S01]  /*0c90*/  PRMT R236, RZ, 0x5410, R121 ;  /* 0x00005410ffec7816 */ /* 0x000fe20000000079 */
[C---:B------:R-:W-:Y:S01]  /*0ca0*/  FADD.FTZ R208, -R120.reuse, R208 ;  /* 0x000000d078d07221 */ /* 0x040fe20000010100 */
[----:B------:R-:W-:Y:S01]  /*0cb0*/  PRMT R209, RZ, 0x5410, R124 ;  /* 0x00005410ffd17816 */ /* 0x000fe2000000007c */
[----:B------:R-:W-:-:S02]  /*0cc0*/  FADD.FTZ R218, -R120, R218 ;  /* 0x000000da78da7221 */ /* 0x000fc40000010100 */
[----:B------:R-:W-:Y:S02]  /*0cd0*/  FADD.FTZ R210, -R120, R210 ;  /* 0x000000d278d27221 */ /* 0x000fe40000010100 */
[----:B------:R-:W-:Y:S01]  /*0ce0*/  FMUL.FTZ R207, R194, R207 ;  /* 0x000000cfc2cf7220 */ /* 0x000fe20000410000 */
[----:B------:R-:W-:Y:S02]  /*0cf0*/  PRMT R223, RZ, 0x5410, R140 ;  /* 0x00005410ffdf7816 */ /* 0x000fe4000000008c */
        /* <DEDUP_REMOVED lines=9> */
[----:B------:R-:W-:-:S02]  /*0d90*/  FMUL.FTZ R218, R194, R218 ;  /* 0x000000dac2da7220 */ /* 0x000fc40000410000 */
[----:B------:R-:W-:Y:S02]  /*0da0*/  FMUL.FTZ R210, R194, R210 ;  /* 0x000000d2c2d27220 */ /* 0x000fe40000410000 */
[----:B------:R-:W-:Y:S01]  /*0db0*/  FMUL.FTZ R209, R96, R209 ;  /* 0x000000d160d17220 */ /* 0x000fe20000410000 */
[----:B------:R-:W-:Y:S01]  /*0dc0*/  PRMT R225, RZ, 0x5410, R122 ;  /* 0x00005410ffe17816 */ /* 0x000fe2000000007a */
[----:B------:R-:W-:Y:S01]  /*0dd0*/  FADD.FTZ R238, -R120, R238 ;  /* 0x000000ee78ee7221 */ /* 0x000fe20000010100 */
[----:B------:R-:W-:Y:S01]  /*0de0*/  PRMT R239, RZ, 0x5410, R125 ;  /* 0x00005410ffef7816 */ /* 0x000fe2000000007d */
[----:B------:R-:W-:Y:S02]  /*0df0*/  FADD.FTZ R153, R237, R153 ;  /* 0x00000099ed997221 */ /* 0x000fe40000010000 */
[----:B------:R-:W-:Y:S02]  /*0e00*/  FMUL.FTZ R236, R194, R236 ;  /* 0x000000ecc2ec7220 */ /* 0x000fe40000410000 */
[----:B------:R-:W-:-:S02]  /*0e10*/  FFMA.FTZ R154, R208, R237, R154 ;  /* 0x000000edd09a7223 */ /* 0x000fc4000001009a */
[----:B------:R-:W-:Y:S02]  /*0e20*/  FADD.FTZ R173, R140, R173 ;  /* 0x000000ad8cad7221 */ /* 0x000fe40000010000 */
[-C--:B------:R-:W-:Y:S02]  /*0e30*/  FFMA.FTZ R174, R218, R140.reuse, R174 ;  /* 0x0000008cdaae7223 */ /* 0x080fe400000100ae */
[----:B------:R-:W-:Y:S02]  /*0e40*/  FMUL.FTZ R222, R89, R140 ;  /* 0x0000008c59de7220 */ /* 0x000fe40000410000 */
[----:B------:R-:W-:Y:S02]  /*0e50*/  FADD.FTZ R185, R142, R185 ;  /* 0x000000b98eb97221 */ /* 0x000fe40000010000 */
[-C--:B------:R-:W-:Y:S02]  /*0e60*/  FFMA.FTZ R186, R210, R142.reuse, R186 ;  /* 0x0000008ed2ba7223 */ /* 0x080fe400000100ba */
[----:B------:R-:W-:-:S02]  /*0e70*/  FMUL.FTZ R213, R85, R142 ;  /* 0x0000008e55d57220 */ /* 0x000fc40000410000 */
[----:B------:R-:W-:Y:S02]  /*0e80*/  FMUL.FTZ R237, R97, R237 ;  /* 0x000000ed61ed7220 */ /* 0x000fe40000410000 */
[----:B------:R-:W-:Y:S02]  /*0e90*/  FADD.FTZ R142, RZ, R209 ;  /* 0x000000d1ff8e7221 */ /* 0x000fe40000010000 */
[----:B------:R-:W-:Y:S01]  /*0ea0*/  FFMA.FTZ R140, R207, R209, RZ ;  /* 0x000000d1cf8c7223 */ /* 0x000fe200000100ff */
[----:B------:R-:W-:Y:S01]  /*0eb0*/  PRMT R226, RZ, 0x7610, R122 ;  /* 0x00007610ffe27816 */ /* 0x000fe2000000007a */
[----:B------:R-:W-:Y:S01]  /*0ec0*/  FADD.FTZ R225, -R120, R225 ;  /* 0x000000e178e17221 */ /* 0x000fe20000010100 */
[----:B------:R-:W-:Y:S01]  /*0ed0*/  PRMT R240, RZ, 0x7610, R125 ;  /* 0x00007610fff07816 */ /* 0x000fe2000000007d */
[----:B------:R-:W-:Y:S02]  /*0ee0*/  FADD.FTZ R155, R239, R155 ;  /* 0x0000009bef9b7221 */ /* 0x000fe40000010000 */
[----:B------:R-:W-:-:S02]  /*0ef0*/  FMUL.FTZ R238, R194, R238 ;  /* 0x000000eec2ee7220 */ /* 0x000fc40000410000 */
[-C--:B------:R-:W-:Y:S02]  /*0f00*/  FFMA.FTZ R156, R236, R239.reuse, R156 ;  /* 0x000000efec9c7223 */ /* 0x080fe4000001009c */
[----:B------:R-:W-:Y:S02]  /*0f10*/  FMUL.FTZ R239, R98, R239 ;  /* 0x000000ef62ef7220 */ /* 0x000fe40000410000 */
[----:B------:R-:W-:Y:S02]  /*0f20*/  FADD.FTZ R142, R142, R237 ;  /* 0x000000ed8e8e7221 */ /* 0x000fe40000010000 */
[----:B------:R-:W-:Y:S01]  /*0f30*/  FFMA.FTZ R140, R208, R237, R140 ;  /* 0x000000edd08c7223 */ /* 0x000fe2000001008c */
[----:B------:R-:W-:Y:S01]  /*0f40*/  PRMT R231, RZ, 0x5410, R123 ;  /* 0x00005410ffe77816 */ /* 0x000fe2000000007b */
[----:B------:R-:W-:Y:S01]  /*0f50*/  FADD.FTZ R226, -R120, R226 ;  /* 0x000000e278e27221 */ /* 0x000fe20000010100 */
[----:B------:R-:W-:Y:S01]  /*0f60*/  PRMT R227, RZ, 0x5410, R126 ;  /* 0x00005410ffe37816 */ /* 0x000fe2000000007e */
[----:B------:R-:W-:-:S02]  /*0f70*/  FADD.FTZ R157, R240, R157 ;  /* 0x0000009df09d7221 */ /* 0x000fc40000010000 */
[----:B------:R-:W-:Y:S02]  /*0f80*/  FMUL.FTZ R225, R194, R225 ;  /* 0x000000e1c2e17220 */ /* 0x000fe40000410000 */
        /* <DEDUP_REMOVED lines=38> */
[----:B------:R-:W-:-:S02]  /*11f0*/  FADD.FTZ R217, -R120, R217 ;  /* 0x000000d978d97221 */ /* 0x000fc40000010100 */
[----:B------:R-:W-:Y:S02]  /*1200*/  FADD.FTZ R169, R223, R169 ;  /* 0x000000a9dfa97221 */ /* 0x000fe40000010000 */
[-C--:B------:R-:W-:Y:S02]  /*1210*/  FFMA.FTZ R172, R224, R223.reuse, R172 ;  /* 0x000000dfe0ac7223 */ /* 0x080fe400000100ac */
[----:B------:R-:W-:Y:S02]  /*1220*/  FMUL.FTZ R223, R88, R223 ;  /* 0x000000df58df7220 */ /* 0x000fe40000410000 */
[----:B------:R-:W-:Y:S02]  /*1230*/  FADD.FTZ R142, R142, R235 ;  /* 0x000000eb8e8e7221 */ /* 0x000fe40000010000 */
[----:B------:R-:W-:Y:S01]  /*1240*/  FFMA.FTZ R140, R233, R235, R140 ;  /* 0x000000ebe98c7223 */ /* 0x000fe2000001008c */
[----:B------:R-:W-:Y:S01]  /*1250*/  PRMT R129, RZ, 0x5410, R130 ;  /* 0x00005410ff817816 */ /* 0x000fe20000000082 */
[----:B------:R-:W-:Y:S01]  /*1260*/  FADD.FTZ R219, -R120, R219 ;  /* 0x000000db78db7221 */ /* 0x000fe20000010100 */
[----:B------:R-:W-:Y:S01]  /*1270*/  PRMT R221, RZ, 0x5410, R141 ;  /* 0x00005410ffdd7816 */ /* 0x000fe2000000008d */
[----:B------:R-:W-:-:S02]  /*1280*/  FMUL.FTZ R217, R194, R217 ;  /* 0x000000d9c2d97220 */ /* 0x000fc40000410000 */
[----:B------:R-:W-:Y:S02]  /*1290*/  FADD.FTZ R142, R142, R223 ;  /* 0x000000df8e8e7221 */ /* 0x000fe40000010000 */
[----:B------:R-:W-:Y:S01]  /*12a0*/  FFMA.FTZ R140, R224, R223, R140 ;  /* 0x000000dfe08c7223 */ /* 0x000fe2000001008c */
[----:B------:R-:W-:Y:S01]  /*12b0*/  PRMT R125, RZ, 0x5410, R135 ;  /* 0x00005410ff7d7816 */ /* 0x000fe20000000087 */
[----:B------:R-:W-:Y:S01]  /*12c0*/  FADD.FTZ R199, -R120, R129 ;  /* 0x0000008178c77221 */ /* 0x000fe20000010100 */
        /* <DEDUP_REMOVED lines=9> */
[----:B------:R-:W-:Y:S01]  /*1360*/  @P1 IMAD.WIDE.U32 R180, R192, R181, c[0x0][0x218] ;  /* 0x00008600c0b41625 */ /* 0x000fe200078e00b5 */
[--C-:B------:R-:W-:Y:S02]  /*1370*/  PRMT R123, RZ, 0x5410, R138.reuse ;  /* 0x00005410ff7b7816 */ /* 0x100fe4000000008a */
[----:B------:R-:W-:Y:S01]  /*1380*/  PRMT R122, RZ, 0x7610, R138 ;  /* 0x00007610ff7a7816 */ /* 0x000fe2000000008a */
[----:B------:R-:W-:Y:S01]  /*1390*/  FADD.FTZ R125, -R120, R125 ;  /* 0x0000007d787d7221 */ /* 0x000fe20000010100 */
[----:B------:R-:W-:Y:S01]  /*13a0*/  PRMT R214, RZ, 0x7610, R131 ;  /* 0x00007610ffd67816 */ /* 0x000fe20000000083 */
[----:B------:R-:W-:-:S02]  /*13b0*/  FADD.FTZ R179, R220, R179 ;  /* 0x000000b3dcb37221 */ /* 0x000fc40000010000 */
[----:B------:R-:W-:Y:S02]  /*13c0*/  FMUL.FTZ R199, R194, R199 ;  /* 0x000000c7c2c77220 */ /* 0x000fe40000410000 */
[-C--:B------:R-:W-:Y:S02]  /*13d0*/  FFMA.FTZ R182, R219, R220.reuse, R182 ;  /* 0x000000dcdbb67223 */ /* 0x080fe400000100b6 */
[----:B------:R-:W-:Y:S01]  /*13e0*/  IMAD.WIDE.U32 R188, R196, R201, c[0x0][0x190] ;  /* 0x00006400c4bc7625 */ /* 0x000fe200078e00c9 */
[----:B------:R-:W-:Y:S01]  /*13f0*/  PRMT R124, RZ, 0x7610, R135 ;  /* 0x00007610ff7c7816 */ /* 0x000fe20000000087 */
[----:B------:R0:W5:Y:S02]  /*1400*/  @P1 LDG.E.128 R112, [R180.64] ;  /* 0x00000004b4701981 */ /* 0x000164000c1e1d00 */
[----:B------:R-:W-:Y:S02]  /*1410*/  FMUL.FTZ R220, R91, R220 ;  /* 0x000000dc5bdc7220 */ /* 0x000fe40000410000 */
[----:B------:R-:W-:-:S02]  /*1420*/  FADD.FTZ R142, R142, R221 ;  /* 0x000000dd8e8e7221 */ /* 0x000fc40000010000 */
[----:B------:R-:W-:Y:S01]  /*1430*/  FFMA.FTZ R140, R217, R221, R140 ;  /* 0x000000ddd98c7223 */ /* 0x000fe2000001008c */
[----:B------:R-:W-:Y:S01]  /*1440*/  PRMT R129, RZ, 0x5410, R148 ;  /* 0x00005410ff817816 */ /* 0x000fe20000000094 */
[C---:B------:R-:W-:Y:S01]  /*1450*/  FADD.FTZ R138, -R120.reuse, R127 ;  /* 0x0000007f788a7221 */ /* 0x040fe20000010100 */
[----:B------:R-:W-:Y:S01]  /*1460*/  PRMT R127, RZ, 0x5410, R147 ;  /* 0x00005410ff7f7816 */ /* 0x000fe20000000093 */
[----:B------:R-:W-:Y:S01]  /*1470*/  FADD.FTZ R212, -R120, R212 ;  /* 0x000000d478d47221 */ /* 0x000fe20000010100 */
[----:B------:R-:W-:Y:S01]  /*1480*/  PRMT R131, RZ, 0x7610, R148 ;  /* 0x00007610ff837816 */ /* 0x000fe20000000094 */
[----:B------:R-:W-:Y:S01]  /*1490*/  FADD.FTZ R183, R211, R183 ;  /* 0x000000b7d3b77221 */ /* 0x000fe20000010000 */
[----:B0-----:R0:W5:Y:S01]  /*14a0*/  LDG.E.64 R180, [R188.64] ;  /* 0x00000004bcb47981 */ /* 0x001162000c1e1b00 */
[----:B------:R-:W-:Y:S02]  /*14b0*/  FFMA.FTZ R184, R199, R211, R184 ;  /* 0x000000d3c7b87223 */ /* 0x000fe400000100b8 */
[----:B------:R-:W-:Y:S01]  /*14c0*/  FMUL.FTZ R148, R194, R125 ;  /* 0x0000007dc2947220 */ /* 0x000fe20000410000 */
[--C-:B------:R-:W-:Y:S01]  /*14d0*/  PRMT R201, RZ, 0x5410, R133.reuse ;  /* 0x00005410ffc97816 */ /* 0x100fe20000000085 */
[----:B------:R-:W-:Y:S01]  /*14e0*/  FMUL.FTZ R211, R84, R211 ;  /* 0x000000d354d37220 */ /* 0x000fe20000410000 */
[----:B------:R-:W-:Y:S01]  /*14f0*/  PRMT R203, RZ, 0x7610, R133 ;  /* 0x00007610ffcb7816 */ /* 0x000fe20000000085 */
[----:B------:R-:W-:-:S02]  /*1500*/  FADD.FTZ R125, R142, R220 ;  /* 0x000000dc8e7d7221 */ /* 0x000fc40000010000 */
[----:B------:R-:W-:Y:S01]  /*1510*/  FFMA.FTZ R140, R219, R220, R140 ;  /* 0x000000dcdb8c7223 */ /* 0x000fe2000001008c */
[----:B0-----:R-:W-:Y:S01]  /*1520*/  PRMT R188, RZ, 0x5410, R132 ;  /* 0x00005410ffbc7816 */ /* 0x001fe20000000084 */
[C---:B------:R-:W-:Y:S01]  /*1530*/  FADD.FTZ R214, -R120.reuse, R214 ;  /* 0x000000d678d67221 */ /* 0x040fe20000010100 */
[----:B------:R-:W-:Y:S01]  /*1540*/  PRMT R215, RZ, 0x5410, R143 ;  /* 0x00005410ffd77816 */ /* 0x000fe2000000008f */
[----:B------:R-:W-:Y:S01]  /*1550*/  FADD.FTZ R124, -R120, R124 ;  /* 0x0000007c787c7221 */ /* 0x000fe20000010100 */
[--C-:B------:R-:W-:Y:S01]  /*1560*/  PRMT R133, RZ, 0x5410, R149.reuse ;  /* 0x00005410ff857816 */ /* 0x100fe20000000095 */
[----:B------:R-:W-:Y:S01]  /*1570*/  FMUL.FTZ R212, R194, R212 ;  /* 0x000000d4c2d47220 */ /* 0x000fe20000410000 */
[----:B------:R-:W-:Y:S01]  /*1580*/  PRMT R135, RZ, 0x7610, R149 ;  /* 0x00007610ff877816 */ /* 0x000fe20000000095 */
[----:B------:R-:W-:Y:S02]  /*1590*/  FADD.FTZ R168, R127, R168 ;  /* 0x000000a87fa87221 */ /* 0x000fe40000010000 */
[----:B------:R-:W-:-:S02]  /*15a0*/  FFMA.FTZ R11, R148, R127, R11 ;  /* 0x0000007f940b7223 */ /* 0x000fc4000001000b */
[----:B------:R-:W-:Y:S01]  /*15b0*/  FMUL.FTZ R149, R78, R127 ;  /* 0x0000007f4e957220 */ /* 0x000fe20000410000 */
[----:B------:R-:W-:Y:S01]  /*15c0*/  PRMT R216, RZ, 0x7610, R143 ;  /* 0x00007610ffd87816 */ /* 0x000fe2000000008f */
[----:B------:R-:W-:Y:S02]  /*15d0*/  FADD.FTZ R125, R125, R211 ;  /* 0x000000d37d7d7221 */ /* 0x000fe40000010000 */
[----:B------:R-:W-:Y:S01]  /*15e0*/  FFMA.FTZ R127, R199, R211, R140 ;  /* 0x000000d3c77f7223 */ /* 0x000fe2000001008c */
[----:B------:R-:W-:Y:S01]  /*15f0*/  PRMT R141, RZ, 0x5410, R150 ;  /* 0x00005410ff8d7816 */ /* 0x000fe20000000096 */
[----:B------:R-:W-:Y:S01]  /*1600*/  FADD.FTZ R188, -R120, R188 ;  /* 0x000000bc78bc7221 */ /* 0x000fe20000010100 */
[----:B------:R-:W-:Y:S01]  /*1610*/  PRMT R143, RZ, 0x7610, R150 ;  /* 0x00007610ff8f7816 */ /* 0x000fe20000000096 */
[----:B------:R-:W-:Y:S02]  /*1620*/  FADD.FTZ R187, R215, R187 ;  /* 0x000000bbd7bb7221 */ /* 0x000fe40000010000 */
[----:B------:R-:W-:-:S02]  /*1630*/  FMUL.FTZ R214, R194, R214 ;  /* 0x000000d6c2d67220 */ /* 0x000fc40000410000 */
        /* <DEDUP_REMOVED lines=12> */
[----:B------:R-:W-:Y:S01]  /*1700*/  FFMA.FTZ R124, R212, R215, R124 ;  /* 0x000000d7d47c7223 */ /* 0x000fe2000001007c */
[----:B------:R-:W-:Y:S01]  /*1710*/  PRMT R144, RZ, 0x7610, R144 ;  /* 0x00007610ff907816 */ /* 0x000fe20000000090 */
        /* <DEDUP_REMOVED lines=8> */
[----:B------:R-:W-:Y:S01]  /*17a0*/  FADD.FTZ R203, -R120, R203 ;  /* 0x000000cb78cb7221 */ /* 0x000fe20000010100 */
[----:B------:R-:W-:Y:S01]  /*17b0*/  PRMT R202, RZ, 0x5410, R145 ;  /* 0x00005410ffca7816 */ /* 0x000fe20000000091 */
[----:B------:R-:W-:Y:S01]  /*17c0*/  FMUL.FTZ R201, R194, R201 ;  /* 0x000000c9c2c97220 */ /* 0x000fe20000410000 */
[----:B------:R-:W-:Y:S01]  /*17d0*/  LOP3.LUT P3, RZ, R200, 0x1f, RZ, 0xc0, !PT ;  /* 0x0000001fc8ff7812 */ /* 0x000fe2000786c0ff */
[----:B------:R-:W-:-:S02]  /*17e0*/  FMUL.FTZ R195, R194, R195 ;  /* 0x000000c3c2c37220 */ /* 0x000fc40000410000 */
[----:B------:R-:W-:Y:S02]  /*17f0*/  FMUL.FTZ R200, R81, R144 ;  /* 0x0000009051c87220 */ /* 0x000fe40000410000 */
[----:B------:R-:W-:Y:S02]  /*1800*/  FADD.FTZ R125, R125, R189 ;  /* 0x000000bd7d7d7221 */ /* 0x000fe40000010000 */
[----:B------:R-:W-:Y:S01]  /*1810*/  FFMA.FTZ R124, R188, R189, R124 ;  /* 0x000000bdbc7c7223 */ /* 0x000fe2000001007c */
[--C-:B------:R-:W-:Y:S01]  /*1820*/  PRMT R128, RZ, 0x5410, R136.reuse ;  /* 0x00005410ff807816 */ /* 0x100fe20000000088 */
[----:B------:R-:W-:Y:S01]  /*1830*/  FADD.FTZ R33, R202, R33 ;  /* 0x00000021ca217221 */ /* 0x000fe20000010000 */
[----:B------:R-:W-:Y:S01]  /*1840*/  PRMT R130, RZ, 0x7610, R136 ;  /* 0x00007610ff827816 */ /* 0x000fe20000000088 */
[----:B------:R-:W-:Y:S01]  /*1850*/  FADD.FTZ R136, -R120, R126 ;  /* 0x0000007e78887221 */ /* 0x000fe20000010100 */
[----:B------:R-:W-:Y:S01]  /*1860*/  PRMT R204, RZ, 0x7610, R145 ;  /* 0x00007610ffcc7816 */ /* 0x000fe20000000091 */
[-C--:B------:R-:W-:Y:S01]  /*1870*/  FFMA.FTZ R15, R201, R202.reuse, R15 ;  /* 0x000000cac90f7223 */ /* 0x080fe2000001000f */
[--C-:B------:R-:W-:Y:S01]  /*1880*/  PRMT R132, RZ, 0x5410, R137.reuse ;  /* 0x00005410ff847816 */ /* 0x100fe20000000089 */
[----:B------:R-:W-:Y:S01]  /*1890*/  FMUL.FTZ R203, R194, R203 ;  /* 0x000000cbc2cb7220 */ /* 0x000fe20000410000 */
[----:B------:R-:W-:Y:S01]  /*18a0*/  PRMT R134, RZ, 0x7610, R137 ;  /* 0x00007610ff867816 */ /* 0x000fe20000000089 */
[----:B------:R-:W-:Y:S01]  /*18b0*/  FMUL.FTZ R202, R82, R202 ;  /* 0x000000ca52ca7220 */ /* 0x000fe20000410000 */
[--C-:B------:R-:W-:Y:S01]  /*18c0*/  PRMT R121, RZ, 0x5410, R139.reuse ;  /* 0x00005410ff797816 */ /* 0x100fe2000000008b */
[----:B------:R-:W-:Y:S01]  /*18d0*/  FADD.FTZ R125, R125, R200 ;  /* 0x000000c87d7d7221 */ /* 0x000fe20000010000 */
[----:B------:R-:W-:Y:S01]  /*18e0*/  PRMT R139, RZ, 0x7610, R139 ;  /* 0x00007610ff8b7816 */ /* 0x000fe2000000008b */
[----:B------:R-:W-:Y:S01]  /*18f0*/  FFMA.FTZ R124, R195, R200, R124 ;  /* 0x000000c8c37c7223 */ /* 0x000fe2000001007c */
[----:B------:R-:W-:Y:S01]  /*1900*/  PRMT R137, RZ, 0x5410, R146 ;  /* 0x00005410ff897816 */ /* 0x000fe20000000092 */
[----:B------:R-:W-:-:S02]  /*1910*/  FADD.FTZ R22, R204, R22 ;  /* 0x00000016cc167221 */ /* 0x000fc40000010000 */
[----:B------:R-:W-:Y:S02]  /*1920*/  FFMA.FTZ R12, R203, R204, R12 ;  /* 0x000000cccb0c7223 */ /* 0x000fe4000001000c */
[----:B------:R-:W-:Y:S02]  /*1930*/  FMUL.FTZ R136, R194, R136 ;  /* 0x00000088c2887220 */ /* 0x000fe40000410000 */
[C---:B------:R-:W-:Y:S02]  /*1940*/  FADD.FTZ R128, -R120.reuse, R128 ;  /* 0x0000008078807221 */ /* 0x040fe40000010100 */
[C---:B------:R-:W-:Y:S02]  /*1950*/  FADD.FTZ R130, -R120.reuse, R130 ;  /* 0x0000008278827221 */ /* 0x040fe40000010100 */
[C---:B------:R-:W-:Y:S02]  /*1960*/  FADD.FTZ R132, -R120.reuse, R132 ;  /* 0x0000008478847221 */ /* 0x040fe40000010100 */
[----:B------:R-:W-:-:S02]  /*1970*/  FADD.FTZ R134, -R120, R134 ;  /* 0x0000008678867221 */ /* 0x000fc40000010100 */
[C---:B------:R-:W-:Y:S02]  /*1980*/  FADD.FTZ R123, -R120.reuse, R123 ;  /* 0x0000007b787b7221 */ /* 0x040fe40000010100 */
[C---:B------:R-:W-:Y:S02]  /*1990*/  FADD.FTZ R122, -R120.reuse, R122 ;  /* 0x0000007a787a7221 */ /* 0x040fe40000010100 */
[----:B------:R-:W-:Y:S02]  /*19a0*/  FADD.FTZ R121, -R120, R121 ;  /* 0x0000007978797221 */ /* 0x000fe40000010100 */
[----:B------:R-:W-:Y:S02]  /*19b0*/  FMUL.FTZ R204, R83, R204 ;  /* 0x000000cc53cc7220 */ /* 0x000fe40000410000 */
[----:B------:R-:W-:Y:S02]  /*19c0*/  FADD.FTZ R125, R125, R202 ;  /* 0x000000ca7d7d7221 */ /* 0x000fe40000010000 */
[----:B------:R-:W-:-:S02]  /*19d0*/  FFMA.FTZ R124, R201, R202, R124 ;  /* 0x000000cac97c7223 */ /* 0x000fc4000001007c */
[----:B------:R-:W-:Y:S01]  /*19e0*/  FADD.FTZ R120, -R120, R139 ;  /* 0x0000008b78787221 */ /* 0x000fe20000010100 */
[----:B------:R-:W-:Y:S01]  /*19f0*/  PRMT R139, RZ, 0x7610, R146 ;  /* 0x00007610ff8b7816 */ /* 0x000fe20000000092 */
        /* <DEDUP_REMOVED lines=13> */
[----:B------:R-:W-:Y:S01]  /*1ad0*/  FFMA.FTZ R124, R138, R139, R124 ;  /* 0x0000008b8a7c7223 */ /* 0x000fe2000001007c */
[--C-:B------:R-:W-:Y:S01]  /*1ae0*/  PRMT R145, RZ, 0x5410, R151.reuse ;  /* 0x00005410ff917816 */ /* 0x100fe20000000097 */
[----:B------:R-:W-:Y:S01]  /*1af0*/  FMUL.FTZ R128, R194, R128 ;  /* 0x00000080c2807220 */ /* 0x000fe20000410000 */
[----:B------:R-:W-:Y:S01]  /*1b00*/  PRMT R147, RZ, 0x7610, R151 ;  /* 0x00007610ff937816 */ /* 0x000fe20000000097 */
        /* <DEDUP_REMOVED lines=58> */
.L_x_3517:
        /* <DEDUP_REMOVED lines=18> */
.L_x_3518:
[----:B------:R-:W3:Y:S01]  /*1fd0*/  S2R R120, SR_TID.X ;  /* 0x0000000000787919 */ /* 0x000ee20000002100 */
[----:B------:R-:W-:Y:S01]  /*1fe0*/  PLOP3.LUT P0, PT, PT, PT, PT, 0x80, 0x0 ;  /* 0x000000000000781c */ /* 0x000fe20003f0f070 */
[----:B--2---:R-:W-:Y:S01]  /*1ff0*/  FADD.FTZ R121, R121, R125 ;  /* 0x0000007d79797221 */ /* 0x004fe20000010000 */
[----:B------:R-:W-:Y:S01]  /*2000*/  @!P3 PLOP3.LUT P0, PT, P2, PT, PT, 0x80, 0x0 ;  /* 0x000000000000b81c */ /* 0x000fe2000170f070 */
[----:B------:R-:W-:Y:S01]  /*2010*/  ULDC.U8 UR6, c[0x0][0x1f0] ;  /* 0x00007c0000067ab9 */ /* 0x000fe20000000000 */
[----:B------:R-:W-:Y:S01]  /*2020*/  HFMA2.MMA R205, -RZ, RZ, 0, 9.5367431640625e-07 ;  /* 0x00000010ffcd7435 */ /* 0x000fe200000001ff */
[----:B0--3--:R-:W-:Y:S01]  /*2030*/  SHF.R.U32.HI R125, RZ, 0x5, R120 ;  /* 0x00000005ff7d7819 */ /* 0x009fe20000011678 */
[----:B-1----:R-:W-:-:S03]  /*2040*/  FADD.FTZ R120, R123, R122 ;  /* 0x0000007a7b787221 */ /* 0x002fc60000010000 */
[----:B------:R-:W-:-:S06]  /*2050*/  @!P3 LOP3.LUT R124, R125, 0x7fffffc, RZ, 0xc0, !PT ;  /* 0x07fffffc7d7cb812 */ /* 0x000fcc00078ec0ff */
        /* <DEDUP_REMOVED lines=16> */
[----:B------:R-:W-:-:S04]  /*2160*/  IMAD.WIDE.U32 R124, R196, R205, c[0x0][0x170] ;  /* 0x00005c00c47c7625 */ /* 0x000fc800078e00cd */
[----:B------:R-:W-:Y:S02]  /*2170*/  FADD.FTZ R120, R126, R120 ;  /* 0x000000787e787221 */ /* 0x000fe40000010000 */
[----:B------:R-:W2:Y:S01]  /*2180*/  LDG.E.128 R124, [R124.64] ;  /* 0x000000047c7c7981 */ /* 0x000ea2000c1e1d00 */
[----:B------:R-:W-:Y:S01]  /*2190*/  FADD.FTZ R121, R123, R121 ;  /* 0x000000797b797221 */ /* 0x000fe20000010000 */
[----:B-----5:R-:W-:Y:S01]  /*21a0*/  LOP3.LUT P6, RZ, R180, 0xff00, RZ, 0xc0, !PT ;  /* 0x0000ff00b4ff7812 */ /* 0x020fe200078cc0ff */
[----:B------:R-:W-:Y:S01]  /*21b0*/  FADD.FTZ R120, R122, R120 ;  /* 0x000000787a787221 */ /* 0x000fe20000010000 */
[----:B------:R-:W-:Y:S01]  /*21c0*/  @P1 PRMT R122, RZ, 0x5410, R100 ;  /* 0x00005410ff7a1816 */ /* 0x000fe20000000064 */
[----:B------:R-:W-:Y:S01]  /*21d0*/  FMUL.FTZ R206, R121, c[0x0][0x1e0] ;  /* 0x0000780079ce7a20 */ /* 0x000fe20000410000 */
[----:B------:R-:W-:Y:S01]  /*21e0*/  LOP3.LUT P3, RZ, R180, 0xff0000, RZ, 0xc0, !PT ;  /* 0x00ff0000b4ff7812 */ /* 0x000fe2000786c0ff */
[----:B------:R-:W-:Y:S01]  /*21f0*/  FMUL.FTZ R120, R120, c[0x0][0x1e0] ;  /* 0x0000780078787a20 */ /* 0x000fe20000410000 */
[----:B------:R-:W-:-:S04]  /*2200*/  LOP3.LUT P4, RZ, R180, 0xff000000, RZ, 0xc0, !PT ;  /* 0xff000000b4ff7812 */ /* 0x000fc8000788c0ff */
[----:B------:R-:W-:Y:S02]  /*2210*/  FSEL R205, R120, RZ, !P0 ;  /* 0x000000ff78cd7208 */ /* 0x000fe40004000000 */
[----:B------:R-:W-:-:S03]  /*2220*/  ISETP.NE.U32.AND P0, PT, RZ, c[0x0][0x258], PT ;  /* 0x00009600ff007a0c */ /* 0x000fc60003f05070 */
[-CC-:B------:R-:W-:Y:S01]  /*2230*/  FFMA.FTZ R207, R207, R206.reuse, R205.reuse ;  /* 0x000000cecfcf7223 */ /* 0x180fe200000100cd */
[----:B------:R-:W-:Y:S01]  /*2240*/  ISETP.NE.AND.EX P0, PT, RZ, c[0x0][0x25c], PT, P0 ;  /* 0x00009700ff007a0c */ /* 0x000fe20003f05300 */
[----:B------:R-:W-:Y:S02]  /*2250*/  FFMA.FTZ R236, R236, R206, R205 ;  /* 0x000000ceecec7223 */ /* 0x000fe400000100cd */
[----:B------:R-:W-:Y:S01]  /*2260*/  FADD.FTZ R207, R209, -R207 ;  /* 0x800000cfd1cf7221 */ /* 0x000fe20000010000 */
[----:B------:R-:W-:Y:S01]  /*2270*/  MOV R209, R180 ;  /* 0x000000b400d17202 */ /* 0x000fe20000000f00 */
[----:B------:R-:W-:Y:S01]  /*2280*/  FADD.FTZ R236, R239, -R236 ;  /* 0x800000ecefec7221 */ /* 0x000fe20000010000 */
[----:B------:R-:W-:Y:S01]  /*2290*/  MOV R180, RZ ;  /* 0x000000ff00b47202 */ /* 0x000fe20000000f00 */
[----:B------:R-:W-:Y:S01]  /*22a0*/  FMUL.FTZ R207, R194, R207 ;  /* 0x000000cfc2cf7220 */ /* 0x000fe20000410000 */
[----:B------:R-:W-:Y:S01]  /*22b0*/  LOP3.LUT P5, RZ, R209, 0xff, RZ, 0xc0, !PT ;  /* 0x000000ffd1ff7812 */ /* 0x000fe200078ac0ff */
[----:B------:R-:W-:Y:S01]  /*22c0*/  FFMA.FTZ R208, R208, R206, R205 ;  /* 0x000000ced0d07223 */ /* 0x000fe200000100cd */
[----:B------:R-:W-:Y:S01]  /*22d0*/  HFMA2.MMA R239, -RZ, RZ, 0, 9.5367431640625e-07 ;  /* 0x00000010ffef7435 */ /* 0x000fe200000001ff */
[----:B------:R-:W-:Y:S01]  /*22e0*/  @P1 FADD.FTZ R207, R207, R122 ;  /* 0x0000007acfcf1221 */ /* 0x000fe20000010000 */
[----:B------:R-:W-:Y:S01]  /*22f0*/  @P1 PRMT R122, RZ, 0x5410, R101 ;  /* 0x00005410ff7a1816 */ /* 0x000fe20000000065 */
[----:B------:R-:W-:-:S02]  /*2300*/  FMUL.FTZ R121, R194, R236 ;  /* 0x000000ecc2797220 */ /* 0x000fc40000410000 */
[----:B------:R-:W-:Y:S01]  /*2310*/  FADD.FTZ R237, R237, -R208 ;  /* 0x800000d0eded7221 */ /* 0x000fe20000010000 */
[----:B------:R-:W-:Y:S01]  /*2320*/  @P0 F2FP.BF16.PACK_AB R123, RZ, R207 ;  /* 0x000000cfff7b023e */ /* 0x000fe200000010ff */
[----:B------:R-:W-:Y:S01]  /*2330*/  @P1 FADD.FTZ R121, R121, R122 ;  /* 0x0000007a79791221 */ /* 0x000fe20000010000 */
[----:B------:R-:W-:Y:S01]  /*2340*/  @P1 PRMT R122, RZ, 0x7610, R100 ;  /* 0x00007610ff7a1816 */ /* 0x000fe20000000064 */
[----:B------:R-:W-:Y:S01]  /*2350*/  FMUL.FTZ R237, R194, R237 ;  /* 0x000000edc2ed7220 */ /* 0x000fe20000410000 */
[----:B------:R-:W-:Y:S01]  /*2360*/  @P0 PRMT R116, R123, 0x7610, R116 ;  /* 0x000076107b740816 */ /* 0x000fe20000000074 */
[----:B------:R-:W-:Y:S01]  /*2370*/  FMUL.FTZ R123, R207, R193 ;  /* 0x000000c1cf7b7220 */ /* 0x000fe20000410000 */
[----:B------:R-:W-:Y:S01]  /*2380*/  HFMA2.MMA R207, -RZ, RZ, 0, 0 ;  /* 0x00000000ffcf7435 */ /* 0x000fe200000001ff */
[----:B------:R-:W-:Y:S01]  /*2390*/  @P1 FADD.FTZ R237, R237, R122 ;  /* 0x0000007aeded1221 */ /* 0x000fe20000010000 */
[----:B------:R-:W-:Y:S01]  /*23a0*/  @P0 F2FP.BF16.PACK_AB R122, RZ, R121 ;  /* 0x00000079ff7a023e */ /* 0x000fe200000010ff */
[----:B------:R-:W-:-:S02]  /*23b0*/  FMUL.FTZ R123, R123, c[0x0][0x1e8] ;  /* 0x00007a007b7b7a20 */ /* 0x000fc40000410000 */
[-CC-:B------:R-:W-:Y:S01]  /*23c0*/  FFMA.FTZ R120, R238, R206.reuse, R205.reuse ;  /* 0x000000ceee787223 */ /* 0x180fe200000100cd */
[----:B------:R-:W-:Y:S01]  /*23d0*/  @P0 F2FP.BF16.PACK_AB R208, RZ, R237 ;  /* 0x000000edffd0023e */ /* 0x000fe200000010ff */
[----:B------:R-:W-:Y:S01]  /*23e0*/  FFMA.FTZ R225, R225, R206, R205 ;  /* 0x000000cee1e17223 */ /* 0x000fe200000100cd */
[----:B------:R-:W-:Y:S01]  /*23f0*/  @P0 PRMT R117, R122, 0x7610, R117 ;  /* 0x000076107a750816 */ /* 0x000fe20000000075 */
[----:B------:R-:W-:Y:S01]  /*2400*/  FMUL.FTZ R122, R237, R193 ;  /* 0x000000c1ed7a7220 */ /* 0x000fe20000410000 */
[----:B------:R-:W-:Y:S01]  /*2410*/  @P0 PRMT R116, R116, 0x5410, R208 ;  /* 0x0000541074740816 */ /* 0x000fe200000000d0 */
[----:B------:R-:W-:Y:S02]  /*2420*/  FADD.FTZ R120, R240, -R120 ;  /* 0x80000078f0787221 */ /* 0x000fe40000010000 */
[----:B------:R-:W-:Y:S02]  /*2430*/  FMUL.FTZ R122, R122, c[0x0][0x1e8] ;  /* 0x00007a007a7a7a20 */ /* 0x000fe40000410000 */
[----:B------:R-:W-:-:S02]  /*2440*/  FMUL.FTZ R120, R194, R120 ;  /* 0x00000078c2787220 */ /* 0x000fc40000410000 */
[----:B------:R-:W-:Y:S02]  /*2450*/  FADD.FTZ R225, R227, -R225 ;  /* 0x800000e1e3e17221 */ /* 0x000fe40000010000 */
[-C--:B------:R-:W-:Y:S02]  /*2460*/  FFMA.FTZ R231, R231, R206.reuse, R205 ;  /* 0x000000cee7e77223 */ /* 0x080fe400000100cd */
[----:B------:R-:W-:Y:S02]  /*2470*/  FMUL.FTZ R225, R194, R225 ;  /* 0x000000e1c2e17220 */ /* 0x000fe40000410000 */
[----:B------:R-:W-:Y:S02]  /*2480*/  FADD.FTZ R231, R234, -R231 ;  /* 0x800000e7eae77221 */ /* 0x000fe40000010000 */
[-CC-:B------:R-:W-:Y:S02]  /*2490*/  FFMA.FTZ R226, R226, R206.reuse, R205.reuse ;  /* 0x000000cee2e27223 */ /* 0x180fe400000100cd */
[----:B------:R-:W-:-:S02]  /*24a0*/  FFMA.FTZ R233, R233, R206, R205 ;  /* 0x000000cee9e97223 */ /* 0x000fc400000100cd */
[----:B------:R-:W-:Y:S02]  /*24b0*/  FADD.FTZ R226, R232, -R226 ;  /* 0x800000e2e8e27221 */ /* 0x000fe40000010000 */
[----:B------:R-:W-:Y:S01]  /*24c0*/  FADD.FTZ R233, R235, -R233 ;  /* 0x800000e9ebe97221 */ /* 0x000fe20000010000 */
[--C-:B--2---:R-:W-:Y:S02]  /*24d0*/  @P5 PRMT R208, RZ, 0x5410, R124.reuse ;  /* 0x00005410ffd05816 */ /* 0x104fe4000000007c */
[----:B------:R-:W-:-:S03]  /*24e0*/  @P6 PRMT R124, RZ, 0x7610, R124 ;  /* 0x00007610ff7c6816 */ /* 0x000fc6000000007c */
[----:B------:R-:W-:Y:S02]  /*24f0*/  @P5 FMUL.FTZ R207, R123, R208 ;  /* 0x000000d07bcf5220 */ /* 0x000fe40000410000 */
[----:B------:R-:W-:Y:S02]  /*2500*/  CS2R R208, SRZ ;  /* 0x0000000000d07805 */ /* 0x000fe4000001ff00 */
[----:B------:R-:W-:Y:S02]  /*2510*/  @P6 FMUL.FTZ R208, R122, R124 ;  /* 0x0000007c7ad06220 */ /* 0x000fe40000410000 */
[----:B------:R-:W-:Y:S01]  /*2520*/  FMUL.FTZ R124, R121, R193 ;  /* 0x000000c1797c7220 */ /* 0x000fe20000410000 */
[----:B------:R-:W-:Y:S01]  /*2530*/  @P1 PRMT R121, RZ, 0x7610, R101 ;  /* 0x00007610ff791816 */ /* 0x000fe20000000065 */
[----:B------:R-:W-:Y:S02]  /*2540*/  FMUL.FTZ R122, R65, R122 ;  /* 0x0000007a417a7220 */ /* 0x000fe40000410000 */
[----:B------:R-:W-:-:S02]  /*2550*/  FMUL.FTZ R124, R124, c[0x0][0x1e8] ;  /* 0x00007a007c7c7a20 */ /* 0x000fc40000410000 */
[----:B------:R-:W-:Y:S01]  /*2560*/  @P1 FADD.FTZ R120, R120, R121 ;  /* 0x0000007978781221 */ /* 0x000fe20000010000 */
[--C-:B------:R-:W-:Y:S01]  /*2570*/  @P3 PRMT R121, RZ, 0x5410, R125.reuse ;  /* 0x00005410ff793816 */ /* 0x100fe2000000007d */
[----:B------:R-:W-:Y:S01]  /*2580*/  FMUL.FTZ R236, R66, R124 ;  /* 0x0000007c42ec7220 */ /* 0x000fe20000410000 */
[----:B------:R-:W-:-:S03]  /*2590*/  @P4 PRMT R125, RZ, 0x7610, R125 ;  /* 0x00007610ff7d4816 */ /* 0x000fc6000000007d */
[----:B------:R-:W-:Y:S01]  /*25a0*/  @P3 FMUL.FTZ R209, R124, R121 ;  /* 0x000000797cd13220 */ /* 0x000fe20000410000 */
[----:B------:R-:W-:Y:S01]  /*25b0*/  FSEL R124, R122, RZ, P6 ;  /* 0x000000ff7a7c7208 */ /* 0x000fe20003000000 */
[----:B------:R-:W-:Y:S01]  /*25c0*/  FMUL.FTZ R121, R120, R193 ;  /* 0x000000c178797220 */ /* 0x000fe20000410000 */
[----:B------:R-:W-:Y:S01]  /*25d0*/  FSEL R236, R236, RZ, P3 ;  /* 0x000000ffecec7208 */ /* 0x000fe20001800000 */
[----:B------:R-:W-:Y:S01]  /*25e0*/  FMUL.FTZ R122, R194, R226 ;  /* 0x000000e2c27a7220 */ /* 0x000fe20000410000 */
[----:B------:R-:W-:Y:S01]  /*25f0*/  LOP3.LUT P6, RZ, R181, 0xff00, RZ, 0xc0, !PT ;  /* 0x0000ff00b5ff7812 */ /* 0x000fe200078cc0ff */
[----:B------:R-:W-:Y:S01]  /*2600*/  FMUL.FTZ R121, R121, c[0x0][0x1e8] ;  /* 0x00007a0079797a20 */ /* 0x000fe20000410000 */
[----:B------:R-:W-:Y:S02]  /*2610*/  LOP3.LUT P3, RZ, R181, 0xff0000, RZ, 0xc0, !PT ;  /* 0x00ff0000b5ff7812 */ /* 0x000fe4000786c0ff */
[----:B------:R-:W-:Y:S01]  /*2620*/  @P0 F2FP.BF16.PACK_AB R120, RZ, R120 ;  /* 0x00000078ff78023e */ /* 0x000fe200000010ff */
[----:B------:R-:W-:-:S02]  /*2630*/  @P4 FMUL.FTZ R180, R121, R125 ;  /* 0x0000007d79b44220 */ /* 0x000fc40000410000 */
[----:B------:R-:W-:Y:S01]  /*2640*/  FMUL.FTZ R237, R67, R121 ;  /* 0x0000007943ed7220 */ /* 0x000fe20000410000 */
[----:B------:R-:W-:Y:S01]  /*2650*/  @P1 PRMT R121, RZ, 0x5410, R102 ;  /* 0x00005410ff791816 */ /* 0x000fe20000000066 */
[----:B------:R-:W-:Y:S01]  /*2660*/  FMUL.FTZ R125, R64, R123 ;  /* 0x0000007b407d7220 */ /* 0x000fe20000410000 */
[----:B------:R-:W-:Y:S01]  /*2670*/  @P0 PRMT R117, R117, 0x5410, R120 ;  /* 0x0000541075750816 */ /* 0x000fe20000000078 */
[C---:B------:R-:W-:Y:S01]  /*2680*/  FMUL.FTZ R123, R194.reuse, R233 ;  /* 0x000000e9c27b7220 */ /* 0x040fe20000410000 */
[----:B------:R-:W-:Y:S01]  /*2690*/  FSEL R237, R237, RZ, P4 ;  /* 0x000000ffeded7208 */ /* 0x000fe20002000000 */
[----:B------:R-:W-:Y:S01]  /*26a0*/  @P1 FADD.FTZ R225, R225, R121 ;  /* 0x00000079e1e11221 */ /* 0x000fe20000010000 */
[----:B------:R-:W-:Y:S02]  /*26b0*/  FSEL R125, R125, RZ, P5 ;  /* 0x000000ff7d7d7208 */ /* 0x000fe40002800000 */
[C---:B------:R-:W-:Y:S02]  /*26c0*/  LOP3.LUT P5, RZ, R181.reuse, 0xff, RZ, 0xc0, !PT ;  /* 0x000000ffb5ff7812 */ /* 0x040fe400078ac0ff */
[----:B------:R-:W-:Y:S01]  /*26d0*/  LOP3.LUT P4, RZ, R181, 0xff000000, RZ, 0xc0, !PT ;  /* 0xff000000b5ff7812 */ /* 0x000fe2000788c0ff */
[----:B------:R-:W-:Y:S01]  /*26e0*/  FMUL.FTZ R181, R194, R231 ;  /* 0x000000e7c2b57220 */ /* 0x000fe20000410000 */
[----:B------:R-:W-:-:S02]  /*26f0*/  @P1 PRMT R121, RZ, 0x5410, R103 ;  /* 0x00005410ff791816 */ /* 0x000fc40000000067 */
[----:B------:R-:W-:Y:S01]  /*2700*/  @P0 F2FP.BF16.PACK_AB R226, RZ, R225 ;  /* 0x000000e1ffe2023e */ /* 0x000fe200000010ff */
[----:B------:R-:W-:Y:S02]  /*2710*/  FMUL.FTZ R225, R225, R193 ;  /* 0x000000c1e1e17220 */ /* 0x000fe40000410000 */
[----:B------:R-:W-:Y:S01]  /*2720*/  @P1 FADD.FTZ R181, R181, R121 ;  /* 0x00000079b5b51221 */ /* 0x000fe20000010000 */
[----:B------:R-:W-:Y:S02]  /*2730*/  @P1 PRMT R121, RZ, 0x7610, R102 ;  /* 0x00007610ff791816 */ /* 0x000fe40000000066 */
[----:B------:R-:W-:-:S03]  /*2740*/  @P0 PRMT R118, R226, 0x7610, R118 ;  /* 0x00007610e2760816 */ /* 0x000fc60000000076 */
[----:B------:R-:W-:Y:S01]  /*2750*/  @P1 FADD.FTZ R122, R122, R121 ;  /* 0x000000797a7a1221 */ /* 0x000fe20000010000 */
[----:B------:R-:W-:-:S03]  /*2760*/  @P1 PRMT R121, RZ, 0x7610, R103 ;  /* 0x00007610ff791816 */ /* 0x000fc60000000067 */
[----:B------:R-:W-:Y:S01]  /*2770*/  FMUL.FTZ R226, R122, R193 ;  /* 0x000000c17ae27220 */ /* 0x000fe20000410000 */
[----:B------:R-:W-:Y:S01]  /*2780*/  @P0 F2FP.BF16.PACK_AB R227, RZ, R122 ;  /* 0x0000007affe3023e */ /* 0x000fe200000010ff */
[----:B------:R-:W-:Y:S01]  /*2790*/  @P1 FADD.FTZ R123, R123, R121 ;  /* 0x000000797b7b1221 */ /* 0x000fe20000010000 */
[----:B------:R-:W-:Y:S01]  /*27a0*/  @P0 F2FP.BF16.PACK_AB R121, RZ, R181 ;  /* 0x000000b5ff79023e */ /* 0x000fe200000010ff */
[----:B------:R-:W-:Y:S01]  /*27b0*/  FMUL.FTZ R226, R226, c[0x0][0x1e8] ;  /* 0x00007a00e2e27a20 */ /* 0x000fe20000410000 */
[----:B------:R-:W-:Y:S01]  /*27c0*/  @P0 PRMT R118, R118, 0x5410, R227 ;  /* 0x0000541076760816 */ /* 0x000fe200000000e3 */
[----:B------:R-:W-:Y:S01]  /*27d0*/  FMUL.FTZ R227, R181, R193 ;  /* 0x000000c1b5e37220 */ /* 0x000fe20000410000 */
[----:B------:R-:W-:Y:S01]  /*27e0*/  @P0 F2FP.BF16.PACK_AB R231, RZ, R123 ;  /* 0x0000007bffe7023e */ /* 0x000fe200000010ff */
[----:B------:R-:W-:Y:S01]  /*27f0*/  FMUL.FTZ R181, R225, c[0x0][0x1e8] ;  /* 0x00007a00e1b57a20 */ /* 0x000fe20000410000 */
[----:B------:R-:W-:Y:S01]  /*2800*/  @P0 PRMT R119, R121, 0x7610, R119 ;  /* 0x0000761079770816 */ /* 0x000fe20000000077 */
[----:B------:R-:W-:-:S03]  /*2810*/  @P0 IMAD.WIDE.U32 R120, R196, R239, c[0x0][0x258] ;  /* 0x00009600c4780625 */ /* 0x000fc600078e00ef */
[----:B------:R-:W-:Y:S01]  /*2820*/  @P0 PRMT R119, R119, 0x5410, R231 ;  /* 0x0000541077770816 */ /* 0x000fe200000000e7 */
[----:B------:R-:W-:Y:S02]  /*2830*/  FMUL.FTZ R231, R123, R193 ;  /* 0x000000c17be77220 */ /* 0x000fe40000410000 */
[----:B------:R-:W-:Y:S02]  /*2840*/  FMUL.FTZ R227, R227, c[0x0][0x1e8] ;  /* 0x00007a00e3e37a20 */ /* 0x000fe40000410000 */
[----:B------:R-:W-:Y:S01]  /*2850*/  FMUL.FTZ R231, R231, c[0x0][0x1e8] ;  /* 0x00007a00e7e77a20 */ /* 0x000fe20000410000 */
[----:B------:R0:W-:Y:S01]  /*2860*/  @P0 STG.E.128 [R120.64], R116 ;  /* 0x0000007478000986 */ /* 0x0001e2000c101d04 */
[----:B------:R-:W-:Y:S02]  /*2870*/  FMUL.FTZ R122, R60, R181 ;  /* 0x000000b53c7a7220 */ /* 0x000fe40000410000 */
[----:B------:R-:W-:-:S03]  /*2880*/  FMUL.FTZ R123, R62, R227 ;  /* 0x000000e33e7b7220 */ /* 0x000fc60000410000 */
[----:B------:R-:W-:Y:S02]  /*2890*/  FSEL R122, R122, RZ, P5 ;  /* 0x000000ff7a7a7208 */ /* 0x000fe40002800000 */
[----:B------:R-:W-:Y:S01]  /*28a0*/  FSEL R123, R123, RZ, P3 ;  /* 0x000000ff7b7b7208 */ /* 0x000fe20001800000 */
[----:B0-----:R-:W-:Y:S02]  /*28b0*/  FMUL.FTZ R120, R61, R226 ;  /* 0x000000e23d787220 */ /* 0x001fe40000410000 */
[----:B------:R-:W-:-:S03]  /*28c0*/  FMUL.FTZ R121, R63, R231 ;  /* 0x000000e73f797220 */ /* 0x000fc60000410000 */
[----:B------:R-:W-:Y:S02]  /*28d0*/  FSEL R120, R120, RZ, P6 ;  /* 0x000000ff78787208 */ /* 0x000fe40003000000 */
[----:B------:R-:W-:Y:S02]  /*28e0*/  FSEL R121, R121, RZ, P4 ;  /* 0x000000ff79797208 */ /* 0x000fe40002000000 */
[----:B------:R-:W-:Y:S02]  /*28f0*/  F2FP.BF16.PACK_AB R122, R120, R122 ;  /* 0x0000007a787a723e */ /* 0x000fe400000010ff */
[----:B------:R-:W-:Y:S02]  /*2900*/  F2FP.BF16.PACK_AB R123, R121, R123 ;  /* 0x0000007b797b723e */ /* 0x000fe400000010ff */
[----:B------:R-:W-:Y:S01]  /*2910*/  F2FP.BF16.PACK_AB R120, R124, R125 ;  /* 0x0000007d7c78723e */ /* 0x000fe200000010ff */
[----:B------:R-:W-:Y:S01]  /*2920*/  IMAD.WIDE.U32 R124, R196, R239, c[0x0][0x248] ;  /* 0x00009200c47c7625 */ /* 0x000fe200078e00ef */
[----:B------:R-:W-:-:S05]  /*2930*/  F2FP.BF16.PACK_AB R121, R237, R236 ;  /* 0x000000eced79723e */ /* 0x000fca00000010ff */
[----:B------:R0:W-:Y:S02]  /*2940*/  STG.E.128 [R124.64], R120 ;  /* 0x000000787c007986 */ /* 0x0001e4000c101d04 */
[----:B0-----:R-:W-:-:S06]  /*2950*/  IMAD.WIDE.U32 R120, R198, R239, c[0x0][0x170] ;  /* 0x00005c00c6787625 */ /* 0x001fcc00078e00ef */
[----:B------:R-:W2:Y:S01]  /*2960*/  LDG.E.128 R120, [R120.64] ;  /* 0x0000000478787981 */ /* 0x000ea2000c1e1d00 */
[--C-:B------:R-:W-:Y:S01]  /*2970*/  @P5 PRMT R124, RZ, 0x5410, R126.reuse ;  /* 0x00005410ff7c5816 */ /* 0x100fe2000000007e */
[-CC-:B------:R-:W-:Y:S01]  /*2980*/  FFMA.FTZ R218, R218, R206.reuse, R205.reuse ;  /* 0x000000cedada7223 */ /* 0x180fe200000100cd */
[----:B------:R-:W-:Y:S01]  /*2990*/  MOV R225, RZ ;  /* 0x000000ff00e17202 */ /* 0x000fe20000000f00 */
[----:B------:R-:W-:Y:S01]  /*29a0*/  FFMA.FTZ R217, R217, R206, R205 ;  /* 0x000000ced9d97223 */ /* 0x000fe200000100cd */
[----:B------:R-:W-:Y:S01]  /*29b0*/  @P6 PRMT R126, RZ, 0x7610, R126 ;  /* 0x00007610ff7e6816 */ /* 0x000fe2000000007e */
[----:B------:R-:W-:Y:S01]  /*29c0*/  @P5 FMUL.FTZ R225, R181, R124 ;  /* 0x0000007cb5e15220 */ /* 0x000fe20000410000 */
[----:B------:R-:W-:Y:S01]  /*29d0*/  HFMA2.MMA R181, -RZ, RZ, 0, 0 ;  /* 0x00000000ffb57435 */ /* 0x000fe200000001ff */
[--C-:B------:R-:W-:Y:S01]  /*29e0*/  @P3 PRMT R124, RZ, 0x5410, R127.reuse ;  /* 0x00005410ff7c3816 */ /* 0x100fe2000000007f */
[----:B------:R-:W-:Y:S01]  /*29f0*/  FADD.FTZ R218, R222, -R218 ;  /* 0x800000dadeda7221 */ /* 0x000fe20000010000 */
[----:B------:R-:W-:Y:S01]  /*2a00*/  @P4 PRMT R127, RZ, 0x7610, R127 ;  /* 0x00007610ff7f4816 */ /* 0x000fe2000000007f */
[--C-:B------:R-:W-:Y:S01]  /*2a10*/  FFMA.FTZ R222, R219, R206, R205.reuse ;  /* 0x000000cedbde7223 */ /* 0x100fe200000100cd */
[----:B------:R-:W-:Y:S01]  /*2a20*/  LOP3.LUT P5, RZ, R176, 0xff000000, RZ, 0xc0, !PT ;  /* 0xff000000b0ff7812 */ /* 0x000fe200078ac0ff */
[----:B------:R-:W-:Y:S01]  /*2a30*/  @P6 FMUL.FTZ R181, R226, R126 ;  /* 0x0000007ee2b56220 */ /* 0x000fe20000410000 */
[----:B------:R-:W-:Y:S01]  /*2a40*/  MOV R226, RZ ;  /* 0x000000ff00e27202 */ /* 0x000fe20000000f00 */
[----:B------:R-:W-:Y:S01]  /*2a50*/  @P3 FMUL.FTZ R226, R227, R124 ;  /* 0x0000007ce3e23220 */ /* 0x000fe20000410000 */
[----:B------:R-:W-:Y:S01]  /*2a60*/  HFMA2.MMA R227, -RZ, RZ, 0, 0 ;  /* 0x00000000ffe37435 */ /* 0x000fe200000001ff */
[----:B------:R-:W-:Y:S01]  /*2a70*/  MOV R124, R176 ;  /* 0x000000b0007c7202 */ /* 0x000fe20000000f00 */
[----:B------:R-:W-:Y:S01]  /*2a80*/  FMUL.FTZ R126, R194, R218 ;  /* 0x000000dac27e7220 */ /* 0x000fe20000410000 */
[----:B------:R-:W-:Y:S01]  /*2a90*/  LOP3.LUT P3, RZ, R176, 0xff00, RZ, 0xc0, !PT ;  /* 0x0000ff00b0ff7812 */ /* 0x000fe2000786c0ff */
[----:B------:R-:W-:Y:S01]  /*2aa0*/  FADD.FTZ R222, R220, -R222 ;  /* 0x800000dedcde7221 */ /* 0x000fe20000010000 */
[----:B------:R-:W-:Y:S01]  /*2ab0*/  LOP3.LUT P6, RZ, R124, 0xff, RZ, 0xc0, !PT ;  /* 0x000000ff7cff7812 */ /* 0x000fe200078cc0ff */
[----:B------:R-:W-:Y:S01]  /*2ac0*/  @P4 FMUL.FTZ R227, R231, R127 ;  /* 0x0000007fe7e34220 */ /* 0x000fe20000410000 */
[----:B------:R-:W-:Y:S01]  /*2ad0*/  @P1 PRMT R124, RZ, 0x5410, R104 ;  /* 0x00005410ff7c1816 */ /* 0x000fe20000000068 */
[----:B------:R-:W-:Y:S01]  /*2ae0*/  FFMA.FTZ R127, R224, R206, R205 ;  /* 0x000000cee07f7223 */ /* 0x000fe200000100cd */
[----:B------:R-:W-:Y:S01]  /*2af0*/  LOP3.LUT P4, RZ, R176, 0xff0000, RZ, 0xc0, !PT ;  /* 0x00ff0000b0ff7812 */ /* 0x000fe2000788c0ff */
[----:B------:R-:W-:Y:S01]  /*2b00*/  FADD.FTZ R221, R221, -R217 ;  /* 0x800000d9dddd7221 */ /* 0x000fe20000010000 */
[----:B------:R-:W-:Y:S01]  /*2b10*/  HFMA2.MMA R217, -RZ, RZ, 0, 0 ;  /* 0x00000000ffd97435 */ /* 0x000fe200000001ff */
[----:B------:R-:W-:Y:S01]  /*2b20*/  FADD.FTZ R127, R223, -R127 ;  /* 0x8000007fdf7f7221 */ /* 0x000fe20000010000 */
[----:B------:R-:W-:Y:S01]  /*2b30*/  CS2R R218, SRZ ;  /* 0x0000000000da7805 */ /* 0x000fe2000001ff00 */
[C---:B------:R-:W-:Y:S01]  /*2b40*/  FMUL.FTZ R223, R194.reuse, R221 ;  /* 0x000000ddc2df7220 */ /* 0x040fe20000410000 */
[----:B------:R-:W-:Y:S01]  /*2b50*/  MOV R176, RZ ;  /* 0x000000ff00b07202 */ /* 0x000fe20000000f00 */
[----:B------:R-:W-:-:S02]  /*2b60*/  FMUL.FTZ R127, R194, R127 ;  /* 0x0000007fc27f7220 */ /* 0x000fc40000410000 */
[----:B------:R-:W-:Y:S02]  /*2b70*/  FMUL.FTZ R222, R194, R222 ;  /* 0x000000dec2de7220 */ /* 0x000fe40000410000 */
[----:B------:R-:W-:Y:S01]  /*2b80*/  @P1 FADD.FTZ R127, R127, R124 ;  /* 0x0000007c7f7f1221 */ /* 0x000fe20000010000 */
[----:B------:R-:W-:Y:S01]  /*2b90*/  @P1 PRMT R124, RZ, 0x7610, R104 ;  /* 0x00007610ff7c1816 */ /* 0x000fe20000000068 */
[-CC-:B------:R-:W-:Y:S02]  /*2ba0*/  FFMA.FTZ R199, R199, R206.reuse, R205.reuse ;  /* 0x000000cec7c77223 */ /* 0x180fe400000100cd */
[----:B------:R-:W-:Y:S02]  /*2bb0*/  FFMA.FTZ R210, R210, R206, R205 ;  /* 0x000000ced2d27223 */ /* 0x000fe400000100cd */
[----:B------:R-:W-:Y:S02]  /*2bc0*/  @P1 FADD.FTZ R126, R126, R124 ;  /* 0x0000007c7e7e1221 */ /* 0x000fe40000010000 */
[----:B------:R-:W-:Y:S01]  /*2bd0*/  FMUL.FTZ R124, R127, R193 ;  /* 0x000000c17f7c7220 */ /* 0x000fe20000410000 */
[----:B------:R-:W-:Y:S01]  /*2be0*/  @P0 F2FP.BF16.PACK_AB R127, RZ, R127 ;  /* 0x0000007fff7f023e */ /* 0x000fe200000010ff */
[----:B------:R-:W-:Y:S01]  /*2bf0*/  FMUL.FTZ R220, R126, R193 ;  /* 0x000000c17edc7220 */ /* 0x000fe20000410000 */
[----:B------:R-:W-:Y:S01]  /*2c00*/  @P0 F2FP.BF16.PACK_AB R126, RZ, R126 ;  /* 0x0000007eff7e023e */ /* 0x000fe200000010ff */
[----:B------:R-:W-:Y:S01]  /*2c10*/  FMUL.FTZ R124, R124, c[0x0][0x1e8] ;  /* 0x00007a007c7c7a20 */ /* 0x000fe20000410000 */
[----:B------:R-:W-:Y:S01]  /*2c20*/  @P0 PRMT R116, R127, 0x7610, R116 ;  /* 0x000076107f740816 */ /* 0x000fe20000000074 */
[----:B------:R-:W-:Y:S01]  /*2c30*/  FMUL.FTZ R220, R220, c[0x0][0x1e8] ;  /* 0x00007a00dcdc7a20 */ /* 0x000fe20000410000 */
[----:B------:R-:W-:Y:S01]  /*2c40*/  @P1 PRMT R127, RZ, 0x7610, R107 ;  /* 0x00007610ff7f1816 */ /* 0x000fe2000000006b */
[----:B------:R-:W-:Y:S01]  /*2c50*/  FADD.FTZ R199, R211, -R199 ;  /* 0x800000c7d3c77221 */ /* 0x000fe20000010000 */
[----:B------:R-:W-:Y:S01]  /*2c60*/  @P0 PRMT R116, R116, 0x5410, R126 ;  /* 0x0000541074740816 */ /* 0x000fe2000000007e */
[----:B------:R-:W-:-:S02]  /*2c70*/  FADD.FTZ R210, R213, -R210 ;  /* 0x800000d2d5d27221 */ /* 0x000fc40000010000 */
[--C-:B------:R-:W-:Y:S02]  /*2c80*/  FFMA.FTZ R212, R212, R206, R205.reuse ;  /* 0x000000ced4d47223 */ /* 0x100fe400000100cd */
[----:B------:R-:W-:Y:S02]  /*2c90*/  FMUL.FTZ R210, R194, R210 ;  /* 0x000000d2c2d27220 */ /* 0x000fe40000410000 */
[----:B------:R-:W-:Y:S02]  /*2ca0*/  FFMA.FTZ R214, R214, R206, R205 ;  /* 0x000000ced6d67223 */ /* 0x000fe400000100cd */
[----:B------:R-:W-:Y:S02]  /*2cb0*/  FADD.FTZ R212, R215, -R212 ;  /* 0x800000d4d7d47221 */ /* 0x000fe40000010000 */
[----:B------:R-:W-:Y:S02]  /*2cc0*/  FADD.FTZ R214, R216, -R214 ;  /* 0x800000d6d8d67221 */ /* 0x000fe40000010000 */
[----:B------:R-:W-:-:S02]  /*2cd0*/  FMUL.FTZ R212, R194, R212 ;  /* 0x000000d4c2d47220 */ /* 0x000fc40000410000 */
[----:B------:R-:W-:-:S04]  /*2ce0*/  FMUL.FTZ R214, R194, R214 ;  /* 0x000000d6c2d67220 */ /* 0x000fc80000410000 */
[----:B------:R-:W-:-:S05]  /*2cf0*/  @P1 FADD.FTZ R214, R214, R127 ;  /* 0x0000007fd6d61221 */ /* 0x000fca0000010000 */
[----:B------:R-:W-:Y:S02]  /*2d00*/  @P0 F2FP.BF16.PACK_AB R211, RZ, R214 ;  /* 0x000000d6ffd3023e */ /* 0x000fe400000010ff */
[--C-:B--2---:R-:W-:Y:S02]  /*2d10*/  @P6 PRMT R125, RZ, 0x5410, R120.reuse ;  /* 0x00005410ff7d6816 */ /* 0x104fe40000000078 */
[----:B------:R-:W-:-:S03]  /*2d20*/  @P3 PRMT R120, RZ, 0x7610, R120 ;  /* 0x00007610ff783816 */ /* 0x000fc60000000078 */
[----:B------:R-:W-:Y:S02]  /*2d30*/  @P6 FMUL.FTZ R218, R124, R125 ;  /* 0x0000007d7cda6220 */ /* 0x000fe40000410000 */
[----:B------:R-:W-:Y:S01]  /*2d40*/  @P3 FMUL.FTZ R217, R220, R120 ;  /* 0x00000078dcd93220 */ /* 0x000fe20000410000 */
[--C-:B------:R-:W-:Y:S01]  /*2d50*/  @P1 PRMT R120, RZ, 0x5410, R105.reuse ;  /* 0x00005410ff781816 */ /* 0x100fe20000000069 */
[----:B------:R-:W-:Y:S02]  /*2d60*/  FMUL.FTZ R124, R56, R124 ;  /* 0x0000007c387c7220 */ /* 0x000fe40000410000 */
[----:B------:R-:W-:Y:S02]  /*2d70*/  FMUL.FTZ R220, R57, R220 ;  /* 0x000000dc39dc7220 */ /* 0x000fe40000410000 */
[----:B------:R-:W-:Y:S01]  /*2d80*/  @P1 FADD.FTZ R223, R223, R120 ;  /* 0x00000078dfdf1221 */ /* 0x000fe20000010000 */
[----:B------:R-:W-:Y:S02]  /*2d90*/  @P1 PRMT R120, RZ, 0x7610, R105 ;  /* 0x00007610ff781816 */ /* 0x000fe40000000069 */
[----:B------:R-:W-:Y:S01]  /*2da0*/  FSEL R124, R124, RZ, P6 ;  /* 0x000000ff7c7c7208 */ /* 0x000fe20003000000 */
[-C--:B------:R-:W-:Y:S01]  /*2db0*/  FMUL.FTZ R125, R223, R193.reuse ;  /* 0x000000c1df7d7220 */ /* 0x080fe20000410000 */
[----:B------:R-:W-:Y:S01]  /*2dc0*/  FSEL R220, R220, RZ, P3 ;  /* 0x000000ffdcdc7208 */ /* 0x000fe20001800000 */
[----:B------:R-:W-:Y:S01]  /*2dd0*/  @P1 FADD.FTZ R222, R222, R120 ;  /* 0x00000078dede1221 */ /* 0x000fe20000010000 */
[--C-:B------:R-:W-:Y:S01]  /*2de0*/  @P4 PRMT R120, RZ, 0x5410, R121.reuse ;  /* 0x00005410ff784816 */ /* 0x100fe20000000079 */
[----:B------:R-:W-:Y:S01]  /*2df0*/  FMUL.FTZ R125, R125, c[0x0][0x1e8] ;  /* 0x00007a007d7d7a20 */ /* 0x000fe20000410000 */
[----:B------:R-:W-:Y:S01]  /*2e00*/  @P5 PRMT R121, RZ, 0x7610, R121 ;  /* 0x00007610ff795816 */ /* 0x000fe20000000079 */
[----:B------:R-:W-:Y:S01]  /*2e10*/  FMUL.FTZ R221, R222, R193 ;  /* 0x000000c1dedd7220 */ /* 0x000fe20000410000 */
[----:B------:R-:W-:Y:S01]  /*2e20*/  LOP3.LUT P6, RZ, R177, 0xff, RZ, 0xc0, !PT ;  /* 0x000000ffb1ff7812 */ /* 0x000fe200078cc0ff */
[----:B------:R-:W-:Y:S01]  /*2e30*/  @P4 FMUL.FTZ R219, R125, R120 ;  /* 0x000000787ddb4220 */ /* 0x000fe20000410000 */
[----:B------:R-:W-:Y:S01]  /*2e40*/  LOP3.LUT P3, RZ, R177, 0xff00, RZ, 0xc0, !PT ;  /* 0x0000ff00b1ff7812 */ /* 0x000fe2000786c0ff */
[----:B------:R-:W-:Y:S01]  /*2e50*/  FMUL.FTZ R221, R221, c[0x0][0x1e8] ;  /* 0x00007a00dddd7a20 */ /* 0x000fe20000410000 */
[----:B------:R-:W-:Y:S01]  /*2e60*/  @P0 F2FP.BF16.PACK_AB R223, RZ, R223 ;  /* 0x000000dfffdf023e */ /* 0x000fe200000010ff */
[----:B------:R-:W-:Y:S01]  /*2e70*/  FMUL.FTZ R125, R58, R125 ;  /* 0x0000007d3a7d7220 */ /* 0x000fe20000410000 */
[----:B------:R-:W-:Y:S01]  /*2e80*/  @P0 F2FP.BF16.PACK_AB R222, RZ, R222 ;  /* 0x000000deffde023e */ /* 0x000fe200000010ff */
[----:B------:R-:W-:Y:S01]  /*2e90*/  @P5 FMUL.FTZ R176, R221, R121 ;  /* 0x00000079ddb05220 */ /* 0x000fe20000410000 */
[----:B------:R-:W-:Y:S01]  /*2ea0*/  IADD3 R121, R196, 0x80, RZ ;  /* 0x00000080c4797810 */ /* 0x000fe20007ffe0ff */
[----:B------:R-:W-:Y:S01]  /*2eb0*/  FMUL.FTZ R221, R59, R221 ;  /* 0x000000dd3bdd7220 */ /* 0x000fe20000410000 */
[----:B------:R-:W-:-:S02]  /*2ec0*/  FSEL R125, R125, RZ, P4 ;  /* 0x000000ff7d7d7208 */ /* 0x000fc40002000000 */
[----:B------:R-:W-:Y:S02]  /*2ed0*/  LEA R120, P4, R121, c[0x0][0x248], 0x4 ;  /* 0x0000920079787a11 */ /* 0x000fe400078820ff */
[----:B------:R-:W-:Y:S02]  /*2ee0*/  FSEL R221, R221, RZ, P5 ;  /* 0x000000ffdddd7208 */ /* 0x000fe40002800000 */
[----:B------:R-:W-:Y:S02]  /*2ef0*/  LEA.HI.X R121, R121, c[0x0][0x24c], RZ, 0x4, P4 ;  /* 0x0000930079797a11 */ /* 0x000fe400020f24ff */
[C---:B------:R-:W-:Y:S02]  /*2f00*/  LOP3.LUT P5, RZ, R177.reuse, 0xff0000, RZ, 0xc0, !PT ;  /* 0x00ff0000b1ff7812 */ /* 0x040fe400078ac0ff */
[----:B------:R-:W-:Y:S01]  /*2f10*/  LOP3.LUT P4, RZ, R177, 0xff000000, RZ, 0xc0, !PT ;  /* 0xff000000b1ff7812 */ /* 0x000fe2000788c0ff */
[----:B------:R-:W-:Y:S01]  /*2f20*/  FMUL.FTZ R177, R194, R199 ;  /* 0x000000c7c2b17220 */ /* 0x000fe20000410000 */
[----:B------:R-:W-:-:S02]  /*2f30*/  @P1 PRMT R199, RZ, 0x5410, R106 ;  /* 0x00005410ffc71816 */ /* 0x000fc4000000006a */
[----:B------:R-:W-:Y:S02]  /*2f40*/  @P0 PRMT R117, R223, 0x7610, R117 ;  /* 0x00007610df750816 */ /* 0x000fe40000000075 */
[----:B------:R-:W-:Y:S01]  /*2f50*/  F2FP.BF16.PACK_AB R125, R221, R125 ;  /* 0x0000007ddd7d723e */ /* 0x000fe200000010ff */
[----:B------:R-:W-:Y:S01]  /*2f60*/  @P1 FADD.FTZ R177, R177, R199 ;  /* 0x000000c7b1b11221 */ /* 0x000fe20000010000 */
[----:B------:R-:W-:Y:S02]  /*2f70*/  @P1 PRMT R199, RZ, 0x7610, R106 ;  /* 0x00007610ffc71816 */ /* 0x000fe4000000006a */
[----:B------:R-:W-:Y:S02]  /*2f80*/  @P0 PRMT R117, R117, 0x5410, R222 ;  /* 0x0000541075750816 */ /* 0x000fe400000000de */
[----:B------:R-:W-:Y:S01]  /*2f90*/  F2FP.BF16.PACK_AB R124, R220, R124 ;  /* 0x0000007cdc7c723e */ /* 0x000fe200000010ff */
[----:B------:R-:W-:Y:S01]  /*2fa0*/  @P1 FADD.FTZ R210, R210, R199 ;  /* 0x000000c7d2d21221 */ /* 0x000fe20000010000 */
[----:B------:R-:W-:-:S05]  /*2fb0*/  @P1 PRMT R199, RZ, 0x5410, R107 ;  /* 0x00005410ffc71816 */ /* 0x000fca000000006b */
[----:B------:R-:W-:Y:S01]  /*2fc0*/  @P1 FADD.FTZ R212, R212, R199 ;  /* 0x000000c7d4d41221 */ /* 0x000fe20000010000 */
[----:B------:R-:W-:-:S04]  /*2fd0*/  @P0 F2FP.BF16.PACK_AB R199, RZ, R177 ;  /* 0x000000b1ffc7023e */ /* 0x000fc800000010ff */
[----:B------:R-:W-:Y:S02]  /*2fe0*/  @P0 F2FP.BF16.PACK_AB R127, RZ, R212 ;  /* 0x000000d4ff7f023e */ /* 0x000fe400000010ff */
[----:B------:R-:W-:Y:S02]  /*2ff0*/  @P0 PRMT R118, R199, 0x7610, R118 ;  /* 0x00007610c7760816 */ /* 0x000fe40000000076 */
[----:B------:R-:W-:Y:S01]  /*3000*/  @P0 F2FP.BF16.PACK_AB R199, RZ, R210 ;  /* 0x000000d2ffc7023e */ /* 0x000fe200000010ff */
[----:B------:R-:W-:Y:S01]  /*3010*/  FMUL.FTZ R210, R210, R193 ;  /* 0x000000c1d2d27220 */ /* 0x000fe20000410000 */
[----:B------:R-:W-:Y:S02]  /*3020*/  @P0 PRMT R119, R127, 0x7610, R119 ;  /* 0x000076107f770816 */ /* 0x000fe40000000077 */
[----:B------:R-:W-:Y:S01]  /*3030*/  @P0 PRMT R118, R118, 0x5410, R199 ;  /* 0x0000541076760816 */ /* 0x000fe200000000c7 */
[----:B------:R-:W-:Y:S01]  /*3040*/  @P0 IMAD.WIDE.U32 R198, R198, R239, c[0x0][0x258] ;  /* 0x00009600c6c60625 */ /* 0x000fe200078e00ef */
[----:B------:R-:W-:-:S03]  /*3050*/  @P0 PRMT R119, R119, 0x5410, R211 ;  /* 0x0000541077770816 */ /* 0x000fc600000000d3 */
[----:B------:R-:W-:Y:S02]  /*3060*/  FMUL.FTZ R211, R177, R193 ;  /* 0x000000c1b1d37220 */ /* 0x000fe40000410000 */
[----:B------:R0:W-:Y:S01]  /*3070*/  @P0 STG.E.128 [R198.64], R116 ;  /* 0x00000074c6000986 */ /* 0x0001e2000c101d04 */
[----:B------:R-:W-:Y:S02]  /*3080*/  FMUL.FTZ R210, R210, c[0x0][0x1e8] ;  /* 0x00007a00d2d27a20 */ /* 0x000fe40000410000 */
[----:B------:R-:W-:Y:S02]  /*3090*/  FMUL.FTZ R211, R211, c[0x0][0x1e8] ;  /* 0x00007a00d3d37a20 */ /* 0x000fe40000410000 */
[----:B------:R-:W-:Y:S02]  /*30a0*/  FMUL.FTZ R177, R53, R210 ;  /* 0x000000d235b17220 */ /* 0x000fe40000410000 */
[----:B------:R-:W-:-:S03]  /*30b0*/  FMUL.FTZ R126, R52, R211 ;  /* 0x000000d3347e7220 */ /* 0x000fc60000410000 */
[----:B------:R-:W-:Y:S02]  /*30c0*/  FSEL R177, R177, RZ, P3 ;  /* 0x000000ffb1b17208 */ /* 0x000fe40001800000 */
[----:B------:R-:W-:-:S04]  /*30d0*/  FSEL R126, R126, RZ, P6 ;  /* 0x000000ff7e7e7208 */ /* 0x000fc80003000000 */
[----:B------:R-:W-:Y:S01]  /*30e0*/  F2FP.BF16.PACK_AB R126, R177, R126 ;  /* 0x0000007eb17e723e */ /* 0x000fe200000010ff */
[-C--:B0-----:R-:W-:Y:S02]  /*30f0*/  FMUL.FTZ R199, R212, R193.reuse ;  /* 0x000000c1d4c77220 */ /* 0x081fe40000410000 */
[----:B------:R-:W-:Y:S02]  /*3100*/  FMUL.FTZ R198, R214, R193 ;  /* 0x000000c1d6c67220 */ /* 0x000fe40000410000 */
[----:B------:R-:W-:Y:S02]  /*3110*/  FMUL.FTZ R199, R199, c[0x0][0x1e8] ;  /* 0x00007a00c7c77a20 */ /* 0x000fe40000410000 */
[----:B------:R-:W-:Y:S02]  /*3120*/  FMUL.FTZ R198, R198, c[0x0][0x1e8] ;  /* 0x00007a00c6c67a20 */ /* 0x000fe40000410000 */
[----:B------:R-:W-:Y:S02]  /*3130*/  FMUL.FTZ R127, R54, R199 ;  /* 0x000000c7367f7220 */ /* 0x000fe40000410000 */
[----:B------:R-:W-:-:S03]  /*3140*/  FMUL.FTZ R212, R55, R198 ;  /* 0x000000c637d47220 */ /* 0x000fc60000410000 */
[----:B------:R-:W-:Y:S02]  /*3150*/  FSEL R127, R127, RZ, P5 ;  /* 0x000000ff7f7f7208 */ /* 0x000fe40002800000 */
[----:B------:R-:W-:-:S04]  /*3160*/  FSEL R212, R212, RZ, P4 ;  /* 0x000000ffd4d47208 */ /* 0x000fc80002000000 */
[----:B------:R-:W-:Y:S02]  /*3170*/  F2FP.BF16.PACK_AB R127, R212, R127 ;  /* 0x0000007fd47f723e */ /* 0x000fe400000010ff */
[----:B------:R-:W-:-:S03]  /*3180*/  IADD3 R212, R196, 0x100, RZ ;  /* 0x00000100c4d47810 */ /* 0x000fc60007ffe0ff */
[----:B------:R0:W-:Y:S02]  /*3190*/  STG.E.128 [R120.64], R124 ;  /* 0x0000007c78007986 */ /* 0x0001e4000c101d04 */
[----:B0-----:R-:W-:-:S06]  /*31a0*/  IMAD.WIDE.U32 R124, R212, R239, c[0x0][0x170] ;  /* 0x00005c00d47c7625 */ /* 0x001fcc00078e00ef */
[----:B------:R-:W2:Y:S01]  /*31b0*/  LDG.E.128 R124, [R124.64] ;  /* 0x000000047c7c7981 */ /* 0x000ea2000c1e1d00 */
[-CC-:B------:R-:W-:Y:S01]  /*31c0*/  FFMA.FTZ R188, R188, R206.reuse, R205.reuse ;  /* 0x000000cebcbc7223 */ /* 0x180fe200000100cd */
[----:B------:R-:W-:Y:S01]  /*31d0*/  HFMA2.MMA R177, -RZ, RZ, 0, 0 ;  /* 0x00000000ffb17435 */ /* 0x000fe200000001ff */
[----:B------:R-:W-:Y:S01]  /*31e0*/  @P6 PRMT R120, RZ, 0x5410, R122 ;  /* 0x00005410ff786816 */ /* 0x000fe2000000007a */
[----:B------:R-:W-:Y:S01]  /*31f0*/  FFMA.FTZ R201, R201, R206, R205 ;  /* 0x000000cec9c97223 */ /* 0x000fe200000100cd */
[----:B------:R-:W-:Y:S01]  /*3200*/  @P1 PRMT R121, RZ, 0x5410, R108 ;  /* 0x00005410ff791816 */ /* 0x000fe2000000006c */
[----:B------:R-:W-:Y:S01]  /*3210*/  FADD.FTZ R189, R189, -R188 ;  /* 0x800000bcbdbd7221 */ /* 0x000fe20000010000 */
[----:B------:R-:W-:Y:S01]  /*3220*/  @P1 PRMT R188, RZ, 0x5410, R109 ;  /* 0x00005410ffbc1816 */ /* 0x000fe2000000006d */
[----:B------:R-:W-:Y:S01]  /*3230*/  @P6 FMUL.FTZ R177, R211, R120 ;  /* 0x00000078d3b16220 */ /* 0x000fe20000410000 */
[----:B------:R-:W-:Y:S01]  /*3240*/  MOV R211, R170 ;  /* 0x000000aa00d37202 */ /* 0x000fe20000000f00 */
[----:B------:R-:W-:Y:S01]  /*3250*/  FMUL.FTZ R120, R194, R189 ;  /* 0x000000bdc2787220 */ /* 0x000fe20000410000 */
[----:B------:R-:W-:Y:S01]  /*3260*/  @P1 PRMT R189, RZ, 0x7610, R108 ;  /* 0x00007610ffbd1816 */ /* 0x000fe2000000006c */
[----:B------:R-:W-:Y:S01]  /*3270*/  FADD.FTZ R201, R202, -R201 ;  /* 0x800000c9cac97221 */ /* 0x000fe20000010000 */
[----:B------:R-:W-:Y:S01]  /*3280*/  LOP3.LUT P6, RZ, R211, 0xff, RZ, 0xc0, !PT ;  /* 0x000000ffd3ff7812 */ /* 0x000fe200078cc0ff */
[-CC-:B------:R-:W-:Y:S01]  /*3290*/  FFMA.FTZ R195, R195, R206.reuse, R205.reuse ;  /* 0x000000cec3c37223 */ /* 0x180fe200000100cd */
[----:B------:R-:W-:Y:S01]  /*32a0*/  IADD3 R196, R196, 0x180, RZ ;  /* 0x00000180c4c47810 */ /* 0x000fe20007ffe0ff */
[----:B------:R-:W-:-:S02]  /*32b0*/  FFMA.FTZ R203, R203, R206, R205 ;  /* 0x000000cecbcb7223 */ /* 0x000fc400000100cd */
[----:B------:R-:W-:Y:S02]  /*32c0*/  @P1 FADD.FTZ R120, R120, R121 ;  /* 0x0000007978781221 */ /* 0x000fe40000010000 */
[----:B------:R-:W-:Y:S02]  /*32d0*/  FMUL.FTZ R121, R194, R201 ;  /* 0x000000c9c2797220 */ /* 0x000fe40000410000 */
[----:B------:R-:W-:Y:S01]  /*32e0*/  FADD.FTZ R195, R200, -R195 ;  /* 0x800000c3c8c37221 */ /* 0x000fe20000010000 */
[----:B------:R-:W-:Y:S01]  /*32f0*/  HFMA2.MMA R200, -RZ, RZ, 0, 0 ;  /* 0x00000000ffc87435 */ /* 0x000fe200000001ff */
[----:B------:R-:W-:Y:S02]  /*3300*/  FADD.FTZ R203, R204, -R203 ;  /* 0x800000cbcccb7221 */ /* 0x000fe40000010000 */
[----:B------:R-:W-:Y:S01]  /*3310*/  @P1 FADD.FTZ R121, R121, R188 ;  /* 0x000000bc79791221 */ /* 0x000fe20000010000 */
[----:B------:R-:W-:Y:S01]  /*3320*/  @P1 PRMT R188, RZ, 0x7610, R109 ;  /* 0x00007610ffbc1816 */ /* 0x000fe2000000006d */
[C---:B------:R-:W-:Y:S01]  /*3330*/  FMUL.FTZ R202, R194.reuse, R195 ;  /* 0x000000c3c2ca7220 */ /* 0x040fe20000410000 */
[----:B------:R-:W-:Y:S01]  /*3340*/  HFMA2.MMA R195, -RZ, RZ, 0, 0 ;  /* 0x00000000ffc37435 */ /* 0x000fe200000001ff */
[----:B------:R-:W-:Y:S01]  /*3350*/  FMUL.FTZ R201, R194, R203 ;  /* 0x000000cbc2c97220 */ /* 0x000fe20000410000 */
[----:B------:R-:W-:Y:S01]  /*3360*/  @P3 PRMT R203, RZ, 0x7610, R122 ;  /* 0x00007610ffcb3816 */ /* 0x000fe2000000007a */
[----:B------:R-:W-:Y:S01]  /*3370*/  @P1 FADD.FTZ R202, R202, R189 ;  /* 0x000000bdcaca1221 */ /* 0x000fe20000010000 */
[--C-:B------:R-:W-:Y:S01]  /*3380*/  @P5 PRMT R122, RZ, 0x5410, R123.reuse ;  /* 0x00005410ff7a5816 */ /* 0x100fe2000000007b */
[----:B------:R-:W-:Y:S01]  /*3390*/  @P1 FADD.FTZ R201, R201, R188 ;  /* 0x000000bcc9c91221 */ /* 0x000fe20000010000 */
[----:B------:R-:W-:Y:S01]  /*33a0*/  @P4 PRMT R123, RZ, 0x7610, R123 ;  /* 0x00007610ff7b4816 */ /* 0x000fe2000000007b */
[----:B------:R-:W-:Y:S01]  /*33b0*/  CS2R R188, SRZ ;  /* 0x0000000000bc7805 */ /* 0x000fe2000001ff00 */
[----:B------:R-:W-:Y:S01]  /*33c0*/  FMUL.FTZ R204, R202, R193 ;  /* 0x000000c1cacc7220 */ /* 0x000fe20000410000 */
[----:B------:R-:W-:Y:S01]  /*33d0*/  @P0 F2FP.BF16.PACK_AB R202, RZ, R202 ;  /* 0x000000caffca023e */ /* 0x000fe200000010ff */
[----:B------:R-:W-:Y:S01]  /*33e0*/  @P3 FMUL.FTZ R188, R210, R203 ;  /* 0x000000cbd2bc3220 */ /* 0x000fe20000410000 */
[----:B------:R-:W-:Y:S01]  /*33f0*/  LOP3.LUT P3, RZ, R170, 0xff00, RZ, 0xc0, !PT ;  /* 0x0000ff00aaff7812 */ /* 0x000fe2000786c0ff */
[----:B------:R-:W-:Y:S01]  /*3400*/  @P4 FMUL.FTZ R195, R198, R123 ;  /* 0x0000007bc6c34220 */ /* 0x000fe20000410000 */
[C---:B------:R-:W-:Y:S01]  /*3410*/  LOP3.LUT P4, RZ, R170.reuse, 0xff0000, RZ, 0xc0, !PT ;  /* 0x00ff0000aaff7812 */ /* 0x040fe2000788c0ff */
[----:B------:R-:W-:Y:S01]  /*3420*/  @P5 FMUL.FTZ R189, R199, R122 ;  /* 0x0000007ac7bd5220 */ /* 0x000fe20000410000 */
[----:B------:R-:W-:Y:S01]  /*3430*/  LOP3.LUT P5, RZ, R170, 0xff000000, RZ, 0xc0, !PT ;  /* 0xff000000aaff7812 */ /* 0x000fe200078ac0ff */
[----:B------:R-:W-:Y:S01]  /*3440*/  FMUL.FTZ R123, R120, R193 ;  /* 0x000000c1787b7220 */ /* 0x000fe20000410000 */
[----:B------:R-:W-:Y:S01]  /*3450*/  MOV R198, RZ ;  /* 0x000000ff00c67202 */ /* 0x000fe20000000f00 */
[----:B------:R-:W-:Y:S01]  /*3460*/  FFMA.FTZ R136, R136, R206, R205 ;  /* 0x000000ce88887223 */ /* 0x000fe200000100cd */
[----:B------:R-:W-:Y:S01]  /*3470*/  HFMA2.MMA R170, -RZ, RZ, 0, 0 ;  /* 0x00000000ffaa7435 */ /* 0x000fe200000001ff */
[----:B------:R-:W-:-:S02]  /*3480*/  FMUL.FTZ R123, R123, c[0x0][0x1e8] ;  /* 0x00007a007b7b7a20 */ /* 0x000fc40000410000 */
[----:B------:R-:W-:Y:S02]  /*3490*/  FMUL.FTZ R204, R204, c[0x0][0x1e8] ;  /* 0x00007a00cccc7a20 */ /* 0x000fe40000410000 */
[----:B------:R-:W-:Y:S02]  /*34a0*/  FMUL.FTZ R211, R121, R193 ;  /* 0x000000c179d37220 */ /* 0x000fe40000410000 */
[----:B------:R-:W-:Y:S01]  /*34b0*/  FADD.FTZ R137, R137, -R136 ;  /* 0x8000008889897221 */ /* 0x000fe20000010000 */
[----:B------:R-:W-:Y:S01]  /*34c0*/  @P1 PRMT R136, RZ, 0x7610, R111 ;  /* 0x00007610ff881816 */ /* 0x000fe2000000006f */
[----:B------:R-:W-:Y:S02]  /*34d0*/  FMUL.FTZ R203, R48, R123 ;  /* 0x0000007b30cb7220 */ /* 0x000fe40000410000 */
[----:B------:R-:W-:Y:S02]  /*34e0*/  FFMA.FTZ R138, R138, R206, R205 ;  /* 0x000000ce8a8a7223 */ /* 0x000fe400000100cd */
[----:B------:R-:W-:Y:S01]  /*34f0*/  FMUL.FTZ R211, R211, c[0x0][0x1e8] ;  /* 0x00007a00d3d37a20 */ /* 0x000fe20000410000 */
[----:B------:R-:W-:Y:S01]  /*3500*/  FSEL R203, R203, RZ, P6 ;  /* 0x000000ffcbcb7208 */ /* 0x000fe20003000000 */
[----:B------:R-:W-:-:S02]  /*3510*/  FADD.FTZ R139, R139, -R138 ;  /* 0x8000008a8b8b7221 */ /* 0x000fc40000010000 */
[-CC-:B------:R-:W-:Y:S02]  /*3520*/  FFMA.FTZ R148, R148, R206.reuse, R205.reuse ;  /* 0x000000ce94947223 */ /* 0x180fe400000100cd */
[-CC-:B------:R-:W-:Y:S02]  /*3530*/  FFMA.FTZ R150, R150, R206.reuse, R205.reuse ;  /* 0x000000ce96967223 */ /* 0x180fe400000100cd */
[----:B------:R-:W-:Y:S02]  /*3540*/  FMUL.FTZ R138, R194, R139 ;  /* 0x0000008bc28a7220 */ /* 0x000fe40000410000 */
[----:B------:R-:W-:Y:S02]  /*3550*/  FADD.FTZ R149, R149, -R148 ;  /* 0x8000009495957221 */ /* 0x000fe40000010000 */
        /* <DEDUP_REMOVED lines=8> */
[----:B------:R-:W-:Y:S02]  /*35e0*/  FFMA.FTZ R146, R146, R206, R205 ;  /* 0x000000ce92927223 */ /* 0x000fe400000100cd */
[----:B------:R-:W-:Y:S02]  /*35f0*/  FADD.FTZ R135, R135, -R134 ;  /* 0x8000008687877221 */ /* 0x000fe40000010000 */
[----:B------:R-:W-:Y:S02]  /*3600*/  FADD.FTZ R131, R131, -R130 ;  /* 0x8000008283837221 */ /* 0x000fe40000010000 */
[----:B------:R-:W-:Y:S02]  /*3610*/  FADD.FTZ R141, R141, -R140 ;  /* 0x8000008c8d8d7221 */ /* 0x000fe40000010000 */
[----:B------:R-:W-:Y:S01]  /*3620*/  FMUL.FTZ R140, R194, R131 ;  /* 0x00000083c28c7220 */ /* 0x000fe20000410000 */
[----:B------:R-:W-:Y:S01]  /*3630*/  HFMA2.MMA R131, -RZ, RZ, 0, 0 ;  /* 0x00000000ff837435 */ /* 0x000fe200000001ff */
[----:B------:R-:W-:-:S02]  /*3640*/  FADD.FTZ R133, R133, -R132 ;  /* 0x8000008485857221 */ /* 0x000fc40000010000 */
[----:B------:R-:W-:Y:S02]  /*3650*/  FADD.FTZ R147, R147, -R146 ;  /* 0x8000009293937221 */ /* 0x000fe40000010000 */
[----:B------:R-:W-:Y:S02]  /*3660*/  FADD.FTZ R145, R145, -R144 ;  /* 0x8000009091917221 */ /* 0x000fe40000010000 */
[----:B------:R-:W-:Y:S01]  /*3670*/  FADD.FTZ R143, R143, -R142 ;  /* 0x8000008e8f8f7221 */ /* 0x000fe20000010000 */
[--C-:B--2---:R-:W-:Y:S02]  /*3680*/  @P6 PRMT R122, RZ, 0x5410, R124.reuse ;  /* 0x00005410ff7a6816 */ /* 0x104fe4000000007c */
[----:B------:R-:W-:Y:S02]  /*3690*/  @P3 PRMT R199, RZ, 0x7610, R124 ;  /* 0x00007610ffc73816 */ /* 0x000fe4000000007c */
[--C-:B------:R-:W-:Y:S01]  /*36a0*/  @P4 PRMT R124, RZ, 0x5410, R125.reuse ;  /* 0x00005410ff7c4816 */ /* 0x100fe2000000007d */
[----:B------:R-:W-:Y:S01]  /*36b0*/  @P6 FMUL.FTZ R198, R123, R122 ;  /* 0x0000007a7bc66220 */ /* 0x000fe20000410000 */
[----:B------:R-:W-:Y:S01]  /*36c0*/  @P5 PRMT R125, RZ, 0x7610, R125 ;  /* 0x00007610ff7d5816 */ /* 0x000fe2000000007d */
[----:B------:R-:W-:Y:S01]  /*36d0*/  FMUL.FTZ R122, R201, R193 ;  /* 0x000000c1c97a7220 */ /* 0x000fe20000410000 */
[----:B------:R-:W-:Y:S01]  /*36e0*/  @P1 PRMT R123, RZ, 0x5410, R110 ;  /* 0x00005410ff7b1816 */ /* 0x000fe2000000006e */
[----:B------:R-:W-:Y:S01]  /*36f0*/  @P3 FMUL.FTZ R170, R204, R199 ;  /* 0x000000c7ccaa3220 */ /* 0x000fe20000410000 */
[----:B------:R-:W-:Y:S01]  /*3700*/  MOV R199, RZ ;  /* 0x000000ff00c77202 */ /* 0x000fe20000000f00 */
[----:B------:R-:W-:Y:S01]  /*3710*/  FMUL.FTZ R122, R122, c[0x0][0x1e8] ;  /* 0x00007a007a7a7a20 */ /* 0x000fe20000410000 */
[----:B------:R-:W-:Y:S01]  /*3720*/  LOP3.LUT P6, RZ, R171, 0xff, RZ, 0xc0, !PT ;  /* 0x000000ffabff7812 */ /* 0x000fe200078cc0ff */
[----:B------:R-:W-:Y:S01]  /*3730*/  FMUL.FTZ R204, R49, R204 ;  /* 0x000000cc31cc7220 */ /* 0x000fe20000410000 */
[----:B------:R-:W-:Y:S01]  /*3740*/  @P0 F2FP.BF16.PACK_AB R201, RZ, R201 ;  /* 0x000000c9ffc9023e */ /* 0x000fe200000010ff */
[----:B------:R-:W-:-:S02]  /*3750*/  @P5 FMUL.FTZ R200, R122, R125 ;  /* 0x0000007d7ac85220 */ /* 0x000fc40000410000 */
[----:B------:R-:W-:Y:S01]  /*3760*/  FMUL.FTZ R210, R51, R122 ;  /* 0x0000007a33d27220 */ /* 0x000fe20000410000 */
[----:B------:R-:W-:Y:S01]  /*3770*/  FSEL R204, R204, RZ, P3 ;  /* 0x000000ffcccc7208 */ /* 0x000fe20001800000 */
[----:B------:R-:W-:Y:S01]  /*3780*/  FMUL.FTZ R122, R194, R137 ;  /* 0x00000089c27a7220 */ /* 0x000fe20000410000 */
[----:B------:R-:W-:Y:S01]  /*3790*/  @P0 F2FP.BF16.PACK_AB R137, RZ, R121 ;  /* 0x00000079ff89023e */ /* 0x000fe200000010ff */
[----:B------:R-:W-:Y:S01]  /*37a0*/  @P4 FMUL.FTZ R199, R211, R124 ;  /* 0x0000007cd3c74220 */ /* 0x000fe20000410000 */
[----:B------:R-:W-:Y:S01]  /*37b0*/  LEA R124, P3, R212, c[0x0][0x248], 0x4 ;  /* 0x00009200d47c7a11 */ /* 0x000fe200078620ff */
[----:B------:R-:W-:Y:S01]  /*37c0*/  @P1 FADD.FTZ R122, R122, R123 ;  /* 0x0000007b7a7a1221 */ /* 0x000fe20000010000 */
[----:B------:R-:W-:Y:S01]  /*37d0*/  @P1 PRMT R123, RZ, 0x7610, R110 ;  /* 0x00007610ff7b1816 */ /* 0x000fe2000000006e */
[----:B------:R-:W-:Y:S01]  /*37e0*/  FMUL.FTZ R211, R50, R211 ;  /* 0x000000d332d37220 */ /* 0x000fe20000410000 */
[----:B------:R-:W-:Y:S01]  /*37f0*/  FSEL R210, R210, RZ, P5 ;  /* 0x000000ffd2d27208 */ /* 0x000fe20002800000 */
[----:B------:R-:W-:Y:S01]  /*3800*/  FMUL.FTZ R148, R122, R193 ;  /* 0x000000c17a947220 */ /* 0x000fe20000410000 */
[----:B------:R-:W-:Y:S01]  /*3810*/  LEA.HI.X R125, R212, c[0x0][0x24c], RZ, 0x4, P3 ;  /* 0x00009300d47d7a11 */ /* 0x000fe200018f24ff */
[----:B------:R-:W-:Y:S01]  /*3820*/  @P1 FADD.FTZ R138, R138, R123 ;  /* 0x0000007b8a8a1221 */ /* 0x000fe20000010000 */
[----:B------:R-:W-:Y:S01]  /*3830*/  FSEL R211, R211, RZ, P4 ;  /* 0x000000ffd3d37208 */ /* 0x000fe20002000000 */
[----:B------:R-:W-:Y:S01]  /*3840*/  FMUL.FTZ R212, R194, R149 ;  /* 0x00000095c2d47220 */ /* 0x000fe20000410000 */
[C---:B------:R-:W-:Y:S01]  /*3850*/  LOP3.LUT P4, RZ, R171.reuse, 0xff00, RZ, 0xc0, !PT ;  /* 0x0000ff00abff7812 */ /* 0x040fe2000788c0ff */
[----:B------:R-:W-:Y:S01]  /*3860*/  FMUL.FTZ R148, R148, c[0x0][0x1e8] ;  /* 0x00007a0094947a20 */ /* 0x000fe20000410000 */
[----:B------:R-:W-:-:S02]  /*3870*/  LOP3.LUT P5, RZ, R171, 0xff0000, RZ, 0xc0, !PT ;  /* 0x00ff0000abff7812 */ /* 0x000fc400078ac0ff */
[----:B------:R-:W-:Y:S01]  /*3880*/  LOP3.LUT P3, RZ, R171, 0xff000000, RZ, 0xc0, !PT ;  /* 0xff000000abff7812 */ /* 0x000fe2000786c0ff */
[----:B------:R-:W-:Y:S01]  /*3890*/  FMUL.FTZ R171, R194, R151 ;  /* 0x00000097c2ab7220 */ /* 0x000fe20000410000 */
[----:B------:R-:W-:Y:S01]  /*38a0*/  @P1 PRMT R123, RZ, 0x5410, R111 ;  /* 0x00005410ff7b1816 */ /* 0x000fe2000000006f */
[-C--:B------:R-:W-:Y:S01]  /*38b0*/  FMUL.FTZ R151, R138, R193.reuse ;  /* 0x000000c18a977220 */ /* 0x080fe20000410000 */
[----:B------:R-:W-:Y:S01]  /*38c0*/  @P0 F2FP.BF16.PACK_AB R139, RZ, R122 ;  /* 0x0000007aff8b023e */ /* 0x000fe200000010ff */
        /* <DEDUP_REMOVED lines=8> */
[----:B------:R-:W-:Y:S01]  /*3950*/  FMUL.FTZ R150, R150, c[0x0][0x1e8] ;  /* 0x00007a0096967a20 */ /* 0x000fe20000410000 */
[----:B------:R-:W-:Y:S01]  /*3960*/  @P0 PRMT R116, R136, 0x7610, R116 ;  /* 0x0000761088740816 */ /* 0x000fe20000000074 */
[----:B------:R-:W-:Y:S01]  /*3970*/  FMUL.FTZ R149, R149, c[0x0][0x1e8] ;  /* 0x00007a0095957a20 */ /* 0x000fe20000410000 */
[----:B------:R-:W-:Y:S01]  /*3980*/  @P0 PRMT R117, R137, 0x7610, R117 ;  /* 0x0000761089750816 */ /* 0x000fe20000000075 */
[----:B------:R-:W-:Y:S01]  /*3990*/  FMUL.FTZ R151, R151, c[0x0][0x1e8] ;  /* 0x00007a0097977a20 */ /* 0x000fe20000410000 */
[----:B------:R-:W-:Y:S01]  /*39a0*/  @P0 PRMT R118, R139, 0x7610, R118 ;  /* 0x000076108b760816 */ /* 0x000fe20000000076 */
[----:B------:R-:W-:Y:S01]  /*39b0*/  FMUL.FTZ R122, R44, R148 ;  /* 0x000000942c7a7220 */ /* 0x000fe20000410000 */
[----:B------:R-:W-:Y:S01]  /*39c0*/  @P0 PRMT R119, R212, 0x7610, R119 ;  /* 0x00007610d4770816 */ /* 0x000fe20000000077 */
[----:B------:R-:W-:Y:S01]  /*39d0*/  FMUL.FTZ R123, R46, R149 ;  /* 0x000000952e7b7220 */ /* 0x000fe20000410000 */
[----:B------:R-:W-:Y:S01]  /*39e0*/  @P0 PRMT R116, R116, 0x5410, R202 ;  /* 0x0000541074740816 */ /* 0x000fe200000000ca */
[----:B------:R-:W-:Y:S01]  /*39f0*/  FMUL.FTZ R121, R47, R150 ;  /* 0x000000962f797220 */ /* 0x000fe20000410000 */
[----:B------:R-:W-:Y:S01]  /*3a00*/  FSEL R122, R122, RZ, P6 ;  /* 0x000000ff7a7a7208 */ /* 0x000fe20003000000 */
[----:B------:R-:W-:Y:S01]  /*3a10*/  FMUL.FTZ R120, R45, R151 ;  /* 0x000000972d787220 */ /* 0x000fe20000410000 */
[----:B------:R-:W-:Y:S01]  /*3a20*/  FSEL R123, R123, RZ, P5 ;  /* 0x000000ff7b7b7208 */ /* 0x000fe20002800000 */
[----:B------:R-:W-:Y:S01]  /*3a30*/  @P0 IMAD.WIDE.U32 R136, R197, R239, c[0x0][0x258] ;  /* 0x00009600c5880625 */ /* 0x000fe200078e00ef */
[----:B------:R-:W-:Y:S01]  /*3a40*/  FSEL R121, R121, RZ, P3 ;  /* 0x000000ff79797208 */ /* 0x000fe20001800000 */
[----:B------:R-:W2:Y:S01]  /*3a50*/  LDL.LU R212, [R1] ;  /* 0x0000000001d47983 */ /* 0x000ea20000300800 */
[----:B------:R-:W-:-:S02]  /*3a60*/  FSEL R120, R120, RZ, P4 ;  /* 0x000000ff78787208 */ /* 0x000fc40002000000 */
[----:B------:R-:W-:Y:S02]  /*3a70*/  F2FP.BF16.PACK_AB R123, R121, R123 ;  /* 0x0000007b797b723e */ /* 0x000fe400000010ff */
[----:B------:R-:W-:Y:S02]  /*3a80*/  F2FP.BF16.PACK_AB R122, R120, R122 ;  /* 0x0000007a787a723e */ /* 0x000fe400000010ff */
[----:B------:R-:W-:Y:S02]  /*3a90*/  @P0 PRMT R117, R117, 0x5410, R201 ;  /* 0x0000541075750816 */ /* 0x000fe400000000c9 */
[----:B------:R-:W-:Y:S01]  /*3aa0*/  @P0 PRMT R118, R118, 0x5410, R138 ;  /* 0x0000541076760816 */ /* 0x000fe2000000008a */
[----:B------:R-:W-:Y:S01]  /*3ab0*/  IMAD.WIDE.U32 R138, R196, R239, c[0x0][0x170] ;  /* 0x00005c00c48a7625 */ /* 0x000fe200078e00ef */
[----:B------:R-:W-:Y:S02]  /*3ac0*/  @P0 PRMT R119, R119, 0x5410, R171 ;  /* 0x0000541077770816 */ /* 0x000fe400000000ab */
[----:B------:R-:W-:-:S02]  /*3ad0*/  F2FP.BF16.PACK_AB R121, R210, R211 ;  /* 0x000000d3d279723e */ /* 0x000fc400000010ff */
[----:B------:R-:W-:Y:S01]  /*3ae0*/  F2FP.BF16.PACK_AB R120, R204, R203 ;  /* 0x000000cbcc78723e */ /* 0x000fe200000010ff */
[----:B------:R-:W-:Y:S04]  /*3af0*/  @P0 STG.E.128 [R136.64], R116 ;  /* 0x0000007488000986 */ /* 0x000fe8000c101d04 */
[----:B------:R0:W-:Y:S04]  /*3b00*/  STG.E.128 [R124.64], R120 ;  /* 0x000000787c007986 */ /* 0x0001e8000c101d04 */
[----:B------:R-:W3:Y:S04]  /*3b10*/  LDL.LU R211, [R1+0x8] ;  /* 0x0000080001d37983 */ /* 0x000ee80000300800 */
[----:B------:R-:W4:Y:S04]  /*3b20*/  LDL.LU R210, [R1+0x4] ;  /* 0x0000040001d27983 */ /* 0x000f280000300800 */
[----:B------:R-:W3:Y:S04]  /*3b30*/  LDL.LU R206, [R1+0x10] ;  /* 0x0000100001ce7983 */ /* 0x000ee80000300800 */
[----:B------:R-:W3:Y:S04]  /*3b40*/  LDL.LU R205, [R1+0xc] ;  /* 0x00000c0001cd7983 */ /* 0x000ee80000300800 */
[----:B0-----:R0:W3:Y:S01]  /*3b50*/  LDG.E.128 R120, [R138.64] ;  /* 0x000000048a787981 */ /* 0x0010e2000c1e1d00 */
[--C-:B------:R-:W-:Y:S01]  /*3b60*/  @P6 PRMT R125, RZ, 0x5410, R126.reuse ;  /* 0x00005410ff7d6816 */ /* 0x100fe2000000007e */
[C---:B------:R-:W-:Y:S01]  /*3b70*/  FMUL.FTZ R136, R194.reuse, R135 ;  /* 0x00000087c2887220 */ /* 0x040fe20000410000 */
[----:B------:R-:W-:Y:S01]  /*3b80*/  MOV R197, R166 ;  /* 0x000000a600c57202 */ /* 0x000fe20000000f00 */
[----:B------:R-:W4:Y:S01]  /*3b90*/  LDL.LU R204, [R1+0x18] ;  /* 0x0000180001cc7983 */ /* 0x000f220000300800 */
[----:B------:R-:W-:Y:S01]  /*3ba0*/  HFMA2.MMA R135, -RZ, RZ, 0, 0 ;  /* 0x00000000ff877435 */ /* 0x000fe200000001ff */
[----:B------:R-:W-:Y:S01]  /*3bb0*/  @P4 PRMT R126, RZ, 0x7610, R126 ;  /* 0x00007610ff7e4816 */ /* 0x000fe2000000007e */
[----:B------:R-:W-:Y:S01]  /*3bc0*/  FADD.FTZ R129, R129, -R128 ;  /* 0x8000008081817221 */ /* 0x000fe20000010000 */
[----:B------:R-:W4:Y:S01]  /*3bd0*/  LDL.LU R203, [R1+0x14] ;  /* 0x0000140001cb7983 */ /* 0x000f220000300800 */
[--C-:B------:R-:W-:Y:S01]  /*3be0*/  @P5 PRMT R124, RZ, 0x5410, R127.reuse ;  /* 0x00005410ff7c5816 */ /* 0x100fe2000000007f */
[----:B0-----:R-:W-:Y:S01]  /*3bf0*/  FMUL.FTZ R138, R194, R133 ;  /* 0x00000085c28a7220 */ /* 0x001fe20000410000 */
[----:B------:R-:W-:Y:S01]  /*3c00*/  @P3 PRMT R127, RZ, 0x7610, R127 ;  /* 0x00007610ff7f3816 */ /* 0x000fe2000000007f */
[----:B------:R-:W4:Y:S01]  /*3c10*/  LDL.LU R202, [R1+0x20] ;  /* 0x0000200001ca7983 */ /* 0x000f220000300800 */
[----:B------:R-:W-:Y:S01]  /*3c20*/  MOV R171, RZ ;  /* 0x000000ff00ab7202 */ /* 0x000fe20000000f00 */
[----:B------:R-:W-:Y:S01]  /*3c30*/  @P6 FMUL.FTZ R171, R148, R125 ;  /* 0x0000007d94ab6220 */ /* 0x000fe20000410000 */
[----:B------:R-:W-:Y:S01]  /*3c40*/  LOP3.LUT P6, RZ, R197, 0xff, RZ, 0xc0, !PT ;  /* 0x000000ffc5ff7812 */ /* 0x000fe200078cc0ff */
[----:B------:R-:W4:Y:S01]  /*3c50*/  LDL.LU R201, [R1+0x1c] ;  /* 0x00001c0001c97983 */ /* 0x000f220000300800 */
[----:B------:R-:W-:Y:S01]  /*3c60*/  @P4 FMUL.FTZ R135, R151, R126 ;  /* 0x0000007e97874220 */ /* 0x000fe20000410000 */
[----:B------:R-:W-:Y:S01]  /*3c70*/  MOV R133, RZ ;  /* 0x000000ff00857202 */ /* 0x000fe20000000f00 */
[----:B------:R-:W-:Y:S01]  /*3c80*/  @P3 FMUL.FTZ R131, R150, R127 ;  /* 0x0000007f96833220 */ /* 0x000fe20000410000 */
[----:B------:R-:W4:Y:S01]  /*3c90*/  LDL.LU R197, [R1+0x28] ;  /* 0x0000280001c57983 */ /* 0x000f220000300800 */
[----:B------:R-:W-:Y:S01]  /*3ca0*/  @P5 FMUL.FTZ R133, R149, R124 ;  /* 0x0000007c95855220 */ /* 0x000fe20000410000 */
[----:B------:R-:W-:Y:S01]  /*3cb0*/  @P1 PRMT R125, RZ, 0x5410, R112 ;  /* 0x00005410ff7d1816 */ /* 0x000fe20000000070 */
[C---:B------:R-:W-:Y:S01]  /*3cc0*/  FMUL.FTZ R128, R194.reuse, R129 ;  /* 0x00000081c2807220 */ /* 0x040fe20000410000 */
[----:B------:R-:W4:Y:S01]  /*3cd0*/  LDL.LU R151, [R1+0x24] ;  /* 0x0000240001977983 */ /* 0x000f220000300800 */
[----:B------:R-:W-:-:S02]  /*3ce0*/  FMUL.FTZ R134, R194, R141 ;  /* 0x0000008dc2867220 */ /* 0x000fc40000410000 */
[----:B------:R-:W-:Y:S01]  /*3cf0*/  @P1 FADD.FTZ R128, R128, R125 ;  /* 0x0000007d80801221 */ /* 0x000fe20000010000 */
[----:B------:R-:W4:Y:S01]  /*3d00*/  LDL.LU R150, [R1+0x30] ;  /* 0x0000300001967983 */ /* 0x000f220000300800 */
[----:B------:R-:W-:Y:S01]  /*3d10*/  @P1 PRMT R125, RZ, 0x7610, R112 ;  /* 0x00007610ff7d1816 */ /* 0x000fe20000000070 */
[C---:B------:R-:W-:Y:S02]  /*3d20*/  FMUL.FTZ R130, R194.reuse, R143 ;  /* 0x0000008fc2827220 */ /* 0x040fe40000410000 */
[----:B------:R-:W4:Y:S01]  /*3d30*/  LDL.LU R149, [R1+0x2c] ;  /* 0x00002c0001957983 */ /* 0x000f220000300800 */
[----:B------:R-:W-:Y:S01]  /*3d40*/  FMUL.FTZ R132, R194, R145 ;  /* 0x00000091c2847220 */ /* 0x000fe20000410000 */
[----:B------:R-:W-:Y:S01]  /*3d50*/  @P0 F2FP.BF16.PACK_AB R124, RZ, R128 ;  /* 0x00000080ff7c023e */ /* 0x000fe200000010ff */
[----:B------:R-:W-:Y:S01]  /*3d60*/  @P1 FADD.FTZ R140, R140, R125 ;  /* 0x0000007d8c8c1221 */ /* 0x000fe20000010000 */
[----:B------:R-:W4:Y:S01]  /*3d70*/  LDL.LU R148, [R1+0x38] ;  /* 0x0000380001947983 */ /* 0x000f220000300800 */
[----:B------:R-:W-:Y:S01]  /*3d80*/  @P1 PRMT R125, RZ, 0x5410, R113 ;  /* 0x00005410ff7d1816 */ /* 0x000fe20000000071 */
[----:B------:R-:W-:Y:S01]  /*3d90*/  FMUL.FTZ R194, R194, R147 ;  /* 0x00000093c2c27220 */ /* 0x000fe20000410000 */
[----:B------:R-:W-:Y:S01]  /*3da0*/  @P0 PRMT R116, R124, 0x7610, R116 ;  /* 0x000076107c740816 */ /* 0x000fe20000000074 */
[----:B------:R-:W4:Y:S02]  /*3db0*/  LDL.LU R146, [R1+0x34] ;  /* 0x0000340001927983 */ /* 0x000f240000300800 */
[----:B------:R-:W-:Y:S01]  /*3dc0*/  @P1 FADD.FTZ R138, R138, R125 ;  /* 0x0000007d8a8a1221 */ /* 0x000fe20000010000 */
[----:B------:R-:W-:Y:S01]  /*3dd0*/  @P1 PRMT R125, RZ, 0x7610, R113 ;  /* 0x00007610ff7d1816 */ /* 0x000fe20000000071 */
[----:B------:R-:W4:Y:S03]  /*3de0*/  LDL.LU R144, [R1+0x40] ;  /* 0x0000400001907983 */ /* 0x000f260000300800 */
[----:B------:R-:W-:Y:S01]  /*3df0*/  @P0 F2FP.BF16.PACK_AB R126, RZ, R138 ;  /* 0x0000008aff7e023e */ /* 0x000fe200000010ff */
[----:B------:R-:W4:Y:S01]  /*3e00*/  LDL.LU R142, [R1+0x3c] ;  /* 0x00003c00018e7983 */ /* 0x000f220000300800 */
[----:B------:R-:W-:Y:S01]  /*3e10*/  @P1 FADD.FTZ R136, R136, R125 ;  /* 0x0000007d88881221 */ /* 0x000fe20000010000 */
[----:B------:R-:W-:-:S02]  /*3e20*/  @P1 PRMT R125, RZ, 0x5410, R114 ;  /* 0x00005410ff7d1816 */ /* 0x000fc40000000072 */
[----:B------:R-:W-:Y:S02]  /*3e30*/  @P0 PRMT R117, R126, 0x7610, R117 ;  /* 0x000076107e750816 */ /* 0x000fe40000000075 */
[----:B------:R-:W-:Y:S01]  /*3e40*/  @P0 F2FP.BF16.PACK_AB R127, RZ, R136 ;  /* 0x00000088ff7f023e */ /* 0x000fe200000010ff */
[----:B------:R-:W-:Y:S01]  /*3e50*/  @P1 FADD.FTZ R134, R134, R125 ;  /* 0x0000007d86861221 */ /* 0x000fe20000010000 */
[----:B------:R-:W-:-:S04]  /*3e60*/  @P1 PRMT R125, RZ, 0x7610, R114 ;  /* 0x00007610ff7d1816 */ /* 0x000fc80000000072 */
[----:B------:R-:W-:Y:S01]  /*3e70*/  @P0 F2FP.BF16.PACK_AB R129, RZ, R134 ;  /* 0x00000086ff81023e */ /* 0x000fe200000010ff */
[----:B------:R-:W-:Y:S01]  /*3e80*/  @P1 FADD.FTZ R130, R130, R125 ;  /* 0x0000007d82821221 */ /* 0x000fe20000010000 */
[----:B------:R-:W-:Y:S02]  /*3e90*/  @P1 PRMT R125, RZ, 0x5410, R115 ;  /* 0x00005410ff7d1816 */ /* 0x000fe40000000073 */
[----:B------:R-:W-:Y:S02]  /*3ea0*/  @P0 PRMT R118, R129, 0x7610, R118 ;  /* 0x0000761081760816 */ /* 0x000fe40000000076 */
[----:B------:R-:W-:Y:S01]  /*3eb0*/  @P0 F2FP.BF16.PACK_AB R137, RZ, R130 ;  /* 0x00000082ff89023e */ /* 0x000fe200000010ff */
[----:B------:R-:W-:Y:S01]  /*3ec0*/  @P1 FADD.FTZ R132, R132, R125 ;  /* 0x0000007d84841221 */ /* 0x000fe20000010000 */
[----:B------:R-:W-:-:S04]  /*3ed0*/  @P1 PRMT R125, RZ, 0x7610, R115 ;  /* 0x00007610ff7d1816 */ /* 0x000fc80000000073 */
[----:B------:R-:W-:Y:S01]  /*3ee0*/  @P0 F2FP.BF16.PACK_AB R139, RZ, R132 ;  /* 0x00000084ff8b023e */ /* 0x000fe200000010ff */
[----:B------:R-:W-:Y:S01]  /*3ef0*/  @P1 FADD.FTZ R194, R194, R125 ;  /* 0x0000007dc2c21221 */ /* 0x000fe20000010000 */
[----:B------:R-:W-:Y:S02]  /*3f00*/  LOP3.LUT P1, RZ, R166, 0xff00, RZ, 0xc0, !PT ;  /* 0x0000ff00a6ff7812 */ /* 0x000fe4000782c0ff */
[----:B------:R-:W-:Y:S02]  /*3f10*/  @P0 F2FP.BF16.PACK_AB R125, RZ, R140 ;  /* 0x0000008cff7d023e */ /* 0x000fe400000010ff */
[----:B------:R-:W-:Y:S02]  /*3f20*/  @P0 F2FP.BF16.PACK_AB R141, RZ, R194 ;  /* 0x000000c2ff8d023e */ /* 0x000fe400000010ff */
[----:B------:R-:W-:Y:S02]  /*3f30*/  @P0 PRMT R119, R139, 0x7610, R119 ;  /* 0x000076108b770816 */ /* 0x000fe40000000077 */
[----:B------:R-:W-:Y:S01]  /*3f40*/  @P0 PRMT R116, R116, 0x5410, R125 ;  /* 0x0000541074740816 */ /* 0x000fe2000000007d */
[----:B------:R-:W-:Y:S01]  /*3f50*/  @P0 IMAD.WIDE.U32 R124, R192, R239, c[0x0][0x258] ;  /* 0x00009600c07c0625 */ /* 0x000fe200078e00ef */
[----:B------:R-:W-:-:S02]  /*3f60*/  @P0 PRMT R117, R117, 0x5410, R127 ;  /* 0x0000541075750816 */ /* 0x000fc4000000007f */
[----:B------:R-:W-:Y:S02]  /*3f70*/  @P0 PRMT R118, R118, 0x5410, R137 ;  /* 0x0000541076760816 */ /* 0x000fe40000000089 */
[----:B------:R-:W-:Y:S01]  /*3f80*/  @P0 PRMT R119, R119, 0x5410, R141 ;  /* 0x0000541077770816 */ /* 0x000fe2000000008d */
[-C--:B------:R-:W-:Y:S01]  /*3f90*/  FMUL.FTZ R140, R140, R193.reuse ;  /* 0x000000c18c8c7220 */ /* 0x080fe20000410000 */
[----:B------:R-:W-:Y:S01]  /*3fa0*/  HFMA2.MMA R139, -RZ, RZ, 0, 0 ;  /* 0x00000000ff8b7435 */ /* 0x000fe200000001ff */
[-C--:B------:R-:W-:Y:S02]  /*3fb0*/  FMUL.FTZ R128, R128, R193.reuse ;  /* 0x000000c180807220 */ /* 0x080fe40000410000 */
[----:B------:R0:W-:Y:S01]  /*3fc0*/  @P0 STG.E.128 [R124.64], R116 ;  /* 0x000000747c000986 */ /* 0x0001e2000c101d04 */
[----:B------:R-:W-:Y:S02]  /*3fd0*/  FMUL.FTZ R140, R140, c[0x0][0x1e8] ;  /* 0x00007a008c8c7a20 */ /* 0x000fe40000410000 */
[----:B------:R-:W-:-:S02]  /*3fe0*/  FMUL.FTZ R138, R138, R193 ;  /* 0x000000c18a8a7220 */ /* 0x000fc40000410000 */
[-C--:B------:R-:W-:Y:S02]  /*3ff0*/  FMUL.FTZ R136, R136, R193.reuse ;  /* 0x000000c188887220 */ /* 0x080fe40000410000 */
[-C--:B------:R-:W-:Y:S02]  /*4000*/  FMUL.FTZ R134, R134, R193.reuse ;  /* 0x000000c186867220 */ /* 0x080fe40000410000 */
[-C--:B------:R-:W-:Y:S02]  /*4010*/  FMUL.FTZ R130, R130, R193.reuse ;  /* 0x000000c182827220 */ /* 0x080fe40000410000 */
[-C--:B------:R-:W-:Y:S02]  /*4020*/  FMUL.FTZ R132, R132, R193.reuse ;  /* 0x000000c184847220 */ /* 0x080fe40000410000 */
[----:B------:R-:W-:Y:S02]  /*4030*/  FMUL.FTZ R193, R194, R193 ;  /* 0x000000c1c2c17220 */ /* 0x000fe40000410000 */
[----:B------:R-:W-:Y:S01]  /*4040*/  FMUL.FTZ R127, R128, c[0x0][0x1e8] ;  /* 0x00007a00807f7a20 */ /* 0x000fe20000410000 */
[----:B------:R-:W-:Y:S01]  /*4050*/  LEA R128, P5, R196, c[0x0][0x248], 0x4 ;  /* 0x00009200c4807a11 */ /* 0x000fe200078a20ff */
[----:B------:R-:W-:-:S02]  /*4060*/  FMUL.FTZ R145, R132, c[0x0][0x1e8] ;  /* 0x00007a0084917a20 */ /* 0x000fc40000410000 */
[----:B0-----:R-:W-:Y:S01]  /*4070*/  FMUL.FTZ R125, R41, R140 ;  /* 0x0000008c297d7220 */ /* 0x001fe20000410000 */
[C---:B------:R-:W-:Y:S01]  /*4080*/  LOP3.LUT P0, RZ, R166.reuse, 0xff0000, RZ, 0xc0, !PT ;  /* 0x00ff0000a6ff7812 */ /* 0x040fe2000780c0ff */
[----:B------:R-:W-:Y:S01]  /*4090*/  FMUL.FTZ R193, R193, c[0x0][0x1e8] ;  /* 0x00007a00c1c17a20 */ /* 0x000fe20000410000 */
[----:B------:R-:W-:Y:S02]  /*40a0*/  LOP3.LUT P4, RZ, R166, 0xff000000, RZ, 0xc0, !PT ;  /* 0xff000000a6ff7812 */ /* 0x000fe4000788c0ff */
[----:B------:R-:W-:Y:S01]  /*40b0*/  MOV R137, RZ ;  /* 0x000000ff00897202 */ /* 0x000fe20000000f00 */
[----:B------:R-:W-:Y:S01]  /*40c0*/  FMUL.FTZ R132, R39, R193 ;  /* 0x000000c127847220 */ /* 0x000fe20000410000 */
[----:B------:R-:W-:Y:S02]  /*40d0*/  FSEL R141, R125, RZ, P1 ;  /* 0x000000ff7d8d7208 */ /* 0x000fe40000800000 */
[----:B------:R-:W-:Y:S01]  /*40e0*/  LEA.HI.X R129, R196, c[0x0][0x24c], RZ, 0x4, P5 ;  /* 0x00009300c4817a11 */ /* 0x000fe200028f24ff */
[----:B------:R-:W-:Y:S01]  /*40f0*/  FMUL.FTZ R143, R134, c[0x0][0x1e8] ;  /* 0x00007a00868f7a20 */ /* 0x000fe20000410000 */
[----:B------:R-:W-:-:S02]  /*4100*/  LOP3.LUT P5, RZ, R167, 0xff000000, RZ, 0xc0, !PT ;  /* 0xff000000a7ff7812 */ /* 0x000fc400078ac0ff */
[----:B------:R-:W-:Y:S01]  /*4110*/  LOP3.LUT P3, RZ, R167, 0xff, RZ, 0xc0, !PT ;  /* 0x000000ffa7ff7812 */ /* 0x000fe2000786c0ff */
[----:B------:R-:W-:Y:S01]  /*4120*/  FMUL.FTZ R126, R36, R143 ;  /* 0x0000008f247e7220 */ /* 0x000fe20000410000 */
[----:B------:R-:W-:-:S04]  /*4130*/  FSEL R147, R132, RZ, P5 ;  /* 0x000000ff84937208 */ /* 0x000fc80002800000 */
[----:B------:R-:W-:Y:S02]  /*4140*/  FSEL R126, R126, RZ, P3 ;  /* 0x000000ff7e7e7208 */ /* 0x000fe40001800000 */
[----:B------:R-:W-:Y:S01]  /*4150*/  IADD3 R0, R0, c[0x0][0x160], RZ ;  /* 0x0000580000007a10 */ /* 0x000fe20007ffe0ff */
        /* <DEDUP_REMOVED lines=16> */
[----:B--2---:R-:W-:-:S05]  /*4260*/  FADD.FTZ R212, R189, R212 ;  /* 0x000000d4bdd47221 */ /* 0x004fca0000010000 */
[----:B------:R0:W-:Y:S01]  /*4270*/  STL [R1], R212 ;  /* 0x000000d401007387 */ /* 0x0001e20000100800 */
[--C-:B---3--:R-:W-:Y:S02]  /*4280*/  @P6 PRMT R124, RZ, 0x5410, R120.reuse ;  /* 0x00005410ff7c6816 */ /* 0x108fe40000000078 */
[----:B------:R-:W-:-:S05]  /*4290*/  @P1 PRMT R120, RZ, 0x7610, R120 ;  /* 0x00007610ff781816 */ /* 0x000fca0000000078 */
[----:B------:R-:W-:Y:S02]  /*42a0*/  @P1 FMUL.FTZ R139, R140, R120 ;  /* 0x000000788c8b1220 */ /* 0x000fe40000410000 */
[----:B------:R-:W-:Y:S02]  /*42b0*/  FMUL.FTZ R120, R40, R127 ;  /* 0x0000007f28787220 */ /* 0x000fe40000410000 */
[----:B----4-:R-:W-:Y:S02]  /*42c0*/  FADD.FTZ R203, R135, R203 ;  /* 0x000000cb87cb7221 */ /* 0x010fe40000010000 */
[----:B------:R-:W-:Y:S02]  /*42d0*/  FMUL.FTZ R135, R138, c[0x0][0x1e8] ;  /* 0x00007a008a877a20 */ /* 0x000fe40000410000 */
[----:B------:R-:W-:Y:S01]  /*42e0*/  FMUL.FTZ R140, R130, c[0x0][0x1e8] ;  /* 0x00007a00828c7a20 */ /* 0x000fe20000410000 */
[----:B------:R-:W-:Y:S01]  /*42f0*/  LOP3.LUT P1, RZ, R167, 0xff0000, RZ, 0xc0, !PT ;  /* 0x00ff0000a7ff7812 */ /* 0x000fe2000782c0ff */
[----:B------:R-:W-:-:S02]  /*4300*/  FMUL.FTZ R138, R136, c[0x0][0x1e8] ;  /* 0x00007a00888a7a20 */ /* 0x000fc40000410000 */
[----:B------:R-:W-:Y:S02]  /*4310*/  FMUL.FTZ R130, R38, R145 ;  /* 0x0000009126827220 */ /* 0x000fe40000410000 */
[----:B------:R-:W-:Y:S01]  /*4320*/  @P6 FMUL.FTZ R137, R127, R124 ;  /* 0x0000007c7f896220 */ /* 0x000fe20000410000 */
[----:B------:R-:W-:Y:S01]  /*4330*/  FSEL R124, R120, RZ, P6 ;  /* 0x000000ff787c7208 */ /* 0x000fe20003000000 */
[----:B------:R-:W-:Y:S01]  /*4340*/  FMUL.FTZ R127, R37, R140 ;  /* 0x0000008c257f7220 */ /* 0x000fe20000410000 */
[----:B------:R-:W-:Y:S01]  /*4350*/  LOP3.LUT P6, RZ, R167, 0xff00, RZ, 0xc0, !PT ;  /* 0x0000ff00a7ff7812 */ /* 0x000fe200078cc0ff */
[----:B------:R-:W-:Y:S01]  /*4360*/  FMUL.FTZ R120, R42, R135 ;  /* 0x000000872a787220 */ /* 0x000fe20000410000 */
[----:B------:R-:W-:Y:S01]  /*4370*/  FSEL R130, R130, RZ, P1 ;  /* 0x000000ff82827208 */ /* 0x000fe20000800000 */
[----:B------:R-:W-:Y:S02]  /*4380*/  FMUL.FTZ R125, R43, R138 ;  /* 0x0000008a2b7d7220 */ /* 0x000fe40000410000 */
[----:B------:R-:W-:Y:S01]  /*4390*/  FADD.FTZ R202, R133, R202 ;  /* 0x000000ca85ca7221 */ /* 0x000fe20000010000 */
[----:B------:R-:W-:-:S02]  /*43a0*/  FSEL R133, R127, RZ, P6 ;  /* 0x000000ff7f857208 */ /* 0x000fc40003000000 */
[----:B------:R-:W-:Y:S02]  /*43b0*/  FSEL R120, R120, RZ, P0 ;  /* 0x000000ff78787208 */ /* 0x000fe40000000000 */
[----:B------:R-:W-:Y:S02]  /*43c0*/  FSEL R125, R125, RZ, P4 ;  /* 0x000000ff7d7d7208 */ /* 0x000fe40002000000 */
[----:B------:R-:W-:Y:S01]  /*43d0*/  F2FP.BF16.PACK_AB R127, R147, R130 ;  /* 0x00000082937f723e */ /* 0x000fe200000010ff */
[----:B------:R-:W-:Y:S01]  /*43e0*/  FADD.FTZ R201, R131, R201 ;  /* 0x000000c983c97221 */ /* 0x000fe20000010000 */
[----:B------:R-:W-:Y:S01]  /*43f0*/  @P0 PRMT R130, RZ, 0x5410, R121 ;  /* 0x00005410ff820816 */ /* 0x000fe20000000079 */
[----:B------:R-:W-:Y:S01]  /*4400*/  FADD.FTZ R211, R198, R211 ;  /* 0x000000d3c6d37221 */ /* 0x000fe20000010000 */
[----:B------:R-:W-:Y:S01]  /*4410*/  @P4 PRMT R131, RZ, 0x7610, R121 ;  /* 0x00007610ff834816 */ /* 0x000fe20000000079 */
[----:B------:R-:W-:Y:S01]  /*4420*/  FADD.FTZ R210, R170, R210 ;  /* 0x000000d2aad27221 */ /* 0x000fe20000010000 */
[----:B------:R-:W-:Y:S01]  /*4430*/  F2FP.BF16.PACK_AB R125, R125, R120 ;  /* 0x000000787d7d723e */ /* 0x000fe200000010ff */
[----:B------:R-:W-:Y:S01]  /*4440*/  HFMA2.MMA R121, -RZ, RZ, 0, 0 ;  /* 0x00000000ff797435 */ /* 0x000fe200000001ff */
[----:B------:R-:W-:Y:S01]  /*4450*/  FADD.FTZ R206, R199, R206 ;  /* 0x000000cec7ce7221 */ /* 0x000fe20000010000 */
[----:B------:R-:W-:Y:S01]  /*4460*/  MOV R120, RZ ;  /* 0x000000ff00787202 */ /* 0x000fe20000000f00 */
[----:B------:R-:W-:Y:S01]  /*4470*/  FADD.FTZ R205, R200, R205 ;  /* 0x000000cdc8cd7221 */ /* 0x000fe20000010000 */
[----:B------:R-:W-:Y:S01]  /*4480*/  F2FP.BF16.PACK_AB R126, R133, R126 ;  /* 0x0000007e857e723e */ /* 0x000fe200000010ff */
[----:B------:R-:W-:Y:S01]  /*4490*/  @P0 FMUL.FTZ R120, R135, R130 ;  /* 0x0000008287780220 */ /* 0x000fe20000410000 */
[----:B------:R-:W-:Y:S01]  /*44a0*/  @P3 PRMT R132, RZ, 0x5410, R122 ;  /* 0x00005410ff843816 */ /* 0x000fe2000000007a */
[----:B------:R-:W-:Y:S01]  /*44b0*/  FADD.FTZ R204, R171, R204 ;  /* 0x000000ccabcc7221 */ /* 0x000fe20000010000 */
[----:B------:R-:W-:Y:S01]  /*44c0*/  @P6 PRMT R133, RZ, 0x7610, R122 ;  /* 0x00007610ff856816 */ /* 0x000fe2000000007a */
[----:B------:R-:W-:Y:S01]  /*44d0*/  HFMA2.MMA R135, -RZ, RZ, 0, 0 ;  /* 0x00000000ff877435 */ /* 0x000fe200000001ff */
[----:B------:R0:W-:Y:S01]  /*44e0*/  STL [R1+0x8], R211 ;  /* 0x000008d301007387 */ /* 0x0001e20000100800 */
[----:B------:R-:W-:-:S02]  /*44f0*/  @P1 PRMT R134, RZ, 0x5410, R123 ;  /* 0x00005410ff861816 */ /* 0x000fc4000000007b */
[----:B------:R-:W-:Y:S01]  /*4500*/  @P5 PRMT R136, RZ, 0x7610, R123 ;  /* 0x00007610ff885816 */ /* 0x000fe2000000007b */
[----:B------:R0:W-:Y:S01]  /*4510*/  STL [R1+0x4], R210 ;  /* 0x000004d201007387 */ /* 0x0001e20000100800 */
[----:B------:R-:W-:Y:S01]  /*4520*/  CS2R R122, SRZ ;  /* 0x00000000007a7805 */ /* 0x000fe2000001ff00 */
[----:B------:R-:W-:Y:S02]  /*4530*/  @P4 FMUL.FTZ R121, R138, R131 ;  /* 0x000000838a794220 */ /* 0x000fe40000410000 */
[----:B------:R0:W-:Y:S01]  /*4540*/  STL [R1+0x10], R206 ;  /* 0x000010ce01007387 */ /* 0x0001e20000100800 */
[----:B------:R-:W-:Y:S02]  /*4550*/  @P3 FMUL.FTZ R122, R143, R132 ;  /* 0x000000848f7a3220 */ /* 0x000fe40000410000 */
[----:B------:R-:W-:Y:S01]  /*4560*/  FADD.FTZ R197, R137, R197 ;  /* 0x000000c589c57221 */ /* 0x000fe20000010000 */
[----:B------:R0:W-:Y:S01]  /*4570*/  STL [R1+0xc], R205 ;  /* 0x00000ccd01007387 */ /* 0x0001e20000100800 */
[----:B------:R-:W-:Y:S01]  /*4580*/  @P6 FMUL.FTZ R123, R140, R133 ;  /* 0x000000858c7b6220 */ /* 0x000fe20000410000 */
[----:B------:R-:W-:Y:S01]  /*4590*/  MOV R130, RZ ;  /* 0x000000ff00827202 */ /* 0x000fe20000000f00 */
[----:B------:R-:W-:Y:S01]  /*45a0*/  FADD.FTZ R151, R139, R151 ;  /* 0x000000978b977221 */ /* 0x000fe20000010000 */
[----:B------:R0:W-:Y:S01]  /*45b0*/  STL [R1+0x18], R204 ;  /* 0x000018cc01007387 */ /* 0x0001e20000100800 */
[----:B------:R-:W-:-:S02]  /*45c0*/  @P5 FMUL.FTZ R135, R193, R136 ;  /* 0x00000088c1875220 */ /* 0x000fc40000410000 */
[----:B------:R-:W-:Y:S01]  /*45d0*/  FADD.FTZ R150, R120, R150 ;  /* 0x0000009678967221 */ /* 0x000fe20000010000 */
[----:B------:R0:W-:Y:S01]  /*45e0*/  STL [R1+0x14], R203 ;  /* 0x000014cb01007387 */ /* 0x0001e20000100800 */
[----:B------:R-:W-:Y:S02]  /*45f0*/  @P1 FMUL.FTZ R130, R145, R134 ;  /* 0x0000008691821220 */ /* 0x000fe40000410000 */
[----:B------:R-:W-:Y:S01]  /*4600*/  FADD.FTZ R149, R121, R149 ;  /* 0x0000009579957221 */ /* 0x000fe20000010000 */
[----:B------:R0:W-:Y:S01]  /*4610*/  STL [R1+0x20], R202 ;  /* 0x000020ca01007387 */ /* 0x0001e20000100800 */
[----:B------:R-:W-:Y:S02]  /*4620*/  FADD.FTZ R148, R122, R148 ;  /* 0x000000947a947221 */ /* 0x000fe40000010000 */
[----:B------:R-:W-:Y:S01]  /*4630*/  FADD.FTZ R146, R123, R146 ;  /* 0x000000927b927221 */ /* 0x000fe20000010000 */
[----:B------:R0:W-:Y:S01]  /*4640*/  STL [R1+0x1c], R201 ;  /* 0x00001cc901007387 */ /* 0x0001e20000100800 */
[----:B------:R-:W-:Y:S01]  /*4650*/  FADD.FTZ R142, R135, R142 ;  /* 0x0000008e878e7221 */ /* 0x000fe20000010000 */
[----:B------:R-:W-:-:S02]  /*4660*/  F2FP.BF16.PACK_AB R124, R141, R124 ;  /* 0x0000007c8d7c723e */ /* 0x000fc400000010ff */
[----:B------:R0:W-:Y:S01]  /*4670*/  STL [R1+0x28], R197 ;  /* 0x000028c501007387 */ /* 0x0001e20000100800 */
[----:B------:R-:W-:-:S03]  /*4680*/  FADD.FTZ R144, R130, R144 ;  /* 0x0000009082907221 */ /* 0x000fc60000010000 */
[----:B------:R0:W-:Y:S04]  /*4690*/  STL [R1+0x24], R151 ;  /* 0x0000249701007387 */ /* 0x0001e80000100800 */
[----:B------:R0:W-:Y:S04]  /*46a0*/  STL [R1+0x30], R150 ;  /* 0x0000309601007387 */ /* 0x0001e80000100800 */
[----:B------:R0:W-:Y:S04]  /*46b0*/  STL [R1+0x2c], R149 ;  /* 0x00002c9501007387 */ /* 0x0001e80000100800 */
[----:B------:R0:W-:Y:S04]  /*46c0*/  STL [R1+0x38], R148 ;  /* 0x0000389401007387 */ /* 0x0001e80000100800 */
[----:B------:R0:W-:Y:S04]  /*46d0*/  STL [R1+0x34], R146 ;  /* 0x0000349201007387 */ /* 0x0001e80000100800 */
[----:B------:R0:W-:Y:S04]  /*46e0*/  STL [R1+0x3c], R142 ;  /* 0x00003c8e01007387 */ /* 0x0001e80000100800 */
[----:B------:R0:W-:Y:S04]  /*46f0*/  STG.E.128 [R128.64], R124 ;  /* 0x0000007c80007986 */ /* 0x0001e8000c101d04 */
[----:B------:R0:W-:Y:S01]  /*4700*/  STL [R1+0x40], R144 ;  /* 0x0000409001007387 */ /* 0x0001e20000100800 */
[----:B------:R-:W-:-:S13]  /*4710*/  ISETP.GE.AND P0, PT, R0, c[0x0][0x164], PT ;  /* 0x0000590000007a0c */ /* 0x000fda0003f06270 */
[----:B0-----:R-:W-:Y:S01]  /*4720*/  @P0 CALL.REL.NOINC `(.L_x_3515) ;  /* 0x0000001000000944 */ /* 0x001fe20003c00000 */
[----:B------:R-:W-:Y:S05]  /*4730*/  BRA `(.L_x_3516) ;  /* 0xffffc16000007947 */ /* 0x000fea000383ffff */
.L_x_3515:
        /* <DEDUP_REMOVED lines=92> */
.L_x_3512:
        /* <DEDUP_REMOVED lines=35> */
.L_x_3513:
[----:B------:R-:W-:Y:S01]  /*4f30*/  HFMA2.MMA R124, -RZ, RZ, 0, 9.5367431640625e-07 ;  /* 0x00000010ff7c7435 */ /* 0x000fe200000001ff */
[----:B------:R-:W-:-:S02]  /*4f40*/  MOV R121, R122 ;  /* 0x0000007a00797202 */ /* 0x000fc40000000f00 */
[----:B------:R-:W-:Y:S02]  /*4f50*/  MOV R127, 0x1f ;  /* 0x0000001f007f7802 */ /* 0x000fe40000000f00 */
[----:B------:R-:W-:Y:S02]  /*4f60*/  MOV R126, 0xffffffff ;  /* 0xffffffff007e7802 */ /* 0x000fe40000000f00 */
[----:B------:R-:W-:Y:S02]  /*4f70*/  MOV R120, 0x4f90 ;  /* 0x00004f9000787802 */ /* 0x000fe40000000f00 */
[----:B-----5:R-:W-:Y:S05]  /*4f80*/  CALL.REL.NOINC `($__internal_55_$__cuda_sm70_shflsync_down_p) ;  /* 0x0000046000007944 */ /* 0x020fea0003c00000 */
[----:B-1----:R-:W-:Y:S01]  /*4f90*/  MOV R125, R124 ;  /* 0x0000007c007d7202 */ /* 0x002fe20000000f00 */
[----:B------:R-:W-:Y:S05]  /*4fa0*/  BRA `(.L_x_3517) ;  /* 0xffffcf0000007947 */ /* 0x000fea000383ffff */
.L_x_3514:
[----:B------:R-:W-:Y:S01]  /*4fb0*/  HFMA2.MMA R124, -RZ, RZ, 0, 9.5367431640625e-07 ;  /* 0x00000010ff7c7435 */ /* 0x000fe200000001ff */
[----:B------:R-:W-:Y:S02]  /*4fc0*/  MOV R121, R123 ;  /* 0x0000007b00797202 */ /* 0x000fe40000000f00 */
[----:B------:R-:W-:Y:S02]  /*4fd0*/  MOV R127, 0x1f ;  /* 0x0000001f007f7802 */ /* 0x000fe40000000f00 */
[----:B------:R-:W-:-:S02]  /*4fe0*/  MOV R126, 0xffffffff ;  /* 0xffffffff007e7802 */ /* 0x000fc40000000f00 */
[----:B------:R-:W-:Y:S02]  /*4ff0*/  MOV R120, 0x5010 ;  /* 0x0000501000787802 */ /* 0x000fe40000000f00 */
[----:B01---5:R-:W-:Y:S05]  /*5000*/  CALL.REL.NOINC `($__internal_55_$__cuda_sm70_shflsync_down_p) ;  /* 0x000003e000007944 */ /* 0x023fea0003c00000 */
[----:B------:R-:W-:Y:S01]  /*5010*/  FADD.FTZ R122, R122, R125 ;  /* 0x0000007d7a7a7221 */ /* 0x000fe20000010000 */
[----:B------:R-:W-:Y:S01]  /*5020*/  MOV R127, 0x1f ;  /* 0x0000001f007f7802 */ /* 0x000fe20000000f00 */
[----:B-1----:R-:W-:Y:S01]  /*5030*/  FADD.FTZ R123, R123, R124 ;  /* 0x0000007c7b7b7221 */ /* 0x002fe20000010000 */
[----:B------:R-:W-:Y:S01]  /*5040*/  HFMA2.MMA R124, -RZ, RZ, 0, 4.76837158203125e-07 ;  /* 0x00000008ff7c7435 */ /* 0x000fe200000001ff */
[----:B------:R-:W-:Y:S02]  /*5050*/  MOV R126, 0xffffffff ;  /* 0xffffffff007e7802 */ /* 0x000fe40000000f00 */
[----:B------:R-:W-:Y:S02]  /*5060*/  MOV R121, R122 ;  /* 0x0000007a00797202 */ /* 0x000fe40000000f00 */
[----:B------:R-:W-:Y:S02]  /*5070*/  MOV R120, 0x5090 ;  /* 0x0000509000787802 */ /* 0x000fe40000000f00 */
[----:B------:R-:W-:Y:S05]  /*5080*/  CALL.REL.NOINC `($__internal_55_$__cuda_sm70_shflsync_down_p) ;  /* 0x0000036000007944 */ /* 0x000fea0003c00000 */
[----:B-1----:R-:W-:Y:S01]  /*5090*/  MOV R125, R124 ;  /* 0x0000007c007d7202 */ /* 0x002fe20000000f00 */
[----:B------:R-:W-:Y:S01]  /*50a0*/  HFMA2.MMA R124, -RZ, RZ, 0, 4.76837158203125e-07 ;  /* 0x00000008ff7c7435 */ /* 0x000fe200000001ff */
[----:B------:R-:W-:-:S02]  /*50b0*/  MOV R121, R123 ;  /* 0x0000007b00797202 */ /* 0x000fc40000000f00 */
[----:B------:R-:W-:Y:S02]  /*50c0*/  MOV R127, 0x1f ;  /* 0x0000001f007f7802 */ /* 0x000fe40000000f00 */
[----:B------:R-:W-:Y:S02]  /*50d0*/  MOV R126, 0xffffffff ;  /* 0xffffffff007e7802 */ /* 0x000fe40000000f00 */
[----:B------:R-:W-:Y:S02]  /*50e0*/  MOV R120, 0x5100 ;  /* 0x0000510000787802 */ /* 0x000fe40000000f00 */
[----:B------:R-:W-:Y:S05]  /*50f0*/  CALL.REL.NOINC `($__internal_55_$__cuda_sm70_shflsync_down_p) ;  /* 0x000002f000007944 */ /* 0x000fea0003c00000 */
[----:B------:R-:W-:Y:S01]  /*5100*/  FADD.FTZ R122, R125, R122 ;  /* 0x0000007a7d7a7221 */ /* 0x000fe20000010000 */
[----:B------:R-:W-:Y:S01]  /*5110*/  MOV R127, 0x1f ;  /* 0x0000001f007f7802 */ /* 0x000fe20000000f00 */
[----:B-1----:R-:W-:Y:S01]  /*5120*/  FADD.FTZ R123, R123, R124 ;  /* 0x0000007c7b7b7221 */ /* 0x002fe20000010000 */
[----:B------:R-:W-:Y:S01]  /*5130*/  HFMA2.MMA R124, -RZ, RZ, 0, 2.384185791015625e-07 ;  /* 0x00000004ff7c7435 */ /* 0x000fe200000001ff */
[----:B------:R-:W-:Y:S02]  /*5140*/  MOV R126, 0xffffffff ;  /* 0xffffffff007e7802 */ /* 0x000fe40000000f00 */
[----:B------:R-:W-:-:S02]  /*5150*/  MOV R121, R122 ;  /* 0x0000007a00797202 */ /* 0x000fc40000000f00 */
[----:B------:R-:W-:Y:S02]  /*5160*/  MOV R120, 0x5180 ;  /* 0x0000518000787802 */ /* 0x000fe40000000f00 */
[----:B------:R-:W-:Y:S05]  /*5170*/  CALL.REL.NOINC `($__internal_55_$__cuda_sm70_shflsync_down_p) ;  /* 0x0000027000007944 */ /* 0x000fea0003c00000 */
[----:B-1----:R-:W-:Y:S01]  /*5180*/  MOV R125, R124 ;  /* 0x0000007c007d7202 */ /* 0x002fe20000000f00 */
[----:B------:R-:W-:Y:S01]  /*5190*/  HFMA2.MMA R124, -RZ, RZ, 0, 2.384185791015625e-07 ;  /* 0x00000004ff7c7435 */ /* 0x000fe200000001ff */
[----:B------:R-:W-:Y:S02]  /*51a0*/  MOV R121, R123 ;  /* 0x0000007b00797202 */ /* 0x000fe40000000f00 */
[----:B------:R-:W-:Y:S02]  /*51b0*/  MOV R127, 0x1f ;  /* 0x0000001f007f7802 */ /* 0x000fe40000000f00 */
[----:B------:R-:W-:Y:S02]  /*51c0*/  MOV R126, 0xffffffff ;  /* 0xffffffff007e7802 */ /* 0x000fe40000000f00 */
[----:B------:R-:W-:Y:S02]  /*51d0*/  MOV R120, 0x51f0 ;  /* 0x000051f000787802 */ /* 0x000fe40000000f00 */
[----:B------:R-:W-:Y:S05]  /*51e0*/  CALL.REL.NOINC `($__internal_55_$__cuda_sm70_shflsync_down_p) ;  /* 0x0000020000007944 */ /* 0x000fea0003c00000 */
[----:B------:R-:W-:Y:S01]  /*51f0*/  FADD.FTZ R122, R125, R122 ;  /* 0x0000007a7d7a7221 */ /* 0x000fe20000010000 */
[----:B------:R-:W-:Y:S01]  /*5200*/  MOV R127, 0x1f ;  /* 0x0000001f007f7802 */ /* 0x000fe20000000f00 */
[----:B-1----:R-:W-:Y:S01]  /*5210*/  FADD.FTZ R123, R123, R124 ;  /* 0x0000007c7b7b7221 */ /* 0x002fe20000010000 */
[----:B------:R-:W-:Y:S01]  /*5220*/  HFMA2.MMA R124, -RZ, RZ, 0, 1.1920928955078125e-07 ;  /* 0x00000002ff7c7435 */ /* 0x000fe200000001ff */
[----:B------:R-:W-:-:S02]  /*5230*/  MOV R126, 0xffffffff ;  /* 0xffffffff007e7802 */ /* 0x000fc40000000f00 */
[----:B------:R-:W-:Y:S02]  /*5240*/  MOV R121, R122 ;  /* 0x0000007a00797202 */ /* 0x000fe40000000f00 */
[----:B------:R-:W-:Y:S02]  /*5250*/  MOV R120, 0x5270 ;  /* 0x0000527000787802 */ /* 0x000fe40000000f00 */
[----:B------:R-:W-:Y:S05]  /*5260*/  CALL.REL.NOINC `($__internal_55_$__cuda_sm70_shflsync_down_p) ;  /* 0x0000018000007944 */ /* 0x000fea0003c00000 */
[----:B-1----:R-:W-:Y:S01]  /*5270*/  MOV R125, R124 ;  /* 0x0000007c007d7202 */ /* 0x002fe20000000f00 */
[----:B------:R-:W-:Y:S01]  /*5280*/  HFMA2.MMA R124, -RZ, RZ, 0, 1.1920928955078125e-07 ;  /* 0x00000002ff7c7435 */ /* 0x000fe200000001ff */
[----:B------:R-:W-:Y:S02]  /*5290*/  MOV R121, R123 ;  /* 0x0000007b00797202 */ /* 0x000fe40000000f00 */
[----:B------:R-:W-:Y:S02]  /*52a0*/  MOV R127, 0x1f ;  /* 0x0000001f007f7802 */ /* 0x000fe40000000f00 */
[----:B------:R-:W-:Y:S02]  /*52b0*/  MOV R126, 0xffffffff ;  /* 0xffffffff007e7802 */ /* 0x000fe40000000f00 */
[----:B------:R-:W-:-:S02]  /*52c0*/  MOV R120, 0x52e0 ;  /* 0x000052e000787802 */ /* 0x000fc40000000f00 */
[----:B------:R-:W-:Y:S05]  /*52d0*/  CALL.REL.NOINC `($__internal_55_$__cuda_sm70_shflsync_down_p) ;  /* 0x0000011000007944 */ /* 0x000fea0003c00000 */
[----:B------:R-:W-:Y:S01]  /*52e0*/  FADD.FTZ R122, R125, R122 ;  /* 0x0000007a7d7a7221 */ /* 0x000fe20000010000 */
[----:B------:R-:W-:Y:S01]  /*52f0*/  MOV R127, 0x1f ;  /* 0x0000001f007f7802 */ /* 0x000fe20000000f00 */
[----:B-1----:R-:W-:Y:S01]  /*5300*/  FADD.FTZ R125, R123, R124 ;  /* 0x0000007c7b7d7221 */ /* 0x002fe20000010000 */
[----:B------:R-:W-:Y:S01]  /*5310*/  HFMA2.MMA R124, -RZ, RZ, 0, 5.9604644775390625e-08 ;  /* 0x00000001ff7c7435 */ /* 0x000fe200000001ff */
[----:B------:R-:W-:-:S02]  /*5320*/  MOV R126, 0xffffffff ;  /* 0xffffffff007e7802 */ /* 0x000fc40000000f00 */
[----:B------:R-:W-:Y:S02]  /*5330*/  MOV R121, R122 ;  /* 0x0000007a00797202 */ /* 0x000fe40000000f00 */
[----:B------:R-:W-:Y:S02]  /*5340*/  MOV R120, 0x5360 ;  /* 0x0000536000787802 */ /* 0x000fe40000000f00 */
[----:B------:R-:W-:Y:S05]  /*5350*/  CALL.REL.NOINC `($__internal_55_$__cuda_sm70_shflsync_down_p) ;  /* 0x0000009000007944 */ /* 0x000fea0003c00000 */
[----:B-1----:R-:W-:Y:S01]  /*5360*/  MOV R123, R124 ;  /* 0x0000007c007b7202 */ /* 0x002fe20000000f00 */
[----:B------:R-:W-:Y:S01]  /*5370*/  HFMA2.MMA R124, -RZ, RZ, 0, 5.9604644775390625e-08 ;  /* 0x00000001ff7c7435 */ /* 0x000fe200000001ff */
[----:B------:R-:W-:Y:S02]  /*5380*/  MOV R121, R125 ;  /* 0x0000007d00797202 */ /* 0x000fe40000000f00 */
[----:B------:R-:W-:Y:S02]  /*5390*/  MOV R127, 0x1f ;  /* 0x0000001f007f7802 */ /* 0x000fe40000000f00 */
[----:B------:R-:W-:Y:S02]  /*53a0*/  MOV R126, 0xffffffff ;  /* 0xffffffff007e7802 */ /* 0x000fe40000000f00 */
[----:B------:R-:W-:-:S02]  /*53b0*/  MOV R120, 0x53d0 ;  /* 0x000053d000787802 */ /* 0x000fc40000000f00 */
[----:B------:R-:W-:Y:S05]  /*53c0*/  CALL.REL.NOINC `($__internal_55_$__cuda_sm70_shflsync_down_p) ;  /* 0x0000002000007944 */ /* 0x000fea0003c00000 */
[----:B-1----:R-:W-:Y:S01]  /*53d0*/  MOV R121, R124 ;  /* 0x0000007c00797202 */ /* 0x002fe20000000f00 */
[----:B------:R-:W-:Y:S05]  /*53e0*/  BRA `(.L_x_3518) ;  /* 0xffffcbe000007947 */ /* 0x000fea000383ffff */
        .weak           $__internal_55_$__cuda_sm70_shflsync_down_p
        .type           $__internal_55_$__cuda_sm70_shflsync_down_p,@function
        .size           $__internal_55_$__cuda_sm70_shflsync_down_p,(.L_x_11789 - $__internal_55_$__cuda_sm70_shflsync_down_p)
$__internal_55_$__cuda_sm70_shflsync_down_p:
[----:B------:R-:W-:Y:S04]  /*53f0*/  WARPSYNC R126 ;  /* 0x0000007e00007348 */ /* 0x000fe80003800000 */
[----:B------:R0:W1:Y:S02]  /*5400*/  SHFL.DOWN PT, R124, R121, R124, R127 ;  /* 0x0800007c797c7389 */ /* 0x00006400000e007f */
[----:B0-----:R-:W-:-:S06]  /*5410*/  HFMA2.MMA R121, -RZ, RZ, 0, 0 ;  /* 0x00000000ff797435 */ /* 0x001fcc00000001ff */
[----:B------:R-:W-:Y:S05]  /*5420*/  RET.REL.NODEC R120 `(_ZN10layer_norm13ln_bwd_kernelINS_13Kernel_traitsIf13__nv_bfloat16S2_S2_fjLj4096ELj1ELj1ELj4ELj16ENS_18Kernel_traits_baseILj4096EfS2_S2_S2_fjLj128EEEEELb1ELb1ELb0ELb1EEEvNS_9BwdParamsE) ;  /* 0xffffabd078007950 */ /* 0x000fea0003c3ffff */
.L_x_3519:
        /* <DEDUP_REMOVED lines=13> */
.L_x_11789:


//--------------------- .text._ZN10layer_norm22ln_bwd_finalize_kernelINS_22Kernel_traits_finalizeILj4096Ef13__nv_bfloat16S2_S2_fjLb1ELj1024ELj4ENS_18Kernel_traits_baseILj4096EfS2_S2_S2_fjLj1024EEEEELb1ELb0EEEvNS_9BwdParamsE --------------------------
	.section	.text._ZN10layer_norm22ln_bwd_finalize_kernelINS_22Kernel_traits_finalizeILj4096Ef13__nv_bfloat16S2_S2_fjLb1ELj1024ELj4ENS_18Kernel_traits_baseILj4096EfS2_S2_S2_fjLj1024EEEEELb1ELb0EEEvNS_9BwdParamsE,"ax",@progbits
	.sectioninfo	@"SHI_REGISTERS=32"
	.align	128
        .global         _ZN10layer_norm22ln_bwd_finalize_kernelINS_22Kernel_traits_finalizeILj4096Ef13__nv_bfloat16S2_S2_fjLb1ELj1024ELj4ENS_18Kernel_traits_baseILj4096EfS2_S2_S2_fjLj1024EEEEELb1ELb0EEEvNS_9BwdParamsE
        .type           _ZN10layer_norm22ln_bwd_finalize_kernelINS_22Kernel_traits_finalizeILj4096Ef13__nv_bfloat16S2_S2_fjLb1ELj1024ELj4ENS_18Kernel_traits_baseILj4096EfS2_S2_S2_fjLj1024EEEEELb1ELb0EEEvNS_9BwdParamsE,@function
        .size           _ZN10layer_norm22ln_bwd_finalize_kernelINS_22Kernel_traits_finalizeILj4096Ef13__nv_bfloat16S2_S2_fjLb1ELj1024ELj4ENS_18Kernel_traits_baseILj4096EfS2_S2_S2_fjLj1024EEEEELb1ELb0EEEvNS_9BwdParamsE,(.L_x_11790 - _ZN10layer_norm22ln_bwd_finalize_kernelINS_22Kernel_traits_finalizeILj4096Ef13__nv_bfloat16S2_S2_fjLb1ELj1024ELj4ENS_18Kernel_traits_baseILj4096EfS2_S2_S2_fjLj1024EEEEELb1ELb0EEEvNS_9BwdParamsE)
        .other          _ZN10layer_norm22ln_bwd_finalize_kernelINS_22Kernel_traits_finalizeILj4096Ef13__nv_bfloat16S2_S2_fjLb1ELj1024ELj4ENS_18Kernel_traits_baseILj4096EfS2_S2_S2_fjLj1024EEEEELb1ELb0EEEvNS_9BwdParamsE,@"STO_CUDA_ENTRY STV_DEFAULT"
_ZN10layer_norm22ln_bwd_finalize_kernelINS_22Kernel_traits_finalizeILj4096Ef13__nv_bfloat16S2_S2_fjLb1ELj1024ELj4ENS_18Kernel_traits_baseILj4096EfS2_S2_S2_fjLj1024EEEEELb1ELb0EEEvNS_9BwdParamsE:
.text._ZN10layer_norm22ln_bwd_finalize_kernelINS_22Kernel_traits_finalizeILj4096Ef13__nv_bfloat16S2_S2_fjLb1ELj1024ELj4ENS_18Kernel_traits_baseILj4096EfS2_S2_S2_fjLj1024EEEEELb1ELb0EEEvNS_9BwdParamsE:
        /* <DEDUP_REMOVED lines=19> */
.L_x_3533:
        /* <DEDUP_REMOVED lines=33> */
.L_x_3524:
        /* <DEDUP_REMOVED lines=47> */
.L_x_3523:
[----:B------:R-:W-:Y:S05]  /*0630*/  BSYNC B1 ;  /* 0x0000000000017941 */ /* 0x000fea0003800000 */
.L_x_3522:
        /* <DEDUP_REMOVED lines=29> */
.L_x_3526:
[----:B------:R-:W-:Y:S05]  /*0810*/  BSYNC B1 ;  /* 0x0000000000017941 */ /* 0x000fea0003800000 */
.L_x_3525:
        /* <DEDUP_REMOVED lines=14> */
.L_x_3527:
[----:B------:R-:W-:Y:S05]  /*0900*/  BSYNC B1 ;  /* 0x0000000000017941 */ /* 0x000fea0003800000 */
.L_x_3521:
[----:B------:R-:W-:Y:S05]  /*0910*/  BSYNC B0 ;  /* 0x0000000000007941 */ /* 0x000fea0003800000 */
.L_x_3520:
        /* <DEDUP_REMOVED lines=12> */
.L_x_3534:
        /* <DEDUP_REMOVED lines=27> */
.L_x_3535:
        /* <DEDUP_REMOVED lines=9> */
.L_x_3528:
        /* <DEDUP_REMOVED lines=8> */
[----:B-1----:R-:W-:Y:S01]  /*0ca0*/  LOP3.LUT R18, R8, 0xf8, RZ, 0xc0, !PT ;  /* 0x000000f808127812 */ /* 0x002fe200078ec0ff */
[----:B------:R-:W-:-:S04]  /*0cb0*/  IMAD.WIDE.U32 R12, R5, R16, c[0x0][0x268] ;  /* 0x00009a00050c7625 */ /* 0x000fc800078e0010 */
[----:B------:R-:W0:Y:S01]  /*0cc0*/  LDS.64 R10, [R18+0x3000] ;  /* 0x00300000120a7984 */ /* 0x000e220000000a00 */
[----:B------:R-:W-:-:S03]  /*0cd0*/  IMAD.WIDE.U32 R14, R5, R16, c[0x0][0x260] ;  /* 0x00009800050e7625 */ /* 0x000fc600078e0010 */
[----:B------:R-:W1:Y:S01]  /*0ce0*/  LDS.64 R8, [R18+0x3080] ;  /* 0x0030800012087984 */ /* 0x000e620000000a00 */
[----:B------:R-:W-:-:S03]  /*0cf0*/  IMAD.WIDE.U32 R16, R5, R16, c[0x0][0x280] ;  /* 0x0000a00005107625 */ /* 0x000fc600078e0010 */
[----:B------:R-:W2:Y:S04]  /*0d00*/  LDS.64 R20, [R18+0x3100] ;  /* 0x0031000012147984 */ /* 0x000ea80000000a00 */
[----:B0-----:R0:W-:Y:S04]  /*0d10*/  STG.E.64 [R12.64], R10 ;  /* 0x0000000a0c007986 */ /* 0x0011e8000c101b04 */
[----:B-1----:R0:W-:Y:S04]  /*0d20*/  STG.E.64 [R14.64], R8 ;  /* 0x000000080e007986 */ /* 0x0021e8000c101b04 */
[----:B--2---:R0:W-:Y:S02]  /*0d30*/  STG.E.64 [R16.64], R20 ;  /* 0x0000001410007986 */ /* 0x0041e4000c101b04 */
.L_x_3532:
[----:B------:R-:W-:Y:S05]  /*0d40*/  BSYNC B0 ;  /* 0x0000000000007941 */ /* 0x000fea0003800000 */
.L_x_3531:
[C---:B------:R-:W-:Y:S02]  /*0d50*/  ISETP.GT.U32.AND P1, PT, R4.reuse, -0x1001, PT ;  /* 0xffffefff0400780c */ /* 0x040fe40003f24070 */
[----:B------:R-:W-:-:S02]  /*0d60*/  IADD3 R4, R4, 0x1000, RZ ;  /* 0x0000100004047810 */ /* 0x000fc40007ffe0ff */
[----:B------:R-:W-:-:S09]  /*0d70*/  IADD3 R5, R5, 0x800, RZ ;  /* 0x0000080005057810 */ /* 0x000fd20007ffe0ff */
[----:B01----:R-:W-:Y:S05]  /*0d80*/  @P1 BRA `(.L_x_3533) ;  /* 0xfffff3a000001947 */ /* 0x003fea000383ffff */
[----:B------:R-:W-:Y:S05]  /*0d90*/  EXIT ;  /* 0x000000000000794d */ /* 0x000fea0003800000 */
.L_x_3529:
[----:B------:R-:W-:Y:S01]  /*0da0*/  HFMA2.MMA R17, -RZ, RZ, 0, 5.9604644775390625e-08 ;  /* 0x00000001ff117435 */ /* 0x000fe200000001ff */
[----:B---3--:R-:W-:Y:S01]  /*0db0*/  MOV R18, R10 ;  /* 0x0000000a00127202 */ /* 0x008fe20000000f00 */
[----:B------:R-:W-:Y:S01]  /*0dc0*/  IMAD.MOV.U32 R14, RZ, RZ, 0x1f ;  /* 0x0000001fff0e7424 */ /* 0x000fe200078e00ff */
[----:B------:R-:W-:Y:S02]  /*0dd0*/  MOV R19, 0xffffffff ;  /* 0xffffffff00137802 */ /* 0x000fe40000000f00 */
[----:B------:R-:W-:Y:S02]  /*0de0*/  MOV R8, 0xe00 ;  /* 0x00000e0000087802 */ /* 0x000fe40000000f00 */
[----:B012---:R-:W-:Y:S05]  /*0df0*/  CALL.REL.NOINC `($__internal_56_$__cuda_sm70_shflsync_bfly_p) ;  /* 0x0000059000007944 */ /* 0x007fea0003c00000 */
[----:B01----:R-:W-:Y:S05]  /*0e00*/  BRA `(.L_x_3534) ;  /* 0xfffffbd000007947 */ /* 0x003fea000383ffff */
.L_x_3530:
[----:B------:R-:W-:Y:S01]  /*0e10*/  HFMA2.MMA R17, -RZ, RZ, 0, 1.1920928955078125e-07 ;  /* 0x00000002ff117435 */ /* 0x000fe200000001ff */
[----:B------:R-:W-:Y:S01]  /*0e20*/  IMAD.MOV.U32 R14, RZ, RZ, 0x1f ;  /* 0x0000001fff0e7424 */ /* 0x000fe200078e00ff */
[----:B------:R-:W-:Y:S02]  /*0e30*/  MOV R19, 0xffffffff ;  /* 0xffffffff00137802 */ /* 0x000fe40000000f00 */
[----:B------:R-:W-:Y:S02]  /*0e40*/  MOV R8, 0xe60 ;  /* 0x00000e6000087802 */ /* 0x000fe40000000f00 */
[----:B0123--:R-:W-:Y:S05]  /*0e50*/  CALL.REL.NOINC `($__internal_56_$__cuda_sm70_shflsync_bfly_p) ;  /* 0x0000053000007944 */ /* 0x00ffea0003c00000 */
[----:B0-----:R-:W-:Y:S01]  /*0e60*/  HFMA2.MMA R17, -RZ, RZ, 0, 2.384185791015625e-07 ;  /* 0x00000004ff117435 */ /* 0x001fe200000001ff */
[----:B-1----:R-:W-:Y:S01]  /*0e70*/  FADD.FTZ R18, R18, R14 ;  /* 0x0000000e12127221 */ /* 0x002fe20000010000 */
[----:B------:R-:W-:Y:S01]  /*0e80*/  MOV R19, 0xffffffff ;  /* 0xffffffff00137802 */ /* 0x000fe20000000f00 */
[----:B------:R-:W-:Y:S01]  /*0e90*/  IMAD.MOV.U32 R14, RZ, RZ, 0x1f ;  /* 0x0000001fff0e7424 */ /* 0x000fe200078e00ff */
[----:B------:R-:W-:-:S02]  /*0ea0*/  MOV R8, 0xec0 ;  /* 0x00000ec000087802 */ /* 0x000fc40000000f00 */
[----:B------:R-:W-:Y:S05]  /*0eb0*/  CALL.REL.NOINC `($__internal_56_$__cuda_sm70_shflsync_bfly_p) ;  /* 0x000004d000007944 */ /* 0x000fea0003c00000 */
[----:B0-----:R-:W-:Y:S01]  /*0ec0*/  HFMA2.MMA R17, -RZ, RZ, 0, 4.76837158203125e-07 ;  /* 0x00000008ff117435 */ /* 0x001fe200000001ff */
[----:B-1----:R-:W-:Y:S01]  /*0ed0*/  FADD.FTZ R18, R18, R14 ;  /* 0x0000000e12127221 */ /* 0x002fe20000010000 */
[----:B------:R-:W-:Y:S01]  /*0ee0*/  MOV R19, 0xffffffff ;  /* 0xffffffff00137802 */ /* 0x000fe20000000f00 */
[----:B------:R-:W-:Y:S01]  /*0ef0*/  IMAD.MOV.U32 R14, RZ, RZ, 0x1f ;  /* 0x0000001fff0e7424 */ /* 0x000fe200078e00ff */
[----:B------:R-:W-:-:S02]  /*0f00*/  MOV R8, 0xf20 ;  /* 0x00000f2000087802 */ /* 0x000fc40000000f00 */
[----:B------:R-:W-:Y:S05]  /*0f10*/  CALL.REL.NOINC `($__internal_56_$__cuda_sm70_shflsync_bfly_p) ;  /* 0x0000047000007944 */ /* 0x000fea0003c00000 */
[----:B-1----:R-:W-:Y:S01]  /*0f20*/  FADD.FTZ R10, R18, R14 ;  /* 0x0000000e120a7221 */ /* 0x002fe20000010000 */
[----:B0-----:R-:W-:Y:S01]  /*0f30*/  HFMA2.MMA R17, -RZ, RZ, 0, 9.5367431640625e-07 ;  /* 0x00000010ff117435 */ /* 0x001fe200000001ff */
[----:B------:R-:W-:Y:S01]  /*0f40*/  IMAD.MOV.U32 R14, RZ, RZ, 0x1f ;  /* 0x0000001fff0e7424 */ /* 0x000fe200078e00ff */
[----:B------:R-:W-:-:S02]  /*0f50*/  MOV R19, 0xffffffff ;  /* 0xffffffff00137802 */ /* 0x000fc40000000f00 */
[----:B------:R-:W-:Y:S02]  /*0f60*/  MOV R18, R10 ;  /* 0x0000000a00127202 */ /* 0x000fe40000000f00 */
[----:B------:R-:W-:Y:S02]  /*0f70*/  MOV R8, 0xf90 ;  /* 0x00000f9000087802 */ /* 0x000fe40000000f00 */
[----:B------:R-:W-:Y:S05]  /*0f80*/  CALL.REL.NOINC `($__internal_56_$__cuda_sm70_shflsync_bfly_p) ;  /* 0x0000040000007944 */ /* 0x000fea0003c00000 */
[----:B0-----:R-:W-:Y:S01]  /*0f90*/  HFMA2.MMA R17, -RZ, RZ, 0, 5.9604644775390625e-08 ;  /* 0x00000001ff117435 */ /* 0x001fe200000001ff */
[----:B-1----:R-:W-:Y:S01]  /*0fa0*/  IMAD.MOV.U32 R13, RZ, RZ, R14 ;  /* 0x000000ffff0d7224 */ /* 0x002fe200078e000e */
[----:B------:R-:W-:Y:S01]  /*0fb0*/  MOV R18, R15 ;  /* 0x0000000f00127202 */ /* 0x000fe20000000f00 */
[----:B------:R-:W-:Y:S01]  /*0fc0*/  IMAD.MOV.U32 R14, RZ, RZ, 0x1f ;  /* 0x0000001fff0e7424 */ /* 0x000fe200078e00ff */
[----:B------:R-:W-:Y:S02]  /*0fd0*/  MOV R19, 0xffffffff ;  /* 0xffffffff00137802 */ /* 0x000fe40000000f00 */
[----:B------:R-:W-:Y:S02]  /*0fe0*/  MOV R8, 0x1000 ;  /* 0x0000100000087802 */ /* 0x000fe40000000f00 */
[----:B------:R-:W-:Y:S05]  /*0ff0*/  CALL.REL.NOINC `($__internal_56_$__cuda_sm70_shflsync_bfly_p) ;  /* 0x0000039000007944 */ /* 0x000fea0003c00000 */
[----:B0-----:R-:W-:Y:S01]  /*1000*/  HFMA2.MMA R17, -RZ, RZ, 0, 1.1920928955078125e-07 ;  /* 0x00000002ff117435 */ /* 0x001fe200000001ff */
[----:B-1----:R-:W-:Y:S01]  /*1010*/  FADD.FTZ R18, R15, R14 ;  /* 0x0000000e0f127221 */ /* 0x002fe20000010000 */
[----:B------:R-:W-:Y:S01]  /*1020*/  MOV R19, 0xffffffff ;  /* 0xffffffff00137802 */ /* 0x000fe20000000f00 */
[----:B------:R-:W-:Y:S01]  /*1030*/  IMAD.MOV.U32 R14, RZ, RZ, 0x1f ;  /* 0x0000001fff0e7424 */ /* 0x000fe200078e00ff */
[----:B------:R-:W-:-:S02]  /*1040*/  MOV R8, 0x1060 ;  /* 0x0000106000087802 */ /* 0x000fc40000000f00 */
[----:B------:R-:W-:Y:S05]  /*1050*/  CALL.REL.NOINC `($__internal_56_$__cuda_sm70_shflsync_bfly_p) ;  /* 0x0000033000007944 */ /* 0x000fea0003c00000 */
        /* <DEDUP_REMOVED lines=14> */
[----:B------:R-:W-:Y:S01]  /*1140*/  MOV R14, 0x1f ;  /* 0x0000001f000e7802 */ /* 0x000fe20000000f00 */
[----:B------:R-:W-:Y:S01]  /*1150*/  IMAD.MOV.U32 R19, RZ, RZ, -0x1 ;  /* 0xffffffffff137424 */ /* 0x000fe200078e00ff */
[----:B------:R-:W-:-:S02]  /*1160*/  MOV R8, 0x1190 ;  /* 0x0000119000087802 */ /* 0x000fc40000000f00 */
[----:B------:R-:W-:Y:S02]  /*1170*/  MOV R18, R12 ;  /* 0x0000000c00127202 */ /* 0x000fe40000000f00 */
[----:B------:R-:W-:Y:S05]  /*1180*/  CALL.REL.NOINC `($__internal_56_$__cuda_sm70_shflsync_bfly_p) ;  /* 0x0000020000007944 */ /* 0x000fea0003c00000 */
[----:B-1----:R-:W-:Y:S01]  /*1190*/  MOV R15, R14 ;  /* 0x0000000e000f7202 */ /* 0x002fe20000000f00 */
[----:B------:R-:W-:Y:S01]  /*11a0*/  HFMA2.MMA R14, -RZ, RZ, 0, 1.847743988037109375e-06 ;  /* 0x0000001fff0e7435 */ /* 0x000fe200000001ff */
[----:B0-----:R-:W-:Y:S01]  /*11b0*/  MOV R18, R11 ;  /* 0x0000000b00127202 */ /* 0x001fe20000000f00 */
        /* <DEDUP_REMOVED lines=13> */
[----:B------:R-:W-:Y:S01]  /*1290*/  IMAD.MOV.U32 R19, RZ, RZ, -0x1 ;  /* 0xffffffffff137424 */ /* 0x000fe200078e00ff */
[----:B------:R-:W-:-:S02]  /*12a0*/  MOV R8, 0x12c0 ;  /* 0x000012c000087802 */ /* 0x000fc40000000f00 */
[----:B------:R-:W-:Y:S05]  /*12b0*/  CALL.REL.NOINC `($__internal_56_$__cuda_sm70_shflsync_bfly_p) ;  /* 0x000000d000007944 */ /* 0x000fea0003c00000 */
[----:B0-----:R-:W-:Y:S01]  /*12c0*/  HFMA2.MMA R17, -RZ, RZ, 0, 4.76837158203125e-07 ;  /* 0x00000008ff117435 */ /* 0x001fe200000001ff */
[----:B-1----:R-:W-:Y:S01]  /*12d0*/  FADD.FTZ R18, R18, R14 ;  /* 0x0000000e12127221 */ /* 0x002fe20000010000 */
[----:B------:R-:W-:-:S02]  /*12e0*/  MOV R14, 0x1f ;  /* 0x0000001f000e7802 */ /* 0x000fc40000000f00 */
[----:B------:R-:W-:Y:S02]  /*12f0*/  MOV R19, 0xffffffff ;  /* 0xffffffff00137802 */ /* 0x000fe40000000f00 */
[----:B------:R-:W-:Y:S02]  /*1300*/  MOV R8, 0x1320 ;  /* 0x0000132000087802 */ /* 0x000fe40000000f00 */
[----:B------:R-:W-:Y:S05]  /*1310*/  CALL.REL.NOINC `($__internal_56_$__cuda_sm70_shflsync_bfly_p) ;  /* 0x0000007000007944 */ /* 0x000fea0003c00000 */
[----:B01----:R-:W-:Y:S01]  /*1320*/  FADD.FTZ R18, R18, R14 ;  /* 0x0000000e12127221 */ /* 0x003fe20000010000 */
[----:B------:R-:W-:Y:S01]  /*1330*/  HFMA2.MMA R14, -RZ, RZ, 0, 1.847743988037109375e-06 ;  /* 0x0000001fff0e7435 */ /* 0x000fe200000001ff */
[----:B------:R-:W-:Y:S01]  /*1340*/  IMAD.MOV.U32 R17, RZ, RZ, 0x10 ;  /* 0x00000010ff117424 */ /* 0x000fe200078e00ff */
[----:B------:R-:W-:Y:S02]  /*1350*/  MOV R19, 0xffffffff ;  /* 0xffffffff00137802 */ /* 0x000fe40000000f00 */
[----:B------:R-:W-:Y:S02]  /*1360*/  MOV R8, 0x1380 ;  /* 0x0000138000087802 */ /* 0x000fe40000000f00 */
[----:B------:R-:W-:Y:S05]  /*1370*/  CALL.REL.NOINC `($__internal_56_$__cuda_sm70_shflsync_bfly_p) ;  /* 0x0000001000007944 */ /* 0x000fea0003c00000 */
[----:B01----:R-:W-:Y:S05]  /*1380*/  BRA `(.L_x_3535) ;  /* 0xfffff80000007947 */ /* 0x003fea000383ffff */
        .weak           $__internal_56_$__cuda_sm70_shflsync_bfly_p
        .type           $__internal_56_$__cuda_sm70_shflsync_bfly_p,@function
        .size           $__internal_56_$__cuda_sm70_shflsync_bfly_p,(.L_x_11790 - $__internal_56_$__cuda_sm70_shflsync_bfly_p)
$__internal_56_$__cuda_sm70_shflsync_bfly_p:
[----:B------:R-:W-:Y:S01]  /*1390*/  HFMA2.MMA R9, -RZ, RZ, 0, 0 ;  /* 0x00000000ff097435 */ /* 0x000fe200000001ff */
[----:B------:R-:W-:Y:S04]  /*13a0*/  WARPSYNC R19 ;  /* 0x0000001300007348 */ /* 0x000fe80003800000 */
[----:B------:R0:W1:Y:S01]  /*13b0*/  SHFL.BFLY PT, R14, R18, R17, R14 ;  /* 0x0c000011120e7389 */ /* 0x00006200000e000e */
[----:B------:R-:W-:Y:S05]  /*13c0*/  RET.REL.NODEC R8 `(_ZN10layer_norm22ln_bwd_finalize_kernelINS_22Kernel_traits_finalizeILj4096Ef13__nv_bfloat16S2_S2_fjLb1ELj1024ELj4ENS_18Kernel_traits_baseILj4096EfS2_S2_S2_fjLj1024EEEEELb1ELb0EEEvNS_9BwdParamsE) ;  /* 0xffffec3008007950 */ /* 0x000fea0003c3ffff */
.L_x_3536:
        /* <DEDUP_REMOVED lines=11> */
.L_x_11790:


//--------------------- .text._ZN10layer_norm13ln_bwd_kernelINS_13Kernel_traitsIf13__nv_bfloat16S2_S2_fjLj4096ELj1ELj1ELj4ELj16ENS_18Kernel_traits_baseILj4096EfS2_S2_S2_fjLj128EEEEELb1ELb1ELb1ELb0EEEvNS_9BwdParamsE --------------------------
	.section	.text._ZN10layer_norm13ln_bwd_kernelINS_13Kernel_traitsIf13__nv_bfloat16S2_S2_fjLj4096ELj1ELj1ELj4ELj16ENS_18Kernel_traits_baseILj4096EfS2_S2_S2_fjLj128EEEEELb1ELb1ELb1ELb0EEEvNS_9BwdParamsE,"ax",@progbits
	.sectioninfo	@"SHI_REGISTERS=255"
	.align	128
        .global         _ZN10layer_norm13ln_bwd_kernelINS_13Kernel_traitsIf13__nv_bfloat16S2_S2_fjLj4096ELj1ELj1ELj4ELj16ENS_18Kernel_traits_baseILj4096EfS2_S2_S2_fjLj128EEEEELb1ELb1ELb1ELb0EEEvNS_9BwdParamsE
        .type           _ZN10layer_norm13ln_bwd_kernelINS_13Kernel_traitsIf13__nv_bfloat16S2_S2_fjLj4096ELj1ELj1ELj4ELj16ENS_18Kernel_traits_baseILj4096EfS2_S2_S2_fjLj128EEEEELb1ELb1ELb1ELb0EEEvNS_9BwdParamsE,@function
        .size           _ZN10layer_norm13ln_bwd_kernelINS_13Kernel_traitsIf13__nv_bfloat16S2_S2_fjLj4096ELj1ELj1ELj4ELj16ENS_18Kernel_traits_baseILj4096EfS2_S2_S2_fjLj128EEEEELb1ELb1ELb1ELb0EEEvNS_9BwdParamsE,(.L_x_11791 - _ZN10layer_norm13ln_bwd_kernelINS_13Kernel_traitsIf13__nv_bfloat16S2_S2_fjLj4096ELj1ELj1ELj4ELj16ENS_18Kernel_traits_baseILj4096EfS2_S2_S2_fjLj128EEEEELb1ELb1ELb1ELb0EEEvNS_9BwdParamsE)
        .other          _ZN10layer_norm13ln_bwd_kernelINS_13Kernel_traitsIf13__nv_bfloat16S2_S2_fjLj4096ELj1ELj1ELj4ELj16ENS_18Kernel_traits_baseILj4096EfS2_S2_S2_fjLj128EEEEELb1ELb1ELb1ELb0EEEvNS_9BwdParamsE,@"STO_CUDA_ENTRY STV_DEFAULT"
_ZN10layer_norm13ln_bwd_kernelINS_13Kernel_traitsIf13__nv_bfloat16S2_S2_fjLj4096ELj1ELj1ELj4ELj16ENS_18Kernel_traits_baseILj4096EfS2_S2_S2_fjLj128EEEEELb1ELb1ELb1ELb0EEEvNS_9BwdParamsE:
.text._ZN10layer_norm13ln_bwd_kernelINS_13Kernel_traitsIf13__nv_bfloat16S2_S2_fjLj4096ELj1ELj1ELj4ELj16ENS_18Kernel_traits_baseILj4096EfS2_S2_S2_fjLj128EEEEELb1ELb1ELb1ELb0EEEvNS_9BwdParamsE:
[----:B------:R-:W-:-:S04]  /*0000*/  MOV R1, c[0x0][0x28] ;  /* 0x00000a0000017a02 */ /* 0x000fc80000000f00 */
[----:B------:R-:W-:-:S05]  /*0010*/  IADD3 R1, R1, -0x80, RZ ;  /* 0xffffff8001017810 */ /* 0x000fca0007ffe0ff */
[----:B------:R0:W2:Y:S04]  /*0020*/  LDL.64 R8, [R1+0x38] ;  /* 0x0000380001087983 */ /* 0x0000a80000100a00 */
[----:B------:R0:W2:Y:S04]  /*0030*/  LDL.64 R10, [R1+0x40] ;  /* 0x00004000010a7983 */ /* 0x0000a80000100a00 */
[----:B------:R-:W1:Y:S01]  /*0040*/  S2R R18, SR_TID.X ;  /* 0x0000000000127919 */ /* 0x000e620000002100 */
[----:B------:R-:W-:Y:S01]  /*0050*/  MOV R0, c[0x0][0x168] ;  /* 0x00005a0000007a02 */ /* 0x000fe20000000f00 */
[----:B------:R-:W-:-:S02]  /*0060*/  ULDC.64 UR4, c[0x0][0x118] ;  /* 0x0000460000047ab9 */ /* 0x000fc40000000a00 */
        /* <DEDUP_REMOVED lines=10> */
[----:B------:R0:W4:Y:S01]  /*0110*/  LDL.64 R20, [R1+0x28] ;  /* 0x0000280001147983 */ /* 0x0001220000100a00 */
[----:B------:R-:W-:-:S03]  /*0120*/  LOP3.LUT P3, RZ, R3, 0xffffff80, RZ, 0xc0, !PT ;  /* 0xffffff8003ff7812 */ /* 0x000fc6000786c0ff */
[----:B------:R0:W4:Y:S01]  /*0130*/  LDL.64 R22, [R1+0x30] ;  /* 0x0000300001167983 */ /* 0x0001220000100a00 */
[----:B------:R-:W-:-:S09]  /*0140*/  LOP3.LUT R0, R18, 0x7f, RZ, 0xc0, !PT ;  /* 0x0000007f12007812 */ /* 0x000fd200078ec0ff */
[----:B------:R-:W-:-:S04]  /*0150*/  @P3 IMAD.MOV.U32 R7, RZ, RZ, 0x20 ;  /* 0x00000020ff073424 */ /* 0x000fc800078e00ff */
[----:B------:R-:W-:-:S05]  /*0160*/  @P3 IMAD.WIDE.U32 R4, R0, R7, c[0x0][0x1b0] ;  /* 0x00006c0000043625 */ /* 0x000fca00078e0007 */
[----:B--2---:R-:W2:Y:S01]  /*0170*/  @P3 LDG.E.128 R8, [R4.64+0x10] ;  /* 0x0000100404083981 */ /* 0x004ea2000c1e1d00 */
[C---:B------:R-:W-:Y:S01]  /*0180*/  ISETP.GE.U32.AND P0, PT, R3.reuse, 0x100, PT ;  /* 0x000001000300780c */ /* 0x040fe20003f06070 */
[C---:B------:R-:W-:Y:S01]  /*0190*/  @P3 IMAD.WIDE.U32 R6, R0.reuse, R7, c[0x0][0x1c8] ;  /* 0x0000720000063625 */ /* 0x040fe200078e0007 */
[----:B------:R-:W-:Y:S02]  /*01a0*/  @P3 LOP3.LUT R0, R0, 0x80, RZ, 0xfc, !PT ;  /* 0x0000008000003812 */ /* 0x000fe400078efcff */
[----:B------:R-:W-:Y:S02]  /*01b0*/  ISETP.GE.U32.AND P1, PT, R3, 0x180, PT ;  /* 0x000001800300780c */ /* 0x000fe40003f26070 */
[----:B---3--:R-:W3:Y:S07]  /*01c0*/  @P3 LDG.E.128 R68, [R6.64] ;  /* 0x0000000406443981 */ /* 0x008eee000c1e1d00 */
[----:B------:R-:W-:Y:S01]  /*01d0*/  @P0 MOV R13, 0x20 ;  /* 0x00000020000d0802 */ /* 0x000fe20000000f00 */
[----:B----4-:R-:W4:Y:S04]  /*01e0*/  @P3 LDG.E.128 R76, [R4.64] ;  /* 0x00000004044c3981 */ /* 0x010f28000c1e1d00 */
[----:B------:R-:W3:Y:S01]  /*01f0*/  @P3 LDG.E.128 R72, [R6.64+0x10] ;  /* 0x0000100406483981 */ /* 0x000ee2000c1e1d00 */
[----:B------:R-:W-:-:S03]  /*0200*/  @P1 MOV R17, 0x20 ;  /* 0x0000002000111802 */ /* 0x000fc60000000f00 */
[----:B--2---:R-:W-:Y:S04]  /*0210*/  @P3 STL.64 [R1+0x38], R8 ;  /* 0x0000380801003387 */ /* 0x004fe80000100a00 */
[----:B------:R1:W-:Y:S02]  /*0220*/  @P3 STL.64 [R1+0x40], R10 ;  /* 0x0000400a01003387 */ /* 0x0003e40000100a00 */
[----:B-1----:R-:W-:-:S04]  /*0230*/  @P0 IMAD.WIDE.U32 R10, R0, R13, c[0x0][0x1b0] ;  /* 0x00006c00000a0625 */ /* 0x002fc800078e000d */
[C---:B------:R-:W-:Y:S01]  /*0240*/  @P0 IMAD.WIDE.U32 R12, R0.reuse, R13, c[0x0][0x1c8] ;  /* 0x00007200000c0625 */ /* 0x040fe200078e000d */
[----:B------:R0:W5:Y:S04]  /*0250*/  @P0 LDG.E.128 R24, [R10.64] ;  /* 0x000000040a180981 */ /* 0x000168000c1e1d00 */
[----:B------:R-:W2:Y:S01]  /*0260*/  @P0 LDG.E.128 R20, [R12.64+0x10] ;  /* 0x000010040c140981 */ /* 0x000ea2000c1e1d00 */
[----:B------:R-:W-:-:S03]  /*0270*/  @P0 IADD3 R0, R0, 0x80, RZ ;  /* 0x0000008000000810 */ /* 0x000fc60007ffe0ff */
[----:B------:R0:W5:Y:S02]  /*0280*/  @P0 LDG.E.128 R28, [R10.64+0x10] ;  /* 0x000010040a1c0981 */ /* 0x000164000c1e1d00 */
[CC--:B------:R-:W-:Y:S02]  /*0290*/  @P1 IMAD.WIDE.U32 R14, R0.reuse, R17.reuse, c[0x0][0x1b0] ;  /* 0x00006c00000e1625 */ /* 0x0c0fe400078e0011 */
[----:B------:R0:W5:Y:S02]  /*02a0*/  @P0 LDG.E.128 R32, [R12.64] ;  /* 0x000000040c200981 */ /* 0x000164000c1e1d00 */
[----:B------:R-:W-:Y:S02]  /*02b0*/  @P1 IMAD.WIDE.U32 R16, R0, R17, c[0x0][0x1c8] ;  /* 0x0000720000101625 */ /* 0x000fe400078e0011 */
[----:B------:R0:W5:Y:S04]  /*02c0*/  @P1 LDG.E.128 R36, [R14.64] ;  /* 0x000000040e241981 */ /* 0x000168000c1e1d00 */
[----:B------:R0:W5:Y:S04]  /*02d0*/  @P1 LDG.E.128 R40, [R14.64+0x10] ;  /* 0x000010040e281981 */ /* 0x000168000c1e1d00 */
[----:B------:R0:W5:Y:S04]  /*02e0*/  @P1 LDG.E.128 R44, [R16.64+0x10] ;  /* 0x00001004102c1981 */ /* 0x000168000c1e1d00 */
[----:B------:R0:W5:Y:S01]  /*02f0*/  @P1 LDG.E.128 R48, [R16.64] ;  /* 0x0000000410301981 */ /* 0x000162000c1e1d00 */
[----:B------:R-:W1:Y:S01]  /*0300*/  S2UR UR6, SR_CTAID.X ;  /* 0x00000000000679c3 */ /* 0x000e620000002500 */
[----:B------:R-:W-:-:S02]  /*0310*/  ISETP.GE.U32.AND P2, PT, R3, 0x200, PT ;  /* 0x000002000300780c */ /* 0x000fc40003f46070 */
[----:B---3--:R3:W-:Y:S01]  /*0320*/  @P3 STL.64 [R1+0x58], R68 ;  /* 0x0000584401003387 */ /* 0x0087e20000100a00 */
[----:B------:R-:W-:-:S03]  /*0330*/  @P1 IADD3 R0, R0, 0x80, RZ ;  /* 0x0000008000001810 */ /* 0x000fc60007ffe0ff */
[----:B------:R0:W-:Y:S04]  /*0340*/  @P3 STL.64 [R1+0x60], R70 ;  /* 0x0000604601003387 */ /* 0x0001e80000100a00 */
[----:B----4-:R-:W-:Y:S03]  /*0350*/  @P3 STL.64 [R1+0x48], R76 ;  /* 0x0000484c01003387 */ /* 0x010fe60000100a00 */
[----:B------:R-:W-:Y:S01]  /*0360*/  @P2 IMAD.MOV.U32 R19, RZ, RZ, 0x20 ;  /* 0x00000020ff132424 */ /* 0x000fe200078e00ff */
[----:B------:R-:W-:Y:S04]  /*0370*/  @P3 STL.64 [R1+0x50], R78 ;  /* 0x0000504e01003387 */ /* 0x000fe80000100a00 */
[----:B------:R4:W-:Y:S01]  /*0380*/  @P3 STL.64 [R1+0x68], R72 ;  /* 0x0000684801003387 */ /* 0x0009e20000100a00 */
[----:B------:R-:W-:-:S03]  /*0390*/  @P2 IMAD.WIDE.U32 R8, R0, R19, c[0x0][0x1c8] ;  /* 0x0000720000082625 */ /* 0x000fc600078e0013 */
[----:B------:R0:W-:Y:S01]  /*03a0*/  @P3 STL.64 [R1+0x70], R74 ;  /* 0x0000704a01003387 */ /* 0x0001e20000100a00 */
[----:B------:R-:W-:Y:S01]  /*03b0*/  @P2 IMAD.WIDE.U32 R4, R0, R19, c[0x0][0x1b0] ;  /* 0x00006c0000042625 */ /* 0x000fe200078e0013 */
[----:B-1----:R-:W-:Y:S02]  /*03c0*/  LEA.HI R0, R18, UR6, RZ, 0x19 ;  /* 0x0000000612007c11 */ /* 0x002fe4000f8fc8ff */
[----:B------:R1:W5:Y:S04]  /*03d0*/  @P2 LDG.E.128 R52, [R8.64+0x10] ;  /* 0x0000100408342981 */ /* 0x000368000c1e1d00 */
[----:B------:R1:W5:Y:S04]  /*03e0*/  @P2 LDG.E.128 R56, [R8.64] ;  /* 0x0000000408382981 */ /* 0x000368000c1e1d00 */
[----:B------:R1:W5:Y:S04]  /*03f0*/  @P2 LDG.E.128 R60, [R4.64] ;  /* 0x00000004043c2981 */ /* 0x000368000c1e1d00 */
[----:B------:R1:W5:Y:S01]  /*0400*/  @P2 LDG.E.128 R64, [R4.64+0x10] ;  /* 0x0000100404402981 */ /* 0x000362000c1e1d00 */
[----:B------:R-:W-:Y:S01]  /*0410*/  ISETP.GE.AND P2, PT, R0, c[0x0][0x164], PT ;  /* 0x0000590000007a0c */ /* 0x000fe20003f46270 */
[----:B---3--:R-:W-:Y:S01]  /*0420*/  CS2R R68, SRZ ;  /* 0x0000000000447805 */ /* 0x008fe2000001ff00 */
[----:B0-----:R-:W-:Y:S01]  /*0430*/  CS2R R70, SRZ ;  /* 0x0000000000467805 */ /* 0x001fe2000001ff00 */
        /* <DEDUP_REMOVED lines=46> */
[----:B--2---:R1:W-:Y:S04]  /*0720*/  @P0 STL.64 [R1+0x28], R20 ;  /* 0x0000281401000387 */ /* 0x0043e80000100a00 */
[----:B------:R1:W-:Y:S01]  /*0730*/  @P0 STL.64 [R1+0x30], R22 ;  /* 0x0000301601000387 */ /* 0x0003e20000100a00 */
[----:B------:R-:W-:Y:S05]  /*0740*/  @P2 BRA `(.L_x_3537) ;  /* 0x0000679000002947 */ /* 0x000fea0003800000 */
[----:B------:R-:W-:Y:S01]  /*0750*/  HFMA2.MMA R2, -RZ, RZ, 0, 5.9604644775390625e-08 ;  /* 0x00000001ff027435 */ /* 0x000fe200000001ff */
[----:B------:R-:W-:-:S06]  /*0760*/  MOV R69, RZ ;  /* 0x000000ff00457202 */ /* 0x000fcc0000000f00 */
[----:B------:R0:W-:Y:S04]  /*0770*/  STL.S16 [R1+0x24], R2 ;  /* 0x0000240201007387 */ /* 0x0001e80000100600 */
.L_x_3731:
[----:B------:R-:W-:-:S04]  /*0780*/  IMAD.MOV.U32 R191, RZ, RZ, 0x4 ;  /* 0x00000004ffbf7424 */ /* 0x000fc800078e00ff */
[----:B------:R-:W-:-:S05]  /*0790*/  IMAD.WIDE R188, R0, R191, c[0x0][0x1d8] ;  /* 0x0000760000bc7625 */ /* 0x000fca00078e02bf */
[----:B------:R2:W3:Y:S04]  /*07a0*/  LDG.E R13, [R188.64] ;  /* 0x00000004bc0d7981 */ /* 0x0004e8000c1e1900 */
[----:B------:R-:W4:Y:S01]  /*07b0*/  S2R R190, SR_TID.X ;  /* 0x0000000000be7919 */ /* 0x000f220000002100 */
[----:B--2---:R-:W-:-:S05]  /*07c0*/  IMAD.WIDE R188, R0, R191, c[0x0][0x1a8] ;  /* 0x00006a0000bc7625 */ /* 0x004fca00078e02bf */
[----:B0----5:R0:W5:Y:S01]  /*07d0*/  LDG.E R2, [R188.64] ;  /* 0x00000004bc027981 */ /* 0x021162000c1e1900 */
[C---:B-1----:R-:W-:Y:S02]  /*07e0*/  IMAD R4, R0.reuse, c[0x0][0x168], RZ ;  /* 0x00005a0000047a24 */ /* 0x042fe400078e02ff */
[----:B0-----:R-:W-:-:S05]  /*07f0*/  IMAD.WIDE R188, R0, R191, c[0x0][0x1d0] ;  /* 0x0000740000bc7625 */ /* 0x001fca00078e02bf */
[----:B------:R0:W5:Y:S01]  /*0800*/  LDG.E R11, [R188.64] ;  /* 0x00000004bc0b7981 */ /* 0x000162000c1e1900 */
[----:B----4-:R-:W-:Y:S01]  /*0810*/  LOP3.LUT R190, R190, 0x7f, RZ, 0xc0, !PT ;  /* 0x0000007fbebe7812 */ /* 0x010fe200078ec0ff */
        /* <DEDUP_REMOVED lines=10> */
[----:B------:R-:W-:-:S11]  /*08c0*/  LOP3.LUT P4, RZ, R3, 0xffffff80, RZ, 0xc0, !PT ;  /* 0xffffff8003ff7812 */ /* 0x000fd6000788c0ff */
[----:B------:R-:W-:-:S05]  /*08d0*/  @P3 IADD3 R13, R11, -0x1, RZ ;  /* 0xffffffff0b0d3810 */ /* 0x000fca0007ffe0ff */
[----:B------:R-:W-:-:S05]  /*08e0*/  @P3 IMAD R13, R13, c[0x0][0x168], RZ ;  /* 0x00005a000d0d3a24 */ /* 0x000fca00078e02ff */
[----:B------:R-:W-:-:S04]  /*08f0*/  @P3 SHF.R.S32.HI R188, RZ, 0x1f, R13 ;  /* 0x0000001fffbc3819 */ /* 0x000fc8000001140d */
[----:B------:R-:W-:Y:S01]  /*0900*/  @P3 LEA.HI R188, R188, R13, RZ, 0x3 ;  /* 0x0000000dbcbc3211 */ /* 0x000fe200078f18ff */
[----:B------:R-:W-:-:S06]  /*0910*/  HFMA2.MMA R13, -RZ, RZ, 0, 0 ;  /* 0x00000000ff0d7435 */ /* 0x000fcc00000001ff */
[----:B------:R-:W-:Y:S01]  /*0920*/  @P3 LEA.HI.SX32 R13, R188, R190, 0x1d ;  /* 0x000000bebc0d3211 */ /* 0x000fe200078feaff */
[----:B------:R-:W-:Y:S01]  /*0930*/  IMAD.MOV.U32 R190, RZ, RZ, R4 ;  /* 0x000000ffffbe7224 */ /* 0x000fe200078e0004 */
[----:B------:R-:W-:Y:S05]  /*0940*/  @!P4 BRA `(.L_x_3541) ;  /* 0x000000800000c947 */ /* 0x000fea0003800000 */
[----:B------:R-:W-:-:S04]  /*0950*/  ISETP.NE.U32.AND P3, PT, RZ, c[0x0][0x218], PT ;  /* 0x00008600ff007a0c */ /* 0x000fc80003f65070 */
[----:B------:R-:W-:Y:S02]  /*0960*/  ISETP.NE.AND.EX P3, PT, RZ, c[0x0][0x21c], PT, P3 ;  /* 0x00008700ff007a0c */ /* 0x000fe40003f65330 */
[----:B------:R-:W-:-:S05]  /*0970*/  MOV R188, 0x8 ;  /* 0x0000000800bc7802 */ /* 0x000fca0000000f00 */
[----:B------:R-:W-:-:S05]  /*0980*/  IMAD.WIDE.U32 R188, R13, R188, c[0x0][0x190] ;  /* 0x000064000dbc7625 */ /* 0x000fca00078e00bc */
[----:B------:R0:W5:Y:S04]  /*0990*/  LDG.E.64 R204, [R188.64] ;  /* 0x00000004bccc7981 */ /* 0x000168000c1e1b00 */
[----:B------:R0:W5:Y:S01]  /*09a0*/  @P3 LDG.E.128 R160, [R216.64] ;  /* 0x00000004d8a03981 */ /* 0x000162000c1e1d00 */
[----:B------:R-:W-:Y:S02]  /*09b0*/  IADD3 R13, R13, 0x80, RZ ;  /* 0x000000800d0d7810 */ /* 0x000fe40007ffe0ff */
[----:B------:R-:W-:Y:S02]  /*09c0*/  IADD3 R190, R4, 0x80, RZ ;  /* 0x0000008004be7810 */ /* 0x000fe40007ffe0ff */
.L_x_3541:
[----:B------:R-:W-:Y:S05]  /*09d0*/  BSYNC B1 ;  /* 0x0000000000017941 */ /* 0x000fea0003800000 */
.L_x_3540:
[----:B------:R-:W-:Y:S01]  /*09e0*/  BSSY B1, `(.L_x_3542) ;  /* 0x000000b000017945 */ /* 0x000fe20003800000 */
[----:B------:R-:W-:Y:S05]  /*09f0*/  @!P0 BRA `(.L_x_3543) ;  /* 0x0000009000008947 */ /* 0x000fea0003800000 */
[----:B------:R-:W-:-:S04]  /*0a00*/  ISETP.NE.U32.AND P3, PT, RZ, c[0x0][0x218], PT ;  /* 0x00008600ff007a0c */ /* 0x000fc80003f65070 */
[----:B------:R-:W-:-:S13]  /*0a10*/  ISETP.NE.AND.EX P3, PT, RZ, c[0x0][0x21c], PT, P3 ;  /* 0x00008700ff007a0c */ /* 0x000fda0003f65330 */
[----:B0-----:R-:W-:-:S05]  /*0a20*/  @P3 IMAD.WIDE.U32 R188, R190, R192, c[0x0][0x218] ;  /* 0x00008600bebc3625 */ /* 0x001fca00078e00c0 */
[----:B------:R0:W5:Y:S02]  /*0a30*/  @P3 LDG.E.128 R164, [R188.64] ;  /* 0x00000004bca43981 */ /* 0x000164000c1e1d00 */
[----:B0-----:R-:W-:-:S05]  /*0a40*/  MOV R188, 0x8 ;  /* 0x0000000800bc7802 */ /* 0x001fca0000000f00 */
[----:B------:R-:W-:-:S05]  /*0a50*/  IMAD.WIDE.U32 R188, R13, R188, c[0x0][0x190] ;  /* 0x000064000dbc7625 */ /* 0x000fca00078e00bc */
[----:B------:R0:W5:Y:S01]  /*0a60*/  LDG.E.64 R202, [R188.64] ;  /* 0x00000004bcca7981 */ /* 0x000162000c1e1b00 */
[----:B------:R-:W-:Y:S02]  /*0a70*/  IADD3 R13, R13, 0x80, RZ ;  /* 0x000000800d0d7810 */ /* 0x000fe40007ffe0ff */
[----:B------:R-:W-:Y:S02]  /*0a80*/  IADD3 R190, R190, 0x80, RZ ;  /* 0x00000080bebe7810 */ /* 0x000fe40007ffe0ff */
.L_x_3543:
[----:B------:R-:W-:Y:S05]  /*0a90*/  BSYNC B1 ;  /* 0x0000000000017941 */ /* 0x000fea0003800000 */
.L_x_3542:
[----:B------:R-:W-:Y:S01]  /*0aa0*/  BSSY B1, `(.L_x_3544) ;  /* 0x000000b000017945 */ /* 0x000fe20003800000 */
[----:B------:R-:W-:Y:S05]  /*0ab0*/  @!P1 BRA `(.L_x_3545) ;  /* 0x0000009000009947 */ /* 0x000fea0003800000 */
[----:B------:R-:W-:-:S04]  /*0ac0*/  ISETP.NE.U32.AND P3, PT, RZ, c[0x0][0x218], PT ;  /* 0x00008600ff007a0c */ /* 0x000fc80003f65070 */
[----:B------:R-:W-:-:S13]  /*0ad0*/  ISETP.NE.AND.EX P3, PT, RZ, c[0x0][0x21c], PT, P3 ;  /* 0x00008700ff007a0c */ /* 0x000fda0003f65330 */
[----:B0-----:R-:W-:-:S05]  /*0ae0*/  @P3 IMAD.WIDE.U32 R188, R190, R192, c[0x0][0x218] ;  /* 0x00008600bebc3625 */ /* 0x001fca00078e00c0 */
[----:B------:R0:W5:Y:S02]  /*0af0*/  @P3 LDG.E.128 R20, [R188.64] ;  /* 0x00000004bc143981 */ /* 0x000164000c1e1d00 */
[----:B0-----:R-:W-:-:S04]  /*0b00*/  IMAD.MOV.U32 R188, RZ, RZ, 0x8 ;  /* 0x00000008ffbc7424 */ /* 0x001fc800078e00ff */
[----:B------:R-:W-:-:S05]  /*0b10*/  IMAD.WIDE.U32 R188, R13, R188, c[0x0][0x190] ;  /* 0x000064000dbc7625 */ /* 0x000fca00078e00bc */
[----:B------:R0:W5:Y:S01]  /*0b20*/  LDG.E.64 R200, [R188.64] ;  /* 0x00000004bcc87981 */ /* 0x000162000c1e1b00 */
[----:B------:R-:W-:Y:S02]  /*0b30*/  IADD3 R13, R13, 0x80, RZ ;  /* 0x000000800d0d7810 */ /* 0x000fe40007ffe0ff */
[----:B------:R-:W-:Y:S02]  /*0b40*/  IADD3 R190, R190, 0x80, RZ ;  /* 0x00000080bebe7810 */ /* 0x000fe40007ffe0ff */
.L_x_3545:
[----:B------:R-:W-:Y:S05]  /*0b50*/  BSYNC B1 ;  /* 0x0000000000017941 */ /* 0x000fea0003800000 */
.L_x_3544:
[----:B------:R-:W-:Y:S01]  /*0b60*/  ISETP.GE.U32.AND P3, PT, R3, 0x200, PT ;  /* 0x000002000300780c */ /* 0x000fe20003f66070 */
[----:B------:R-:W-:-:S12]  /*0b70*/  CS2R R226, SRZ ;  /* 0x0000000000e27805 */ /* 0x000fd8000001ff00 */
[----:B------:R-:W-:Y:S05]  /*0b80*/  @!P3 BRA `(.L_x_3546) ;  /* 0x000019400000b947 */ /* 0x000fea0003800000 */
[----:B------:R-:W-:-:S04]  /*0b90*/  ISETP.NE.U32.AND P3, PT, RZ, c[0x0][0x218], PT ;  /* 0x00008600ff007a0c */ /* 0x000fc80003f65070 */
[----:B------:R-:W-:-:S13]  /*0ba0*/  ISETP.NE.AND.EX P3, PT, RZ, c[0x0][0x21c], PT, P3 ;  /* 0x00008700ff007a0c */ /* 0x000fda0003f65330 */
[----:B0-----:R-:W-:-:S05]  /*0bb0*/  @P3 IMAD.WIDE.U32 R188, R190, R192, c[0x0][0x218] ;  /* 0x00008600bebc3625 */ /* 0x001fca00078e00c0 */
[----:B------:R0:W5:Y:S02]  /*0bc0*/  @P3 LDG.E.128 R168, [R188.64] ;  /* 0x00000004bca83981 */ /* 0x000164000c1e1d00 */
[----:B0-----:R-:W-:-:S10]  /*0bd0*/  HFMA2.MMA R188, -RZ, RZ, 0, 4.76837158203125e-07 ;  /* 0x00000008ffbc7435 */ /* 0x001fd400000001ff */
[----:B------:R-:W-:-:S05]  /*0be0*/  IMAD.WIDE.U32 R188, R13, R188, c[0x0][0x190] ;  /* 0x000064000dbc7625 */ /* 0x000fca00078e00bc */
[----:B------:R0:W5:Y:S01]  /*0bf0*/  LDG.E.64 R198, [R188.64] ;  /* 0x00000004bcc67981 */ /* 0x000162000c1e1b00 */
[----:B------:R-:W-:Y:S01]  /*0c00*/  MOV R227, RZ ;  /* 0x000000ff00e37202 */ /* 0x000fe20000000f00 */
[----:B------:R-:W-:Y:S05]  /*0c10*/  BRA `(.L_x_3546) ;  /* 0x000018b000007947 */ /* 0x000fea0003800000 */
.L_x_3539:
[----:B------:R-:W-:Y:S01]  /*0c20*/  IADD3 R13, R13, -0x1, RZ ;  /* 0xffffffff0d0d7810 */ /* 0x000fe20007ffe0ff */
[----:B------:R-:W0:Y:S01]  /*0c30*/  LDC.U8 R193, c[0x0][0x1f0] ;  /* 0x00007c00ffc17b82 */ /* 0x000e220000000000 */
[----:B-----5:R-:W-:-:S03]  /*0c40*/  ISETP.GE.AND P3, PT, R11, 0x1, PT ;  /* 0x000000010b00780c */ /* 0x020fc60003f66270 */
[----:B------:R-:W-:-:S05]  /*0c50*/  IMAD R13, R13, c[0x0][0x168], RZ ;  /* 0x00005a000d0d7a24 */ /* 0x000fca00078e02ff */
[----:B------:R-:W-:-:S04]  /*0c60*/  SHF.R.S32.HI R189, RZ, 0x1f, R13 ;  /* 0x0000001fffbd7819 */ /* 0x000fc8000001140d */
[----:B------:R-:W-:Y:S02]  /*0c70*/  LEA.HI R189, R189, R13, RZ, 0x3 ;  /* 0x0000000dbdbd7211 */ /* 0x000fe400078f18ff */
[----:B------:R-:W-:Y:S02]  /*0c80*/  @P3 IADD3 R13, R11, -0x1, RZ ;  /* 0xffffffff0b0d3810 */ /* 0x000fe40007ffe0ff */
[----:B------:R-:W-:-:S03]  /*0c90*/  LEA.HI.SX32 R222, R189, R190, 0x1d ;  /* 0x000000bebdde7211 */ /* 0x000fc600078feaff */
[----:B------:R-:W-:-:S05]  /*0ca0*/  @P3 IMAD R13, R13, c[0x0][0x168], RZ ;  /* 0x00005a000d0d3a24 */ /* 0x000fca00078e02ff */
[----:B------:R-:W-:-:S04]  /*0cb0*/  @P3 SHF.R.S32.HI R188, RZ, 0x1f, R13 ;  /* 0x0000001fffbc3819 */ /* 0x000fc8000001140d */
[----:B------:R-:W-:Y:S01]  /*0cc0*/  @P3 LEA.HI R188, R188, R13, RZ, 0x3 ;  /* 0x0000000dbcbc3211 */ /* 0x000fe200078f18ff */
[----:B------:R-:W-:-:S03]  /*0cd0*/  IMAD.MOV.U32 R13, RZ, RZ, RZ ;  /* 0x000000ffff0d7224 */ /* 0x000fc600078e00ff */
[----:B------:R-:W-:Y:S01]  /*0ce0*/  @P3 LEA.HI.SX32 R13, R188, R190, 0x1d ;  /* 0x000000bebc0d3211 */ /* 0x000fe200078feaff */
[----:B------:R-:W-:-:S06]  /*0cf0*/  IMAD.WIDE R188, R0, R191, c[0x0][0x1a0] ;  /* 0x0000680000bc7625 */ /* 0x000fcc00078e02bf */
[----:B------:R-:W2:Y:S01]  /*0d00*/  LDG.E R188, [R188.64] ;  /* 0x00000004bcbc7981 */ /* 0x000ea2000c1e1900 */
[----:B------:R-:W-:Y:S01]  /*0d10*/  LOP3.LUT P4, RZ, R3, 0xffffff80, RZ, 0xc0, !PT ;  /* 0xffffff8003ff7812 */ /* 0x000fe2000788c0ff */
[----:B------:R-:W-:Y:S01]  /*0d20*/  BSSY B1, `(.L_x_3547) ;  /* 0x0000070000017945 */ /* 0x000fe20003800000 */
[----:B0-----:R-:W-:Y:S01]  /*0d30*/  ISETP.NE.AND P3, PT, R193, RZ, PT ;  /* 0x000000ffc100720c */ /* 0x001fe20003f65270 */
[----:B------:R-:W-:Y:S01]  /*0d40*/  CS2R R226, SRZ ;  /* 0x0000000000e27805 */ /* 0x000fe2000001ff00 */
[----:B------:R-:W-:Y:S02]  /*0d50*/  MOV R229, R4 ;  /* 0x0000000400e57202 */ /* 0x000fe40000000f00 */
[----:B--2---:R-:W-:-:S07]  /*0d60*/  FSEL R221, R188, RZ, !P3 ;  /* 0x000000ffbcdd7208 */ /* 0x004fce0005800000 */
[----:B------:R-:W-:Y:S05]  /*0d70*/  @!P4 BRA `(.L_x_3548) ;  /* 0x000006a00000c947 */ /* 0x000fea0003800000 */
[-C--:B------:R-:W-:Y:S01]  /*0d80*/  IMAD.WIDE.U32 R188, R4, R192.reuse, c[0x0][0x188] ;  /* 0x0000620004bc7625 */ /* 0x080fe200078e00c0 */
[----:B------:R0:W-:Y:S03]  /*0d90*/  STL [R1+0x78], R0 ;  /* 0x0000780001007387 */ /* 0x0001e60000100800 */
[----:B------:R-:W-:Y:S02]  /*0da0*/  IMAD.WIDE.U32 R192, R222, R192, c[0x0][0x208] ;  /* 0x00008200dec07625 */ /* 0x000fe400078e00c0 */
[----:B------:R-:W2:Y:S04]  /*0db0*/  LDG.E.128 R188, [R188.64] ;  /* 0x00000004bcbc7981 */ /* 0x000ea8000c1e1d00 */
[----:B------:R-:W3:Y:S04]  /*0dc0*/  LDG.E.128 R192, [R192.64] ;  /* 0x00000004c0c07981 */ /* 0x000ee8000c1e1d00 */
[----:B0-----:R-:W4:Y:S01]  /*0dd0*/  LDL R0, [R1+0x4c] ;  /* 0x00004c0001007983 */ /* 0x001f220000100800 */
[----:B------:R-:W-:-:S04]  /*0de0*/  ISETP.NE.U32.AND P3, PT, RZ, c[0x0][0x218], PT ;  /* 0x00008600ff007a0c */ /* 0x000fc80003f65070 */
[----:B------:R-:W-:-:S13]  /*0df0*/  ISETP.NE.AND.EX P3, PT, RZ, c[0x0][0x21c], PT, P3 ;  /* 0x00008700ff007a0c */ /* 0x000fda0003f65330 */
[----:B------:R0:W5:Y:S01]  /*0e00*/  @P3 LDG.E.128 R160, [R216.64] ;  /* 0x00000004d8a03981 */ /* 0x000162000c1e1d00 */
[----:B--2---:R-:W-:Y:S02]  /*0e10*/  PRMT R248, RZ, 0x7610, R191 ;  /* 0x00007610fff87816 */ /* 0x004fe400000000bf */
[----:B------:R-:W-:Y:S02]  /*0e20*/  PRMT R226, RZ, 0x5410, R189 ;  /* 0x00005410ffe27816 */ /* 0x000fe400000000bd */
[----:B------:R-:W-:Y:S02]  /*0e30*/  PRMT R251, RZ, 0x5410, R190 ;  /* 0x00005410fffb7816 */ /* 0x000fe400000000be */
[--C-:B---3--:R-:W-:Y:S02]  /*0e40*/  PRMT R224, RZ, 0x5410, R192.reuse ;  /* 0x00005410ffe07816 */ /* 0x108fe400000000c0 */
[----:B0-----:R-:W-:Y:S01]  /*0e50*/  PRMT R217, RZ, 0x7610, R192 ;  /* 0x00007610ffd97816 */ /* 0x001fe200000000c0 */
[----:B------:R-:W-:Y:S01]  /*0e60*/  IMAD.MOV.U32 R192, RZ, RZ, R248 ;  /* 0x000000ffffc07224 */ /* 0x000fe200078e00f8 */
[----:B------:R-:W-:Y:S01]  /*0e70*/  PRMT R223, RZ, 0x5410, R188 ;  /* 0x00005410ffdf7816 */ /* 0x000fe200000000bc */
[C---:B------:R-:W-:Y:S01]  /*0e80*/  FADD.FTZ R248, -R221.reuse, R226 ;  /* 0x000000e2ddf87221 */ /* 0x040fe20000010100 */
[----:B------:R-:W-:Y:S01]  /*0e90*/  PRMT R227, RZ, 0x7610, R188 ;  /* 0x00007610ffe37816 */ /* 0x000fe200000000bc */
[----:B------:R-:W-:Y:S01]  /*0ea0*/  FADD.FTZ R226, -R221, R251 ;  /* 0x000000fbdde27221 */ /* 0x000fe20000010100 */
[----:B------:R-:W-:-:S02]  /*0eb0*/  PRMT R229, RZ, 0x7610, R189 ;  /* 0x00007610ffe57816 */ /* 0x000fc400000000bd */
[----:B------:R-:W-:Y:S01]  /*0ec0*/  PRMT R250, RZ, 0x7610, R190 ;  /* 0x00007610fffa7816 */ /* 0x000fe200000000be */
[C---:B------:R-:W-:Y:S01]  /*0ed0*/  FADD.FTZ R190, -R221.reuse, R223 ;  /* 0x000000dfddbe7221 */ /* 0x040fe20000010100 */
[----:B------:R-:W-:Y:S01]  /*0ee0*/  MOV R251, R192 ;  /* 0x000000c000fb7202 */ /* 0x000fe20000000f00 */
[C---:B------:R-:W-:Y:S01]  /*0ef0*/  FADD.FTZ R249, -R221.reuse, R227 ;  /* 0x000000e3ddf97221 */ /* 0x040fe20000010100 */
[----:B------:R-:W-:Y:S01]  /*0f00*/  PRMT R252, RZ, 0x5410, R191 ;  /* 0x00005410fffc7816 */ /* 0x000fe200000000bf */
[C---:B------:R-:W-:Y:S02]  /*0f10*/  FADD.FTZ R227, -R221.reuse, R229 ;  /* 0x000000e5dde37221 */ /* 0x040fe40000010100 */
[----:B------:R-:W2:Y:S01]  /*0f20*/  LDL R229, [R1+0x48] ;  /* 0x0000480001e57983 */ /* 0x000ea20000100800 */
[----:B------:R-:W-:Y:S02]  /*0f30*/  FMUL.FTZ R223, R2, R190 ;  /* 0x000000be02df7220 */ /* 0x000fe40000410000 */
[----:B------:R-:W-:-:S02]  /*0f40*/  FADD.FTZ R190, -R221, R251 ;  /* 0x000000fbddbe7221 */ /* 0x000fc40000010100 */
[----:B------:R-:W3:Y:S01]  /*0f50*/  LDL R251, [R1+0x50] ;  /* 0x0000500001fb7983 */ /* 0x000ee20000100800 */
[----:B------:R-:W-:Y:S02]  /*0f60*/  FADD.FTZ R192, -R221, R252 ;  /* 0x000000fcddc07221 */ /* 0x000fe40000010100 */
[----:B------:R-:W-:Y:S02]  /*0f70*/  FMUL.FTZ R252, R2, R249 ;  /* 0x000000f902fc7220 */ /* 0x000fe40000410000 */
[----:B------:R-:W3:Y:S01]  /*0f80*/  LDL R249, [R1+0x54] ;  /* 0x0000540001f97983 */ /* 0x000ee20000100800 */
[----:B------:R-:W-:Y:S02]  /*0f90*/  FADD.FTZ R97, R97, R217 ;  /* 0x000000d961617221 */ /* 0x000fe40000010000 */
[-C--:B------:R-:W-:Y:S01]  /*0fa0*/  FFMA.FTZ R69, R252, R217.reuse, R69 ;  /* 0x000000d9fc457223 */ /* 0x080fe20000010045 */
[----:B------:R-:W-:Y:S01]  /*0fb0*/  STL [R1+0x20], R252 ;  /* 0x000020fc01007387 */ /* 0x000fe20000100800 */
[----:B----4-:R-:W-:-:S03]  /*0fc0*/  FMUL.FTZ R0, R0, R217 ;  /* 0x000000d900007220 */ /* 0x010fc60000410000 */
[----:B------:R-:W4:Y:S01]  /*0fd0*/  LDL R217, [R1+0x38] ;  /* 0x0000380001d97983 */ /* 0x000f220000100800 */
[----:B------:R-:W-:Y:S02]  /*0fe0*/  PRMT R216, RZ, 0x5410, R193 ;  /* 0x00005410ffd87816 */ /* 0x000fe400000000c1 */
[--C-:B------:R-:W-:Y:S02]  /*0ff0*/  PRMT R188, RZ, 0x5410, R194.reuse ;  /* 0x00005410ffbc7816 */ /* 0x100fe400000000c2 */
[----:B------:R-:W-:Y:S01]  /*1000*/  PRMT R191, RZ, 0x7610, R194 ;  /* 0x00007610ffbf7816 */ /* 0x000fe200000000c2 */
[----:B------:R-:W-:Y:S02]  /*1010*/  FADD.FTZ R194, -R221, R250 ;  /* 0x000000faddc27221 */ /* 0x000fe40000010100 */
[----:B------:R-:W-:Y:S02]  /*1020*/  FADD.FTZ R96, R96, R224 ;  /* 0x000000e060607221 */ /* 0x000fe40000010000 */
[----:B------:R-:W-:-:S02]  /*1030*/  FFMA.FTZ R68, R223, R224, R68 ;  /* 0x000000e0df447223 */ /* 0x000fc40000010044 */
[----:B------:R-:W-:Y:S01]  /*1040*/  FMUL.FTZ R250, R2, R248 ;  /* 0x000000f802fa7220 */ /* 0x000fe20000410000 */
[----:B------:R-:W-:-:S04]  /*1050*/  PRMT R193, RZ, 0x7610, R193 ;  /* 0x00007610ffc17816 */ /* 0x000fc800000000c1 */
[----:B------:R-:W-:Y:S04]  /*1060*/  STL [R1+0x18], R250 ;  /* 0x000018fa01007387 */ /* 0x000fe80000100800 */
[----:B------:R0:W-:Y:S01]  /*1070*/  STL [R1+0x1c], R0 ;  /* 0x00001c0001007387 */ /* 0x0001e20000100800 */
[----:B------:R-:W-:Y:S01]  /*1080*/  FMUL.FTZ R226, R2, R226 ;  /* 0x000000e202e27220 */ /* 0x000fe20000410000 */
[----:B------:R-:W-:Y:S01]  /*1090*/  HFMA2.MMA R204, -RZ, RZ, 0, 4.76837158203125e-07 ;  /* 0x00000008ffcc7435 */ /* 0x000fe200000001ff */
[----:B------:R-:W-:Y:S02]  /*10a0*/  FADD.FTZ R98, R98, R216 ;  /* 0x000000d862627221 */ /* 0x000fe40000010000 */
[----:B------:R-:W-:Y:S02]  /*10b0*/  FFMA.FTZ R70, R250, R216, R70 ;  /* 0x000000d8fa467223 */ /* 0x000fe40000010046 */
[----:B------:R-:W-:-:S02]  /*10c0*/  FADD.FTZ R99, R99, R193 ;  /* 0x000000c163637221 */ /* 0x000fc40000010000 */
[----:B------:R-:W-:Y:S02]  /*10d0*/  FADD.FTZ R100, R100, R188 ;  /* 0x000000bc64647221 */ /* 0x000fe40000010000 */
[----:B------:R-:W-:Y:S02]  /*10e0*/  FFMA.FTZ R72, R226, R188, R72 ;  /* 0x000000bce2487223 */ /* 0x000fe40000010048 */
[----:B------:R-:W-:-:S06]  /*10f0*/  IMAD.WIDE.U32 R204, R13, R204, c[0x0][0x190] ;  /* 0x000064000dcc7625 */ /* 0x000fcc00078e00cc */
[----:B------:R-:W5:Y:S01]  /*1100*/  LDG.E.64 R204, [R204.64] ;  /* 0x00000004cccc7981 */ /* 0x000f62000c1e1b00 */
[----:B--2---:R-:W-:Y:S02]  /*1110*/  FMUL.FTZ R224, R229, R224 ;  /* 0x000000e0e5e07220 */ /* 0x004fe40000410000 */
[----:B------:R-:W-:Y:S02]  /*1120*/  FMUL.FTZ R229, R2, R227 ;  /* 0x000000e302e57220 */ /* 0x000fe40000410000 */
[----:B---3--:R-:W-:-:S03]  /*1130*/  FMUL.FTZ R251, R251, R216 ;  /* 0x000000d8fbfb7220 */ /* 0x008fc60000410000 */
[----:B------:R1:W-:Y:S01]  /*1140*/  STL [R1+0x10], R229 ;  /* 0x000010e501007387 */ /* 0x0003e20000100800 */
[----:B------:R-:W-:-:S03]  /*1150*/  FMUL.FTZ R248, R249, R193 ;  /* 0x000000c1f9f87220 */ /* 0x000fc60000410000 */
[----:B------:R2:W-:Y:S04]  /*1160*/  STL [R1+0x14], R251 ;  /* 0x000014fb01007387 */ /* 0x0005e80000100800 */
[----:B------:R-:W3:Y:S01]  /*1170*/  LDL R249, [R1+0x3c] ;  /* 0x00003c0001f97983 */ /* 0x000ee20000100800 */
[----:B------:R-:W-:Y:S02]  /*1180*/  FFMA.FTZ R71, R229, R193, R71 ;  /* 0x000000c1e5477223 */ /* 0x000fe40000010047 */
[----:B----4-:R-:W-:Y:S01]  /*1190*/  FMUL.FTZ R217, R217, R188 ;  /* 0x000000bcd9d97220 */ /* 0x010fe20000410000 */
[----:B------:R-:W4:Y:S01]  /*11a0*/  LDL R227, [R1+0x40] ;  /* 0x0000400001e37983 */ /* 0x000f220000100800 */
[----:B------:R-:W-:Y:S02]  /*11b0*/  FMUL.FTZ R216, R2, R194 ;  /* 0x000000c202d87220 */ /* 0x000fe40000410000 */
[----:B------:R-:W-:Y:S01]  /*11c0*/  FADD.FTZ R193, RZ, R224 ;  /* 0x000000e0ffc17221 */ /* 0x000fe20000010000 */
[----:B------:R-:W-:Y:S01]  /*11d0*/  STL [R1+0x8], R226 ;  /* 0x000008e201007387 */ /* 0x000fe20000100800 */
[----:B------:R-:W-:-:S03]  /*11e0*/  FFMA.FTZ R188, R223, R224, RZ ;  /* 0x000000e0dfbc7223 */ /* 0x000fc600000100ff */
[----:B------:R0:W-:Y:S01]  /*11f0*/  STL [R1+0xc], R248 ;  /* 0x00000cf801007387 */ /* 0x0001e20000100800 */
[----:B------:R-:W-:Y:S02]  /*1200*/  FADD.FTZ R193, R193, R0 ;  /* 0x00000000c1c17221 */ /* 0x000fe40000010000 */
[----:B------:R-:W-:Y:S01]  /*1210*/  FFMA.FTZ R188, R252, R0, R188 ;  /* 0x00000000fcbc7223 */ /* 0x000fe200000100bc */
[----:B------:R1:W-:Y:S04]  /*1220*/  STL [R1+0x4], R217 ;  /* 0x000004d901007387 */ /* 0x0003e80000100800 */
[----:B------:R1:W-:Y:S04]  /*1230*/  STL [R1], R216 ;  /* 0x000000d801007387 */ /* 0x0003e80000100800 */
[----:B0-----:R0:W5:Y:S04]  /*1240*/  LDL.LU R0, [R1+0x78] ;  /* 0x0000780001007983 */ /* 0x0011680000300800 */
[----:B------:R-:W4:Y:S01]  /*1250*/  LDL R194, [R1+0x44] ;  /* 0x0000440001c27983 */ /* 0x000f220000100800 */
[----:B------:R-:W-:-:S02]  /*1260*/  FADD.FTZ R101, R101, R191 ;  /* 0x000000bf65657221 */ /* 0x000fc40000010000 */
[----:B------:R-:W-:Y:S02]  /*1270*/  FFMA.FTZ R73, R216, R191, R73 ;  /* 0x000000bfd8497223 */ /* 0x000fe40000010049 */
[----:B------:R-:W-:Y:S01]  /*1280*/  FFMA.FTZ R188, R250, R251, R188 ;  /* 0x000000fbfabc7223 */ /* 0x000fe200000100bc */
[----:B------:R-:W-:-:S03]  /*1290*/  PRMT R189, RZ, 0x5410, R195 ;  /* 0x00005410ffbd7816 */ /* 0x000fc600000000c3 */
[----:B------:R-:W-:Y:S02]  /*12a0*/  FFMA.FTZ R188, R229, R248, R188 ;  /* 0x000000f8e5bc7223 */ /* 0x000fe400000100bc */
[----:B------:R-:W-:Y:S02]  /*12b0*/  FADD.FTZ R102, R102, R189 ;  /* 0x000000bd66667221 */ /* 0x000fe40000010000 */
[----:B------:R-:W-:Y:S01]  /*12c0*/  FFMA.FTZ R188, R226, R217, R188 ;  /* 0x000000d9e2bc7223 */ /* 0x000fe200000100bc */
[----:B------:R-:W-:Y:S02]  /*12d0*/  PRMT R195, RZ, 0x7610, R195 ;  /* 0x00007610ffc37816 */ /* 0x000fe400000000c3 */
[----:B------:R-:W-:Y:S02]  /*12e0*/  IADD3 R222, R222, 0x80, RZ ;  /* 0x00000080dede7810 */ /* 0x000fe40007ffe0ff */
[----:B------:R-:W-:Y:S01]  /*12f0*/  IADD3 R13, R13, 0x80, RZ ;  /* 0x000000800d0d7810 */ /* 0x000fe20007ffe0ff */
[----:B------:R-:W-:Y:S01]  /*1300*/  FADD.FTZ R103, R103, R195 ;  /* 0x000000c367677221 */ /* 0x000fe20000010000 */
[----:B-1----:R-:W-:Y:S01]  /*1310*/  IADD3 R229, R4, 0x80, RZ ;  /* 0x0000008004e57810 */ /* 0x002fe20007ffe0ff */
[----:B---3--:R-:W-:-:S02]  /*1320*/  FMUL.FTZ R252, R249, R191 ;  /* 0x000000bff9fc7220 */ /* 0x008fc40000410000 */
[----:B------:R-:W-:Y:S02]  /*1330*/  FADD.FTZ R191, R193, R251 ;  /* 0x000000fbc1bf7221 */ /* 0x000fe40000010000 */
[----:B--2---:R-:W-:Y:S02]  /*1340*/  FMUL.FTZ R251, R2, R192 ;  /* 0x000000c002fb7220 */ /* 0x004fe40000410000 */
[----:B------:R-:W-:Y:S02]  /*1350*/  FADD.FTZ R191, R191, R248 ;  /* 0x000000f8bfbf7221 */ /* 0x000fe40000010000 */
[-C--:B------:R-:W-:Y:S02]  /*1360*/  FFMA.FTZ R74, R251, R189.reuse, R74 ;  /* 0x000000bdfb4a7223 */ /* 0x080fe4000001004a */
[----:B----4-:R-:W-:Y:S02]  /*1370*/  FMUL.FTZ R250, R227, R189 ;  /* 0x000000bde3fa7220 */ /* 0x010fe40000410000 */
[----:B------:R-:W-:-:S02]  /*1380*/  FADD.FTZ R189, R191, R217 ;  /* 0x000000d9bfbd7221 */ /* 0x000fc40000010000 */
[----:B------:R-:W-:Y:S02]  /*1390*/  FFMA.FTZ R188, R216, R252, R188 ;  /* 0x000000fcd8bc7223 */ /* 0x000fe400000100bc */
[----:B------:R-:W-:Y:S02]  /*13a0*/  FADD.FTZ R189, R189, R252 ;  /* 0x000000fcbdbd7221 */ /* 0x000fe40000010000 */
[----:B------:R-:W-:Y:S02]  /*13b0*/  FMUL.FTZ R249, R2, R190 ;  /* 0x000000be02f97220 */ /* 0x000fe40000410000 */
[----:B------:R-:W-:Y:S02]  /*13c0*/  FADD.FTZ R189, R189, R250 ;  /* 0x000000fabdbd7221 */ /* 0x000fe40000010000 */
[----:B------:R-:W-:Y:S02]  /*13d0*/  FFMA.FTZ R188, R251, R250, R188 ;  /* 0x000000fafbbc7223 */ /* 0x000fe400000100bc */
[----:B------:R-:W-:-:S02]  /*13e0*/  FFMA.FTZ R75, R249, R195, R75 ;  /* 0x000000c3f94b7223 */ /* 0x000fc4000001004b */
[----:B------:R-:W-:-:S04]  /*13f0*/  FMUL.FTZ R248, R194, R195 ;  /* 0x000000c3c2f87220 */ /* 0x000fc80000410000 */
[----:B------:R-:W-:Y:S02]  /*1400*/  FADD.FTZ R226, R189, R248 ;  /* 0x000000f8bde27221 */ /* 0x000fe40000010000 */
[----:B------:R-:W-:Y:S02]  /*1410*/  FFMA.FTZ R227, R249, R248, R188 ;  /* 0x000000f8f9e37223 */ /* 0x000fe400000100bc */
.L_x_3548:
[----:B0-----:R-:W-:Y:S05]  /*1420*/  BSYNC B1 ;  /* 0x0000000000017941 */ /* 0x001fea0003800000 */
.L_x_3547:
[----:B------:R-:W-:Y:S01]  /*1430*/  BSSY B1, `(.L_x_3549) ;  /* 0x0000059000017945 */ /* 0x000fe20003800000 */
        /* <DEDUP_REMOVED lines=10> */
[----:B0-----:R-:W-:-:S04]  /*14e0*/  IMAD.MOV.U32 R192, RZ, RZ, 0x8 ;  /* 0x00000008ffc07424 */ /* 0x001fc800078e00ff */
[----:B------:R-:W-:-:S05]  /*14f0*/  IMAD.WIDE.U32 R192, R13, R192, c[0x0][0x190] ;  /* 0x000064000dc07625 */ /* 0x000fca00078e00c0 */
[----:B------:R3:W5:Y:S01]  /*1500*/  LDG.E.64 R202, [R192.64] ;  /* 0x00000004c0ca7981 */ /* 0x000762000c1e1b00 */
[----:B------:R-:W-:Y:S02]  /*1510*/  IADD3 R222, R222, 0x80, RZ ;  /* 0x00000080dede7810 */ /* 0x000fe40007ffe0ff */
[----:B------:R-:W-:Y:S02]  /*1520*/  IADD3 R13, R13, 0x80, RZ ;  /* 0x000000800d0d7810 */ /* 0x000fe40007ffe0ff */
[----:B------:R-:W-:Y:S02]  /*1530*/  IADD3 R229, R229, 0x80, RZ ;  /* 0x00000080e5e57810 */ /* 0x000fe40007ffe0ff */
[----:B--2---:R-:W-:Y:S02]  /*1540*/  PRMT R195, RZ, 0x5410, R16 ;  /* 0x00005410ffc37816 */ /* 0x004fe40000000010 */
[--C-:B------:R-:W-:Y:S02]  /*1550*/  PRMT R217, RZ, 0x5410, R17.reuse ;  /* 0x00005410ffd97816 */ /* 0x100fe40000000011 */
[----:B------:R-:W-:Y:S01]  /*1560*/  PRMT R216, RZ, 0x7610, R17 ;  /* 0x00007610ffd87816 */ /* 0x000fe20000000011 */
[C---:B------:R-:W-:Y:S01]  /*1570*/  FADD.FTZ R196, -R221.reuse, R195 ;  /* 0x000000c3ddc47221 */ /* 0x040fe20000010100 */
[----:B------:R-:W-:Y:S01]  /*1580*/  PRMT R225, RZ, 0x5410, R18 ;  /* 0x00005410ffe17816 */ /* 0x000fe20000000012 */
[C---:B------:R-:W-:Y:S01]  /*1590*/  FADD.FTZ R195, -R221.reuse, R217 ;  /* 0x000000d9ddc37221 */ /* 0x040fe20000010100 */
[----:B---3--:R-:W-:Y:S01]  /*15a0*/  PRMT R193, RZ, 0x5410, R188 ;  /* 0x00005410ffc17816 */ /* 0x008fe200000000bc */
[C---:B------:R-:W-:Y:S01]  /*15b0*/  FMUL.FTZ R246, R2.reuse, R196 ;  /* 0x000000c402f67220 */ /* 0x040fe20000410000 */
[----:B------:R-:W-:Y:S01]  /*15c0*/  PRMT R194, RZ, 0x7610, R16 ;  /* 0x00007610ffc27816 */ /* 0x000fe20000000010 */
[----:B------:R-:W-:Y:S01]  /*15d0*/  FMUL.FTZ R242, R2, R195 ;  /* 0x000000c302f27220 */ /* 0x000fe20000410000 */
[----:B------:R-:W-:Y:S01]  /*15e0*/  PRMT R240, RZ, 0x7610, R19 ;  /* 0x00007610fff07816 */ /* 0x000fe20000000013 */
        /* <DEDUP_REMOVED lines=21> */
[----:B------:R-:W-:Y:S02]  /*1740*/  FADD.FTZ R188, R226, R245 ;  /* 0x000000f5e2bc7221 */ /* 0x000fe40000010000 */
[----:B------:R-:W-:Y:S02]  /*1750*/  FADD.FTZ R194, -R221, R239 ;  /* 0x000000efddc27221 */ /* 0x000fe40000010100 */
        /* <DEDUP_REMOVED lines=27> */
[----:B------:R-:W-:Y:S02]  /*1910*/  FMUL.FTZ R196, R2, R196 ;  /* 0x000000c402c47220 */ /* 0x000fe40000410000 */
[----:B------:R-:W-:Y:S02]  /*1920*/  FMUL.FTZ R197, R31, R191 ;  /* 0x000000bf1fc57220 */ /* 0x000fe40000410000 */
        /* <DEDUP_REMOVED lines=9> */
.L_x_3550:
[----:B------:R-:W-:Y:S05]  /*19c0*/  BSYNC B1 ;  /* 0x0000000000017941 */ /* 0x000fea0003800000 */
.L_x_3549:
        /* <DEDUP_REMOVED lines=11> */
[----:B0-----:R-:W-:-:S10]  /*1a80*/  HFMA2.MMA R200, -RZ, RZ, 0, 4.76837158203125e-07 ;  /* 0x00000008ffc87435 */ /* 0x001fd400000001ff */
[----:B------:R-:W-:-:S06]  /*1a90*/  IMAD.WIDE.U32 R200, R13, R200, c[0x0][0x190] ;  /* 0x000064000dc87625 */ /* 0x000fcc00078e00c8 */
[----:B------:R-:W5:Y:S01]  /*1aa0*/  LDG.E.64 R200, [R200.64] ;  /* 0x00000004c8c87981 */ /* 0x000f62000c1e1b00 */
[----:B------:R-:W-:Y:S02]  /*1ab0*/  IADD3 R222, R222, 0x80, RZ ;  /* 0x00000080dede7810 */ /* 0x000fe40007ffe0ff */
[----:B------:R-:W-:Y:S02]  /*1ac0*/  IADD3 R13, R13, 0x80, RZ ;  /* 0x000000800d0d7810 */ /* 0x000fe40007ffe0ff */
[----:B------:R-:W-:Y:S02]  /*1ad0*/  IADD3 R229, R229, 0x80, RZ ;  /* 0x00000080e5e57810 */ /* 0x000fe40007ffe0ff */
[--C-:B--2---:R-:W-:Y:S02]  /*1ae0*/  PRMT R206, RZ, 0x5410, R188.reuse ;  /* 0x00005410ffce7816 */ /* 0x104fe400000000bc */
[----:B------:R-:W-:Y:S02]  /*1af0*/  PRMT R207, RZ, 0x7610, R188 ;  /* 0x00007610ffcf7816 */ /* 0x000fe400000000bc */
[----:B------:R-:W-:Y:S01]  /*1b00*/  PRMT R211, RZ, 0x5410, R189 ;  /* 0x00005410ffd37816 */ /* 0x000fe200000000bd */
[C---:B------:R-:W-:Y:S01]  /*1b10*/  FADD.FTZ R206, -R221.reuse, R206 ;  /* 0x000000ceddce7221 */ /* 0x040fe20000010100 */
[----:B---3--:R-:W-:Y:S01]  /*1b20*/  PRMT R208, RZ, 0x5410, R192 ;  /* 0x00005410ffd07816 */ /* 0x008fe200000000c0 */
[C---:B------:R-:W-:Y:S01]  /*1b30*/  FADD.FTZ R207, -R221.reuse, R207 ;  /* 0x000000cfddcf7221 */ /* 0x040fe20000010100 */
[----:B------:R-:W-:Y:S01]  /*1b40*/  PRMT R212, RZ, 0x7610, R189 ;  /* 0x00007610ffd47816 */ /* 0x000fe200000000bd */
[----:B------:R-:W-:Y:S01]  /*1b50*/  FMUL.FTZ R206, R2, R206 ;  /* 0x000000ce02ce7220 */ /* 0x000fe20000410000 */
[--C-:B------:R-:W-:Y:S01]  /*1b60*/  PRMT R214, RZ, 0x5410, R190.reuse ;  /* 0x00005410ffd67816 */ /* 0x100fe200000000be */
        /* <DEDUP_REMOVED lines=8> */
[C---:B------:R-:W-:Y:S01]  /*1bf0*/  FMUL.FTZ R207, R2.reuse, R207 ;  /* 0x000000cf02cf7220 */ /* 0x040fe20000410000 */
[----:B------:R-:W-:Y:S01]  /*1c00*/  PRMT R210, RZ, 0x5410, R193 ;  /* 0x00005410ffd27816 */ /* 0x000fe200000000c1 */
[----:B------:R-:W-:Y:S01]  /*1c10*/  FMUL.FTZ R208, R2, R211 ;  /* 0x000000d302d07220 */ /* 0x000fe20000410000 */
[--C-:B------:R-:W-:Y:S01]  /*1c20*/  PRMT R191, RZ, 0x5410, R194.reuse ;  /* 0x00005410ffbf7816 */ /* 0x100fe200000000c2 */
[----:B------:R-:W-:Y:S01]  /*1c30*/  FADD.FTZ R185, R185, R209 ;  /* 0x000000d1b9b97221 */ /* 0x000fe20000010000 */
[----:B------:R-:W-:Y:S01]  /*1c40*/  PRMT R190, RZ, 0x7610, R194 ;  /* 0x00007610ffbe7816 */ /* 0x000fe200000000c2 */
[----:B------:R-:W-:Y:S01]  /*1c50*/  FADD.FTZ R194, -R221, R214 ;  /* 0x000000d6ddc27221 */ /* 0x000fe20000010100 */
[----:B------:R-:W-:Y:S01]  /*1c60*/  PRMT R189, RZ, 0x5410, R195 ;  /* 0x00005410ffbd7816 */ /* 0x000fe200000000c3 */
[-C--:B------:R-:W-:Y:S01]  /*1c70*/  FFMA.FTZ R173, R207, R209.reuse, R173 ;  /* 0x000000d1cfad7223 */ /* 0x080fe200000100ad */
[----:B------:R-:W-:Y:S01]  /*1c80*/  PRMT R188, RZ, 0x7610, R195 ;  /* 0x00007610ffbc7816 */ /* 0x000fe200000000c3 */
[----:B------:R-:W-:Y:S01]  /*1c90*/  FADD.FTZ R195, -R221, R212 ;  /* 0x000000d4ddc37221 */ /* 0x000fe20000010100 */
[----:B------:R-:W-:Y:S01]  /*1ca0*/  PRMT R193, RZ, 0x7610, R193 ;  /* 0x00007610ffc17816 */ /* 0x000fe200000000c1 */
[----:B------:R-:W-:-:S02]  /*1cb0*/  FMUL.FTZ R237, R37, R209 ;  /* 0x000000d125ed7220 */ /* 0x000fc40000410000 */
[----:B------:R-:W-:Y:S02]  /*1cc0*/  FADD.FTZ R186, R186, R210 ;  /* 0x000000d2baba7221 */ /* 0x000fe40000010000 */
[-C--:B------:R-:W-:Y:S02]  /*1cd0*/  FFMA.FTZ R174, R208, R210.reuse, R174 ;  /* 0x000000d2d0ae7223 */ /* 0x080fe400000100ae */
[----:B------:R-:W-:Y:S02]  /*1ce0*/  FMUL.FTZ R232, R38, R210 ;  /* 0x000000d226e87220 */ /* 0x000fe40000410000 */
[C---:B------:R-:W-:Y:S02]  /*1cf0*/  FMUL.FTZ R209, R2.reuse, R195 ;  /* 0x000000c302d17220 */ /* 0x040fe40000410000 */
[----:B------:R-:W-:Y:S02]  /*1d00*/  FMUL.FTZ R210, R2, R194 ;  /* 0x000000c202d27220 */ /* 0x000fe40000410000 */
[----:B------:R-:W-:-:S02]  /*1d10*/  FADD.FTZ R192, -R221, R213 ;  /* 0x000000d5ddc07221 */ /* 0x000fc40000010100 */
[----:B------:R-:W-:Y:S02]  /*1d20*/  FADD.FTZ R187, R187, R193 ;  /* 0x000000c1bbbb7221 */ /* 0x000fe40000010000 */
[-C--:B------:R-:W-:Y:S02]  /*1d30*/  FFMA.FTZ R175, R209, R193.reuse, R175 ;  /* 0x000000c1d1af7223 */ /* 0x080fe400000100af */
[----:B------:R-:W-:Y:S02]  /*1d40*/  FMUL.FTZ R231, R39, R193 ;  /* 0x000000c127e77220 */ /* 0x000fe40000410000 */
        /* <DEDUP_REMOVED lines=10> */
[-C--:B------:R-:W-:Y:S02]  /*1df0*/  FFMA.FTZ R117, R211, R190.reuse, R117 ;  /* 0x000000bed3757223 */ /* 0x080fe40000010075 */
[----:B------:R-:W-:Y:S02]  /*1e00*/  FMUL.FTZ R228, R41, R190 ;  /* 0x000000be29e47220 */ /* 0x000fe40000410000 */
[----:B------:R-:W-:Y:S02]  /*1e10*/  FADD.FTZ R191, R191, R232 ;  /* 0x000000e8bfbf7221 */ /* 0x000fe40000010000 */
[----:B------:R-:W-:Y:S02]  /*1e20*/  FFMA.FTZ R190, R208, R232, R193 ;  /* 0x000000e8d0be7223 */ /* 0x000fe400000100c1 */
[----:B------:R-:W-:-:S02]  /*1e30*/  FMUL.FTZ R212, R2, R212 ;  /* 0x000000d402d47220 */ /* 0x000fc40000410000 */
[----:B------:R-:W-:Y:S02]  /*1e40*/  FADD.FTZ R191, R191, R231 ;  /* 0x000000e7bfbf7221 */ /* 0x000fe40000010000 */
[----:B------:R-:W-:Y:S02]  /*1e50*/  FFMA.FTZ R190, R209, R231, R190 ;  /* 0x000000e7d1be7223 */ /* 0x000fe400000100be */
[----:B------:R-:W-:Y:S02]  /*1e60*/  FADD.FTZ R214, -R221, R216 ;  /* 0x000000d8ddd67221 */ /* 0x000fe40000010100 */
        /* <DEDUP_REMOVED lines=13> */
[----:B------:R-:W-:Y:S02]  /*1f40*/  FADD.FTZ R226, R189, R215 ;  /* 0x000000d7bde27221 */ /* 0x000fe40000010000 */
[----:B------:R-:W-:-:S02]  /*1f50*/  FFMA.FTZ R227, R214, R215, R188 ;  /* 0x000000d7d6e37223 */ /* 0x000fc400000100bc */
.L_x_3552:
[----:B------:R-:W-:Y:S05]  /*1f60*/  BSYNC B1 ;  /* 0x0000000000017941 */ /* 0x000fea0003800000 */
.L_x_3551:
[----:B------:R-:W-:-:S13]  /*1f70*/  ISETP.GE.U32.AND P3, PT, R3, 0x200, PT ;  /* 0x000002000300780c */ /* 0x000fda0003f66070 */
[----:B------:R-:W-:Y:S05]  /*1f80*/  @!P3 BRA `(.L_x_3546) ;  /* 0x000005400000b947 */ /* 0x000fea0003800000 */
[----:B------:R-:W-:-:S04]  /*1f90*/  IMAD.MOV.U32 R216, RZ, RZ, 0x10 ;  /* 0x00000010ffd87424 */ /* 0x000fc800078e00ff */
[----:B------:R-:W-:-:S05]  /*1fa0*/  IMAD.WIDE.U32 R6, R229, R216, c[0x0][0x188] ;  /* 0x00006200e5067625 */ /* 0x000fca00078e00d8 */
[----:B------:R0:W2:Y:S02]  /*1fb0*/  LDG.E.128 R188, [R6.64] ;  /* 0x0000000406bc7981 */ /* 0x0000a4000c1e1d00 */
[----:B0-----:R-:W-:-:S05]  /*1fc0*/  IMAD.WIDE.U32 R6, R222, R216, c[0x0][0x208] ;  /* 0x00008200de067625 */ /* 0x001fca00078e00d8 */
[----:B------:R0:W3:Y:S01]  /*1fd0*/  LDG.E.128 R192, [R6.64] ;  /* 0x0000000406c07981 */ /* 0x0000e2000c1e1d00 */
[----:B------:R-:W-:-:S04]  /*1fe0*/  ISETP.NE.U32.AND P3, PT, RZ, c[0x0][0x218], PT ;  /* 0x00008600ff007a0c */ /* 0x000fc80003f65070 */
[----:B------:R-:W-:-:S13]  /*1ff0*/  ISETP.NE.AND.EX P3, PT, RZ, c[0x0][0x21c], PT, P3 ;  /* 0x00008700ff007a0c */ /* 0x000fda0003f65330 */
[----:B0-----:R-:W-:-:S05]  /*2000*/  @P3 IMAD.WIDE.U32 R6, R229, R216, c[0x0][0x218] ;  /* 0x00008600e5063625 */ /* 0x001fca00078e00d8 */
[----:B------:R0:W5:Y:S02]  /*2010*/  @P3 LDG.E.128 R168, [R6.64] ;  /* 0x0000000406a83981 */ /* 0x000164000c1e1d00 */
[----:B0-----:R-:W-:-:S05]  /*2020*/  MOV R6, 0x8 ;  /* 0x0000000800067802 */ /* 0x001fca0000000f00 */
[----:B------:R-:W-:-:S05]  /*2030*/  IMAD.WIDE.U32 R6, R13, R6, c[0x0][0x190] ;  /* 0x000064000d067625 */ /* 0x000fca00078e0006 */
[----:B------:R0:W5:Y:S01]  /*2040*/  LDG.E.64 R198, [R6.64] ;  /* 0x0000000406c67981 */ /* 0x000162000c1e1b00 */
[----:B--2---:R-:W-:Y:S02]  /*2050*/  PRMT R8, RZ, 0x5410, R189 ;  /* 0x00005410ff087816 */ /* 0x004fe400000000bd */
[--C-:B------:R-:W-:Y:S02]  /*2060*/  PRMT R12, RZ, 0x5410, R188.reuse ;  /* 0x00005410ff0c7816 */ /* 0x100fe400000000bc */
[----:B------:R-:W-:Y:S01]  /*2070*/  PRMT R13, RZ, 0x7610, R188 ;  /* 0x00007610ff0d7816 */ /* 0x000fe200000000bc */
[C---:B------:R-:W-:Y:S01]  /*2080*/  FADD.FTZ R188, -R221.reuse, R8 ;  /* 0x00000008ddbc7221 */ /* 0x040fe20000010100 */
[----:B0-----:R-:W-:Y:S01]  /*2090*/  PRMT R7, RZ, 0x5410, R190 ;  /* 0x00005410ff077816 */ /* 0x001fe200000000be */
[C---:B------:R-:W-:Y:S01]  /*20a0*/  FADD.FTZ R216, -R221.reuse, R12 ;  /* 0x0000000cddd87221 */ /* 0x040fe20000010100 */
[----:B------:R-:W-:Y:S01]  /*20b0*/  PRMT R10, RZ, 0x7610, R190 ;  /* 0x00007610ff0a7816 */ /* 0x000fe200000000be */
[C---:B------:R-:W-:Y:S01]  /*20c0*/  FMUL.FTZ R233, R2.reuse, R188 ;  /* 0x000000bc02e97220 */ /* 0x040fe20000410000 */
[----:B------:R-:W-:Y:S01]  /*20d0*/  PRMT R6, RZ, 0x5410, R191 ;  /* 0x00005410ff067816 */ /* 0x000fe200000000bf */
[C---:B------:R-:W-:Y:S01]  /*20e0*/  FADD.FTZ R8, -R221.reuse, R7 ;  /* 0x00000007dd087221 */ /* 0x040fe20000010100 */
[----:B------:R-:W-:Y:S01]  /*20f0*/  PRMT R5, RZ, 0x7610, R191 ;  /* 0x00007610ff057816 */ /* 0x000fe200000000bf */
[C---:B------:R-:W-:Y:S01]  /*2100*/  FADD.FTZ R191, -R221.reuse, R13 ;  /* 0x0000000dddbf7221 */ /* 0x040fe20000010100 */
[----:B------:R-:W-:Y:S01]  /*2110*/  PRMT R9, RZ, 0x7610, R189 ;  /* 0x00007610ff097816 */ /* 0x000fe200000000bd */
[----:B------:R-:W-:Y:S01]  /*2120*/  FMUL.FTZ R247, R2, R216 ;  /* 0x000000d802f77220 */ /* 0x000fe20000410000 */
[----:B---3--:R-:W-:Y:S01]  /*2130*/  PRMT R190, RZ, 0x5410, R192 ;  /* 0x00005410ffbe7816 */ /* 0x008fe200000000c0 */
[C---:B------:R-:W-:Y:S01]  /*2140*/  FADD.FTZ R7, -R221.reuse, R10 ;  /* 0x0000000add077221 */ /* 0x040fe20000010100 */
        /* <DEDUP_REMOVED lines=10> */
[--C-:B------:R-:W-:Y:S01]  /*21f0*/  PRMT R192, RZ, 0x5410, R195.reuse ;  /* 0x00005410ffc07816 */ /* 0x100fe200000000c3 */
[C---:B------:R-:W-:Y:S01]  /*2200*/  FMUL.FTZ R220, R2.reuse, R8 ;  /* 0x0000000802dc7220 */ /* 0x040fe20000410000 */
[----:B------:R-:W-:Y:S01]  /*2210*/  PRMT R195, RZ, 0x7610, R195 ;  /* 0x00007610ffc37816 */ /* 0x000fe200000000c3 */
        /* <DEDUP_REMOVED lines=43> */
.L_x_3546:
[----:B------:R-:W-:Y:S05]  /*24d0*/  BSYNC B0 ;  /* 0x0000000000007941 */ /* 0x000fea0003800000 */
.L_x_3538:
        /* <DEDUP_REMOVED lines=8> */
[----:B------:R0:W1:Y:S02]  /*2560*/  SHFL.DOWN PT, R191, R226, 0x10, 0x1f ;  /* 0x0a001f00e2bf7f89 */ /* 0x00006400000e0000 */
.L_x_3738:
        /* <DEDUP_REMOVED lines=18> */
.L_x_3739:
[----:B---3--:R-:W-:Y:S01]  /*2690*/  @!P3 LOP3.LUT R190, R194, 0x3, RZ, 0xc0, !PT ;  /* 0x00000003c2beb812 */ /* 0x008fe200078ec0ff */
[----:B------:R-:W-:Y:S01]  /*26a0*/  FADD.FTZ R188, R193, R192 ;  /* 0x000000c0c1bc7221 */ /* 0x000fe20000010000 */
[----:B------:R-:W3:Y:S01]  /*26b0*/  S2R R195, SR_TID.X ;  /* 0x0000000000c37919 */ /* 0x000ee20000002100 */
[----:B-1----:R-:W-:Y:S01]  /*26c0*/  FADD.FTZ R189, R189, R191 ;  /* 0x000000bfbdbd7221 */ /* 0x002fe20000010000 */
[----:B------:R-:W-:Y:S01]  /*26d0*/  @!P3 IADD3 R190, R13, R190, RZ ;  /* 0x000000be0dbeb210 */ /* 0x000fe20007ffe0ff */
[----:B------:R-:W-:Y:S01]  /*26e0*/  WARPSYNC 0xffffffff ;  /* 0xffffffff00007948 */ /* 0x000fe20003800000 */
[----:B------:R-:W-:Y:S01]  /*26f0*/  LOP3.LUT P4, RZ, R3, 0xffffff80, RZ, 0xc0, !PT ;  /* 0xffffff8003ff7812 */ /* 0x000fe2000788c0ff */
[----:B------:R-:W-:Y:S02]  /*2700*/  BSSY B0, `(.L_x_3555) ;  /* 0x0000139000007945 */ /* 0x000fe40003800000 */
[----:B------:R3:W-:Y:S04]  /*2710*/  @!P3 STS.64 [R190.X8+0x4000], R188 ;  /* 0x004000bcbe00b388 */ /* 0x0007e80000008a00 */
[----:B------:R-:W-:Y:S01]  /*2720*/  BAR.SYNC.DEFER_BLOCKING 0x0 ;  /* 0x0000000000007b1d */ /* 0x000fe20000010000 */
[----:B------:R-:W-:-:S13]  /*2730*/  ISETP.GE.AND P3, PT, R11, 0x1, PT ;  /* 0x000000010b00780c */ /* 0x000fda0003f66270 */
[----:B------:R-:W-:Y:S02]  /*2740*/  @P3 IADD3 R11, R11, -0x1, RZ ;  /* 0xffffffff0b0b3810 */ /* 0x000fe40007ffe0ff */
[----:B---3--:R-:W-:-:S03]  /*2750*/  @P3 LOP3.LUT R189, R195, 0x7f, RZ, 0xc0, !PT ;  /* 0x0000007fc3bd3812 */ /* 0x008fc600078ec0ff */
[----:B------:R-:W-:-:S05]  /*2760*/  @P3 IMAD R11, R11, c[0x0][0x168], RZ ;  /* 0x00005a000b0b3a24 */ /* 0x000fca00078e02ff */
[----:B------:R-:W-:-:S04]  /*2770*/  @P3 SHF.R.S32.HI R188, RZ, 0x1f, R11 ;  /* 0x0000001fffbc3819 */ /* 0x000fc8000001140b */
[----:B------:R-:W-:Y:S01]  /*2780*/  @P3 LEA.HI R188, R188, R11, RZ, 0x3 ;  /* 0x0000000bbcbc3211 */ /* 0x000fe200078f18ff */
[----:B------:R-:W-:-:S03]  /*2790*/  IMAD.MOV.U32 R11, RZ, RZ, RZ ;  /* 0x000000ffff0b7224 */ /* 0x000fc600078e00ff */
[----:B------:R-:W-:Y:S02]  /*27a0*/  @P3 LEA.HI.SX32 R11, R188, R189, 0x1d ;  /* 0x000000bdbc0b3211 */ /* 0x000fe400078feaff */
[----:B--2---:R-:W1:Y:S02]  /*27b0*/  LDS.128 R188, [R13.X8+0x4000] ;  /* 0x004000000dbc7984 */ /* 0x004e640000008c00 */
        /* <DEDUP_REMOVED lines=17> */
.L_x_3558:
[----:B------:R-:W-:Y:S05]  /*28d0*/  BSYNC B1 ;  /* 0x0000000000017941 */ /* 0x000fea0003800000 */
.L_x_3557:
        /* <DEDUP_REMOVED lines=10> */
.L_x_3560:
        /* <DEDUP_REMOVED lines=9> */
[----:B------:R-:W-:Y:S02]  /*2a10*/  FMUL.FTZ R188, R2, R188 ;  /* 0x000000bc02bc7220 */ /* 0x000fe40000410000 */
[----:B-----5:R-:W-:-:S05]  /*2a20*/  @P4 PRMT R189, RZ, 0x5410, R160 ;  /* 0x00005410ffbd4816 */ /* 0x020fca00000000a0 */
[----:B------:R-:W-:Y:S02]  /*2a30*/  @P4 FADD.FTZ R188, R188, R189 ;  /* 0x000000bdbcbc4221 */ /* 0x000fe40000010000 */
.L_x_3561:
[----:B------:R-:W-:Y:S05]  /*2a40*/  BSYNC B1 ;  /* 0x0000000000017941 */ /* 0x000fea0003800000 */
.L_x_3559:
[----:B------:R-:W-:Y:S01]  /*2a50*/  ISETP.NE.U32.AND P5, PT, RZ, c[0x0][0x258], PT ;  /* 0x00009600ff007a0c */ /* 0x000fe20003fa5070 */
[----:B------:R-:W-:Y:S03]  /*2a60*/  BSSY B1, `(.L_x_3562) ;  /* 0x0000011000017945 */ /* 0x000fe60003800000 */
[----:B------:R-:W-:-:S13]  /*2a70*/  ISETP.NE.AND.EX P5, PT, RZ, c[0x0][0x25c], PT, P5 ;  /* 0x00009700ff007a0c */ /* 0x000fda0003fa5350 */
[----:B------:R-:W-:-:S04]  /*2a80*/  @P5 F2FP.BF16.PACK_AB R189, RZ, R188 ;  /* 0x000000bcffbd523e */ /* 0x000fc800000010ff */
[----:B------:R-:W-:Y:S01]  /*2a90*/  @P5 PRMT R180, R189, 0x7610, R180 ;  /* 0x00007610bdb45816 */ /* 0x000fe200000000b4 */
[----:B------:R-:W-:Y:S05]  /*2aa0*/  @!P3 BRA `(.L_x_3563) ;  /* 0x000000c00000b947 */ /* 0x000fea0003800000 */
[----:B------:R-:W2:Y:S01]  /*2ab0*/  LDL R192, [R1+0x58] ;  /* 0x0000580001c07983 */ /* 0x000ea20000100800 */
[----:B-----5:R-:W-:Y:S01]  /*2ac0*/  LOP3.LUT P6, RZ, R204, 0xff, RZ, 0xc0, !PT ;  /* 0x000000ffccff7812 */ /* 0x020fe200078cc0ff */
[----:B------:R-:W-:Y:S02]  /*2ad0*/  FMUL.FTZ R188, R188, c[0x0][0x1ec] ;  /* 0x00007b00bcbc7a20 */ /* 0x000fe40000410000 */
[----:B------:R-:W-:Y:S02]  /*2ae0*/  IMAD.MOV.U32 R189, RZ, RZ, RZ ;  /* 0x000000ffffbd7224 */ /* 0x000fe400078e00ff */
[----:B------:R-:W-:-:S08]  /*2af0*/  FMUL.FTZ R188, R188, c[0x0][0x1e8] ;  /* 0x00007a00bcbc7a20 */ /* 0x000fd00000410000 */
[----:B------:R-:W-:-:S05]  /*2b00*/  @P6 PRMT R191, RZ, 0x5410, R84 ;  /* 0x00005410ffbf6816 */ /* 0x000fca0000000054 */
[----:B------:R-:W-:-:S04]  /*2b10*/  @P6 FMUL.FTZ R189, R188, R191 ;  /* 0x000000bfbcbd6220 */ /* 0x000fc80000410000 */
[----:B------:R-:W-:Y:S02]  /*2b20*/  FADD.FTZ R128, R128, R189 ;  /* 0x000000bd80807221 */ /* 0x000fe40000010000 */
[----:B--2---:R-:W-:-:S05]  /*2b30*/  FMUL.FTZ R188, R192, R188 ;  /* 0x000000bcc0bc7220 */ /* 0x004fca0000410000 */
[----:B------:R-:W-:-:S04]  /*2b40*/  FSEL R188, R188, RZ, P6 ;  /* 0x000000ffbcbc7208 */ /* 0x000fc80003000000 */
[----:B------:R-:W-:-:S04]  /*2b50*/  F2FP.BF16.PACK_AB R188, RZ, R188 ;  /* 0x000000bcffbc723e */ /* 0x000fc800000010ff */
[----:B------:R-:W-:Y:S02]  /*2b60*/  PRMT R112, R188, 0x7610, R112 ;  /* 0x00007610bc707816 */ /* 0x000fe40000000070 */
.L_x_3563:
[----:B------:R-:W-:Y:S05]  /*2b70*/  BSYNC B1 ;  /* 0x0000000000017941 */ /* 0x000fea0003800000 */
.L_x_3562:
[----:B------:R-:W-:Y:S01]  /*2b80*/  BSSY B1, `(.L_x_3564) ;  /* 0x0000010000017945 */ /* 0x000fe20003800000 */
[----:B------:R-:W-:Y:S05]  /*2b90*/  @P2 BRA `(.L_x_3565) ;  /* 0x0000004000002947 */ /* 0x000fea0003800000 */
[----:B------:R-:W-:Y:S01]  /*2ba0*/  HFMA2.MMA R188, -RZ, RZ, 0, 0 ;  /* 0x00000000ffbc7435 */ /* 0x000fe200000001ff */
[----:B------:R-:W-:Y:S05]  /*2bb0*/  @!P4 BRA `(.L_x_3566) ;  /* 0x000000c00000c947 */ /* 0x000fea0003800000 */
[----:B-----5:R-:W-:Y:S01]  /*2bc0*/  PRMT R188, RZ, 0x7610, R160 ;  /* 0x00007610ffbc7816 */ /* 0x020fe200000000a0 */
[----:B------:R-:W-:Y:S05]  /*2bd0*/  BRA `(.L_x_3566) ;  /* 0x000000a000007947 */ /* 0x000fea0003800000 */
.L_x_3565:
[----:B------:R-:W2:Y:S01]  /*2be0*/  LDL R191, [R1+0x20] ;  /* 0x0000200001bf7983 */ /* 0x000ea20000100800 */
[----:B------:R-:W1:Y:S03]  /*2bf0*/  LDC.U8 R192, c[0x0][0x1f0] ;  /* 0x00007c00ffc07b82 */ /* 0x000e660000000000 */
[----:B------:R-:W3:Y:S01]  /*2c00*/  LDL R189, [R1+0x1c] ;  /* 0x00001c0001bd7983 */ /* 0x000ee20000100800 */
[----:B-1----:R-:W-:-:S04]  /*2c10*/  ISETP.NE.AND P6, PT, R192, RZ, PT ;  /* 0x000000ffc000720c */ /* 0x002fc80003fc5270 */
[----:B------:R-:W-:-:S05]  /*2c20*/  FSEL R188, R13, RZ, !P6 ;  /* 0x000000ff0dbc7208 */ /* 0x000fca0007000000 */
[----:B--2---:R-:W-:-:S04]  /*2c30*/  FFMA.FTZ R188, R191, R190, R188 ;  /* 0x000000bebfbc7223 */ /* 0x004fc800000100bc */
[----:B---3--:R-:W-:Y:S01]  /*2c40*/  FADD.FTZ R188, R189, -R188 ;  /* 0x800000bcbdbc7221 */ /* 0x008fe20000010000 */
[----:B-----5:R-:W-:-:S03]  /*2c50*/  @P4 PRMT R189, RZ, 0x7610, R160 ;  /* 0x00007610ffbd4816 */ /* 0x020fc600000000a0 */
[----:B------:R-:W-:-:S04]  /*2c60*/  FMUL.FTZ R188, R2, R188 ;  /* 0x000000bc02bc7220 */ /* 0x000fc80000410000 */
[----:B------:R-:W-:Y:S02]  /*2c70*/  @P4 FADD.FTZ R188, R188, R189 ;  /* 0x000000bdbcbc4221 */ /* 0x000fe40000010000 */
.L_x_3566:
[----:B------:R-:W-:Y:S05]  /*2c80*/  BSYNC B1 ;  /* 0x0000000000017941 */ /* 0x000fea0003800000 */
.L_x_3564:
[----:B------:R-:W-:Y:S01]  /*2c90*/  @P5 F2FP.BF16.PACK_AB R189, RZ, R188 ;  /* 0x000000bcffbd523e */ /* 0x000fe200000010ff */
[----:B------:R-:W-:Y:S03]  /*2ca0*/  BSSY B1, `(.L_x_3567) ;  /* 0x000000f000017945 */ /* 0x000fe60003800000 */
[----:B------:R-:W-:Y:S01]  /*2cb0*/  @P5 PRMT R180, R180, 0x5410, R189 ;  /* 0x00005410b4b45816 */ /* 0x000fe200000000bd */
[----:B------:R-:W-:Y:S05]  /*2cc0*/  @!P3 BRA `(.L_x_3568) ;  /* 0x000000c00000b947 */ /* 0x000fea0003800000 */
[----:B------:R-:W2:Y:S01]  /*2cd0*/  LDL R192, [R1+0x5c] ;  /* 0x00005c0001c07983 */ /* 0x000ea20000100800 */
[----:B-----5:R-:W-:Y:S01]  /*2ce0*/  LOP3.LUT P6, RZ, R204, 0xff00, RZ, 0xc0, !PT ;  /* 0x0000ff00ccff7812 */ /* 0x020fe200078cc0ff */
[----:B------:R-:W-:Y:S01]  /*2cf0*/  FMUL.FTZ R188, R188, c[0x0][0x1ec] ;  /* 0x00007b00bcbc7a20 */ /* 0x000fe20000410000 */
[----:B------:R-:W-:-:S03]  /*2d00*/  HFMA2.MMA R189, -RZ, RZ, 0, 0 ;  /* 0x00000000ffbd7435 */ /* 0x000fc600000001ff */
        /* <DEDUP_REMOVED lines=8> */
.L_x_3568:
[----:B------:R-:W-:Y:S05]  /*2d90*/  BSYNC B1 ;  /* 0x0000000000017941 */ /* 0x000fea0003800000 */
.L_x_3567:
[----:B------:R-:W-:Y:S01]  /*2da0*/  BSSY B1, `(.L_x_3569) ;  /* 0x0000010000017945 */ /* 0x000fe20003800000 */
[----:B------:R-:W-:Y:S05]  /*2db0*/  @P2 BRA `(.L_x_3570) ;  /* 0x0000004000002947 */ /* 0x000fea0003800000 */
[----:B------:R-:W-:Y:S01]  /*2dc0*/  IMAD.MOV.U32 R188, RZ, RZ, RZ ;  /* 0x000000ffffbc7224 */ /* 0x000fe200078e00ff */
[----:B------:R-:W-:Y:S05]  /*2dd0*/  @!P4 BRA `(.L_x_3571) ;  /* 0x000000c00000c947 */ /* 0x000fea0003800000 */
[----:B-----5:R-:W-:Y:S01]  /*2de0*/  PRMT R188, RZ, 0x5410, R161 ;  /* 0x00005410ffbc7816 */ /* 0x020fe200000000a1 */
[----:B------:R-:W-:Y:S05]  /*2df0*/  BRA `(.L_x_3571) ;  /* 0x000000a000007947 */ /* 0x000fea0003800000 */
.L_x_3570:
        /* <DEDUP_REMOVED lines=10> */
.L_x_3571:
[----:B------:R-:W-:Y:S05]  /*2ea0*/  BSYNC B1 ;  /* 0x0000000000017941 */ /* 0x000fea0003800000 */
.L_x_3569:
        /* <DEDUP_REMOVED lines=16> */
.L_x_3573:
[----:B------:R-:W-:Y:S05]  /*2fb0*/  BSYNC B1 ;  /* 0x0000000000017941 */ /* 0x000fea0003800000 */
.L_x_3572:
[----:B------:R-:W-:Y:S01]  /*2fc0*/  BSSY B1, `(.L_x_3574) ;  /* 0x0000010000017945 */ /* 0x000fe20003800000 */
[----:B------:R-:W-:Y:S05]  /*2fd0*/  @P2 BRA `(.L_x_3575) ;  /* 0x0000004000002947 */ /* 0x000fea0003800000 */
[----:B------:R-:W-:Y:S01]  /*2fe0*/  MOV R188, RZ ;  /* 0x000000ff00bc7202 */ /* 0x000fe20000000f00 */
[----:B------:R-:W-:Y:S05]  /*2ff0*/  @!P4 BRA `(.L_x_3576) ;  /* 0x000000c00000c947 */ /* 0x000fea0003800000 */
[----:B-----5:R-:W-:Y:S01]  /*3000*/  PRMT R188, RZ, 0x7610, R161 ;  /* 0x00007610ffbc7816 */ /* 0x020fe200000000a1 */
[----:B------:R-:W-:Y:S05]  /*3010*/  BRA `(.L_x_3576) ;  /* 0x000000a000007947 */ /* 0x000fea0003800000 */
.L_x_3575:
        /* <DEDUP_REMOVED lines=10> */
.L_x_3576:
[----:B------:R-:W-:Y:S05]  /*30c0*/  BSYNC B1 ;  /* 0x0000000000017941 */ /* 0x000fea0003800000 */
.L_x_3574:
[----:B------:R-:W-:Y:S01]  /*30d0*/  @P5 F2FP.BF16.PACK_AB R189, RZ, R188 ;  /* 0x000000bcffbd523e */ /* 0x000fe200000010ff */
[----:B------:R-:W-:Y:S03]  /*30e0*/  BSSY B1, `(.L_x_3577) ;  /* 0x000000f000017945 */ /* 0x000fe60003800000 */
        /* <DEDUP_REMOVED lines=14> */
.L_x_3578:
[----:B------:R-:W-:Y:S05]  /*31d0*/  BSYNC B1 ;  /* 0x0000000000017941 */ /* 0x000fea0003800000 */
.L_x_3577:
[----:B------:R-:W-:Y:S01]  /*31e0*/  BSSY B1, `(.L_x_3579) ;  /* 0x0000010000017945 */ /* 0x000fe20003800000 */
[----:B------:R-:W-:Y:S05]  /*31f0*/  @P2 BRA `(.L_x_3580) ;  /* 0x0000004000002947 */ /* 0x000fea0003800000 */
[----:B------:R-:W-:Y:S01]  /*3200*/  HFMA2.MMA R188, -RZ, RZ, 0, 0 ;  /* 0x00000000ffbc7435 */ /* 0x000fe200000001ff */
[----:B------:R-:W-:Y:S05]  /*3210*/  @!P4 BRA `(.L_x_3581) ;  /* 0x000000c00000c947 */ /* 0x000fea0003800000 */
[----:B-----5:R-:W-:Y:S01]  /*3220*/  PRMT R188, RZ, 0x5410, R162 ;  /* 0x00005410ffbc7816 */ /* 0x020fe200000000a2 */
[----:B------:R-:W-:Y:S05]  /*3230*/  BRA `(.L_x_3581) ;  /* 0x000000a000007947 */ /* 0x000fea0003800000 */
.L_x_3580:
        /* <DEDUP_REMOVED lines=10> */
.L_x_3581:
[----:B------:R-:W-:Y:S05]  /*32e0*/  BSYNC B1 ;  /* 0x0000000000017941 */ /* 0x000fea0003800000 */
.L_x_3579:
        /* <DEDUP_REMOVED lines=16> */
.L_x_3583:
[----:B------:R-:W-:Y:S05]  /*33f0*/  BSYNC B1 ;  /* 0x0000000000017941 */ /* 0x000fea0003800000 */
.L_x_3582:
[----:B------:R-:W-:Y:S01]  /*3400*/  BSSY B1, `(.L_x_3584) ;  /* 0x000000f000017945 */ /* 0x000fe20003800000 */
[----:B------:R-:W-:Y:S05]  /*3410*/  @P2 BRA `(.L_x_3585) ;  /* 0x0000004000002947 */ /* 0x000fea0003800000 */
[----:B------:R-:W-:Y:S01]  /*3420*/  IMAD.MOV.U32 R188, RZ, RZ, RZ ;  /* 0x000000ffffbc7224 */ /* 0x000fe200078e00ff */
[----:B------:R-:W-:Y:S05]  /*3430*/  @!P4 BRA `(.L_x_3586) ;  /* 0x000000b00000c947 */ /* 0x000fea0003800000 */
[----:B-----5:R-:W-:Y:S01]  /*3440*/  PRMT R188, RZ, 0x7610, R162 ;  /* 0x00007610ffbc7816 */ /* 0x020fe200000000a2 */
[----:B------:R-:W-:Y:S05]  /*3450*/  BRA `(.L_x_3586) ;  /* 0x0000009000007947 */ /* 0x000fea0003800000 */
.L_x_3585:
[----:B------:R-:W2:Y:S01]  /*3460*/  LDL R189, [R1] ;  /* 0x0000000001bd7983 */ /* 0x000ea20000100800 */
[----:B------:R-:W1:Y:S02]  /*3470*/  LDC.U8 R191, c[0x0][0x1f0] ;  /* 0x00007c00ffbf7b82 */ /* 0x000e640000000000 */
[----:B-1----:R-:W-:-:S04]  /*3480*/  ISETP.NE.AND P6, PT, R191, RZ, PT ;  /* 0x000000ffbf00720c */ /* 0x002fc80003fc5270 */
[----:B------:R-:W-:-:S05]  /*3490*/  FSEL R188, R13, RZ, !P6 ;  /* 0x000000ff0dbc7208 */ /* 0x000fca0007000000 */
[----:B--2---:R-:W-:Y:S01]  /*34a0*/  FFMA.FTZ R188, R189, R190, R188 ;  /* 0x000000bebdbc7223 */ /* 0x004fe200000100bc */
[----:B-----5:R-:W-:-:S03]  /*34b0*/  @P4 PRMT R189, RZ, 0x7610, R162 ;  /* 0x00007610ffbd4816 */ /* 0x020fc600000000a2 */
[----:B------:R-:W-:-:S04]  /*34c0*/  FADD.FTZ R188, R252, -R188 ;  /* 0x800000bcfcbc7221 */ /* 0x000fc80000010000 */
[----:B------:R-:W-:-:S04]  /*34d0*/  FMUL.FTZ R188, R2, R188 ;  /* 0x000000bc02bc7220 */ /* 0x000fc80000410000 */
[----:B------:R-:W-:Y:S02]  /*34e0*/  @P4 FADD.FTZ R188, R188, R189 ;  /* 0x000000bdbcbc4221 */ /* 0x000fe40000010000 */
.L_x_3586:
[----:B------:R-:W-:Y:S05]  /*34f0*/  BSYNC B1 ;  /* 0x0000000000017941 */ /* 0x000fea0003800000 */
.L_x_3584:
        /* <DEDUP_REMOVED lines=16> */
.L_x_3588:
[----:B------:R-:W-:Y:S05]  /*3600*/  BSYNC B1 ;  /* 0x0000000000017941 */ /* 0x000fea0003800000 */
.L_x_3587:
[----:B------:R-:W-:Y:S01]  /*3610*/  BSSY B1, `(.L_x_3589) ;  /* 0x000000e000017945 */ /* 0x000fe20003800000 */
[----:B------:R-:W-:Y:S05]  /*3620*/  @P2 BRA `(.L_x_3590) ;  /* 0x0000004000002947 */ /* 0x000fea0003800000 */
[----:B------:R-:W-:Y:S01]  /*3630*/  MOV R188, RZ ;  /* 0x000000ff00bc7202 */ /* 0x000fe20000000f00 */
[----:B------:R-:W-:Y:S05]  /*3640*/  @!P4 BRA `(.L_x_3591) ;  /* 0x000000a00000c947 */ /* 0x000fea0003800000 */
[----:B-----5:R-:W-:Y:S01]  /*3650*/  PRMT R188, RZ, 0x5410, R163 ;  /* 0x00005410ffbc7816 */ /* 0x020fe200000000a3 */
[----:B------:R-:W-:Y:S05]  /*3660*/  BRA `(.L_x_3591) ;  /* 0x0000008000007947 */ /* 0x000fea0003800000 */
.L_x_3590:
[----:B------:R-:W1:Y:S02]  /*3670*/  LDC.U8 R189, c[0x0][0x1f0] ;  /* 0x00007c00ffbd7b82 */ /* 0x000e640000000000 */
[----:B-1----:R-:W-:Y:S02]  /*3680*/  ISETP.NE.AND P6, PT, R189, RZ, PT ;  /* 0x000000ffbd00720c */ /* 0x002fe40003fc5270 */
[----:B-----5:R-:W-:Y:S02]  /*3690*/  @P4 PRMT R189, RZ, 0x5410, R163 ;  /* 0x00005410ffbd4816 */ /* 0x020fe400000000a3 */
[----:B------:R-:W-:-:S05]  /*36a0*/  FSEL R188, R13, RZ, !P6 ;  /* 0x000000ff0dbc7208 */ /* 0x000fca0007000000 */
[----:B------:R-:W-:-:S04]  /*36b0*/  FFMA.FTZ R188, R251, R190, R188 ;  /* 0x000000befbbc7223 */ /* 0x000fc800000100bc */
[----:B------:R-:W-:-:S04]  /*36c0*/  FADD.FTZ R188, R250, -R188 ;  /* 0x800000bcfabc7221 */ /* 0x000fc80000010000 */
[----:B------:R-:W-:-:S04]  /*36d0*/  FMUL.FTZ R188, R2, R188 ;  /* 0x000000bc02bc7220 */ /* 0x000fc80000410000 */
[----:B------:R-:W-:Y:S02]  /*36e0*/  @P4 FADD.FTZ R188, R188, R189 ;  /* 0x000000bdbcbc4221 */ /* 0x000fe40000010000 */
.L_x_3591:
[----:B------:R-:W-:Y:S05]  /*36f0*/  BSYNC B1 ;  /* 0x0000000000017941 */ /* 0x000fea0003800000 */
.L_x_3589:
        /* <DEDUP_REMOVED lines=16> */
.L_x_3593:
[----:B------:R-:W-:Y:S05]  /*3800*/  BSYNC B1 ;  /* 0x0000000000017941 */ /* 0x000fea0003800000 */
.L_x_3592:
[----:B------:R-:W-:Y:S01]  /*3810*/  BSSY B1, `(.L_x_3594) ;  /* 0x000000e000017945 */ /* 0x000fe20003800000 */
[----:B------:R-:W-:Y:S05]  /*3820*/  @P2 BRA `(.L_x_3595) ;  /* 0x0000004000002947 */ /* 0x000fea0003800000 */
[----:B------:R-:W-:Y:S01]  /*3830*/  HFMA2.MMA R188, -RZ, RZ, 0, 0 ;  /* 0x00000000ffbc7435 */ /* 0x000fe200000001ff */
[----:B------:R-:W-:Y:S05]  /*3840*/  @!P4 BRA `(.L_x_3596) ;  /* 0x000000a00000c947 */ /* 0x000fea0003800000 */
[----:B-----5:R-:W-:Y:S01]  /*3850*/  PRMT R188, RZ, 0x7610, R163 ;  /* 0x00007610ffbc7816 */ /* 0x020fe200000000a3 */
[----:B------:R-:W-:Y:S05]  /*3860*/  BRA `(.L_x_3596) ;  /* 0x0000008000007947 */ /* 0x000fea0003800000 */
.L_x_3595:
        /* <DEDUP_REMOVED lines=8> */
.L_x_3596:
[----:B------:R-:W-:Y:S05]  /*38f0*/  BSYNC B1 ;  /* 0x0000000000017941 */ /* 0x000fea0003800000 */
.L_x_3594:
        /* <DEDUP_REMOVED lines=16> */
.L_x_3598:
[----:B------:R-:W-:Y:S05]  /*3a00*/  BSYNC B1 ;  /* 0x0000000000017941 */ /* 0x000fea0003800000 */
.L_x_3597:
        /* <DEDUP_REMOVED lines=8> */
.L_x_3556:
[----:B------:R-:W-:Y:S05]  /*3a90*/  BSYNC B0 ;  /* 0x0000000000007941 */ /* 0x000fea0003800000 */
.L_x_3555:
[----:B------:R-:W-:Y:S01]  /*3aa0*/  BSSY B0, `(.L_x_3599) ;  /* 0x0000116000007945 */ /* 0x000fe20003800000 */
[----:B------:R-:W-:Y:S05]  /*3ab0*/  @!P0 BRA `(.L_x_3600) ;  /* 0x0000114000008947 */ /* 0x000fea0003800000 */
[----:B------:R-:W-:Y:S01]  /*3ac0*/  BSSY B1, `(.L_x_3601) ;  /* 0x0000005000017945 */ /* 0x000fe20003800000 */
[----:B------:R-:W-:Y:S05]  /*3ad0*/  @!P3 BRA `(.L_x_3602) ;  /* 0x000000300000b947 */ /* 0x000fea0003800000 */
[----:B-----5:R-:W-:-:S10]  /*3ae0*/  HFMA2.MMA R84, -RZ, RZ, 0, 9.5367431640625e-07 ;  /* 0x00000010ff547435 */ /* 0x020fd400000001ff */
[----:B------:R-:W-:-:S06]  /*3af0*/  IMAD.WIDE.U32 R84, R11, R84, c[0x0][0x170] ;  /* 0x00005c000b547625 */ /* 0x000fcc00078e0054 */
[----:B------:R-:W5:Y:S02]  /*3b00*/  LDG.E.128 R84, [R84.64] ;  /* 0x0000000454547981 */ /* 0x000f64000c1e1d00 */
.L_x_3602:
[----:B------:R-:W-:Y:S05]  /*3b10*/  BSYNC B1 ;  /* 0x0000000000017941 */ /* 0x000fea0003800000 */
.L_x_3601:
        /* <DEDUP_REMOVED lines=10> */
.L_x_3604:
        /* <DEDUP_REMOVED lines=12> */
.L_x_3605:
[----:B------:R-:W-:Y:S05]  /*3c80*/  BSYNC B1 ;  /* 0x0000000000017941 */ /* 0x000fea0003800000 */
.L_x_3603:
        /* <DEDUP_REMOVED lines=11> */
[-C--:B------:R-:W-:Y:S02]  /*3d40*/  @P6 FMUL.FTZ R189, R191, R188.reuse ;  /* 0x000000bcbfbd6220 */ /* 0x080fe40000410000 */
[----:B------:R-:W-:Y:S02]  /*3d50*/  FMUL.FTZ R188, R32, R188 ;  /* 0x000000bc20bc7220 */ /* 0x000fe40000410000 */
[----:B------:R-:W-:-:S03]  /*3d60*/  FADD.FTZ R136, R136, R189 ;  /* 0x000000bd88887221 */ /* 0x000fc60000010000 */
[----:B------:R-:W-:-:S04]  /*3d70*/  FSEL R188, R188, RZ, P6 ;  /* 0x000000ffbcbc7208 */ /* 0x000fc80003000000 */
[----:B------:R-:W-:-:S04]  /*3d80*/  F2FP.BF16.PACK_AB R188, RZ, R188 ;  /* 0x000000bcffbc723e */ /* 0x000fc800000010ff */
[----:B------:R-:W-:Y:S02]  /*3d90*/  PRMT R112, R188, 0x7610, R112 ;  /* 0x00007610bc707816 */ /* 0x000fe40000000070 */
.L_x_3607:
[----:B------:R-:W-:Y:S05]  /*3da0*/  BSYNC B1 ;  /* 0x0000000000017941 */ /* 0x000fea0003800000 */
.L_x_3606:
[----:B------:R-:W-:Y:S01]  /*3db0*/  BSSY B1, `(.L_x_3608) ;  /* 0x000000e000017945 */ /* 0x000fe20003800000 */
[----:B------:R-:W-:Y:S05]  /*3dc0*/  @P2 BRA `(.L_x_3609) ;  /* 0x0000004000002947 */ /* 0x000fea0003800000 */
[----:B------:R-:W-:Y:S01]  /*3dd0*/  MOV R188, RZ ;  /* 0x000000ff00bc7202 */ /* 0x000fe20000000f00 */
[----:B------:R-:W-:Y:S05]  /*3de0*/  @!P4 BRA `(.L_x_3610) ;  /* 0x000000a00000c947 */ /* 0x000fea0003800000 */
[----:B-----5:R-:W-:Y:S01]  /*3df0*/  PRMT R188, RZ, 0x7610, R164 ;  /* 0x00007610ffbc7816 */ /* 0x020fe200000000a4 */
[----:B------:R-:W-:Y:S05]  /*3e00*/  BRA `(.L_x_3610) ;  /* 0x0000008000007947 */ /* 0x000fea0003800000 */
.L_x_3609:
        /* <DEDUP_REMOVED lines=8> */
.L_x_3610:
[----:B------:R-:W-:Y:S05]  /*3e90*/  BSYNC B1 ;  /* 0x0000000000017941 */ /* 0x000fea0003800000 */
.L_x_3608:
        /* <DEDUP_REMOVED lines=15> */
.L_x_3612:
[----:B------:R-:W-:Y:S05]  /*3f90*/  BSYNC B1 ;  /* 0x0000000000017941 */ /* 0x000fea0003800000 */
.L_x_3611:
[----:B------:R-:W-:Y:S01]  /*3fa0*/  BSSY B1, `(.L_x_3613) ;  /* 0x000000e000017945 */ /* 0x000fe20003800000 */
[----:B------:R-:W-:Y:S05]  /*3fb0*/  @P2 BRA `(.L_x_3614) ;  /* 0x0000004000002947 */ /* 0x000fea0003800000 */
[----:B------:R-:W-:Y:S01]  /*3fc0*/  HFMA2.MMA R188, -RZ, RZ, 0, 0 ;  /* 0x00000000ffbc7435 */ /* 0x000fe200000001ff */
[----:B------:R-:W-:Y:S05]  /*3fd0*/  @!P4 BRA `(.L_x_3615) ;  /* 0x000000a00000c947 */ /* 0x000fea0003800000 */
[----:B-----5:R-:W-:Y:S01]  /*3fe0*/  PRMT R188, RZ, 0x5410, R165 ;  /* 0x00005410ffbc7816 */ /* 0x020fe200000000a5 */
[----:B------:R-:W-:Y:S05]  /*3ff0*/  BRA `(.L_x_3615) ;  /* 0x0000008000007947 */ /* 0x000fea0003800000 */
.L_x_3614:
        /* <DEDUP_REMOVED lines=8> */
.L_x_3615:
[----:B------:R-:W-:Y:S05]  /*4080*/  BSYNC B1 ;  /* 0x0000000000017941 */ /* 0x000fea0003800000 */
.L_x_3613:
        /* <DEDUP_REMOVED lines=15> */
.L_x_3617:
[----:B------:R-:W-:Y:S05]  /*4180*/  BSYNC B1 ;  /* 0x0000000000017941 */ /* 0x000fea0003800000 */
.L_x_3616:
[----:B------:R-:W-:Y:S01]  /*4190*/  BSSY B1, `(.L_x_3618) ;  /* 0x000000e000017945 */ /* 0x000fe20003800000 */
[----:B------:R-:W-:Y:S05]  /*41a0*/  @P2 BRA `(.L_x_3619) ;  /* 0x0000004000002947 */ /* 0x000fea0003800000 */
[----:B------:R-:W-:Y:S01]  /*41b0*/  IMAD.MOV.U32 R188, RZ, RZ, RZ ;  /* 0x000000ffffbc7224 */ /* 0x000fe200078e00ff */
[----:B------:R-:W-:Y:S05]  /*41c0*/  @!P4 BRA `(.L_x_3620) ;  /* 0x000000a00000c947 */ /* 0x000fea0003800000 */
[----:B-----5:R-:W-:Y:S01]  /*41d0*/  PRMT R188, RZ, 0x7610, R165 ;  /* 0x00007610ffbc7816 */ /* 0x020fe200000000a5 */
[----:B------:R-:W-:Y:S05]  /*41e0*/  BRA `(.L_x_3620) ;  /* 0x0000008000007947 */ /* 0x000fea0003800000 */
.L_x_3619:
        /* <DEDUP_REMOVED lines=8> */
.L_x_3620:
[----:B------:R-:W-:Y:S05]  /*4270*/  BSYNC B1 ;  /* 0x0000000000017941 */ /* 0x000fea0003800000 */
.L_x_3618:
        /* <DEDUP_REMOVED lines=15> */
.L_x_3622:
[----:B------:R-:W-:Y:S05]  /*4370*/  BSYNC B1 ;  /* 0x0000000000017941 */ /* 0x000fea0003800000 */
.L_x_3621:
[----:B------:R-:W-:Y:S01]  /*4380*/  BSSY B1, `(.L_x_3623) ;  /* 0x000000e000017945 */ /* 0x000fe20003800000 */
[----:B------:R-:W-:Y:S05]  /*4390*/  @P2 BRA `(.L_x_3624) ;  /* 0x0000004000002947 */ /* 0x000fea0003800000 */
[----:B------:R-:W-:Y:S01]  /*43a0*/  MOV R188, RZ ;  /* 0x000000ff00bc7202 */ /* 0x000fe20000000f00 */
[----:B------:R-:W-:Y:S05]  /*43b0*/  @!P4 BRA `(.L_x_3625) ;  /* 0x000000a00000c947 */ /* 0x000fea0003800000 */
[----:B-----5:R-:W-:Y:S01]  /*43c0*/  PRMT R188, RZ, 0x5410, R166 ;  /* 0x00005410ffbc7816 */ /* 0x020fe200000000a6 */
[----:B------:R-:W-:Y:S05]  /*43d0*/  BRA `(.L_x_3625) ;  /* 0x0000008000007947 */ /* 0x000fea0003800000 */
.L_x_3624:
        /* <DEDUP_REMOVED lines=8> */
.L_x_3625:
[----:B------:R-:W-:Y:S05]  /*4460*/  BSYNC B1 ;  /* 0x0000000000017941 */ /* 0x000fea0003800000 */
.L_x_3623:
        /* <DEDUP_REMOVED lines=16> */
.L_x_3627:
[----:B------:R-:W-:Y:S05]  /*4570*/  BSYNC B1 ;  /* 0x0000000000017941 */ /* 0x000fea0003800000 */
.L_x_3626:
[----:B------:R-:W-:Y:S01]  /*4580*/  BSSY B1, `(.L_x_3628) ;  /* 0x000000e000017945 */ /* 0x000fe20003800000 */
[----:B------:R-:W-:Y:S05]  /*4590*/  @P2 BRA `(.L_x_3629) ;  /* 0x0000004000002947 */ /* 0x000fea0003800000 */
[----:B------:R-:W-:Y:S01]  /*45a0*/  HFMA2.MMA R188, -RZ, RZ, 0, 0 ;  /* 0x00000000ffbc7435 */ /* 0x000fe200000001ff */
[----:B------:R-:W-:Y:S05]  /*45b0*/  @!P4 BRA `(.L_x_3630) ;  /* 0x000000a00000c947 */ /* 0x000fea0003800000 */
[----:B-----5:R-:W-:Y:S01]  /*45c0*/  PRMT R188, RZ, 0x7610, R166 ;  /* 0x00007610ffbc7816 */ /* 0x020fe200000000a6 */
[----:B------:R-:W-:Y:S05]  /*45d0*/  BRA `(.L_x_3630) ;  /* 0x0000008000007947 */ /* 0x000fea0003800000 */
.L_x_3629:
        /* <DEDUP_REMOVED lines=8> */
.L_x_3630:
[----:B------:R-:W-:Y:S05]  /*4660*/  BSYNC B1 ;  /* 0x0000000000017941 */ /* 0x000fea0003800000 */
.L_x_3628:
        /* <DEDUP_REMOVED lines=16> */
.L_x_3632:
[----:B------:R-:W-:Y:S05]  /*4770*/  BSYNC B1 ;  /* 0x0000000000017941 */ /* 0x000fea0003800000 */
.L_x_3631:
[----:B------:R-:W-:Y:S01]  /*4780*/  BSSY B1, `(.L_x_3633) ;  /* 0x000000e000017945 */ /* 0x000fe20003800000 */
[----:B------:R-:W-:Y:S05]  /*4790*/  @P2 BRA `(.L_x_3634) ;  /* 0x0000004000002947 */ /* 0x000fea0003800000 */
[----:B------:R-:W-:Y:S01]  /*47a0*/  IMAD.MOV.U32 R188, RZ, RZ, RZ ;  /* 0x000000ffffbc7224 */ /* 0x000fe200078e00ff */
[----:B------:R-:W-:Y:S05]  /*47b0*/  @!P4 BRA `(.L_x_3635) ;  /* 0x000000a00000c947 */ /* 0x000fea0003800000 */
[----:B-----5:R-:W-:Y:S01]  /*47c0*/  PRMT R188, RZ, 0x5410, R167 ;  /* 0x00005410ffbc7816 */ /* 0x020fe200000000a7 */
[----:B------:R-:W-:Y:S05]  /*47d0*/  BRA `(.L_x_3635) ;  /* 0x0000008000007947 */ /* 0x000fea0003800000 */
.L_x_3634:
        /* <DEDUP_REMOVED lines=8> */
.L_x_3635:
[----:B------:R-:W-:Y:S05]  /*4860*/  BSYNC B1 ;  /* 0x0000000000017941 */ /* 0x000fea0003800000 */
.L_x_3633:
        /* <DEDUP_REMOVED lines=16> */
.L_x_3637:
[----:B------:R-:W-:Y:S05]  /*4970*/  BSYNC B1 ;  /* 0x0000000000017941 */ /* 0x000fea0003800000 */
.L_x_3636:
[----:B------:R-:W-:Y:S01]  /*4980*/  BSSY B1, `(.L_x_3638) ;  /* 0x000000e000017945 */ /* 0x000fe20003800000 */
[----:B------:R-:W-:Y:S05]  /*4990*/  @P2 BRA `(.L_x_3639) ;  /* 0x0000004000002947 */ /* 0x000fea0003800000 */
[----:B------:R-:W-:Y:S01]  /*49a0*/  MOV R188, RZ ;  /* 0x000000ff00bc7202 */ /* 0x000fe20000000f00 */
[----:B------:R-:W-:Y:S05]  /*49b0*/  @!P4 BRA `(.L_x_3640) ;  /* 0x000000a00000c947 */ /* 0x000fea0003800000 */
[----:B-----5:R-:W-:Y:S01]  /*49c0*/  PRMT R188, RZ, 0x7610, R167 ;  /* 0x00007610ffbc7816 */ /* 0x020fe200000000a7 */
[----:B------:R-:W-:Y:S05]  /*49d0*/  BRA `(.L_x_3640) ;  /* 0x0000008000007947 */ /* 0x000fea0003800000 */
.L_x_3639:
        /* <DEDUP_REMOVED lines=8> */
.L_x_3640:
[----:B------:R-:W-:Y:S05]  /*4a60*/  BSYNC B1 ;  /* 0x0000000000017941 */ /* 0x000fea0003800000 */
.L_x_3638:
        /* <DEDUP_REMOVED lines=16> */
.L_x_3642:
[----:B------:R-:W-:Y:S05]  /*4b70*/  BSYNC B1 ;  /* 0x0000000000017941 */ /* 0x000fea0003800000 */
.L_x_3641:
        /* <DEDUP_REMOVED lines=8> */
.L_x_3600:
[----:B------:R-:W-:Y:S05]  /*4c00*/  BSYNC B0 ;  /* 0x0000000000007941 */ /* 0x000fea0003800000 */
.L_x_3599:
[----:B------:R-:W-:Y:S01]  /*4c10*/  BSSY B0, `(.L_x_3643) ;  /* 0x0000112000007945 */ /* 0x000fe20003800000 */
[----:B------:R-:W-:Y:S05]  /*4c20*/  @!P1 BRA `(.L_x_3644) ;  /* 0x0000110000009947 */ /* 0x000fea0003800000 */
[----:B------:R-:W-:Y:S01]  /*4c30*/  BSSY B1, `(.L_x_3645) ;  /* 0x0000005000017945 */ /* 0x000fe20003800000 */
[----:B------:R-:W-:Y:S05]  /*4c40*/  @!P3 BRA `(.L_x_3646) ;  /* 0x000000300000b947 */ /* 0x000fea0003800000 */
[----:B-----5:R-:W-:-:S04]  /*4c50*/  IMAD.MOV.U32 R84, RZ, RZ, 0x10 ;  /* 0x00000010ff547424 */ /* 0x020fc800078e00ff */
[----:B------:R-:W-:-:S06]  /*4c60*/  IMAD.WIDE.U32 R84, R11, R84, c[0x0][0x170] ;  /* 0x00005c000b547625 */ /* 0x000fcc00078e0054 */
[----:B------:R-:W5:Y:S02]  /*4c70*/  LDG.E.128 R84, [R84.64] ;  /* 0x0000000454547981 */ /* 0x000f64000c1e1d00 */
.L_x_3646:
[----:B------:R-:W-:Y:S05]  /*4c80*/  BSYNC B1 ;  /* 0x0000000000017941 */ /* 0x000fea0003800000 */
.L_x_3645:
        /* <DEDUP_REMOVED lines=10> */
.L_x_3648:
        /* <DEDUP_REMOVED lines=12> */
.L_x_3649:
[----:B------:R-:W-:Y:S05]  /*4df0*/  BSYNC B1 ;  /* 0x0000000000017941 */ /* 0x000fea0003800000 */
.L_x_3647:
        /* <DEDUP_REMOVED lines=17> */
.L_x_3651:
[----:B------:R-:W-:Y:S05]  /*4f10*/  BSYNC B1 ;  /* 0x0000000000017941 */ /* 0x000fea0003800000 */
.L_x_3650:
[----:B------:R-:W-:Y:S01]  /*4f20*/  BSSY B1, `(.L_x_3652) ;  /* 0x000000e000017945 */ /* 0x000fe20003800000 */
[----:B------:R-:W-:Y:S05]  /*4f30*/  @P2 BRA `(.L_x_3653) ;  /* 0x0000004000002947 */ /* 0x000fea0003800000 */
[----:B------:R-:W-:Y:S01]  /*4f40*/  IMAD.MOV.U32 R188, RZ, RZ, RZ ;  /* 0x000000ffffbc7224 */ /* 0x000fe200078e00ff */
[----:B------:R-:W-:Y:S05]  /*4f50*/  @!P4 BRA `(.L_x_3654) ;  /* 0x000000a00000c947 */ /* 0x000fea0003800000 */
[----:B-----5:R-:W-:Y:S01]  /*4f60*/  PRMT R188, RZ, 0x7610, R20 ;  /* 0x00007610ffbc7816 */ /* 0x020fe20000000014 */
[----:B------:R-:W-:Y:S05]  /*4f70*/  BRA `(.L_x_3654) ;  /* 0x0000008000007947 */ /* 0x000fea0003800000 */
.L_x_3653:
        /* <DEDUP_REMOVED lines=8> */
.L_x_3654:
[----:B------:R-:W-:Y:S05]  /*5000*/  BSYNC B1 ;  /* 0x0000000000017941 */ /* 0x000fea0003800000 */
.L_x_3652:
        /* <DEDUP_REMOVED lines=15> */
.L_x_3656:
[----:B------:R-:W-:Y:S05]  /*5100*/  BSYNC B1 ;  /* 0x0000000000017941 */ /* 0x000fea0003800000 */
.L_x_3655:
[----:B------:R-:W-:Y:S01]  /*5110*/  BSSY B1, `(.L_x_3657) ;  /* 0x000000e000017945 */ /* 0x000fe20003800000 */
[----:B------:R-:W-:Y:S05]  /*5120*/  @P2 BRA `(.L_x_3658) ;  /* 0x0000004000002947 */ /* 0x000fea0003800000 */
[----:B------:R-:W-:Y:S01]  /*5130*/  MOV R188, RZ ;  /* 0x000000ff00bc7202 */ /* 0x000fe20000000f00 */
[----:B------:R-:W-:Y:S05]  /*5140*/  @!P4 BRA `(.L_x_3659) ;  /* 0x000000a00000c947 */ /* 0x000fea0003800000 */
[----:B-----5:R-:W-:Y:S01]  /*5150*/  PRMT R188, RZ, 0x5410, R21 ;  /* 0x00005410ffbc7816 */ /* 0x020fe20000000015 */
[----:B------:R-:W-:Y:S05]  /*5160*/  BRA `(.L_x_3659) ;  /* 0x0000008000007947 */ /* 0x000fea0003800000 */
.L_x_3658:
        /* <DEDUP_REMOVED lines=8> */
.L_x_3659:
[----:B------:R-:W-:Y:S05]  /*51f0*/  BSYNC B1 ;  /* 0x0000000000017941 */ /* 0x000fea0003800000 */
.L_x_3657:
        /* <DEDUP_REMOVED lines=15> */
.L_x_3661:
[----:B------:R-:W-:Y:S05]  /*52f0*/  BSYNC B1 ;  /* 0x0000000000017941 */ /* 0x000fea0003800000 */
.L_x_3660:
[----:B------:R-:W-:Y:S01]  /*5300*/  BSSY B1, `(.L_x_3662) ;  /* 0x000000e000017945 */ /* 0x000fe20003800000 */
[----:B------:R-:W-:Y:S05]  /*5310*/  @P2 BRA `(.L_x_3663) ;  /* 0x0000004000002947 */ /* 0x000fea0003800000 */
[----:B------:R-:W-:Y:S01]  /*5320*/  HFMA2.MMA R188, -RZ, RZ, 0, 0 ;  /* 0x00000000ffbc7435 */ /* 0x000fe200000001ff */
[----:B------:R-:W-:Y:S05]  /*5330*/  @!P4 BRA `(.L_x_3664) ;  /* 0x000000a00000c947 */ /* 0x000fea0003800000 */
[----:B-----5:R-:W-:Y:S01]  /*5340*/  PRMT R188, RZ, 0x7610, R21 ;  /* 0x00007610ffbc7816 */ /* 0x020fe20000000015 */
[----:B------:R-:W-:Y:S05]  /*5350*/  BRA `(.L_x_3664) ;  /* 0x0000008000007947 */ /* 0x000fea0003800000 */
.L_x_3663:
        /* <DEDUP_REMOVED lines=8> */
.L_x_3664:
[----:B------:R-:W-:Y:S05]  /*53e0*/  BSYNC B1 ;  /* 0x0000000000017941 */ /* 0x000fea0003800000 */
.L_x_3662:
        /* <DEDUP_REMOVED lines=15> */
.L_x_3666:
[----:B------:R-:W-:Y:S05]  /*54e0*/  BSYNC B1 ;  /* 0x0000000000017941 */ /* 0x000fea0003800000 */
.L_x_3665:
[----:B------:R-:W-:Y:S01]  /*54f0*/  BSSY B1, `(.L_x_3667) ;  /* 0x000000e000017945 */ /* 0x000fe20003800000 */
[----:B------:R-:W-:Y:S05]  /*5500*/  @P2 BRA `(.L_x_3668) ;  /* 0x0000004000002947 */ /* 0x000fea0003800000 */
[----:B------:R-:W-:Y:S01]  /*5510*/  IMAD.MOV.U32 R188, RZ, RZ, RZ ;  /* 0x000000ffffbc7224 */ /* 0x000fe200078e00ff */
[----:B------:R-:W-:Y:S05]  /*5520*/  @!P4 BRA `(.L_x_3669) ;  /* 0x000000a00000c947 */ /* 0x000fea0003800000 */
[----:B-----5:R-:W-:Y:S01]  /*5530*/  PRMT R188, RZ, 0x5410, R22 ;  /* 0x00005410ffbc7816 */ /* 0x020fe20000000016 */
[----:B------:R-:W-:Y:S05]  /*5540*/  BRA `(.L_x_3669) ;  /* 0x0000008000007947 */ /* 0x000fea0003800000 */
.L_x_3668:
        /* <DEDUP_REMOVED lines=8> */
.L_x_3669:
[----:B------:R-:W-:Y:S05]  /*55d0*/  BSYNC B1 ;  /* 0x0000000000017941 */ /* 0x000fea0003800000 */
.L_x_3667:
        /* <DEDUP_REMOVED lines=15> */
.L_x_3671:
[----:B------:R-:W-:Y:S05]  /*56d0*/  BSYNC B1 ;  /* 0x0000000000017941 */ /* 0x000fea0003800000 */
.L_x_3670:
[----:B------:R-:W-:Y:S01]  /*56e0*/  BSSY B1, `(.L_x_3672) ;  /* 0x000000e000017945 */ /* 0x000fe20003800000 */
[----:B------:R-:W-:Y:S05]  /*56f0*/  @P2 BRA `(.L_x_3673) ;  /* 0x0000004000002947 */ /* 0x000fea0003800000 */
[----:B------:R-:W-:Y:S01]  /*5700*/  MOV R188, RZ ;  /* 0x000000ff00bc7202 */ /* 0x000fe20000000f00 */
[----:B------:R-:W-:Y:S05]  /*5710*/  @!P4 BRA `(.L_x_3674) ;  /* 0x000000a00000c947 */ /* 0x000fea0003800000 */
[----:B-----5:R-:W-:Y:S01]  /*5720*/  PRMT R188, RZ, 0x7610, R22 ;  /* 0x00007610ffbc7816 */ /* 0x020fe20000000016 */
[----:B------:R-:W-:Y:S05]  /*5730*/  BRA `(.L_x_3674) ;  /* 0x0000008000007947 */ /* 0x000fea0003800000 */
.L_x_3673:
        /* <DEDUP_REMOVED lines=8> */
.L_x_3674:
[----:B------:R-:W-:Y:S05]  /*57c0*/  BSYNC B1 ;  /* 0x0000000000017941 */ /* 0x000fea0003800000 */
.L_x_3672:
        /* <DEDUP_REMOVED lines=15> */
.L_x_3676:
[----:B------:R-:W-:Y:S05]  /*58c0*/  BSYNC B1 ;  /* 0x0000000000017941 */ /* 0x000fea0003800000 */
.L_x_3675:
[----:B------:R-:W-:Y:S01]  /*58d0*/  BSSY B1, `(.L_x_3677) ;  /* 0x000000e000017945 */ /* 0x000fe20003800000 */
[----:B------:R-:W-:Y:S05]  /*58e0*/  @P2 BRA `(.L_x_3678) ;  /* 0x0000004000002947 */ /* 0x000fea0003800000 */
[----:B------:R-:W-:Y:S01]  /*58f0*/  HFMA2.MMA R188, -RZ, RZ, 0, 0 ;  /* 0x00000000ffbc7435 */ /* 0x000fe200000001ff */
[----:B------:R-:W-:Y:S05]  /*5900*/  @!P4 BRA `(.L_x_3679) ;  /* 0x000000a00000c947 */ /* 0x000fea0003800000 */
[----:B-----5:R-:W-:Y:S01]  /*5910*/  PRMT R188, RZ, 0x5410, R23 ;  /* 0x00005410ffbc7816 */ /* 0x020fe20000000017 */
[----:B------:R-:W-:Y:S05]  /*5920*/  BRA `(.L_x_3679) ;  /* 0x0000008000007947 */ /* 0x000fea0003800000 */
.L_x_3678:
        /* <DEDUP_REMOVED lines=8> */
.L_x_3679:
[----:B------:R-:W-:Y:S05]  /*59b0*/  BSYNC B1 ;  /* 0x0000000000017941 */ /* 0x000fea0003800000 */
.L_x_3677:
        /* <DEDUP_REMOVED lines=15> */
.L_x_3681:
[----:B------:R-:W-:Y:S05]  /*5ab0*/  BSYNC B1 ;  /* 0x0000000000017941 */ /* 0x000fea0003800000 */
.L_x_3680:
[----:B------:R-:W-:Y:S01]  /*5ac0*/  BSSY B1, `(.L_x_3682) ;  /* 0x000000e000017945 */ /* 0x000fe20003800000 */
[----:B------:R-:W-:Y:S05]  /*5ad0*/  @P2 BRA `(.L_x_3683) ;  /* 0x0000004000002947 */ /* 0x000fea0003800000 */
[----:B------:R-:W-:Y:S01]  /*5ae0*/  IMAD.MOV.U32 R188, RZ, RZ, RZ ;  /* 0x000000ffffbc7224 */ /* 0x000fe200078e00ff */
[----:B------:R-:W-:Y:S05]  /*5af0*/  @!P4 BRA `(.L_x_3684) ;  /* 0x000000a00000c947 */ /* 0x000fea0003800000 */
[----:B-----5:R-:W-:Y:S01]  /*5b00*/  PRMT R188, RZ, 0x7610, R23 ;  /* 0x00007610ffbc7816 */ /* 0x020fe20000000017 */
[----:B------:R-:W-:Y:S05]  /*5b10*/  BRA `(.L_x_3684) ;  /* 0x0000008000007947 */ /* 0x000fea0003800000 */
.L_x_3683:
        /* <DEDUP_REMOVED lines=8> */
.L_x_3684:
[----:B------:R-:W-:Y:S05]  /*5ba0*/  BSYNC B1 ;  /* 0x0000000000017941 */ /* 0x000fea0003800000 */
.L_x_3682:
        /* <DEDUP_REMOVED lines=15> */
.L_x_3686:
[----:B------:R-:W-:Y:S05]  /*5ca0*/  BSYNC B1 ;  /* 0x0000000000017941 */ /* 0x000fea0003800000 */
.L_x_3685:
        /* <DEDUP_REMOVED lines=8> */
.L_x_3644:
[----:B------:R-:W-:Y:S05]  /*5d30*/  BSYNC B0 ;  /* 0x0000000000007941 */ /* 0x000fea0003800000 */
.L_x_3643:
        /* <DEDUP_REMOVED lines=8> */
.L_x_3690:
[----:B------:R-:W-:Y:S05]  /*5dc0*/  BSYNC B1 ;  /* 0x0000000000017941 */ /* 0x000fea0003800000 */
.L_x_3689:
        /* <DEDUP_REMOVED lines=10> */
.L_x_3692:
        /* <DEDUP_REMOVED lines=12> */
.L_x_3693:
[----:B------:R-:W-:Y:S05]  /*5f30*/  BSYNC B1 ;  /* 0x0000000000017941 */ /* 0x000fea0003800000 */
.L_x_3691:
        /* <DEDUP_REMOVED lines=17> */
.L_x_3695:
[----:B------:R-:W-:Y:S05]  /*6050*/  BSYNC B1 ;  /* 0x0000000000017941 */ /* 0x000fea0003800000 */
.L_x_3694:
[----:B------:R-:W-:Y:S01]  /*6060*/  BSSY B1, `(.L_x_3696) ;  /* 0x000000e000017945 */ /* 0x000fe20003800000 */
[----:B------:R-:W-:Y:S05]  /*6070*/  @P2 BRA `(.L_x_3697) ;  /* 0x0000004000002947 */ /* 0x000fea0003800000 */
[----:B------:R-:W-:Y:S01]  /*6080*/  HFMA2.MMA R188, -RZ, RZ, 0, 0 ;  /* 0x00000000ffbc7435 */ /* 0x000fe200000001ff */
[----:B------:R-:W-:Y:S05]  /*6090*/  @!P4 BRA `(.L_x_3698) ;  /* 0x000000a00000c947 */ /* 0x000fea0003800000 */
[----:B-----5:R-:W-:Y:S01]  /*60a0*/  PRMT R188, RZ, 0x7610, R168 ;  /* 0x00007610ffbc7816 */ /* 0x020fe200000000a8 */
[----:B------:R-:W-:Y:S05]  /*60b0*/  BRA `(.L_x_3698) ;  /* 0x0000008000007947 */ /* 0x000fea0003800000 */
.L_x_3697:
        /* <DEDUP_REMOVED lines=8> */
.L_x_3698:
[----:B------:R-:W-:Y:S05]  /*6140*/  BSYNC B1 ;  /* 0x0000000000017941 */ /* 0x000fea0003800000 */
.L_x_3696:
        /* <DEDUP_REMOVED lines=15> */
.L_x_3700:
[----:B------:R-:W-:Y:S05]  /*6240*/  BSYNC B1 ;  /* 0x0000000000017941 */ /* 0x000fea0003800000 */
.L_x_3699:
[----:B------:R-:W-:Y:S01]  /*6250*/  BSSY B1, `(.L_x_3701) ;  /* 0x000000e000017945 */ /* 0x000fe20003800000 */
[----:B------:R-:W-:Y:S05]  /*6260*/  @P2 BRA `(.L_x_3702) ;  /* 0x0000004000002947 */ /* 0x000fea0003800000 */
[----:B------:R-:W-:Y:S01]  /*6270*/  IMAD.MOV.U32 R188, RZ, RZ, RZ ;  /* 0x000000ffffbc7224 */ /* 0x000fe200078e00ff */
[----:B------:R-:W-:Y:S05]  /*6280*/  @!P4 BRA `(.L_x_3703) ;  /* 0x000000a00000c947 */ /* 0x000fea0003800000 */
[----:B-----5:R-:W-:Y:S01]  /*6290*/  PRMT R188, RZ, 0x5410, R169 ;  /* 0x00005410ffbc7816 */ /* 0x020fe200000000a9 */
[----:B------:R-:W-:Y:S05]  /*62a0*/  BRA `(.L_x_3703) ;  /* 0x0000008000007947 */ /* 0x000fea0003800000 */
.L_x_3702:
        /* <DEDUP_REMOVED lines=8> */
.L_x_3703:
[----:B------:R-:W-:Y:S05]  /*6330*/  BSYNC B1 ;  /* 0x0000000000017941 */ /* 0x000fea0003800000 */
.L_x_3701:
        /* <DEDUP_REMOVED lines=15> */
.L_x_3705:
[----:B------:R-:W-:Y:S05]  /*6430*/  BSYNC B1 ;  /* 0x0000000000017941 */ /* 0x000fea0003800000 */
.L_x_3704:
[----:B------:R-:W-:Y:S01]  /*6440*/  BSSY B1, `(.L_x_3706) ;  /* 0x000000e000017945 */ /* 0x000fe20003800000 */
[----:B------:R-:W-:Y:S05]  /*6450*/  @P2 BRA `(.L_x_3707) ;  /* 0x0000004000002947 */ /* 0x000fea0003800000 */
[----:B------:R-:W-:Y:S01]  /*6460*/  MOV R188, RZ ;  /* 0x000000ff00bc7202 */ /* 0x000fe20000000f00 */
[----:B------:R-:W-:Y:S05]  /*6470*/  @!P4 BRA `(.L_x_3708) ;  /* 0x000000a00000c947 */ /* 0x000fea0003800000 */
[----:B-----5:R-:W-:Y:S01]  /*6480*/  PRMT R188, RZ, 0x7610, R169 ;  /* 0x00007610ffbc7816 */ /* 0x020fe200000000a9 */
[----:B------:R-:W-:Y:S05]  /*6490*/  BRA `(.L_x_3708) ;  /* 0x0000008000007947 */ /* 0x000fea0003800000 */
.L_x_3707:
        /* <DEDUP_REMOVED lines=8> */
.L_x_3708:
[----:B------:R-:W-:Y:S05]  /*6520*/  BSYNC B1 ;  /* 0x0000000000017941 */ /* 0x000fea0003800000 */
.L_x_3706:
        /* <DEDUP_REMOVED lines=15> */
.L_x_3710:
[----:B------:R-:W-:Y:S05]  /*6620*/  BSYNC B1 ;  /* 0x0000000000017941 */ /* 0x000fea0003800000 */
.L_x_3709:
[----:B------:R-:W-:Y:S01]  /*6630*/  BSSY B1, `(.L_x_3711) ;  /* 0x000000e000017945 */ /* 0x000fe20003800000 */
[----:B------:R-:W-:Y:S05]  /*6640*/  @P2 BRA `(.L_x_3712) ;  /* 0x0000004000002947 */ /* 0x000fea0003800000 */
[----:B------:R-:W-:Y:S01]  /*6650*/  HFMA2.MMA R188, -RZ, RZ, 0, 0 ;  /* 0x00000000ffbc7435 */ /* 0x000fe200000001ff */
[----:B------:R-:W-:Y:S05]  /*6660*/  @!P4 BRA `(.L_x_3713) ;  /* 0x000000a00000c947 */ /* 0x000fea0003800000 */
[----:B-----5:R-:W-:Y:S01]  /*6670*/  PRMT R188, RZ, 0x5410, R170 ;  /* 0x00005410ffbc7816 */ /* 0x020fe200000000aa */
[----:B------:R-:W-:Y:S05]  /*6680*/  BRA `(.L_x_3713) ;  /* 0x0000008000007947 */ /* 0x000fea0003800000 */
.L_x_3712:
        /* <DEDUP_REMOVED lines=8> */
.L_x_3713:
[----:B------:R-:W-:Y:S05]  /*6710*/  BSYNC B1 ;  /* 0x0000000000017941 */ /* 0x000fea0003800000 */
.L_x_3711:
        /* <DEDUP_REMOVED lines=15> */
.L_x_3715:
[----:B------:R-:W-:Y:S05]  /*6810*/  BSYNC B1 ;  /* 0x0000000000017941 */ /* 0x000fea0003800000 */
.L_x_3714:
[----:B------:R-:W-:Y:S01]  /*6820*/  BSSY B1, `(.L_x_3716) ;  /* 0x000000e000017945 */ /* 0x000fe20003800000 */
[----:B------:R-:W-:Y:S05]  /*6830*/  @P2 BRA `(.L_x_3717) ;  /* 0x0000004000002947 */ /* 0x000fea0003800000 */
[----:B------:R-:W-:Y:S01]  /*6840*/  IMAD.MOV.U32 R188, RZ, RZ, RZ ;  /* 0x000000ffffbc7224 */ /* 0x000fe200078e00ff */
[----:B------:R-:W-:Y:S05]  /*6850*/  @!P4 BRA `(.L_x_3718) ;  /* 0x000000a00000c947 */ /* 0x000fea0003800000 */
[----:B-----5:R-:W-:Y:S01]  /*6860*/  PRMT R188, RZ, 0x7610, R170 ;  /* 0x00007610ffbc7816 */ /* 0x020fe200000000aa */
[----:B------:R-:W-:Y:S05]  /*6870*/  BRA `(.L_x_3718) ;  /* 0x0000008000007947 */ /* 0x000fea0003800000 */
.L_x_3717:
        /* <DEDUP_REMOVED lines=8> */
.L_x_3718:
[----:B------:R-:W-:Y:S05]  /*6900*/  BSYNC B1 ;  /* 0x0000000000017941 */ /* 0x000fea0003800000 */
.L_x_3716:
        /* <DEDUP_REMOVED lines=15> */
.L_x_3720:
[----:B------:R-:W-:Y:S05]  /*6a00*/  BSYNC B1 ;  /* 0x0000000000017941 */ /* 0x000fea0003800000 */
.L_x_3719:
[----:B------:R-:W-:Y:S01]  /*6a10*/  BSSY B1, `(.L_x_3721) ;  /* 0x000000e000017945 */ /* 0x000fe20003800000 */
[----:B------:R-:W-:Y:S05]  /*6a20*/  @P2 BRA `(.L_x_3722) ;  /* 0x0000004000002947 */ /* 0x000fea0003800000 */
[----:B------:R-:W-:Y:S01]  /*6a30*/  MOV R188, RZ ;  /* 0x000000ff00bc7202 */ /* 0x000fe20000000f00 */
[----:B------:R-:W-:Y:S05]  /*6a40*/  @!P4 BRA `(.L_x_3723) ;  /* 0x000000a00000c947 */ /* 0x000fea0003800000 */
[----:B-----5:R-:W-:Y:S01]  /*6a50*/  PRMT R188, RZ, 0x5410, R171 ;  /* 0x00005410ffbc7816 */ /* 0x020fe200000000ab */
[----:B------:R-:W-:Y:S05]  /*6a60*/  BRA `(.L_x_3723) ;  /* 0x0000008000007947 */ /* 0x000fea0003800000 */
.L_x_3722:
        /* <DEDUP_REMOVED lines=8> */
.L_x_3723:
[----:B------:R-:W-:Y:S05]  /*6af0*/  BSYNC B1 ;  /* 0x0000000000017941 */ /* 0x000fea0003800000 */
.L_x_3721:
        /* <DEDUP_REMOVED lines=15> */
.L_x_3725:
[----:B------:R-:W-:Y:S05]  /*6bf0*/  BSYNC B1 ;  /* 0x0000000000017941 */ /* 0x000fea0003800000 */
.L_x_3724:
[----:B------:R-:W-:Y:S01]  /*6c00*/  BSSY B1, `(.L_x_3726) ;  /* 0x000000e000017945 */ /* 0x000fe20003800000 */
[----:B------:R-:W-:Y:S05]  /*6c10*/  @P2 BRA `(.L_x_3727) ;  /* 0x0000004000002947 */ /* 0x000fea0003800000 */
[----:B------:R-:W-:Y:S01]  /*6c20*/  HFMA2.MMA R2, -RZ, RZ, 0, 0 ;  /* 0x00000000ff027435 */ /* 0x000fe200000001ff */
[----:B------:R-:W-:Y:S05]  /*6c30*/  @!P4 BRA `(.L_x_3728) ;  /* 0x000000a00000c947 */ /* 0x000fea0003800000 */
[----:B-----5:R-:W-:Y:S01]  /*6c40*/  PRMT R2, RZ, 0x7610, R171 ;  /* 0x00007610ff027816 */ /* 0x020fe200000000ab */
[----:B------:R-:W-:Y:S05]  /*6c50*/  BRA `(.L_x_3728) ;  /* 0x0000008000007947 */ /* 0x000fea0003800000 */
.L_x_3727:
[----:B------:R-:W1:Y:S02]  /*6c60*/  LDC.U8 R188, c[0x0][0x1f0] ;  /* 0x00007c00ffbc7b82 */ /* 0x000e640000000000 */
[----:B-1----:R-:W-:-:S04]  /*6c70*/  ISETP.NE.AND P2, PT, R188, RZ, PT ;  /* 0x000000ffbc00720c */ /* 0x002fc80003f45270 */
[----:B------:R-:W-:-:S05]  /*6c80*/  FSEL R13, R13, RZ, !P2 ;  /* 0x000000ff0d0d7208 */ /* 0x000fca0005000000 */
[----:B------:R-:W-:-:S04]  /*6c90*/  FFMA.FTZ R13, R5, R190, R13 ;  /* 0x000000be050d7223 */ /* 0x000fc8000001000d */
[----:B------:R-:W-:-:S04]  /*6ca0*/  FADD.FTZ R13, R12, -R13 ;  /* 0x8000000d0c0d7221 */ /* 0x000fc80000010000 */
[----:B------:R-:W-:Y:S01]  /*6cb0*/  FMUL.FTZ R2, R2, R13 ;  /* 0x0000000d02027220 */ /* 0x000fe20000410000 */
[----:B-----5:R-:W-:-:S05]  /*6cc0*/  @P4 PRMT R13, RZ, 0x7610, R171 ;  /* 0x00007610ff0d4816 */ /* 0x020fca00000000ab */
[----:B------:R-:W-:Y:S02]  /*6cd0*/  @P4 FADD.FTZ R2, R2, R13 ;  /* 0x0000000d02024221 */ /* 0x000fe40000010000 */
.L_x_3728:
[----:B------:R-:W-:Y:S05]  /*6ce0*/  BSYNC B1 ;  /* 0x0000000000017941 */ /* 0x000fea0003800000 */
.L_x_3726:
        /* <DEDUP_REMOVED lines=15> */
.L_x_3730:
[----:B------:R-:W-:Y:S05]  /*6de0*/  BSYNC B1 ;  /* 0x0000000000017941 */ /* 0x000fea0003800000 */
.L_x_3729:
[----:B------:R-:W-:-:S04]  /*6df0*/  @P5 IMAD.MOV.U32 R2, RZ, RZ, 0x10 ;  /* 0x00000010ff025424 */ /* 0x000fc800078e00ff */
[----:B------:R-:W-:Y:S01]  /*6e00*/  @P5 IMAD.WIDE.U32 R188, R4, R2, c[0x0][0x258] ;  /* 0x0000960004bc5625 */ /* 0x000fe200078e0002 */
[----:B------:R-:W-:-:S04]  /*6e10*/  @P3 MOV R2, 0x10 ;  /* 0x0000001000023802 */ /* 0x000fc80000000f00 */
[----:B------:R1:W-:Y:S02]  /*6e20*/  @P5 STG.E.128 [R188.64], R180 ;  /* 0x000000b4bc005986 */ /* 0x0003e4000c101d04 */
[----:B-1----:R-:W-:-:S05]  /*6e30*/  @P3 IMAD.WIDE.U32 R188, R11, R2, c[0x0][0x248] ;  /* 0x000092000bbc3625 */ /* 0x002fca00078e0002 */
[----:B------:R1:W-:Y:S02]  /*6e40*/  @P3 STG.E.128 [R188.64], R112 ;  /* 0x00000070bc003986 */ /* 0x0003e4000c101d04 */
.L_x_3688:
[----:B------:R-:W-:Y:S05]  /*6e50*/  BSYNC B0 ;  /* 0x0000000000007941 */ /* 0x000fea0003800000 */
.L_x_3687:
[----:B------:R-:W2:Y:S01]  /*6e60*/  LDL.LU R2, [R1+0x24] ;  /* 0x0000240001027983 */ /* 0x000ea20000300800 */
[----:B-----5:R-:W-:-:S04]  /*6e70*/  IADD3 R0, R0, c[0x0][0x160], RZ ;  /* 0x0000580000007a10 */ /* 0x020fc80007ffe0ff */
[----:B------:R-:W-:Y:S02]  /*6e80*/  ISETP.GE.AND P2, PT, R0, c[0x0][0x164], PT ;  /* 0x0000590000007a0c */ /* 0x000fe40003f46270 */
[----:B--2---:R-:W-:-:S04]  /*6e90*/  LOP3.LUT P3, RZ, R2, 0xff, RZ, 0xc0, !PT ;  /* 0x000000ff02ff7812 */ /* 0x004fc8000786c0ff */
[----:B------:R-:W-:-:S05]  /*6ea0*/  SEL R2, RZ, 0x1, P3 ;  /* 0x00000001ff027807 */ /* 0x000fca0001800000 */
[----:B------:R2:W-:Y:S02]  /*6eb0*/  STL.S16 [R1+0x24], R2 ;  /* 0x0000240201007387 */ /* 0x0005e40000100600 */
[----:B012---:R-:W-:Y:S01]  /*6ec0*/  @P2 CALL.REL.NOINC `(.L_x_3537) ;  /* 0x0000001000002944 */ /* 0x007fe20003c00000 */
[----:B------:R-:W-:Y:S05]  /*6ed0*/  BRA `(.L_x_3731) ;  /* 0xffff98a000007947 */ /* 0x000fea000383ffff */
.L_x_3537:
[----:B------:R-:W0:Y:S01]  /*6ee0*/  S2UR UR6, SR_CTAID.X ;  /* 0x00000000000679c3 */ /* 0x000e220000002500 */
[----:B------:R-:W0:Y:S01]  /*6ef0*/  S2R R2, SR_TID.X ;  /* 0x0000000000027919 */ /* 0x000e220000002100 */
[----:B------:R-:W-:Y:S01]  /*6f00*/  LOP3.LUT P2, RZ, R3, 0xffffff80, RZ, 0xc0, !PT ;  /* 0xffffff8003ff7812 */ /* 0x000fe2000784c0ff */
[----:B------:R-:W-:Y:S01]  /*6f10*/  BSSY B0, `(.L_x_3732) ;  /* 0x0000011000007945 */ /* 0x000fe20003800000 */
[C---:B0-----:R-:W-:Y:S02]  /*6f20*/  LEA.HI R0, R2.reuse, UR6, RZ, 0x19 ;  /* 0x0000000602007c11 */ /* 0x041fe4000f8fc8ff */
[----:B-1----:R-:W-:-:S03]  /*6f30*/  LOP3.LUT R5, R2, 0x7f, RZ, 0xc0, !PT ;  /* 0x0000007f02057812 */ /* 0x002fc600078ec0ff */
        /* <DEDUP_REMOVED lines=14> */
.L_x_3733:
[----:B------:R-:W-:Y:S05]  /*7020*/  BSYNC B0 ;  /* 0x0000000000007941 */ /* 0x000fea0003800000 */
.L_x_3732:
        /* <DEDUP_REMOVED lines=13> */
.L_x_3735:
[----:B------:R-:W-:Y:S05]  /*7100*/  BSYNC B0 ;  /* 0x0000000000007941 */ /* 0x000fea0003800000 */
.L_x_3734:
        /* <DEDUP_REMOVED lines=13> */
.L_x_3737:
[----:B------:R-:W-:Y:S05]  /*71e0*/  BSYNC B0 ;  /* 0x0000000000007941 */ /* 0x000fea0003800000 */
.L_x_3736:
        /* <DEDUP_REMOVED lines=13> */
.L_x_3553:
[----:B------:R-:W-:Y:S01]  /*72c0*/  HFMA2.MMA R216, -RZ, RZ, 0, 1.847743988037109375e-06 ;  /* 0x0000001fffd87435 */ /* 0x000fe200000001ff */
[----:B------:R-:W-:Y:S01]  /*72d0*/  IMAD.MOV.U32 R189, RZ, RZ, R226 ;  /* 0x000000ffffbd7224 */ /* 0x000fe200078e00e2 */
[----:B------:R-:W-:Y:S01]  /*72e0*/  MOV R190, 0x10 ;  /* 0x0000001000be7802 */ /* 0x000fe20000000f00 */
[----:B------:R-:W-:Y:S01]  /*72f0*/  IMAD.MOV.U32 R195, RZ, RZ, -0x1 ;  /* 0xffffffffffc37424 */ /* 0x000fe200078e00ff */
[----:B------:R-:W-:-:S02]  /*7300*/  MOV R188, 0x7320 ;  /* 0x0000732000bc7802 */ /* 0x000fc40000000f00 */
[----:B-----5:R-:W-:Y:S05]  /*7310*/  CALL.REL.NOINC `($__internal_57_$__cuda_sm70_shflsync_down_p) ;  /* 0x0000046000007944 */ /* 0x020fea0003c00000 */
[----:B-1----:R-:W-:Y:S01]  /*7320*/  MOV R191, R190 ;  /* 0x000000be00bf7202 */ /* 0x002fe20000000f00 */
[----:B------:R-:W-:Y:S05]  /*7330*/  BRA `(.L_x_3738) ;  /* 0xffffb23000007947 */ /* 0x000fea000383ffff */
.L_x_3554:
[----:B------:R-:W-:Y:S01]  /*7340*/  HFMA2.MMA R190, -RZ, RZ, 0, 9.5367431640625e-07 ;  /* 0x00000010ffbe7435 */ /* 0x000fe200000001ff */
[----:B------:R-:W-:Y:S01]  /*7350*/  MOV R189, R227 ;  /* 0x000000e300bd7202 */ /* 0x000fe20000000f00 */
[----:B------:R-:W-:Y:S01]  /*7360*/  IMAD.MOV.U32 R216, RZ, RZ, 0x1f ;  /* 0x0000001fffd87424 */ /* 0x000fe200078e00ff */
[----:B------:R-:W-:-:S02]  /*7370*/  MOV R195, 0xffffffff ;  /* 0xffffffff00c37802 */ /* 0x000fc40000000f00 */
[----:B------:R-:W-:Y:S02]  /*7380*/  MOV R188, 0x73a0 ;  /* 0x000073a000bc7802 */ /* 0x000fe40000000f00 */
[----:B01---5:R-:W-:Y:S05]  /*7390*/  CALL.REL.NOINC `($__internal_57_$__cuda_sm70_shflsync_down_p) ;  /* 0x000003e000007944 */ /* 0x023fea0003c00000 */
[----:B------:R-:W-:Y:S01]  /*73a0*/  FADD.FTZ R191, R191, R226 ;  /* 0x000000e2bfbf7221 */ /* 0x000fe20000010000 */
[----:B------:R-:W-:Y:S01]  /*73b0*/  MOV R216, 0x1f ;  /* 0x0000001f00d87802 */ /* 0x000fe20000000f00 */
[----:B-1----:R-:W-:Y:S01]  /*73c0*/  FADD.FTZ R192, R227, R190 ;  /* 0x000000bee3c07221 */ /* 0x002fe20000010000 */
[----:B------:R-:W-:Y:S01]  /*73d0*/  HFMA2.MMA R190, -RZ, RZ, 0, 4.76837158203125e-07 ;  /* 0x00000008ffbe7435 */ /* 0x000fe200000001ff */
[----:B------:R-:W-:Y:S01]  /*73e0*/  IMAD.MOV.U32 R195, RZ, RZ, -0x1 ;  /* 0xffffffffffc37424 */ /* 0x000fe200078e00ff */
[----:B------:R-:W-:Y:S02]  /*73f0*/  MOV R189, R191 ;  /* 0x000000bf00bd7202 */ /* 0x000fe40000000f00 */
[----:B------:R-:W-:Y:S02]  /*7400*/  MOV R188, 0x7420 ;  /* 0x0000742000bc7802 */ /* 0x000fe40000000f00 */
[----:B------:R-:W-:Y:S05]  /*7410*/  CALL.REL.NOINC `($__internal_57_$__cuda_sm70_shflsync_down_p) ;  /* 0x0000036000007944 */ /* 0x000fea0003c00000 */
[----:B------:R-:W-:Y:S01]  /*7420*/  HFMA2.MMA R216, -RZ, RZ, 0, 1.847743988037109375e-06 ;  /* 0x0000001fffd87435 */ /* 0x000fe200000001ff */
[----:B-1----:R-:W-:Y:S01]  /*7430*/  MOV R193, R190 ;  /* 0x000000be00c17202 */ /* 0x002fe20000000f00 */
[----:B------:R-:W-:Y:S01]  /*7440*/  IMAD.MOV.U32 R190, RZ, RZ, 0x8 ;  /* 0x00000008ffbe7424 */ /* 0x000fe200078e00ff */
[----:B------:R-:W-:-:S02]  /*7450*/  MOV R189, R192 ;  /* 0x000000c000bd7202 */ /* 0x000fc40000000f00 */
[----:B------:R-:W-:Y:S02]  /*7460*/  MOV R195, 0xffffffff ;  /* 0xffffffff00c37802 */ /* 0x000fe40000000f00 */
[----:B------:R-:W-:Y:S02]  /*7470*/  MOV R188, 0x7490 ;  /* 0x0000749000bc7802 */ /* 0x000fe40000000f00 */
[----:B------:R-:W-:Y:S05]  /*7480*/  CALL.REL.NOINC `($__internal_57_$__cuda_sm70_shflsync_down_p) ;  /* 0x000002f000007944 */ /* 0x000fea0003c00000 */
[----:B------:R-:W-:Y:S01]  /*7490*/  FADD.FTZ R191, R193, R191 ;  /* 0x000000bfc1bf7221 */ /* 0x000fe20000010000 */
[----:B------:R-:W-:Y:S01]  /*74a0*/  MOV R195, 0xffffffff ;  /* 0xffffffff00c37802 */ /* 0x000fe20000000f00 */
[----:B-1----:R-:W-:Y:S01]  /*74b0*/  FADD.FTZ R192, R192, R190 ;  /* 0x000000bec0c07221 */ /* 0x002fe20000010000 */
[----:B------:R-:W-:Y:S01]  /*74c0*/  HFMA2.MMA R190, -RZ, RZ, 0, 2.384185791015625e-07 ;  /* 0x00000004ffbe7435 */ /* 0x000fe200000001ff */
[----:B------:R-:W-:Y:S01]  /*74d0*/  IMAD.MOV.U32 R216, RZ, RZ, 0x1f ;  /* 0x0000001fffd87424 */ /* 0x000fe200078e00ff */
[----:B------:R-:W-:Y:S02]  /*74e0*/  MOV R189, R191 ;  /* 0x000000bf00bd7202 */ /* 0x000fe40000000f00 */
[----:B------:R-:W-:Y:S02]  /*74f0*/  MOV R188, 0x7510 ;  /* 0x0000751000bc7802 */ /* 0x000fe40000000f00 */
[----:B------:R-:W-:Y:S05]  /*7500*/  CALL.REL.NOINC `($__internal_57_$__cuda_sm70_shflsync_down_p) ;  /* 0x0000027000007944 */ /* 0x000fea0003c00000 */
[----:B-1----:R-:W-:Y:S01]  /*7510*/  MOV R193, R190 ;  /* 0x000000be00c17202 */ /* 0x002fe20000000f00 */
[----:B------:R-:W-:Y:S01]  /*7520*/  HFMA2.MMA R190, -RZ, RZ, 0, 2.384185791015625e-07 ;  /* 0x00000004ffbe7435 */ /* 0x000fe200000001ff */
[----:B------:R-:W-:Y:S01]  /*7530*/  IMAD.MOV.U32 R189, RZ, RZ, R192 ;  /* 0x000000ffffbd7224 */ /* 0x000fe200078e00c0 */
[----:B------:R-:W-:-:S02]  /*7540*/  MOV R216, 0x1f ;  /* 0x0000001f00d87802 */ /* 0x000fc40000000f00 */
[----:B------:R-:W-:Y:S02]  /*7550*/  MOV R195, 0xffffffff ;  /* 0xffffffff00c37802 */ /* 0x000fe40000000f00 */
[----:B------:R-:W-:Y:S02]  /*7560*/  MOV R188, 0x7580 ;  /* 0x0000758000bc7802 */ /* 0x000fe40000000f00 */
[----:B------:R-:W-:Y:S05]  /*7570*/  CALL.REL.NOINC `($__internal_57_$__cuda_sm70_shflsync_down_p) ;  /* 0x0000020000007944 */ /* 0x000fea0003c00000 */
[----:B------:R-:W-:Y:S01]  /*7580*/  FADD.FTZ R191, R193, R191 ;  /* 0x000000bfc1bf7221 */ /* 0x000fe20000010000 */
[----:B------:R-:W-:Y:S01]  /*7590*/  HFMA2.MMA R216, -RZ, RZ, 0, 1.847743988037109375e-06 ;  /* 0x0000001fffd87435 */ /* 0x000fe200000001ff */
[----:B-1----:R-:W-:Y:S01]  /*75a0*/  FADD.FTZ R193, R192, R190 ;  /* 0x000000bec0c17221 */ /* 0x002fe20000010000 */
[----:B------:R-:W-:Y:S01]  /*75b0*/  MOV R195, 0xffffffff ;  /* 0xffffffff00c37802 */ /* 0x000fe20000000f00 */
[----:B------:R-:W-:Y:S01]  /*75c0*/  IMAD.MOV.U32 R190, RZ, RZ, 0x2 ;  /* 0x00000002ffbe7424 */ /* 0x000fe200078e00ff */
[----:B------:R-:W-:Y:S02]  /*75d0*/  MOV R189, R191 ;  /* 0x000000bf00bd7202 */ /* 0x000fe40000000f00 */
[----:B------:R-:W-:Y:S02]  /*75e0*/  MOV R188, 0x7600 ;  /* 0x0000760000bc7802 */ /* 0x000fe40000000f00 */
[----:B------:R-:W-:Y:S05]  /*75f0*/  CALL.REL.NOINC `($__internal_57_$__cuda_sm70_shflsync_down_p) ;  /* 0x0000018000007944 */ /* 0x000fea0003c00000 */
[----:B-1----:R-:W-:Y:S01]  /*7600*/  IMAD.MOV.U32 R192, RZ, RZ, R190 ;  /* 0x000000ffffc07224 */ /* 0x002fe200078e00be */
[----:B------:R-:W-:Y:S01]  /*7610*/  HFMA2.MMA R190, -RZ, RZ, 0, 1.1920928955078125e-07 ;  /* 0x00000002ffbe7435 */ /* 0x000fe200000001ff */
[----:B------:R-:W-:Y:S01]  /*7620*/  MOV R189, R193 ;  /* 0x000000c100bd7202 */ /* 0x000fe20000000f00 */
[----:B------:R-:W-:Y:S01]  /*7630*/  IMAD.MOV.U32 R195, RZ, RZ, -0x1 ;  /* 0xffffffffffc37424 */ /* 0x000fe200078e00ff */
[----:B------:R-:W-:-:S02]  /*7640*/  MOV R216, 0x1f ;  /* 0x0000001f00d87802 */ /* 0x000fc40000000f00 */
[----:B------:R-:W-:Y:S02]  /*7650*/  MOV R188, 0x7670 ;  /* 0x0000767000bc7802 */ /* 0x000fe40000000f00 */
[----:B------:R-:W-:Y:S05]  /*7660*/  CALL.REL.NOINC `($__internal_57_$__cuda_sm70_shflsync_down_p) ;  /* 0x0000011000007944 */ /* 0x000fea0003c00000 */
[----:B------:R-:W-:Y:S01]  /*7670*/  FADD.FTZ R192, R192, R191 ;  /* 0x000000bfc0c07221 */ /* 0x000fe20000010000 */
[----:B------:R-:W-:Y:S01]  /*7680*/  MOV R216, 0x1f ;  /* 0x0000001f00d87802 */ /* 0x000fe20000000f00 */
[----:B-1----:R-:W-:Y:S01]  /*7690*/  FADD.FTZ R191, R193, R190 ;  /* 0x000000bec1bf7221 */ /* 0x002fe20000010000 */
[----:B------:R-:W-:Y:S01]  /*76a0*/  HFMA2.MMA R190, -RZ, RZ, 0, 5.9604644775390625e-08 ;  /* 0x00000001ffbe7435 */ /* 0x000fe200000001ff */
[----:B------:R-:W-:Y:S01]  /*76b0*/  MOV R195, 0xffffffff ;  /* 0xffffffff00c37802 */ /* 0x000fe20000000f00 */
[----:B------:R-:W-:Y:S01]  /*76c0*/  IMAD.MOV.U32 R189, RZ, RZ, R192 ;  /* 0x000000ffffbd7224 */ /* 0x000fe200078e00c0 */
[----:B------:R-:W-:-:S03]  /*76d0*/  MOV R188, 0x76f0 ;  /* 0x000076f000bc7802 */ /* 0x000fc60000000f00 */
[----:B------:R-:W-:Y:S05]  /*76e0*/  CALL.REL.NOINC `($__internal_57_$__cuda_sm70_shflsync_down_p) ;  /* 0x0000009000007944 */ /* 0x000fea0003c00000 */
[----:B-1----:R-:W-:Y:S01]  /*76f0*/  MOV R193, R190 ;  /* 0x000000be00c17202 */ /* 0x002fe20000000f00 */
[----:B------:R-:W-:Y:S01]  /*7700*/  HFMA2.MMA R190, -RZ, RZ, 0, 5.9604644775390625e-08 ;  /* 0x00000001ffbe7435 */ /* 0x000fe200000001ff */
[----:B------:R-:W-:Y:S01]  /*7710*/  MOV R189, R191 ;  /* 0x000000bf00bd7202 */ /* 0x000fe20000000f00 */
[----:B------:R-:W-:Y:S01]  /*7720*/  IMAD.MOV.U32 R216, RZ, RZ, 0x1f ;  /* 0x0000001fffd87424 */ /* 0x000fe200078e00ff */
[----:B------:R-:W-:-:S02]  /*7730*/  MOV R195, 0xffffffff ;  /* 0xffffffff00c37802 */ /* 0x000fc40000000f00 */
[----:B------:R-:W-:Y:S02]  /*7740*/  MOV R188, 0x7760 ;  /* 0x0000776000bc7802 */ /* 0x000fe40000000f00 */
[----:B------:R-:W-:Y:S05]  /*7750*/  CALL.REL.NOINC `($__internal_57_$__cuda_sm70_shflsync_down_p) ;  /* 0x0000002000007944 */ /* 0x000fea0003c00000 */
[----:B-1----:R-:W-:Y:S01]  /*7760*/  MOV R189, R190 ;  /* 0x000000be00bd7202 */ /* 0x002fe20000000f00 */
[----:B------:R-:W-:Y:S05]  /*7770*/  BRA `(.L_x_3739) ;  /* 0xffffaf1000007947 */ /* 0x000fea000383ffff */
        .weak           $__internal_57_$__cuda_sm70_shflsync_down_p
        .type           $__internal_57_$__cuda_sm70_shflsync_down_p,@function
        .size           $__internal_57_$__cuda_sm70_shflsync_down_p,(.L_x_11791 - $__internal_57_$__cuda_sm70_shflsync_down_p)
$__internal_57_$__cuda_sm70_shflsync_down_p:
[----:B------:R-:W-:Y:S04]  /*7780*/  WARPSYNC R195 ;  /* 0x000000c300007348 */ /* 0x000fe80003800000 */
[----:B------:R0:W1:Y:S02]  /*7790*/  SHFL.DOWN PT, R190, R189, R190, R216 ;  /* 0x080000bebdbe7389 */ /* 0x00006400000e00d8 */
[----:B0-----:R-:W-:-:S06]  /*77a0*/  HFMA2.MMA R189, -RZ, RZ, 0, 0 ;  /* 0x00000000ffbd7435 */ /* 0x001fcc00000001ff */
[----:B------:R-:W-:Y:S05]  /*77b0*/  RET.REL.NODEC R188 `(_ZN10layer_norm13ln_bwd_kernelINS_13Kernel_traitsIf13__nv_bfloat16S2_S2_fjLj4096ELj1ELj1ELj4ELj16ENS_18Kernel_traits_baseILj4096EfS2_S2_S2_fjLj128EEEEELb1ELb1ELb1ELb0EEEvNS_9BwdParamsE) ;  /* 0xffff8840bc007950 */ /* 0x000fea0003c3ffff */
.L_x_3740:
        /* <DEDUP_REMOVED lines=12> */
.L_x_11791:


//--------------------- .text._ZN10layer_norm22ln_bwd_finalize_kernelINS_22Kernel_traits_finalizeILj4096Ef13__nv_bfloat16S2_S2_fjLb1ELj1024ELj4ENS_18Kernel_traits_baseILj4096EfS2_S2_S2_fjLj1024EEEEELb1ELb1EEEvNS_9BwdParamsE --------------------------
	.section	.text._ZN10layer_norm22ln_bwd_finalize_kernelINS_22Kernel_traits_finalizeILj4096Ef13__nv_bfloat16S2_S2_fjLb1ELj1024ELj4ENS_18Kernel_traits_baseILj4096EfS2_S2_S2_fjLj1024EEEEELb1ELb1EEEvNS_9BwdParamsE,"ax",@progbits
	.sectioninfo	@"SHI_REGISTERS=32"
	.align	128
        .global         _ZN10layer_norm22ln_bwd_finalize_kernelINS_22Kernel_traits_finalizeILj4096Ef13__nv_bfloat16S2_S2_fjLb1ELj1024ELj4ENS_18Kernel_traits_baseILj4096EfS2_S2_S2_fjLj1024EEEEELb1ELb1EEEvNS_9BwdParamsE
        .type           _ZN10layer_norm22ln_bwd_finalize_kernelINS_22Kernel_traits_finalizeILj4096Ef13__nv_bfloat16S2_S2_fjLb1ELj1024ELj4ENS_18Kernel_traits_baseILj4096EfS2_S2_S2_fjLj1024EEEEELb1ELb1EEEvNS_9BwdParamsE,@function
        .size           _ZN10layer_norm22ln_bwd_finalize_kernelINS_22Kernel_traits_finalizeILj4096Ef13__nv_bfloat16S2_S2_fjLb1ELj1024ELj4ENS_18Kernel_traits_baseILj4096EfS2_S2_S2_fjLj1024EEEEELb1ELb1EEEvNS_9BwdParamsE,(.L_x_11792 - _ZN10layer_norm22ln_bwd_finalize_kernelINS_22Kernel_traits_finalizeILj4096Ef13__nv_bfloat16S2_S2_fjLb1ELj1024ELj4ENS_18Kernel_traits_baseILj4096EfS2_S2_S2_fjLj1024EEEEELb1ELb1EEEvNS_9BwdParamsE)
        .other          _ZN10layer_norm22ln_bwd_finalize_kernelINS_22Kernel_traits_finalizeILj4096Ef13__nv_bfloat16S2_S2_fjLb1ELj1024ELj4ENS_18Kernel_traits_baseILj4096EfS2_S2_S2_fjLj1024EEEEELb1ELb1EEEvNS_9BwdParamsE,@"STO_CUDA_ENTRY STV_DEFAULT"
_ZN10layer_norm22ln_bwd_finalize_kernelINS_22Kernel_traits_finalizeILj4096Ef13__nv_bfloat16S2_S2_fjLb1ELj1024ELj4ENS_18Kernel_traits_baseILj4096EfS2_S2_S2_fjLj1024EEEEELb1ELb1EEEvNS_9BwdParamsE:
.text._ZN10layer_norm22ln_bwd_finalize_kernelINS_22Kernel_traits_finalizeILj4096Ef13__nv_bfloat16S2_S2_fjLb1ELj1024ELj4ENS_18Kernel_traits_baseILj4096EfS2_S2_S2_fjLj1024EEEEELb1ELb1EEEvNS_9BwdParamsE:
        /* <DEDUP_REMOVED lines=19> */
.L_x_3753:
        /* <DEDUP_REMOVED lines=32> */
.L_x_3745:
        /* <DEDUP_REMOVED lines=47> */
.L_x_3744:
[----:B------:R-:W-:Y:S05]  /*0620*/  BSYNC B1 ;  /* 0x0000000000017941 */ /* 0x000fea0003800000 */
.L_x_3743:
        /* <DEDUP_REMOVED lines=29> */
.L_x_3747:
[----:B------:R-:W-:Y:S05]  /*0800*/  BSYNC B1 ;  /* 0x0000000000017941 */ /* 0x000fea0003800000 */
.L_x_3746:
        /* <DEDUP_REMOVED lines=13> */
.L_x_3742:
[----:B------:R-:W-:Y:S05]  /*08e0*/  BSYNC B0 ;  /* 0x0000000000007941 */ /* 0x000fea0003800000 */
.L_x_3741:
        /* <DEDUP_REMOVED lines=12> */
.L_x_3754:
        /* <DEDUP_REMOVED lines=27> */
.L_x_3755:
        /* <DEDUP_REMOVED lines=9> */
.L_x_3748:
[----:B0-----:R-:W-:Y:S01]  /*0bf0*/  WARPSYNC 0xffffffff ;  /* 0xffffffff00007948 */ /* 0x001fe20003800000 */
[----:B------:R-:W-:Y:S06]  /*0c00*/  BAR.SYNC.DEFER_BLOCKING 0x0 ;  /* 0x0000000000007b1d */ /* 0x000fec0000010000 */
[----:B------:R-:W-:Y:S01]  /*0c10*/  BSSY B0, `(.L_x_3751) ;  /* 0x000000e000007945 */ /* 0x000fe20003800000 */
[----:B------:R-:W-:Y:S05]  /*0c20*/  @!P0 BRA `(.L_x_3752) ;  /* 0x000000c000008947 */ /* 0x000fea0003800000 */
[----:B--2---:R-:W-:Y:S01]  /*0c30*/  SHF.L.U32 R8, R0, 0x3, RZ ;  /* 0x0000000300087819 */ /* 0x004fe200000006ff */
[----:B------:R-:W-:-:S03]  /*0c40*/  HFMA2.MMA R16, -RZ, RZ, 0, 4.76837158203125e-07 ;  /* 0x00000008ff107435 */ /* 0x000fc600000001ff */
[----:B-1----:R-:W-:-:S05]  /*0c50*/  LOP3.LUT R18, R8, 0xf8, RZ, 0xc0, !PT ;  /* 0x000000f808127812 */ /* 0x002fca00078ec0ff */
[----:B------:R-:W0:Y:S02]  /*0c60*/  LDS.64 R10, [R18+0x3000] ;  /* 0x00300000120a7984 */ /* 0x000e240000000a00 */
[CC--:B------:R-:W-:Y:S02]  /*0c70*/  IMAD.WIDE.U32 R12, R5.reuse, R16.reuse, c[0x0][0x268] ;  /* 0x00009a00050c7625 */ /* 0x0c0fe400078e0010 */
[----:B------:R-:W1:Y:S02]  /*0c80*/  LDS.64 R8, [R18+0x3080] ;  /* 0x0030800012087984 */ /* 0x000e640000000a00 */
[CC--:B------:R-:W-:Y:S02]  /*0c90*/  IMAD.WIDE.U32 R14, R5.reuse, R16.reuse, c[0x0][0x260] ;  /* 0x00009800050e7625 */ /* 0x0c0fe400078e0010 */
[----:B------:R-:W2:Y:S02]  /*0ca0*/  LDS.64 R20, [R18+0x3100] ;  /* 0x0031000012147984 */ /* 0x000ea40000000a00 */
[----:B------:R-:W-:-:S02]  /*0cb0*/  IMAD.WIDE.U32 R16, R5, R16, c[0x0][0x280] ;  /* 0x0000a00005107625 */ /* 0x000fc400078e0010 */
[----:B0-----:R0:W-:Y:S04]  /*0cc0*/  STG.E.64 [R12.64], R10 ;  /* 0x0000000a0c007986 */ /* 0x0011e8000c101b04 */
[----:B-1----:R0:W-:Y:S04]  /*0cd0*/  STG.E.64 [R14.64], R8 ;  /* 0x000000080e007986 */ /* 0x0021e8000c101b04 */
[----:B--2---:R0:W-:Y:S02]  /*0ce0*/  STG.E.64 [R16.64], R20 ;  /* 0x0000001410007986 */ /* 0x0041e4000c101b04 */
.L_x_3752:
[----:B------:R-:W-:Y:S05]  /*0cf0*/  BSYNC B0 ;  /* 0x0000000000007941 */ /* 0x000fea0003800000 */
.L_x_3751:
[C---:B------:R-:W-:Y:S02]  /*0d00*/  ISETP.GT.U32.AND P1, PT, R4.reuse, -0x1001, PT ;  /* 0xffffefff0400780c */ /* 0x040fe40003f24070 */
[----:B------:R-:W-:-:S02]  /*0d10*/  IADD3 R4, R4, 0x1000, RZ ;  /* 0x0000100004047810 */ /* 0x000fc40007ffe0ff */
[----:B------:R-:W-:-:S09]  /*0d20*/  IADD3 R5, R5, 0x800, RZ ;  /* 0x0000080005057810 */ /* 0x000fd20007ffe0ff */
[----:B012---:R-:W-:Y:S05]  /*0d30*/  @P1 BRA `(.L_x_3753) ;  /* 0xfffff3f000001947 */ /* 0x007fea000383ffff */
[----:B------:R-:W-:Y:S05]  /*0d40*/  EXIT ;  /* 0x000000000000794d */ /* 0x000fea0003800000 */
.L_x_3749:
[----:B------:R-:W-:Y:S01]  /*0d50*/  HFMA2.MMA R14, -RZ, RZ, 0, 1.847743988037109375e-06 ;  /* 0x0000001fff0e7435 */ /* 0x000fe200000001ff */
[----:B---3--:R-:W-:Y:S01]  /*0d60*/  IMAD.MOV.U32 R18, RZ, RZ, R10 ;  /* 0x000000ffff127224 */ /* 0x008fe200078e000a */
[----:B------:R-:W-:Y:S01]  /*0d70*/  MOV R17, 0x1 ;  /* 0x0000000100117802 */ /* 0x000fe20000000f00 */
[----:B------:R-:W-:Y:S01]  /*0d80*/  IMAD.MOV.U32 R19, RZ, RZ, -0x1 ;  /* 0xffffffffff137424 */ /* 0x000fe200078e00ff */
[----:B------:R-:W-:Y:S02]  /*0d90*/  MOV R8, 0xdb0 ;  /* 0x00000db000087802 */ /* 0x000fe40000000f00 */
[----:B012---:R-:W-:Y:S05]  /*0da0*/  CALL.REL.NOINC `($__internal_58_$__cuda_sm70_shflsync_bfly_p) ;  /* 0x0000059000007944 */ /* 0x007fea0003c00000 */
[----:B01----:R-:W-:Y:S05]  /*0db0*/  BRA `(.L_x_3754) ;  /* 0xfffffbf000007947 */ /* 0x003fea000383ffff */
.L_x_3750:
[----:B------:R-:W-:Y:S01]  /*0dc0*/  HFMA2.MMA R14, -RZ, RZ, 0, 1.847743988037109375e-06 ;  /* 0x0000001fff0e7435 */ /* 0x000fe200000001ff */
[----:B------:R-:W-:Y:S01]  /*0dd0*/  MOV R17, 0x2 ;  /* 0x0000000200117802 */ /* 0x000fe20000000f00 */
[----:B------:R-:W-:Y:S01]  /*0de0*/  IMAD.MOV.U32 R19, RZ, RZ, -0x1 ;  /* 0xffffffffff137424 */ /* 0x000fe200078e00ff */
[----:B------:R-:W-:-:S03]  /*0df0*/  MOV R8, 0xe10 ;  /* 0x00000e1000087802 */ /* 0x000fc60000000f00 */
[----:B0123--:R-:W-:Y:S05]  /*0e00*/  CALL.REL.NOINC `($__internal_58_$__cuda_sm70_shflsync_bfly_p) ;  /* 0x0000053000007944 */ /* 0x00ffea0003c00000 */
[----:B01----:R-:W-:Y:S01]  /*0e10*/  FADD.FTZ R18, R18, R14 ;  /* 0x0000000e12127221 */ /* 0x003fe20000010000 */
[----:B------:R-:W-:Y:S01]  /*0e20*/  HFMA2.MMA R14, -RZ, RZ, 0, 1.847743988037109375e-06 ;  /* 0x0000001fff0e7435 */ /* 0x000fe200000001ff */
[----:B------:R-:W-:Y:S01]  /*0e30*/  MOV R17, 0x4 ;  /* 0x0000000400117802 */ /* 0x000fe20000000f00 */
[----:B------:R-:W-:Y:S01]  /*0e40*/  IMAD.MOV.U32 R19, RZ, RZ, -0x1 ;  /* 0xffffffffff137424 */ /* 0x000fe200078e00ff */
[----:B------:R-:W-:-:S03]  /*0e50*/  MOV R8, 0xe70 ;  /* 0x00000e7000087802 */ /* 0x000fc60000000f00 */
[----:B------:R-:W-:Y:S05]  /*0e60*/  CALL.REL.NOINC `($__internal_58_$__cuda_sm70_shflsync_bfly_p) ;  /* 0x000004d000007944 */ /* 0x000fea0003c00000 */
[----:B01----:R-:W-:Y:S01]  /*0e70*/  FADD.FTZ R18, R18, R14 ;  /* 0x0000000e12127221 */ /* 0x003fe20000010000 */
[----:B------:R-:W-:Y:S01]  /*0e80*/  HFMA2.MMA R14, -RZ, RZ, 0, 1.847743988037109375e-06 ;  /* 0x0000001fff0e7435 */ /* 0x000fe200000001ff */
[----:B------:R-:W-:-:S02]  /*0e90*/  MOV R17, 0x8 ;  /* 0x0000000800117802 */ /* 0x000fc40000000f00 */
[----:B------:R-:W-:Y:S02]  /*0ea0*/  MOV R19, 0xffffffff ;  /* 0xffffffff00137802 */ /* 0x000fe40000000f00 */
[----:B------:R-:W-:Y:S02]  /*0eb0*/  MOV R8, 0xed0 ;  /* 0x00000ed000087802 */ /* 0x000fe40000000f00 */
[----:B------:R-:W-:Y:S05]  /*0ec0*/  CALL.REL.NOINC `($__internal_58_$__cuda_sm70_shflsync_bfly_p) ;  /* 0x0000047000007944 */ /* 0x000fea0003c00000 */
[----:B-1----:R-:W-:Y:S01]  /*0ed0*/  FADD.FTZ R10, R18, R14 ;  /* 0x0000000e120a7221 */ /* 0x002fe20000010000 */
[----:B------:R-:W-:Y:S01]  /*0ee0*/  HFMA2.MMA R14, -RZ, RZ, 0, 1.847743988037109375e-06 ;  /* 0x0000001fff0e7435 */ /* 0x000fe200000001ff */
[----:B0-----:R-:W-:Y:S01]  /*0ef0*/  IMAD.MOV.U32 R17, RZ, RZ, 0x10 ;  /* 0x00000010ff117424 */ /* 0x001fe200078e00ff */
[----:B------:R-:W-:Y:S02]  /*0f00*/  MOV R19, 0xffffffff ;  /* 0xffffffff00137802 */ /* 0x000fe40000000f00 */
[----:B------:R-:W-:Y:S02]  /*0f10*/  MOV R18, R10 ;  /* 0x0000000a00127202 */ /* 0x000fe40000000f00 */
[----:B------:R-:W-:Y:S02]  /*0f20*/  MOV R8, 0xf40 ;  /* 0x00000f4000087802 */ /* 0x000fe40000000f00 */
[----:B------:R-:W-:Y:S05]  /*0f30*/  CALL.REL.NOINC `($__internal_58_$__cuda_sm70_shflsync_bfly_p) ;  /* 0x0000040000007944 */ /* 0x000fea0003c00000 */
[----:B0-----:R-:W-:Y:S01]  /*0f40*/  HFMA2.MMA R17, -RZ, RZ, 0, 5.9604644775390625e-08 ;  /* 0x00000001ff117435 */ /* 0x001fe200000001ff */
[----:B-1----:R-:W-:Y:S01]  /*0f50*/  IMAD.MOV.U32 R13, RZ, RZ, R14 ;  /* 0x000000ffff0d7224 */ /* 0x002fe200078e000e */
[----:B------:R-:W-:Y:S01]  /*0f60*/  MOV R18, R15 ;  /* 0x0000000f00127202 */ /* 0x000fe20000000f00 */
[----:B------:R-:W-:Y:S01]  /*0f70*/  IMAD.MOV.U32 R19, RZ, RZ, -0x1 ;  /* 0xffffffffff137424 */ /* 0x000fe200078e00ff */
[----:B------:R-:W-:-:S02]  /*0f80*/  MOV R14, 0x1f ;  /* 0x0000001f000e7802 */ /* 0x000fc40000000f00 */
[----:B------:R-:W-:Y:S02]  /*0f90*/  MOV R8, 0xfb0 ;  /* 0x00000fb000087802 */ /* 0x000fe40000000f00 */
[----:B------:R-:W-:Y:S05]  /*0fa0*/  CALL.REL.NOINC `($__internal_58_$__cuda_sm70_shflsync_bfly_p) ;  /* 0x0000039000007944 */ /* 0x000fea0003c00000 */
[----:B0-----:R-:W-:Y:S01]  /*0fb0*/  HFMA2.MMA R17, -RZ, RZ, 0, 1.1920928955078125e-07 ;  /* 0x00000002ff117435 */ /* 0x001fe200000001ff */
[----:B-1----:R-:W-:Y:S01]  /*0fc0*/  FADD.FTZ R18, R15, R14 ;  /* 0x0000000e0f127221 */ /* 0x002fe20000010000 */
[----:B------:R-:W-:Y:S02]  /*0fd0*/  MOV R14, 0x1f ;  /* 0x0000001f000e7802 */ /* 0x000fe40000000f00 */
[----:B------:R-:W-:Y:S02]  /*0fe0*/  MOV R19, 0xffffffff ;  /* 0xffffffff00137802 */ /* 0x000fe40000000f00 */
[----:B------:R-:W-:Y:S02]  /*0ff0*/  MOV R8, 0x1010 ;  /* 0x0000101000087802 */ /* 0x000fe40000000f00 */
[----:B------:R-:W-:Y:S05]  /*1000*/  CALL.REL.NOINC `($__internal_58_$__cuda_sm70_shflsync_bfly_p) ;  /* 0x0000033000007944 */ /* 0x000fea0003c00000 */
[----:B01----:R-:W-:Y:S01]  /*1010*/  FADD.FTZ R18, R18, R14 ;  /* 0x0000000e12127221 */ /* 0x003fe20000010000 */
[----:B------:R-:W-:Y:S01]  /*1020*/  HFMA2.MMA R14, -RZ, RZ, 0, 1.847743988037109375e-06 ;  /* 0x0000001fff0e7435 */ /* 0x000fe200000001ff */
[----:B------:R-:W-:Y:S01]  /*1030*/  IMAD.MOV.U32 R17, RZ, RZ, 0x4 ;  /* 0x00000004ff117424 */ /* 0x000fe200078e00ff */
[----:B------:R-:W-:Y:S02]  /*1040*/  MOV R19, 0xffffffff ;  /* 0xffffffff00137802 */ /* 0x000fe40000000f00 */
[----:B------:R-:W-:-:S02]  /*1050*/  MOV R8, 0x1070 ;  /* 0x0000107000087802 */ /* 0x000fc40000000f00 */
[----:B------:R-:W-:Y:S05]  /*1060*/  CALL.REL.NOINC `($__internal_58_$__cuda_sm70_shflsync_bfly_p) ;  /* 0x000002d000007944 */ /* 0x000fea0003c00000 */
[----:B0-----:R-:W-:Y:S01]  /*1070*/  HFMA2.MMA R17, -RZ, RZ, 0, 4.76837158203125e-07 ;  /* 0x00000008ff117435 */ /* 0x001fe200000001ff */
[----:B-1----:R-:W-:Y:S01]  /*1080*/  FADD.FTZ R18, R18, R14 ;  /* 0x0000000e12127221 */ /* 0x002fe20000010000 */
[----:B------:R-:W-:Y:S01]  /*1090*/  MOV R19, 0xffffffff ;  /* 0xffffffff00137802 */ /* 0x000fe20000000f00 */
[----:B------:R-:W-:Y:S01]  /*10a0*/  IMAD.MOV.U32 R14, RZ, RZ, 0x1f ;  /* 0x0000001fff0e7424 */ /* 0x000fe200078e00ff */
[----:B------:R-:W-:-:S02]  /*10b0*/  MOV R8, 0x10d0 ;  /* 0x000010d000087802 */ /* 0x000fc40000000f00 */
[----:B------:R-:W-:Y:S05]  /*10c0*/  CALL.REL.NOINC `($__internal_58_$__cuda_sm70_shflsync_bfly_p) ;  /* 0x0000027000007944 */ /* 0x000fea0003c00000 */
[----:B-1----:R-:W-:Y:S01]  /*10d0*/  FADD.FTZ R12, R18, R14 ;  /* 0x0000000e120c7221 */ /* 0x002fe20000010000 */
[----:B0-----:R-:W-:Y:S01]  /*10e0*/  HFMA2.MMA R17, -RZ, RZ, 0, 9.5367431640625e-07 ;  /* 0x00000010ff117435 */ /* 0x001fe200000001ff */
[----:B------:R-:W-:Y:S01]  /*10f0*/  MOV R14, 0x1f ;  /* 0x0000001f000e7802 */ /* 0x000fe20000000f00 */
[----:B------:R-:W-:Y:S01]  /*1100*/  IMAD.MOV.U32 R19, RZ, RZ, -0x1 ;  /* 0xffffffffff137424 */ /* 0x000fe200078e00ff */
[----:B------:R-:W-:-:S02]  /*1110*/  MOV R8, 0x1140 ;  /* 0x0000114000087802 */ /* 0x000fc40000000f00 */
[----:B------:R-:W-:Y:S02]  /*1120*/  MOV R18, R12 ;  /* 0x0000000c00127202 */ /* 0x000fe40000000f00 */
[----:B------:R-:W-:Y:S05]  /*1130*/  CALL.REL.NOINC `($__internal_58_$__cuda_sm70_shflsync_bfly_p) ;  /* 0x0000020000007944 */ /* 0x000fea0003c00000 */
[----:B-1----:R-:W-:Y:S01]  /*1140*/  MOV R15, R14 ;  /* 0x0000000e000f7202 */ /* 0x002fe20000000f00 */
[----:B------:R-:W-:Y:S01]  /*1150*/  HFMA2.MMA R14, -RZ, RZ, 0, 1.847743988037109375e-06 ;  /* 0x0000001fff0e7435 */ /* 0x000fe200000001ff */
[----:B0-----:R-:W-:Y:S01]  /*1160*/  MOV R18, R11 ;  /* 0x0000000b00127202 */ /* 0x001fe20000000f00 */
[----:B------:R-:W-:Y:S01]  /*1170*/  IMAD.MOV.U32 R17, RZ, RZ, 0x1 ;  /* 0x00000001ff117424 */ /* 0x000fe200078e00ff */
[----:B------:R-:W-:Y:S02]  /*1180*/  MOV R19, 0xffffffff ;  /* 0xffffffff00137802 */ /* 0x000fe40000000f00 */
[----:B------:R-:W-:Y:S02]  /*1190*/  MOV R8, 0x11b0 ;  /* 0x000011b000087802 */ /* 0x000fe40000000f00 */
[----:B------:R-:W-:Y:S05]  /*11a0*/  CALL.REL.NOINC `($__internal_58_$__cuda_sm70_shflsync_bfly_p) ;  /* 0x0000019000007944 */ /* 0x000fea0003c00000 */
[----:B0-----:R-:W-:Y:S01]  /*11b0*/  HFMA2.MMA R17, -RZ, RZ, 0, 1.1920928955078125e-07 ;  /* 0x00000002ff117435 */ /* 0x001fe200000001ff */
[----:B-1----:R-:W-:Y:S01]  /*11c0*/  FADD.FTZ R18, R11, R14 ;  /* 0x0000000e0b127221 */ /* 0x002fe20000010000 */
[----:B------:R-:W-:Y:S01]  /*11d0*/  MOV R19, 0xffffffff ;  /* 0xffffffff00137802 */ /* 0x000fe20000000f00 */
[----:B------:R-:W-:Y:S01]  /*11e0*/  IMAD.MOV.U32 R14, RZ, RZ, 0x1f ;  /* 0x0000001fff0e7424 */ /* 0x000fe200078e00ff */
[----:B------:R-:W-:-:S02]  /*11f0*/  MOV R8, 0x1210 ;  /* 0x0000121000087802 */ /* 0x000fc40000000f00 */
[----:B------:R-:W-:Y:S05]  /*1200*/  CALL.REL.NOINC `($__internal_58_$__cuda_sm70_shflsync_bfly_p) ;  /* 0x0000013000007944 */ /* 0x000fea0003c00000 */
[----:B0-----:R-:W-:Y:S01]  /*1210*/  HFMA2.MMA R17, -RZ, RZ, 0, 2.384185791015625e-07 ;  /* 0x00000004ff117435 */ /* 0x001fe200000001ff */
[----:B-1----:R-:W-:Y:S01]  /*1220*/  FADD.FTZ R18, R18, R14 ;  /* 0x0000000e12127221 */ /* 0x002fe20000010000 */
[----:B------:R-:W-:Y:S01]  /*1230*/  MOV R14, 0x1f ;  /* 0x0000001f000e7802 */ /* 0x000fe20000000f00 */
[----:B------:R-:W-:Y:S01]  /*1240*/  IMAD.MOV.U32 R19, RZ, RZ, -0x1 ;  /* 0xffffffffff137424 */ /* 0x000fe200078e00ff */
[----:B------:R-:W-:-:S02]  /*1250*/  MOV R8, 0x1270 ;  /* 0x0000127000087802 */ /* 0x000fc40000000f00 */
[----:B------:R-:W-:Y:S05]  /*1260*/  CALL.REL.NOINC `($__internal_58_$__cuda_sm70_shflsync_bfly_p) ;  /* 0x000000d000007944 */ /* 0x000fea0003c00000 */
[----:B0-----:R-:W-:Y:S01]  /*1270*/  HFMA2.MMA R17, -RZ, RZ, 0, 4.76837158203125e-07 ;  /* 0x00000008ff117435 */ /* 0x001fe200000001ff */
[----:B-1----:R-:W-:Y:S01]  /*1280*/  FADD.FTZ R18, R18, R14 ;  /* 0x0000000e12127221 */ /* 0x002fe20000010000 */
[----:B------:R-:W-:-:S02]  /*1290*/  MOV R14, 0x1f ;  /* 0x0000001f000e7802 */ /* 0x000fc40000000f00 */
[----:B------:R-:W-:Y:S02]  /*12a0*/  MOV R19, 0xffffffff ;  /* 0xffffffff00137802 */ /* 0x000fe40000000f00 */
[----:B------:R-:W-:Y:S02]  /*12b0*/  MOV R8, 0x12d0 ;  /* 0x000012d000087802 */ /* 0x000fe40000000f00 */
[----:B------:R-:W-:Y:S05]  /*12c0*/  CALL.REL.NOINC `($__internal_58_$__cuda_sm70_shflsync_bfly_p) ;  /* 0x0000007000007944 */ /* 0x000fea0003c00000 */
[----:B01----:R-:W-:Y:S01]  /*12d0*/  FADD.FTZ R18, R18, R14 ;  /* 0x0000000e12127221 */ /* 0x003fe20000010000 */
[----:B------:R-:W-:Y:S01]  /*12e0*/  HFMA2.MMA R14, -RZ, RZ, 0, 1.847743988037109375e-06 ;  /* 0x0000001fff0e7435 */ /* 0x000fe200000001ff */
[----:B------:R-:W-:Y:S01]  /*12f0*/  IMAD.MOV.U32 R17, RZ, RZ, 0x10 ;  /* 0x00000010ff117424 */ /* 0x000fe200078e00ff */
[----:B------:R-:W-:Y:S02]  /*1300*/  MOV R19, 0xffffffff ;  /* 0xffffffff00137802 */ /* 0x000fe40000000f00 */
[----:B------:R-:W-:Y:S02]  /*1310*/  MOV R8, 0x1330 ;  /* 0x0000133000087802 */ /* 0x000fe40000000f00 */
[----:B------:R-:W-:Y:S05]  /*1320*/  CALL.REL.NOINC `($__internal_58_$__cuda_sm70_shflsync_bfly_p) ;  /* 0x0000001000007944 */ /* 0x000fea0003c00000 */
[----:B01----:R-:W-:Y:S05]  /*1330*/  BRA `(.L_x_3755) ;  /* 0xfffff82000007947 */ /* 0x003fea000383ffff */
        .weak           $__internal_58_$__cuda_sm70_shflsync_bfly_p
        .type           $__internal_58_$__cuda_sm70_shflsync_bfly_p,@function
        .size           $__internal_58_$__cuda_sm70_shflsync_bfly_p,(.L_x_11792 - $__internal_58_$__cuda_sm70_shflsync_bfly_p)
$__internal_58_$__cuda_sm70_shflsync_bfly_p:
[----:B------:R-:W-:Y:S01]  /*1340*/  HFMA2.MMA R9, -RZ, RZ, 0, 0 ;  /* 0x00000000ff097435 */ /* 0x000fe200000001ff */
[----:B------:R-:W-:Y:S04]  /*1350*/  WARPSYNC R19 ;  /* 0x0000001300007348 */ /* 0x000fe80003800000 */
[----:B------:R0:W1:Y:S01]  /*1360*/  SHFL.BFLY PT, R14, R18, R17, R14 ;  /* 0x0c000011120e7389 */ /* 0x00006200000e000e */
[----:B------:R-:W-:Y:S05]  /*1370*/  RET.REL.NODEC R8 `(_ZN10layer_norm22ln_bwd_finalize_kernelINS_22Kernel_traits_finalizeILj4096Ef13__nv_bfloat16S2_S2_fjLb1ELj1024ELj4ENS_18Kernel_traits_baseILj4096EfS2_S2_S2_fjLj1024EEEEELb1ELb1EEEvNS_9BwdParamsE) ;  /* 0xffffec8008007950 */ /* 0x000fea0003c3ffff */
.L_x_3756:
        /* <DEDUP_REMOVED lines=16> */
.L_x_11792:


//--------------------- .text._ZN10layer_norm13ln_bwd_kernelINS_13Kernel_traitsIf13__nv_bfloat16S2_S2_fjLj4096ELj1ELj1ELj4ELj16ENS_18Kernel_traits_baseILj4096EfS2_S2_S2_fjLj128EEEEELb1ELb1ELb1ELb1EEEvNS_9BwdParamsE --------------------------
	.section	.text._ZN10layer_norm13ln_bwd_kernelINS_13Kernel_traitsIf13__nv_bfloat16S2_S2_fjLj4096ELj1ELj1ELj4ELj16ENS_18Kernel_traits_baseILj4096EfS2_S2_S2_fjLj128EEEEELb1ELb1ELb1ELb1EEEvNS_9BwdParamsE,"ax",@progbits
	.sectioninfo	@"SHI_REGISTERS=255"
	.align	128
        .global         _ZN10layer_norm13ln_bwd_kernelINS_13Kernel_traitsIf13__nv_bfloat16S2_S2_fjLj4096ELj1ELj1ELj4ELj16ENS_18Kernel_traits_baseILj4096EfS2_S2_S2_fjLj128EEEEELb1ELb1ELb1ELb1EEEvNS_9BwdParamsE
        .type           _ZN10layer_norm13ln_bwd_kernelINS_13Kernel_traitsIf13__nv_bfloat16S2_S2_fjLj4096ELj1ELj1ELj4ELj16ENS_18Kernel_traits_baseILj4096EfS2_S2_S2_fjLj128EEEEELb1ELb1ELb1ELb1EEEvNS_9BwdParamsE,@function
        .size           _ZN10layer_norm13ln_bwd_kernelINS_13Kernel_traitsIf13__nv_bfloat16S2_S2_fjLj4096ELj1ELj1ELj4ELj16ENS_18Kernel_traits_baseILj4096EfS2_S2_S2_fjLj128EEEEELb1ELb1ELb1ELb1EEEvNS_9BwdParamsE,(.L_x_11793 - _ZN10layer_norm13ln_bwd_kernelINS_13Kernel_traitsIf13__nv_bfloat16S2_S2_fjLj4096ELj1ELj1ELj4ELj16ENS_18Kernel_traits_baseILj4096EfS2_S2_S2_fjLj128EEEEELb1ELb1ELb1ELb1EEEvNS_9BwdParamsE)
        .other          _ZN10layer_norm13ln_bwd_kernelINS_13Kernel_traitsIf13__nv_bfloat16S2_S2_fjLj4096ELj1ELj1ELj4ELj16ENS_18Kernel_traits_baseILj4096EfS2_S2_S2_fjLj128EEEEELb1ELb1ELb1ELb1EEEvNS_9BwdParamsE,@"STO_CUDA_ENTRY STV_DEFAULT"
_ZN10layer_norm13ln_bwd_kernelINS_13Kernel_traitsIf13__nv_bfloat16S2_S2_fjLj4096ELj1ELj1ELj4ELj16ENS_18Kernel_traits_baseILj4096EfS2_S2_S2_fjLj128EEEEELb1ELb1ELb1ELb1EEEvNS_9BwdParamsE:
.text._ZN10layer_norm13ln_bwd_kernelINS_13Kernel_traitsIf13__nv_bfloat16S2_S2_fjLj4096ELj1ELj1ELj4ELj16ENS_18Kernel_traits_baseILj4096EfS2_S2_S2_fjLj128EEEEELb1ELb1ELb1ELb1EEEvNS_9BwdParamsE:
        /* <DEDUP_REMOVED lines=57> */
.L_x_3757:
        /* <DEDUP_REMOVED lines=9> */
[----:B------:R-:W4:Y:S04]  /*0420*/  LDG.E.128 R12, [R2.64+0x1010] ;  /* 0x00101004020c7981 */ /* 0x000f28000c1e1d00 */
[----:B------:R-:W4:Y:S04]  /*0430*/  LDG.E.128 R8, [R2.64+0x2000] ;  /* 0x0020000402087981 */ /* 0x000f28000c1e1d00 */
        /* <DEDUP_REMOVED lines=59> */
[----:B------:R0:W-:Y:S01]  /*07f0*/  STL.64 [R1+0x58], R38 ;  /* 0x0000582601007387 */ /* 0x0001e20000100a00 */
[----:B-1----:R-:W-:-:S03]  /*0800*/  CS2R R40, SRZ ;  /* 0x0000000000287805 */ /* 0x002fc6000001ff00 */
[----:B----4-:R1:W-:Y:S01]  /*0810*/  STL.64 [R1+0x40], R16 ;  /* 0x0000401001007387 */ /* 0x0103e20000100a00 */
[----:B--2---:R-:W-:-:S03]  /*0820*/  CS2R R42, SRZ ;  /* 0x00000000002a7805 */ /* 0x004fc6000001ff00 */
[----:B------:R1:W-:Y:S01]  /*0830*/  STL.64 [R1+0x48], R18 ;  /* 0x0000481201007387 */ /* 0x0003e20000100a00 */
[----:B---3--:R-:W-:-:S03]  /*0840*/  CS2R R36, SRZ ;  /* 0x0000000000247805 */ /* 0x008fc6000001ff00 */
[----:B------:R1:W-:Y:S01]  /*0850*/  STL.64 [R1+0x30], R12 ;  /* 0x0000300c01007387 */ /* 0x0003e20000100a00 */
[----:B0-----:R-:W-:-:S03]  /*0860*/  CS2R R38, SRZ ;  /* 0x0000000000267805 */ /* 0x001fc6000001ff00 */
[----:B------:R1:W-:Y:S04]  /*0870*/  STL.64 [R1+0x38], R14 ;  /* 0x0000380e01007387 */ /* 0x0003e80000100a00 */
[----:B------:R1:W-:Y:S04]  /*0880*/  STL.64 [R1+0x20], R8 ;  /* 0x0000200801007387 */ /* 0x0003e80000100a00 */
[----:B------:R1:W-:Y:S04]  /*0890*/  STL.64 [R1+0x28], R10 ;  /* 0x0000280a01007387 */ /* 0x0003e80000100a00 */
[----:B------:R1:W-:Y:S02]  /*08a0*/  STL.S16 [R1+0x8], R0 ;  /* 0x0000080001007387 */ /* 0x0003e40000100600 */
.L_x_3930:
[----:B------:R-:W-:-:S04]  /*08b0*/  IMAD.MOV.U32 R210, RZ, RZ, 0x4 ;  /* 0x00000004ffd27424 */ /* 0x000fc800078e00ff */
[----:B------:R-:W-:-:S05]  /*08c0*/  IMAD.WIDE R2, R4, R210, c[0x0][0x1d8] ;  /* 0x0000760004027625 */ /* 0x000fca00078e02d2 */
[----:B------:R0:W2:Y:S04]  /*08d0*/  LDG.E R212, [R2.64] ;  /* 0x0000000402d47981 */ /* 0x0000a8000c1e1900 */
[----:B------:R-:W3:Y:S01]  /*08e0*/  S2R R190, SR_TID.X ;  /* 0x0000000000be7919 */ /* 0x000ee20000002100 */
[----:B0-----:R-:W-:-:S04]  /*08f0*/  IMAD.WIDE R2, R4, R210, c[0x0][0x1a8] ;  /* 0x00006a0004027625 */ /* 0x001fc800078e02d2 */
[CC--:B------:R-:W-:Y:S02]  /*0900*/  IMAD.WIDE R188, R4.reuse, R210.reuse, c[0x0][0x1d0] ;  /* 0x0000740004bc7625 */ /* 0x0c0fe400078e02d2 */
[----:B-----5:R0:W5:Y:S04]  /*0910*/  LDG.E R3, [R2.64] ;  /* 0x0000000402037981 */ /* 0x020168000c1e1900 */
[----:B------:R4:W5:Y:S01]  /*0920*/  LDG.E R244, [R188.64] ;  /* 0x00000004bcf47981 */ /* 0x000962000c1e1900 */
[----:B------:R-:W-:Y:S01]  /*0930*/  MOV R213, 0x10 ;  /* 0x0000001000d57802 */ /* 0x000fe20000000f00 */
[C---:B------:R-:W-:Y:S01]  /*0940*/  IMAD.WIDE R210, R4.reuse, R210, c[0x0][0x1a0] ;  /* 0x0000680004d27625 */ /* 0x040fe200078e02d2 */
[----:B------:R-:W-:Y:S03]  /*0950*/  BSSY B0, `(.L_x_3759) ;  /* 0x00001a2000007945 */ /* 0x000fe60003800000 */
[C---:B0-----:R-:W-:Y:S01]  /*0960*/  IMAD R2, R4.reuse, c[0x0][0x168], RZ ;  /* 0x00005a0004027a24 */ /* 0x041fe200078e02ff */
[----:B------:R-:W-:-:S02]  /*0970*/  IADD3 R4, R4, c[0x0][0x160], RZ ;  /* 0x0000580004047a10 */ /* 0x000fc40007ffe0ff */
[----:B---3--:R-:W-:Y:S02]  /*0980*/  LOP3.LUT R248, R190, 0x7f, RZ, 0xc0, !PT ;  /* 0x0000007fbef87812 */ /* 0x008fe400078ec0ff */
[----:B----4-:R-:W-:Y:S02]  /*0990*/  SHF.R.S32.HI R188, RZ, 0x1f, R2 ;  /* 0x0000001fffbc7819 */ /* 0x010fe40000011402 */
[----:B------:R-:W-:Y:S02]  /*09a0*/  ISETP.GE.AND P1, PT, R4, c[0x0][0x164], PT ;  /* 0x0000590004007a0c */ /* 0x000fe40003f26270 */
[----:B------:R-:W-:-:S04]  /*09b0*/  LEA.HI R2, R188, R2, RZ, 0x3 ;  /* 0x00000002bc027211 */ /* 0x000fc800078f18ff */
[----:B------:R-:W-:-:S04]  /*09c0*/  LEA.HI.SX32 R2, R2, R248, 0x1d ;  /* 0x000000f802027211 */ /* 0x000fc800078feaff */
[C---:B------:R-:W-:Y:S01]  /*09d0*/  IADD3 R188, R2.reuse, 0x100, RZ ;  /* 0x0000010002bc7810 */ /* 0x040fe20007ffe0ff */
[CC--:B------:R-:W-:Y:S01]  /*09e0*/  IMAD.WIDE.U32 R208, R2.reuse, R213.reuse, c[0x0][0x218] ;  /* 0x0000860002d07625 */ /* 0x0c0fe200078e00d5 */
[C---:B------:R-:W-:Y:S02]  /*09f0*/  IADD3 R250, R2.reuse, 0x180, RZ ;  /* 0x0000018002fa7810 */ /* 0x040fe40007ffe0ff */
[----:B------:R-:W-:Y:S01]  /*0a00*/  IADD3 R252, R2, 0x80, RZ ;  /* 0x0000008002fc7810 */ /* 0x000fe20007ffe0ff */
[----:B------:R0:W-:Y:S01]  /*0a10*/  STL [R1], R188 ;  /* 0x000000bc01007387 */ /* 0x0001e20000100800 */
[----:B------:R-:W-:-:S03]  /*0a20*/  IMAD.WIDE.U32 R190, R188, R213, c[0x0][0x218] ;  /* 0x00008600bcbe7625 */ /* 0x000fc600078e00d5 */
[----:B------:R3:W-:Y:S01]  /*0a30*/  STL [R1+0x4], R250 ;  /* 0x000004fa01007387 */ /* 0x0007e20000100800 */
[----:B------:R-:W-:-:S04]  /*0a40*/  IMAD.WIDE.U32 R206, R252, R213, c[0x0][0x218] ;  /* 0x00008600fcce7625 */ /* 0x000fc800078e00d5 */
[----:B0-----:R-:W-:Y:S01]  /*0a50*/  IMAD.WIDE.U32 R188, R250, R213, c[0x0][0x218] ;  /* 0x00008600fabc7625 */ /* 0x001fe200078e00d5 */
[----:B--2---:R-:W-:-:S13]  /*0a60*/  ISETP.GT.AND P2, PT, R212, RZ, PT ;  /* 0x000000ffd400720c */ /* 0x004fda0003f44270 */
[----:B------:R-:W-:Y:S05]  /*0a70*/  @P2 BRA `(.L_x_3760) ;  /* 0x000001b000002947 */ /* 0x000fea0003800000 */
[----:B---3--:R-:W-:Y:S02]  /*0a80*/  ISETP.NE.U32.AND P0, PT, RZ, c[0x0][0x218], PT ;  /* 0x00008600ff007a0c */ /* 0x008fe40003f05070 */
[----:B-----5:R-:W-:Y:S02]  /*0a90*/  ISETP.GE.AND P3, PT, R244, 0x1, PT ;  /* 0x00000001f400780c */ /* 0x020fe40003f66270 */
[----:B------:R-:W-:-:S13]  /*0aa0*/  ISETP.NE.AND.EX P0, PT, RZ, c[0x0][0x21c], PT, P0 ;  /* 0x00008700ff007a0c */ /* 0x000fda0003f05300 */
[----:B------:R0:W5:Y:S04]  /*0ab0*/  @P0 LDG.E.128 R164, [R206.64] ;  /* 0x00000004cea40981 */ /* 0x000168000c1e1d00 */
[----:B------:R2:W5:Y:S04]  /*0ac0*/  @P0 LDG.E.128 R168, [R190.64] ;  /* 0x00000004bea80981 */ /* 0x000568000c1e1d00 */
[----:B------:R3:W5:Y:S01]  /*0ad0*/  @P0 LDG.E.128 R160, [R208.64] ;  /* 0x00000004d0a00981 */ /* 0x000762000c1e1d00 */
[----:B0-----:R-:W-:-:S03]  /*0ae0*/  @P3 IADD3 R206, R244, -0x1, RZ ;  /* 0xfffffffff4ce3810 */ /* 0x001fc60007ffe0ff */
[----:B------:R0:W5:Y:S02]  /*0af0*/  @P0 LDG.E.128 R172, [R188.64] ;  /* 0x00000004bcac0981 */ /* 0x000164000c1e1d00 */
[----:B------:R-:W-:-:S05]  /*0b00*/  @P3 IMAD R206, R206, c[0x0][0x168], RZ ;  /* 0x00005a00cece3a24 */ /* 0x000fca00078e02ff */
[----:B------:R-:W-:-:S04]  /*0b10*/  @P3 SHF.R.S32.HI R207, RZ, 0x1f, R206 ;  /* 0x0000001fffcf3819 */ /* 0x000fc800000114ce */
[----:B------:R-:W-:Y:S02]  /*0b20*/  @P3 LEA.HI R207, R207, R206, RZ, 0x3 ;  /* 0x000000cecfcf3211 */ /* 0x000fe400078f18ff */
[----:B------:R-:W-:Y:S02]  /*0b30*/  MOV R206, RZ ;  /* 0x000000ff00ce7202 */ /* 0x000fe40000000f00 */
[----:B------:R-:W-:Y:S01]  /*0b40*/  @P3 LEA.HI.SX32 R206, R207, R248, 0x1d ;  /* 0x000000f8cfce3211 */ /* 0x000fe200078feaff */
[----:B------:R-:W-:-:S03]  /*0b50*/  HFMA2.MMA R248, -RZ, RZ, 0, 4.76837158203125e-07 ;  /* 0x00000008fff87435 */ /* 0x000fc600000001ff */
[C---:B--2---:R-:W-:Y:S02]  /*0b60*/  IADD3 R190, R206.reuse, 0x80, RZ ;  /* 0x00000080cebe7810 */ /* 0x044fe40007ffe0ff */
[C---:B------:R-:W-:Y:S02]  /*0b70*/  IADD3 R207, R206.reuse, 0x100, RZ ;  /* 0x00000100cecf7810 */ /* 0x040fe40007ffe0ff */
[----:B---3--:R-:W-:-:S03]  /*0b80*/  IADD3 R208, R206, 0x180, RZ ;  /* 0x00000180ced07810 */ /* 0x008fc60007ffe0ff */
[----:B0-----:R-:W-:-:S04]  /*0b90*/  IMAD.WIDE.U32 R188, R206, R248, c[0x0][0x190] ;  /* 0x00006400cebc7625 */ /* 0x001fc800078e00f8 */
[-C--:B------:R-:W-:Y:S01]  /*0ba0*/  IMAD.WIDE.U32 R190, R190, R248.reuse, c[0x0][0x190] ;  /* 0x00006400bebe7625 */ /* 0x080fe200078e00f8 */
[----:B------:R0:W5:Y:S03]  /*0bb0*/  LDG.E.64 R212, [R188.64] ;  /* 0x00000004bcd47981 */ /* 0x000166000c1e1b00 */
[-C--:B------:R-:W-:Y:S01]  /*0bc0*/  IMAD.WIDE.U32 R206, R207, R248.reuse, c[0x0][0x190] ;  /* 0x00006400cfce7625 */ /* 0x080fe200078e00f8 */
[----:B------:R2:W5:Y:S03]  /*0bd0*/  LDG.E.64 R210, [R190.64] ;  /* 0x00000004bed27981 */ /* 0x000566000c1e1b00 */
[----:B------:R-:W-:Y:S02]  /*0be0*/  IMAD.WIDE.U32 R248, R208, R248, c[0x0][0x190] ;  /* 0x00006400d0f87625 */ /* 0x000fe400078e00f8 */
[----:B------:R3:W5:Y:S04]  /*0bf0*/  LDG.E.64 R208, [R206.64] ;  /* 0x00000004ced07981 */ /* 0x000768000c1e1b00 */
[----:B---3--:R0:W5:Y:S01]  /*0c00*/  LDG.E.64 R206, [R248.64] ;  /* 0x00000004f8ce7981 */ /* 0x008162000c1e1b00 */
[----:B--2---:R-:W-:Y:S01]  /*0c10*/  CS2R R190, SRZ ;  /* 0x0000000000be7805 */ /* 0x004fe2000001ff00 */
[----:B------:R-:W-:Y:S05]  /*0c20*/  BRA `(.L_x_3761) ;  /* 0x0000174000007947 */ /* 0x000fea0003800000 */
.L_x_3760:
[----:B---3--:R-:W2:Y:S01]  /*0c30*/  LDL R249, [R1] ;  /* 0x0000000001f97983 */ /* 0x008ea20000100800 */
[----:B------:R-:W-:Y:S01]  /*0c40*/  IADD3 R212, R212, -0x1, RZ ;  /* 0xffffffffd4d47810 */ /* 0x000fe20007ffe0ff */
[----:B-1----:R-:W-:-:S02]  /*0c50*/  IMAD.WIDE.U32 R8, R2, R213, c[0x0][0x188] ;  /* 0x0000620002087625 */ /* 0x002fc400078e00d5 */
[----:B------:R0:W3:Y:S02]  /*0c60*/  LDG.E R205, [R210.64] ;  /* 0x00000004d2cd7981 */ /* 0x0000e4000c1e1900 */
[----:B------:R-:W-:Y:S02]  /*0c70*/  IMAD R212, R212, c[0x0][0x168], RZ ;  /* 0x00005a00d4d47a24 */ /* 0x000fe400078e02ff */
[-C--:B------:R-:W-:Y:S01]  /*0c80*/  IMAD.WIDE.U32 R16, R252, R213.reuse, c[0x0][0x188] ;  /* 0x00006200fc107625 */ /* 0x080fe200078e00d5 */
[----:B------:R-:W4:Y:S02]  /*0c90*/  LDG.E.128 R8, [R8.64] ;  /* 0x0000000408087981 */ /* 0x000f24000c1e1d00 */
[----:B------:R-:W-:Y:S01]  /*0ca0*/  SHF.R.S32.HI R5, RZ, 0x1f, R212 ;  /* 0x0000001fff057819 */ /* 0x000fe200000114d4 */
[----:B------:R-:W-:Y:S01]  /*0cb0*/  IMAD.WIDE.U32 R196, R250, R213, c[0x0][0x188] ;  /* 0x00006200fac47625 */ /* 0x000fe200078e00d5 */
[----:B-----5:R-:W-:Y:S01]  /*0cc0*/  ISETP.GE.AND P3, PT, R244, 0x1, PT ;  /* 0x00000001f400780c */ /* 0x020fe20003f66270 */
[----:B------:R-:W3:Y:S01]  /*0cd0*/  LDG.E.128 R16, [R16.64] ;  /* 0x0000000410107981 */ /* 0x000ee2000c1e1d00 */
[----:B------:R-:W-:-:S03]  /*0ce0*/  LEA.HI R5, R5, R212, RZ, 0x3 ;  /* 0x000000d405057211 */ /* 0x000fc600078f18ff */
[----:B------:R-:W3:Y:S01]  /*0cf0*/  LDG.E.128 R196, [R196.64] ;  /* 0x00000004c4c47981 */ /* 0x000ee2000c1e1d00 */
[----:B------:R-:W-:Y:S01]  /*0d00*/  LEA.HI.SX32 R220, R5, R248, 0x1d ;  /* 0x000000f805dc7211 */ /* 0x000fe200078feaff */
[----:B------:R-:W1:Y:S01]  /*0d10*/  LDC.U8 R229, c[0x0][0x1f0] ;  /* 0x00007c00ffe57b82 */ /* 0x000e620000000000 */
[----:B------:R-:W-:Y:S01]  /*0d20*/  ISETP.NE.U32.AND P0, PT, RZ, c[0x0][0x218], PT ;  /* 0x00008600ff007a0c */ /* 0x000fe20003f05070 */
[----:B------:R-:W-:Y:S01]  /*0d30*/  HFMA2.MMA R7, -RZ, RZ, 0, 4.76837158203125e-07 ;  /* 0x00000008ff077435 */ /* 0x000fe200000001ff */
[----:B------:R-:W-:Y:S01]  /*0d40*/  STL [R1+0x74], R20 ;  /* 0x0000741401007387 */ /* 0x000fe20000100800 */
[CC--:B------:R-:W-:Y:S01]  /*0d50*/  IMAD.WIDE.U32 R12, R220.reuse, R213.reuse, c[0x0][0x208] ;  /* 0x00008200dc0c7625 */ /* 0x0c0fe200078e00d5 */
[C---:B------:R-:W-:Y:S02]  /*0d60*/  IADD3 R200, R220.reuse, 0x80, RZ ;  /* 0x00000080dcc87810 */ /* 0x040fe40007ffe0ff */
[----:B------:R-:W-:Y:S01]  /*0d70*/  IADD3 R216, R220, 0x100, RZ ;  /* 0x00000100dcd87810 */ /* 0x000fe20007ffe0ff */
[----:B------:R0:W-:Y:S02]  /*0d80*/  STL [R1+0x70], R4 ;  /* 0x0000700401007387 */ /* 0x0001e40000100800 */
[----:B------:R-:W-:-:S02]  /*0d90*/  IMAD.WIDE.U32 R200, R200, R213, c[0x0][0x208] ;  /* 0x00008200c8c87625 */ /* 0x000fc400078e00d5 */
[----:B------:R-:W3:Y:S02]  /*0da0*/  LDG.E.128 R12, [R12.64] ;  /* 0x000000040c0c7981 */ /* 0x000ee4000c1e1d00 */
[-C--:B------:R-:W-:Y:S02]  /*0db0*/  IMAD.WIDE.U32 R216, R216, R213.reuse, c[0x0][0x208] ;  /* 0x00008200d8d87625 */ /* 0x080fe400078e00d5 */
[----:B------:R-:W3:Y:S04]  /*0dc0*/  LDG.E.128 R200, [R200.64] ;  /* 0x00000004c8c87981 */ /* 0x000ee8000c1e1d00 */
[----:B------:R-:W3:Y:S01]  /*0dd0*/  LDG.E.128 R216, [R216.64] ;  /* 0x00000004d8d87981 */ /* 0x000ee2000c1e1d00 */
[----:B--2---:R-:W-:-:S06]  /*0de0*/  IMAD.WIDE.U32 R192, R249, R213, c[0x0][0x188] ;  /* 0x00006200f9c07625 */ /* 0x004fcc00078e00d5 */
[----:B------:R-:W2:Y:S01]  /*0df0*/  LDG.E.128 R192, [R192.64] ;  /* 0x00000004c0c07981 */ /* 0x000ea2000c1e1d00 */
[----:B------:R-:W-:-:S05]  /*0e00*/  @P3 IADD3 R0, R244, -0x1, RZ ;  /* 0xfffffffff4003810 */ /* 0x000fca0007ffe0ff */
[----:B------:R-:W-:Y:S01]  /*0e10*/  @P3 IMAD R0, R0, c[0x0][0x168], RZ ;  /* 0x00005a0000003a24 */ /* 0x000fe200078e02ff */
[----:B------:R-:W-:-:S04]  /*0e20*/  ISETP.NE.AND.EX P0, PT, RZ, c[0x0][0x21c], PT, P0 ;  /* 0x00008700ff007a0c */ /* 0x000fc80003f05300 */
[----:B------:R-:W-:-:S04]  /*0e30*/  @P3 SHF.R.S32.HI R5, RZ, 0x1f, R0 ;  /* 0x0000001fff053819 */ /* 0x000fc80000011400 */
[----:B------:R-:W-:Y:S02]  /*0e40*/  @P3 LEA.HI R5, R5, R0, RZ, 0x3 ;  /* 0x0000000005053211 */ /* 0x000fe400078f18ff */
[----:B------:R-:W-:Y:S02]  /*0e50*/  MOV R212, RZ ;  /* 0x000000ff00d47202 */ /* 0x000fe40000000f00 */
[----:B------:R-:W-:Y:S01]  /*0e60*/  @P3 LEA.HI.SX32 R212, R5, R248, 0x1d ;  /* 0x000000f805d43211 */ /* 0x000fe200078feaff */
[----:B------:R1:W5:Y:S01]  /*0e70*/  @P0 LDG.E.128 R160, [R208.64] ;  /* 0x00000004d0a00981 */ /* 0x000362000c1e1d00 */
[----:B------:R-:W-:Y:S02]  /*0e80*/  IADD3 R220, R220, 0x180, RZ ;  /* 0x00000180dcdc7810 */ /* 0x000fe40007ffe0ff */
[C---:B0-----:R-:W-:Y:S01]  /*0e90*/  IADD3 R210, R212.reuse, 0x80, RZ ;  /* 0x00000080d4d27810 */ /* 0x041fe20007ffe0ff */
[----:B------:R0:W5:Y:S01]  /*0ea0*/  @P0 LDG.E.128 R164, [R206.64] ;  /* 0x00000004cea40981 */ /* 0x000162000c1e1d00 */
[----:B------:R-:W-:-:S02]  /*0eb0*/  IADD3 R0, R212, 0x100, RZ ;  /* 0x00000100d4007810 */ /* 0x000fc40007ffe0ff */
[----:B------:R-:W-:Y:S01]  /*0ec0*/  IADD3 R5, R212, 0x180, RZ ;  /* 0x00000180d4057810 */ /* 0x000fe20007ffe0ff */
[----:B------:R0:W5:Y:S01]  /*0ed0*/  @P0 LDG.E.128 R168, [R190.64] ;  /* 0x00000004bea80981 */ /* 0x000162000c1e1d00 */
[----:B------:R-:W-:-:S03]  /*0ee0*/  IMAD.WIDE.U32 R220, R220, R213, c[0x0][0x208] ;  /* 0x00008200dcdc7625 */ /* 0x000fc600078e00d5 */
[----:B------:R0:W5:Y:S01]  /*0ef0*/  @P0 LDG.E.128 R172, [R188.64] ;  /* 0x00000004bcac0981 */ /* 0x000162000c1e1d00 */
[----:B-1----:R-:W-:Y:S01]  /*0f00*/  ISETP.NE.AND P0, PT, R229, RZ, PT ;  /* 0x000000ffe500720c */ /* 0x002fe20003f05270 */
[-C--:B------:R-:W-:Y:S01]  /*0f10*/  IMAD.WIDE.U32 R212, R212, R7.reuse, c[0x0][0x190] ;  /* 0x00006400d4d47625 */ /* 0x080fe200078e0007 */
[----:B----4-:R-:W-:Y:S01]  /*0f20*/  PRMT R6, RZ, 0x7610, R11 ;  /* 0x00007610ff067816 */ /* 0x010fe2000000000b */
[----:B------:R-:W4:Y:S02]  /*0f30*/  LDG.E.128 R220, [R220.64] ;  /* 0x00000004dcdc7981 */ /* 0x000f24000c1e1d00 */
[-C--:B------:R-:W-:Y:S01]  /*0f40*/  IMAD.WIDE.U32 R210, R210, R7.reuse, c[0x0][0x190] ;  /* 0x00006400d2d27625 */ /* 0x080fe200078e0007 */
[----:B---3--:R-:W-:Y:S01]  /*0f50*/  PRMT R235, RZ, 0x5410, R12 ;  /* 0x00005410ffeb7816 */ /* 0x008fe2000000000c */
[----:B------:R-:W5:Y:S02]  /*0f60*/  LDG.E.64 R212, [R212.64] ;  /* 0x00000004d4d47981 */ /* 0x000f64000c1e1b00 */
[-C--:B------:R-:W-:Y:S01]  /*0f70*/  IMAD.WIDE.U32 R208, R0, R7.reuse, c[0x0][0x190] ;  /* 0x0000640000d07625 */ /* 0x080fe200078e0007 */
[----:B0-----:R-:W-:Y:S01]  /*0f80*/  FSEL R188, R205, RZ, !P0 ;  /* 0x000000ffcdbc7208 */ /* 0x001fe20004000000 */
[----:B------:R-:W5:Y:S02]  /*0f90*/  LDG.E.64 R210, [R210.64] ;  /* 0x00000004d2d27981 */ /* 0x000f64000c1e1b00 */
[----:B------:R-:W-:Y:S01]  /*0fa0*/  IMAD.WIDE.U32 R206, R5, R7, c[0x0][0x190] ;  /* 0x0000640005ce7625 */ /* 0x000fe200078e0007 */
[--C-:B------:R-:W-:Y:S01]  /*0fb0*/  PRMT R7, RZ, 0x5410, R10.reuse ;  /* 0x00005410ff077816 */ /* 0x100fe2000000000a */
[----:B------:R-:W5:Y:S01]  /*0fc0*/  LDG.E.64 R208, [R208.64] ;  /* 0x00000004d0d07981 */ /* 0x000f62000c1e1b00 */
        /* <DEDUP_REMOVED lines=20> */
[----:B------:R-:W-:Y:S01]  /*1110*/  PRMT R229, RZ, 0x7610, R203 ;  /* 0x00007610ffe57816 */ /* 0x000fe200000000cb */
[----:B------:R-:W-:Y:S01]  /*1120*/  FADD.FTZ R80, R80, R235 ;  /* 0x000000eb50507221 */ /* 0x000fe20000010000 */
[----:B------:R-:W-:Y:S01]  /*1130*/  PRMT R11, RZ, 0x5410, R18 ;  /* 0x00005410ff0b7816 */ /* 0x000fe20000000012 */
[----:B------:R-:W5:Y:S01]  /*1140*/  LDG.E.64 R206, [R206.64] ;  /* 0x00000004cece7981 */ /* 0x000f62000c1e1b00 */
[--C-:B------:R-:W-:Y:S02]  /*1150*/  PRMT R12, RZ, 0x5410, R19.reuse ;  /* 0x00005410ff0c7816 */ /* 0x100fe40000000013 */
[----:B------:R-:W-:Y:S02]  /*1160*/  PRMT R13, RZ, 0x7610, R19 ;  /* 0x00007610ff0d7816 */ /* 0x000fe40000000013 */
[----:B------:R-:W-:-:S02]  /*1170*/  PRMT R205, RZ, 0x7610, R198 ;  /* 0x00007610ffcd7816 */ /* 0x000fc400000000c6 */
        /* <DEDUP_REMOVED lines=10> */
[----:B------:R-:W3:Y:S01]  /*1220*/  LDL R202, [R1+0x60] ;  /* 0x0000600001ca7983 */ /* 0x000ee20000100800 */
[----:B------:R-:W-:Y:S01]  /*1230*/  IMAD.MOV.U32 R200, RZ, RZ, R228 ;  /* 0x000000ffffc87224 */ /* 0x000fe200078e00e4 */
        /* <DEDUP_REMOVED lines=15> */
[C---:B------:R-:W-:Y:S01]  /*1330*/  FADD.FTZ R242, -R188.reuse, R189 ;  /* 0x000000bdbcf27221 */ /* 0x040fe20000010100 */
[----:B------:R-:W-:Y:S01]  /*1340*/  PRMT R189, RZ, 0x7610, R219 ;  /* 0x00007610ffbd7816 */ /* 0x000fe200000000db */
[----:B------:R-:W-:Y:S01]  /*1350*/  FADD.FTZ R240, -R188, R190 ;  /* 0x000000bebcf07221 */ /* 0x000fe20000010100 */
[----:B--2---:R-:W-:-:S02]  /*1360*/  PRMT R14, RZ, 0x5410, R192 ;  /* 0x00005410ff0e7816 */ /* 0x004fc400000000c0 */
        /* <DEDUP_REMOVED lines=10> */
[----:B------:R-:W-:Y:S01]  /*1410*/  PRMT R197, RZ, 0x7610, R197 ;  /* 0x00007610ffc57816 */ /* 0x000fe200000000c5 */
        /* <DEDUP_REMOVED lines=11> */
[----:B------:R-:W-:Y:S01]  /*14d0*/  FADD.FTZ R197, -R188, R197 ;  /* 0x000000c5bcc57221 */ /* 0x000fe20000010100 */
[----:B------:R-:W-:Y:S02]  /*14e0*/  PRMT R188, RZ, 0x5410, R219 ;  /* 0x00005410ffbc7816 */ /* 0x000fe400000000db */
[----:B------:R-:W2:Y:S01]  /*14f0*/  LDL R219, [R1+0x64] ;  /* 0x0000640001db7983 */ /* 0x000ea20000100800 */
[----:B------:R-:W-:-:S02]  /*1500*/  PRMT R190, RZ, 0x5410, R218 ;  /* 0x00005410ffbe7816 */ /* 0x000fc400000000da */
[----:B------:R-:W-:Y:S02]  /*1510*/  PRMT R191, RZ, 0x7610, R218 ;  /* 0x00007610ffbf7816 */ /* 0x000fe400000000da */
[----:B------:R-:W2:Y:S01]  /*1520*/  LDL R218, [R1+0x6c] ;  /* 0x00006c0001da7983 */ /* 0x000ea20000100800 */
[--C-:B------:R-:W-:Y:S02]  /*1530*/  PRMT R226, RZ, 0x5410, R216.reuse ;  /* 0x00005410ffe27816 */ /* 0x100fe400000000d8 */
[----:B------:R-:W-:Y:S01]  /*1540*/  PRMT R227, RZ, 0x7610, R216 ;  /* 0x00007610ffe37816 */ /* 0x000fe200000000d8 */
[C---:B------:R-:W-:Y:S01]  /*1550*/  FMUL.FTZ R0, R3.reuse, R0 ;  /* 0x0000000003007220 */ /* 0x040fe20000410000 */
[----:B------:R-:W-:Y:S01]  /*1560*/  MOV R216, R251 ;  /* 0x000000fb00d87202 */ /* 0x000fe20000000f00 */
[----:B------:R-:W-:Y:S02]  /*1570*/  FMUL.FTZ R251, R3, R245 ;  /* 0x000000f503fb7220 */ /* 0x000fe40000410000 */
[----:B------:R-:W-:-:S02]  /*1580*/  FFMA.FTZ R112, R0, R235, R112 ;  /* 0x000000eb00707223 */ /* 0x000fc40000010070 */
[----:B------:R-:W-:Y:S02]  /*1590*/  FFMA.FTZ R113, R251, R204, R113 ;  /* 0x000000ccfb717223 */ /* 0x000fe40000010071 */
[----:B------:R-:W-:Y:S02]  /*15a0*/  FADD.FTZ R81, R81, R204 ;  /* 0x000000cc51517221 */ /* 0x000fe40000010000 */
[----:B---3--:R-:W-:Y:S01]  /*15b0*/  FMUL.FTZ R202, R202, R235 ;  /* 0x000000ebcaca7220 */ /* 0x008fe20000410000 */
[----:B------:R-:W-:Y:S01]  /*15c0*/  MOV R235, R247 ;  /* 0x000000f700eb7202 */ /* 0x000fe20000000f00 */
[----:B----4-:R-:W-:Y:S02]  /*15d0*/  FMUL.FTZ R245, R203, R216 ;  /* 0x000000d8cbf57220 */ /* 0x010fe40000410000 */
[----:B------:R-:W3:Y:S01]  /*15e0*/  LDL R203, [R1+0x58] ;  /* 0x0000580001cb7983 */ /* 0x000ee20000100800 */
[----:B--2---:R-:W-:-:S03]  /*15f0*/  FMUL.FTZ R247, R219, R204 ;  /* 0x000000ccdbf77220 */ /* 0x004fc60000410000 */
[----:B------:R-:W2:Y:S01]  /*1600*/  LDL R204, [R1+0x5c] ;  /* 0x00005c0001cc7983 */ /* 0x000ea20000100800 */
[--C-:B------:R-:W-:Y:S02]  /*1610*/  PRMT R224, RZ, 0x5410, R217.reuse ;  /* 0x00005410ffe07816 */ /* 0x100fe400000000d9 */
[----:B------:R-:W-:Y:S02]  /*1620*/  PRMT R225, RZ, 0x7610, R217 ;  /* 0x00007610ffe17816 */ /* 0x000fe400000000d9 */
[--C-:B------:R-:W-:Y:S02]  /*1630*/  PRMT R248, RZ, 0x5410, R221.reuse ;  /* 0x00005410fff87816 */ /* 0x100fe400000000dd */
[----:B------:R-:W-:Y:S02]  /*1640*/  PRMT R236, RZ, 0x7610, R221 ;  /* 0x00007610ffec7816 */ /* 0x000fe400000000dd */
[--C-:B------:R-:W-:Y:S02]  /*1650*/  PRMT R250, RZ, 0x5410, R222.reuse ;  /* 0x00005410fffa7816 */ /* 0x100fe400000000de */
[----:B------:R-:W-:Y:S01]  /*1660*/  PRMT R249, RZ, 0x7610, R222 ;  /* 0x00007610fff97816 */ /* 0x000fe200000000de */
[----:B------:R-:W-:Y:S01]  /*1670*/  FMUL.FTZ R237, R3, R237 ;  /* 0x000000ed03ed7220 */ /* 0x000fe20000410000 */
[----:B------:R-:W-:Y:S01]  /*1680*/  MOV R217, R20 ;  /* 0x0000001400d97202 */ /* 0x000fe20000000f00 */
[----:B------:R-:W4:Y:S01]  /*1690*/  LDL R222, [R1+0x54] ;  /* 0x0000540001de7983 */ /* 0x000f220000100800 */
[----:B------:R-:W-:-:S02]  /*16a0*/  MOV R221, R4 ;  /* 0x0000000400dd7202 */ /* 0x000fc40000000f00 */
[--C-:B------:R-:W-:Y:S01]  /*16b0*/  PRMT R20, RZ, 0x5410, R223.reuse ;  /* 0x00005410ff147816 */ /* 0x100fe200000000df */
[C---:B------:R-:W-:Y:S01]  /*16c0*/  FMUL.FTZ R5, R3.reuse, R5 ;  /* 0x0000000503057220 */ /* 0x040fe20000410000 */
[----:B------:R-:W-:Y:S02]  /*16d0*/  PRMT R4, RZ, 0x7610, R223 ;  /* 0x00007610ff047816 */ /* 0x000fe400000000df */
[--C-:B------:R-:W-:Y:S02]  /*16e0*/  PRMT R234, RZ, 0x5410, R220.reuse ;  /* 0x00005410ffea7816 */ /* 0x100fe400000000dc */
[----:B------:R-:W-:Y:S01]  /*16f0*/  PRMT R233, RZ, 0x7610, R220 ;  /* 0x00007610ffe97816 */ /* 0x000fe200000000dc */
[C---:B------:R-:W-:Y:S01]  /*1700*/  FMUL.FTZ R246, R3.reuse, R246 ;  /* 0x000000f603f67220 */ /* 0x040fe20000410000 */
[----:B------:R-:W-:Y:S01]  /*1710*/  MOV R223, R200 ;  /* 0x000000c800df7202 */ /* 0x000fe20000000f00 */
[----:B------:R-:W-:Y:S01]  /*1720*/  FMUL.FTZ R200, R3, R242 ;  /* 0x000000f203c87220 */ /* 0x000fe20000410000 */
[----:B------:R-:W4:Y:S01]  /*1730*/  LDL R220, [R1+0x40] ;  /* 0x0000400001dc7983 */ /* 0x000f220000100800 */
[----:B------:R-:W-:-:S03]  /*1740*/  FMUL.FTZ R242, R218, R238 ;  /* 0x000000eedaf27220 */ /* 0x000fc60000410000 */
[----:B------:R-:W4:Y:S01]  /*1750*/  LDL R218, [R1+0x48] ;  /* 0x0000480001da7983 */ /* 0x000f220000100800 */
[----:B------:R-:W-:Y:S02]  /*1760*/  FFMA.FTZ R110, R237, R221, R110 ;  /* 0x000000dded6e7223 */ /* 0x000fe4000001006e */
[----:B------:R-:W-:Y:S01]  /*1770*/  FADD.FTZ R78, R78, R221 ;  /* 0x000000dd4e4e7221 */ /* 0x000fe20000010000 */
[----:B------:R-:W-:Y:S01]  /*1780*/  PRMT R215, RZ, 0x5410, R201 ;  /* 0x00005410ffd77816 */ /* 0x000fe200000000c9 */
[----:B------:R-:W-:Y:S01]  /*1790*/  FFMA.FTZ R111, R5, R217, R111 ;  /* 0x000000d9056f7223 */ /* 0x000fe2000001006f */
[----:B------:R-:W-:Y:S01]  /*17a0*/  PRMT R232, RZ, 0x7610, R201 ;  /* 0x00007610ffe87816 */ /* 0x000fe200000000c9 */
[----:B------:R-:W-:Y:S01]  /*17b0*/  FADD.FTZ R79, R79, R217 ;  /* 0x000000d94f4f7221 */ /* 0x000fe20000010000 */
[----:B------:R-:W4:Y:S01]  /*17c0*/  LDL R219, [R1+0x44] ;  /* 0x0000440001db7983 */ /* 0x000f220000100800 */
[----:B------:R-:W-:Y:S02]  /*17d0*/  FFMA.FTZ R114, R246, R216, R114 ;  /* 0x000000d8f6727223 */ /* 0x000fe40000010072 */
[----:B------:R-:W-:-:S02]  /*17e0*/  FADD.FTZ R82, R82, R216 ;  /* 0x000000d852527221 */ /* 0x000fc40000010000 */
[----:B------:R-:W-:Y:S01]  /*17f0*/  FMUL.FTZ R201, R3, R240 ;  /* 0x000000f003c97220 */ /* 0x000fe20000410000 */
[----:B------:R-:W4:Y:S04]  /*1800*/  LDL R216, [R1+0x4c] ;  /* 0x00004c0001d87983 */ /* 0x000f280000100800 */
[----:B------:R-:W4:Y:S01]  /*1810*/  LDL R240, [R1+0x50] ;  /* 0x0000500001f07983 */ /* 0x000f220000100800 */
[----:B---3--:R-:W-:-:S03]  /*1820*/  FMUL.FTZ R203, R203, R221 ;  /* 0x000000ddcbcb7220 */ /* 0x008fc60000410000 */
[----:B------:R-:W3:Y:S01]  /*1830*/  LDL R221, [R1+0x34] ;  /* 0x0000340001dd7983 */ /* 0x000ee20000100800 */
[----:B--2---:R-:W-:-:S03]  /*1840*/  FMUL.FTZ R204, R204, R217 ;  /* 0x000000d9cccc7220 */ /* 0x004fc60000410000 */
[----:B------:R-:W2:Y:S01]  /*1850*/  LDL R217, [R1+0x30] ;  /* 0x0000300001d97983 */ /* 0x000ea20000100800 */
[C---:B------:R-:W-:Y:S02]  /*1860*/  FMUL.FTZ R243, R3.reuse, R243 ;  /* 0x000000f303f37220 */ /* 0x040fe40000410000 */
[C---:B------:R-:W-:Y:S02]  /*1870*/  FMUL.FTZ R8, R3.reuse, R8 ;  /* 0x0000000803087220 */ /* 0x040fe40000410000 */
[----:B------:R-:W-:Y:S02]  /*1880*/  FMUL.FTZ R239, R3, R239 ;  /* 0x000000ef03ef7220 */ /* 0x000fe40000410000 */
[----:B------:R-:W-:Y:S02]  /*1890*/  FFMA.FTZ R115, R243, R238, R115 ;  /* 0x000000eef3737223 */ /* 0x000fe40000010073 */
[----:B------:R-:W-:Y:S02]  /*18a0*/  FADD.FTZ R83, R83, R238 ;  /* 0x000000ee53537221 */ /* 0x000fe40000010000 */
[----:B------:R-:W-:-:S02]  /*18b0*/  FFMA.FTZ R106, R8, R215, R106 ;  /* 0x000000d7086a7223 */ /* 0x000fc4000001006a */
[-C--:B----4-:R-:W-:Y:S02]  /*18c0*/  FMUL.FTZ R238, R222, R223.reuse ;  /* 0x000000dfdeee7220 */ /* 0x090fe40000410000 */
[----:B------:R-:W-:Y:S01]  /*18d0*/  FADD.FTZ R74, R74, R215 ;  /* 0x000000d74a4a7221 */ /* 0x000fe20000010000 */
[----:B------:R-:W4:Y:S01]  /*18e0*/  LDL R222, [R1+0x38] ;  /* 0x0000380001de7983 */ /* 0x000f220000100800 */
[----:B------:R-:W-:Y:S02]  /*18f0*/  FFMA.FTZ R109, R239, R223, R109 ;  /* 0x000000dfef6d7223 */ /* 0x000fe4000001006d */
[----:B------:R-:W-:Y:S02]  /*1900*/  FADD.FTZ R77, R77, R223 ;  /* 0x000000df4d4d7221 */ /* 0x000fe40000010000 */
[----:B------:R-:W4:Y:S01]  /*1910*/  LDL R223, [R1+0x3c] ;  /* 0x00003c0001df7983 */ /* 0x000f220000100800 */
[----:B------:R-:W-:Y:S02]  /*1920*/  FMUL.FTZ R6, R3, R6 ;  /* 0x0000000603067220 */ /* 0x000fe40000410000 */
[----:B------:R-:W-:-:S02]  /*1930*/  FMUL.FTZ R215, R218, R215 ;  /* 0x000000d7dad77220 */ /* 0x000fc40000410000 */
[----:B------:R-:W-:Y:S02]  /*1940*/  FADD.FTZ R218, RZ, R202 ;  /* 0x000000caffda7221 */ /* 0x000fe40000010000 */
[C---:B------:R-:W-:Y:S02]  /*1950*/  FMUL.FTZ R11, R3.reuse, R11 ;  /* 0x0000000b030b7220 */ /* 0x040fe40000410000 */
[----:B------:R-:W-:Y:S02]  /*1960*/  FADD.FTZ R218, R218, R247 ;  /* 0x000000f7dada7221 */ /* 0x000fe40000010000 */
[----:B------:R-:W-:Y:S02]  /*1970*/  FFMA.FTZ R104, R6, R205, R104 ;  /* 0x000000cd06687223 */ /* 0x000fe40000010068 */
[----:B------:R-:W-:Y:S02]  /*1980*/  FADD.FTZ R72, R72, R205 ;  /* 0x000000cd48487221 */ /* 0x000fe40000010000 */
[----:B------:R-:W-:-:S02]  /*1990*/  FMUL.FTZ R10, R3, R10 ;  /* 0x0000000a030a7220 */ /* 0x000fc40000410000 */
[----:B------:R-:W-:Y:S02]  /*19a0*/  FMUL.FTZ R205, R220, R205 ;  /* 0x000000cddccd7220 */ /* 0x000fe40000410000 */
[----:B------:R-:W-:Y:S02]  /*19b0*/  FADD.FTZ R220, R218, R245 ;  /* 0x000000f5dadc7221 */ /* 0x000fe40000010000 */
[----:B------:R-:W-:Y:S02]  /*19c0*/  FMUL.FTZ R9, R3, R9 ;  /* 0x0000000903097220 */ /* 0x000fe40000410000 */
[----:B------:R-:W-:Y:S02]  /*19d0*/  FFMA.FTZ R101, R11, R231, R101 ;  /* 0x000000e70b657223 */ /* 0x000fe40000010065 */
[----:B------:R-:W-:Y:S02]  /*19e0*/  FADD.FTZ R69, R69, R231 ;  /* 0x000000e745457221 */ /* 0x000fe40000010000 */
[----:B------:R-:W-:-:S02]  /*19f0*/  FMUL.FTZ R241, R3, R241 ;  /* 0x000000f103f17220 */ /* 0x000fc40000410000 */
[----:B------:R-:W-:Y:S02]  /*1a00*/  FFMA.FTZ R100, R10, R230, R100 ;  /* 0x000000e60a647223 */ /* 0x000fe40000010064 */
[----:B------:R-:W-:Y:S02]  /*1a10*/  FADD.FTZ R68, R68, R230 ;  /* 0x000000e644447221 */ /* 0x000fe40000010000 */
[-C--:B------:R-:W-:Y:S02]  /*1a20*/  FFMA.FTZ R107, R9, R232.reuse, R107 ;  /* 0x000000e8096b7223 */ /* 0x080fe4000001006b */
[----:B------:R-:W-:Y:S02]  /*1a30*/  FADD.FTZ R75, R75, R232 ;  /* 0x000000e84b4b7221 */ /* 0x000fe40000010000 */
[----:B---3--:R-:W-:Y:S02]  /*1a40*/  FMUL.FTZ R218, R221, R231 ;  /* 0x000000e7ddda7220 */ /* 0x008fe40000410000 */
[----:B------:R-:W3:Y:S01]  /*1a50*/  LDL R231, [R1+0x20] ;  /* 0x0000200001e77983 */ /* 0x000ee20000100800 */
[----:B------:R-:W-:-:S02]  /*1a60*/  FMUL.FTZ R216, R216, R232 ;  /* 0x000000e8d8d87220 */ /* 0x000fc40000410000 */
[-C--:B------:R-:W-:Y:S01]  /*1a70*/  FFMA.FTZ R108, R241, R235.reuse, R108 ;  /* 0x000000ebf16c7223 */ /* 0x080fe2000001006c */
[----:B------:R-:W3:Y:S01]  /*1a80*/  LDL R232, [R1+0x28] ;  /* 0x0000280001e87983 */ /* 0x000ee20000100800 */
[----:B------:R-:W-:Y:S02]  /*1a90*/  FADD.FTZ R76, R76, R235 ;  /* 0x000000eb4c4c7221 */ /* 0x000fe40000010000 */
[----:B------:R-:W-:Y:S02]  /*1aa0*/  FMUL.FTZ R240, R240, R235 ;  /* 0x000000ebf0f07220 */ /* 0x000fe40000410000 */
[----:B------:R-:W3:Y:S01]  /*1ab0*/  LDL R235, [R1+0x2c] ;  /* 0x00002c0001eb7983 */ /* 0x000ee20000100800 */
[----:B--2---:R-:W-:-:S03]  /*1ac0*/  FMUL.FTZ R217, R217, R230 ;  /* 0x000000e6d9d97220 */ /* 0x004fc60000410000 */
[----:B------:R-:W2:Y:S01]  /*1ad0*/  LDL R230, [R1+0x24] ;  /* 0x0000240001e67983 */ /* 0x000ea20000100800 */
[----:B------:R-:W-:Y:S02]  /*1ae0*/  FMUL.FTZ R7, R3, R7 ;  /* 0x0000000703077220 */ /* 0x000fe40000410000 */
[----:B------:R-:W-:Y:S02]  /*1af0*/  FADD.FTZ R73, R73, R214 ;  /* 0x000000d649497221 */ /* 0x000fe40000010000 */
[-C--:B------:R-:W-:Y:S02]  /*1b00*/  FFMA.FTZ R105, R7, R214.reuse, R105 ;  /* 0x000000d607697223 */ /* 0x080fe40000010069 */
[----:B------:R-:W-:Y:S02]  /*1b10*/  FMUL.FTZ R214, R219, R214 ;  /* 0x000000d6dbd67220 */ /* 0x000fe40000410000 */
[----:B------:R-:W-:-:S04]  /*1b20*/  FFMA.FTZ R219, R0, R202, RZ ;  /* 0x000000ca00db7223 */ /* 0x000fc800000100ff */
[----:B------:R-:W-:-:S04]  /*1b30*/  FFMA.FTZ R219, R251, R247, R219 ;  /* 0x000000f7fbdb7223 */ /* 0x000fc800000100db */
[----:B------:R-:W-:-:S04]  /*1b40*/  FFMA.FTZ R219, R246, R245, R219 ;  /* 0x000000f5f6db7223 */ /* 0x000fc800000100db */
[----:B------:R-:W-:Y:S02]  /*1b50*/  FFMA.FTZ R219, R243, R242, R219 ;  /* 0x000000f2f3db7223 */ /* 0x000fe400000100db */
[----:B------:R-:W-:Y:S02]  /*1b60*/  FADD.FTZ R220, R220, R242 ;  /* 0x000000f2dcdc7221 */ /* 0x000fe40000010000 */
[----:B------:R-:W-:Y:S02]  /*1b70*/  FFMA.FTZ R221, R241, R240, R219 ;  /* 0x000000f0f1dd7223 */ /* 0x000fe400000100db */
[----:B------:R-:W-:Y:S02]  /*1b80*/  FADD.FTZ R220, R220, R240 ;  /* 0x000000f0dcdc7221 */ /* 0x000fe40000010000 */
[----:B------:R-:W-:Y:S02]  /*1b90*/  FFMA.FTZ R221, R239, R238, R221 ;  /* 0x000000eeefdd7223 */ /* 0x000fe400000100dd */
[----:B----4-:R-:W-:-:S02]  /*1ba0*/  FMUL.FTZ R219, R222, R228 ;  /* 0x000000e4dedb7220 */ /* 0x010fc40000410000 */
[----:B------:R-:W-:Y:S02]  /*1bb0*/  FFMA.FTZ R221, R237, R203, R221 ;  /* 0x000000cbeddd7223 */ /* 0x000fe400000100dd */
[----:B------:R-:W-:Y:S02]  /*1bc0*/  FADD.FTZ R222, R220, R238 ;  /* 0x000000eedcde7221 */ /* 0x000fe40000010000 */
[----:B------:R-:W-:Y:S02]  /*1bd0*/  FMUL.FTZ R220, R223, R229 ;  /* 0x000000e5dfdc7220 */ /* 0x000fe40000410000 */
[----:B------:R-:W-:Y:S02]  /*1be0*/  FFMA.FTZ R223, R5, R204, R221 ;  /* 0x000000cc05df7223 */ /* 0x000fe400000100dd */
[----:B------:R-:W-:Y:S02]  /*1bf0*/  FADD.FTZ R222, R222, R203 ;  /* 0x000000cbdede7221 */ /* 0x000fe40000010000 */
[----:B------:R-:W-:-:S02]  /*1c00*/  FFMA.FTZ R223, R6, R205, R223 ;  /* 0x000000cd06df7223 */ /* 0x000fc400000100df */
[C---:B------:R-:W-:Y:S02]  /*1c10*/  FMUL.FTZ R14, R3.reuse, R14 ;  /* 0x0000000e030e7220 */ /* 0x040fe40000410000 */
[----:B------:R-:W-:Y:S02]  /*1c20*/  FADD.FTZ R222, R222, R204 ;  /* 0x000000ccdede7221 */ /* 0x000fe40000010000 */
[----:B------:R-:W-:Y:S02]  /*1c30*/  FMUL.FTZ R15, R3, R15 ;  /* 0x0000000f030f7220 */ /* 0x000fe40000410000 */
[----:B------:R-:W-:Y:S02]  /*1c40*/  FFMA.FTZ R223, R7, R214, R223 ;  /* 0x000000d607df7223 */ /* 0x000fe400000100df */
[----:B------:R-:W-:Y:S02]  /*1c50*/  FMUL.FTZ R16, R3, R16 ;  /* 0x0000001003107220 */ /* 0x000fe40000410000 */
[----:B------:R-:W-:-:S02]  /*1c60*/  FFMA.FTZ R96, R14, R226, R96 ;  /* 0x000000e20e607223 */ /* 0x000fc40000010060 */
[----:B------:R-:W-:Y:S02]  /*1c70*/  FADD.FTZ R64, R64, R226 ;  /* 0x000000e240407221 */ /* 0x000fe40000010000 */
[----:B------:R-:W-:Y:S02]  /*1c80*/  FMUL.FTZ R197, R3, R197 ;  /* 0x000000c503c57220 */ /* 0x000fe40000410000 */
[----:B------:R-:W-:Y:S02]  /*1c90*/  FFMA.FTZ R97, R15, R227, R97 ;  /* 0x000000e30f617223 */ /* 0x000fe40000010061 */
[----:B------:R-:W-:Y:S02]  /*1ca0*/  FADD.FTZ R65, R65, R227 ;  /* 0x000000e341417221 */ /* 0x000fe40000010000 */
[----:B---3--:R-:W-:Y:S02]  /*1cb0*/  FMUL.FTZ R221, R231, R226 ;  /* 0x000000e2e7dd7220 */ /* 0x008fe40000410000 */
        /* <DEDUP_REMOVED lines=10> */
[----:B--2---:R-:W-:Y:S02]  /*1d60*/  FMUL.FTZ R222, R230, R227 ;  /* 0x000000e3e6de7220 */ /* 0x004fe40000410000 */
[----:B------:R-:W-:Y:S02]  /*1d70*/  FFMA.FTZ R227, R8, R215, R223 ;  /* 0x000000d708e37223 */ /* 0x000fe400000100df */
[----:B------:R-:W-:-:S02]  /*1d80*/  FMUL.FTZ R223, R232, R224 ;  /* 0x000000e0e8df7220 */ /* 0x000fc40000410000 */
[----:B------:R-:W-:Y:S02]  /*1d90*/  FMUL.FTZ R224, R235, R225 ;  /* 0x000000e1ebe07220 */ /* 0x000fe40000410000 */
[----:B------:R-:W-:Y:S02]  /*1da0*/  FMUL.FTZ R232, R123, R236 ;  /* 0x000000ec7be87220 */ /* 0x000fe40000410000 */
[----:B------:R-:W-:Y:S02]  /*1db0*/  FMUL.FTZ R235, R126, R20 ;  /* 0x000000147eeb7220 */ /* 0x000fe40000410000 */
[----:B------:R0:W5:Y:S01]  /*1dc0*/  LDL.LU R20, [R1+0x74] ;  /* 0x0000740001147983 */ /* 0x0001620000300800 */
[----:B------:R-:W-:-:S03]  /*1dd0*/  FMUL.FTZ R236, R127, R4 ;  /* 0x000000047fec7220 */ /* 0x000fc60000410000 */
[----:B------:R0:W5:Y:S01]  /*1de0*/  LDL.LU R4, [R1+0x70] ;  /* 0x0000700001047983 */ /* 0x0001620000300800 */
[----:B------:R-:W-:Y:S02]  /*1df0*/  FADD.FTZ R226, R226, R215 ;  /* 0x000000d7e2e27221 */ /* 0x000fe40000010000 */
[----:B------:R-:W-:Y:S02]  /*1e00*/  FFMA.FTZ R227, R9, R216, R227 ;  /* 0x000000d809e37223 */ /* 0x000fe400000100e3 */
[----:B------:R-:W-:Y:S02]  /*1e10*/  FADD.FTZ R226, R226, R216 ;  /* 0x000000d8e2e27221 */ /* 0x000fe40000010000 */
[----:B------:R-:W-:Y:S02]  /*1e20*/  FFMA.FTZ R227, R10, R217, R227 ;  /* 0x000000d90ae37223 */ /* 0x000fe400000100e3 */
[----:B------:R-:W-:Y:S02]  /*1e30*/  FADD.FTZ R226, R226, R217 ;  /* 0x000000d9e2e27221 */ /* 0x000fe40000010000 */
[----:B------:R-:W-:-:S02]  /*1e40*/  FMUL.FTZ R17, R3, R17 ;  /* 0x0000001103117220 */ /* 0x000fc40000410000 */
[C---:B------:R-:W-:Y:S02]  /*1e50*/  FMUL.FTZ R18, R3.reuse, R18 ;  /* 0x0000001203127220 */ /* 0x040fe40000410000 */
[----:B------:R-:W-:Y:S02]  /*1e60*/  FMUL.FTZ R12, R3, R12 ;  /* 0x0000000c030c7220 */ /* 0x000fe40000410000 */
[----:B------:R-:W-:Y:S02]  /*1e70*/  FADD.FTZ R226, R226, R218 ;  /* 0x000000dae2e27221 */ /* 0x000fe40000010000 */
[----:B------:R-:W-:Y:S02]  /*1e80*/  FFMA.FTZ R227, R11, R218, R227 ;  /* 0x000000da0be37223 */ /* 0x000fe400000100e3 */
[----:B------:R-:W-:Y:S02]  /*1e90*/  FFMA.FTZ R99, R17, R225, R99 ;  /* 0x000000e111637223 */ /* 0x000fe40000010063 */
[----:B------:R-:W-:-:S02]  /*1ea0*/  FADD.FTZ R67, R67, R225 ;  /* 0x000000e143437221 */ /* 0x000fc40000010000 */
[C---:B------:R-:W-:Y:S02]  /*1eb0*/  FMUL.FTZ R19, R3.reuse, R19 ;  /* 0x0000001303137220 */ /* 0x040fe40000410000 */
        /* <DEDUP_REMOVED lines=11> */
[----:B------:R-:W-:Y:S02]  /*1f70*/  FADD.FTZ R190, R190, R221 ;  /* 0x000000ddbebe7221 */ /* 0x000fe40000010000 */
[----:B------:R-:W-:Y:S02]  /*1f80*/  FFMA.FTZ R191, R14, R221, R191 ;  /* 0x000000dd0ebf7223 */ /* 0x000fe400000100bf */
[C---:B------:R-:W-:Y:S02]  /*1f90*/  FMUL.FTZ R192, R3.reuse, R192 ;  /* 0x000000c003c07220 */ /* 0x040fe40000410000 */
[----:B------:R-:W-:Y:S02]  /*1fa0*/  FMUL.FTZ R193, R3, R193 ;  /* 0x000000c103c17220 */ /* 0x000fe40000410000 */
[----:B------:R-:W-:Y:S02]  /*1fb0*/  FADD.FTZ R190, R190, R222 ;  /* 0x000000debebe7221 */ /* 0x000fe40000010000 */
[----:B------:R-:W-:-:S02]  /*1fc0*/  FFMA.FTZ R191, R15, R222, R191 ;  /* 0x000000de0fbf7223 */ /* 0x000fc400000100bf */
[----:B------:R-:W-:Y:S02]  /*1fd0*/  FFMA.FTZ R102, R12, R228, R102 ;  /* 0x000000e40c667223 */ /* 0x000fe40000010066 */
[----:B------:R-:W-:Y:S02]  /*1fe0*/  FADD.FTZ R70, R70, R228 ;  /* 0x000000e446467221 */ /* 0x000fe40000010000 */
        /* <DEDUP_REMOVED lines=29> */
[C---:B------:R-:W-:Y:S02]  /*21c0*/  FFMA.FTZ R189, R195.reuse, R230, R189 ;  /* 0x000000e6c3bd7223 */ /* 0x040fe400000100bd */
        /* <DEDUP_REMOVED lines=26> */
.L_x_3761:
[----:B0-----:R-:W-:Y:S05]  /*2370*/  BSYNC B0 ;  /* 0x0000000000007941 */ /* 0x001fea0003800000 */
.L_x_3759:
[----:B------:R-:W2:Y:S01]  /*2380*/  LDL R188, [R1+0x8] ;  /* 0x0000080001bc7983 */ /* 0x000ea20000100800 */
[----:B-----5:R-:W-:-:S03]  /*2390*/  IMAD.MOV.U32 R189, RZ, RZ, R212 ;  /* 0x000000ffffbd7224 */ /* 0x020fc600078e00d4 */
[----:B------:R-:W0:Y:S04]  /*23a0*/  S2R R248, SR_TID.X ;  /* 0x0000000000f87919 */ /* 0x000e280000002100 */
[----:B------:R3:W-:Y:S02]  /*23b0*/  STL.S16 [R1+0xc], R189 ;  /* 0x00000cbd01007387 */ /* 0x0007e40000100600 */
[----:B---3--:R-:W-:Y:S02]  /*23c0*/  MOV R189, R208 ;  /* 0x000000d000bd7202 */ /* 0x008fe40000000f00 */
[----:B0-----:R-:W-:Y:S02]  /*23d0*/  LOP3.LUT P0, RZ, R248, 0x1f, RZ, 0xc0, !PT ;  /* 0x0000001ff8ff7812 */ /* 0x001fe4000780c0ff */
[----:B------:R-:W-:-:S04]  /*23e0*/  SHF.R.U32.HI R248, RZ, 0x5, R248 ;  /* 0x00000005fff87819 */ /* 0x000fc800000116f8 */
[----:B------:R-:W-:Y:S02]  /*23f0*/  LOP3.LUT R248, R248, 0x7fffffc, RZ, 0xc0, !PT ;  /* 0x07fffffcf8f87812 */ /* 0x000fe400078ec0ff */
[----:B--2---:R-:W-:Y:S02]  /*2400*/  LOP3.LUT P3, RZ, R188, 0xff, RZ, 0xc0, !PT ;  /* 0x000000ffbcff7812 */ /* 0x004fe4000786c0ff */
[----:B------:R-:W-:-:S05]  /*2410*/  MOV R188, R210 ;  /* 0x000000d200bc7202 */ /* 0x000fca0000000f00 */
[----:B------:R0:W-:Y:S04]  /*2420*/  STL.S16 [R1+0x10], R188 ;  /* 0x000010bc01007387 */ /* 0x0001e80000100600 */
[----:B------:R2:W-:Y:S02]  /*2430*/  STL.S16 [R1+0x14], R189 ;  /* 0x000014bd01007387 */ /* 0x0005e40000100600 */
[----:B------:R-:W-:Y:S02]  /*2440*/  @!P3 IADD3 R248, R248, 0x4, RZ ;  /* 0x00000004f8f8b810 */ /* 0x000fe40007ffe0ff */
[----:B0-----:R-:W-:-:S05]  /*2450*/  MOV R188, R206 ;  /* 0x000000ce00bc7202 */ /* 0x001fca0000000f00 */
[----:B------:R2:W-:Y:S01]  /*2460*/  STL.S16 [R1+0x18], R188 ;  /* 0x000018bc01007387 */ /* 0x0005e20000100600 */
[----:B------:R-:W-:Y:S05]  /*2470*/  BRA.DIV ~URZ, `(.L_x_3762) ;  /* 0x000047b27f007947 */ /* 0x000fea000b800000 */
[----:B------:R0:W3:Y:S02]  /*2480*/  SHFL.DOWN PT, R249, R191, 0x10, 0x1f ;  /* 0x0a001f00bff97f89 */ /* 0x0000e400000e0000 */
.L_x_3931:
[----:B------:R-:W-:Y:S05]  /*2490*/  BRA.DIV ~URZ, `(.L_x_3763) ;  /* 0x000047f27f007947 */ /* 0x000fea000b800000 */
[----:B--2---:R-:W2:Y:S01]  /*24a0*/  SHFL.DOWN PT, R188, R190, 0x10, 0x1f ;  /* 0x0a001f00bebc7f89 */ /* 0x004ea200000e0000 */
[----:B0--3--:R-:W-:Y:S02]  /*24b0*/  FADD.FTZ R191, R249, R191 ;  /* 0x000000bff9bf7221 */ /* 0x009fe40000010000 */
        /* <DEDUP_REMOVED lines=15> */
.L_x_3932:
[----:B---3--:R-:W3:Y:S01]  /*25b0*/  S2R R188, SR_TID.X ;  /* 0x0000000000bc7919 */ /* 0x008ee20000002100 */
[----:B0-----:R-:W-:Y:S01]  /*25c0*/  FADD.FTZ R189, R189, R190 ;  /* 0x000000bebdbd7221 */ /* 0x001fe20000010000 */
[----:B------:R-:W-:Y:S01]  /*25d0*/  ISETP.GE.AND P3, PT, R244, 0x1, PT ;  /* 0x00000001f400780c */ /* 0x000fe20003f66270 */
[----:B------:R-:W-:Y:S01]  /*25e0*/  WARPSYNC 0xffffffff ;  /* 0xffffffff00007948 */ /* 0x000fe20003800000 */
[----:B---3--:R-:W-:Y:S01]  /*25f0*/  SHF.R.U32.HI R250, RZ, 0x5, R188 ;  /* 0x00000005fffa7819 */ /* 0x008fe200000116bc */
[----:B------:R-:W-:-:S03]  /*2600*/  FADD.FTZ R188, R249, R191 ;  /* 0x000000bff9bc7221 */ /* 0x000fc60000010000 */
[----:B--2---:R-:W-:Y:S02]  /*2610*/  @!P0 LOP3.LUT R190, R250, 0x3, RZ, 0xc0, !PT ;  /* 0x00000003fabe8812 */ /* 0x004fe400078ec0ff */
[----:B------:R-:W0:Y:S02]  /*2620*/  S2R R250, SR_TID.X ;  /* 0x0000000000fa7919 */ /* 0x000e240000002100 */
[----:B------:R-:W-:-:S05]  /*2630*/  @!P0 IADD3 R190, R248, R190, RZ ;  /* 0x000000bef8be8210 */ /* 0x000fca0007ffe0ff */
[----:B------:R2:W-:Y:S02]  /*2640*/  @!P0 STS.64 [R190.X8+0x4000], R188 ;  /* 0x004000bcbe008388 */ /* 0x0005e40000008a00 */
[----:B--2---:R-:W-:Y:S01]  /*2650*/  @P3 IADD3 R188, R244, -0x1, RZ ;  /* 0xfffffffff4bc3810 */ /* 0x004fe20007ffe0ff */
[----:B------:R-:W-:-:S04]  /*2660*/  HFMA2.MMA R244, -RZ, RZ, 0, 0 ;  /* 0x00000000fff47435 */ /* 0x000fc800000001ff */
[----:B------:R-:W-:-:S05]  /*2670*/  @P3 IMAD R188, R188, c[0x0][0x168], RZ ;  /* 0x00005a00bcbc3a24 */ /* 0x000fca00078e02ff */
[----:B------:R-:W-:-:S04]  /*2680*/  @P3 SHF.R.S32.HI R189, RZ, 0x1f, R188 ;  /* 0x0000001fffbd3819 */ /* 0x000fc800000114bc */
[----:B------:R-:W-:Y:S02]  /*2690*/  @P3 LEA.HI R188, R189, R188, RZ, 0x3 ;  /* 0x000000bcbdbc3211 */ /* 0x000fe400078f18ff */
[----:B0-----:R-:W-:-:S04]  /*26a0*/  @P3 LOP3.LUT R189, R250, 0x7f, RZ, 0xc0, !PT ;  /* 0x0000007ffabd3812 */ /* 0x001fc800078ec0ff */
[----:B------:R-:W-:Y:S01]  /*26b0*/  @P3 LEA.HI.SX32 R244, R188, R189, 0x1d ;  /* 0x000000bdbcf43211 */ /* 0x000fe200078feaff */
[----:B------:R-:W-:Y:S06]  /*26c0*/  BAR.SYNC.DEFER_BLOCKING 0x0 ;  /* 0x0000000000007b1d */ /* 0x000fec0000010000 */
[----:B------:R-:W0:Y:S02]  /*26d0*/  LDS.128 R188, [R248.X8+0x4000] ;  /* 0x00400000f8bc7984 */ /* 0x000e240000008c00 */
[----:B0-----:R-:W-:Y:S02]  /*26e0*/  FADD.FTZ R188, RZ, R188 ;  /* 0x000000bcffbc7221 */ /* 0x001fe40000010000 */
[----:B------:R-:W-:-:S02]  /*26f0*/  FADD.FTZ R189, RZ, R189 ;  /* 0x000000bdffbd7221 */ /* 0x000fc40000010000 */
[----:B------:R-:W-:Y:S02]  /*2700*/  FADD.FTZ R250, R190, R188 ;  /* 0x000000bcbefa7221 */ /* 0x000fe40000010000 */
[----:B------:R-:W-:Y:S02]  /*2710*/  FADD.FTZ R249, R191, R189 ;  /* 0x000000bdbff97221 */ /* 0x000fe40000010000 */
[----:B------:R-:W0:Y:S01]  /*2720*/  LDS.128 R188, [R248.X8+0x4010] ;  /* 0x00401000f8bc7984 */ /* 0x000e220000008c00 */
[----:B------:R-:W-:Y:S01]  /*2730*/  BSSY B0, `(.L_x_3764) ;  /* 0x000001f000007945 */ /* 0x000fe20003800000 */
[----:B0-----:R-:W-:Y:S02]  /*2740*/  FADD.FTZ R188, R250, R188 ;  /* 0x000000bcfabc7221 */ /* 0x001fe40000010000 */
[----:B------:R-:W-:Y:S02]  /*2750*/  FADD.FTZ R189, R249, R189 ;  /* 0x000000bdf9bd7221 */ /* 0x000fe40000010000 */
[----:B------:R-:W-:-:S02]  /*2760*/  FADD.FTZ R190, R190, R188 ;  /* 0x000000bcbebe7221 */ /* 0x000fc40000010000 */
[----:B------:R-:W-:Y:S02]  /*2770*/  @P3 IMAD.MOV.U32 R188, RZ, RZ, 0x10 ;  /* 0x00000010ffbc3424 */ /* 0x000fe400078e00ff */
[----:B------:R-:W-:Y:S02]  /*2780*/  FADD.FTZ R191, R191, R189 ;  /* 0x000000bdbfbf7221 */ /* 0x000fe40000010000 */
[----:B------:R-:W-:-:S05]  /*2790*/  @P3 IMAD.WIDE.U32 R188, R244, R188, c[0x0][0x170] ;  /* 0x00005c00f4bc3625 */ /* 0x000fca00078e00bc */
[----:B------:R0:W5:Y:S02]  /*27a0*/  @P3 LDG.E.128 R176, [R188.64] ;  /* 0x00000004bcb03981 */ /* 0x000164000c1e1d00 */
[----:B0-----:R-:W-:Y:S02]  /*27b0*/  FMUL.FTZ R188, R190, c[0x0][0x1e0] ;  /* 0x00007800bebc7a20 */ /* 0x001fe40000410000 */
        /* <DEDUP_REMOVED lines=10> */
.L_x_3765:
[----:B------:R-:W0:Y:S01]  /*2860*/  LDC.U8 R190, c[0x0][0x1f0] ;  /* 0x00007c00ffbe7b82 */ /* 0x000e220000000000 */
[----:B------:R-:W-:Y:S02]  /*2870*/  ULDC.64 UR6, c[0x0][0x218] ;  /* 0x0000860000067ab9 */ /* 0x000fe40000000a00 */
[----:B------:R-:W-:-:S04]  /*2880*/  UISETP.NE.U32.AND UP0, UPT, URZ, UR6, UPT ;  /* 0x000000063f00728c */ /* 0x000fc8000bf05070 */
[----:B------:R-:W-:-:S06]  /*2890*/  UISETP.NE.AND.EX UP0, UPT, URZ, UR7, UPT, UP0 ;  /* 0x000000073f00728c */ /* 0x000fcc000bf05300 */
[----:B------:R-:W-:Y:S02]  /*28a0*/  PLOP3.LUT P4, PT, PT, PT, UP0, 0x80, 0x0 ;  /* 0x000000000000781c */ /* 0x000fe40003f8f008 */
[----:B0-----:R-:W-:-:S04]  /*28b0*/  ISETP.NE.AND P0, PT, R190, RZ, PT ;  /* 0x000000ffbe00720c */ /* 0x001fc80003f05270 */
[----:B------:R-:W-:-:S05]  /*28c0*/  FSEL R190, R188, RZ, !P0 ;  /* 0x000000ffbcbe7208 */ /* 0x000fca0004000000 */
[----:B------:R-:W-:-:S04]  /*28d0*/  FFMA.FTZ R190, R0, R189, R190 ;  /* 0x000000bd00be7223 */ /* 0x000fc800000100be */
[----:B------:R-:W-:-:S04]  /*28e0*/  FADD.FTZ R190, R202, -R190 ;  /* 0x800000becabe7221 */ /* 0x000fc80000010000 */
[----:B------:R-:W-:Y:S01]  /*28f0*/  FMUL.FTZ R191, R3, R190 ;  /* 0x000000be03bf7220 */ /* 0x000fe20000410000 */
[----:B------:R-:W-:-:S05]  /*2900*/  @P4 PRMT R190, RZ, 0x5410, R160 ;  /* 0x00005410ffbe4816 */ /* 0x000fca00000000a0 */
[----:B------:R-:W-:Y:S02]  /*2910*/  @P4 FADD.FTZ R191, R191, R190 ;  /* 0x000000bebfbf4221 */ /* 0x000fe40000010000 */
.L_x_3766:
[----:B------:R-:W-:Y:S05]  /*2920*/  BSYNC B0 ;  /* 0x0000000000007941 */ /* 0x000fea0003800000 */
.L_x_3764:
[----:B------:R-:W-:Y:S01]  /*2930*/  ISETP.NE.U32.AND P0, PT, RZ, c[0x0][0x258], PT ;  /* 0x00009600ff007a0c */ /* 0x000fe20003f05070 */
[----:B------:R-:W-:Y:S03]  /*2940*/  BSSY B0, `(.L_x_3767) ;  /* 0x0000011000007945 */ /* 0x000fe60003800000 */
[----:B------:R-:W-:-:S13]  /*2950*/  ISETP.NE.AND.EX P0, PT, RZ, c[0x0][0x25c], PT, P0 ;  /* 0x00009700ff007a0c */ /* 0x000fda0003f05300 */
[----:B------:R-:W-:-:S04]  /*2960*/  @P0 F2FP.BF16.PACK_AB R190, RZ, R191 ;  /* 0x000000bfffbe023e */ /* 0x000fc800000010ff */
[----:B------:R-:W-:Y:S01]  /*2970*/  @P0 PRMT R180, R190, 0x7610, R180 ;  /* 0x00007610beb40816 */ /* 0x000fe200000000b4 */
[----:B------:R-:W-:Y:S05]  /*2980*/  @!P3 BRA `(.L_x_3768) ;  /* 0x000000c00000b947 */ /* 0x000fea0003800000 */
[----:B------:R-:W2:Y:S01]  /*2990*/  LDL.LU R248, [R1+0xc] ;  /* 0x00000c0001f87983 */ /* 0x000ea20000300800 */
[----:B------:R-:W-:Y:S01]  /*29a0*/  FMUL.FTZ R191, R191, c[0x0][0x1ec] ;  /* 0x00007b00bfbf7a20 */ /* 0x000fe20000410000 */
[----:B------:R-:W-:Y:S02]  /*29b0*/  MOV R190, RZ ;  /* 0x000000ff00be7202 */ /* 0x000fe40000000f00 */
[----:B--2---:R-:W-:Y:S01]  /*29c0*/  LOP3.LUT P5, RZ, R248, 0xff, RZ, 0xc0, !PT ;  /* 0x000000fff8ff7812 */ /* 0x004fe200078ac0ff */
[----:B------:R-:W-:-:S12]  /*29d0*/  FMUL.FTZ R248, R191, c[0x0][0x1e8] ;  /* 0x00007a00bff87a20 */ /* 0x000fd80000410000 */
[----:B-----5:R-:W-:-:S05]  /*29e0*/  @P5 PRMT R191, RZ, 0x5410, R176 ;  /* 0x00005410ffbf5816 */ /* 0x020fca00000000b0 */
[----:B------:R-:W-:-:S04]  /*29f0*/  @P5 FMUL.FTZ R190, R248, R191 ;  /* 0x000000bff8be5220 */ /* 0x000fc80000410000 */
[----:B------:R-:W-:Y:S02]  /*2a00*/  FADD.FTZ R20, R20, R190 ;  /* 0x000000be14147221 */ /* 0x000fe40000010000 */
[----:B------:R-:W-:-:S05]  /*2a10*/  FMUL.FTZ R190, R128, R248 ;  /* 0x000000f880be7220 */ /* 0x000fca0000410000 */
[----:B------:R-:W-:-:S04]  /*2a20*/  FSEL R190, R190, RZ, P5 ;  /* 0x000000ffbebe7208 */ /* 0x000fc80002800000 */
[----:B------:R-:W-:-:S04]  /*2a30*/  F2FP.BF16.PACK_AB R190, RZ, R190 ;  /* 0x000000beffbe723e */ /* 0x000fc800000010ff */
[----:B------:R-:W-:Y:S02]  /*2a40*/  PRMT R184, R190, 0x7610, R184 ;  /* 0x00007610beb87816 */ /* 0x000fe400000000b8 */
.L_x_3768:
[----:B------:R-:W-:Y:S05]  /*2a50*/  BSYNC B0 ;  /* 0x0000000000007941 */ /* 0x000fea0003800000 */
.L_x_3767:
[----:B------:R-:W-:Y:S01]  /*2a60*/  BSSY B0, `(.L_x_3769) ;  /* 0x000000e000007945 */ /* 0x000fe20003800000 */
[----:B------:R-:W-:Y:S05]  /*2a70*/  @P2 BRA `(.L_x_3770) ;  /* 0x0000004000002947 */ /* 0x000fea0003800000 */
[----:B------:R-:W-:Y:S01]  /*2a80*/  HFMA2.MMA R191, -RZ, RZ, 0, 0 ;  /* 0x00000000ffbf7435 */ /* 0x000fe200000001ff */
[----:B------:R-:W-:Y:S05]  /*2a90*/  @!P4 BRA `(.L_x_3771) ;  /* 0x000000a00000c947 */ /* 0x000fea0003800000 */
[----:B------:R-:W-:Y:S01]  /*2aa0*/  PRMT R191, RZ, 0x7610, R160 ;  /* 0x00007610ffbf7816 */ /* 0x000fe200000000a0 */
[----:B------:R-:W-:Y:S05]  /*2ab0*/  BRA `(.L_x_3771) ;  /* 0x0000008000007947 */ /* 0x000fea0003800000 */
.L_x_3770:
[----:B------:R-:W0:Y:S02]  /*2ac0*/  LDC.U8 R190, c[0x0][0x1f0] ;  /* 0x00007c00ffbe7b82 */ /* 0x000e240000000000 */
[----:B0-----:R-:W-:-:S04]  /*2ad0*/  ISETP.NE.AND P5, PT, R190, RZ, PT ;  /* 0x000000ffbe00720c */ /* 0x001fc80003fa5270 */
[----:B------:R-:W-:-:S05]  /*2ae0*/  FSEL R190, R188, RZ, !P5 ;  /* 0x000000ffbcbe7208 */ /* 0x000fca0006800000 */
[----:B------:R-:W-:-:S04]  /*2af0*/  FFMA.FTZ R190, R251, R189, R190 ;  /* 0x000000bdfbbe7223 */ /* 0x000fc800000100be */
[----:B------:R-:W-:-:S04]  /*2b00*/  FADD.FTZ R190, R247, -R190 ;  /* 0x800000bef7be7221 */ /* 0x000fc80000010000 */
[----:B------:R-:W-:Y:S01]  /*2b10*/  FMUL.FTZ R191, R3, R190 ;  /* 0x000000be03bf7220 */ /* 0x000fe20000410000 */
[----:B------:R-:W-:-:S05]  /*2b20*/  @P4 PRMT R190, RZ, 0x7610, R160 ;  /* 0x00007610ffbe4816 */ /* 0x000fca00000000a0 */
[----:B------:R-:W-:Y:S02]  /*2b30*/  @P4 FADD.FTZ R191, R191, R190 ;  /* 0x000000bebfbf4221 */ /* 0x000fe40000010000 */
.L_x_3771:
[----:B------:R-:W-:Y:S05]  /*2b40*/  BSYNC B0 ;  /* 0x0000000000007941 */ /* 0x000fea0003800000 */
.L_x_3769:
        /* <DEDUP_REMOVED lines=9> */
[----:B------:R-:W-:-:S04]  /*2be0*/  @P5 FMUL.FTZ R190, R248, R191 ;  /* 0x000000bff8be5220 */ /* 0x000fc80000410000 */
[----:B------:R-:W-:Y:S02]  /*2bf0*/  FADD.FTZ R21, R21, R190 ;  /* 0x000000be15157221 */ /* 0x000fe40000010000 */
[----:B------:R-:W-:-:S05]  /*2c00*/  FMUL.FTZ R190, R129, R248 ;  /* 0x000000f881be7220 */ /* 0x000fca0000410000 */
[----:B------:R-:W-:-:S04]  /*2c10*/  FSEL R190, R190, RZ, P5 ;  /* 0x000000ffbebe7208 */ /* 0x000fc80002800000 */
[----:B------:R-:W-:-:S04]  /*2c20*/  F2FP.BF16.PACK_AB R190, RZ, R190 ;  /* 0x000000beffbe723e */ /* 0x000fc800000010ff */
[----:B------:R-:W-:Y:S02]  /*2c30*/  PRMT R184, R184, 0x5410, R190 ;  /* 0x00005410b8b87816 */ /* 0x000fe400000000be */
.L_x_3773:
[----:B------:R-:W-:Y:S05]  /*2c40*/  BSYNC B0 ;  /* 0x0000000000007941 */ /* 0x000fea0003800000 */
.L_x_3772:
[----:B------:R-:W-:Y:S01]  /*2c50*/  BSSY B0, `(.L_x_3774) ;  /* 0x000000e000007945 */ /* 0x000fe20003800000 */
[----:B------:R-:W-:Y:S05]  /*2c60*/  @P2 BRA `(.L_x_3775) ;  /* 0x0000004000002947 */ /* 0x000fea0003800000 */
[----:B------:R-:W-:Y:S01]  /*2c70*/  MOV R191, RZ ;  /* 0x000000ff00bf7202 */ /* 0x000fe20000000f00 */
[----:B------:R-:W-:Y:S05]  /*2c80*/  @!P4 BRA `(.L_x_3776) ;  /* 0x000000a00000c947 */ /* 0x000fea0003800000 */
[----:B------:R-:W-:Y:S01]  /*2c90*/  PRMT R191, RZ, 0x5410, R161 ;  /* 0x00005410ffbf7816 */ /* 0x000fe200000000a1 */
[----:B------:R-:W-:Y:S05]  /*2ca0*/  BRA `(.L_x_3776) ;  /* 0x0000008000007947 */ /* 0x000fea0003800000 */
.L_x_3775:
        /* <DEDUP_REMOVED lines=8> */
.L_x_3776:
[----:B------:R-:W-:Y:S05]  /*2d30*/  BSYNC B0 ;  /* 0x0000000000007941 */ /* 0x000fea0003800000 */
.L_x_3774:
        /* <DEDUP_REMOVED lines=15> */
.L_x_3778:
[----:B------:R-:W-:Y:S05]  /*2e30*/  BSYNC B0 ;  /* 0x0000000000007941 */ /* 0x000fea0003800000 */
.L_x_3777:
[----:B------:R-:W-:Y:S01]  /*2e40*/  BSSY B0, `(.L_x_3779) ;  /* 0x000000e000007945 */ /* 0x000fe20003800000 */
[----:B------:R-:W-:Y:S05]  /*2e50*/  @P2 BRA `(.L_x_3780) ;  /* 0x0000004000002947 */ /* 0x000fea0003800000 */
[----:B------:R-:W-:Y:S01]  /*2e60*/  HFMA2.MMA R191, -RZ, RZ, 0, 0 ;  /* 0x00000000ffbf7435 */ /* 0x000fe200000001ff */
[----:B------:R-:W-:Y:S05]  /*2e70*/  @!P4 BRA `(.L_x_3781) ;  /* 0x000000a00000c947 */ /* 0x000fea0003800000 */
[----:B------:R-:W-:Y:S01]  /*2e80*/  PRMT R191, RZ, 0x7610, R161 ;  /* 0x00007610ffbf7816 */ /* 0x000fe200000000a1 */
[----:B------:R-:W-:Y:S05]  /*2e90*/  BRA `(.L_x_3781) ;  /* 0x0000008000007947 */ /* 0x000fea0003800000 */
.L_x_3780:
        /* <DEDUP_REMOVED lines=8> */
.L_x_3781:
[----:B------:R-:W-:Y:S05]  /*2f20*/  BSYNC B0 ;  /* 0x0000000000007941 */ /* 0x000fea0003800000 */
.L_x_3779:
        /* <DEDUP_REMOVED lines=15> */
.L_x_3783:
[----:B------:R-:W-:Y:S05]  /*3020*/  BSYNC B0 ;  /* 0x0000000000007941 */ /* 0x000fea0003800000 */
.L_x_3782:
[----:B------:R-:W-:Y:S01]  /*3030*/  BSSY B0, `(.L_x_3784) ;  /* 0x000000e000007945 */ /* 0x000fe20003800000 */
[----:B------:R-:W-:Y:S05]  /*3040*/  @P2 BRA `(.L_x_3785) ;  /* 0x0000004000002947 */ /* 0x000fea0003800000 */
[----:B------:R-:W-:Y:S01]  /*3050*/  MOV R191, RZ ;  /* 0x000000ff00bf7202 */ /* 0x000fe20000000f00 */
[----:B------:R-:W-:Y:S05]  /*3060*/  @!P4 BRA `(.L_x_3786) ;  /* 0x000000a00000c947 */ /* 0x000fea0003800000 */
[----:B------:R-:W-:Y:S01]  /*3070*/  PRMT R191, RZ, 0x5410, R162 ;  /* 0x00005410ffbf7816 */ /* 0x000fe200000000a2 */
[----:B------:R-:W-:Y:S05]  /*3080*/  BRA `(.L_x_3786) ;  /* 0x0000008000007947 */ /* 0x000fea0003800000 */
.L_x_3785:
        /* <DEDUP_REMOVED lines=8> */
.L_x_3786:
[----:B------:R-:W-:Y:S05]  /*3110*/  BSYNC B0 ;  /* 0x0000000000007941 */ /* 0x000fea0003800000 */
.L_x_3784:
        /* <DEDUP_REMOVED lines=15> */
.L_x_3788:
[----:B------:R-:W-:Y:S05]  /*3210*/  BSYNC B0 ;  /* 0x0000000000007941 */ /* 0x000fea0003800000 */
.L_x_3787:
[----:B------:R-:W-:Y:S01]  /*3220*/  BSSY B0, `(.L_x_3789) ;  /* 0x000000e000007945 */ /* 0x000fe20003800000 */
[----:B------:R-:W-:Y:S05]  /*3230*/  @P2 BRA `(.L_x_3790) ;  /* 0x0000004000002947 */ /* 0x000fea0003800000 */
[----:B------:R-:W-:Y:S01]  /*3240*/  MOV R191, RZ ;  /* 0x000000ff00bf7202 */ /* 0x000fe20000000f00 */
[----:B------:R-:W-:Y:S05]  /*3250*/  @!P4 BRA `(.L_x_3791) ;  /* 0x000000a00000c947 */ /* 0x000fea0003800000 */
[----:B------:R-:W-:Y:S01]  /*3260*/  PRMT R191, RZ, 0x7610, R162 ;  /* 0x00007610ffbf7816 */ /* 0x000fe200000000a2 */
[----:B------:R-:W-:Y:S05]  /*3270*/  BRA `(.L_x_3791) ;  /* 0x0000008000007947 */ /* 0x000fea0003800000 */
.L_x_3790:
        /* <DEDUP_REMOVED lines=8> */
.L_x_3791:
[----:B------:R-:W-:Y:S05]  /*3300*/  BSYNC B0 ;  /* 0x0000000000007941 */ /* 0x000fea0003800000 */
.L_x_3789:
        /* <DEDUP_REMOVED lines=15> */
.L_x_3793:
[----:B------:R-:W-:Y:S05]  /*3400*/  BSYNC B0 ;  /* 0x0000000000007941 */ /* 0x000fea0003800000 */
.L_x_3792:
[----:B------:R-:W-:Y:S01]  /*3410*/  BSSY B0, `(.L_x_3794) ;  /* 0x000000e000007945 */ /* 0x000fe20003800000 */
[----:B------:R-:W-:Y:S05]  /*3420*/  @P2 BRA `(.L_x_3795) ;  /* 0x0000004000002947 */ /* 0x000fea0003800000 */
[----:B------:R-:W-:Y:S01]  /*3430*/  HFMA2.MMA R191, -RZ, RZ, 0, 0 ;  /* 0x00000000ffbf7435 */ /* 0x000fe200000001ff */
[----:B------:R-:W-:Y:S05]  /*3440*/  @!P4 BRA `(.L_x_3796) ;  /* 0x000000a00000c947 */ /* 0x000fea0003800000 */
[----:B------:R-:W-:Y:S01]  /*3450*/  PRMT R191, RZ, 0x5410, R163 ;  /* 0x00005410ffbf7816 */ /* 0x000fe200000000a3 */
[----:B------:R-:W-:Y:S05]  /*3460*/  BRA `(.L_x_3796) ;  /* 0x0000008000007947 */ /* 0x000fea0003800000 */
.L_x_3795:
        /* <DEDUP_REMOVED lines=8> */
.L_x_3796:
[----:B------:R-:W-:Y:S05]  /*34f0*/  BSYNC B0 ;  /* 0x0000000000007941 */ /* 0x000fea0003800000 */
.L_x_3794:
        /* <DEDUP_REMOVED lines=15> */
.L_x_3798:
[----:B------:R-:W-:Y:S05]  /*35f0*/  BSYNC B0 ;  /* 0x0000000000007941 */ /* 0x000fea0003800000 */
.L_x_3797:
[----:B------:R-:W-:Y:S01]  /*3600*/  BSSY B0, `(.L_x_3799) ;  /* 0x000000e000007945 */ /* 0x000fe20003800000 */
[----:B------:R-:W-:Y:S05]  /*3610*/  @P2 BRA `(.L_x_3800) ;  /* 0x0000004000002947 */ /* 0x000fea0003800000 */
[----:B------:R-:W-:Y:S01]  /*3620*/  MOV R191, RZ ;  /* 0x000000ff00bf7202 */ /* 0x000fe20000000f00 */
[----:B------:R-:W-:Y:S05]  /*3630*/  @!P4 BRA `(.L_x_3801) ;  /* 0x000000a00000c947 */ /* 0x000fea0003800000 */
[----:B------:R-:W-:Y:S01]  /*3640*/  PRMT R191, RZ, 0x7610, R163 ;  /* 0x00007610ffbf7816 */ /* 0x000fe200000000a3 */
[----:B------:R-:W-:Y:S05]  /*3650*/  BRA `(.L_x_3801) ;  /* 0x0000008000007947 */ /* 0x000fea0003800000 */
.L_x_3800:
        /* <DEDUP_REMOVED lines=8> */
.L_x_3801:
[----:B------:R-:W-:Y:S05]  /*36e0*/  BSYNC B0 ;  /* 0x0000000000007941 */ /* 0x000fea0003800000 */
.L_x_3799:
        /* <DEDUP_REMOVED lines=9> */
[----:B------:R-:W-:Y:S02]  /*3780*/  @P5 FMUL.FTZ R191, R190, R212 ;  /* 0x000000d4bebf5220 */ /* 0x000fe40000410000 */
[----:B------:R-:W-:Y:S02]  /*3790*/  FMUL.FTZ R190, R135, R190 ;  /* 0x000000be87be7220 */ /* 0x000fe40000410000 */
[----:B------:R-:W-:-:S03]  /*37a0*/  FADD.FTZ R27, R27, R191 ;  /* 0x000000bf1b1b7221 */ /* 0x000fc60000010000 */
[----:B------:R-:W-:-:S04]  /*37b0*/  FSEL R190, R190, RZ, P5 ;  /* 0x000000ffbebe7208 */ /* 0x000fc80002800000 */
[----:B------:R-:W-:-:S04]  /*37c0*/  F2FP.BF16.PACK_AB R190, RZ, R190 ;  /* 0x000000beffbe723e */ /* 0x000fc800000010ff */
[----:B------:R-:W-:Y:S02]  /*37d0*/  PRMT R187, R187, 0x5410, R190 ;  /* 0x00005410bbbb7816 */ /* 0x000fe400000000be */
.L_x_3803:
[----:B------:R-:W-:Y:S05]  /*37e0*/  BSYNC B0 ;  /* 0x0000000000007941 */ /* 0x000fea0003800000 */
.L_x_3802:
[----:B------:R-:W-:Y:S01]  /*37f0*/  @P0 MOV R190, 0x10 ;  /* 0x0000001000be0802 */ /* 0x000fe20000000f00 */
[----:B------:R-:W-:Y:S04]  /*3800*/  BSSY B0, `(.L_x_3804) ;  /* 0x000000b000007945 */ /* 0x000fe80003800000 */
[----:B------:R-:W-:-:S04]  /*3810*/  @P0 IMAD.WIDE.U32 R190, R2, R190, c[0x0][0x258] ;  /* 0x0000960002be0625 */ /* 0x000fc800078e00be */
[----:B------:R-:W-:Y:S01]  /*3820*/  @P3 IMAD.MOV.U32 R2, RZ, RZ, 0x10 ;  /* 0x00000010ff023424 */ /* 0x000fe200078e00ff */
[----:B------:R0:W-:Y:S03]  /*3830*/  @P0 STG.E.128 [R190.64], R180 ;  /* 0x000000b4be000986 */ /* 0x0001e6000c101d04 */
[----:B0-----:R-:W-:-:S05]  /*3840*/  @P3 IMAD.WIDE.U32 R190, R244, R2, c[0x0][0x248] ;  /* 0x00009200f4be3625 */ /* 0x001fca00078e0002 */
[----:B------:R0:W-:Y:S01]  /*3850*/  @P3 STG.E.128 [R190.64], R184 ;  /* 0x000000b8be003986 */ /* 0x0001e2000c101d04 */
[----:B------:R-:W-:Y:S05]  /*3860*/  @!P3 BRA `(.L_x_3805) ;  /* 0x000000400000b947 */ /* 0x000fea0003800000 */
[----:B-----5:R-:W-:Y:S01]  /*3870*/  HFMA2.MMA R176, -RZ, RZ, 0, 9.5367431640625e-07 ;  /* 0x00000010ffb07435 */ /* 0x020fe200000001ff */
[----:B------:R-:W-:-:S09]  /*3880*/  IADD3 R2, R244, 0x80, RZ ;  /* 0x00000080f4027810 */ /* 0x000fd20007ffe0ff */
[----:B------:R-:W-:-:S06]  /*3890*/  IMAD.WIDE.U32 R176, R2, R176, c[0x0][0x170] ;  /* 0x00005c0002b07625 */ /* 0x000fcc00078e00b0 */
[----:B------:R-:W5:Y:S02]  /*38a0*/  LDG.E.128 R176, [R176.64] ;  /* 0x00000004b0b07981 */ /* 0x000f64000c1e1d00 */
.L_x_3805:
[----:B------:R-:W-:Y:S05]  /*38b0*/  BSYNC B0 ;  /* 0x0000000000007941 */ /* 0x000fea0003800000 */
.L_x_3804:
[----:B------:R-:W-:Y:S01]  /*38c0*/  BSSY B0, `(.L_x_3806) ;  /* 0x000000e000007945 */ /* 0x000fe20003800000 */
[----:B------:R-:W-:Y:S05]  /*38d0*/  @P2 BRA `(.L_x_3807) ;  /* 0x0000004000002947 */ /* 0x000fea0003800000 */
[----:B------:R-:W-:Y:S01]  /*38e0*/  MOV R2, RZ ;  /* 0x000000ff00027202 */ /* 0x000fe20000000f00 */
[----:B------:R-:W-:Y:S05]  /*38f0*/  @!P4 BRA `(.L_x_3808) ;  /* 0x000000a00000c947 */ /* 0x000fea0003800000 */
[----:B------:R-:W-:Y:S01]  /*3900*/  PRMT R2, RZ, 0x5410, R164 ;  /* 0x00005410ff027816 */ /* 0x000fe200000000a4 */
[----:B------:R-:W-:Y:S05]  /*3910*/  BRA `(.L_x_3808) ;  /* 0x0000008000007947 */ /* 0x000fea0003800000 */
.L_x_3807:
[----:B0-----:R-:W0:Y:S02]  /*3920*/  LDC.U8 R190, c[0x0][0x1f0] ;  /* 0x00007c00ffbe7b82 */ /* 0x001e240000000000 */
[----:B0-----:R-:W-:Y:S02]  /*3930*/  ISETP.NE.AND P5, PT, R190, RZ, PT ;  /* 0x000000ffbe00720c */ /* 0x001fe40003fa5270 */
[----:B------:R-:W-:Y:S02]  /*3940*/  @P4 PRMT R190, RZ, 0x5410, R164 ;  /* 0x00005410ffbe4816 */ /* 0x000fe400000000a4 */
[----:B------:R-:W-:-:S05]  /*3950*/  FSEL R2, R188, RZ, !P5 ;  /* 0x000000ffbc027208 */ /* 0x000fca0006800000 */
[----:B------:R-:W-:-:S04]  /*3960*/  FFMA.FTZ R2, R6, R189, R2 ;  /* 0x000000bd06027223 */ /* 0x000fc80000010002 */
[----:B------:R-:W-:-:S04]  /*3970*/  FADD.FTZ R2, R205, -R2 ;  /* 0x80000002cd027221 */ /* 0x000fc80000010000 */
[----:B------:R-:W-:-:S04]  /*3980*/  FMUL.FTZ R2, R3, R2 ;  /* 0x0000000203027220 */ /* 0x000fc80000410000 */
[----:B------:R-:W-:Y:S02]  /*3990*/  @P4 FADD.FTZ R2, R2, R190 ;  /* 0x000000be02024221 */ /* 0x000fe40000010000 */
.L_x_3808:
[----:B------:R-:W-:Y:S05]  /*39a0*/  BSYNC B0 ;  /* 0x0000000000007941 */ /* 0x000fea0003800000 */
.L_x_3806:
[----:B0-----:R-:W-:Y:S01]  /*39b0*/  @P0 F2FP.BF16.PACK_AB R190, RZ, R2 ;  /* 0x00000002ffbe023e */ /* 0x001fe200000010ff */
[----:B------:R-:W-:Y:S03]  /*39c0*/  BSSY B0, `(.L_x_3809) ;  /* 0x000000f000007945 */ /* 0x000fe60003800000 */
[----:B------:R-:W-:Y:S01]  /*39d0*/  @P0 PRMT R180, R190, 0x7610, R180 ;  /* 0x00007610beb40816 */ /* 0x000fe200000000b4 */
[----:B------:R-:W-:Y:S05]  /*39e0*/  @!P3 BRA `(.L_x_3810) ;  /* 0x000000c00000b947 */ /* 0x000fea0003800000 */
[----:B------:R-:W2:Y:S01]  /*39f0*/  LDL.LU R191, [R1+0x10] ;  /* 0x0000100001bf7983 */ /* 0x000ea20000300800 */
[----:B------:R-:W-:Y:S01]  /*3a00*/  FMUL.FTZ R2, R2, c[0x0][0x1ec] ;  /* 0x00007b0002027a20 */ /* 0x000fe20000410000 */
[----:B------:R-:W-:-:S03]  /*3a10*/  HFMA2.MMA R190, -RZ, RZ, 0, 0 ;  /* 0x00000000ffbe7435 */ /* 0x000fc600000001ff */
[----:B------:R-:W-:Y:S01]  /*3a20*/  FMUL.FTZ R2, R2, c[0x0][0x1e8] ;  /* 0x00007a0002027a20 */ /* 0x000fe20000410000 */
[----:B--2---:R-:W-:-:S13]  /*3a30*/  LOP3.LUT P5, RZ, R191, 0xff, RZ, 0xc0, !PT ;  /* 0x000000ffbfff7812 */ /* 0x004fda00078ac0ff */
[----:B-----5:R-:W-:-:S05]  /*3a40*/  @P5 PRMT R191, RZ, 0x5410, R176 ;  /* 0x00005410ffbf5816 */ /* 0x020fca00000000b0 */
[-C--:B------:R-:W-:Y:S02]  /*3a50*/  @P5 FMUL.FTZ R190, R191, R2.reuse ;  /* 0x00000002bfbe5220 */ /* 0x080fe40000410000 */
[----:B------:R-:W-:Y:S02]  /*3a60*/  FMUL.FTZ R2, R136, R2 ;  /* 0x0000000288027220 */ /* 0x000fe40000410000 */
[----:B------:R-:W-:-:S03]  /*3a70*/  FADD.FTZ R28, R28, R190 ;  /* 0x000000be1c1c7221 */ /* 0x000fc60000010000 */
[----:B------:R-:W-:-:S04]  /*3a80*/  FSEL R2, R2, RZ, P5 ;  /* 0x000000ff02027208 */ /* 0x000fc80002800000 */
[----:B------:R-:W-:-:S04]  /*3a90*/  F2FP.BF16.PACK_AB R2, RZ, R2 ;  /* 0x00000002ff02723e */ /* 0x000fc800000010ff */
[----:B------:R-:W-:Y:S02]  /*3aa0*/  PRMT R184, R2, 0x7610, R184 ;  /* 0x0000761002b87816 */ /* 0x000fe400000000b8 */
.L_x_3810:
[----:B------:R-:W-:Y:S05]  /*3ab0*/  BSYNC B0 ;  /* 0x0000000000007941 */ /* 0x000fea0003800000 */
.L_x_3809:
[----:B------:R-:W-:Y:S01]  /*3ac0*/  BSSY B0, `(.L_x_3811) ;  /* 0x000000e000007945 */ /* 0x000fe20003800000 */
[----:B------:R-:W-:Y:S05]  /*3ad0*/  @P2 BRA `(.L_x_3812) ;  /* 0x0000004000002947 */ /* 0x000fea0003800000 */
[----:B------:R-:W-:Y:S01]  /*3ae0*/  MOV R2, RZ ;  /* 0x000000ff00027202 */ /* 0x000fe20000000f00 */
[----:B------:R-:W-:Y:S05]  /*3af0*/  @!P4 BRA `(.L_x_3813) ;  /* 0x000000a00000c947 */ /* 0x000fea0003800000 */
[----:B------:R-:W-:Y:S01]  /*3b00*/  PRMT R2, RZ, 0x7610, R164 ;  /* 0x00007610ff027816 */ /* 0x000fe200000000a4 */
[----:B------:R-:W-:Y:S05]  /*3b10*/  BRA `(.L_x_3813) ;  /* 0x0000008000007947 */ /* 0x000fea0003800000 */
.L_x_3812:
[----:B------:R-:W0:Y:S02]  /*3b20*/  LDC.U8 R190, c[0x0][0x1f0] ;  /* 0x00007c00ffbe7b82 */ /* 0x000e240000000000 */
[----:B0-----:R-:W-:Y:S02]  /*3b30*/  ISETP.NE.AND P5, PT, R190, RZ, PT ;  /* 0x000000ffbe00720c */ /* 0x001fe40003fa5270 */
[----:B------:R-:W-:Y:S02]  /*3b40*/  @P4 PRMT R190, RZ, 0x7610, R164 ;  /* 0x00007610ffbe4816 */ /* 0x000fe400000000a4 */
[----:B------:R-:W-:-:S05]  /*3b50*/  FSEL R2, R188, RZ, !P5 ;  /* 0x000000ffbc027208 */ /* 0x000fca0006800000 */
[----:B------:R-:W-:-:S04]  /*3b60*/  FFMA.FTZ R2, R7, R189, R2 ;  /* 0x000000bd07027223 */ /* 0x000fc80000010002 */
[----:B------:R-:W-:-:S04]  /*3b70*/  FADD.FTZ R2, R214, -R2 ;  /* 0x80000002d6027221 */ /* 0x000fc80000010000 */
[----:B------:R-:W-:-:S04]  /*3b80*/  FMUL.FTZ R2, R3, R2 ;  /* 0x0000000203027220 */ /* 0x000fc80000410000 */
[----:B------:R-:W-:Y:S02]  /*3b90*/  @P4 FADD.FTZ R2, R2, R190 ;  /* 0x000000be02024221 */ /* 0x000fe40000010000 */
.L_x_3813:
[----:B------:R-:W-:Y:S05]  /*3ba0*/  BSYNC B0 ;  /* 0x0000000000007941 */ /* 0x000fea0003800000 */
.L_x_3811:
        /* <DEDUP_REMOVED lines=9> */
[-C--:B------:R-:W-:Y:S02]  /*3c40*/  @P5 FMUL.FTZ R190, R191, R2.reuse ;  /* 0x00000002bfbe5220 */ /* 0x080fe40000410000 */
[----:B------:R-:W-:Y:S02]  /*3c50*/  FMUL.FTZ R2, R137, R2 ;  /* 0x0000000289027220 */ /* 0x000fe40000410000 */
[----:B------:R-:W-:-:S03]  /*3c60*/  FADD.FTZ R29, R29, R190 ;  /* 0x000000be1d1d7221 */ /* 0x000fc60000010000 */
[----:B------:R-:W-:-:S04]  /*3c70*/  FSEL R2, R2, RZ, P5 ;  /* 0x000000ff02027208 */ /* 0x000fc80002800000 */
[----:B------:R-:W-:-:S04]  /*3c80*/  F2FP.BF16.PACK_AB R2, RZ, R2 ;  /* 0x00000002ff02723e */ /* 0x000fc800000010ff */
[----:B------:R-:W-:Y:S02]  /*3c90*/  PRMT R184, R184, 0x5410, R2 ;  /* 0x00005410b8b87816 */ /* 0x000fe40000000002 */
.L_x_3815:
[----:B------:R-:W-:Y:S05]  /*3ca0*/  BSYNC B0 ;  /* 0x0000000000007941 */ /* 0x000fea0003800000 */
.L_x_3814:
[----:B------:R-:W-:Y:S01]  /*3cb0*/  BSSY B0, `(.L_x_3816) ;  /* 0x000000e000007945 */ /* 0x000fe20003800000 */
[----:B------:R-:W-:Y:S05]  /*3cc0*/  @P2 BRA `(.L_x_3817) ;  /* 0x0000004000002947 */ /* 0x000fea0003800000 */
[----:B------:R-:W-:Y:S01]  /*3cd0*/  IMAD.MOV.U32 R2, RZ, RZ, RZ ;  /* 0x000000ffff027224 */ /* 0x000fe200078e00ff */
[----:B------:R-:W-:Y:S05]  /*3ce0*/  @!P4 BRA `(.L_x_3818) ;  /* 0x000000a00000c947 */ /* 0x000fea0003800000 */
[----:B------:R-:W-:Y:S01]  /*3cf0*/  PRMT R2, RZ, 0x5410, R165 ;  /* 0x00005410ff027816 */ /* 0x000fe200000000a5 */
[----:B------:R-:W-:Y:S05]  /*3d00*/  BRA `(.L_x_3818) ;  /* 0x0000008000007947 */ /* 0x000fea0003800000 */
.L_x_3817:
        /* <DEDUP_REMOVED lines=8> */
.L_x_3818:
[----:B------:R-:W-:Y:S05]  /*3d90*/  BSYNC B0 ;  /* 0x0000000000007941 */ /* 0x000fea0003800000 */
.L_x_3816:
        /* <DEDUP_REMOVED lines=15> */
.L_x_3820:
[----:B------:R-:W-:Y:S05]  /*3e90*/  BSYNC B0 ;  /* 0x0000000000007941 */ /* 0x000fea0003800000 */
.L_x_3819:
[----:B------:R-:W-:Y:S01]  /*3ea0*/  BSSY B0, `(.L_x_3821) ;  /* 0x000000e000007945 */ /* 0x000fe20003800000 */
[----:B------:R-:W-:Y:S05]  /*3eb0*/  @P2 BRA `(.L_x_3822) ;  /* 0x0000004000002947 */ /* 0x000fea0003800000 */
[----:B------:R-:W-:Y:S01]  /*3ec0*/  MOV R2, RZ ;  /* 0x000000ff00027202 */ /* 0x000fe20000000f00 */
[----:B------:R-:W-:Y:S05]  /*3ed0*/  @!P4 BRA `(.L_x_3823) ;  /* 0x000000a00000c947 */ /* 0x000fea0003800000 */
[----:B------:R-:W-:Y:S01]  /*3ee0*/  PRMT R2, RZ, 0x7610, R165 ;  /* 0x00007610ff027816 */ /* 0x000fe200000000a5 */
[----:B------:R-:W-:Y:S05]  /*3ef0*/  BRA `(.L_x_3823) ;  /* 0x0000008000007947 */ /* 0x000fea0003800000 */
.L_x_3822:
        /* <DEDUP_REMOVED lines=8> */
.L_x_3823:
[----:B------:R-:W-:Y:S05]  /*3f80*/  BSYNC B0 ;  /* 0x0000000000007941 */ /* 0x000fea0003800000 */
.L_x_3821:
        /* <DEDUP_REMOVED lines=15> */
.L_x_3825:
[----:B------:R-:W-:Y:S05]  /*4080*/  BSYNC B0 ;  /* 0x0000000000007941 */ /* 0x000fea0003800000 */
.L_x_3824:
[----:B------:R-:W-:Y:S01]  /*4090*/  BSSY B0, `(.L_x_3826) ;  /* 0x000000e000007945 */ /* 0x000fe20003800000 */
[----:B------:R-:W-:Y:S05]  /*40a0*/  @P2 BRA `(.L_x_3827) ;  /* 0x0000004000002947 */ /* 0x000fea0003800000 */
[----:B------:R-:W-:Y:S01]  /*40b0*/  MOV R2, RZ ;  /* 0x000000ff00027202 */ /* 0x000fe20000000f00 */
[----:B------:R-:W-:Y:S05]  /*40c0*/  @!P4 BRA `(.L_x_3828) ;  /* 0x000000a00000c947 */ /* 0x000fea0003800000 */
[----:B------:R-:W-:Y:S01]  /*40d0*/  PRMT R2, RZ, 0x5410, R166 ;  /* 0x00005410ff027816 */ /* 0x000fe200000000a6 */
[----:B------:R-:W-:Y:S05]  /*40e0*/  BRA `(.L_x_3828) ;  /* 0x0000008000007947 */ /* 0x000fea0003800000 */
.L_x_3827:
        /* <DEDUP_REMOVED lines=8> */
.L_x_3828:
[----:B------:R-:W-:Y:S05]  /*4170*/  BSYNC B0 ;  /* 0x0000000000007941 */ /* 0x000fea0003800000 */
.L_x_3826:
        /* <DEDUP_REMOVED lines=15> */
.L_x_3830:
[----:B------:R-:W-:Y:S05]  /*4270*/  BSYNC B0 ;  /* 0x0000000000007941 */ /* 0x000fea0003800000 */
.L_x_3829:
[----:B------:R-:W-:Y:S01]  /*4280*/  BSSY B0, `(.L_x_3831) ;  /* 0x000000e000007945 */ /* 0x000fe20003800000 */
[----:B------:R-:W-:Y:S05]  /*4290*/  @P2 BRA `(.L_x_3832) ;  /* 0x0000004000002947 */ /* 0x000fea0003800000 */
[----:B------:R-:W-:Y:S01]  /*42a0*/  IMAD.MOV.U32 R2, RZ, RZ, RZ ;  /* 0x000000ffff027224 */ /* 0x000fe200078e00ff */
[----:B------:R-:W-:Y:S05]  /*42b0*/  @!P4 BRA `(.L_x_3833) ;  /* 0x000000a00000c947 */ /* 0x000fea0003800000 */
[----:B------:R-:W-:Y:S01]  /*42c0*/  PRMT R2, RZ, 0x7610, R166 ;  /* 0x00007610ff027816 */ /* 0x000fe200000000a6 */
[----:B------:R-:W-:Y:S05]  /*42d0*/  BRA `(.L_x_3833) ;  /* 0x0000008000007947 */ /* 0x000fea0003800000 */
.L_x_3832:
        /* <DEDUP_REMOVED lines=8> */
.L_x_3833:
[----:B------:R-:W-:Y:S05]  /*4360*/  BSYNC B0 ;  /* 0x0000000000007941 */ /* 0x000fea0003800000 */
.L_x_3831:
        /* <DEDUP_REMOVED lines=15> */
.L_x_3835:
[----:B------:R-:W-:Y:S05]  /*4460*/  BSYNC B0 ;  /* 0x0000000000007941 */ /* 0x000fea0003800000 */
.L_x_3834:
[----:B------:R-:W-:Y:S01]  /*4470*/  BSSY B0, `(.L_x_3836) ;  /* 0x000000e000007945 */ /* 0x000fe20003800000 */
[----:B------:R-:W-:Y:S05]  /*4480*/  @P2 BRA `(.L_x_3837) ;  /* 0x0000004000002947 */ /* 0x000fea0003800000 */
[----:B------:R-:W-:Y:S01]  /*4490*/  MOV R2, RZ ;  /* 0x000000ff00027202 */ /* 0x000fe20000000f00 */
[----:B------:R-:W-:Y:S05]  /*44a0*/  @!P4 BRA `(.L_x_3838) ;  /* 0x000000a00000c947 */ /* 0x000fea0003800000 */
[----:B------:R-:W-:Y:S01]  /*44b0*/  PRMT R2, RZ, 0x5410, R167 ;  /* 0x00005410ff027816 */ /* 0x000fe200000000a7 */
[----:B------:R-:W-:Y:S05]  /*44c0*/  BRA `(.L_x_3838) ;  /* 0x0000008000007947 */ /* 0x000fea0003800000 */
.L_x_3837:
        /* <DEDUP_REMOVED lines=8> */
.L_x_3838:
[----:B------:R-:W-:Y:S05]  /*4550*/  BSYNC B0 ;  /* 0x0000000000007941 */ /* 0x000fea0003800000 */
.L_x_3836:
        /* <DEDUP_REMOVED lines=15> */
.L_x_3840:
[----:B------:R-:W-:Y:S05]  /*4650*/  BSYNC B0 ;  /* 0x0000000000007941 */ /* 0x000fea0003800000 */
.L_x_3839:
[----:B------:R-:W-:Y:S01]  /*4660*/  BSSY B0, `(.L_x_3841) ;  /* 0x000000e000007945 */ /* 0x000fe20003800000 */
[----:B------:R-:W-:Y:S05]  /*4670*/  @P2 BRA `(.L_x_3842) ;  /* 0x0000004000002947 */ /* 0x000fea0003800000 */
[----:B------:R-:W-:Y:S01]  /*4680*/  MOV R2, RZ ;  /* 0x000000ff00027202 */ /* 0x000fe20000000f00 */
[----:B------:R-:W-:Y:S05]  /*4690*/  @!P4 BRA `(.L_x_3843) ;  /* 0x000000a00000c947 */ /* 0x000fea0003800000 */
[----:B------:R-:W-:Y:S01]  /*46a0*/  PRMT R2, RZ, 0x7610, R167 ;  /* 0x00007610ff027816 */ /* 0x000fe200000000a7 */
[----:B------:R-:W-:Y:S05]  /*46b0*/  BRA `(.L_x_3843) ;  /* 0x0000008000007947 */ /* 0x000fea0003800000 */
.L_x_3842:
        /* <DEDUP_REMOVED lines=8> */
.L_x_3843:
[----:B------:R-:W-:Y:S05]  /*4740*/  BSYNC B0 ;  /* 0x0000000000007941 */ /* 0x000fea0003800000 */
.L_x_3841:
        /* <DEDUP_REMOVED lines=15> */
.L_x_3845:
[----:B------:R-:W-:Y:S05]  /*4840*/  BSYNC B0 ;  /* 0x0000000000007941 */ /* 0x000fea0003800000 */
.L_x_3844:
[----:B------:R-:W-:Y:S01]  /*4850*/  @P0 IMAD.MOV.U32 R190, RZ, RZ, 0x10 ;  /* 0x00000010ffbe0424 */ /* 0x000fe200078e00ff */
[----:B------:R-:W-:Y:S01]  /*4860*/  @P3 IADD3 R2, R244, 0x80, RZ ;  /* 0x00000080f4023810 */ /* 0x000fe20007ffe0ff */
[----:B------:R-:W-:Y:S02]  /*4870*/  BSSY B0, `(.L_x_3846) ;  /* 0x000000b000007945 */ /* 0x000fe40003800000 */
[----:B------:R-:W-:-:S05]  /*4880*/  @P0 IMAD.WIDE.U32 R190, R252, R190, c[0x0][0x258] ;  /* 0x00009600fcbe0625 */ /* 0x000fca00078e00be */
[----:B------:R0:W-:Y:S02]  /*4890*/  @P0 STG.E.128 [R190.64], R180 ;  /* 0x000000b4be000986 */ /* 0x0001e4000c101d04 */
[----:B0-----:R-:W-:-:S05]  /*48a0*/  @P3 MOV R190, 0x10 ;  /* 0x0000001000be3802 */ /* 0x001fca0000000f00 */
[----:B------:R-:W-:Y:S01]  /*48b0*/  @P3 IMAD.WIDE.U32 R190, R2, R190, c[0x0][0x248] ;  /* 0x0000920002be3625 */ /* 0x000fe200078e00be */
[----:B------:R-:W-:-:S04]  /*48c0*/  IADD3 R2, R244, 0x100, RZ ;  /* 0x00000100f4027810 */ /* 0x000fc80007ffe0ff */
[----:B------:R0:W-:Y:S01]  /*48d0*/  @P3 STG.E.128 [R190.64], R184 ;  /* 0x000000b8be003986 */ /* 0x0001e2000c101d04 */
[----:B------:R-:W-:Y:S05]  /*48e0*/  @!P3 BRA `(.L_x_3847) ;  /* 0x000000300000b947 */ /* 0x000fea0003800000 */
[----:B-----5:R-:W-:-:S10]  /*48f0*/  HFMA2.MMA R176, -RZ, RZ, 0, 9.5367431640625e-07 ;  /* 0x00000010ffb07435 */ /* 0x020fd400000001ff */
[----:B------:R-:W-:-:S06]  /*4900*/  IMAD.WIDE.U32 R176, R2, R176, c[0x0][0x170] ;  /* 0x00005c0002b07625 */ /* 0x000fcc00078e00b0 */
[----:B------:R-:W5:Y:S02]  /*4910*/  LDG.E.128 R176, [R176.64] ;  /* 0x00000004b0b07981 */ /* 0x000f64000c1e1d00 */
.L_x_3847:
[----:B------:R-:W-:Y:S05]  /*4920*/  BSYNC B0 ;  /* 0x0000000000007941 */ /* 0x000fea0003800000 */
.L_x_3846:
[----:B------:R-:W-:Y:S01]  /*4930*/  BSSY B0, `(.L_x_3848) ;  /* 0x000000e000007945 */ /* 0x000fe20003800000 */
[----:B------:R-:W-:Y:S05]  /*4940*/  @P2 BRA `(.L_x_3849) ;  /* 0x0000004000002947 */ /* 0x000fea0003800000 */
[----:B0-----:R-:W-:Y:S01]  /*4950*/  MOV R191, RZ ;  /* 0x000000ff00bf7202 */ /* 0x001fe20000000f00 */
[----:B------:R-:W-:Y:S05]  /*4960*/  @!P4 BRA `(.L_x_3850) ;  /* 0x000000a00000c947 */ /* 0x000fea0003800000 */
[----:B------:R-:W-:Y:S01]  /*4970*/  PRMT R191, RZ, 0x5410, R168 ;  /* 0x00005410ffbf7816 */ /* 0x000fe200000000a8 */
[----:B------:R-:W-:Y:S05]  /*4980*/  BRA `(.L_x_3850) ;  /* 0x0000008000007947 */ /* 0x000fea0003800000 */
.L_x_3849:
[----:B0-----:R-:W0:Y:S02]  /*4990*/  LDC.U8 R190, c[0x0][0x1f0] ;  /* 0x00007c00ffbe7b82 */ /* 0x001e240000000000 */
[----:B0-----:R-:W-:-:S04]  /*49a0*/  ISETP.NE.AND P5, PT, R190, RZ, PT ;  /* 0x000000ffbe00720c */ /* 0x001fc80003fa5270 */
[----:B------:R-:W-:-:S05]  /*49b0*/  FSEL R190, R188, RZ, !P5 ;  /* 0x000000ffbcbe7208 */ /* 0x000fca0006800000 */
[----:B------:R-:W-:-:S04]  /*49c0*/  FFMA.FTZ R190, R14, R189, R190 ;  /* 0x000000bd0ebe7223 */ /* 0x000fc800000100be */
[----:B------:R-:W-:-:S04]  /*49d0*/  FADD.FTZ R190, R221, -R190 ;  /* 0x800000beddbe7221 */ /* 0x000fc80000010000 */
[----:B------:R-:W-:Y:S01]  /*49e0*/  FMUL.FTZ R191, R3, R190 ;  /* 0x000000be03bf7220 */ /* 0x000fe20000410000 */
[----:B------:R-:W-:-:S05]  /*49f0*/  @P4 PRMT R190, RZ, 0x5410, R168 ;  /* 0x00005410ffbe4816 */ /* 0x000fca00000000a8 */
[----:B------:R-:W-:Y:S02]  /*4a00*/  @P4 FADD.FTZ R191, R191, R190 ;  /* 0x000000bebfbf4221 */ /* 0x000fe40000010000 */
.L_x_3850:
[----:B------:R-:W-:Y:S05]  /*4a10*/  BSYNC B0 ;  /* 0x0000000000007941 */ /* 0x000fea0003800000 */
.L_x_3848:
[----:B------:R-:W-:Y:S01]  /*4a20*/  @P0 F2FP.BF16.PACK_AB R190, RZ, R191 ;  /* 0x000000bfffbe023e */ /* 0x000fe200000010ff */
        /* <DEDUP_REMOVED lines=15> */
.L_x_3852:
[----:B------:R-:W-:Y:S05]  /*4b20*/  BSYNC B0 ;  /* 0x0000000000007941 */ /* 0x000fea0003800000 */
.L_x_3851:
[----:B------:R-:W-:Y:S01]  /*4b30*/  BSSY B0, `(.L_x_3853) ;  /* 0x000000e000007945 */ /* 0x000fe20003800000 */
[----:B------:R-:W-:Y:S05]  /*4b40*/  @P2 BRA `(.L_x_3854) ;  /* 0x0000004000002947 */ /* 0x000fea0003800000 */
[----:B------:R-:W-:Y:S01]  /*4b50*/  MOV R190, RZ ;  /* 0x000000ff00be7202 */ /* 0x000fe20000000f00 */
[----:B------:R-:W-:Y:S05]  /*4b60*/  @!P4 BRA `(.L_x_3855) ;  /* 0x000000a00000c947 */ /* 0x000fea0003800000 */
[----:B------:R-:W-:Y:S01]  /*4b70*/  PRMT R190, RZ, 0x7610, R168 ;  /* 0x00007610ffbe7816 */ /* 0x000fe200000000a8 */
[----:B------:R-:W-:Y:S05]  /*4b80*/  BRA `(.L_x_3855) ;  /* 0x0000008000007947 */ /* 0x000fea0003800000 */
.L_x_3854:
        /* <DEDUP_REMOVED lines=8> */
.L_x_3855:
[----:B------:R-:W-:Y:S05]  /*4c10*/  BSYNC B0 ;  /* 0x0000000000007941 */ /* 0x000fea0003800000 */
.L_x_3853:
        /* <DEDUP_REMOVED lines=15> */
.L_x_3857:
[----:B------:R-:W-:Y:S05]  /*4d10*/  BSYNC B0 ;  /* 0x0000000000007941 */ /* 0x000fea0003800000 */
.L_x_3856:
[----:B------:R-:W-:Y:S01]  /*4d20*/  BSSY B0, `(.L_x_3858) ;  /* 0x000000e000007945 */ /* 0x000fe20003800000 */
[----:B------:R-:W-:Y:S05]  /*4d30*/  @P2 BRA `(.L_x_3859) ;  /* 0x0000004000002947 */ /* 0x000fea0003800000 */
[----:B------:R-:W-:Y:S01]  /*4d40*/  HFMA2.MMA R190, -RZ, RZ, 0, 0 ;  /* 0x00000000ffbe7435 */ /* 0x000fe200000001ff */
[----:B------:R-:W-:Y:S05]  /*4d50*/  @!P4 BRA `(.L_x_3860) ;  /* 0x000000a00000c947 */ /* 0x000fea0003800000 */
[----:B------:R-:W-:Y:S01]  /*4d60*/  PRMT R190, RZ, 0x5410, R169 ;  /* 0x00005410ffbe7816 */ /* 0x000fe200000000a9 */
[----:B------:R-:W-:Y:S05]  /*4d70*/  BRA `(.L_x_3860) ;  /* 0x0000008000007947 */ /* 0x000fea0003800000 */
.L_x_3859:
        /* <DEDUP_REMOVED lines=8> */
.L_x_3860:
[----:B------:R-:W-:Y:S05]  /*4e00*/  BSYNC B0 ;  /* 0x0000000000007941 */ /* 0x000fea0003800000 */
.L_x_3858:
        /* <DEDUP_REMOVED lines=15> */
.L_x_3862:
[----:B------:R-:W-:Y:S05]  /*4f00*/  BSYNC B0 ;  /* 0x0000000000007941 */ /* 0x000fea0003800000 */
.L_x_3861:
[----:B------:R-:W-:Y:S01]  /*4f10*/  BSSY B0, `(.L_x_3863) ;  /* 0x000000e000007945 */ /* 0x000fe20003800000 */
[----:B------:R-:W-:Y:S05]  /*4f20*/  @P2 BRA `(.L_x_3864) ;  /* 0x0000004000002947 */ /* 0x000fea0003800000 */
[----:B------:R-:W-:Y:S01]  /*4f30*/  MOV R190, RZ ;  /* 0x000000ff00be7202 */ /* 0x000fe20000000f00 */
[----:B------:R-:W-:Y:S05]  /*4f40*/  @!P4 BRA `(.L_x_3865) ;  /* 0x000000a00000c947 */ /* 0x000fea0003800000 */
[----:B------:R-:W-:Y:S01]  /*4f50*/  PRMT R190, RZ, 0x7610, R169 ;  /* 0x00007610ffbe7816 */ /* 0x000fe200000000a9 */
[----:B------:R-:W-:Y:S05]  /*4f60*/  BRA `(.L_x_3865) ;  /* 0x0000008000007947 */ /* 0x000fea0003800000 */
.L_x_3864:
        /* <DEDUP_REMOVED lines=8> */
.L_x_3865:
[----:B------:R-:W-:Y:S05]  /*4ff0*/  BSYNC B0 ;  /* 0x0000000000007941 */ /* 0x000fea0003800000 */
.L_x_3863:
        /* <DEDUP_REMOVED lines=15> */
.L_x_3867:
[----:B------:R-:W-:Y:S05]  /*50f0*/  BSYNC B0 ;  /* 0x0000000000007941 */ /* 0x000fea0003800000 */
.L_x_3866:
[----:B------:R-:W-:Y:S01]  /*5100*/  BSSY B0, `(.L_x_3868) ;  /* 0x000000e000007945 */ /* 0x000fe20003800000 */
[----:B------:R-:W-:Y:S05]  /*5110*/  @P2 BRA `(.L_x_3869) ;  /* 0x0000004000002947 */ /* 0x000fea0003800000 */
[----:B------:R-:W-:Y:S01]  /*5120*/  MOV R190, RZ ;  /* 0x000000ff00be7202 */ /* 0x000fe20000000f00 */
[----:B------:R-:W-:Y:S05]  /*5130*/  @!P4 BRA `(.L_x_3870) ;  /* 0x000000a00000c947 */ /* 0x000fea0003800000 */
[----:B------:R-:W-:Y:S01]  /*5140*/  PRMT R190, RZ, 0x5410, R170 ;  /* 0x00005410ffbe7816 */ /* 0x000fe200000000aa */
[----:B------:R-:W-:Y:S05]  /*5150*/  BRA `(.L_x_3870) ;  /* 0x0000008000007947 */ /* 0x000fea0003800000 */
.L_x_3869:
        /* <DEDUP_REMOVED lines=8> */
.L_x_3870:
[----:B------:R-:W-:Y:S05]  /*51e0*/  BSYNC B0 ;  /* 0x0000000000007941 */ /* 0x000fea0003800000 */
.L_x_3868:
        /* <DEDUP_REMOVED lines=15> */
.L_x_3872:
[----:B------:R-:W-:Y:S05]  /*52e0*/  BSYNC B0 ;  /* 0x0000000000007941 */ /* 0x000fea0003800000 */
.L_x_3871:
[----:B------:R-:W-:Y:S01]  /*52f0*/  BSSY B0, `(.L_x_3873) ;  /* 0x000000e000007945 */ /* 0x000fe20003800000 */
[----:B------:R-:W-:Y:S05]  /*5300*/  @P2 BRA `(.L_x_3874) ;  /* 0x0000004000002947 */ /* 0x000fea0003800000 */
[----:B------:R-:W-:Y:S01]  /*5310*/  HFMA2.MMA R190, -RZ, RZ, 0, 0 ;  /* 0x00000000ffbe7435 */ /* 0x000fe200000001ff */
[----:B------:R-:W-:Y:S05]  /*5320*/  @!P4 BRA `(.L_x_3875) ;  /* 0x000000a00000c947 */ /* 0x000fea0003800000 */
[----:B------:R-:W-:Y:S01]  /*5330*/  PRMT R190, RZ, 0x7610, R170 ;  /* 0x00007610ffbe7816 */ /* 0x000fe200000000aa */
[----:B------:R-:W-:Y:S05]  /*5340*/  BRA `(.L_x_3875) ;  /* 0x0000008000007947 */ /* 0x000fea0003800000 */
.L_x_3874:
        /* <DEDUP_REMOVED lines=8> */
.L_x_3875:
[----:B------:R-:W-:Y:S05]  /*53d0*/  BSYNC B0 ;  /* 0x0000000000007941 */ /* 0x000fea0003800000 */
.L_x_3873:
        /* <DEDUP_REMOVED lines=15> */
.L_x_3877:
[----:B------:R-:W-:Y:S05]  /*54d0*/  BSYNC B0 ;  /* 0x0000000000007941 */ /* 0x000fea0003800000 */
.L_x_3876:
[----:B------:R-:W-:Y:S01]  /*54e0*/  BSSY B0, `(.L_x_3878) ;  /* 0x000000e000007945 */ /* 0x000fe20003800000 */
[----:B------:R-:W-:Y:S05]  /*54f0*/  @P2 BRA `(.L_x_3879) ;  /* 0x0000004000002947 */ /* 0x000fea0003800000 */
[----:B------:R-:W-:Y:S01]  /*5500*/  MOV R190, RZ ;  /* 0x000000ff00be7202 */ /* 0x000fe20000000f00 */
[----:B------:R-:W-:Y:S05]  /*5510*/  @!P4 BRA `(.L_x_3880) ;  /* 0x000000a00000c947 */ /* 0x000fea0003800000 */
[----:B------:R-:W-:Y:S01]  /*5520*/  PRMT R190, RZ, 0x5410, R171 ;  /* 0x00005410ffbe7816 */ /* 0x000fe200000000ab */
[----:B------:R-:W-:Y:S05]  /*5530*/  BRA `(.L_x_3880) ;  /* 0x0000008000007947 */ /* 0x000fea0003800000 */
.L_x_3879:
        /* <DEDUP_REMOVED lines=8> */
.L_x_3880:
[----:B------:R-:W-:Y:S05]  /*55c0*/  BSYNC B0 ;  /* 0x0000000000007941 */ /* 0x000fea0003800000 */
.L_x_3878:
        /* <DEDUP_REMOVED lines=15> */
.L_x_3882:
[----:B------:R-:W-:Y:S05]  /*56c0*/  BSYNC B0 ;  /* 0x0000000000007941 */ /* 0x000fea0003800000 */
.L_x_3881:
[----:B------:R-:W-:Y:S01]  /*56d0*/  BSSY B0, `(.L_x_3883) ;  /* 0x000000e000007945 */ /* 0x000fe20003800000 */
[----:B------:R-:W-:Y:S05]  /*56e0*/  @P2 BRA `(.L_x_3884) ;  /* 0x0000004000002947 */ /* 0x000fea0003800000 */
[----:B------:R-:W-:Y:S01]  /*56f0*/  MOV R190, RZ ;  /* 0x000000ff00be7202 */ /* 0x000fe20000000f00 */
[----:B------:R-:W-:Y:S05]  /*5700*/  @!P4 BRA `(.L_x_3885) ;  /* 0x000000a00000c947 */ /* 0x000fea0003800000 */
[----:B------:R-:W-:Y:S01]  /*5710*/  PRMT R190, RZ, 0x7610, R171 ;  /* 0x00007610ffbe7816 */ /* 0x000fe200000000ab */
[----:B------:R-:W-:Y:S05]  /*5720*/  BRA `(.L_x_3885) ;  /* 0x0000008000007947 */ /* 0x000fea0003800000 */
.L_x_3884:
        /* <DEDUP_REMOVED lines=8> */
.L_x_3885:
[----:B------:R-:W-:Y:S05]  /*57b0*/  BSYNC B0 ;  /* 0x0000000000007941 */ /* 0x000fea0003800000 */
.L_x_3883:
        /* <DEDUP_REMOVED lines=15> */
.L_x_3887:
[----:B------:R-:W-:Y:S05]  /*58b0*/  BSYNC B0 ;  /* 0x0000000000007941 */ /* 0x000fea0003800000 */
.L_x_3886:
[----:B------:R-:W2:Y:S01]  /*58c0*/  LDL.LU R191, [R1] ;  /* 0x0000000001bf7983 */ /* 0x000ea20000300800 */
[----:B------:R-:W-:Y:S01]  /*58d0*/  @P0 MOV R190, 0x10 ;  /* 0x0000001000be0802 */ /* 0x000fe20000000f00 */
[----:B------:R-:W-:Y:S04]  /*58e0*/  BSSY B0, `(.L_x_3888) ;  /* 0x000000b000007945 */ /* 0x000fe80003800000 */
[----:B--2---:R-:W-:-:S05]  /*58f0*/  @P0 IMAD.WIDE.U32 R190, R191, R190, c[0x0][0x258] ;  /* 0x00009600bfbe0625 */ /* 0x004fca00078e00be */
[----:B------:R0:W-:Y:S02]  /*5900*/  @P0 STG.E.128 [R190.64], R180 ;  /* 0x000000b4be000986 */ /* 0x0001e4000c101d04 */
[----:B0-----:R-:W-:-:S05]  /*5910*/  @P3 MOV R190, 0x10 ;  /* 0x0000001000be3802 */ /* 0x001fca0000000f00 */
[----:B------:R-:W-:-:S05]  /*5920*/  @P3 IMAD.WIDE.U32 R190, R2, R190, c[0x0][0x248] ;  /* 0x0000920002be3625 */ /* 0x000fca00078e00be */
[----:B------:R0:W-:Y:S02]  /*5930*/  @P3 STG.E.128 [R190.64], R184 ;  /* 0x000000b8be003986 */ /* 0x0001e4000c101d04 */
[----:B0-----:R-:W-:Y:S01]  /*5940*/  IADD3 R190, R244, 0x180, RZ ;  /* 0x00000180f4be7810 */ /* 0x001fe20007ffe0ff */
[----:B------:R-:W-:Y:S05]  /*5950*/  @!P3 BRA `(.L_x_3889) ;  /* 0x000000300000b947 */ /* 0x000fea0003800000 */
[----:B-----5:R-:W-:-:S10]  /*5960*/  HFMA2.MMA R176, -RZ, RZ, 0, 9.5367431640625e-07 ;  /* 0x00000010ffb07435 */ /* 0x020fd400000001ff */
[----:B------:R-:W-:-:S06]  /*5970*/  IMAD.WIDE.U32 R176, R190, R176, c[0x0][0x170] ;  /* 0x00005c00beb07625 */ /* 0x000fcc00078e00b0 */
[----:B------:R-:W5:Y:S02]  /*5980*/  LDG.E.128 R176, [R176.64] ;  /* 0x00000004b0b07981 */ /* 0x000f64000c1e1d00 */
.L_x_3889:
[----:B------:R-:W-:Y:S05]  /*5990*/  BSYNC B0 ;  /* 0x0000000000007941 */ /* 0x000fea0003800000 */
.L_x_3888:
[----:B------:R-:W-:Y:S01]  /*59a0*/  BSSY B0, `(.L_x_3890) ;  /* 0x000000e000007945 */ /* 0x000fe20003800000 */
[----:B------:R-:W-:Y:S05]  /*59b0*/  @P2 BRA `(.L_x_3891) ;  /* 0x0000004000002947 */ /* 0x000fea0003800000 */
[----:B------:R-:W-:Y:S01]  /*59c0*/  MOV R191, RZ ;  /* 0x000000ff00bf7202 */ /* 0x000fe20000000f00 */
[----:B------:R-:W-:Y:S05]  /*59d0*/  @!P4 BRA `(.L_x_3892) ;  /* 0x000000a00000c947 */ /* 0x000fea0003800000 */
[----:B------:R-:W-:Y:S01]  /*59e0*/  PRMT R191, RZ, 0x5410, R172 ;  /* 0x00005410ffbf7816 */ /* 0x000fe200000000ac */
[----:B------:R-:W-:Y:S05]  /*59f0*/  BRA `(.L_x_3892) ;  /* 0x0000008000007947 */ /* 0x000fea0003800000 */
.L_x_3891:
        /* <DEDUP_REMOVED lines=8> */
.L_x_3892:
[----:B------:R-:W-:Y:S05]  /*5a80*/  BSYNC B0 ;  /* 0x0000000000007941 */ /* 0x000fea0003800000 */
.L_x_3890:
        /* <DEDUP_REMOVED lines=16> */
.L_x_3894:
[----:B------:R-:W-:Y:S05]  /*5b90*/  BSYNC B0 ;  /* 0x0000000000007941 */ /* 0x000fea0003800000 */
.L_x_3893:
[----:B------:R-:W-:Y:S01]  /*5ba0*/  BSSY B0, `(.L_x_3895) ;  /* 0x000000e000007945 */ /* 0x000fe20003800000 */
[----:B------:R-:W-:Y:S05]  /*5bb0*/  @P2 BRA `(.L_x_3896) ;  /* 0x0000004000002947 */ /* 0x000fea0003800000 */
[----:B------:R-:W-:Y:S01]  /*5bc0*/  IMAD.MOV.U32 R2, RZ, RZ, RZ ;  /* 0x000000ffff027224 */ /* 0x000fe200078e00ff */
[----:B------:R-:W-:Y:S05]  /*5bd0*/  @!P4 BRA `(.L_x_3897) ;  /* 0x000000a00000c947 */ /* 0x000fea0003800000 */
[----:B------:R-:W-:Y:S01]  /*5be0*/  PRMT R2, RZ, 0x7610, R172 ;  /* 0x00007610ff027816 */ /* 0x000fe200000000ac */
[----:B------:R-:W-:Y:S05]  /*5bf0*/  BRA `(.L_x_3897) ;  /* 0x0000008000007947 */ /* 0x000fea0003800000 */
.L_x_3896:
        /* <DEDUP_REMOVED lines=8> */
.L_x_3897:
[----:B------:R-:W-:Y:S05]  /*5c80*/  BSYNC B0 ;  /* 0x0000000000007941 */ /* 0x000fea0003800000 */
.L_x_3895:
        /* <DEDUP_REMOVED lines=15> */
.L_x_3899:
[----:B------:R-:W-:Y:S05]  /*5d80*/  BSYNC B0 ;  /* 0x0000000000007941 */ /* 0x000fea0003800000 */
.L_x_3898:
[----:B------:R-:W-:Y:S01]  /*5d90*/  BSSY B0, `(.L_x_3900) ;  /* 0x000000e000007945 */ /* 0x000fe20003800000 */
[----:B------:R-:W-:Y:S05]  /*5da0*/  @P2 BRA `(.L_x_3901) ;  /* 0x0000004000002947 */ /* 0x000fea0003800000 */
[----:B------:R-:W-:Y:S01]  /*5db0*/  MOV R2, RZ ;  /* 0x000000ff00027202 */ /* 0x000fe20000000f00 */
[----:B------:R-:W-:Y:S05]  /*5dc0*/  @!P4 BRA `(.L_x_3902) ;  /* 0x000000a00000c947 */ /* 0x000fea0003800000 */
[----:B------:R-:W-:Y:S01]  /*5dd0*/  PRMT R2, RZ, 0x5410, R173 ;  /* 0x00005410ff027816 */ /* 0x000fe200000000ad */
[----:B------:R-:W-:Y:S05]  /*5de0*/  BRA `(.L_x_3902) ;  /* 0x0000008000007947 */ /* 0x000fea0003800000 */
.L_x_3901:
        /* <DEDUP_REMOVED lines=8> */
.L_x_3902:
[----:B------:R-:W-:Y:S05]  /*5e70*/  BSYNC B0 ;  /* 0x0000000000007941 */ /* 0x000fea0003800000 */
.L_x_3900:
        /* <DEDUP_REMOVED lines=15> */
.L_x_3904:
[----:B------:R-:W-:Y:S05]  /*5f70*/  BSYNC B0 ;  /* 0x0000000000007941 */ /* 0x000fea0003800000 */
.L_x_3903:
[----:B------:R-:W-:Y:S01]  /*5f80*/  BSSY B0, `(.L_x_3905) ;  /* 0x000000e000007945 */ /* 0x000fe20003800000 */
[----:B------:R-:W-:Y:S05]  /*5f90*/  @P2 BRA `(.L_x_3906) ;  /* 0x0000004000002947 */ /* 0x000fea0003800000 */
[----:B------:R-:W-:Y:S01]  /*5fa0*/  MOV R2, RZ ;  /* 0x000000ff00027202 */ /* 0x000fe20000000f00 */
[----:B------:R-:W-:Y:S05]  /*5fb0*/  @!P4 BRA `(.L_x_3907) ;  /* 0x000000a00000c947 */ /* 0x000fea0003800000 */
[----:B------:R-:W-:Y:S01]  /*5fc0*/  PRMT R2, RZ, 0x7610, R173 ;  /* 0x00007610ff027816 */ /* 0x000fe200000000ad */
[----:B------:R-:W-:Y:S05]  /*5fd0*/  BRA `(.L_x_3907) ;  /* 0x0000008000007947 */ /* 0x000fea0003800000 */
.L_x_3906:
        /* <DEDUP_REMOVED lines=8> */
.L_x_3907:
[----:B------:R-:W-:Y:S05]  /*6060*/  BSYNC B0 ;  /* 0x0000000000007941 */ /* 0x000fea0003800000 */
.L_x_3905:
        /* <DEDUP_REMOVED lines=15> */
.L_x_3909:
[----:B------:R-:W-:Y:S05]  /*6160*/  BSYNC B0 ;  /* 0x0000000000007941 */ /* 0x000fea0003800000 */
.L_x_3908:
[----:B------:R-:W-:Y:S01]  /*6170*/  BSSY B0, `(.L_x_3910) ;  /* 0x000000e000007945 */ /* 0x000fe20003800000 */
[----:B------:R-:W-:Y:S05]  /*6180*/  @P2 BRA `(.L_x_3911) ;  /* 0x0000004000002947 */ /* 0x000fea0003800000 */
[----:B------:R-:W-:Y:S01]  /*6190*/  IMAD.MOV.U32 R2, RZ, RZ, RZ ;  /* 0x000000ffff027224 */ /* 0x000fe200078e00ff */
[----:B------:R-:W-:Y:S05]  /*61a0*/  @!P4 BRA `(.L_x_3912) ;  /* 0x000000a00000c947 */ /* 0x000fea0003800000 */
[----:B------:R-:W-:Y:S01]  /*61b0*/  PRMT R2, RZ, 0x5410, R174 ;  /* 0x00005410ff027816 */ /* 0x000fe200000000ae */
[----:B------:R-:W-:Y:S05]  /*61c0*/  BRA `(.L_x_3912) ;  /* 0x0000008000007947 */ /* 0x000fea0003800000 */
.L_x_3911:
        /* <DEDUP_REMOVED lines=8> */
.L_x_3912:
[----:B------:R-:W-:Y:S05]  /*6250*/  BSYNC B0 ;  /* 0x0000000000007941 */ /* 0x000fea0003800000 */
.L_x_3910:
        /* <DEDUP_REMOVED lines=15> */
.L_x_3914:
[----:B------:R-:W-:Y:S05]  /*6350*/  BSYNC B0 ;  /* 0x0000000000007941 */ /* 0x000fea0003800000 */
.L_x_3913:
[----:B------:R-:W-:Y:S01]  /*6360*/  BSSY B0, `(.L_x_3915) ;  /* 0x000000e000007945 */ /* 0x000fe20003800000 */
[----:B------:R-:W-:Y:S05]  /*6370*/  @P2 BRA `(.L_x_3916) ;  /* 0x0000004000002947 */ /* 0x000fea0003800000 */
[----:B------:R-:W-:Y:S01]  /*6380*/  MOV R2, RZ ;  /* 0x000000ff00027202 */ /* 0x000fe20000000f00 */
[----:B------:R-:W-:Y:S05]  /*6390*/  @!P4 BRA `(.L_x_3917) ;  /* 0x000000a00000c947 */ /* 0x000fea0003800000 */
[----:B------:R-:W-:Y:S01]  /*63a0*/  PRMT R2, RZ, 0x7610, R174 ;  /* 0x00007610ff027816 */ /* 0x000fe200000000ae */
[----:B------:R-:W-:Y:S05]  /*63b0*/  BRA `(.L_x_3917) ;  /* 0x0000008000007947 */ /* 0x000fea0003800000 */
.L_x_3916:
        /* <DEDUP_REMOVED lines=8> */
.L_x_3917:
[----:B------:R-:W-:Y:S05]  /*6440*/  BSYNC B0 ;  /* 0x0000000000007941 */ /* 0x000fea0003800000 */
.L_x_3915:
        /* <DEDUP_REMOVED lines=15> */
.L_x_3919:
[----:B------:R-:W-:Y:S05]  /*6540*/  BSYNC B0 ;  /* 0x0000000000007941 */ /* 0x000fea0003800000 */
.L_x_3918:
[----:B------:R-:W-:Y:S01]  /*6550*/  BSSY B0, `(.L_x_3920) ;  /* 0x000000e000007945 */ /* 0x000fe20003800000 */
[----:B------:R-:W-:Y:S05]  /*6560*/  @P2 BRA `(.L_x_3921) ;  /* 0x0000004000002947 */ /* 0x000fea0003800000 */
[----:B------:R-:W-:Y:S01]  /*6570*/  MOV R2, RZ ;  /* 0x000000ff00027202 */ /* 0x000fe20000000f00 */
[----:B------:R-:W-:Y:S05]  /*6580*/  @!P4 BRA `(.L_x_3922) ;  /* 0x000000a00000c947 */ /* 0x000fea0003800000 */
[----:B------:R-:W-:Y:S01]  /*6590*/  PRMT R2, RZ, 0x5410, R175 ;  /* 0x00005410ff027816 */ /* 0x000fe200000000af */
[----:B------:R-:W-:Y:S05]  /*65a0*/  BRA `(.L_x_3922) ;  /* 0x0000008000007947 */ /* 0x000fea0003800000 */
.L_x_3921:
        /* <DEDUP_REMOVED lines=8> */
.L_x_3922:
[----:B------:R-:W-:Y:S05]  /*6630*/  BSYNC B0 ;  /* 0x0000000000007941 */ /* 0x000fea0003800000 */
.L_x_3920:
        /* <DEDUP_REMOVED lines=15> */
.L_x_3924:
[----:B------:R-:W-:Y:S05]  /*6730*/  BSYNC B0 ;  /* 0x0000000000007941 */ /* 0x000fea0003800000 */
.L_x_3923:
[----:B------:R-:W-:Y:S01]  /*6740*/  BSSY B0, `(.L_x_3925) ;  /* 0x000000e000007945 */ /* 0x000fe20003800000 */
[----:B------:R-:W-:Y:S05]  /*6750*/  @P2 BRA `(.L_x_3926) ;  /* 0x0000004000002947 */ /* 0x000fea0003800000 */
[----:B------:R-:W-:Y:S01]  /*6760*/  IMAD.MOV.U32 R3, RZ, RZ, RZ ;  /* 0x000000ffff037224 */ /* 0x000fe200078e00ff */
[----:B------:R-:W-:Y:S05]  /*6770*/  @!P4 BRA `(.L_x_3927) ;  /* 0x000000a00000c947 */ /* 0x000fea0003800000 */
[----:B------:R-:W-:Y:S01]  /*6780*/  PRMT R3, RZ, 0x7610, R175 ;  /* 0x00007610ff037816 */ /* 0x000fe200000000af */
[----:B------:R-:W-:Y:S05]  /*6790*/  BRA `(.L_x_3927) ;  /* 0x0000008000007947 */ /* 0x000fea0003800000 */
.L_x_3926:
        /* <DEDUP_REMOVED lines=8> */
.L_x_3927:
[----:B------:R-:W-:Y:S05]  /*6820*/  BSYNC B0 ;  /* 0x0000000000007941 */ /* 0x000fea0003800000 */
.L_x_3925:
        /* <DEDUP_REMOVED lines=15> */
.L_x_3929:
[----:B------:R-:W-:Y:S05]  /*6920*/  BSYNC B0 ;  /* 0x0000000000007941 */ /* 0x000fea0003800000 */
.L_x_3928:
[----:B------:R-:W2:Y:S04]  /*6930*/  LDL.LU R3, [R1+0x4] ;  /* 0x0000040001037983 */ /* 0x000ea80000300800 */
[----:B------:R-:W3:Y:S01]  /*6940*/  LDL.LU R188, [R1+0x8] ;  /* 0x0000080001bc7983 */ /* 0x000ee20000300800 */
[----:B------:R-:W-:-:S05]  /*6950*/  @P0 MOV R2, 0x10 ;  /* 0x0000001000020802 */ /* 0x000fca0000000f00 */
[----:B--2---:R-:W-:-:S05]  /*6960*/  @P0 IMAD.WIDE.U32 R2, R3, R2, c[0x0][0x258] ;  /* 0x0000960003020625 */ /* 0x004fca00078e0002 */
[----:B------:R0:W-:Y:S01]  /*6970*/  @P0 STG.E.128 [R2.64], R180 ;  /* 0x000000b402000986 */ /* 0x0001e2000c101d04 */
[----:B---3--:R-:W-:Y:S02]  /*6980*/  LOP3.LUT P0, RZ, R188, 0xff, RZ, 0xc0, !PT ;  /* 0x000000ffbcff7812 */ /* 0x008fe4000780c0ff */
[----:B0-----:R-:W-:-:S05]  /*6990*/  @P3 MOV R2, 0x10 ;  /* 0x0000001000023802 */ /* 0x001fca0000000f00 */
[----:B------:R-:W-:-:S05]  /*69a0*/  @P3 IMAD.WIDE.U32 R2, R190, R2, c[0x0][0x248] ;  /* 0x00009200be023625 */ /* 0x000fca00078e0002 */
[----:B------:R0:W-:Y:S02]  /*69b0*/  @P3 STG.E.128 [R2.64], R184 ;  /* 0x000000b802003986 */ /* 0x0001e4000c101d04 */
[----:B0-----:R-:W-:-:S05]  /*69c0*/  SEL R2, RZ, 0x1, P0 ;  /* 0x00000001ff027807 */ /* 0x001fca0000000000 */
[----:B------:R0:W-:Y:S02]  /*69d0*/  STL.S16 [R1+0x8], R2 ;  /* 0x0000080201007387 */ /* 0x0001e40000100600 */
[----:B01---5:R-:W-:Y:S01]  /*69e0*/  @P1 CALL.REL.NOINC `(.L_x_3758) ;  /* 0x0000001000001944 */ /* 0x023fe20003c00000 */
[----:B------:R-:W-:Y:S05]  /*69f0*/  BRA `(.L_x_3930) ;  /* 0xffff9eb000007947 */ /* 0x000fea000383ffff */
.L_x_3758:
        /* <DEDUP_REMOVED lines=35> */
.L_x_3762:
[----:B--2---:R-:W-:Y:S01]  /*6c30*/  MOV R189, R191 ;  /* 0x000000bf00bd7202 */ /* 0x004fe20000000f00 */
[----:B------:R-:W-:Y:S01]  /*6c40*/  IMAD.MOV.U32 R250, RZ, RZ, 0x10 ;  /* 0x00000010fffa7424 */ /* 0x000fe200078e00ff */
[----:B------:R-:W-:-:S02]  /*6c50*/  MOV R188, 0x6c70 ;  /* 0x00006c7000bc7802 */ /* 0x000fc40000000f00 */
[----:B-1----:R-:W-:Y:S05]  /*6c60*/  CALL.REL.NOINC `($__internal_59_$__cuda_sm70_shflsync_down_p) ;  /* 0x0000034000007944 */ /* 0x002fea0003c00000 */
[----:B-1----:R-:W-:Y:S01]  /*6c70*/  MOV R249, R250 ;  /* 0x000000fa00f97202 */ /* 0x002fe20000000f00 */
[----:B0----5:R-:W-:Y:S05]  /*6c80*/  BRA `(.L_x_3931) ;  /* 0xffffb80000007947 */ /* 0x021fea000383ffff */
.L_x_3763:
[----:B------:R-:W-:Y:S01]  /*6c90*/  HFMA2.MMA R250, -RZ, RZ, 0, 9.5367431640625e-07 ;  /* 0x00000010fffa7435 */ /* 0x000fe200000001ff */
[----:B--2---:R-:W-:-:S02]  /*6ca0*/  MOV R189, R190 ;  /* 0x000000be00bd7202 */ /* 0x004fc40000000f00 */
[----:B------:R-:W-:-:S03]  /*6cb0*/  MOV R188, 0x6cd0 ;  /* 0x00006cd000bc7802 */ /* 0x000fc60000000f00 */
[----:B01-3--:R-:W-:Y:S05]  /*6cc0*/  CALL.REL.NOINC `($__internal_59_$__cuda_sm70_shflsync_down_p) ;  /* 0x000002e000007944 */ /* 0x00bfea0003c00000 */
[----:B------:R-:W-:Y:S01]  /*6cd0*/  FADD.FTZ R191, R249, R191 ;  /* 0x000000bff9bf7221 */ /* 0x000fe20000010000 */
[----:B------:R-:W-:Y:S01]  /*6ce0*/  MOV R188, 0x6d30 ;  /* 0x00006d3000bc7802 */ /* 0x000fe20000000f00 */
[----:B-1----:R-:W-:Y:S01]  /*6cf0*/  FADD.FTZ R190, R190, R250 ;  /* 0x000000fabebe7221 */ /* 0x002fe20000010000 */
[----:B------:R-:W-:Y:S02]  /*6d00*/  MOV R250, 0x8 ;  /* 0x0000000800fa7802 */ /* 0x000fe40000000f00 */
[----:B------:R-:W-:Y:S02]  /*6d10*/  MOV R189, R191 ;  /* 0x000000bf00bd7202 */ /* 0x000fe40000000f00 */
[----:B0----5:R-:W-:Y:S05]  /*6d20*/  CALL.REL.NOINC `($__internal_59_$__cuda_sm70_shflsync_down_p) ;  /* 0x0000028000007944 */ /* 0x021fea0003c00000 */
[----:B-1----:R-:W-:Y:S01]  /*6d30*/  MOV R249, R250 ;  /* 0x000000fa00f97202 */ /* 0x002fe20000000f00 */
[----:B------:R-:W-:Y:S01]  /*6d40*/  HFMA2.MMA R250, -RZ, RZ, 0, 4.76837158203125e-07 ;  /* 0x00000008fffa7435 */ /* 0x000fe200000001ff */
[----:B------:R-:W-:Y:S01]  /*6d50*/  IMAD.MOV.U32 R189, RZ, RZ, R190 ;  /* 0x000000ffffbd7224 */ /* 0x000fe200078e00be */
[----:B------:R-:W-:-:S04]  /*6d60*/  MOV R188, 0x6d80 ;  /* 0x00006d8000bc7802 */ /* 0x000fc80000000f00 */
[----:B0----5:R-:W-:Y:S05]  /*6d70*/  CALL.REL.NOINC `($__internal_59_$__cuda_sm70_shflsync_down_p) ;  /* 0x0000023000007944 */ /* 0x021fea0003c00000 */
[----:B------:R-:W-:Y:S01]  /*6d80*/  FADD.FTZ R191, R249, R191 ;  /* 0x000000bff9bf7221 */ /* 0x000fe20000010000 */
[----:B------:R-:W-:Y:S01]  /*6d90*/  MOV R188, 0x6de0 ;  /* 0x00006de000bc7802 */ /* 0x000fe20000000f00 */
[----:B-1----:R-:W-:Y:S01]  /*6da0*/  FADD.FTZ R190, R190, R250 ;  /* 0x000000fabebe7221 */ /* 0x002fe20000010000 */
[----:B------:R-:W-:-:S02]  /*6db0*/  MOV R250, 0x4 ;  /* 0x0000000400fa7802 */ /* 0x000fc40000000f00 */
[----:B------:R-:W-:Y:S02]  /*6dc0*/  MOV R189, R191 ;  /* 0x000000bf00bd7202 */ /* 0x000fe40000000f00 */
[----:B0----5:R-:W-:Y:S05]  /*6dd0*/  CALL.REL.NOINC `($__internal_59_$__cuda_sm70_shflsync_down_p) ;  /* 0x000001d000007944 */ /* 0x021fea0003c00000 */
[----:B-1----:R-:W-:Y:S01]  /*6de0*/  MOV R249, R250 ;  /* 0x000000fa00f97202 */ /* 0x002fe20000000f00 */
[----:B------:R-:W-:Y:S01]  /*6df0*/  HFMA2.MMA R250, -RZ, RZ, 0, 2.384185791015625e-07 ;  /* 0x00000004fffa7435 */ /* 0x000fe200000001ff */
[----:B------:R-:W-:Y:S02]  /*6e00*/  MOV R189, R190 ;  /* 0x000000be00bd7202 */ /* 0x000fe40000000f00 */
[----:B------:R-:W-:-:S03]  /*6e10*/  MOV R188, 0x6e30 ;  /* 0x00006e3000bc7802 */ /* 0x000fc60000000f00 */
[----:B0----5:R-:W-:Y:S05]  /*6e20*/  CALL.REL.NOINC `($__internal_59_$__cuda_sm70_shflsync_down_p) ;  /* 0x0000018000007944 */ /* 0x021fea0003c00000 */
[----:B------:R-:W-:Y:S01]  /*6e30*/  FADD.FTZ R191, R249, R191 ;  /* 0x000000bff9bf7221 */ /* 0x000fe20000010000 */
[----:B------:R-:W-:Y:S01]  /*6e40*/  MOV R188, 0x6e90 ;  /* 0x00006e9000bc7802 */ /* 0x000fe20000000f00 */
[----:B-1----:R-:W-:Y:S02]  /*6e50*/  FADD.FTZ R190, R190, R250 ;  /* 0x000000fabebe7221 */ /* 0x002fe40000010000 */
[----:B------:R-:W-:Y:S01]  /*6e60*/  IMAD.MOV.U32 R250, RZ, RZ, 0x2 ;  /* 0x00000002fffa7424 */ /* 0x000fe200078e00ff */
[----:B------:R-:W-:Y:S02]  /*6e70*/  MOV R189, R191 ;  /* 0x000000bf00bd7202 */ /* 0x000fe40000000f00 */
[----:B0----5:R-:W-:Y:S05]  /*6e80*/  CALL.REL.NOINC `($__internal_59_$__cuda_sm70_shflsync_down_p) ;  /* 0x0000012000007944 */ /* 0x021fea0003c00000 */
[----:B-1----:R-:W-:Y:S01]  /*6e90*/  MOV R249, R250 ;  /* 0x000000fa00f97202 */ /* 0x002fe20000000f00 */
[----:B------:R-:W-:Y:S01]  /*6ea0*/  HFMA2.MMA R250, -RZ, RZ, 0, 1.1920928955078125e-07 ;  /* 0x00000002fffa7435 */ /* 0x000fe200000001ff */
[----:B------:R-:W-:-:S02]  /*6eb0*/  MOV R189, R190 ;  /* 0x000000be00bd7202 */ /* 0x000fc40000000f00 */
[----:B------:R-:W-:-:S03]  /*6ec0*/  MOV R188, 0x6ee0 ;  /* 0x00006ee000bc7802 */ /* 0x000fc60000000f00 */
[----:B0----5:R-:W-:Y:S05]  /*6ed0*/  CALL.REL.NOINC `($__internal_59_$__cuda_sm70_shflsync_down_p) ;  /* 0x000000d000007944 */ /* 0x021fea0003c00000 */
[----:B------:R-:W-:Y:S01]  /*6ee0*/  FADD.FTZ R191, R249, R191 ;  /* 0x000000bff9bf7221 */ /* 0x000fe20000010000 */
[----:B------:R-:W-:Y:S01]  /*6ef0*/  MOV R188, 0x6f40 ;  /* 0x00006f4000bc7802 */ /* 0x000fe20000000f00 */
[----:B-1----:R-:W-:Y:S01]  /*6f00*/  FADD.FTZ R190, R190, R250 ;  /* 0x000000fabebe7221 */ /* 0x002fe20000010000 */
[----:B------:R-:W-:Y:S02]  /*6f10*/  MOV R250, 0x1 ;  /* 0x0000000100fa7802 */ /* 0x000fe40000000f00 */
[----:B------:R-:W-:Y:S02]  /*6f20*/  MOV R189, R191 ;  /* 0x000000bf00bd7202 */ /* 0x000fe40000000f00 */
[----:B0----5:R-:W-:Y:S05]  /*6f30*/  CALL.REL.NOINC `($__internal_59_$__cuda_sm70_shflsync_down_p) ;  /* 0x0000007000007944 */ /* 0x021fea0003c00000 */
[----:B-1----:R-:W-:Y:S01]  /*6f40*/  IMAD.MOV.U32 R249, RZ, RZ, R250 ;  /* 0x000000fffff97224 */ /* 0x002fe200078e00fa */
[----:B------:R-:W-:Y:S01]  /*6f50*/  HFMA2.MMA R250, -RZ, RZ, 0, 5.9604644775390625e-08 ;  /* 0x00000001fffa7435 */ /* 0x000fe200000001ff */
[----:B------:R-:W-:Y:S02]  /*6f60*/  MOV R189, R190 ;  /* 0x000000be00bd7202 */ /* 0x000fe40000000f00 */
[----:B------:R-:W-:-:S03]  /*6f70*/  MOV R188, 0x6f90 ;  /* 0x00006f9000bc7802 */ /* 0x000fc60000000f00 */
[----:B0----5:R-:W-:Y:S05]  /*6f80*/  CALL.REL.NOINC `($__internal_59_$__cuda_sm70_shflsync_down_p) ;  /* 0x0000002000007944 */ /* 0x021fea0003c00000 */
[----:B-1----:R-:W-:Y:S01]  /*6f90*/  MOV R189, R250 ;  /* 0x000000fa00bd7202 */ /* 0x002fe20000000f00 */
[----:B0----5:R-:W-:Y:S05]  /*6fa0*/  BRA `(.L_x_3932) ;  /* 0xffffb60000007947 */ /* 0x021fea000383ffff */
        .weak           $__internal_59_$__cuda_sm70_shflsync_down_p
        .type           $__internal_59_$__cuda_sm70_shflsync_down_p,@function
        .size           $__internal_59_$__cuda_sm70_shflsync_down_p,(.L_x_11793 - $__internal_59_$__cuda_sm70_shflsync_down_p)
$__internal_59_$__cuda_sm70_shflsync_down_p:
[----:B------:R0:W-:Y:S04]  /*6fb0*/  STL [R1+0x74], R2 ;  /* 0x0000740201007387 */ /* 0x0001e80000100800 */
[----:B------:R1:W-:Y:S01]  /*6fc0*/  STL [R1+0x70], R0 ;  /* 0x0000700001007387 */ /* 0x0003e20000100800 */
[----:B0-----:R-:W-:Y:S01]  /*6fd0*/  MOV R2, 0xffffffff ;  /* 0xffffffff00027802 */ /* 0x001fe20000000f00 */
[----:B-1----:R-:W-:-:S03]  /*6fe0*/  HFMA2.MMA R0, -RZ, RZ, 0, 1.847743988037109375e-06 ;  /* 0x0000001fff007435 */ /* 0x002fc600000001ff */
[----:B------:R-:W-:Y:S04]  /*6ff0*/  WARPSYNC R2 ;  /* 0x0000000200007348 */ /* 0x000fe80003800000 */
[----:B------:R0:W1:Y:S04]  /*7000*/  SHFL.DOWN PT, R250, R189, R250, R0 ;  /* 0x080000fabdfa7389 */ /* 0x00006800000e0000 */
[----:B0-----:R0:W5:Y:S04]  /*7010*/  LDL.LU R2, [R1+0x74] ;  /* 0x0000740001027983 */ /* 0x0011680000300800 */
[----:B------:R0:W5:Y:S01]  /*7020*/  LDL.LU R0, [R1+0x70] ;  /* 0x0000700001007983 */ /* 0x0001620000300800 */
[----:B------:R-:W-:-:S04]  /*7030*/  MOV R189, 0x0 ;  /* 0x0000000000bd7802 */ /* 0x000fc80000000f00 */
[----:B------:R-:W-:Y:S05]  /*7040*/  RET.REL.NODEC R188 `(_ZN10layer_norm13ln_bwd_kernelINS_13Kernel_traitsIf13__nv_bfloat16S2_S2_fjLj4096ELj1ELj1ELj4ELj16ENS_18Kernel_traits_baseILj4096EfS2_S2_S2_fjLj128EEEEELb1ELb1ELb1ELb1EEEvNS_9BwdParamsE) ;  /* 0xffff8fb0bc007950 */ /* 0x000fea0003c3ffff */
.L_x_3933:
        /* <DEDUP_REMOVED lines=11> */
.L_x_11793:


//--------------------- .text._ZN10layer_norm13ln_bwd_kernelINS_13Kernel_traitsI13__nv_bfloat16S2_fS2_fjLj4096ELj1ELj1ELj4ELj16ENS_18Kernel_traits_baseILj4096ES2_S2_fS2_fjLj128EEEEELb0ELb0ELb0ELb0EEEvNS_9BwdParamsE --------------------------
	.section	.text._ZN10layer_norm13ln_bwd_kernelINS_13Kernel_traitsI13__nv_bfloat16S2_fS2_fjLj4096ELj1ELj1ELj4ELj16ENS_18Kernel_traits_baseILj4096ES2_S2_fS2_fjLj128EEEEELb0ELb0ELb0ELb0EEEvNS_9BwdParamsE,"ax",@progbits
	.sectioninfo	@"SHI_REGISTERS=226"
	.align	128
        .global         _ZN10layer_norm13ln_bwd_kernelINS_13Kernel_traitsI13__nv_bfloat16S2_fS2_fjLj4096ELj1ELj1ELj4ELj16ENS_18Kernel_traits_baseILj4096ES2_S2_fS2_fjLj128EEEEELb0ELb0ELb0ELb0EEEvNS_9BwdParamsE
        .type           _ZN10layer_norm13ln_bwd_kernelINS_13Kernel_traitsI13__nv_bfloat16S2_fS2_fjLj4096ELj1ELj1ELj4ELj16ENS_18Kernel_traits_baseILj4096ES2_S2_fS2_fjLj128EEEEELb0ELb0ELb0ELb0EEEvNS_9BwdParamsE,@function
        .size           _ZN10layer_norm13ln_bwd_kernelINS_13Kernel_traitsI13__nv_bfloat16S2_fS2_fjLj4096ELj1ELj1ELj4ELj16ENS_18Kernel_traits_baseILj4096ES2_S2_fS2_fjLj128EEEEELb0ELb0ELb0ELb0EEEvNS_9BwdParamsE,(.L_x_11794 - _ZN10layer_norm13ln_bwd_kernelINS_13Kernel_traitsI13__nv_bfloat16S2_fS2_fjLj4096ELj1ELj1ELj4ELj16ENS_18Kernel_traits_baseILj4096ES2_S2_fS2_fjLj128EEEEELb0ELb0ELb0ELb0EEEvNS_9BwdParamsE)
        .other          _ZN10layer_norm13ln_bwd_kernelINS_13Kernel_traitsI13__nv_bfloat16S2_fS2_fjLj4096ELj1ELj1ELj4ELj16ENS_18Kernel_traits_baseILj4096ES2_S2_fS2_fjLj128EEEEELb0ELb0ELb0ELb0EEEvNS_9BwdParamsE,@"STO_CUDA_ENTRY STV_DEFAULT"
_ZN10layer_norm13ln_bwd_kernelINS_13Kernel_traitsI13__nv_bfloat16S2_fS2_fjLj4096ELj1ELj1ELj4ELj16ENS_18Kernel_traits_baseILj4096ES2_S2_fS2_fjLj128EEEEELb0ELb0ELb0ELb0EEEvNS_9BwdParamsE:
.text._ZN10layer_norm13ln_bwd_kernelINS_13Kernel_traitsI13__nv_bfloat16S2_fS2_fjLj4096ELj1ELj1ELj4ELj16ENS_18Kernel_traits_baseILj4096ES2_S2_fS2_fjLj128EEEEELb0ELb0ELb0ELb0EEEvNS_9BwdParamsE:
        /* <DEDUP_REMOVED lines=64> */
[----:B0-----:R-:W0:Y:S01]  /*0400*/  LDC.U8 R24, c[0x0][0x1f0] ;  /* 0x00007c00ff187b82 */ /* 0x001e220000000000 */
[----:B------:R-:W-:Y:S01]  /*0410*/  HFMA2.MMA R9, -RZ, RZ, 0, 5.9604644775390625e-08 ;  /* 0x00000001ff097435 */ /* 0x000fe200000001ff */
        /* <DEDUP_REMOVED lines=32> */
[----:B0-----:R-:W-:Y:S02]  /*0620*/  PRMT R2, RZ, 0x7610, R39 ;  /* 0x00007610ff027816 */ /* 0x001fe40000000027 */
.L_x_3953:
[----:B------:R-:W-:Y:S02]  /*0630*/  MOV R140, 0x4 ;  /* 0x00000004008c7802 */ /* 0x000fe40000000f00 */
[----:B------:R-:W-:Y:S02]  /*0640*/  ISETP.NE.U32.AND P0, PT, RZ, c[0x0][0x1c0], PT ;  /* 0x00007000ff007a0c */ /* 0x000fe40003f05070 */
[----:B------:R-:W-:Y:S01]  /*0650*/  SHF.R.S32.HI R0, RZ, 0x1f, R11 ;  /* 0x0000001fff007819 */ /* 0x000fe2000001140b */
[----:B------:R-:W-:Y:S01]  /*0660*/  IMAD.WIDE R142, R11, R140, c[0x0][0x1a0] ;  /* 0x000068000b8e7625 */ /* 0x000fe200078e028c */
[----:B------:R-:W-:-:S03]  /*0670*/  ISETP.NE.AND.EX P0, PT, RZ, c[0x0][0x1c4], PT, P0 ;  /* 0x00007100ff007a0c */ /* 0x000fc60003f05300 */
[C---:B------:R-:W-:Y:S02]  /*0680*/  IMAD.WIDE R140, R11.reuse, R140, c[0x0][0x1a8] ;  /* 0x00006a000b8c7625 */ /* 0x040fe400078e028c */
[----:B------:R-:W2:Y:S04]  /*0690*/  LDG.E R142, [R142.64] ;  /* 0x000000048e8e7981 */ /* 0x000ea8000c1e1900 */
[----:B------:R0:W5:Y:S04]  /*06a0*/  LDG.E R154, [R140.64] ;  /* 0x000000048c9a7981 */ /* 0x000168000c1e1900 */
[----:B------:R-:W-:-:S04]  /*06b0*/  @P0 LEA R220, P1, R11, c[0x0][0x1c0], 0x1 ;  /* 0x000070000bdc0a11 */ /* 0x000fc800078208ff */
[C---:B------:R-:W-:Y:S01]  /*06c0*/  @P0 LEA.HI.X R221, R11.reuse, c[0x0][0x1c4], R0, 0x1, P1 ;  /* 0x000071000bdd0a11 */ /* 0x040fe200008f0c00 */
[----:B------:R-:W-:Y:S01]  /*06d0*/  IMAD R0, R11, c[0x0][0x168], RZ ;  /* 0x00005a000b007a24 */ /* 0x000fe200078e02ff */
[----:B------:R-:W-:Y:S01]  /*06e0*/  ISETP.NE.AND P1, PT, R24, RZ, PT ;  /* 0x000000ff1800720c */ /* 0x000fe20003f25270 */
[----:B------:R-:W-:Y:S01]  /*06f0*/  BSSY B0, `(.L_x_3935) ;  /* 0x0000058000007945 */ /* 0x000fe20003800000 */
[----:B------:R-:W-:Y:S01]  /*0700*/  CS2R R222, SRZ ;  /* 0x0000000000de7805 */ /* 0x000fe2000001ff00 */
[----:B------:R1:W5:Y:S01]  /*0710*/  @P0 LDG.E.U16 R220, [R220.64] ;  /* 0x00000004dcdc0981 */ /* 0x000362000c1e1500 */
[----:B------:R-:W-:-:S04]  /*0720*/  SHF.R.S32.HI R145, RZ, 0x1f, R0 ;  /* 0x0000001fff917819 */ /* 0x000fc80000011400 */
[----:B------:R-:W-:Y:S02]  /*0730*/  LEA.HI R0, R145, R0, RZ, 0x3 ;  /* 0x0000000091007211 */ /* 0x000fe400078f18ff */
[----:B------:R-:W-:-:S04]  /*0740*/  LOP3.LUT R145, R153, 0x7f, RZ, 0xc0, !PT ;  /* 0x0000007f99917812 */ /* 0x000fc800078ec0ff */
[----:B------:R-:W-:-:S04]  /*0750*/  LEA.HI.SX32 R0, R0, R145, 0x1d ;  /* 0x0000009100007211 */ /* 0x000fc800078feaff */
[----:B-1----:R-:W-:Y:S02]  /*0760*/  MOV R221, R0 ;  /* 0x0000000000dd7202 */ /* 0x002fe40000000f00 */
[----:B--2---:R-:W-:Y:S01]  /*0770*/  FSEL R219, R142, RZ, !P1 ;  /* 0x000000ff8edb7208 */ /* 0x004fe20004800000 */
[----:B------:R-:W-:Y:S05]  /*0780*/  @!P2 BRA `(.L_x_3936) ;  /* 0x000004e00000a947 */ /* 0x000fea0003800000 */
[----:B0-----:R-:W-:Y:S01]  /*0790*/  HFMA2.MMA R145, -RZ, RZ, 0, 9.5367431640625e-07 ;  /* 0x00000010ff917435 */ /* 0x001fe200000001ff */
[----:B------:R-:W-:-:S04]  /*07a0*/  LEA R208, P1, R0, c[0x0][0x188], 0x5 ;  /* 0x0000620000d07a11 */ /* 0x000fc800078228ff */
[----:B------:R-:W-:-:S05]  /*07b0*/  LEA.HI.X R209, R0, c[0x0][0x18c], RZ, 0x5, P1 ;  /* 0x0000630000d17a11 */ /* 0x000fca00008f2cff */
[----:B------:R-:W-:Y:S01]  /*07c0*/  IMAD.WIDE.U32 R144, R0, R145, c[0x0][0x208] ;  /* 0x0000820000907625 */ /* 0x000fe200078e0091 */
[----:B------:R-:W2:Y:S04]  /*07d0*/  LDG.E.128 R140, [R208.64] ;  /* 0x00000004d08c7981 */ /* 0x000ea8000c1e1d00 */
[----:B------:R-:W3:Y:S04]  /*07e0*/  LDG.E.128 R148, [R208.64+0x10] ;  /* 0x00001004d0947981 */ /* 0x000ee8000c1e1d00 */
[----:B------:R-:W4:Y:S01]  /*07f0*/  LDG.E.128 R144, [R144.64] ;  /* 0x0000000490907981 */ /* 0x000f22000c1e1d00 */
[----:B------:R-:W-:-:S04]  /*0800*/  ISETP.NE.U32.AND P1, PT, RZ, c[0x0][0x218], PT ;  /* 0x00008600ff007a0c */ /* 0x000fc80003f25070 */
[----:B------:R-:W-:-:S13]  /*0810*/  ISETP.NE.AND.EX P1, PT, RZ, c[0x0][0x21c], PT, P1 ;  /* 0x00008700ff007a0c */ /* 0x000fda0003f25310 */
[----:B------:R-:W-:-:S04]  /*0820*/  @P1 LEA R206, P6, R0, c[0x0][0x218], 0x5 ;  /* 0x0000860000ce1a11 */ /* 0x000fc800078c28ff */
[----:B------:R-:W-:-:S05]  /*0830*/  @P1 LEA.HI.X R207, R0, c[0x0][0x21c], RZ, 0x5, P6 ;  /* 0x0000870000cf1a11 */ /* 0x000fca00030f2cff */
[----:B------:R0:W5:Y:S04]  /*0840*/  @P1 LDG.E.128 R104, [R206.64] ;  /* 0x00000004ce681981 */ /* 0x000168000c1e1d00 */
[----:B------:R0:W5:Y:S01]  /*0850*/  @P1 LDG.E.128 R108, [R206.64+0x10] ;  /* 0x00001004ce6c1981 */ /* 0x000162000c1e1d00 */
[----:B------:R-:W-:Y:S01]  /*0860*/  IADD3 R221, R0, 0x80, RZ ;  /* 0x0000008000dd7810 */ /* 0x000fe20007ffe0ff */
[C---:B--2---:R-:W-:Y:S02]  /*0870*/  FADD.FTZ R217, -R219.reuse, R141 ;  /* 0x0000008ddbd97221 */ /* 0x044fe40000010100 */
[----:B------:R-:W-:Y:S01]  /*0880*/  FADD.FTZ R161, -R219, R140 ;  /* 0x0000008cdba17221 */ /* 0x000fe20000010100 */
[----:B----4-:R-:W-:-:S03]  /*0890*/  PRMT R141, RZ, 0x5410, R144 ;  /* 0x00005410ff8d7816 */ /* 0x010fc60000000090 */
[----:B-----5:R-:W-:Y:S01]  /*08a0*/  FMUL.FTZ R161, R154, R161 ;  /* 0x000000a19aa17220 */ /* 0x020fe20000410000 */
[----:B------:R-:W-:Y:S01]  /*08b0*/  PRMT R144, RZ, 0x7610, R144 ;  /* 0x00007610ff907816 */ /* 0x000fe20000000090 */
[----:B------:R-:W-:Y:S02]  /*08c0*/  FADD.FTZ R213, -R219, R143 ;  /* 0x0000008fdbd57221 */ /* 0x000fe40000010100 */
[-C--:B------:R-:W-:Y:S01]  /*08d0*/  FMUL.FTZ R218, R152, R141.reuse ;  /* 0x0000008d98da7220 */ /* 0x080fe20000410000 */
[----:B------:R-:W-:Y:S01]  /*08e0*/  PRMT R143, RZ, 0x5410, R145 ;  /* 0x00005410ff8f7816 */ /* 0x000fe20000000091 */
[----:B------:R-:W-:Y:S02]  /*08f0*/  FADD.FTZ R76, R76, R141 ;  /* 0x0000008d4c4c7221 */ /* 0x000fe40000010000 */
[----:B------:R-:W-:Y:S02]  /*0900*/  FFMA.FTZ R44, R161, R141, R44 ;  /* 0x0000008da12c7223 */ /* 0x000fe4000001002c */
[----:B------:R-:W-:-:S02]  /*0910*/  FADD.FTZ R215, -R219, R142 ;  /* 0x0000008edbd77221 */ /* 0x000fc40000010100 */
[C---:B------:R-:W-:Y:S02]  /*0920*/  FMUL.FTZ R217, R154.reuse, R217 ;  /* 0x000000d99ad97220 */ /* 0x040fe40000410000 */
[----:B------:R-:W-:Y:S02]  /*0930*/  FMUL.FTZ R216, R35, R144 ;  /* 0x0000009023d87220 */ /* 0x000fe40000410000 */
[----:B------:R-:W-:Y:S02]  /*0940*/  FADD.FTZ R141, RZ, R218 ;  /* 0x000000daff8d7221 */ /* 0x000fe40000010000 */
[----:B------:R-:W-:Y:S01]  /*0950*/  FFMA.FTZ R140, R161, R218, RZ ;  /* 0x000000daa18c7223 */ /* 0x000fe200000100ff */
[----:B------:R-:W-:Y:S01]  /*0960*/  PRMT R212, RZ, 0x7610, R145 ;  /* 0x00007610ffd47816 */ /* 0x000fe20000000091 */
        /* <DEDUP_REMOVED lines=8> */
[----:B---3--:R-:W-:-:S02]  /*09f0*/  FADD.FTZ R211, -R219, R148 ;  /* 0x00000094dbd37221 */ /* 0x008fc40000010100 */
[----:B------:R-:W-:Y:S02]  /*0a00*/  FMUL.FTZ R212, R33, R212 ;  /* 0x000000d421d47220 */ /* 0x000fe40000410000 */
[----:B------:R-:W-:Y:S02]  /*0a10*/  FADD.FTZ R141, R141, R214 ;  /* 0x000000d68d8d7221 */ /* 0x000fe40000010000 */
[----:B------:R-:W-:Y:S01]  /*0a20*/  FFMA.FTZ R140, R215, R214, R140 ;  /* 0x000000d6d78c7223 */ /* 0x000fe2000001008c */
[----:B------:R-:W-:Y:S01]  /*0a30*/  PRMT R146, RZ, 0x7610, R146 ;  /* 0x00007610ff927816 */ /* 0x000fe20000000092 */
[C---:B0-----:R-:W-:Y:S02]  /*0a40*/  FADD.FTZ R207, -R219.reuse, R150 ;  /* 0x00000096dbcf7221 */ /* 0x041fe40000010100 */
[----:B------:R-:W-:Y:S02]  /*0a50*/  FADD.FTZ R149, -R219, R149 ;  /* 0x00000095db957221 */ /* 0x000fe40000010100 */
[----:B------:R-:W-:-:S02]  /*0a60*/  FMUL.FTZ R211, R154, R211 ;  /* 0x000000d39ad37220 */ /* 0x000fc40000410000 */
        /* <DEDUP_REMOVED lines=10> */
[----:B------:R-:W-:Y:S02]  /*0b10*/  FADD.FTZ R151, -R219, R151 ;  /* 0x00000097db977221 */ /* 0x000fe40000010100 */
[----:B------:R-:W-:Y:S02]  /*0b20*/  FADD.FTZ R82, R82, R205 ;  /* 0x000000cd52527221 */ /* 0x000fe40000010000 */
[-C--:B------:R-:W-:Y:S02]  /*0b30*/  FFMA.FTZ R50, R207, R205.reuse, R50 ;  /* 0x000000cdcf327223 */ /* 0x080fe40000010032 */
        /* <DEDUP_REMOVED lines=19> */
.L_x_3936:
[----:B0-----:R-:W-:Y:S05]  /*0c70*/  BSYNC B0 ;  /* 0x0000000000007941 */ /* 0x001fea0003800000 */
.L_x_3935:
[----:B------:R-:W-:Y:S01]  /*0c80*/  BSSY B0, `(.L_x_3937) ;  /* 0x0000050000007945 */ /* 0x000fe20003800000 */
[----:B------:R-:W-:Y:S05]  /*0c90*/  @!P3 BRA `(.L_x_3938) ;  /* 0x000004e00000b947 */ /* 0x000fea0003800000 */
[----:B------:R-:W-:Y:S02]  /*0ca0*/  MOV R144, 0x10 ;  /* 0x0000001000907802 */ /* 0x000fe40000000f00 */
[----:B------:R-:W-:-:S03]  /*0cb0*/  LEA R162, P1, R221, c[0x0][0x188], 0x5 ;  /* 0x00006200dda27a11 */ /* 0x000fc600078228ff */
[C---:B------:R-:W-:Y:S01]  /*0cc0*/  IMAD.WIDE.U32 R144, R221.reuse, R144, c[0x0][0x208] ;  /* 0x00008200dd907625 */ /* 0x040fe200078e0090 */
[----:B------:R-:W-:-:S05]  /*0cd0*/  LEA.HI.X R163, R221, c[0x0][0x18c], RZ, 0x5, P1 ;  /* 0x00006300dda37a11 */ /* 0x000fca00008f2cff */
[----:B------:R-:W2:Y:S04]  /*0ce0*/  LDG.E.128 R140, [R162.64] ;  /* 0x00000004a28c7981 */ /* 0x000ea8000c1e1d00 */
[----:B------:R-:W3:Y:S04]  /*0cf0*/  LDG.E.128 R144, [R144.64] ;  /* 0x0000000490907981 */ /* 0x000ee8000c1e1d00 */
[----:B------:R0:W4:Y:S01]  /*0d00*/  LDG.E.128 R148, [R162.64+0x10] ;  /* 0x00001004a2947981 */ /* 0x000122000c1e1d00 */
        /* <DEDUP_REMOVED lines=8> */
[C---:B------:R-:W-:Y:S01]  /*0d90*/  FADD.FTZ R171, -R219.reuse, R143 ;  /* 0x0000008fdbab7221 */ /* 0x040fe20000010100 */
[----:B---3--:R-:W-:Y:S01]  /*0da0*/  PRMT R141, RZ, 0x5410, R144 ;  /* 0x00005410ff8d7816 */ /* 0x008fe20000000090 */
[----:B------:R-:W-:Y:S01]  /*0db0*/  FADD.FTZ R165, -R219, R140 ;  /* 0x0000008cdba57221 */ /* 0x000fe20000010100 */
[--C-:B------:R-:W-:Y:S01]  /*0dc0*/  PRMT R140, RZ, 0x7610, R145.reuse ;  /* 0x00007610ff8c7816 */ /* 0x100fe20000000091 */
[C---:B-1---5:R-:W-:Y:S01]  /*0dd0*/  FMUL.FTZ R158, R154.reuse, R171 ;  /* 0x000000ab9a9e7220 */ /* 0x062fe20000410000 */
[----:B------:R-:W-:Y:S01]  /*0de0*/  PRMT R144, RZ, 0x7610, R144 ;  /* 0x00007610ff907816 */ /* 0x000fe20000000090 */
[----:B------:R-:W-:Y:S01]  /*0df0*/  FMUL.FTZ R159, R154, R165 ;  /* 0x000000a59a9f7220 */ /* 0x000fe20000410000 */
[----:B------:R-:W-:Y:S01]  /*0e00*/  PRMT R143, RZ, 0x5410, R145 ;  /* 0x00005410ff8f7816 */ /* 0x000fe20000000091 */
[----:B------:R-:W-:Y:S01]  /*0e10*/  FMUL.FTZ R204, R28, R141 ;  /* 0x0000008d1ccc7220 */ /* 0x000fe20000410000 */
[--C-:B0-----:R-:W-:Y:S01]  /*0e20*/  PRMT R162, RZ, 0x5410, R146.reuse ;  /* 0x00005410ffa27816 */ /* 0x101fe20000000092 */
[----:B------:R-:W-:Y:S01]  /*0e30*/  FMUL.FTZ R156, R154, R167 ;  /* 0x000000a79a9c7220 */ /* 0x000fe20000410000 */
[----:B------:R-:W-:Y:S01]  /*0e40*/  PRMT R146, RZ, 0x7610, R146 ;  /* 0x00007610ff927816 */ /* 0x000fe20000000092 */
[----:B------:R-:W-:Y:S01]  /*0e50*/  FADD.FTZ R103, R103, R140 ;  /* 0x0000008c67677221 */ /* 0x000fe20000010000 */
[----:B------:R-:W-:Y:S01]  /*0e60*/  PRMT R166, RZ, 0x5410, R147 ;  /* 0x00005410ffa67816 */ /* 0x000fe20000000093 */
[-C--:B------:R-:W-:Y:S01]  /*0e70*/  FFMA.FTZ R119, R158, R140.reuse, R119 ;  /* 0x0000008c9e777223 */ /* 0x080fe20000010077 */
[----:B------:R-:W-:Y:S01]  /*0e80*/  PRMT R147, RZ, 0x7610, R147 ;  /* 0x00007610ff937816 */ /* 0x000fe20000000093 */
[----:B------:R-:W-:-:S02]  /*0e90*/  FMUL.FTZ R167, R25, R140 ;  /* 0x0000008c19a77220 */ /* 0x000fc40000410000 */
[----:B------:R-:W-:Y:S02]  /*0ea0*/  FADD.FTZ R169, -R219, R142 ;  /* 0x0000008edba97221 */ /* 0x000fe40000010100 */
[----:B------:R-:W-:Y:S02]  /*0eb0*/  FMUL.FTZ R165, R27, R144 ;  /* 0x000000901ba57220 */ /* 0x000fe40000410000 */
[----:B------:R-:W-:Y:S02]  /*0ec0*/  FADD.FTZ R140, R223, R204 ;  /* 0x000000ccdf8c7221 */ /* 0x000fe40000010000 */
[----:B------:R-:W-:Y:S02]  /*0ed0*/  FFMA.FTZ R222, R159, R204, R222 ;  /* 0x000000cc9fde7223 */ /* 0x000fe400000100de */
[----:B----4-:R-:W-:Y:S02]  /*0ee0*/  FADD.FTZ R145, -R219, R148 ;  /* 0x00000094db917221 */ /* 0x010fe40000010100 */
[----:B------:R-:W-:-:S02]  /*0ef0*/  FADD.FTZ R100, R100, R141 ;  /* 0x0000008d64647221 */ /* 0x000fc40000010000 */
[----:B------:R-:W-:Y:S02]  /*0f00*/  FFMA.FTZ R116, R159, R141, R116 ;  /* 0x0000008d9f747223 */ /* 0x000fe40000010074 */
[----:B------:R-:W-:Y:S02]  /*0f10*/  FMUL.FTZ R163, R154, R169 ;  /* 0x000000a99aa37220 */ /* 0x000fe40000410000 */
        /* <DEDUP_REMOVED lines=38> */
.L_x_3938:
[----:B------:R-:W-:Y:S05]  /*1180*/  BSYNC B0 ;  /* 0x0000000000007941 */ /* 0x000fea0003800000 */
.L_x_3937:
[----:B------:R-:W-:Y:S01]  /*1190*/  BSSY B0, `(.L_x_3939) ;  /* 0x0000050000007945 */ /* 0x000fe20003800000 */
[----:B------:R-:W-:Y:S05]  /*11a0*/  @!P4 BRA `(.L_x_3940) ;  /* 0x000004e00000c947 */ /* 0x000fea0003800000 */
[----:B------:R-:W-:Y:S01]  /*11b0*/  HFMA2.MMA R144, -RZ, RZ, 0, 9.5367431640625e-07 ;  /* 0x00000010ff907435 */ /* 0x000fe200000001ff */
[----:B------:R-:W-:-:S04]  /*11c0*/  LEA R176, P1, R221, c[0x0][0x188], 0x5 ;  /* 0x00006200ddb07a11 */ /* 0x000fc800078228ff */
[----:B------:R-:W-:-:S05]  /*11d0*/  LEA.HI.X R177, R221, c[0x0][0x18c], RZ, 0x5, P1 ;  /* 0x00006300ddb17a11 */ /* 0x000fca00008f2cff */
[----:B------:R-:W-:Y:S01]  /*11e0*/  IMAD.WIDE.U32 R144, R221, R144, c[0x0][0x208] ;  /* 0x00008200dd907625 */ /* 0x000fe200078e0090 */
[----:B------:R-:W2:Y:S04]  /*11f0*/  LDG.E.128 R140, [R176.64] ;  /* 0x00000004b08c7981 */ /* 0x000ea8000c1e1d00 */
[----:B------:R0:W3:Y:S04]  /*1200*/  LDG.E.128 R148, [R176.64+0x10] ;  /* 0x00001004b0947981 */ /* 0x0000e8000c1e1d00 */
        /* <DEDUP_REMOVED lines=8> */
[----:B--2---:R-:W-:-:S04]  /*1290*/  FADD.FTZ R157, -R219, R140 ;  /* 0x0000008cdb9d7221 */ /* 0x004fc80000010100 */
[----:B-----5:R-:W-:Y:S01]  /*12a0*/  FMUL.FTZ R157, R154, R157 ;  /* 0x0000009d9a9d7220 */ /* 0x020fe20000410000 */
[----:B----4-:R-:W-:Y:S01]  /*12b0*/  PRMT R174, RZ, 0x5410, R144 ;  /* 0x00005410ffae7816 */ /* 0x010fe20000000090 */
[C---:B------:R-:W-:Y:S01]  /*12c0*/  FADD.FTZ R179, -R219.reuse, R142 ;  /* 0x0000008edbb37221 */ /* 0x040fe20000010100 */
[----:B------:R-:W-:Y:S01]  /*12d0*/  PRMT R144, RZ, 0x7610, R144 ;  /* 0x00007610ff907816 */ /* 0x000fe20000000090 */
[----:B------:R-:W-:Y:S02]  /*12e0*/  FADD.FTZ R141, -R219, R141 ;  /* 0x0000008ddb8d7221 */ /* 0x000fe40000010100 */
[----:B------:R-:W-:Y:S02]  /*12f0*/  FADD.FTZ R84, R84, R174 ;  /* 0x000000ae54547221 */ /* 0x000fe40000010000 */
[-C--:B------:R-:W-:Y:S02]  /*1300*/  FFMA.FTZ R60, R157, R174.reuse, R60 ;  /* 0x000000ae9d3c7223 */ /* 0x080fe4000001003c */
[----:B------:R-:W-:Y:S01]  /*1310*/  FMUL.FTZ R174, R19, R174 ;  /* 0x000000ae13ae7220 */ /* 0x000fe20000410000 */
[----:B------:R-:W-:Y:S01]  /*1320*/  PRMT R178, RZ, 0x5410, R145 ;  /* 0x00005410ffb27816 */ /* 0x000fe20000000091 */
[----:B------:R-:W-:-:S02]  /*1330*/  FMUL.FTZ R175, R154, R179 ;  /* 0x000000b39aaf7220 */ /* 0x000fc40000410000 */
[----:B------:R-:W-:Y:S02]  /*1340*/  FMUL.FTZ R172, R154, R141 ;  /* 0x0000008d9aac7220 */ /* 0x000fe40000410000 */
[----:B0-----:R-:W-:Y:S02]  /*1350*/  FMUL.FTZ R177, R18, R144 ;  /* 0x0000009012b17220 */ /* 0x001fe40000410000 */
[----:B------:R-:W-:Y:S02]  /*1360*/  FADD.FTZ R140, R223, R174 ;  /* 0x000000aedf8c7221 */ /* 0x000fe40000010000 */
[----:B------:R-:W-:Y:S01]  /*1370*/  FFMA.FTZ R222, R157, R174, R222 ;  /* 0x000000ae9dde7223 */ /* 0x000fe200000100de */
[----:B------:R-:W-:Y:S01]  /*1380*/  PRMT R145, RZ, 0x7610, R145 ;  /* 0x00007610ff917816 */ /* 0x000fe20000000091 */
[----:B---3--:R-:W-:Y:S02]  /*1390*/  FADD.FTZ R181, -R219, R148 ;  /* 0x00000094dbb57221 */ /* 0x008fe40000010100 */
[----:B------:R-:W-:-:S02]  /*13a0*/  FADD.FTZ R86, R86, R178 ;  /* 0x000000b256567221 */ /* 0x000fc40000010000 */
[-C--:B------:R-:W-:Y:S02]  /*13b0*/  FFMA.FTZ R62, R175, R178.reuse, R62 ;  /* 0x000000b2af3e7223 */ /* 0x080fe4000001003e */
        /* <DEDUP_REMOVED lines=45> */
.L_x_3940:
[----:B------:R-:W-:Y:S05]  /*1690*/  BSYNC B0 ;  /* 0x0000000000007941 */ /* 0x000fea0003800000 */
.L_x_3939:
        /* <DEDUP_REMOVED lines=15> */
[C---:B--2---:R-:W-:Y:S02]  /*1790*/  FADD.FTZ R193, -R219.reuse, R141 ;  /* 0x0000008ddbc17221 */ /* 0x044fe40000010100 */
[C---:B------:R-:W-:Y:S01]  /*17a0*/  FADD.FTZ R155, -R219.reuse, R140 ;  /* 0x0000008cdb9b7221 */ /* 0x040fe20000010100 */
[----:B---3--:R-:W-:Y:S01]  /*17b0*/  PRMT R141, RZ, 0x5410, R144 ;  /* 0x00005410ff8d7816 */ /* 0x008fe20000000090 */
[----:B------:R-:W-:Y:S01]  /*17c0*/  FADD.FTZ R195, -R219, R142 ;  /* 0x0000008edbc37221 */ /* 0x000fe20000010100 */
[----:B------:R-:W-:Y:S01]  /*17d0*/  PRMT R144, RZ, 0x7610, R144 ;  /* 0x00007610ff907816 */ /* 0x000fe20000000090 */
[----:B-----5:R-:W-:Y:S01]  /*17e0*/  FMUL.FTZ R155, R154, R155 ;  /* 0x0000009b9a9b7220 */ /* 0x020fe20000410000 */
[----:B------:R-:W-:Y:S01]  /*17f0*/  PRMT R194, RZ, 0x5410, R145 ;  /* 0x00005410ffc27816 */ /* 0x000fe20000000091 */
[----:B0-----:R-:W-:Y:S01]  /*1800*/  FMUL.FTZ R190, R10, R141 ;  /* 0x0000008d0abe7220 */ /* 0x001fe20000410000 */
[--C-:B------:R-:W-:Y:S01]  /*1810*/  PRMT R200, RZ, 0x5410, R147.reuse ;  /* 0x00005410ffc87816 */ /* 0x100fe20000000093 */
[C---:B-1----:R-:W-:Y:S01]  /*1820*/  FMUL.FTZ R189, R154.reuse, R195 ;  /* 0x000000c39abd7220 */ /* 0x042fe20000410000 */
[----:B------:R-:W-:Y:S01]  /*1830*/  PRMT R142, RZ, 0x7610, R147 ;  /* 0x00007610ff8e7816 */ /* 0x000fe20000000093 */
[----:B------:R-:W-:Y:S01]  /*1840*/  FMUL.FTZ R188, R154, R193 ;  /* 0x000000c19abc7220 */ /* 0x000fe20000410000 */
[----:B------:R-:W-:Y:S01]  /*1850*/  PRMT R145, RZ, 0x7610, R145 ;  /* 0x00007610ff917816 */ /* 0x000fe20000000091 */
[----:B------:R-:W-:Y:S01]  /*1860*/  FMUL.FTZ R191, R8, R144 ;  /* 0x0000009008bf7220 */ /* 0x000fe20000410000 */
[----:B------:R-:W-:Y:S01]  /*1870*/  PRMT R196, RZ, 0x5410, R146 ;  /* 0x00005410ffc47816 */ /* 0x000fe20000000092 */
[----:B------:R-:W-:Y:S01]  /*1880*/  FADD.FTZ R140, R223, R190 ;  /* 0x000000bedf8c7221 */ /* 0x000fe20000010000 */
[----:B------:R-:W-:Y:S01]  /*1890*/  PRMT R146, RZ, 0x7610, R146 ;  /* 0x00007610ff927816 */ /* 0x000fe20000000092 */
[----:B------:R-:W-:-:S02]  /*18a0*/  FFMA.FTZ R222, R155, R190, R222 ;  /* 0x000000be9bde7223 */ /* 0x000fc400000100de */
[----:B----4-:R-:W-:Y:S02]  /*18b0*/  FADD.FTZ R147, -R219, R148 ;  /* 0x00000094db937221 */ /* 0x010fe40000010100 */
        /* <DEDUP_REMOVED lines=45> */
.L_x_3942:
[----:B------:R-:W-:Y:S05]  /*1b90*/  BSYNC B0 ;  /* 0x0000000000007941 */ /* 0x000fea0003800000 */
.L_x_3941:
[----:B------:R-:W-:Y:S01]  /*1ba0*/  LOP3.LUT P6, RZ, R9, 0xff, RZ, 0xc0, !PT ;  /* 0x000000ff09ff7812 */ /* 0x000fe200078cc0ff */
[----:B------:R-:W-:Y:S01]  /*1bb0*/  HFMA2.MMA R150, -RZ, RZ, 1.875, 0 ;  /* 0x3f800000ff967435 */ /* 0x000fe200000001ff */
[----:B------:R-:W-:Y:S02]  /*1bc0*/  SHF.R.U32.HI R142, RZ, 0x5, R153 ;  /* 0x00000005ff8e7819 */ /* 0x000fe40000011699 */
[----:B------:R-:W-:-:S02]  /*1bd0*/  LOP3.LUT P1, RZ, R153, 0x1f, RZ, 0xc0, !PT ;  /* 0x0000001f99ff7812 */ /* 0x000fc4000782c0ff */
[----:B------:R-:W-:Y:S02]  /*1be0*/  LOP3.LUT R151, R142, 0x7fffffc, RZ, 0xc0, !PT ;  /* 0x07fffffc8e977812 */ /* 0x000fe400078ec0ff */
[----:B-----5:R-:W-:-:S05]  /*1bf0*/  @P0 PRMT R150, RZ, 0x5410, R220 ;  /* 0x00005410ff960816 */ /* 0x020fca00000000dc */
[----:B------:R-:W-:Y:S01]  /*1c00*/  @!P6 IADD3 R151, R151, 0x4, RZ ;  /* 0x000000049797e810 */ /* 0x000fe20007ffe0ff */
[----:B------:R-:W-:Y:S05]  /*1c10*/  BRA.DIV ~URZ, `(.L_x_3943) ;  /* 0x000016027f007947 */ /* 0x000fea000b800000 */
[----:B------:R0:W1:Y:S02]  /*1c20*/  SHFL.DOWN PT, R144, R223, 0x10, 0x1f ;  /* 0x0a001f00df907f89 */ /* 0x00006400000e0000 */
.L_x_3954:
        /* <DEDUP_REMOVED lines=18> */
.L_x_3955:
[----:B------:R-:W-:Y:S01]  /*1d50*/  @!P1 LOP3.LUT R142, R142, 0x3, RZ, 0xc0, !PT ;  /* 0x000000038e8e9812 */ /* 0x000fe200078ec0ff */
[----:B--2---:R-:W-:Y:S01]  /*1d60*/  FADD.FTZ R148, R147, R146 ;  /* 0x0000009293947221 */ /* 0x004fe20000010000 */
[----:B------:R-:W-:Y:S01]  /*1d70*/  WARPSYNC 0xffffffff ;  /* 0xffffffff00007948 */ /* 0x000fe20003800000 */
[----:B01----:R-:W-:Y:S01]  /*1d80*/  FADD.FTZ R149, R220, R149 ;  /* 0x00000095dc957221 */ /* 0x003fe20000010000 */
[----:B------:R-:W-:Y:S01]  /*1d90*/  @!P1 IADD3 R219, R151, R142, RZ ;  /* 0x0000008e97db9210 */ /* 0x000fe20007ffe0ff */
[----:B------:R-:W-:Y:S01]  /*1da0*/  BSSY B0, `(.L_x_3945) ;  /* 0x0000052000007945 */ /* 0x000fe20003800000 */
[----:B------:R-:W-:-:S03]  /*1db0*/  ISETP.NE.AND P0, PT, R24, RZ, PT ;  /* 0x000000ff1800720c */ /* 0x000fc60003f05270 */
        /* <DEDUP_REMOVED lines=23> */
[----:B------:R-:W-:Y:S02]  /*1f30*/  FADD.FTZ R143, R216, -R143 ;  /* 0x8000008fd88f7221 */ /* 0x000fe40000010000 */
[----:B------:R-:W-:-:S02]  /*1f40*/  FMUL.FTZ R141, R154, R141 ;  /* 0x0000008d9a8d7220 */ /* 0x000fc40000410000 */
[----:B------:R-:W-:Y:S02]  /*1f50*/  FMUL.FTZ R142, R154, R143 ;  /* 0x0000008f9a8e7220 */ /* 0x000fe40000410000 */
[-CC-:B------:R-:W-:Y:S02]  /*1f60*/  FFMA.FTZ R145, R211, R148.reuse, R149.reuse ;  /* 0x00000094d3917223 */ /* 0x180fe40000010095 */
[----:B------:R-:W-:Y:S02]  /*1f70*/  FFMA.FTZ R147, R209, R148, R149 ;  /* 0x00000094d1937223 */ /* 0x000fe40000010095 */
[----:B------:R-:W-:Y:S02]  /*1f80*/  @P0 FADD.FTZ R141, R104, R141 ;  /* 0x0000008d688d0221 */ /* 0x000fe40000010000 */
[----:B------:R-:W-:Y:S02]  /*1f90*/  @P0 FADD.FTZ R142, R105, R142 ;  /* 0x0000008e698e0221 */ /* 0x000fe40000010000 */
[C---:B------:R-:W-:Y:S01]  /*1fa0*/  FMUL.FTZ R140, R141.reuse, R150 ;  /* 0x000000968d8c7220 */ /* 0x040fe20000410000 */
[----:B------:R-:W-:Y:S01]  /*1fb0*/  SEL R112, R141, R112, P1 ;  /* 0x000000708d707207 */ /* 0x000fe20000800000 */
[C---:B------:R-:W-:Y:S01]  /*1fc0*/  FMUL.FTZ R143, R142.reuse, R150 ;  /* 0x000000968e8f7220 */ /* 0x040fe20000410000 */
[----:B------:R-:W-:Y:S01]  /*1fd0*/  SEL R113, R142, R113, P1 ;  /* 0x000000718e717207 */ /* 0x000fe20000800000 */
[----:B------:R-:W-:-:S02]  /*1fe0*/  FFMA.FTZ R142, R207, R148, R149 ;  /* 0x00000094cf8e7223 */ /* 0x000fc40000010095 */
[--C-:B------:R-:W-:Y:S01]  /*1ff0*/  FFMA.FTZ R141, R215, R148, R149.reuse ;  /* 0x00000094d78d7223 */ /* 0x100fe20000010095 */
[----:B------:R-:W-:Y:S01]  /*2000*/  F2FP.BF16.PACK_AB R140, R143, R140 ;  /* 0x0000008c8f8c723e */ /* 0x000fe200000010ff */
[-CC-:B------:R-:W-:Y:S02]  /*2010*/  FFMA.FTZ R143, R213, R148.reuse, R149.reuse ;  /* 0x00000094d58f7223 */ /* 0x180fe40000010095 */
[----:B------:R-:W-:Y:S02]  /*2020*/  FADD.FTZ R151, R205, -R142 ;  /* 0x8000008ecd977221 */ /* 0x000fe40000010000 */
[----:B------:R-:W-:Y:S02]  /*2030*/  FFMA.FTZ R144, R206, R148, R149 ;  /* 0x00000094ce907223 */ /* 0x000fe40000010095 */
[----:B------:R-:W-:Y:S02]  /*2040*/  FADD.FTZ R141, R214, -R141 ;  /* 0x8000008dd68d7221 */ /* 0x000fe40000010000 */
[----:B------:R-:W-:-:S02]  /*2050*/  FADD.FTZ R143, R212, -R143 ;  /* 0x8000008fd48f7221 */ /* 0x000fc40000010000 */
[----:B------:R-:W-:Y:S02]  /*2060*/  FADD.FTZ R145, R210, -R145 ;  /* 0x80000091d2917221 */ /* 0x000fe40000010000 */
[----:B------:R-:W-:Y:S02]  /*2070*/  FADD.FTZ R147, R208, -R147 ;  /* 0x80000093d0937221 */ /* 0x000fe40000010000 */
[C---:B------:R-:W-:Y:S02]  /*2080*/  FMUL.FTZ R151, R154.reuse, R151 ;  /* 0x000000979a977220 */ /* 0x040fe40000410000 */
[----:B------:R-:W-:Y:S02]  /*2090*/  FADD.FTZ R219, R203, -R144 ;  /* 0x80000090cbdb7221 */ /* 0x000fe40000010000 */
[C---:B------:R-:W-:Y:S02]  /*20a0*/  FMUL.FTZ R141, R154.reuse, R141 ;  /* 0x0000008d9a8d7220 */ /* 0x040fe40000410000 */
[----:B------:R-:W-:-:S02]  /*20b0*/  FMUL.FTZ R142, R154, R143 ;  /* 0x0000008f9a8e7220 */ /* 0x000fc40000410000 */
[C---:B------:R-:W-:Y:S02]  /*20c0*/  FMUL.FTZ R145, R154.reuse, R145 ;  /* 0x000000919a917220 */ /* 0x040fe40000410000 */
[----:B------:R-:W-:Y:S01]  /*20d0*/  FMUL.FTZ R144, R154, R147 ;  /* 0x000000939a907220 */ /* 0x000fe20000410000 */
[----:B------:R-:W-:Y:S01]  /*20e0*/  @P1 MOV R147, 0x20 ;  /* 0x0000002000931802 */ /* 0x000fe20000000f00 */
[----:B------:R-:W-:Y:S02]  /*20f0*/  @P0 FADD.FTZ R151, R110, R151 ;  /* 0x000000976e970221 */ /* 0x000fe40000010000 */
[----:B------:R-:W-:Y:S02]  /*2100*/  FMUL.FTZ R146, R154, R219 ;  /* 0x000000db9a927220 */ /* 0x000fe40000410000 */
[----:B------:R-:W-:Y:S01]  /*2110*/  @P0 FADD.FTZ R141, R106, R141 ;  /* 0x0000008d6a8d0221 */ /* 0x000fe20000010000 */
[----:B------:R-:W-:Y:S01]  /*2120*/  SEL R54, R151, R54, P1 ;  /* 0x0000003697367207 */ /* 0x000fe20000800000 */
[----:B------:R-:W-:-:S02]  /*2130*/  @P0 FADD.FTZ R142, R107, R142 ;  /* 0x0000008e6b8e0221 */ /* 0x000fc40000010000 */
[----:B------:R-:W-:Y:S01]  /*2140*/  @P0 FADD.FTZ R145, R108, R145 ;  /* 0x000000916c910221 */ /* 0x000fe20000010000 */
[----:B------:R-:W-:Y:S01]  /*2150*/  SEL R114, R141, R114, P1 ;  /* 0x000000728d727207 */ /* 0x000fe20000800000 */
[----:B------:R-:W-:Y:S01]  /*2160*/  @P0 FADD.FTZ R144, R109, R144 ;  /* 0x000000906d900221 */ /* 0x000fe20000010000 */
[----:B------:R-:W-:Y:S01]  /*2170*/  SEL R115, R142, R115, P1 ;  /* 0x000000738e737207 */ /* 0x000fe20000800000 */
[----:B------:R-:W-:Y:S01]  /*2180*/  FMUL.FTZ R143, R151, R150 ;  /* 0x00000096978f7220 */ /* 0x000fe20000410000 */
[----:B------:R-:W-:Y:S01]  /*2190*/  HFMA2.MMA R151, -RZ, RZ, 0, 9.5367431640625e-07 ;  /* 0x00000010ff977435 */ /* 0x000fe200000001ff */
[----:B------:R-:W-:Y:S01]  /*21a0*/  @P0 FADD.FTZ R146, R111, R146 ;  /* 0x000000926f920221 */ /* 0x000fe20000010000 */
[----:B------:R-:W-:Y:S01]  /*21b0*/  SEL R52, R145, R52, P1 ;  /* 0x0000003491347207 */ /* 0x000fe20000800000 */
[-C--:B------:R-:W-:Y:S01]  /*21c0*/  FMUL.FTZ R141, R141, R150.reuse ;  /* 0x000000968d8d7220 */ /* 0x080fe20000410000 */
[----:B------:R-:W-:Y:S01]  /*21d0*/  SEL R53, R144, R53, P1 ;  /* 0x0000003590357207 */ /* 0x000fe20000800000 */
[-C--:B------:R-:W-:Y:S01]  /*21e0*/  FMUL.FTZ R142, R142, R150.reuse ;  /* 0x000000968e8e7220 */ /* 0x080fe20000410000 */
[----:B------:R-:W-:Y:S01]  /*21f0*/  SEL R55, R146, R55, P1 ;  /* 0x0000003792377207 */ /* 0x000fe20000800000 */
[----:B------:R-:W-:-:S02]  /*2200*/  FMUL.FTZ R145, R145, R150 ;  /* 0x0000009691917220 */ /* 0x000fc40000410000 */
[-C--:B------:R-:W-:Y:S01]  /*2210*/  FMUL.FTZ R144, R144, R150.reuse ;  /* 0x0000009690907220 */ /* 0x080fe20000410000 */
[----:B------:R-:W-:Y:S01]  /*2220*/  F2FP.BF16.PACK_AB R141, R142, R141 ;  /* 0x0000008d8e8d723e */ /* 0x000fe200000010ff */
[----:B------:R-:W-:Y:S02]  /*2230*/  FMUL.FTZ R220, R146, R150 ;  /* 0x0000009692dc7220 */ /* 0x000fe40000410000 */
[----:B------:R-:W-:Y:S01]  /*2240*/  @P1 IMAD.WIDE.U32 R146, R0, R147, c[0x0][0x258] ;  /* 0x0000960000921625 */ /* 0x000fe200078e0093 */
[----:B------:R-:W-:Y:S02]  /*2250*/  F2FP.BF16.PACK_AB R142, R144, R145 ;  /* 0x00000091908e723e */ /* 0x000fe400000010ff */
[----:B------:R-:W-:Y:S01]  /*2260*/  F2FP.BF16.PACK_AB R143, R220, R143 ;  /* 0x0000008fdc8f723e */ /* 0x000fe200000010ff */
[C---:B------:R-:W-:Y:S01]  /*2270*/  IMAD.WIDE.U32 R144, R0.reuse, R151, c[0x0][0x248] ;  /* 0x0000920000907625 */ /* 0x040fe200078e0097 */
[----:B------:R0:W-:Y:S01]  /*2280*/  @P1 STG.E.128 [R146.64], R112 ;  /* 0x0000007092001986 */ /* 0x0001e2000c101d04 */
[----:B------:R-:W-:-:S03]  /*2290*/  IADD3 R0, R0, 0x80, RZ ;  /* 0x0000008000007810 */ /* 0x000fc60007ffe0ff */
[----:B------:R0:W-:Y:S04]  /*22a0*/  @P1 STG.E.128 [R146.64+0x10], R52 ;  /* 0x0000103492001986 */ /* 0x0001e8000c101d04 */
[----:B------:R0:W-:Y:S02]  /*22b0*/  STG.E.128 [R144.64], R140 ;  /* 0x0000008c90007986 */ /* 0x0001e4000c101d04 */
.L_x_3946:
[----:B------:R-:W-:Y:S05]  /*22c0*/  BSYNC B0 ;  /* 0x0000000000007941 */ /* 0x000fea0003800000 */
.L_x_3945:
        /* <DEDUP_REMOVED lines=9> */
[----:B------:R-:W-:-:S02]  /*2360*/  FADD.FTZ R143, R165, -R140 ;  /* 0x8000008ca58f7221 */ /* 0x000fc40000010000 */
[C---:B------:R-:W-:Y:S02]  /*2370*/  FMUL.FTZ R141, R154.reuse, R141 ;  /* 0x0000008d9a8d7220 */ /* 0x040fe40000410000 */
[----:B------:R-:W-:Y:S02]  /*2380*/  FMUL.FTZ R142, R154, R143 ;  /* 0x0000008f9a8e7220 */ /* 0x000fe40000410000 */
[-CC-:B------:R-:W-:Y:S02]  /*2390*/  FFMA.FTZ R151, R173, R148.reuse, R149.reuse ;  /* 0x00000094ad977223 */ /* 0x180fe40000010095 */
[----:B------:R-:W-:Y:S02]  /*23a0*/  FFMA.FTZ R145, R169, R148, R149 ;  /* 0x00000094a9917223 */ /* 0x000fe40000010095 */
[----:B------:R-:W-:Y:S02]  /*23b0*/  @P0 FADD.FTZ R141, R40, R141 ;  /* 0x0000008d288d0221 */ /* 0x000fe40000010000 */
[----:B------:R-:W-:-:S02]  /*23c0*/  @P0 FADD.FTZ R142, R41, R142 ;  /* 0x0000008e298e0221 */ /* 0x000fc40000010000 */
[C---:B------:R-:W-:Y:S01]  /*23d0*/  FMUL.FTZ R140, R141.reuse, R150 ;  /* 0x000000968d8c7220 */ /* 0x040fe20000410000 */
[----:B------:R-:W-:Y:S01]  /*23e0*/  SEL R112, R141, R112, P1 ;  /* 0x000000708d707207 */ /* 0x000fe20000800000 */
[C---:B------:R-:W-:Y:S01]  /*23f0*/  FMUL.FTZ R143, R142.reuse, R150 ;  /* 0x000000968e8f7220 */ /* 0x040fe20000410000 */
[----:B------:R-:W-:Y:S01]  /*2400*/  SEL R113, R142, R113, P1 ;  /* 0x000000718e717207 */ /* 0x000fe20000800000 */
[-CC-:B------:R-:W-:Y:S02]  /*2410*/  FFMA.FTZ R141, R163, R148.reuse, R149.reuse ;  /* 0x00000094a38d7223 */ /* 0x180fe40000010095 */
[--C-:B------:R-:W-:Y:S01]  /*2420*/  FFMA.FTZ R142, R158, R148, R149.reuse ;  /* 0x000000949e8e7223 */ /* 0x100fe20000010095 */
[----:B------:R-:W-:Y:S01]  /*2430*/  F2FP.BF16.PACK_AB R140, R143, R140 ;  /* 0x0000008c8f8c723e */ /* 0x000fe200000010ff */
[----:B------:R-:W-:Y:S02]  /*2440*/  FFMA.FTZ R144, R164, R148, R149 ;  /* 0x00000094a4907223 */ /* 0x000fe40000010095 */
[----:B------:R-:W-:-:S02]  /*2450*/  FADD.FTZ R151, R166, -R151 ;  /* 0x80000097a6977221 */ /* 0x000fc40000010000 */
[----:B------:R-:W-:Y:S02]  /*2460*/  FFMA.FTZ R219, R170, R148, R149 ;  /* 0x00000094aadb7223 */ /* 0x000fe40000010095 */
[----:B------:R-:W-:Y:S02]  /*2470*/  FADD.FTZ R141, R160, -R141 ;  /* 0x8000008da08d7221 */ /* 0x000fe40000010000 */
[----:B------:R-:W-:Y:S02]  /*2480*/  FADD.FTZ R143, R167, -R142 ;  /* 0x8000008ea78f7221 */ /* 0x000fe40000010000 */
[----:B------:R-:W-:Y:S02]  /*2490*/  FADD.FTZ R145, R162, -R145 ;  /* 0x80000091a2917221 */ /* 0x000fe40000010000 */
[----:B------:R-:W-:Y:S02]  /*24a0*/  FADD.FTZ R147, R171, -R144 ;  /* 0x80000090ab937221 */ /* 0x000fe40000010000 */
[----:B------:R-:W-:-:S02]  /*24b0*/  FMUL.FTZ R151, R154, R151 ;  /* 0x000000979a977220 */ /* 0x000fc40000410000 */
[----:B------:R-:W-:Y:S02]  /*24c0*/  FADD.FTZ R219, R168, -R219 ;  /* 0x800000dba8db7221 */ /* 0x000fe40000010000 */
[C---:B------:R-:W-:Y:S02]  /*24d0*/  FMUL.FTZ R141, R154.reuse, R141 ;  /* 0x0000008d9a8d7220 */ /* 0x040fe40000410000 */
[C---:B------:R-:W-:Y:S02]  /*24e0*/  FMUL.FTZ R142, R154.reuse, R143 ;  /* 0x0000008f9a8e7220 */ /* 0x040fe40000410000 */
[C---:B------:R-:W-:Y:S02]  /*24f0*/  FMUL.FTZ R145, R154.reuse, R145 ;  /* 0x000000919a917220 */ /* 0x040fe40000410000 */
[----:B------:R-:W-:Y:S01]  /*2500*/  FMUL.FTZ R144, R154, R147 ;  /* 0x000000939a907220 */ /* 0x000fe20000410000 */
[----:B------:R-:W-:Y:S01]  /*2510*/  @P1 MOV R147, 0x20 ;  /* 0x0000002000931802 */ /* 0x000fe20000000f00 */
[----:B------:R-:W-:-:S02]  /*2520*/  @P0 FADD.FTZ R151, R38, R151 ;  /* 0x0000009726970221 */ /* 0x000fc40000010000 */
[----:B------:R-:W-:Y:S02]  /*2530*/  FMUL.FTZ R146, R154, R219 ;  /* 0x000000db9a927220 */ /* 0x000fe40000410000 */
[----:B------:R-:W-:Y:S01]  /*2540*/  @P0 FADD.FTZ R141, R42, R141 ;  /* 0x0000008d2a8d0221 */ /* 0x000fe20000010000 */
[----:B------:R-:W-:Y:S01]  /*2550*/  SEL R54, R151, R54, P1 ;  /* 0x0000003697367207 */ /* 0x000fe20000800000 */
[----:B------:R-:W-:Y:S02]  /*2560*/  @P0 FADD.FTZ R142, R43, R142 ;  /* 0x0000008e2b8e0221 */ /* 0x000fe40000010000 */
        /* <DEDUP_REMOVED lines=24> */
.L_x_3948:
[----:B------:R-:W-:Y:S05]  /*26f0*/  BSYNC B0 ;  /* 0x0000000000007941 */ /* 0x000fea0003800000 */
.L_x_3947:
        /* <DEDUP_REMOVED lines=66> */
.L_x_3950:
[----:B------:R-:W-:Y:S05]  /*2b20*/  BSYNC B0 ;  /* 0x0000000000007941 */ /* 0x000fea0003800000 */
.L_x_3949:
        /* <DEDUP_REMOVED lines=9> */
[----:B------:R-:W-:-:S02]  /*2bc0*/  FFMA.FTZ R140, R188, R148, R149 ;  /* 0x00000094bc8c7223 */ /* 0x000fc40000010095 */
[-CC-:B------:R-:W-:Y:S02]  /*2bd0*/  FFMA.FTZ R219, R199, R148.reuse, R149.reuse ;  /* 0x00000094c7db7223 */ /* 0x180fe40000010095 */
[-CC-:B------:R-:W-:Y:S02]  /*2be0*/  FFMA.FTZ R151, R195, R148.reuse, R149.reuse ;  /* 0x00000094c3977223 */ /* 0x180fe40000010095 */
[-C--:B------:R-:W-:Y:S02]  /*2bf0*/  FFMA.FTZ R144, R198, R148.reuse, R149 ;  /* 0x00000094c6907223 */ /* 0x080fe40000010095 */
[----:B------:R-:W-:Y:S02]  /*2c00*/  FADD.FTZ R141, R190, -R141 ;  /* 0x8000008dbe8d7221 */ /* 0x000fe40000010000 */
[----:B------:R-:W-:Y:S02]  /*2c10*/  FFMA.FTZ R148, R202, R148, R149 ;  /* 0x00000094ca947223 */ /* 0x000fe40000010095 */
[----:B------:R-:W-:-:S02]  /*2c20*/  FADD.FTZ R145, R194, -R145 ;  /* 0x80000091c2917221 */ /* 0x000fc40000010000 */
[----:B------:R-:W-:Y:S02]  /*2c30*/  FADD.FTZ R147, R193, -R142 ;  /* 0x8000008ec1937221 */ /* 0x000fe40000010000 */
[----:B------:R-:W-:Y:S02]  /*2c40*/  FADD.FTZ R143, R191, -R140 ;  /* 0x8000008cbf8f7221 */ /* 0x000fe40000010000 */
[----:B------:R-:W-:Y:S02]  /*2c50*/  FADD.FTZ R219, R200, -R219 ;  /* 0x800000dbc8db7221 */ /* 0x000fe40000010000 */
[----:B------:R-:W-:Y:S02]  /*2c60*/  FADD.FTZ R151, R196, -R151 ;  /* 0x80000097c4977221 */ /* 0x000fe40000010000 */
[----:B------:R-:W-:Y:S02]  /*2c70*/  FADD.FTZ R149, R197, -R144 ;  /* 0x80000090c5957221 */ /* 0x000fe40000010000 */
[----:B------:R-:W-:-:S02]  /*2c80*/  FMUL.FTZ R141, R154, R141 ;  /* 0x0000008d9a8d7220 */ /* 0x000fc40000410000 */
[----:B------:R-:W-:Y:S02]  /*2c90*/  FADD.FTZ R221, R201, -R148 ;  /* 0x80000094c9dd7221 */ /* 0x000fe40000010000 */
[C---:B------:R-:W-:Y:S02]  /*2ca0*/  FMUL.FTZ R145, R154.reuse, R145 ;  /* 0x000000919a917220 */ /* 0x040fe40000410000 */
[C---:B------:R-:W-:Y:S01]  /*2cb0*/  FMUL.FTZ R144, R154.reuse, R147 ;  /* 0x000000939a907220 */ /* 0x040fe20000410000 */
[----:B------:R-:W-:Y:S01]  /*2cc0*/  @P1 MOV R147, 0x20 ;  /* 0x0000002000931802 */ /* 0x000fe20000000f00 */
[C---:B------:R-:W-:Y:S02]  /*2cd0*/  FMUL.FTZ R142, R154.reuse, R143 ;  /* 0x0000008f9a8e7220 */ /* 0x040fe40000410000 */
[C---:B------:R-:W-:Y:S02]  /*2ce0*/  FMUL.FTZ R219, R154.reuse, R219 ;  /* 0x000000db9adb7220 */ /* 0x040fe40000410000 */
[----:B------:R-:W-:-:S02]  /*2cf0*/  FMUL.FTZ R151, R154, R151 ;  /* 0x000000979a977220 */ /* 0x000fc40000410000 */
[----:B------:R-:W-:Y:S01]  /*2d00*/  FMUL.FTZ R146, R154, R149 ;  /* 0x000000959a927220 */ /* 0x000fe20000410000 */
[----:B------:R-:W-:Y:S01]  /*2d10*/  HFMA2.MMA R149, -RZ, RZ, 0, 9.5367431640625e-07 ;  /* 0x00000010ff957435 */ /* 0x000fe200000001ff */
[----:B------:R-:W-:Y:S02]  /*2d20*/  @P0 FADD.FTZ R141, R132, R141 ;  /* 0x0000008d848d0221 */ /* 0x000fe40000010000 */
        /* <DEDUP_REMOVED lines=14> */
[-C--:B------:R-:W-:Y:S01]  /*2e10*/  FMUL.FTZ R140, R141, R150.reuse ;  /* 0x000000968d8c7220 */ /* 0x080fe20000410000 */
[----:B------:R-:W-:Y:S01]  /*2e20*/  SEL R53, R146, R53, P1 ;  /* 0x0000003592357207 */ /* 0x000fe20000800000 */
[-C--:B------:R-:W-:Y:S01]  /*2e30*/  FMUL.FTZ R141, R142, R150.reuse ;  /* 0x000000968e8d7220 */ /* 0x080fe20000410000 */
[----:B------:R-:W-:Y:S01]  /*2e40*/  SEL R55, R154, R55, P1 ;  /* 0x000000379a377207 */ /* 0x000fe20000800000 */
[----:B------:R-:W-:-:S02]  /*2e50*/  FMUL.FTZ R145, R145, R150 ;  /* 0x0000009691917220 */ /* 0x000fc40000410000 */
[----:B------:R-:W-:Y:S01]  /*2e60*/  FMUL.FTZ R144, R144, R150 ;  /* 0x0000009690907220 */ /* 0x000fe20000410000 */
[----:B------:R-:W-:Y:S01]  /*2e70*/  F2FP.BF16.PACK_AB R140, R141, R140 ;  /* 0x0000008c8d8c723e */ /* 0x000fe200000010ff */
[-C--:B------:R-:W-:Y:S02]  /*2e80*/  FMUL.FTZ R142, R151, R150.reuse ;  /* 0x00000096978e7220 */ /* 0x080fe40000410000 */
[-C--:B------:R-:W-:Y:S01]  /*2e90*/  FMUL.FTZ R143, R146, R150.reuse ;  /* 0x00000096928f7220 */ /* 0x080fe20000410000 */
[----:B------:R-:W-:Y:S01]  /*2ea0*/  F2FP.BF16.PACK_AB R141, R144, R145 ;  /* 0x00000091908d723e */ /* 0x000fe200000010ff */
[-C--:B------:R-:W-:Y:S02]  /*2eb0*/  FMUL.FTZ R219, R219, R150.reuse ;  /* 0x00000096dbdb7220 */ /* 0x080fe40000410000 */
[----:B------:R-:W-:Y:S01]  /*2ec0*/  FMUL.FTZ R150, R154, R150 ;  /* 0x000000969a967220 */ /* 0x000fe20000410000 */
[----:B------:R-:W-:Y:S01]  /*2ed0*/  F2FP.BF16.PACK_AB R142, R143, R142 ;  /* 0x0000008e8f8e723e */ /* 0x000fe200000010ff */
[----:B------:R-:W-:-:S03]  /*2ee0*/  @P1 IMAD.WIDE.U32 R144, R0, R147, c[0x0][0x258] ;  /* 0x0000960000901625 */ /* 0x000fc600078e0093 */
[----:B------:R-:W-:Y:S01]  /*2ef0*/  F2FP.BF16.PACK_AB R143, R150, R219 ;  /* 0x000000db968f723e */ /* 0x000fe200000010ff */
[----:B------:R-:W-:Y:S01]  /*2f00*/  IMAD.WIDE.U32 R146, R0, R149, c[0x0][0x248] ;  /* 0x0000920000927625 */ /* 0x000fe200078e0095 */
[----:B------:R0:W-:Y:S04]  /*2f10*/  @P1 STG.E.128 [R144.64], R112 ;  /* 0x0000007090001986 */ /* 0x0001e8000c101d04 */
[----:B------:R0:W-:Y:S04]  /*2f20*/  @P1 STG.E.128 [R144.64+0x10], R52 ;  /* 0x0000103490001986 */ /* 0x0001e8000c101d04 */
[----:B------:R0:W-:Y:S02]  /*2f30*/  STG.E.128 [R146.64], R140 ;  /* 0x0000008c92007986 */ /* 0x0001e4000c101d04 */
.L_x_3952:
[----:B------:R-:W-:Y:S05]  /*2f40*/  BSYNC B0 ;  /* 0x0000000000007941 */ /* 0x000fea0003800000 */
.L_x_3951:
[----:B------:R-:W-:Y:S02]  /*2f50*/  IADD3 R11, R11, c[0x0][0x160], RZ ;  /* 0x000058000b0b7a10 */ /* 0x000fe40007ffe0ff */
[----:B------:R-:W-:-:S02]  /*2f60*/  LOP3.LUT P1, RZ, R9, 0xff, RZ, 0xc0, !PT ;  /* 0x000000ff09ff7812 */ /* 0x000fc4000782c0ff */
[----:B------:R-:W-:Y:S02]  /*2f70*/  ISETP.GE.AND P0, PT, R11, c[0x0][0x164], PT ;  /* 0x000059000b007a0c */ /* 0x000fe40003f06270 */
[----:B------:R-:W-:-:S11]  /*2f80*/  SEL R9, RZ, 0x1, P1 ;  /* 0x00000001ff097807 */ /* 0x000fd60000800000 */
[----:B0-----:R-:W-:Y:S01]  /*2f90*/  @P0 CALL.REL.NOINC `(.L_x_3934) ;  /* 0x0000001000000944 */ /* 0x001fe20003c00000 */
[----:B------:R-:W-:Y:S05]  /*2fa0*/  BRA `(.L_x_3953) ;  /* 0xffffd68000007947 */ /* 0x000fea000383ffff */
.L_x_3934:
        /* <DEDUP_REMOVED lines=39> */
.L_x_3943:
[----:B------:R-:W-:Y:S02]  /*3220*/  MOV R145, R223 ;  /* 0x000000df00917202 */ /* 0x000fe40000000f00 */
[----:B------:R-:W-:-:S02]  /*3230*/  MOV R220, 0x10 ;  /* 0x0000001000dc7802 */ /* 0x000fc40000000f00 */
[----:B------:R-:W-:Y:S02]  /*3240*/  MOV R148, 0x1f ;  /* 0x0000001f00947802 */ /* 0x000fe40000000f00 */
[----:B------:R-:W-:Y:S02]  /*3250*/  MOV R219, 0xffffffff ;  /* 0xffffffff00db7802 */ /* 0x000fe40000000f00 */
[----:B------:R-:W-:Y:S02]  /*3260*/  MOV R140, 0x3280 ;  /* 0x00003280008c7802 */ /* 0x000fe40000000f00 */
[----:B------:R-:W-:Y:S05]  /*3270*/  CALL.REL.NOINC `($__internal_60_$__cuda_sm70_shflsync_down_p) ;  /* 0x0000045000007944 */ /* 0x000fea0003c00000 */
[----:B-1----:R-:W-:Y:S01]  /*3280*/  MOV R144, R220 ;  /* 0x000000dc00907202 */ /* 0x002fe20000000f00 */
[----:B0-----:R-:W-:Y:S05]  /*3290*/  BRA `(.L_x_3954) ;  /* 0xffffe99000007947 */ /* 0x001fea000383ffff */
.L_x_3944:
[----:B------:R-:W-:Y:S01]  /*32a0*/  HFMA2.MMA R220, -RZ, RZ, 0, 9.5367431640625e-07 ;  /* 0x00000010ffdc7435 */ /* 0x000fe200000001ff */
[----:B------:R-:W-:Y:S02]  /*32b0*/  MOV R145, R222 ;  /* 0x000000de00917202 */ /* 0x000fe40000000f00 */
[----:B------:R-:W-:Y:S02]  /*32c0*/  MOV R148, 0x1f ;  /* 0x0000001f00947802 */ /* 0x000fe40000000f00 */
[----:B------:R-:W-:-:S02]  /*32d0*/  MOV R219, 0xffffffff ;  /* 0xffffffff00db7802 */ /* 0x000fc40000000f00 */
[----:B------:R-:W-:Y:S02]  /*32e0*/  MOV R140, 0x3300 ;  /* 0x00003300008c7802 */ /* 0x000fe40000000f00 */
[----:B01----:R-:W-:Y:S05]  /*32f0*/  CALL.REL.NOINC `($__internal_60_$__cuda_sm70_shflsync_down_p) ;  /* 0x000003d000007944 */ /* 0x003fea0003c00000 */
[----:B------:R-:W-:Y:S01]  /*3300*/  FADD.FTZ R144, R144, R223 ;  /* 0x000000df90907221 */ /* 0x000fe20000010000 */
[----:B0-----:R-:W-:Y:S01]  /*3310*/  MOV R148, 0x1f ;  /* 0x0000001f00947802 */ /* 0x001fe20000000f00 */
[----:B-1----:R-:W-:Y:S01]  /*3320*/  FADD.FTZ R147, R222, R220 ;  /* 0x000000dcde937221 */ /* 0x002fe20000010000 */
[----:B------:R-:W-:Y:S01]  /*3330*/  HFMA2.MMA R220, -RZ, RZ, 0, 4.76837158203125e-07 ;  /* 0x00000008ffdc7435 */ /* 0x000fe200000001ff */
[----:B------:R-:W-:Y:S02]  /*3340*/  MOV R219, 0xffffffff ;  /* 0xffffffff00db7802 */ /* 0x000fe40000000f00 */
[----:B------:R-:W-:Y:S02]  /*3350*/  MOV R145, R144 ;  /* 0x0000009000917202 */ /* 0x000fe40000000f00 */
[----:B------:R-:W-:Y:S02]  /*3360*/  MOV R140, 0x3380 ;  /* 0x00003380008c7802 */ /* 0x000fe40000000f00 */
[----:B------:R-:W-:Y:S05]  /*3370*/  CALL.REL.NOINC `($__internal_60_$__cuda_sm70_shflsync_down_p) ;  /* 0x0000035000007944 */ /* 0x000fea0003c00000 */
[----:B-1----:R-:W-:Y:S01]  /*3380*/  MOV R143, R220 ;  /* 0x000000dc008f7202 */ /* 0x002fe20000000f00 */
[----:B------:R-:W-:Y:S01]  /*3390*/  HFMA2.MMA R220, -RZ, RZ, 0, 4.76837158203125e-07 ;  /* 0x00000008ffdc7435 */ /* 0x000fe200000001ff */
[----:B0-----:R-:W-:-:S02]  /*33a0*/  MOV R145, R147 ;  /* 0x0000009300917202 */ /* 0x001fc40000000f00 */
[----:B------:R-:W-:Y:S02]  /*33b0*/  MOV R148, 0x1f ;  /* 0x0000001f00947802 */ /* 0x000fe40000000f00 */
[----:B------:R-:W-:Y:S02]  /*33c0*/  MOV R219, 0xffffffff ;  /* 0xffffffff00db7802 */ /* 0x000fe40000000f00 */
[----:B------:R-:W-:Y:S02]  /*33d0*/  MOV R140, 0x33f0 ;  /* 0x000033f0008c7802 */ /* 0x000fe40000000f00 */
[----:B------:R-:W-:Y:S05]  /*33e0*/  CALL.REL.NOINC `($__internal_60_$__cuda_sm70_shflsync_down_p) ;  /* 0x000002e000007944 */ /* 0x000fea0003c00000 */
[----:B------:R-:W-:Y:S01]  /*33f0*/  FADD.FTZ R144, R143, R144 ;  /* 0x000000908f907221 */ /* 0x000fe20000010000 */
[----:B0-----:R-:W-:Y:S01]  /*3400*/  MOV R148, 0x1f ;  /* 0x0000001f00947802 */ /* 0x001fe20000000f00 */
[----:B-1----:R-:W-:Y:S01]  /*3410*/  FADD.FTZ R147, R147, R220 ;  /* 0x000000dc93937221 */ /* 0x002fe20000010000 */
[----:B------:R-:W-:Y:S01]  /*3420*/  HFMA2.MMA R220, -RZ, RZ, 0, 2.384185791015625e-07 ;  /* 0x00000004ffdc7435 */ /* 0x000fe200000001ff */
[----:B------:R-:W-:Y:S02]  /*3430*/  MOV R219, 0xffffffff ;  /* 0xffffffff00db7802 */ /* 0x000fe40000000f00 */
[----:B------:R-:W-:-:S02]  /*3440*/  MOV R145, R144 ;  /* 0x0000009000917202 */ /* 0x000fc40000000f00 */
[----:B------:R-:W-:Y:S02]  /*3450*/  MOV R140, 0x3470 ;  /* 0x00003470008c7802 */ /* 0x000fe40000000f00 */
[----:B------:R-:W-:Y:S05]  /*3460*/  CALL.REL.NOINC `($__internal_60_$__cuda_sm70_shflsync_down_p) ;  /* 0x0000026000007944 */ /* 0x000fea0003c00000 */
[----:B-1----:R-:W-:Y:S01]  /*3470*/  MOV R143, R220 ;  /* 0x000000dc008f7202 */ /* 0x002fe20000000f00 */
[----:B------:R-:W-:Y:S01]  /*3480*/  HFMA2.MMA R220, -RZ, RZ, 0, 2.384185791015625e-07 ;  /* 0x00000004ffdc7435 */ /* 0x000fe200000001ff */
[----:B0-----:R-:W-:Y:S02]  /*3490*/  MOV R145, R147 ;  /* 0x0000009300917202 */ /* 0x001fe40000000f00 */
[----:B------:R-:W-:Y:S02]  /*34a0*/  MOV R148, 0x1f ;  /* 0x0000001f00947802 */ /* 0x000fe40000000f00 */
[----:B------:R-:W-:Y:S02]  /*34b0*/  MOV R219, 0xffffffff ;  /* 0xffffffff00db7802 */ /* 0x000fe40000000f00 */
[----:B------:R-:W-:Y:S02]  /*34c0*/  MOV R140, 0x34e0 ;  /* 0x000034e0008c7802 */ /* 0x000fe40000000f00 */
[----:B------:R-:W-:Y:S05]  /*34d0*/  CALL.REL.NOINC `($__internal_60_$__cuda_sm70_shflsync_down_p) ;  /* 0x000001f000007944 */ /* 0x000fea0003c00000 */
[----:B------:R-:W-:Y:S01]  /*34e0*/  FADD.FTZ R144, R143, R144 ;  /* 0x000000908f907221 */ /* 0x000fe20000010000 */
[----:B0-----:R-:W-:Y:S01]  /*34f0*/  MOV R148, 0x1f ;  /* 0x0000001f00947802 */ /* 0x001fe20000000f00 */
[----:B-1----:R-:W-:Y:S01]  /*3500*/  FADD.FTZ R147, R147, R220 ;  /* 0x000000dc93937221 */ /* 0x002fe20000010000 */
[----:B------:R-:W-:Y:S01]  /*3510*/  HFMA2.MMA R220, -RZ, RZ, 0, 1.1920928955078125e-07 ;  /* 0x00000002ffdc7435 */ /* 0x000fe200000001ff */
[----:B------:R-:W-:-:S02]  /*3520*/  MOV R219, 0xffffffff ;  /* 0xffffffff00db7802 */ /* 0x000fc40000000f00 */
[----:B------:R-:W-:Y:S02]  /*3530*/  MOV R145, R144 ;  /* 0x0000009000917202 */ /* 0x000fe40000000f00 */
[----:B------:R-:W-:Y:S02]  /*3540*/  MOV R140, 0x3560 ;  /* 0x00003560008c7802 */ /* 0x000fe40000000f00 */
[----:B------:R-:W-:Y:S05]  /*3550*/  CALL.REL.NOINC `($__internal_60_$__cuda_sm70_shflsync_down_p) ;  /* 0x0000017000007944 */ /* 0x000fea0003c00000 */
[----:B-1----:R-:W-:Y:S01]  /*3560*/  MOV R143, R220 ;  /* 0x000000dc008f7202 */ /* 0x002fe20000000f00 */
[----:B------:R-:W-:Y:S01]  /*3570*/  HFMA2.MMA R220, -RZ, RZ, 0, 1.1920928955078125e-07 ;  /* 0x00000002ffdc7435 */ /* 0x000fe200000001ff */
[----:B0-----:R-:W-:Y:S02]  /*3580*/  MOV R145, R147 ;  /* 0x0000009300917202 */ /* 0x001fe40000000f00 */
[----:B------:R-:W-:Y:S02]  /*3590*/  MOV R148, 0x1f ;  /* 0x0000001f00947802 */ /* 0x000fe40000000f00 */
[----:B------:R-:W-:Y:S02]  /*35a0*/  MOV R219, 0xffffffff ;  /* 0xffffffff00db7802 */ /* 0x000fe40000000f00 */
[----:B------:R-:W-:-:S02]  /*35b0*/  MOV R140, 0x35d0 ;  /* 0x000035d0008c7802 */ /* 0x000fc40000000f00 */
[----:B------:R-:W-:Y:S05]  /*35c0*/  CALL.REL.NOINC `($__internal_60_$__cuda_sm70_shflsync_down_p) ;  /* 0x0000010000007944 */ /* 0x000fea0003c00000 */
[----:B------:R-:W-:Y:S01]  /*35d0*/  FADD.FTZ R146, R143, R144 ;  /* 0x000000908f927221 */ /* 0x000fe20000010000 */
[----:B0-----:R-:W-:Y:S01]  /*35e0*/  MOV R148, 0x1f ;  /* 0x0000001f00947802 */ /* 0x001fe20000000f00 */
[----:B-1----:R-:W-:Y:S01]  /*35f0*/  FADD.FTZ R149, R147, R220 ;  /* 0x000000dc93957221 */ /* 0x002fe20000010000 */
[----:B------:R-:W-:Y:S01]  /*3600*/  HFMA2.MMA R220, -RZ, RZ, 0, 5.9604644775390625e-08 ;  /* 0x00000001ffdc7435 */ /* 0x000fe200000001ff */
[----:B------:R-:W-:-:S02]  /*3610*/  MOV R219, 0xffffffff ;  /* 0xffffffff00db7802 */ /* 0x000fc40000000f00 */
[----:B------:R-:W-:Y:S02]  /*3620*/  MOV R145, R146 ;  /* 0x0000009200917202 */ /* 0x000fe40000000f00 */
[----:B------:R-:W-:Y:S02]  /*3630*/  MOV R140, 0x3650 ;  /* 0x00003650008c7802 */ /* 0x000fe40000000f00 */
[----:B------:R-:W-:Y:S05]  /*3640*/  CALL.REL.NOINC `($__internal_60_$__cuda_sm70_shflsync_down_p) ;  /* 0x0000008000007944 */ /* 0x000fea0003c00000 */
[----:B-1----:R-:W-:Y:S01]  /*3650*/  MOV R147, R220 ;  /* 0x000000dc00937202 */ /* 0x002fe20000000f00 */
[----:B------:R-:W-:Y:S01]  /*3660*/  HFMA2.MMA R220, -RZ, RZ, 0, 5.9604644775390625e-08 ;  /* 0x00000001ffdc7435 */ /* 0x000fe200000001ff */
[----:B0-----:R-:W-:Y:S02]  /*3670*/  MOV R145, R149 ;  /* 0x0000009500917202 */ /* 0x001fe40000000f00 */
[----:B------:R-:W-:Y:S02]  /*3680*/  MOV R148, 0x1f ;  /* 0x0000001f00947802 */ /* 0x000fe40000000f00 */
[----:B------:R-:W-:Y:S02]  /*3690*/  MOV R219, 0xffffffff ;  /* 0xffffffff00db7802 */ /* 0x000fe40000000f00 */
[----:B------:R-:W-:-:S02]  /*36a0*/  MOV R140, 0x36c0 ;  /* 0x000036c0008c7802 */ /* 0x000fc40000000f00 */
[----:B------:R-:W-:Y:S05]  /*36b0*/  CALL.REL.NOINC `($__internal_60_$__cuda_sm70_shflsync_down_p) ;  /* 0x0000001000007944 */ /* 0x000fea0003c00000 */
[----:B01----:R-:W-:Y:S05]  /*36c0*/  BRA `(.L_x_3955) ;  /* 0xffffe68000007947 */ /* 0x003fea000383ffff */
        .weak           $__internal_60_$__cuda_sm70_shflsync_down_p
        .type           $__internal_60_$__cuda_sm70_shflsync_down_p,@function
        .size           $__internal_60_$__cuda_sm70_shflsync_down_p,(.L_x_11794 - $__internal_60_$__cuda_sm70_shflsync_down_p)
$__internal_60_$__cuda_sm70_shflsync_down_p:
[----:B------:R-:W-:Y:S01]  /*36d0*/  HFMA2.MMA R141, -RZ, RZ, 0, 0 ;  /* 0x00000000ff8d7435 */ /* 0x000fe200000001ff */
[----:B------:R-:W-:Y:S04]  /*36e0*/  WARPSYNC R219 ;  /* 0x000000db00007348 */ /* 0x000fe80003800000 */
[----:B------:R0:W1:Y:S01]  /*36f0*/  SHFL.DOWN PT, R220, R145, R220, R148 ;  /* 0x080000dc91dc7389 */ /* 0x00006200000e0094 */
[----:B------:R-:W-:Y:S05]  /*3700*/  RET.REL.NODEC R140 `(_ZN10layer_norm13ln_bwd_kernelINS_13Kernel_traitsI13__nv_bfloat16S2_fS2_fjLj4096ELj1ELj1ELj4ELj16ENS_18Kernel_traits_baseILj4096ES2_S2_fS2_fjLj128EEEEELb0ELb0ELb0ELb0EEEvNS_9BwdParamsE) ;  /* 0xffffc8f08c007950 */ /* 0x000fea0003c3ffff */
.L_x_3956:
        /* <DEDUP_REMOVED lines=15> */
.L_x_11794:


//--------------------- .text._ZN10layer_norm13ln_bwd_kernelINS_13Kernel_traitsI13__nv_bfloat16S2_fS2_fjLj4096ELj1ELj1ELj4ELj16ENS_18Kernel_traits_baseILj4096ES2_S2_fS2_fjLj128EEEEELb0ELb0ELb0ELb1EEEvNS_9BwdParamsE --------------------------
	.section	.text._ZN10layer_norm13ln_bwd_kernelINS_13Kernel_traitsI13__nv_bfloat16S2_fS2_fjLj4096ELj1ELj1ELj4ELj16ENS_18Kernel_traits_baseILj4096ES2_S2_fS2_fjLj128EEEEELb0ELb0ELb0ELb1EEEvNS_9BwdParamsE,"ax",@progbits
	.sectioninfo	@"SHI_REGISTERS=250"
	.align	128
        .global         _ZN10layer_norm13ln_bwd_kernelINS_13Kernel_traitsI13__nv_bfloat16S2_fS2_fjLj4096ELj1ELj1ELj4ELj16ENS_18Kernel_traits_baseILj4096ES2_S2_fS2_fjLj128EEEEELb0ELb0ELb0ELb1EEEvNS_9BwdParamsE
        .type           _ZN10layer_norm13ln_bwd_kernelINS_13Kernel_traitsI13__nv_bfloat16S2_fS2_fjLj4096ELj1ELj1ELj4ELj16ENS_18Kernel_traits_baseILj4096ES2_S2_fS2_fjLj128EEEEELb0ELb0ELb0ELb1EEEvNS_9BwdParamsE,@function
        .size           _ZN10layer_norm13ln_bwd_kernelINS_13Kernel_traitsI13__nv_bfloat16S2_fS2_fjLj4096ELj1ELj1ELj4ELj16ENS_18Kernel_traits_baseILj4096ES2_S2_fS2_fjLj128EEEEELb0ELb0ELb0ELb1EEEvNS_9BwdParamsE,(.L_x_11795 - _ZN10layer_norm13ln_bwd_kernelINS_13Kernel_traitsI13__nv_bfloat16S2_fS2_fjLj4096ELj1ELj1ELj4ELj16ENS_18Kernel_traits_baseILj4096ES2_S2_fS2_fjLj128EEEEELb0ELb0ELb0ELb1EEEvNS_9BwdParamsE)
        .other          _ZN10layer_norm13ln_bwd_kernelINS_13Kernel_traitsI13__nv_bfloat16S2_fS2_fjLj4096ELj1ELj1ELj4ELj16ENS_18Kernel_traits_baseILj4096ES2_S2_fS2_fjLj128EEEEELb0ELb0ELb0ELb1EEEvNS_9BwdParamsE,@"STO_CUDA_ENTRY STV_DEFAULT"
_ZN10layer_norm13ln_bwd_kernelINS_13Kernel_traitsI13__nv_bfloat16S2_fS2_fjLj4096ELj1ELj1ELj4ELj16ENS_18Kernel_traits_baseILj4096ES2_S2_fS2_fjLj128EEEEELb0ELb0ELb0ELb1EEEvNS_9BwdParamsE:
.text._ZN10layer_norm13ln_bwd_kernelINS_13Kernel_traitsI13__nv_bfloat16S2_fS2_fjLj4096ELj1ELj1ELj4ELj16ENS_18Kernel_traits_baseILj4096ES2_S2_fS2_fjLj128EEEEELb0ELb0ELb0ELb1EEEvNS_9BwdParamsE:
        /* <DEDUP_REMOVED lines=40> */
.L_x_3957:
[----:B------:R-:W-:-:S04]  /*0280*/  SHF.L.U32 R2, R0, 0x4, RZ ;  /* 0x0000000400027819 */ /* 0x000fc800000006ff */
[----:B------:R-:W-:-:S04]  /*0290*/  LOP3.LUT R2, R2, 0x7f0, RZ, 0xc0, !PT ;  /* 0x000007f002027812 */ /* 0x000fc800078ec0ff */
[----:B------:R-:W-:-:S04]  /*02a0*/  IADD3 R2, P0, R2, c[0x0][0x1b0], RZ ;  /* 0x00006c0002027a10 */ /* 0x000fc80007f1e0ff */
[----:B------:R-:W-:-:S05]  /*02b0*/  IADD3.X R3, RZ, c[0x0][0x1b4], RZ, P0, !PT ;  /* 0x00006d00ff037a10 */ /* 0x000fca00007fe4ff */
[----:B------:R0:W2:Y:S04]  /*02c0*/  LDG.E.128 R152, [R2.64+0x1000] ;  /* 0x0010000402987981 */ /* 0x0000a8000c1e1d00 */
[----:B------:R0:W3:Y:S04]  /*02d0*/  LDG.E.128 R160, [R2.64+0x800] ;  /* 0x0008000402a07981 */ /* 0x0000e8000c1e1d00 */
[----:B------:R0:W4:Y:S04]  /*02e0*/  LDG.E.128 R4, [R2.64] ;  /* 0x0000000402047981 */ /* 0x000128000c1e1d00 */
        /* <DEDUP_REMOVED lines=31> */
[----:B--2---:R-:W-:-:S02]  /*04e0*/  PRMT R158, RZ, 0x5410, R154 ;  /* 0x00005410ff9e7816 */ /* 0x004fc4000000009a */
[----:B------:R-:W-:Y:S01]  /*04f0*/  PRMT R157, RZ, 0x7610, R154 ;  /* 0x00007610ff9d7816 */ /* 0x000fe2000000009a */
[----:B------:R-:W-:Y:S01]  /*0500*/  HFMA2.MMA R154, -RZ, RZ, 0, 0 ;  /* 0x00000000ff9a7435 */ /* 0x000fe200000001ff */
[--C-:B---3--:R-:W-:Y:S02]  /*0510*/  PRMT R180, RZ, 0x5410, R160.reuse ;  /* 0x00005410ffb47816 */ /* 0x108fe400000000a0 */
[----:B------:R-:W-:Y:S02]  /*0520*/  PRMT R179, RZ, 0x7610, R160 ;  /* 0x00007610ffb37816 */ /* 0x000fe400000000a0 */
[--C-:B------:R-:W-:Y:S02]  /*0530*/  PRMT R178, RZ, 0x5410, R161.reuse ;  /* 0x00005410ffb27816 */ /* 0x100fe400000000a1 */
[----:B------:R-:W-:Y:S02]  /*0540*/  PRMT R167, RZ, 0x7610, R161 ;  /* 0x00007610ffa77816 */ /* 0x000fe400000000a1 */
[----:B------:R-:W-:-:S02]  /*0550*/  PRMT R166, RZ, 0x5410, R162 ;  /* 0x00005410ffa67816 */ /* 0x000fc400000000a2 */
[----:B------:R-:W-:Y:S02]  /*0560*/  PRMT R165, RZ, 0x7610, R162 ;  /* 0x00007610ffa57816 */ /* 0x000fe400000000a2 */
[--C-:B----4-:R-:W-:Y:S02]  /*0570*/  PRMT R188, RZ, 0x5410, R4.reuse ;  /* 0x00005410ffbc7816 */ /* 0x110fe40000000004 */
        /* <DEDUP_REMOVED lines=8> */
[----:B------:R-:W-:Y:S01]  /*0600*/  PRMT R164, RZ, 0x5410, R163 ;  /* 0x00005410ffa47816 */ /* 0x000fe200000000a3 */
[----:B------:R-:W-:Y:S01]  /*0610*/  CS2R R6, SRZ ;  /* 0x0000000000067805 */ /* 0x000fe2000001ff00 */
[--C-:B------:R-:W-:Y:S02]  /*0620*/  PRMT R162, RZ, 0x5410, R152.reuse ;  /* 0x00005410ffa27816 */ /* 0x100fe40000000098 */
[----:B------:R-:W-:Y:S02]  /*0630*/  PRMT R161, RZ, 0x7610, R152 ;  /* 0x00007610ffa17816 */ /* 0x000fe40000000098 */
[----:B------:R-:W-:-:S02]  /*0640*/  PRMT R160, RZ, 0x5410, R153 ;  /* 0x00005410ffa07816 */ /* 0x000fc40000000099 */
[----:B------:R-:W-:Y:S02]  /*0650*/  PRMT R159, RZ, 0x7610, R153 ;  /* 0x00007610ff9f7816 */ /* 0x000fe40000000099 */
[----:B------:R-:W-:Y:S02]  /*0660*/  PRMT R156, RZ, 0x5410, R155 ;  /* 0x00005410ff9c7816 */ /* 0x000fe4000000009b */
[----:B------:R-:W-:Y:S02]  /*0670*/  PRMT R163, RZ, 0x7610, R163 ;  /* 0x00007610ffa37816 */ /* 0x000fe400000000a3 */
[----:B------:R-:W-:Y:S02]  /*0680*/  PRMT R155, RZ, 0x7610, R155 ;  /* 0x00007610ff9b7816 */ /* 0x000fe4000000009b */
[----:B------:R-:W-:Y:S02]  /*0690*/  MOV R152, RZ ;  /* 0x000000ff00987202 */ /* 0x000fe40000000f00 */
        /* <DEDUP_REMOVED lines=8> */
.L_x_3962:
[C---:B------:R-:W-:Y:S01]  /*0720*/  IMAD R84, R189.reuse, c[0x0][0x168], RZ ;  /* 0x00005a00bd547a24 */ /* 0x040fe200078e02ff */
[----:B------:R-:W-:Y:S02]  /*0730*/  LOP3.LUT R198, R0, 0x7f, RZ, 0xc0, !PT ;  /* 0x0000007f00c67812 */ /* 0x000fe400078ec0ff */
[----:B------:R-:W-:Y:S02]  /*0740*/  MOV R174, 0x4 ;  /* 0x0000000400ae7802 */ /* 0x000fe40000000f00 */
[----:B------:R-:W-:Y:S02]  /*0750*/  SHF.R.S32.HI R85, RZ, 0x1f, R84 ;  /* 0x0000001fff557819 */ /* 0x000fe40000011454 */
[----:B------:R-:W-:Y:S01]  /*0760*/  MOV R175, 0x20 ;  /* 0x0000002000af7802 */ /* 0x000fe20000000f00 */
[----:B------:R-:W-:Y:S01]  /*0770*/  IMAD.WIDE R102, R189, R174, c[0x0][0x1a0] ;  /* 0x00006800bd667625 */ /* 0x000fe200078e02ae */
[----:B------:R-:W-:-:S04]  /*0780*/  LEA.HI R85, R85, R84, RZ, 0x3 ;  /* 0x0000005455557211 */ /* 0x000fc800078f18ff */
[----:B------:R-:W-:Y:S01]  /*0790*/  LEA.HI.SX32 R198, R85, R198, 0x1d ;  /* 0x000000c655c67211 */ /* 0x000fe200078feaff */
[----:B------:R0:W2:Y:S01]  /*07a0*/  LDG.E R204, [R102.64] ;  /* 0x0000000466cc7981 */ /* 0x0000a2000c1e1900 */
[----:B------:R-:W-:Y:S02]  /*07b0*/  MOV R124, 0x10 ;  /* 0x00000010007c7802 */ /* 0x000fe40000000f00 */
[C---:B------:R-:W-:Y:S01]  /*07c0*/  IADD3 R199, R198.reuse, 0x80, RZ ;  /* 0x00000080c6c77810 */ /* 0x040fe20007ffe0ff */
[C---:B------:R-:W-:Y:S01]  /*07d0*/  IMAD.WIDE.U32 R116, R198.reuse, R175, c[0x0][0x188] ;  /* 0x00006200c6747625 */ /* 0x040fe200078e00af */
[----:B------:R-:W-:-:S03]  /*07e0*/  IADD3 R200, R198, 0x100, RZ ;  /* 0x00000100c6c87810 */ /* 0x000fc60007ffe0ff */
[----:B------:R-:W-:Y:S01]  /*07f0*/  IMAD.WIDE.U32 R168, R199, R175, c[0x0][0x188] ;  /* 0x00006200c7a87625 */ /* 0x000fe200078e00af */
[C---:B------:R-:W-:Y:S01]  /*0800*/  IADD3 R197, R198.reuse, 0x180, RZ ;  /* 0x00000180c6c57810 */ /* 0x040fe20007ffe0ff */
[----:B------:R1:W3:Y:S02]  /*0810*/  LDG.E.128 R84, [R116.64] ;  /* 0x0000000474547981 */ /* 0x0002e4000c1e1d00 */
[-C--:B------:R-:W-:Y:S02]  /*0820*/  IMAD.WIDE.U32 R88, R198, R124.reuse, c[0x0][0x208] ;  /* 0x00008200c6587625 */ /* 0x080fe400078e007c */
[----:B------:R4:W3:Y:S04]  /*0830*/  LDG.E.128 R96, [R168.64] ;  /* 0x00000004a8607981 */ /* 0x0008e8000c1e1d00 */
[----:B------:R4:W3:Y:S01]  /*0840*/  LDG.E.128 R104, [R168.64+0x10] ;  /* 0x00001004a8687981 */ /* 0x0008e2000c1e1d00 */
[----:B------:R-:W-:-:S03]  /*0850*/  IMAD.WIDE.U32 R112, R200, R124, c[0x0][0x208] ;  /* 0x00008200c8707625 */ /* 0x000fc600078e007c */
[----:B------:R-:W3:Y:S01]  /*0860*/  LDG.E.128 R88, [R88.64] ;  /* 0x0000000458587981 */ /* 0x000ee2000c1e1d00 */
[----:B------:R-:W-:-:S03]  /*0870*/  IMAD.WIDE.U32 R172, R200, R175, c[0x0][0x188] ;  /* 0x00006200c8ac7625 */ /* 0x000fc600078e00af */
[----:B------:R1:W3:Y:S01]  /*0880*/  LDG.E.128 R92, [R116.64+0x10] ;  /* 0x00001004745c7981 */ /* 0x0002e2000c1e1d00 */
[----:B----4-:R-:W-:-:S03]  /*0890*/  IMAD.WIDE R168, R189, R174, c[0x0][0x1a8] ;  /* 0x00006a00bda87625 */ /* 0x010fc600078e02ae */
[----:B------:R-:W4:Y:S01]  /*08a0*/  LDG.E.128 R112, [R112.64] ;  /* 0x0000000470707981 */ /* 0x000f22000c1e1d00 */
[----:B------:R-:W-:-:S03]  /*08b0*/  IMAD.WIDE.U32 R170, R197, R175, c[0x0][0x188] ;  /* 0x00006200c5aa7625 */ /* 0x000fc600078e00af */
[----:B------:R0:W4:Y:S01]  /*08c0*/  LDG.E R202, [R168.64] ;  /* 0x00000004a8ca7981 */ /* 0x000122000c1e1900 */
[----:B------:R-:W-:-:S03]  /*08d0*/  IMAD.WIDE.U32 R100, R199, R124, c[0x0][0x208] ;  /* 0x00008200c7647625 */ /* 0x000fc600078e007c */
[----:B-1----:R1:W4:Y:S01]  /*08e0*/  LDG.E.128 R116, [R172.64+0x10] ;  /* 0x00001004ac747981 */ /* 0x002322000c1e1d00 */
[----:B------:R-:W-:-:S03]  /*08f0*/  IMAD.WIDE.U32 R124, R197, R124, c[0x0][0x208] ;  /* 0x00008200c57c7625 */ /* 0x000fc600078e007c */
[----:B------:R1:W4:Y:S04]  /*0900*/  LDG.E.128 R120, [R170.64] ;  /* 0x00000004aa787981 */ /* 0x000328000c1e1d00 */
[----:B0-----:R-:W4:Y:S04]  /*0910*/  LDG.E.128 R100, [R100.64] ;  /* 0x0000000464647981 */ /* 0x001f28000c1e1d00 */
[----:B------:R0:W4:Y:S04]  /*0920*/  LDG.E.128 R128, [R170.64+0x10] ;  /* 0x00001004aa807981 */ /* 0x000128000c1e1d00 */
[----:B------:R-:W4:Y:S04]  /*0930*/  LDG.E.128 R124, [R124.64] ;  /* 0x000000047c7c7981 */ /* 0x000f28000c1e1d00 */
[----:B------:R1:W4:Y:S01]  /*0940*/  LDG.E.128 R108, [R172.64] ;  /* 0x00000004ac6c7981 */ /* 0x000322000c1e1d00 */
[----:B------:R-:W-:-:S04]  /*0950*/  ISETP.NE.U32.AND P0, PT, RZ, c[0x0][0x1c0], PT ;  /* 0x00007000ff007a0c */ /* 0x000fc80003f05070 */
[----:B------:R-:W-:Y:S02]  /*0960*/  ISETP.NE.AND.EX P0, PT, RZ, c[0x0][0x1c4], PT, P0 ;  /* 0x00007100ff007a0c */ /* 0x000fe40003f05300 */
[----:B-1----:R-:W-:-:S11]  /*0970*/  SHF.R.S32.HI R172, RZ, 0x1f, R189 ;  /* 0x0000001fffac7819 */ /* 0x002fd600000114bd */
[----:B------:R-:W-:-:S04]  /*0980*/  @P0 LEA R176, P2, R189, c[0x0][0x1c0], 0x1 ;  /* 0x00007000bdb00a11 */ /* 0x000fc800078408ff */
[----:B------:R-:W-:-:S05]  /*0990*/  @P0 LEA.HI.X R177, R189, c[0x0][0x1c4], R172, 0x1, P2 ;  /* 0x00007100bdb10a11 */ /* 0x000fca00010f0cac */
[----:B------:R1:W4:Y:S01]  /*09a0*/  @P0 LDG.E.U16 R176, [R176.64] ;  /* 0x00000004b0b00981 */ /* 0x000322000c1e1500 */
[----:B------:R-:W-:-:S04]  /*09b0*/  ISETP.NE.U32.AND P1, PT, RZ, c[0x0][0x218], PT ;  /* 0x00008600ff007a0c */ /* 0x000fc80003f25070 */
[----:B------:R-:W-:Y:S01]  /*09c0*/  ISETP.NE.AND.EX P1, PT, RZ, c[0x0][0x21c], PT, P1 ;  /* 0x00008700ff007a0c */ /* 0x000fe20003f25310 */
[----:B------:R-:W-:-:S12]  /*09d0*/  ULDC.U8 UR6, c[0x0][0x1f0] ;  /* 0x00007c0000067ab9 */ /* 0x000fd80000000000 */
[----:B------:R-:W-:-:S04]  /*09e0*/  @P1 IMAD.WIDE.U32 R172, R198, R175, c[0x0][0x218] ;  /* 0x00008600c6ac1625 */ /* 0x000fc800078e00af */
[-C--:B0-----:R-:W-:Y:S01]  /*09f0*/  @P1 IMAD.WIDE.U32 R170, R199, R175.reuse, c[0x0][0x218] ;  /* 0x00008600c7aa1625 */ /* 0x081fe200078e00af */
[----:B------:R0:W5:Y:S03]  /*0a00*/  @P1 LDG.E.128 R44, [R172.64] ;  /* 0x00000004ac2c1981 */ /* 0x000166000c1e1d00 */
[-C--:B------:R-:W-:Y:S01]  /*0a10*/  @P1 IMAD.WIDE.U32 R168, R200, R175.reuse, c[0x0][0x218] ;  /* 0x00008600c8a81625 */ /* 0x080fe200078e00af */
[----:B------:R0:W5:Y:S03]  /*0a20*/  @P1 LDG.E.128 R48, [R172.64+0x10] ;  /* 0x00001004ac301981 */ /* 0x000166000c1e1d00 */
[----:B------:R-:W-:Y:S01]  /*0a30*/  @P1 IMAD.WIDE.U32 R174, R197, R175, c[0x0][0x218] ;  /* 0x00008600c5ae1625 */ /* 0x000fe200078e00af */
[----:B------:R3:W5:Y:S04]  /*0a40*/  @P1 LDG.E.128 R52, [R170.64] ;  /* 0x00000004aa341981 */ /* 0x000768000c1e1d00 */
[----:B------:R3:W5:Y:S04]  /*0a50*/  @P1 LDG.E.128 R56, [R170.64+0x10] ;  /* 0x00001004aa381981 */ /* 0x000768000c1e1d00 */
[----:B------:R0:W5:Y:S04]  /*0a60*/  @P1 LDG.E.128 R60, [R168.64] ;  /* 0x00000004a83c1981 */ /* 0x000168000c1e1d00 */
[----:B------:R0:W5:Y:S04]  /*0a70*/  @P1 LDG.E.128 R64, [R168.64+0x10] ;  /* 0x00001004a8401981 */ /* 0x000168000c1e1d00 */
[----:B------:R0:W5:Y:S04]  /*0a80*/  @P1 LDG.E.128 R68, [R174.64] ;  /* 0x00000004ae441981 */ /* 0x000168000c1e1d00 */
[----:B------:R0:W5:Y:S01]  /*0a90*/  @P1 LDG.E.128 R72, [R174.64+0x10] ;  /* 0x00001004ae481981 */ /* 0x000162000c1e1d00 */
[----:B------:R-:W-:-:S04]  /*0aa0*/  ISETP.NE.AND P1, PT, RZ, UR6, PT ;  /* 0x00000006ff007c0c */ /* 0x000fc8000bf25270 */
[----:B--2---:R-:W-:-:S05]  /*0ab0*/  FSEL R204, R204, RZ, !P1 ;  /* 0x000000ffcccc7208 */ /* 0x004fca0004800000 */
[C---:B---3--:R-:W-:Y:S02]  /*0ac0*/  FADD.FTZ R171, -R204.reuse, R87 ;  /* 0x00000057ccab7221 */ /* 0x048fe40000010100 */
[C---:B0-----:R-:W-:Y:S02]  /*0ad0*/  FADD.FTZ R173, -R204.reuse, R84 ;  /* 0x00000054ccad7221 */ /* 0x041fe40000010100 */
[C---:B-1----:R-:W-:Y:S02]  /*0ae0*/  FADD.FTZ R177, -R204.reuse, R85 ;  /* 0x00000055ccb17221 */ /* 0x042fe40000010100 */
[C---:B------:R-:W-:Y:S02]  /*0af0*/  FADD.FTZ R203, -R204.reuse, R86 ;  /* 0x00000056cccb7221 */ /* 0x040fe40000010100 */
[C---:B------:R-:W-:Y:S01]  /*0b00*/  FADD.FTZ R215, -R204.reuse, R106 ;  /* 0x0000006accd77221 */ /* 0x040fe20000010100 */
[----:B------:R-:W-:Y:S01]  /*0b10*/  PRMT R169, RZ, 0x5410, R88 ;  /* 0x00005410ffa97816 */ /* 0x000fe20000000058 */
[C---:B------:R-:W-:Y:S01]  /*0b20*/  FADD.FTZ R175, -R204.reuse, R92 ;  /* 0x0000005cccaf7221 */ /* 0x040fe20000010100 */
[----:B------:R-:W-:Y:S01]  /*0b30*/  PRMT R84, RZ, 0x7610, R89 ;  /* 0x00007610ff547816 */ /* 0x000fe20000000059 */
[----:B------:R-:W-:Y:S01]  /*0b40*/  FADD.FTZ R95, -R204, R95 ;  /* 0x0000005fcc5f7221 */ /* 0x000fe20000010100 */
[----:B------:R-:W-:Y:S01]  /*0b50*/  PRMT R85, RZ, 0x5410, R90 ;  /* 0x00005410ff557816 */ /* 0x000fe2000000005a */
[----:B------:R-:W-:Y:S01]  /*0b60*/  FMUL.FTZ R106, R188, R169 ;  /* 0x000000a9bc6a7220 */ /* 0x000fe20000410000 */
[----:B------:R-:W-:Y:S01]  /*0b70*/  PRMT R88, RZ, 0x7610, R88 ;  /* 0x00007610ff587816 */ /* 0x000fe20000000058 */
[----:B------:R-:W-:-:S02]  /*0b80*/  FADD.FTZ R207, -R204, R98 ;  /* 0x00000062cccf7221 */ /* 0x000fc40000010100 */
[C---:B----4-:R-:W-:Y:S02]  /*0b90*/  FMUL.FTZ R171, R202.reuse, R171 ;  /* 0x000000abcaab7220 */ /* 0x050fe40000410000 */
[C---:B------:R-:W-:Y:S02]  /*0ba0*/  FMUL.FTZ R175, R202.reuse, R175 ;  /* 0x000000afcaaf7220 */ /* 0x040fe40000410000 */
[----:B------:R-:W-:Y:S01]  /*0bb0*/  FMUL.FTZ R173, R202, R173 ;  /* 0x000000adcaad7220 */ /* 0x000fe20000410000 */
[----:B------:R-:W-:Y:S01]  /*0bc0*/  PRMT R86, RZ, 0x7610, R91 ;  /* 0x00007610ff567816 */ /* 0x000fe2000000005b */
        /* <DEDUP_REMOVED lines=13> */
[C---:B------:R-:W-:Y:S02]  /*0ca0*/  FMUL.FTZ R95, R202.reuse, R95 ;  /* 0x0000005fca5f7220 */ /* 0x040fe40000410000 */
[----:B------:R-:W-:-:S02]  /*0cb0*/  FMUL.FTZ R177, R202, R177 ;  /* 0x000000b1cab17220 */ /* 0x000fc40000410000 */
[----:B------:R-:W-:Y:S02]  /*0cc0*/  FMUL.FTZ R116, R187, R88 ;  /* 0x00000058bb747220 */ /* 0x000fe40000410000 */
[----:B------:R-:W-:Y:S02]  /*0cd0*/  FADD.FTZ R85, RZ, R106 ;  /* 0x0000006aff557221 */ /* 0x000fe40000010000 */
[----:B------:R-:W-:Y:S01]  /*0ce0*/  FFMA.FTZ R84, R173, R106, RZ ;  /* 0x0000006aad547223 */ /* 0x000fe200000100ff */
[--C-:B------:R-:W-:Y:S01]  /*0cf0*/  PRMT R213, RZ, 0x5410, R103.reuse ;  /* 0x00005410ffd57816 */ /* 0x100fe20000000067 */
[C---:B------:R-:W-:Y:S01]  /*0d00*/  FADD.FTZ R91, -R204.reuse, R94 ;  /* 0x0000005ecc5b7221 */ /* 0x040fe20000010100 */
[----:B------:R-:W-:Y:S01]  /*0d10*/  PRMT R94, RZ, 0x7610, R103 ;  /* 0x00007610ff5e7816 */ /* 0x000fe20000000067 */
[C---:B------:R-:W-:Y:S01]  /*0d20*/  FADD.FTZ R243, -R204.reuse, R128 ;  /* 0x00000080ccf37221 */ /* 0x040fe20000010100 */
[--C-:B------:R-:W-:Y:S01]  /*0d30*/  PRMT R235, RZ, 0x5410, R125.reuse ;  /* 0x00005410ffeb7816 */ /* 0x100fe2000000007d */
[----:B------:R-:W-:Y:S01]  /*0d40*/  FADD.FTZ R103, -R204, R104 ;  /* 0x00000068cc677221 */ /* 0x000fe20000010100 */
[----:B------:R-:W-:Y:S01]  /*0d50*/  PRMT R237, RZ, 0x7610, R125 ;  /* 0x00007610ffed7816 */ /* 0x000fe2000000007d */
        /* <DEDUP_REMOVED lines=8> */
[----:B------:R-:W-:Y:S01]  /*0de0*/  FFMA.FTZ R84, R104, R125, R84 ;  /* 0x0000007d68547223 */ /* 0x000fe20000010054 */
[----:B------:R-:W-:Y:S01]  /*0df0*/  PRMT R90, RZ, 0x7610, R90 ;  /* 0x00007610ff5a7816 */ /* 0x000fe2000000005a */
[C---:B------:R-:W-:Y:S02]  /*0e00*/  FADD.FTZ R93, -R204.reuse, R93 ;  /* 0x0000005dcc5d7221 */ /* 0x040fe40000010100 */
[----:B------:R-:W-:Y:S02]  /*0e10*/  FADD.FTZ R85, R85, R118 ;  /* 0x0000007655557221 */ /* 0x000fe40000010000 */
[----:B------:R-:W-:Y:S01]  /*0e20*/  FFMA.FTZ R84, R171, R118, R84 ;  /* 0x00000076ab547223 */ /* 0x000fe20000010054 */
[----:B------:R-:W-:Y:S01]  /*0e30*/  PRMT R233, RZ, 0x7610, R124 ;  /* 0x00007610ffe97816 */ /* 0x000fe2000000007c */
[C---:B------:R-:W-:Y:S01]  /*0e40*/  FADD.FTZ R219, -R204.reuse, R110 ;  /* 0x0000006eccdb7221 */ /* 0x040fe20000010100 */
[----:B------:R-:W-:Y:S01]  /*0e50*/  PRMT R110, RZ, 0x5410, R124 ;  /* 0x00005410ff6e7816 */ /* 0x000fe2000000007c */
[----:B------:R-:W-:-:S02]  /*0e60*/  FADD.FTZ R245, -R204, R129 ;  /* 0x00000081ccf57221 */ /* 0x000fc40000010100 */
[----:B------:R-:W-:Y:S02]  /*0e70*/  FMUL.FTZ R129, R202, R93 ;  /* 0x0000005dca817220 */ /* 0x000fe40000410000 */
        /* <DEDUP_REMOVED lines=9> */
[----:B------:R-:W-:Y:S01]  /*0f10*/  FFMA.FTZ R84, R129, R124, R84 ;  /* 0x0000007c81547223 */ /* 0x000fe20000010054 */
[----:B------:R-:W-:Y:S01]  /*0f20*/  PRMT R209, RZ, 0x5410, R100 ;  /* 0x00005410ffd17816 */ /* 0x000fe20000000064 */
[----:B------:R-:W-:-:S02]  /*0f30*/  FADD.FTZ R97, -R204, R97 ;  /* 0x00000061cc617221 */ /* 0x000fc40000010100 */
[----:B------:R-:W-:Y:S02]  /*0f40*/  FADD.FTZ R205, -R204, R96 ;  /* 0x00000060cccd7221 */ /* 0x000fe40000010100 */
[----:B------:R-:W-:Y:S02]  /*0f50*/  FADD.FTZ R85, R86, R169 ;  /* 0x000000a956557221 */ /* 0x000fe40000010000 */
[----:B------:R-:W-:Y:S01]  /*0f60*/  FFMA.FTZ R84, R122, R169, R84 ;  /* 0x000000a97a547223 */ /* 0x000fe20000010054 */
[----:B------:R-:W-:Y:S01]  /*0f70*/  PRMT R100, RZ, 0x7610, R100 ;  /* 0x00007610ff647816 */ /* 0x000fe20000000064 */
        /* <DEDUP_REMOVED lines=19> */
[----:B------:R-:W-:Y:S02]  /*10b0*/  FADD.FTZ R105, -R204, R105 ;  /* 0x00000069cc697221 */ /* 0x000fe40000010100 */
[C---:B------:R-:W-:Y:S02]  /*10c0*/  FMUL.FTZ R170, R202.reuse, R103 ;  /* 0x00000067caaa7220 */ /* 0x040fe40000410000 */
[----:B------:R-:W-:Y:S02]  /*10d0*/  FMUL.FTZ R99, R202, R99 ;  /* 0x00000063ca637220 */ /* 0x000fe40000410000 */
[----:B------:R-:W-:Y:S02]  /*10e0*/  FMUL.FTZ R172, R167, R92 ;  /* 0x0000005ca7ac7220 */ /* 0x000fe40000410000 */
[----:B------:R-:W-:-:S02]  /*10f0*/  FADD.FTZ R85, R85, R168 ;  /* 0x000000a855557221 */ /* 0x000fc40000010000 */
[----:B------:R-:W-:Y:S01]  /*1100*/  FFMA.FTZ R84, R207, R168, R84 ;  /* 0x000000a8cf547223 */ /* 0x000fe20000010054 */
[----:B------:R-:W-:Y:S01]  /*1110*/  PRMT R102, RZ, 0x7610, R102 ;  /* 0x00007610ff667816 */ /* 0x000fe20000000066 */
[----:B------:R-:W-:Y:S02]  /*1120*/  FADD.FTZ R140, R101, R140 ;  /* 0x0000008c658c7221 */ /* 0x000fe40000010000 */
[----:B------:R-:W-:Y:S02]  /*1130*/  FMUL.FTZ R105, R202, R105 ;  /* 0x00000069ca697220 */ /* 0x000fe40000410000 */
[-C--:B------:R-:W-:Y:S02]  /*1140*/  FFMA.FTZ R141, R170, R101.reuse, R141 ;  /* 0x00000065aa8d7223 */ /* 0x080fe4000001008d */
[----:B------:R-:W-:Y:S02]  /*1150*/  FMUL.FTZ R101, R166, R101 ;  /* 0x00000065a6657220 */ /* 0x000fe40000410000 */
[----:B------:R-:W-:-:S02]  /*1160*/  FADD.FTZ R86, R85, R172 ;  /* 0x000000ac55567221 */ /* 0x000fc40000010000 */
[----:B------:R-:W-:Y:S02]  /*1170*/  FFMA.FTZ R84, R99, R172, R84 ;  /* 0x000000ac63547223 */ /* 0x000fe40000010054 */
        /* <DEDUP_REMOVED lines=22> */
[C---:B------:R-:W-:Y:S02]  /*12e0*/  FADD.FTZ R111, -R204.reuse, R111 ;  /* 0x0000006fcc6f7221 */ /* 0x040fe40000010100 */
[C---:B------:R-:W-:Y:S02]  /*12f0*/  FADD.FTZ R117, -R204.reuse, R117 ;  /* 0x00000075cc757221 */ /* 0x040fe40000010100 */
[----:B------:R-:W-:-:S02]  /*1300*/  FADD.FTZ R119, -R204, R119 ;  /* 0x00000077cc777221 */ /* 0x000fc40000010100 */
[C---:B------:R-:W-:Y:S02]  /*1310*/  FADD.FTZ R121, -R204.reuse, R121 ;  /* 0x00000079cc797221 */ /* 0x040fe40000010100 */
[C---:B------:R-:W-:Y:S02]  /*1320*/  FADD.FTZ R123, -R204.reuse, R123 ;  /* 0x0000007bcc7b7221 */ /* 0x040fe40000010100 */
[----:B------:R-:W-:Y:S02]  /*1330*/  FADD.FTZ R131, -R204, R131 ;  /* 0x00000083cc837221 */ /* 0x000fe40000010100 */
[C---:B------:R-:W-:Y:S02]  /*1340*/  FMUL.FTZ R109, R202.reuse, R109 ;  /* 0x0000006dca6d7220 */ /* 0x040fe40000410000 */
[----:B------:R-:W-:Y:S02]  /*1350*/  FMUL.FTZ R217, R202, R217 ;  /* 0x000000d9cad97220 */ /* 0x000fe40000410000 */
[----:B------:R-:W-:-:S02]  /*1360*/  FMUL.FTZ R204, R162, R221 ;  /* 0x000000dda2cc7220 */ /* 0x000fc40000410000 */
[----:B------:R-:W-:Y:S02]  /*1370*/  FADD.FTZ R85, R85, R94 ;  /* 0x0000005e55557221 */ /* 0x000fe40000010000 */
[----:B------:R-:W-:Y:S01]  /*1380*/  FFMA.FTZ R84, R107, R94, R84 ;  /* 0x0000005e6b547223 */ /* 0x000fe20000010054 */
[----:B------:R-:W-:Y:S01]  /*1390*/  PRMT R223, RZ, 0x5410, R113 ;  /* 0x00005410ffdf7816 */ /* 0x000fe20000000071 */
[----:B------:R-:W-:Y:S02]  /*13a0*/  FADD.FTZ R23, R112, R23 ;  /* 0x0000001770177221 */ /* 0x000fe40000010000 */
[-C--:B------:R-:W-:Y:S02]  /*13b0*/  FFMA.FTZ R32, R109, R112.reuse, R32 ;  /* 0x000000706d207223 */ /* 0x080fe40000010020 */
[----:B------:R-:W-:Y:S02]  /*13c0*/  FMUL.FTZ R112, R161, R112 ;  /* 0x00000070a1707220 */ /* 0x000fe40000410000 */
[----:B------:R-:W-:-:S02]  /*13d0*/  FADD.FTZ R85, R85, R204 ;  /* 0x000000cc55557221 */ /* 0x000fc40000010000 */
[----:B------:R-:W-:Y:S01]  /*13e0*/  FFMA.FTZ R84, R217, R204, R84 ;  /* 0x000000ccd9547223 */ /* 0x000fe20000010054 */
        /* <DEDUP_REMOVED lines=78> */
[----:B------:R-:W-:Y:S01]  /*18d0*/  FFMA.FTZ R84, R220, R241, R84 ;  /* 0x000000f1dc547223 */ /* 0x000fe20000010054 */
        /* <DEDUP_REMOVED lines=35> */
.L_x_3963:
        /* <DEDUP_REMOVED lines=18> */
.L_x_3964:
[----:B------:R-:W-:Y:S01]  /*1c30*/  LOP3.LUT P2, RZ, R201, 0xff, RZ, 0xc0, !PT ;  /* 0x000000ffc9ff7812 */ /* 0x000fe2000784c0ff */
[----:B--2---:R-:W-:Y:S01]  /*1c40*/  FADD.FTZ R92, R92, R89 ;  /* 0x000000595c5c7221 */ /* 0x004fe20000010000 */
[----:B------:R-:W-:Y:S01]  /*1c50*/  PLOP3.LUT P0, PT, PT, PT, PT, 0x80, 0x0 ;  /* 0x000000000000781c */ /* 0x000fe20003f0f070 */
[----:B-1----:R-:W-:Y:S01]  /*1c60*/  FADD.FTZ R93, R84, R91 ;  /* 0x0000005b545d7221 */ /* 0x002fe20000010000 */
[----:B------:R-:W-:Y:S01]  /*1c70*/  @!P1 PLOP3.LUT P0, PT, P2, PT, PT, 0x80, 0x0 ;  /* 0x000000000000981c */ /* 0x000fe2000170f070 */
[----:B------:R-:W-:Y:S01]  /*1c80*/  ULDC.U8 UR6, c[0x0][0x1f0] ;  /* 0x00007c0000067ab9 */ /* 0x000fe20000000000 */
[----:B------:R-:W-:Y:S02]  /*1c90*/  SHF.R.U32.HI R85, RZ, 0x5, R0 ;  /* 0x00000005ff557819 */ /* 0x000fe40000011600 */
[----:B------:R-:W-:Y:S02]  /*1ca0*/  ISETP.NE.U32.AND P3, PT, RZ, c[0x0][0x258], PT ;  /* 0x00009600ff007a0c */ /* 0x000fe40003f65070 */
[----:B------:R-:W-:-:S02]  /*1cb0*/  @!P1 LOP3.LUT R86, R85, 0x7fffffc, RZ, 0xc0, !PT ;  /* 0x07fffffc55569812 */ /* 0x000fc400078ec0ff */
[----:B------:R-:W-:Y:S02]  /*1cc0*/  LOP3.LUT R127, R85, 0x7fffffc, RZ, 0xc0, !PT ;  /* 0x07fffffc557f7812 */ /* 0x000fe400078ec0ff */
[----:B------:R-:W-:Y:S02]  /*1cd0*/  ISETP.NE.AND.EX P3, PT, RZ, c[0x0][0x25c], PT, P3 ;  /* 0x00009700ff007a0c */ /* 0x000fe40003f65330 */
[----:B------:R-:W-:Y:S02]  /*1ce0*/  @!P2 IADD3 R127, R127, 0x4, RZ ;  /* 0x000000047f7fa810 */ /* 0x000fe40007ffe0ff */
[----:B------:R-:W-:Y:S02]  /*1cf0*/  @!P0 IADD3 R86, R86, 0x4, RZ ;  /* 0x0000000456568810 */ /* 0x000fe40007ffe0ff */
[----:B------:R-:W-:Y:S01]  /*1d00*/  ISETP.NE.AND P0, PT, RZ, UR6, PT ;  /* 0x00000006ff007c0c */ /* 0x000fe2000bf05270 */
[----:B------:R-:W-:Y:S01]  /*1d10*/  WARPSYNC 0xffffffff ;  /* 0xffffffff00007948 */ /* 0x000fe20003800000 */
[----:B------:R-:W-:-:S02]  /*1d20*/  @!P1 LOP3.LUT R113, R86, 0x3, R85, 0xf8, !PT ;  /* 0x0000000356719812 */ /* 0x000fc400078ef855 */
[----:B------:R-:W-:Y:S02]  /*1d30*/  SHF.L.U32 R127, R127, 0x3, RZ ;  /* 0x000000037f7f7819 */ /* 0x000fe400000006ff */
[----:B------:R-:W-:Y:S01]  /*1d40*/  IADD3 R189, R189, c[0x0][0x160], RZ ;  /* 0x00005800bdbd7a10 */ /* 0x000fe20007ffe0ff */
[----:B------:R-:W-:Y:S04]  /*1d50*/  @!P1 STS.64 [R113.X8+0x4000], R92 ;  /* 0x0040005c71009388 */ /* 0x000fe80000008a00 */
[----:B------:R-:W-:Y:S01]  /*1d60*/  BAR.SYNC.DEFER_BLOCKING 0x0 ;  /* 0x0000000000007b1d */ /* 0x000fe20000010000 */
[----:B------:R-:W-:Y:S02]  /*1d70*/  ISETP.NE.U32.AND P1, PT, RZ, c[0x0][0x258], PT ;  /* 0x00009600ff007a0c */ /* 0x000fe40003f25070 */
[----:B------:R-:W-:-:S02]  /*1d80*/  SEL R201, RZ, 0x1, P2 ;  /* 0x00000001ffc97807 */ /* 0x000fc40001000000 */
[----:B------:R-:W-:Y:S01]  /*1d90*/  ISETP.NE.AND.EX P1, PT, RZ, c[0x0][0x25c], PT, P1 ;  /* 0x00009700ff007a0c */ /* 0x000fe20003f25310 */
[----:B------:R-:W1:Y:S04]  /*1da0*/  LDS.128 R84, [R127+0x4000] ;  /* 0x004000007f547984 */ /* 0x000e680000000c00 */
[----:B0-----:R-:W0:Y:S01]  /*1db0*/  LDS.128 R88, [R127+0x4010] ;  /* 0x004010007f587984 */ /* 0x001e220000000c00 */
[----:B-1----:R-:W-:Y:S02]  /*1dc0*/  FADD.FTZ R131, RZ, R84 ;  /* 0x00000054ff837221 */ /* 0x002fe40000010000 */
[----:B------:R-:W-:Y:S02]  /*1dd0*/  FADD.FTZ R84, RZ, R85 ;  /* 0x00000055ff547221 */ /* 0x000fe40000010000 */
[----:B------:R-:W-:-:S02]  /*1de0*/  FADD.FTZ R131, R86, R131 ;  /* 0x0000008356837221 */ /* 0x000fc40000010000 */
[----:B------:R-:W-:Y:S02]  /*1df0*/  FADD.FTZ R84, R87, R84 ;  /* 0x0000005457547221 */ /* 0x000fe40000010000 */
[----:B0-----:R-:W-:Y:S02]  /*1e00*/  FADD.FTZ R131, R131, R88 ;  /* 0x0000005883837221 */ /* 0x001fe40000010000 */
[----:B------:R-:W-:Y:S02]  /*1e10*/  FADD.FTZ R84, R84, R89 ;  /* 0x0000005954547221 */ /* 0x000fe40000010000 */
[----:B------:R-:W-:Y:S02]  /*1e20*/  FADD.FTZ R90, R90, R131 ;  /* 0x000000835a5a7221 */ /* 0x000fe40000010000 */
[----:B------:R-:W-:Y:S02]  /*1e30*/  FADD.FTZ R84, R91, R84 ;  /* 0x000000545b547221 */ /* 0x000fe40000010000 */
[----:B------:R-:W-:-:S02]  /*1e40*/  FMUL.FTZ R90, R90, c[0x0][0x1e0] ;  /* 0x000078005a5a7a20 */ /* 0x000fc40000410000 */
[----:B------:R-:W-:-:S03]  /*1e50*/  FMUL.FTZ R84, R84, c[0x0][0x1e0] ;  /* 0x0000780054547a20 */ /* 0x000fc60000410000 */
[----:B------:R-:W-:Y:S02]  /*1e60*/  FSEL R85, R90, RZ, !P0 ;  /* 0x000000ff5a557208 */ /* 0x000fe40004000000 */
[----:B------:R-:W-:-:S03]  /*1e70*/  ISETP.NE.U32.AND P0, PT, RZ, c[0x0][0x218], PT ;  /* 0x00008600ff007a0c */ /* 0x000fc60003f05070 */
[-CC-:B------:R-:W-:Y:S01]  /*1e80*/  FFMA.FTZ R173, R173, R84.reuse, R85.reuse ;  /* 0x00000054adad7223 */ /* 0x180fe20000010055 */
[----:B------:R-:W-:Y:S01]  /*1e90*/  ISETP.NE.AND.EX P0, PT, RZ, c[0x0][0x21c], PT, P0 ;  /* 0x00008700ff007a0c */ /* 0x000fe20003f05300 */
[-CC-:B------:R-:W-:Y:S02]  /*1ea0*/  FFMA.FTZ R177, R177, R84.reuse, R85.reuse ;  /* 0x00000054b1b17223 */ /* 0x180fe40000010055 */
[-CC-:B------:R-:W-:Y:S02]  /*1eb0*/  FFMA.FTZ R104, R104, R84.reuse, R85.reuse ;  /* 0x0000005468687223 */ /* 0x180fe40000010055 */
[----:B------:R-:W-:Y:S02]  /*1ec0*/  FFMA.FTZ R171, R171, R84, R85 ;  /* 0x00000054abab7223 */ /* 0x000fe40000010055 */
[----:B------:R-:W-:Y:S01]  /*1ed0*/  FADD.FTZ R173, R106, -R173 ;  /* 0x800000ad6aad7221 */ /* 0x000fe20000010000 */
[----:B------:R-:W-:Y:S01]  /*1ee0*/  @P1 MOV R106, 0x20 ;  /* 0x00000020006a1802 */ /* 0x000fe20000000f00 */
[----:B------:R-:W-:-:S02]  /*1ef0*/  FADD.FTZ R177, R116, -R177 ;  /* 0x800000b174b17221 */ /* 0x000fc40000010000 */
[-CC-:B------:R-:W-:Y:S02]  /*1f00*/  FFMA.FTZ R115, R115, R84.reuse, R85.reuse ;  /* 0x0000005473737223 */ /* 0x180fe40000010055 */
[-CC-:B------:R-:W-:Y:S02]  /*1f10*/  FFMA.FTZ R175, R175, R84.reuse, R85.reuse ;  /* 0x00000054afaf7223 */ /* 0x180fe40000010055 */
[-C--:B------:R-:W-:Y:S02]  /*1f20*/  FFMA.FTZ R129, R129, R84.reuse, R85 ;  /* 0x0000005481817223 */ /* 0x080fe40000010055 */
        /* <DEDUP_REMOVED lines=27> */
[C---:B------:R-:W-:Y:S02]  /*20e0*/  FMUL.FTZ R173, R202.reuse, R173 ;  /* 0x000000adcaad7220 */ /* 0x040fe40000410000 */
[----:B------:R-:W-:Y:S02]  /*20f0*/  FMUL.FTZ R84, R202, R177 ;  /* 0x000000b1ca547220 */ /* 0x000fe40000410000 */
[----:B------:R-:W-:Y:S02]  /*2100*/  FADD.FTZ R115, R96, -R115 ;  /* 0x8000007360737221 */ /* 0x000fe40000010000 */
[----:B------:R-:W-:Y:S02]  /*2110*/  FADD.FTZ R175, R120, -R175 ;  /* 0x800000af78af7221 */ /* 0x000fe40000010000 */
[----:B------:R-:W-:Y:S02]  /*2120*/  FADD.FTZ R129, R124, -R129 ;  /* 0x800000817c817221 */ /* 0x000fe40000010000 */
[----:B------:R-:W-:-:S02]  /*2130*/  FMUL.FTZ R125, R202, R125 ;  /* 0x0000007dca7d7220 */ /* 0x000fc40000410000 */
[----:B------:R-:W-:Y:S02]  /*2140*/  FMUL.FTZ R96, R202, R171 ;  /* 0x000000abca607220 */ /* 0x000fe40000410000 */
[----:B------:R-:W-:Y:S02]  /*2150*/  FADD.FTZ R85, R212, -R121 ;  /* 0x80000079d4557221 */ /* 0x000fe40000010000 */
[----:B------:R-:W-:Y:S02]  /*2160*/  FADD.FTZ R169, R169, -R122 ;  /* 0x8000007aa9a97221 */ /* 0x000fe40000010000 */
[----:B------:R-:W-:Y:S02]  /*2170*/  FADD.FTZ R95, R128, -R95 ;  /* 0x8000005f805f7221 */ /* 0x000fe40000010000 */
[----:B-----5:R-:W-:Y:S02]  /*2180*/  @P0 FADD.FTZ R173, R44, R173 ;  /* 0x000000ad2cad0221 */ /* 0x020fe40000010000 */
[----:B------:R-:W-:-:S02]  /*2190*/  @P0 FADD.FTZ R84, R45, R84 ;  /* 0x000000542d540221 */ /* 0x000fc40000010000 */
[----:B------:R-:W-:Y:S01]  /*21a0*/  FADD.FTZ R119, R98, -R119 ;  /* 0x8000007762777221 */ /* 0x000fe20000010000 */
[----:B------:R-:W-:Y:S01]  /*21b0*/  SEL R92, R173, R76, P3 ;  /* 0x0000004cad5c7207 */ /* 0x000fe20001800000 */
[----:B------:R-:W-:Y:S01]  /*21c0*/  FADD.FTZ R111, R208, -R111 ;  /* 0x8000006fd06f7221 */ /* 0x000fe20000010000 */
[----:B------:R-:W-:Y:S01]  /*21d0*/  SEL R93, R84, R77, P3 ;  /* 0x0000004d545d7207 */ /* 0x000fe20001800000 */
[C---:B------:R-:W-:Y:S02]  /*21e0*/  FMUL.FTZ R175, R202.reuse, R175 ;  /* 0x000000afcaaf7220 */ /* 0x040fe40000410000 */
[----:B------:R-:W-:Y:S02]  /*21f0*/  FMUL.FTZ R98, R202, R129 ;  /* 0x00000081ca627220 */ /* 0x000fe40000410000 */
[----:B------:R-:W-:Y:S02]  /*2200*/  @P0 FADD.FTZ R125, R46, R125 ;  /* 0x0000007d2e7d0221 */ /* 0x000fe40000010000 */
[----:B------:R-:W-:-:S02]  /*2210*/  @P0 FADD.FTZ R96, R47, R96 ;  /* 0x000000602f600221 */ /* 0x000fc40000010000 */
[----:B------:R-:W-:Y:S02]  /*2220*/  FADD.FTZ R105, R102, -R105 ;  /* 0x8000006966697221 */ /* 0x000fe40000010000 */
[----:B------:R-:W-:Y:S02]  /*2230*/  FMUL.FTZ R118, R202, R85 ;  /* 0x00000055ca767220 */ /* 0x000fe40000410000 */
[----:B------:R-:W-:Y:S02]  /*2240*/  FADD.FTZ R205, R130, -R205 ;  /* 0x800000cd82cd7221 */ /* 0x000fe40000010000 */
[----:B------:R-:W-:Y:S02]  /*2250*/  FADD.FTZ R97, R100, -R97 ;  /* 0x8000006164617221 */ /* 0x000fe40000010000 */
[C---:B------:R-:W-:Y:S02]  /*2260*/  FMUL.FTZ R169, R202.reuse, R169 ;  /* 0x000000a9caa97220 */ /* 0x040fe40000410000 */
[----:B------:R-:W-:Y:S01]  /*2270*/  FMUL.FTZ R102, R202, R95 ;  /* 0x0000005fca667220 */ /* 0x000fe20000410000 */
[----:B------:R-:W-:Y:S01]  /*2280*/  SEL R95, R96, R79, P3 ;  /* 0x0000004f605f7207 */ /* 0x000fe20001800000 */
[----:B------:R-:W-:-:S02]  /*2290*/  FMUL.FTZ R88, R173, R108 ;  /* 0x0000006cad587220 */ /* 0x000fc40000410000 */
[----:B------:R-:W-:Y:S02]  /*22a0*/  FMUL.FTZ R85, R84, R108 ;  /* 0x0000006c54557220 */ /* 0x000fe40000410000 */
[----:B------:R-:W-:Y:S02]  /*22b0*/  FADD.FTZ R207, R168, -R207 ;  /* 0x800000cfa8cf7221 */ /* 0x000fe40000010000 */
[----:B------:R-:W-:Y:S01]  /*22c0*/  FADD.FTZ R99, R172, -R99 ;  /* 0x80000063ac637221 */ /* 0x000fe20000010000 */
[----:B------:R-:W-:Y:S01]  /*22d0*/  F2FP.BF16.PACK_AB R88, R85, R88 ;  /* 0x000000585558723e */ /* 0x000fe200000010ff */
[----:B------:R-:W-:Y:S02]  /*22e0*/  FMUL.FTZ R130, R202, R111 ;  /* 0x0000006fca827220 */ /* 0x000fe40000410000 */
[-C--:B------:R-:W-:Y:S02]  /*22f0*/  FMUL.FTZ R89, R125, R108.reuse ;  /* 0x0000006c7d597220 */ /* 0x080fe40000410000 */
[----:B------:R-:W-:-:S02]  /*2300*/  FMUL.FTZ R86, R96, R108 ;  /* 0x0000006c60567220 */ /* 0x000fc40000410000 */
[----:B------:R-:W-:Y:S02]  /*2310*/  @P0 FADD.FTZ R175, R48, R175 ;  /* 0x000000af30af0221 */ /* 0x000fe40000010000 */
[----:B------:R-:W-:Y:S01]  /*2320*/  @P0 FADD.FTZ R98, R49, R98 ;  /* 0x0000006231620221 */ /* 0x000fe20000010000 */
[----:B------:R-:W-:Y:S01]  /*2330*/  F2FP.BF16.PACK_AB R89, R86, R89 ;  /* 0x000000595659723e */ /* 0x000fe200000010ff */
[----:B------:R-:W-:Y:S01]  /*2340*/  FADD.FTZ R101, R101, -R170 ;  /* 0x800000aa65657221 */ /* 0x000fe20000010000 */
[----:B------:R-:W-:Y:S01]  /*2350*/  SEL R96, R175, R80, P3 ;  /* 0x00000050af607207 */ /* 0x000fe20001800000 */
[C---:B------:R-:W-:Y:S01]  /*2360*/  FMUL.FTZ R111, R202.reuse, R115 ;  /* 0x00000073ca6f7220 */ /* 0x040fe20000410000 */
[----:B------:R-:W-:Y:S01]  /*2370*/  HFMA2.MMA R115, -RZ, RZ, 0, 9.5367431640625e-07 ;  /* 0x00000010ff737435 */ /* 0x000fe200000001ff */
[C---:B------:R-:W-:Y:S02]  /*2380*/  FMUL.FTZ R205, R202.reuse, R205 ;  /* 0x000000cdcacd7220 */ /* 0x040fe40000410000 */
[----:B------:R-:W-:Y:S01]  /*2390*/  FMUL.FTZ R120, R202, R97 ;  /* 0x00000061ca787220 */ /* 0x000fe20000410000 */
[----:B------:R-:W-:Y:S01]  /*23a0*/  SEL R97, R98, R81, P3 ;  /* 0x0000005162617207 */ /* 0x000fe20001800000 */
[----:B------:R-:W-:-:S02]  /*23b0*/  @P0 FADD.FTZ R169, R50, R169 ;  /* 0x000000a932a90221 */ /* 0x000fc40000010000 */
[----:B------:R-:W-:Y:S02]  /*23c0*/  @P0 FADD.FTZ R102, R51, R102 ;  /* 0x0000006633660221 */ /* 0x000fe40000010000 */
[C---:B------:R-:W-:Y:S02]  /*23d0*/  FMUL.FTZ R207, R202.reuse, R207 ;  /* 0x000000cfcacf7220 */ /* 0x040fe40000410000 */
[----:B------:R-:W-:Y:S01]  /*23e0*/  FMUL.FTZ R122, R202, R99 ;  /* 0x00000063ca7a7220 */ /* 0x000fe20000410000 */
[----:B------:R-:W-:Y:S01]  /*23f0*/  SEL R99, R102, R83, P3 ;  /* 0x0000005366637207 */ /* 0x000fe20001800000 */
[----:B------:R-:W-:Y:S02]  /*2400*/  FADD.FTZ R109, R112, -R109 ;  /* 0x8000006d706d7221 */ /* 0x000fe40000010000 */
[----:B------:R-:W-:Y:S02]  /*2410*/  FADD.FTZ R117, R114, -R117 ;  /* 0x8000007572757221 */ /* 0x000fe40000010000 */
[----:B------:R-:W-:-:S02]  /*2420*/  FADD.FTZ R87, R216, -R123 ;  /* 0x8000007bd8577221 */ /* 0x000fc40000010000 */
[-C--:B------:R-:W-:Y:S02]  /*2430*/  FMUL.FTZ R90, R175, R108.reuse ;  /* 0x0000006caf5a7220 */ /* 0x080fe40000410000 */
[----:B------:R-:W-:Y:S01]  /*2440*/  FMUL.FTZ R85, R98, R108 ;  /* 0x0000006c62557220 */ /* 0x000fe20000410000 */
[----:B------:R-:W-:Y:S01]  /*2450*/  SEL R98, R169, R82, P3 ;  /* 0x00000052a9627207 */ /* 0x000fe20001800000 */
[----:B------:R-:W-:Y:S02]  /*2460*/  FADD.FTZ R213, R213, -R174 ;  /* 0x800000aed5d57221 */ /* 0x000fe40000010000 */
[----:B------:R-:W-:Y:S01]  /*2470*/  FADD.FTZ R107, R94, -R107 ;  /* 0x8000006b5e6b7221 */ /* 0x000fe20000010000 */
[----:B------:R-:W-:Y:S01]  /*2480*/  F2FP.BF16.PACK_AB R90, R85, R90 ;  /* 0x0000005a555a723e */ /* 0x000fe200000010ff */
[----:B------:R-:W-:Y:S01]  /*2490*/  FADD.FTZ R217, R204, -R217 ;  /* 0x800000d9ccd97221 */ /* 0x000fe20000010000 */
[----:B------:R-:W-:Y:S01]  /*24a0*/  SEL R94, R125, R78, P3 ;  /* 0x0000004e7d5e7207 */ /* 0x000fe20001800000 */
[----:B------:R-:W-:-:S02]  /*24b0*/  FADD.FTZ R219, R206, -R219 ;  /* 0x800000dbcedb7221 */ /* 0x000fc40000010000 */
[----:B------:R-:W-:Y:S02]  /*24c0*/  FADD.FTZ R225, R225, -R210 ;  /* 0x800000d2e1e17221 */ /* 0x000fe40000010000 */
[----:B------:R-:W-:Y:S02]  /*24d0*/  FADD.FTZ R229, R110, -R229 ;  /* 0x800000e56ee57221 */ /* 0x000fe40000010000 */
[----:B------:R-:W-:Y:S02]  /*24e0*/  FADD.FTZ R231, R214, -R231 ;  /* 0x800000e7d6e77221 */ /* 0x000fe40000010000 */
[----:B------:R-:W-:Y:S02]  /*24f0*/  FADD.FTZ R239, R239, -R218 ;  /* 0x800000daefef7221 */ /* 0x000fe40000010000 */
[----:B------:R-:W-:Y:S02]  /*2500*/  FADD.FTZ R245, R126, -R245 ;  /* 0x800000f57ef57221 */ /* 0x000fe40000010000 */
[----:B------:R-:W-:-:S02]  /*2510*/  FADD.FTZ R113, R241, -R220 ;  /* 0x800000dcf1717221 */ /* 0x000fc40000010000 */
[----:B------:R-:W-:Y:S01]  /*2520*/  FMUL.FTZ R123, R202, R101 ;  /* 0x00000065ca7b7220 */ /* 0x000fe20000410000 */
[----:B------:R-:W-:Y:S01]  /*2530*/  @P1 MOV R101, 0x20 ;  /* 0x0000002000651802 */ /* 0x000fe20000000f00 */
[----:B------:R-:W-:Y:S02]  /*2540*/  FADD.FTZ R103, R103, -R222 ;  /* 0x800000de67677221 */ /* 0x000fe40000010000 */
[-C--:B------:R-:W-:Y:S02]  /*2550*/  FMUL.FTZ R91, R169, R108.reuse ;  /* 0x0000006ca95b7220 */ /* 0x080fe40000410000 */
[----:B------:R-:W-:Y:S02]  /*2560*/  FMUL.FTZ R86, R102, R108 ;  /* 0x0000006c66567220 */ /* 0x000fe40000410000 */
[----:B------:R-:W-:Y:S02]  /*2570*/  @P0 FADD.FTZ R205, R52, R205 ;  /* 0x000000cd34cd0221 */ /* 0x000fe40000010000 */
[----:B------:R-:W-:Y:S01]  /*2580*/  @P0 FADD.FTZ R120, R53, R120 ;  /* 0x0000007835780221 */ /* 0x000fe20000010000 */
[----:B------:R-:W-:Y:S01]  /*2590*/  F2FP.BF16.PACK_AB R91, R86, R91 ;  /* 0x0000005b565b723e */ /* 0x000fe200000010ff */
[----:B------:R-:W-:-:S02]  /*25a0*/  @P0 FADD.FTZ R207, R54, R207 ;  /* 0x000000cf36cf0221 */ /* 0x000fc40000010000 */
[----:B------:R-:W-:Y:S02]  /*25b0*/  @P0 FADD.FTZ R122, R55, R122 ;  /* 0x0000007a377a0221 */ /* 0x000fe40000010000 */
[C---:B------:R-:W-:Y:S02]  /*25c0*/  FMUL.FTZ R128, R202.reuse, R109 ;  /* 0x0000006dca807220 */ /* 0x040fe40000410000 */
[C---:B------:R-:W-:Y:S02]  /*25d0*/  FMUL.FTZ R112, R202.reuse, R117 ;  /* 0x00000075ca707220 */ /* 0x040fe40000410000 */
[C---:B------:R-:W-:Y:S02]  /*25e0*/  FMUL.FTZ R110, R202.reuse, R119 ;  /* 0x00000077ca6e7220 */ /* 0x040fe40000410000 */
[C---:B------:R-:W-:Y:S01]  /*25f0*/  FMUL.FTZ R124, R202.reuse, R105 ;  /* 0x00000069ca7c7220 */ /* 0x040fe20000410000 */
[----:B------:R-:W-:Y:S01]  /*2600*/  @P1 MOV R105, 0x20 ;  /* 0x0000002000691802 */ /* 0x000fe20000000f00 */
[----:B------:R-:W-:-:S02]  /*2610*/  FMUL.FTZ R213, R202, R213 ;  /* 0x000000d5cad57220 */ /* 0x000fc40000410000 */
[C---:B------:R-:W-:Y:S02]  /*2620*/  FMUL.FTZ R126, R202.reuse, R107 ;  /* 0x0000006bca7e7220 */ /* 0x040fe40000410000 */
[C---:B------:R-:W-:Y:S02]  /*2630*/  FMUL.FTZ R217, R202.reuse, R217 ;  /* 0x000000d9cad97220 */ /* 0x040fe40000410000 */
[C---:B------:R-:W-:Y:S02]  /*2640*/  FMUL.FTZ R219, R202.reuse, R219 ;  /* 0x000000dbcadb7220 */ /* 0x040fe40000410000 */
[C---:B------:R-:W-:Y:S02]  /*2650*/  FMUL.FTZ R109, R202.reuse, R225 ;  /* 0x000000e1ca6d7220 */ /* 0x040fe40000410000 */
[C---:B------:R-:W-:Y:S02]  /*2660*/  FMUL.FTZ R121, R202.reuse, R229 ;  /* 0x000000e5ca797220 */ /* 0x040fe40000410000 */
[----:B------:R-:W-:-:S02]  /*2670*/  FMUL.FTZ R119, R202, R231 ;  /* 0x000000e7ca777220 */ /* 0x000fc40000410000 */
[C---:B------:R-:W-:Y:S02]  /*2680*/  FMUL.FTZ R116, R202.reuse, R87 ;  /* 0x00000057ca747220 */ /* 0x040fe40000410000 */
[C---:B------:R-:W-:Y:S02]  /*2690*/  FMUL.FTZ R117, R202.reuse, R239 ;  /* 0x000000efca757220 */ /* 0x040fe40000410000 */
[C---:B------:R-:W-:Y:S02]  /*26a0*/  FMUL.FTZ R114, R202.reuse, R245 ;  /* 0x000000f5ca727220 */ /* 0x040fe40000410000 */
[C---:B------:R-:W-:Y:S02]  /*26b0*/  FMUL.FTZ R113, R202.reuse, R113 ;  /* 0x00000071ca717220 */ /* 0x040fe40000410000 */
[----:B------:R-:W-:Y:S02]  /*26c0*/  FMUL.FTZ R202, R202, R103 ;  /* 0x00000067caca7220 */ /* 0x000fe40000410000 */
[----:B------:R-:W-:-:S02]  /*26d0*/  FMUL.FTZ R85, R205, R108 ;  /* 0x0000006ccd557220 */ /* 0x000fc40000410000 */
[----:B------:R-:W-:Y:S02]  /*26e0*/  FMUL.FTZ R84, R120, R108 ;  /* 0x0000006c78547220 */ /* 0x000fe40000410000 */
[----:B------:R-:W-:-:S03]  /*26f0*/  @P1 IMAD.WIDE.U32 R100, R198, R101, c[0x0][0x258] ;  /* 0x00009600c6641625 */ /* 0x000fc600078e0065 */
[----:B------:R-:W-:Y:S01]  /*2700*/  F2FP.BF16.PACK_AB R84, R84, R85 ;  /* 0x000000555454723e */ /* 0x000fe200000010ff */
[-C--:B------:R-:W-:Y:S01]  /*2710*/  FMUL.FTZ R102, R207, R108.reuse ;  /* 0x0000006ccf667220 */ /* 0x080fe20000410000 */
[----:B------:R0:W-:Y:S01]  /*2720*/  @P1 STG.E.128 [R100.64], R92 ;  /* 0x0000005c64001986 */ /* 0x0001e2000c101d04 */
[----:B------:R-:W-:Y:S02]  /*2730*/  FMUL.FTZ R103, R122, R108 ;  /* 0x0000006c7a677220 */ /* 0x000fe40000410000 */
[----:B------:R-:W-:Y:S01]  /*2740*/  IMAD.WIDE.U32 R86, R198, R115, c[0x0][0x248] ;  /* 0x00009200c6567625 */ /* 0x000fe200078e0073 */
[----:B------:R-:W-:Y:S02]  /*2750*/  @P1 STG.E.128 [R100.64+0x10], R96 ;  /* 0x0000106064001986 */ /* 0x000fe4000c101d04 */
[----:B------:R-:W-:Y:S01]  /*2760*/  F2FP.BF16.PACK_AB R85, R103, R102 ;  /* 0x000000666755723e */ /* 0x000fe200000010ff */
[----:B------:R-:W-:Y:S01]  /*2770*/  @P0 FADD.FTZ R123, R56, R123 ;  /* 0x0000007b387b0221 */ /* 0x000fe20000010000 */
[----:B------:R1:W-:Y:S01]  /*2780*/  STG.E.128 [R86.64], R88 ;  /* 0x0000005856007986 */ /* 0x0003e2000c101d04 */
[----:B------:R-:W-:-:S02]  /*2790*/  @P0 FADD.FTZ R124, R57, R124 ;  /* 0x0000007c397c0221 */ /* 0x000fc40000010000 */
[----:B------:R-:W-:Y:S02]  /*27a0*/  @P0 FADD.FTZ R213, R58, R213 ;  /* 0x000000d53ad50221 */ /* 0x000fe40000010000 */
[----:B------:R-:W-:Y:S02]  /*27b0*/  @P0 FADD.FTZ R126, R59, R126 ;  /* 0x0000007e3b7e0221 */ /* 0x000fe40000010000 */
[-C--:B------:R-:W-:Y:S02]  /*27c0*/  FMUL.FTZ R102, R123, R108.reuse ;  /* 0x0000006c7b667220 */ /* 0x080fe40000410000 */
[----:B------:R-:W-:Y:S01]  /*27d0*/  FMUL.FTZ R103, R124, R108 ;  /* 0x0000006c7c677220 */ /* 0x000fe20000410000 */
[C---:B0-----:R-:W-:Y:S01]  /*27e0*/  SEL R94, R213.reuse, R82, P3 ;  /* 0x00000052d55e7207 */ /* 0x041fe20001800000 */
[-C--:B------:R-:W-:Y:S01]  /*27f0*/  FMUL.FTZ R92, R213, R108.reuse ;  /* 0x0000006cd55c7220 */ /* 0x080fe20000410000 */
[C---:B------:R-:W-:Y:S01]  /*2800*/  SEL R95, R126.reuse, R83, P3 ;  /* 0x000000537e5f7207 */ /* 0x040fe20001800000 */
[----:B------:R-:W-:-:S02]  /*2810*/  FMUL.FTZ R93, R126, R108 ;  /* 0x0000006c7e5d7220 */ /* 0x000fc40000410000 */
[----:B------:R-:W-:Y:S01]  /*2820*/  @P1 IMAD.WIDE.U32 R106, R199, R106, c[0x0][0x258] ;  /* 0x00009600c76a1625 */ /* 0x000fe200078e006a */
[----:B-1----:R-:W-:-:S03]  /*2830*/  IADD3 R88, R198, 0x80, RZ ;  /* 0x00000080c6587810 */ /* 0x002fc60007ffe0ff */
[----:B------:R-:W-:Y:S01]  /*2840*/  @P0 FADD.FTZ R111, R64, R111 ;  /* 0x0000006f406f0221 */ /* 0x000fe20000010000 */
[----:B------:R-:W-:Y:S01]  /*2850*/  F2FP.BF16.PACK_AB R86, R103, R102 ;  /* 0x000000666756723e */ /* 0x000fe200000010ff */
[----:B------:R-:W-:Y:S01]  /*2860*/  @P0 FADD.FTZ R112, R65, R112 ;  /* 0x0000007041700221 */ /* 0x000fe20000010000 */
[----:B------:R-:W-:Y:S01]  /*2870*/  F2FP.BF16.PACK_AB R87, R93, R92 ;  /* 0x0000005c5d57723e */ /* 0x000fe200000010ff */
[----:B------:R-:W-:Y:S01]  /*2880*/  IMAD.WIDE.U32 R102, R115, R88, c[0x0][0x248] ;  /* 0x0000920073667625 */ /* 0x000fe200078e0058 */
[----:B------:R-:W-:Y:S02]  /*2890*/  SEL R88, R205, R76, P3 ;  /* 0x0000004ccd587207 */ /* 0x000fe40001800000 */
        /* <DEDUP_REMOVED lines=10> */
[----:B------:R0:W-:Y:S01]  /*2940*/  @P1 STG.E.128 [R106.64], R88 ;  /* 0x000000586a001986 */ /* 0x0001e2000c101d04 */
[----:B------:R-:W-:Y:S01]  /*2950*/  @P0 FADD.FTZ R130, R63, R130 ;  /* 0x000000823f820221 */ /* 0x000fe20000010000 */
[C---:B------:R-:W-:Y:S01]  /*2960*/  SEL R96, R217.reuse, R76, P3 ;  /* 0x0000004cd9607207 */ /* 0x040fe20001800000 */
[-C--:B------:R-:W-:Y:S01]  /*2970*/  FMUL.FTZ R100, R217, R108.reuse ;  /* 0x0000006cd9647220 */ /* 0x080fe20000410000 */
[----:B------:R1:W-:Y:S01]  /*2980*/  @P1 STG.E.128 [R106.64+0x10], R92 ;  /* 0x0000105c6a001986 */ /* 0x0003e2000c101d04 */
[C---:B------:R-:W-:Y:S01]  /*2990*/  FMUL.FTZ R101, R128.reuse, R108 ;  /* 0x0000006c80657220 */ /* 0x040fe20000410000 */
[----:B------:R-:W-:Y:S01]  /*29a0*/  SEL R97, R128, R77, P3 ;  /* 0x0000004d80617207 */ /* 0x000fe20001800000 */
[----:B------:R-:W-:Y:S01]  /*29b0*/  @P0 FADD.FTZ R121, R68, R121 ;  /* 0x0000007944790221 */ /* 0x000fe20000010000 */
[----:B------:R2:W-:Y:S01]  /*29c0*/  STG.E.128 [R102.64], R84 ;  /* 0x0000005466007986 */ /* 0x0005e2000c101d04 */
[----:B------:R-:W-:Y:S01]  /*29d0*/  @P0 FADD.FTZ R118, R69, R118 ;  /* 0x0000007645760221 */ /* 0x000fe20000010000 */
[----:B------:R-:W-:Y:S01]  /*29e0*/  SEL R98, R219, R78, P3 ;  /* 0x0000004edb627207 */ /* 0x000fe20001800000 */
[----:B------:R-:W-:Y:S01]  /*29f0*/  @P0 FADD.FTZ R119, R70, R119 ;  /* 0x0000007746770221 */ /* 0x000fe20000010000 */
[----:B------:R-:W-:Y:S01]  /*2a00*/  SEL R99, R130, R79, P3 ;  /* 0x0000004f82637207 */ /* 0x000fe20001800000 */
[----:B------:R-:W-:Y:S01]  /*2a10*/  @P0 FADD.FTZ R116, R71, R116 ;  /* 0x0000007447740221 */ /* 0x000fe20000010000 */
[----:B------:R-:W-:Y:S01]  /*2a20*/  F2FP.BF16.PACK_AB R100, R101, R100 ;  /* 0x000000646564723e */ /* 0x000fe200000010ff */
[----:B------:R-:W-:Y:S01]  /*2a30*/  @P0 FADD.FTZ R117, R72, R117 ;  /* 0x0000007548750221 */ /* 0x000fe20000010000 */
[----:B------:R-:W-:Y:S01]  /*2a40*/  SEL R76, R121, R76, P3 ;  /* 0x0000004c794c7207 */ /* 0x000fe20001800000 */
[----:B------:R-:W-:Y:S01]  /*2a50*/  @P0 FADD.FTZ R114, R73, R114 ;  /* 0x0000007249720221 */ /* 0x000fe20000010000 */
[----:B------:R-:W-:Y:S01]  /*2a60*/  SEL R77, R118, R77, P3 ;  /* 0x0000004d764d7207 */ /* 0x000fe20001800000 */
[----:B0-----:R-:W-:Y:S01]  /*2a70*/  FMUL.FTZ R88, R111, R108 ;  /* 0x0000006c6f587220 */ /* 0x001fe20000410000 */
[----:B------:R-:W-:Y:S01]  /*2a80*/  SEL R78, R119, R78, P3 ;  /* 0x0000004e774e7207 */ /* 0x000fe20001800000 */
[----:B------:R-:W-:Y:S01]  /*2a90*/  FMUL.FTZ R89, R112, R108 ;  /* 0x0000006c70597220 */ /* 0x000fe20000410000 */
[----:B-1----:R-:W-:Y:S01]  /*2aa0*/  IADD3 R92, R198, 0x100, RZ ;  /* 0x00000100c65c7810 */ /* 0x002fe20007ffe0ff */
[----:B------:R-:W-:Y:S01]  /*2ab0*/  @P1 IMAD.WIDE.U32 R104, R200, R105, c[0x0][0x258] ;  /* 0x00009600c8681625 */ /* 0x000fe200078e0069 */
[----:B------:R-:W-:-:S02]  /*2ac0*/  IADD3 R94, R198, 0x180, RZ ;  /* 0x00000180c65e7810 */ /* 0x000fc40007ffe0ff */
[----:B--2---:R-:W-:Y:S01]  /*2ad0*/  F2FP.BF16.PACK_AB R102, R89, R88 ;  /* 0x000000585966723e */ /* 0x004fe200000010ff */
[CC--:B------:R-:W-:Y:S01]  /*2ae0*/  FMUL.FTZ R103, R109.reuse, R108.reuse ;  /* 0x0000006c6d677220 */ /* 0x0c0fe20000410000 */
[----:B------:R0:W-:Y:S01]  /*2af0*/  @P1 STG.E.128 [R104.64], R96 ;  /* 0x0000006068001986 */ /* 0x0001e2000c101d04 */
[----:B------:R-:W-:Y:S01]  /*2b00*/  FMUL.FTZ R84, R110, R108 ;  /* 0x0000006c6e547220 */ /* 0x000fe20000410000 */
[----:B------:R-:W-:Y:S01]  /*2b10*/  SEL R86, R109, R82, P3 ;  /* 0x000000526d567207 */ /* 0x000fe20001800000 */
[----:B------:R-:W-:Y:S01]  /*2b20*/  @P0 FADD.FTZ R113, R74, R113 ;  /* 0x000000714a710221 */ /* 0x000fe20000010000 */
[----:B------:R-:W-:Y:S01]  /*2b30*/  SEL R79, R116, R79, P3 ;  /* 0x0000004f744f7207 */ /* 0x000fe20001800000 */
[-C--:B------:R-:W-:Y:S01]  /*2b40*/  FMUL.FTZ R88, R121, R108.reuse ;  /* 0x0000006c79587220 */ /* 0x080fe20000410000 */
[----:B------:R-:W-:Y:S01]  /*2b50*/  F2FP.BF16.PACK_AB R103, R84, R103 ;  /* 0x000000675467723e */ /* 0x000fe200000010ff */
[----:B------:R-:W-:Y:S01]  /*2b60*/  FMUL.FTZ R85, R118, R108 ;  /* 0x0000006c76557220 */ /* 0x000fe20000410000 */
[----:B------:R-:W-:Y:S01]  /*2b70*/  SEL R82, R113, R82, P3 ;  /* 0x0000005271527207 */ /* 0x000fe20001800000 */
[----:B------:R-:W-:-:S02]  /*2b80*/  FMUL.FTZ R89, R119, R108 ;  /* 0x0000006c77597220 */ /* 0x000fc40000410000 */
[----:B------:R-:W-:Y:S01]  /*2b90*/  FMUL.FTZ R84, R116, R108 ;  /* 0x0000006c74547220 */ /* 0x000fe20000410000 */
[----:B------:R-:W-:Y:S01]  /*2ba0*/  F2FP.BF16.PACK_AB R88, R85, R88 ;  /* 0x000000585558723e */ /* 0x000fe200000010ff */
[-C--:B------:R-:W-:Y:S01]  /*2bb0*/  FMUL.FTZ R90, R117, R108.reuse ;  /* 0x0000006c755a7220 */ /* 0x080fe20000410000 */
[----:B------:R-:W-:Y:S01]  /*2bc0*/  SEL R85, R112, R81, P3 ;  /* 0x0000005170557207 */ /* 0x000fe20001800000 */
[-C--:B------:R-:W-:Y:S01]  /*2bd0*/  FMUL.FTZ R87, R114, R108.reuse ;  /* 0x0000006c72577220 */ /* 0x080fe20000410000 */
[----:B------:R-:W-:Y:S01]  /*2be0*/  F2FP.BF16.PACK_AB R89, R84, R89 ;  /* 0x000000595459723e */ /* 0x000fe200000010ff */
[----:B------:R-:W-:Y:S01]  /*2bf0*/  @P0 FADD.FTZ R202, R75, R202 ;  /* 0x000000ca4bca0221 */ /* 0x000fe20000010000 */
[----:B0-----:R-:W-:Y:S01]  /*2c00*/  @P1 MOV R96, 0x20 ;  /* 0x0000002000601802 */ /* 0x001fe20000000f00 */
[----:B------:R-:W-:Y:S01]  /*2c10*/  FMUL.FTZ R101, R219, R108 ;  /* 0x0000006cdb657220 */ /* 0x000fe20000410000 */
[----:B------:R-:W-:Y:S01]  /*2c20*/  F2FP.BF16.PACK_AB R90, R87, R90 ;  /* 0x0000005a575a723e */ /* 0x000fe200000010ff */
[----:B------:R-:W-:Y:S01]  /*2c30*/  FMUL.FTZ R130, R130, R108 ;  /* 0x0000006c82827220 */ /* 0x000fe20000410000 */
[----:B------:R-:W-:Y:S01]  /*2c40*/  SEL R84, R111, R80, P3 ;  /* 0x000000506f547207 */ /* 0x000fe20001800000 */
[-C--:B------:R-:W-:Y:S01]  /*2c50*/  FMUL.FTZ R91, R113, R108.reuse ;  /* 0x0000006c715b7220 */ /* 0x080fe20000410000 */
[----:B------:R-:W-:Y:S01]  /*2c60*/  SEL R87, R110, R83, P3 ;  /* 0x000000536e577207 */ /* 0x000fe20001800000 */
[----:B------:R-:W-:Y:S01]  /*2c70*/  FMUL.FTZ R108, R202, R108 ;  /* 0x0000006cca6c7220 */ /* 0x000fe20000410000 */
[----:B------:R-:W-:Y:S01]  /*2c80*/  F2FP.BF16.PACK_AB R101, R130, R101 ;  /* 0x000000658265723e */ /* 0x000fe200000010ff */
[----:B------:R-:W-:Y:S01]  /*2c90*/  IMAD.WIDE.U32 R92, R115, R92, c[0x0][0x248] ;  /* 0x00009200735c7625 */ /* 0x000fe200078e005c */
[----:B------:R-:W-:Y:S01]  /*2ca0*/  SEL R80, R117, R80, P3 ;  /* 0x0000005075507207 */ /* 0x000fe20001800000 */
[----:B------:R0:W-:Y:S01]  /*2cb0*/  @P1 STG.E.128 [R104.64+0x10], R84 ;  /* 0x0000105468001986 */ /* 0x0001e2000c101d04 */
[----:B------:R-:W-:Y:S01]  /*2cc0*/  SEL R81, R114, R81, P3 ;  /* 0x0000005172517207 */ /* 0x000fe20001800000 */
[----:B------:R-:W-:Y:S01]  /*2cd0*/  @P1 IMAD.WIDE.U32 R96, R197, R96, c[0x0][0x258] ;  /* 0x00009600c5601625 */ /* 0x000fe200078e0060 */
[----:B------:R-:W-:Y:S01]  /*2ce0*/  SEL R83, R202, R83, P3 ;  /* 0x00000053ca537207 */ /* 0x000fe20001800000 */
[----:B------:R0:W-:Y:S01]  /*2cf0*/  STG.E.128 [R92.64], R100 ;  /* 0x000000645c007986 */ /* 0x0001e2000c101d04 */
[----:B------:R-:W-:Y:S01]  /*2d00*/  F2FP.BF16.PACK_AB R91, R108, R91 ;  /* 0x0000005b6c5b723e */ /* 0x000fe200000010ff */
[----:B------:R-:W-:Y:S01]  /*2d10*/  IMAD.WIDE.U32 R94, R115, R94, c[0x0][0x248] ;  /* 0x00009200735e7625 */ /* 0x000fe200078e005e */
[----:B------:R-:W-:Y:S01]  /*2d20*/  ISETP.GE.AND P0, PT, R189, c[0x0][0x164], PT ;  /* 0x00005900bd007a0c */ /* 0x000fe20003f06270 */
[----:B------:R0:W-:Y:S04]  /*2d30*/  @P1 STG.E.128 [R96.64], R76 ;  /* 0x0000004c60001986 */ /* 0x0001e8000c101d04 */
[----:B------:R0:W-:Y:S04]  /*2d40*/  @P1 STG.E.128 [R96.64+0x10], R80 ;  /* 0x0000105060001986 */ /* 0x0001e8000c101d04 */
[----:B------:R0:W-:Y:S04]  /*2d50*/  STG.E.128 [R94.64], R88 ;  /* 0x000000585e007986 */ /* 0x0001e8000c101d04 */
[----:B0-----:R-:W-:Y:S01]  /*2d60*/  @P0 CALL.REL.NOINC `(.L_x_3961) ;  /* 0x0000001000000944 */ /* 0x001fe20003c00000 */
[----:B------:R-:W-:Y:S05]  /*2d70*/  BRA `(.L_x_3962) ;  /* 0xffffd9a000007947 */ /* 0x000fea000383ffff */
.L_x_3961:
        /* <DEDUP_REMOVED lines=59> */
.L_x_3958:
        /* <DEDUP_REMOVED lines=25> */
.L_x_3959:
[----:B------:R-:W-:Y:S01]  /*32c0*/  HFMA2.MMA R88, -RZ, RZ, 0, 9.5367431640625e-07 ;  /* 0x00000010ff587435 */ /* 0x000fe200000001ff */
[----:B------:R-:W-:-:S02]  /*32d0*/  MOV R87, R89 ;  /* 0x0000005900577202 */ /* 0x000fc40000000f00 */
[----:B------:R-:W-:Y:S02]  /*32e0*/  MOV R90, 0x1f ;  /* 0x0000001f005a7802 */ /* 0x000fe40000000f00 */
[----:B------:R-:W-:Y:S02]  /*32f0*/  MOV R93, 0xffffffff ;  /* 0xffffffff005d7802 */ /* 0x000fe40000000f00 */
[----:B------:R-:W-:Y:S02]  /*3300*/  MOV R84, 0x3320 ;  /* 0x0000332000547802 */ /* 0x000fe40000000f00 */
[----:B-----5:R-:W-:Y:S05]  /*3310*/  CALL.REL.NOINC `($__internal_61_$__cuda_sm70_shflsync_down_p) ;  /* 0x0000046000007944 */ /* 0x020fea0003c00000 */
[----:B-1----:R-:W-:Y:S01]  /*3320*/  MOV R86, R87 ;  /* 0x0000005700567202 */ /* 0x002fe20000000f00 */
[----:B0-----:R-:W-:Y:S05]  /*3330*/  BRA `(.L_x_3963) ;  /* 0xffffe7d000007947 */ /* 0x001fea000383ffff */
.L_x_3960:
[----:B------:R-:W-:Y:S01]  /*3340*/  HFMA2.MMA R88, -RZ, RZ, 0, 9.5367431640625e-07 ;  /* 0x00000010ff587435 */ /* 0x000fe200000001ff */
[----:B------:R-:W-:Y:S02]  /*3350*/  MOV R87, R91 ;  /* 0x0000005b00577202 */ /* 0x000fe40000000f00 */
[----:B------:R-:W-:Y:S02]  /*3360*/  MOV R90, 0x1f ;  /* 0x0000001f005a7802 */ /* 0x000fe40000000f00 */
[----:B------:R-:W-:-:S02]  /*3370*/  MOV R93, 0xffffffff ;  /* 0xffffffff005d7802 */ /* 0x000fc40000000f00 */
[----:B------:R-:W-:Y:S02]  /*3380*/  MOV R84, 0x33a0 ;  /* 0x000033a000547802 */ /* 0x000fe40000000f00 */
[----:B01---5:R-:W-:Y:S05]  /*3390*/  CALL.REL.NOINC `($__internal_61_$__cuda_sm70_shflsync_down_p) ;  /* 0x000003e000007944 */ /* 0x023fea0003c00000 */
[----:B------:R-:W-:Y:S01]  /*33a0*/  FADD.FTZ R89, R89, R86 ;  /* 0x0000005659597221 */ /* 0x000fe20000010000 */
[----:B0-----:R-:W-:Y:S01]  /*33b0*/  HFMA2.MMA R88, -RZ, RZ, 0, 4.76837158203125e-07 ;  /* 0x00000008ff587435 */ /* 0x001fe200000001ff */
[----:B-1----:R-:W-:Y:S01]  /*33c0*/  FADD.FTZ R92, R91, R87 ;  /* 0x000000575b5c7221 */ /* 0x002fe20000010000 */
[----:B------:R-:W-:Y:S02]  /*33d0*/  MOV R90, 0x1f ;  /* 0x0000001f005a7802 */ /* 0x000fe40000000f00 */
[----:B------:R-:W-:Y:S02]  /*33e0*/  MOV R93, 0xffffffff ;  /* 0xffffffff005d7802 */ /* 0x000fe40000000f00 */
[----:B------:R-:W-:Y:S02]  /*33f0*/  MOV R87, R89 ;  /* 0x0000005900577202 */ /* 0x000fe40000000f00 */
[----:B------:R-:W-:Y:S02]  /*3400*/  MOV R84, 0x3420 ;  /* 0x0000342000547802 */ /* 0x000fe40000000f00 */
[----:B------:R-:W-:Y:S05]  /*3410*/  CALL.REL.NOINC `($__internal_61_$__cuda_sm70_shflsync_down_p) ;  /* 0x0000036000007944 */ /* 0x000fea0003c00000 */
[----:B0-----:R-:W-:Y:S01]  /*3420*/  HFMA2.MMA R88, -RZ, RZ, 0, 4.76837158203125e-07 ;  /* 0x00000008ff587435 */ /* 0x001fe200000001ff */
[----:B-1----:R-:W-:-:S02]  /*3430*/  MOV R86, R87 ;  /* 0x0000005700567202 */ /* 0x002fc40000000f00 */
[----:B------:R-:W-:Y:S02]  /*3440*/  MOV R87, R92 ;  /* 0x0000005c00577202 */ /* 0x000fe40000000f00 */
[----:B------:R-:W-:Y:S02]  /*3450*/  MOV R90, 0x1f ;  /* 0x0000001f005a7802 */ /* 0x000fe40000000f00 */
[----:B------:R-:W-:Y:S02]  /*3460*/  MOV R93, 0xffffffff ;  /* 0xffffffff005d7802 */ /* 0x000fe40000000f00 */
[----:B------:R-:W-:Y:S02]  /*3470*/  MOV R84, 0x3490 ;  /* 0x0000349000547802 */ /* 0x000fe40000000f00 */
[----:B------:R-:W-:Y:S05]  /*3480*/  CALL.REL.NOINC `($__internal_61_$__cuda_sm70_shflsync_down_p) ;  /* 0x000002f000007944 */ /* 0x000fea0003c00000 */
[----:B------:R-:W-:Y:S01]  /*3490*/  FADD.FTZ R89, R86, R89 ;  /* 0x0000005956597221 */ /* 0x000fe20000010000 */
[----:B0-----:R-:W-:Y:S01]  /*34a0*/  HFMA2.MMA R88, -RZ, RZ, 0, 2.384185791015625e-07 ;  /* 0x00000004ff587435 */ /* 0x001fe200000001ff */
[----:B-1----:R-:W-:Y:S01]  /*34b0*/  FADD.FTZ R92, R92, R87 ;  /* 0x000000575c5c7221 */ /* 0x002fe20000010000 */
[----:B------:R-:W-:Y:S02]  /*34c0*/  MOV R90, 0x1f ;  /* 0x0000001f005a7802 */ /* 0x000fe40000000f00 */
[----:B------:R-:W-:-:S02]  /*34d0*/  MOV R93, 0xffffffff ;  /* 0xffffffff005d7802 */ /* 0x000fc40000000f00 */
[----:B------:R-:W-:Y:S02]  /*34e0*/  MOV R87, R89 ;  /* 0x0000005900577202 */ /* 0x000fe40000000f00 */
[----:B------:R-:W-:Y:S02]  /*34f0*/  MOV R84, 0x3510 ;  /* 0x0000351000547802 */ /* 0x000fe40000000f00 */
[----:B------:R-:W-:Y:S05]  /*3500*/  CALL.REL.NOINC `($__internal_61_$__cuda_sm70_shflsync_down_p) ;  /* 0x0000027000007944 */ /* 0x000fea0003c00000 */
[----:B0-----:R-:W-:Y:S01]  /*3510*/  HFMA2.MMA R88, -RZ, RZ, 0, 2.384185791015625e-07 ;  /* 0x00000004ff587435 */ /* 0x001fe200000001ff */
[----:B-1----:R-:W-:Y:S02]  /*3520*/  MOV R86, R87 ;  /* 0x0000005700567202 */ /* 0x002fe40000000f00 */
[----:B------:R-:W-:Y:S02]  /*3530*/  MOV R87, R92 ;  /* 0x0000005c00577202 */ /* 0x000fe40000000f00 */
[----:B------:R-:W-:Y:S02]  /*3540*/  MOV R90, 0x1f ;  /* 0x0000001f005a7802 */ /* 0x000fe40000000f00 */
[----:B------:R-:W-:Y:S02]  /*3550*/  MOV R93, 0xffffffff ;  /* 0xffffffff005d7802 */ /* 0x000fe40000000f00 */
[----:B------:R-:W-:-:S02]  /*3560*/  MOV R84, 0x3580 ;  /* 0x0000358000547802 */ /* 0x000fc40000000f00 */
[----:B------:R-:W-:Y:S05]  /*3570*/  CALL.REL.NOINC `($__internal_61_$__cuda_sm70_shflsync_down_p) ;  /* 0x0000020000007944 */ /* 0x000fea0003c00000 */
[----:B------:R-:W-:Y:S01]  /*3580*/  FADD.FTZ R89, R86, R89 ;  /* 0x0000005956597221 */ /* 0x000fe20000010000 */
[----:B0-----:R-:W-:Y:S01]  /*3590*/  HFMA2.MMA R88, -RZ, RZ, 0, 1.1920928955078125e-07 ;  /* 0x00000002ff587435 */ /* 0x001fe200000001ff */
[----:B-1----:R-:W-:Y:S01]  /*35a0*/  FADD.FTZ R92, R92, R87 ;  /* 0x000000575c5c7221 */ /* 0x002fe20000010000 */
[----:B------:R-:W-:-:S02]  /*35b0*/  MOV R90, 0x1f ;  /* 0x0000001f005a7802 */ /* 0x000fc40000000f00 */
[----:B------:R-:W-:Y:S02]  /*35c0*/  MOV R93, 0xffffffff ;  /* 0xffffffff005d7802 */ /* 0x000fe40000000f00 */
[----:B------:R-:W-:Y:S02]  /*35d0*/  MOV R87, R89 ;  /* 0x0000005900577202 */ /* 0x000fe40000000f00 */
[----:B------:R-:W-:Y:S02]  /*35e0*/  MOV R84, 0x3600 ;  /* 0x0000360000547802 */ /* 0x000fe40000000f00 */
[----:B------:R-:W-:Y:S05]  /*35f0*/  CALL.REL.NOINC `($__internal_61_$__cuda_sm70_shflsync_down_p) ;  /* 0x0000018000007944 */ /* 0x000fea0003c00000 */
[----:B0-----:R-:W-:Y:S01]  /*3600*/  HFMA2.MMA R88, -RZ, RZ, 0, 1.1920928955078125e-07 ;  /* 0x00000002ff587435 */ /* 0x001fe200000001ff */
[----:B-1----:R-:W-:Y:S02]  /*3610*/  MOV R86, R87 ;  /* 0x0000005700567202 */ /* 0x002fe40000000f00 */
[----:B------:R-:W-:Y:S02]  /*3620*/  MOV R87, R92 ;  /* 0x0000005c00577202 */ /* 0x000fe40000000f00 */
[----:B------:R-:W-:Y:S02]  /*3630*/  MOV R90, 0x1f ;  /* 0x0000001f005a7802 */ /* 0x000fe40000000f00 */
[----:B------:R-:W-:-:S02]  /*3640*/  MOV R93, 0xffffffff ;  /* 0xffffffff005d7802 */ /* 0x000fc40000000f00 */
[----:B------:R-:W-:Y:S02]  /*3650*/  MOV R84, 0x3670 ;  /* 0x0000367000547802 */ /* 0x000fe40000000f00 */
[----:B------:R-:W-:Y:S05]  /*3660*/  CALL.REL.NOINC `($__internal_61_$__cuda_sm70_shflsync_down_p) ;  /* 0x0000011000007944 */ /* 0x000fea0003c00000 */
[----:B------:R-:W-:Y:S01]  /*3670*/  FADD.FTZ R89, R86, R89 ;  /* 0x0000005956597221 */ /* 0x000fe20000010000 */
[----:B0-----:R-:W-:Y:S01]  /*3680*/  HFMA2.MMA R88, -RZ, RZ, 0, 5.9604644775390625e-08 ;  /* 0x00000001ff587435 */ /* 0x001fe200000001ff */
[----:B-1----:R-:W-:Y:S01]  /*3690*/  FADD.FTZ R91, R92, R87 ;  /* 0x000000575c5b7221 */ /* 0x002fe20000010000 */
[----:B------:R-:W-:Y:S02]  /*36a0*/  MOV R90, 0x1f ;  /* 0x0000001f005a7802 */ /* 0x000fe40000000f00 */
[----:B------:R-:W-:Y:S02]  /*36b0*/  MOV R93, 0xffffffff ;  /* 0xffffffff005d7802 */ /* 0x000fe40000000f00 */
[----:B------:R-:W-:Y:S02]  /*36c0*/  MOV R87, R89 ;  /* 0x0000005900577202 */ /* 0x000fe40000000f00 */
[----:B------:R-:W-:Y:S02]  /*36d0*/  MOV R84, 0x36f0 ;  /* 0x000036f000547802 */ /* 0x000fe40000000f00 */
[----:B------:R-:W-:Y:S05]  /*36e0*/  CALL.REL.NOINC `($__internal_61_$__cuda_sm70_shflsync_down_p) ;  /* 0x0000009000007944 */ /* 0x000fea0003c00000 */
[----:B0-----:R-:W-:Y:S01]  /*36f0*/  HFMA2.MMA R88, -RZ, RZ, 0, 5.9604644775390625e-08 ;  /* 0x00000001ff587435 */ /* 0x001fe200000001ff */
[----:B-1----:R-:W-:-:S02]  /*3700*/  MOV R92, R87 ;  /* 0x00000057005c7202 */ /* 0x002fc40000000f00 */
[----:B------:R-:W-:Y:S02]  /*3710*/  MOV R87, R91 ;  /* 0x0000005b00577202 */ /* 0x000fe40000000f00 */
[----:B------:R-:W-:Y:S02]  /*3720*/  MOV R90, 0x1f ;  /* 0x0000001f005a7802 */ /* 0x000fe40000000f00 */
[----:B------:R-:W-:Y:S02]  /*3730*/  MOV R93, 0xffffffff ;  /* 0xffffffff005d7802 */ /* 0x000fe40000000f00 */
[----:B------:R-:W-:Y:S02]  /*3740*/  MOV R84, 0x3760 ;  /* 0x0000376000547802 */ /* 0x000fe40000000f00 */
[----:B------:R-:W-:Y:S05]  /*3750*/  CALL.REL.NOINC `($__internal_61_$__cuda_sm70_shflsync_down_p) ;  /* 0x0000002000007944 */ /* 0x000fea0003c00000 */
[----:B-1----:R-:W-:Y:S01]  /*3760*/  MOV R84, R87 ;  /* 0x0000005700547202 */ /* 0x002fe20000000f00 */
[----:B0-----:R-:W-:Y:S05]  /*3770*/  BRA `(.L_x_3964) ;  /* 0xffffe4b000007947 */ /* 0x001fea000383ffff */
        .weak           $__internal_61_$__cuda_sm70_shflsync_down_p
        .type           $__internal_61_$__cuda_sm70_shflsync_down_p,@function
        .size           $__internal_61_$__cuda_sm70_shflsync_down_p,(.L_x_11795 - $__internal_61_$__cuda_sm70_shflsync_down_p)
$__internal_61_$__cuda_sm70_shflsync_down_p:
[----:B------:R-:W-:Y:S01]  /*3780*/  HFMA2.MMA R85, -RZ, RZ, 0, 0 ;  /* 0x00000000ff557435 */ /* 0x000fe200000001ff */
[----:B------:R-:W-:Y:S04]  /*3790*/  WARPSYNC R93 ;  /* 0x0000005d00007348 */ /* 0x000fe80003800000 */
[----:B------:R0:W1:Y:S01]  /*37a0*/  SHFL.DOWN PT, R87, R87, R88, R90 ;  /* 0x0800005857577389 */ /* 0x00006200000e005a */
[----:B------:R-:W-:Y:S05]  /*37b0*/  RET.REL.NODEC R84 `(_ZN10layer_norm13ln_bwd_kernelINS_13Kernel_traitsI13__nv_bfloat16S2_fS2_fjLj4096ELj1ELj1ELj4ELj16ENS_18Kernel_traits_baseILj4096ES2_S2_fS2_fjLj128EEEEELb0ELb0ELb0ELb1EEEvNS_9BwdParamsE) ;  /* 0xffffc84054007950 */ /* 0x000fea0003c3ffff */
.L_x_3965:
        /* <DEDUP_REMOVED lines=12> */
.L_x_11795:


//--------------------- .text._ZN10layer_norm13ln_bwd_kernelINS_13Kernel_traitsI13__nv_bfloat16S2_fS2_fjLj4096ELj1ELj1ELj4ELj16ENS_18Kernel_traits_baseILj4096ES2_S2_fS2_fjLj128EEEEELb0ELb0ELb1ELb0EEEvNS_9BwdParamsE --------------------------
	.section	.text._ZN10layer_norm13ln_bwd_kernelINS_13Kernel_traitsI13__nv_bfloat16S2_fS2_fjLj4096ELj1ELj1ELj4ELj16ENS_18Kernel_traits_baseILj4096ES2_S2_fS2_fjLj128EEEEELb0ELb0ELb1ELb0EEEvNS_9BwdParamsE,"ax",@progbits
	.sectioninfo	@"SHI_REGISTERS=236"
	.align	128
        .global         _ZN10layer_norm13ln_bwd_kernelINS_13Kernel_traitsI13__nv_bfloat16S2_fS2_fjLj4096ELj1ELj1ELj4ELj16ENS_18Kernel_traits_baseILj4096ES2_S2_fS2_fjLj128EEEEELb0ELb0ELb1ELb0EEEvNS_9BwdParamsE
        .type           _ZN10layer_norm13ln_bwd_kernelINS_13Kernel_traitsI13__nv_bfloat16S2_fS2_fjLj4096ELj1ELj1ELj4ELj16ENS_18Kernel_traits_baseILj4096ES2_S2_fS2_fjLj128EEEEELb0ELb0ELb1ELb0EEEvNS_9BwdParamsE,@function
        .size           _ZN10layer_norm13ln_bwd_kernelINS_13Kernel_traitsI13__nv_bfloat16S2_fS2_fjLj4096ELj1ELj1ELj4ELj16ENS_18Kernel_traits_baseILj4096ES2_S2_fS2_fjLj128EEEEELb0ELb0ELb1ELb0EEEvNS_9BwdParamsE,(.L_x_11796 - _ZN10layer_norm13ln_bwd_kernelINS_13Kernel_traitsI13__nv_bfloat16S2_fS2_fjLj4096ELj1ELj1ELj4ELj16ENS_18Kernel_traits_baseILj4096ES2_S2_fS2_fjLj128EEEEELb0ELb0ELb1ELb0EEEvNS_9BwdParamsE)
        .other          _ZN10layer_norm13ln_bwd_kernelINS_13Kernel_traitsI13__nv_bfloat16S2_fS2_fjLj4096ELj1ELj1ELj4ELj16ENS_18Kernel_traits_baseILj4096ES2_S2_fS2_fjLj128EEEEELb0ELb0ELb1ELb0EEEvNS_9BwdParamsE,@"STO_CUDA_ENTRY STV_DEFAULT"
_ZN10layer_norm13ln_bwd_kernelINS_13Kernel_traitsI13__nv_bfloat16S2_fS2_fjLj4096ELj1ELj1ELj4ELj16ENS_18Kernel_traits_baseILj4096ES2_S2_fS2_fjLj128EEEEELb0ELb0ELb1ELb0EEEvNS_9BwdParamsE:
.text._ZN10layer_norm13ln_bwd_kernelINS_13Kernel_traitsI13__nv_bfloat16S2_fS2_fjLj4096ELj1ELj1ELj4ELj16ENS_18Kernel_traits_baseILj4096ES2_S2_fS2_fjLj128EEEEELb0ELb0ELb1ELb0EEEvNS_9BwdParamsE:
[----:B------:R-:W-:Y:S02]  /*0000*/  MOV R1, c[0x0][0x28] ;  /* 0x00000a0000017a02 */ /* 0x000fe40000000f00 */
        /* <DEDUP_REMOVED lines=12> */
[----:B------:R-:W-:-:S04]  /*00d0*/  ISETP.GE.U32.AND P3, PT, R158, 0x200, PT ;  /* 0x000002009e00780c */ /* 0x000fc80003f66070 */
[----:B------:R-:W-:-:S03]  /*00e0*/  P2R R0, PR, RZ, 0x8 ;  /* 0x00000008ff007803 */ /* 0x000fc60000000000 */
[----:B------:R-:W-:Y:S02]  /*00f0*/  @P0 MOV R3, 0x10 ;  /* 0x0000001000030802 */ /* 0x000fe40000000f00 */
[----:B------:R-:W-:Y:S02]  /*0100*/  @P1 IMAD.MOV.U32 R7, RZ, RZ, 0x10 ;  /* 0x00000010ff071424 */ /* 0x000fe400078e00ff */
[----:B------:R-:W-:Y:S01]  /*0110*/  @P2 MOV R9, 0x10 ;  /* 0x0000001000092802 */ /* 0x000fe20000000f00 */
[C---:B------:R-:W-:Y:S01]  /*0120*/  @P0 IMAD.WIDE.U32 R2, R4.reuse, R3, c[0x0][0x1b0] ;  /* 0x00006c0004020625 */ /* 0x040fe200078e0003 */
[----:B------:R-:W-:-:S03]  /*0130*/  @P0 LOP3.LUT R4, R4, 0x80, RZ, 0xfc, !PT ;  /* 0x0000008004040812 */ /* 0x000fc600078efcff */
[----:B------:R-:W-:Y:S01]  /*0140*/  @P3 IMAD.MOV.U32 R5, RZ, RZ, 0x10 ;  /* 0x00000010ff053424 */ /* 0x000fe200078e00ff */
        /* <DEDUP_REMOVED lines=46> */
[----:B-----5:R-:W-:-:S02]  /*0430*/  PRMT R157, RZ, 0x5410, R12 ;  /* 0x00005410ff9d7816 */ /* 0x020fc4000000000c */
[----:B------:R-:W-:Y:S01]  /*0440*/  PRMT R156, RZ, 0x7610, R12 ;  /* 0x00007610ff9c7816 */ /* 0x000fe2000000000c */
[----:B------:R-:W-:Y:S01]  /*0450*/  IMAD.MOV.U32 R12, RZ, RZ, R0 ;  /* 0x000000ffff0c7224 */ /* 0x000fe200078e0000 */
        /* <DEDUP_REMOVED lines=31> */
.L_x_4059:
        /* <DEDUP_REMOVED lines=8> */
[----:B------:R-:W-:Y:S01]  /*06d0*/  LOP3.LUT R230, R159, 0x7f, RZ, 0xc0, !PT ;  /* 0x0000007f9fe67812 */ /* 0x000fe200078ec0ff */
[----:B------:R-:W-:Y:S01]  /*06e0*/  BSSY B0, `(.L_x_3967) ;  /* 0x0000178000007945 */ /* 0x000fe20003800000 */
[----:B------:R-:W-:Y:S02]  /*06f0*/  MOV R163, 0x20 ;  /* 0x0000002000a37802 */ /* 0x000fe40000000f00 */
[----:B------:R-:W-:-:S04]  /*0700*/  SHF.R.S32.HI R151, RZ, 0x1f, R150 ;  /* 0x0000001fff977819 */ /* 0x000fc80000011496 */
[----:B------:R-:W-:-:S04]  /*0710*/  LEA.HI R151, R151, R150, RZ, 0x3 ;  /* 0x0000009697977211 */ /* 0x000fc800078f18ff */
[----:B------:R-:W-:-:S05]  /*0720*/  LEA.HI.SX32 R160, R151, R230, 0x1d ;  /* 0x000000e697a07211 */ /* 0x000fca00078feaff */
[----:B------:R-:W-:Y:S01]  /*0730*/  IMAD.WIDE.U32 R232, R160, R163, c[0x0][0x218] ;  /* 0x00008600a0e87625 */ /* 0x000fe200078e00a3 */
[----:B--2---:R-:W-:-:S13]  /*0740*/  ISETP.GT.AND P3, PT, R148, RZ, PT ;  /* 0x000000ff9400720c */ /* 0x004fda0003f64270 */
[----:B------:R-:W-:Y:S05]  /*0750*/  @P3 BRA `(.L_x_3968) ;  /* 0x0000028000003947 */ /* 0x000fea0003800000 */
[----:B0-----:R-:W-:Y:S01]  /*0760*/  BSSY B1, `(.L_x_3969) ;  /* 0x0000009000017945 */ /* 0x001fe20003800000 */
[----:B------:R-:W-:Y:S01]  /*0770*/  IMAD.MOV.U32 R146, RZ, RZ, R160 ;  /* 0x000000ffff927224 */ /* 0x000fe200078e00a0 */
[----:B------:R-:W-:Y:S05]  /*0780*/  @!P0 BRA `(.L_x_3970) ;  /* 0x0000006000008947 */ /* 0x000fea0003800000 */
[----:B------:R-:W-:-:S04]  /*0790*/  ISETP.NE.U32.AND P4, PT, RZ, c[0x0][0x218], PT ;  /* 0x00008600ff007a0c */ /* 0x000fc80003f85070 */
[----:B------:R-:W-:-:S13]  /*07a0*/  ISETP.NE.AND.EX P4, PT, RZ, c[0x0][0x21c], PT, P4 ;  /* 0x00008700ff007a0c */ /* 0x000fda0003f85340 */
[----:B------:R-:W-:Y:S05]  /*07b0*/  @!P4 BRA `(.L_x_3971) ;  /* 0x000000200000c947 */ /* 0x000fea0003800000 */
[----:B------:R0:W5:Y:S04]  /*07c0*/  LDG.E.128 R108, [R232.64] ;  /* 0x00000004e86c7981 */ /* 0x000168000c1e1d00 */
[----:B------:R0:W5:Y:S02]  /*07d0*/  LDG.E.128 R112, [R232.64+0x10] ;  /* 0x00001004e8707981 */ /* 0x000164000c1e1d00 */
.L_x_3971:
[----:B------:R-:W-:Y:S02]  /*07e0*/  IADD3 R146, R160, 0x80, RZ ;  /* 0x00000080a0927810 */ /* 0x000fe40007ffe0ff */
.L_x_3970:
[----:B------:R-:W-:Y:S05]  /*07f0*/  BSYNC B1 ;  /* 0x0000000000017941 */ /* 0x000fea0003800000 */
.L_x_3969:
[----:B------:R-:W-:Y:S01]  /*0800*/  BSSY B1, `(.L_x_3972) ;  /* 0x0000009000017945 */ /* 0x000fe20003800000 */
[----:B------:R-:W-:Y:S05]  /*0810*/  @!P1 BRA `(.L_x_3973) ;  /* 0x0000007000009947 */ /* 0x000fea0003800000 */
[----:B------:R-:W-:-:S04]  /*0820*/  ISETP.NE.U32.AND P4, PT, RZ, c[0x0][0x218], PT ;  /* 0x00008600ff007a0c */ /* 0x000fc80003f85070 */
[----:B------:R-:W-:-:S13]  /*0830*/  ISETP.NE.AND.EX P4, PT, RZ, c[0x0][0x21c], PT, P4 ;  /* 0x00008700ff007a0c */ /* 0x000fda0003f85340 */
[----:B------:R-:W-:Y:S05]  /*0840*/  @!P4 BRA `(.L_x_3974) ;  /* 0x000000300000c947 */ /* 0x000fea0003800000 */
[----:B------:R-:W-:-:S05]  /*0850*/  IMAD.WIDE.U32 R144, R146, R163, c[0x0][0x218] ;  /* 0x0000860092907625 */ /* 0x000fca00078e00a3 */
[----:B------:R1:W5:Y:S04]  /*0860*/  LDG.E.128 R40, [R144.64] ;  /* 0x0000000490287981 */ /* 0x000368000c1e1d00 */
[----:B------:R1:W5:Y:S02]  /*0870*/  LDG.E.128 R36, [R144.64+0x10] ;  /* 0x0000100490247981 */ /* 0x000364000c1e1d00 */
.L_x_3974:
[----:B------:R-:W-:Y:S02]  /*0880*/  IADD3 R146, R146, 0x80, RZ ;  /* 0x0000008092927810 */ /* 0x000fe40007ffe0ff */
.L_x_3973:
[----:B------:R-:W-:Y:S05]  /*0890*/  BSYNC B1 ;  /* 0x0000000000017941 */ /* 0x000fea0003800000 */
.L_x_3972:
[----:B------:R-:W-:Y:S01]  /*08a0*/  BSSY B1, `(.L_x_3975) ;  /* 0x0000009000017945 */ /* 0x000fe20003800000 */
[----:B------:R-:W-:Y:S05]  /*08b0*/  @!P2 BRA `(.L_x_3976) ;  /* 0x000000700000a947 */ /* 0x000fea0003800000 */
[----:B------:R-:W-:-:S04]  /*08c0*/  ISETP.NE.U32.AND P4, PT, RZ, c[0x0][0x218], PT ;  /* 0x00008600ff007a0c */ /* 0x000fc80003f85070 */
[----:B------:R-:W-:-:S13]  /*08d0*/  ISETP.NE.AND.EX P4, PT, RZ, c[0x0][0x21c], PT, P4 ;  /* 0x00008700ff007a0c */ /* 0x000fda0003f85340 */
[----:B------:R-:W-:Y:S05]  /*08e0*/  @!P4 BRA `(.L_x_3977) ;  /* 0x000000300000c947 */ /* 0x000fea0003800000 */
[----:B-1----:R-:W-:-:S05]  /*08f0*/  IMAD.WIDE.U32 R144, R146, R163, c[0x0][0x218] ;  /* 0x0000860092907625 */ /* 0x002fca00078e00a3 */
[----:B------:R1:W5:Y:S04]  /*0900*/  LDG.E.128 R116, [R144.64] ;  /* 0x0000000490747981 */ /* 0x000368000c1e1d00 */
[----:B------:R1:W5:Y:S02]  /*0910*/  LDG.E.128 R120, [R144.64+0x10] ;  /* 0x0000100490787981 */ /* 0x000364000c1e1d00 */
.L_x_3977:
[----:B------:R-:W-:Y:S02]  /*0920*/  IADD3 R146, R146, 0x80, RZ ;  /* 0x0000008092927810 */ /* 0x000fe40007ffe0ff */
.L_x_3976:
[----:B------:R-:W-:Y:S05]  /*0930*/  BSYNC B1 ;  /* 0x0000000000017941 */ /* 0x000fea0003800000 */
.L_x_3975:
[----:B------:R-:W-:Y:S01]  /*0940*/  ISETP.NE.U32.AND P4, PT, RZ, c[0x0][0x218], PT ;  /* 0x00008600ff007a0c */ /* 0x000fe20003f85070 */
[----:B------:R-:W-:Y:S01]  /*0950*/  HFMA2.MMA R229, -RZ, RZ, 0, 0 ;  /* 0x00000000ffe57435 */ /* 0x000fe200000001ff */
[----:B------:R-:W-:Y:S02]  /*0960*/  IMAD.MOV.U32 R227, RZ, RZ, RZ ;  /* 0x000000ffffe37224 */ /* 0x000fe400078e00ff */
[----:B------:R-:W-:-:S04]  /*0970*/  ISETP.NE.AND.EX P4, PT, RZ, c[0x0][0x21c], PT, P4 ;  /* 0x00008700ff007a0c */ /* 0x000fc80003f85340 */
[----:B------:R-:W-:-:S13]  /*0980*/  ISETP.LT.U32.OR P4, PT, R158, 0x200, !P4 ;  /* 0x000002009e00780c */ /* 0x000fda0006781470 */
[----:B------:R-:W-:Y:S05]  /*0990*/  @P4 BRA `(.L_x_3978) ;  /* 0x000014c000004947 */ /* 0x000fea0003800000 */
[----:B-1----:R-:W-:-:S05]  /*09a0*/  IMAD.WIDE.U32 R144, R146, R163, c[0x0][0x218] ;  /* 0x0000860092907625 */ /* 0x002fca00078e00a3 */
[----:B------:R1:W5:Y:S04]  /*09b0*/  LDG.E.128 R124, [R144.64] ;  /* 0x00000004907c7981 */ /* 0x000368000c1e1d00 */
[----:B------:R1:W5:Y:S01]  /*09c0*/  LDG.E.128 R128, [R144.64+0x10] ;  /* 0x0000100490807981 */ /* 0x000362000c1e1d00 */
[----:B------:R-:W-:Y:S05]  /*09d0*/  BRA `(.L_x_3978) ;  /* 0x0000148000007947 */ /* 0x000fea0003800000 */
.L_x_3968:
[----:B0-----:R-:W-:-:S06]  /*09e0*/  IMAD.WIDE R144, R12, R153, c[0x0][0x1a0] ;  /* 0x000068000c907625 */ /* 0x001fcc00078e0299 */
[----:B------:R-:W2:Y:S01]  /*09f0*/  LDG.E R144, [R144.64] ;  /* 0x0000000490907981 */ /* 0x000ea2000c1e1900 */
[----:B------:R-:W-:Y:S01]  /*0a00*/  IADD3 R146, R148, -0x1, RZ ;  /* 0xffffffff94927810 */ /* 0x000fe20007ffe0ff */
[----:B------:R-:W-:Y:S01]  /*0a10*/  BSSY B1, `(.L_x_3979) ;  /* 0x0000057000017945 */ /* 0x000fe20003800000 */
[----:B------:R-:W-:Y:S01]  /*0a20*/  ISETP.NE.AND P4, PT, R25, RZ, PT ;  /* 0x000000ff1900720c */ /* 0x000fe20003f85270 */
[----:B------:R-:W-:Y:S01]  /*0a30*/  HFMA2.MMA R227, -RZ, RZ, 0, 0 ;  /* 0x00000000ffe37435 */ /* 0x000fe200000001ff */
[----:B------:R-:W-:Y:S01]  /*0a40*/  MOV R229, RZ ;  /* 0x000000ff00e57202 */ /* 0x000fe20000000f00 */
[----:B------:R-:W-:Y:S02]  /*0a50*/  IMAD R146, R146, c[0x0][0x168], RZ ;  /* 0x00005a0092927a24 */ /* 0x000fe400078e02ff */
[----:B------:R-:W-:-:S03]  /*0a60*/  IMAD.MOV.U32 R228, RZ, RZ, R160 ;  /* 0x000000ffffe47224 */ /* 0x000fc600078e00a0 */
[----:B------:R-:W-:-:S04]  /*0a70*/  SHF.R.S32.HI R147, RZ, 0x1f, R146 ;  /* 0x0000001fff937819 */ /* 0x000fc80000011492 */
[----:B------:R-:W-:-:S04]  /*0a80*/  LEA.HI R147, R147, R146, RZ, 0x3 ;  /* 0x0000009293937211 */ /* 0x000fc800078f18ff */
[----:B------:R-:W-:Y:S02]  /*0a90*/  LEA.HI.SX32 R230, R147, R230, 0x1d ;  /* 0x000000e693e67211 */ /* 0x000fe400078feaff */
[----:B--2---:R-:W-:Y:S01]  /*0aa0*/  FSEL R161, R144, RZ, !P4 ;  /* 0x000000ff90a17208 */ /* 0x004fe20006000000 */
[----:B------:R-:W-:Y:S05]  /*0ab0*/  @!P0 BRA `(.L_x_3980) ;  /* 0x000004c000008947 */ /* 0x000fea0003800000 */
[----:B------:R-:W-:Y:S01]  /*0ac0*/  MOV R149, 0x10 ;  /* 0x0000001000957802 */ /* 0x000fe20000000f00 */
[----:B------:R-:W-:-:S04]  /*0ad0*/  IMAD.WIDE.U32 R164, R160, R163, c[0x0][0x188] ;  /* 0x00006200a0a47625 */ /* 0x000fc800078e00a3 */
[----:B------:R-:W-:Y:S01]  /*0ae0*/  IMAD.WIDE.U32 R148, R230, R149, c[0x0][0x208] ;  /* 0x00008200e6947625 */ /* 0x000fe200078e0095 */
[----:B------:R-:W2:Y:S04]  /*0af0*/  LDG.E.128 R144, [R164.64] ;  /* 0x00000004a4907981 */ /* 0x000ea8000c1e1d00 */
[----:B------:R-:W3:Y:S04]  /*0b00*/  LDG.E.128 R152, [R164.64+0x10] ;  /* 0x00001004a4987981 */ /* 0x000ee8000c1e1d00 */
[----:B------:R-:W4:Y:S01]  /*0b10*/  LDG.E.128 R148, [R148.64] ;  /* 0x0000000494947981 */ /* 0x000f22000c1e1d00 */
[----:B------:R-:W-:-:S04]  /*0b20*/  ISETP.NE.U32.AND P4, PT, RZ, c[0x0][0x218], PT ;  /* 0x00008600ff007a0c */ /* 0x000fc80003f85070 */
[----:B------:R-:W-:-:S13]  /*0b30*/  ISETP.NE.AND.EX P4, PT, RZ, c[0x0][0x21c], PT, P4 ;  /* 0x00008700ff007a0c */ /* 0x000fda0003f85340 */
[----:B------:R0:W5:Y:S04]  /*0b40*/  @P4 LDG.E.128 R108, [R232.64] ;  /* 0x00000004e86c4981 */ /* 0x000168000c1e1d00 */
[----:B------:R0:W5:Y:S01]  /*0b50*/  @P4 LDG.E.128 R112, [R232.64+0x10] ;  /* 0x00001004e8704981 */ /* 0x000162000c1e1d00 */
[----:B------:R-:W-:Y:S02]  /*0b60*/  IADD3 R228, R160, 0x80, RZ ;  /* 0x00000080a0e47810 */ /* 0x000fe40007ffe0ff */
[----:B------:R-:W-:Y:S01]  /*0b70*/  IADD3 R230, R230, 0x80, RZ ;  /* 0x00000080e6e67810 */ /* 0x000fe20007ffe0ff */
[----:B--2---:R-:W-:-:S04]  /*0b80*/  FADD.FTZ R167, -R161, R144 ;  /* 0x00000090a1a77221 */ /* 0x004fc80000010100 */
[----:B-----5:R-:W-:Y:S01]  /*0b90*/  FMUL.FTZ R226, R2, R167 ;  /* 0x000000a702e27220 */ /* 0x020fe20000410000 */
[--C-:B----4-:R-:W-:Y:S01]  /*0ba0*/  PRMT R225, RZ, 0x5410, R148.reuse ;  /* 0x00005410ffe17816 */ /* 0x110fe20000000094 */
[C---:B------:R-:W-:Y:S01]  /*0bb0*/  FADD.FTZ R145, -R161.reuse, R145 ;  /* 0x00000091a1917221 */ /* 0x040fe20000010100 */
[----:B------:R-:W-:Y:S01]  /*0bc0*/  PRMT R148, RZ, 0x7610, R148 ;  /* 0x00007610ff947816 */ /* 0x000fe20000000094 */
[----:B------:R-:W-:Y:S02]  /*0bd0*/  FADD.FTZ R169, -R161, R146 ;  /* 0x00000092a1a97221 */ /* 0x000fe40000010100 */
[-C--:B------:R-:W-:Y:S02]  /*0be0*/  FFMA.FTZ R44, R226, R225.reuse, R44 ;  /* 0x000000e1e22c7223 */ /* 0x080fe4000001002c */
[----:B------:R-:W-:Y:S02]  /*0bf0*/  FADD.FTZ R72, R72, R225 ;  /* 0x000000e148487221 */ /* 0x000fe40000010000 */
[----:B------:R-:W-:Y:S01]  /*0c00*/  FMUL.FTZ R225, R157, R225 ;  /* 0x000000e19de17220 */ /* 0x000fe20000410000 */
[----:B------:R-:W-:Y:S01]  /*0c10*/  PRMT R221, RZ, 0x5410, R149 ;  /* 0x00005410ffdd7816 */ /* 0x000fe20000000095 */
[----:B------:R-:W-:-:S02]  /*0c20*/  FMUL.FTZ R224, R2, R145 ;  /* 0x0000009102e07220 */ /* 0x000fc40000410000 */
[----:B------:R-:W-:Y:S02]  /*0c30*/  FMUL.FTZ R222, R2, R169 ;  /* 0x000000a902de7220 */ /* 0x000fe40000410000 */
[----:B------:R-:W-:Y:S02]  /*0c40*/  FMUL.FTZ R223, R156, R148 ;  /* 0x000000949cdf7220 */ /* 0x000fe40000410000 */
[----:B------:R-:W-:Y:S02]  /*0c50*/  FADD.FTZ R144, RZ, R225 ;  /* 0x000000e1ff907221 */ /* 0x000fe40000010000 */
[----:B------:R-:W-:Y:S01]  /*0c60*/  FFMA.FTZ R145, R226, R225, RZ ;  /* 0x000000e1e2917223 */ /* 0x000fe200000100ff */
[----:B------:R-:W-:Y:S01]  /*0c70*/  PRMT R149, RZ, 0x7610, R149 ;  /* 0x00007610ff957816 */ /* 0x000fe20000000095 */
[C---:B------:R-:W-:Y:S02]  /*0c80*/  FADD.FTZ R147, -R161.reuse, R147 ;  /* 0x00000093a1937221 */ /* 0x040fe40000010100 */
[----:B---3--:R-:W-:-:S02]  /*0c90*/  FADD.FTZ R219, -R161, R152 ;  /* 0x00000098a1db7221 */ /* 0x008fc40000010100 */
        /* <DEDUP_REMOVED lines=36> */
[----:B------:R-:W-:Y:S02]  /*0ee0*/  FFMA.FTZ R45, R224, R148, R45 ;  /* 0x00000094e02d7223 */ /* 0x000fe4000001002d */
[----:B------:R-:W-:Y:S02]  /*0ef0*/  FADD.FTZ R73, R73, R148 ;  /* 0x0000009449497221 */ /* 0x000fe40000010000 */
[----:B------:R-:W-:Y:S02]  /*0f00*/  FFMA.FTZ R47, R220, R149, R47 ;  /* 0x00000095dc2f7223 */ /* 0x000fe4000001002f */
[----:B------:R-:W-:-:S02]  /*0f10*/  FADD.FTZ R75, R75, R149 ;  /* 0x000000954b4b7221 */ /* 0x000fc40000010000 */
[----:B------:R-:W-:Y:S02]  /*0f20*/  FADD.FTZ R77, R77, R150 ;  /* 0x000000964d4d7221 */ /* 0x000fe40000010000 */
[----:B------:R-:W-:Y:S02]  /*0f30*/  FFMA.FTZ R49, R162, R150, R49 ;  /* 0x00000096a2317223 */ /* 0x000fe40000010031 */
[----:B------:R-:W-:Y:S02]  /*0f40*/  FADD.FTZ R79, R79, R151 ;  /* 0x000000974f4f7221 */ /* 0x000fe40000010000 */
[----:B------:R-:W-:Y:S02]  /*0f50*/  FFMA.FTZ R51, R164, R151, R51 ;  /* 0x00000097a4337223 */ /* 0x000fe40000010033 */
[----:B------:R-:W-:Y:S02]  /*0f60*/  FADD.FTZ R229, R144, R169 ;  /* 0x000000a990e57221 */ /* 0x000fe40000010000 */
[----:B------:R-:W-:-:S02]  /*0f70*/  FFMA.FTZ R227, R164, R169, R145 ;  /* 0x000000a9a4e37223 */ /* 0x000fc40000010091 */
.L_x_3980:
[----:B0-----:R-:W-:Y:S05]  /*0f80*/  BSYNC B1 ;  /* 0x0000000000017941 */ /* 0x001fea0003800000 */
.L_x_3979:
[----:B------:R-:W-:Y:S01]  /*0f90*/  BSSY B1, `(.L_x_3981) ;  /* 0x000004f000017945 */ /* 0x000fe20003800000 */
        /* <DEDUP_REMOVED lines=9> */
[----:B------:R-:W-:-:S05]  /*1030*/  @P4 IMAD.WIDE.U32 R170, R228, R163, c[0x0][0x218] ;  /* 0x00008600e4aa4625 */ /* 0x000fca00078e00a3 */
[----:B------:R0:W5:Y:S04]  /*1040*/  @P4 LDG.E.128 R40, [R170.64] ;  /* 0x00000004aa284981 */ /* 0x000168000c1e1d00 */
[----:B------:R0:W5:Y:S01]  /*1050*/  @P4 LDG.E.128 R36, [R170.64+0x10] ;  /* 0x00001004aa244981 */ /* 0x000162000c1e1d00 */
[----:B------:R-:W-:Y:S02]  /*1060*/  IADD3 R230, R230, 0x80, RZ ;  /* 0x00000080e6e67810 */ /* 0x000fe40007ffe0ff */
[----:B------:R-:W-:Y:S01]  /*1070*/  IADD3 R228, R228, 0x80, RZ ;  /* 0x00000080e4e47810 */ /* 0x000fe20007ffe0ff */
[----:B--2---:R-:W-:-:S04]  /*1080*/  FADD.FTZ R175, -R161, R144 ;  /* 0x00000090a1af7221 */ /* 0x004fc80000010100 */
[----:B0----5:R-:W-:Y:S01]  /*1090*/  FMUL.FTZ R171, R2, R175 ;  /* 0x000000af02ab7220 */ /* 0x021fe20000410000 */
[----:B----4-:R-:W-:Y:S01]  /*10a0*/  PRMT R178, RZ, 0x5410, R148 ;  /* 0x00005410ffb27816 */ /* 0x010fe20000000094 */
[C---:B------:R-:W-:Y:S01]  /*10b0*/  FADD.FTZ R177, -R161.reuse, R146 ;  /* 0x00000092a1b17221 */ /* 0x040fe20000010100 */
[----:B------:R-:W-:Y:S01]  /*10c0*/  PRMT R148, RZ, 0x7610, R148 ;  /* 0x00007610ff947816 */ /* 0x000fe20000000094 */
[----:B---3--:R-:W-:Y:S02]  /*10d0*/  FADD.FTZ R179, -R161, R154 ;  /* 0x0000009aa1b37221 */ /* 0x008fe40000010100 */
[----:B------:R-:W-:Y:S02]  /*10e0*/  FFMA.FTZ R136, R171, R178, R136 ;  /* 0x000000b2ab887223 */ /* 0x000fe40000010088 */
[----:B------:R-:W-:Y:S02]  /*10f0*/  FADD.FTZ R52, R52, R178 ;  /* 0x000000b234347221 */ /* 0x000fe40000010000 */
[----:B------:R-:W-:-:S02]  /*1100*/  FADD.FTZ R145, -R161, R145 ;  /* 0x00000091a1917221 */ /* 0x000fc40000010100 */
[----:B------:R-:W-:Y:S01]  /*1110*/  FMUL.FTZ R178, R29, R178 ;  /* 0x000000b21db27220 */ /* 0x000fe20000410000 */
[----:B------:R-:W-:Y:S01]  /*1120*/  PRMT R180, RZ, 0x5410, R149 ;  /* 0x00005410ffb47816 */ /* 0x000fe20000000095 */
[C---:B------:R-:W-:Y:S02]  /*1130*/  FMUL.FTZ R173, R2.reuse, R177 ;  /* 0x000000b102ad7220 */ /* 0x040fe40000410000 */
[C---:B------:R-:W-:Y:S02]  /*1140*/  FMUL.FTZ R177, R2.reuse, R179 ;  /* 0x000000b302b17220 */ /* 0x040fe40000410000 */
[----:B------:R-:W-:Y:S02]  /*1150*/  FMUL.FTZ R170, R2, R145 ;  /* 0x0000009102aa7220 */ /* 0x000fe40000410000 */
[----:B------:R-:W-:Y:S02]  /*1160*/  FMUL.FTZ R179, R28, R148 ;  /* 0x000000941cb37220 */ /* 0x000fe40000410000 */
[----:B------:R-:W-:-:S02]  /*1170*/  FADD.FTZ R144, R229, R178 ;  /* 0x000000b2e5907221 */ /* 0x000fc40000010000 */
[----:B------:R-:W-:Y:S01]  /*1180*/  FFMA.FTZ R227, R171, R178, R227 ;  /* 0x000000b2abe37223 */ /* 0x000fe200000100e3 */
[----:B------:R-:W-:Y:S01]  /*1190*/  PRMT R149, RZ, 0x7610, R149 ;  /* 0x00007610ff957816 */ /* 0x000fe20000000095 */
[-C--:B------:R-:W-:Y:S02]  /*11a0*/  FFMA.FTZ R138, R173, R180.reuse, R138 ;  /* 0x000000b4ad8a7223 */ /* 0x080fe4000001008a */
[----:B------:R-:W-:Y:S02]  /*11b0*/  FADD.FTZ R54, R54, R180 ;  /* 0x000000b436367221 */ /* 0x000fe40000010000 */
[----:B------:R-:W-:Y:S02]  /*11c0*/  FADD.FTZ R147, -R161, R147 ;  /* 0x00000093a1937221 */ /* 0x000fe40000010100 */
[----:B------:R-:W-:Y:S02]  /*11d0*/  FMUL.FTZ R180, R27, R180 ;  /* 0x000000b41bb47220 */ /* 0x000fe40000410000 */
[----:B------:R-:W-:-:S02]  /*11e0*/  FADD.FTZ R145, R144, R179 ;  /* 0x000000b390917221 */ /* 0x000fc40000010000 */
[----:B------:R-:W-:Y:S01]  /*11f0*/  FFMA.FTZ R227, R170, R179, R227 ;  /* 0x000000b3aae37223 */ /* 0x000fe200000100e3 */
[--C-:B------:R-:W-:Y:S02]  /*1200*/  PRMT R185, RZ, 0x5410, R151.reuse ;  /* 0x00005410ffb97816 */ /* 0x100fe40000000097 */
[----:B------:R-:W-:Y:S01]  /*1210*/  PRMT R146, RZ, 0x7610, R151 ;  /* 0x00007610ff927816 */ /* 0x000fe20000000097 */
[----:B------:R-:W-:Y:S01]  /*1220*/  FADD.FTZ R151, -R161, R152 ;  /* 0x00000098a1977221 */ /* 0x000fe20000010100 */
[----:B------:R-:W-:Y:S01]  /*1230*/  PRMT R183, RZ, 0x5410, R150 ;  /* 0x00005410ffb77816 */ /* 0x000fe20000000096 */
[----:B------:R-:W-:Y:S02]  /*1240*/  FMUL.FTZ R172, R2, R147 ;  /* 0x0000009302ac7220 */ /* 0x000fe40000410000 */
[----:B------:R-:W-:Y:S02]  /*1250*/  FMUL.FTZ R181, R26, R149 ;  /* 0x000000951ab57220 */ /* 0x000fe40000410000 */
[----:B------:R-:W-:-:S02]  /*1260*/  FADD.FTZ R144, R145, R180 ;  /* 0x000000b491907221 */ /* 0x000fc40000010000 */
[----:B------:R-:W-:Y:S01]  /*1270*/  FFMA.FTZ R227, R173, R180, R227 ;  /* 0x000000b4ade37223 */ /* 0x000fe200000100e3 */
[----:B------:R-:W-:Y:S01]  /*1280*/  PRMT R150, RZ, 0x7610, R150 ;  /* 0x00007610ff967816 */ /* 0x000fe20000000096 */
        /* <DEDUP_REMOVED lines=25> */
[----:B------:R-:W-:Y:S02]  /*1420*/  FADD.FTZ R85, R85, R150 ;  /* 0x0000009655557221 */ /* 0x000fe40000010000 */
[----:B------:R-:W-:Y:S02]  /*1430*/  FFMA.FTZ R89, R174, R150, R89 ;  /* 0x00000096ae597223 */ /* 0x000fe40000010059 */
[----:B------:R-:W-:Y:S02]  /*1440*/  FADD.FTZ R87, R87, R146 ;  /* 0x0000009257577221 */ /* 0x000fe40000010000 */
[----:B------:R-:W-:-:S02]  /*1450*/  FFMA.FTZ R91, R176, R146, R91 ;  /* 0x00000092b05b7223 */ /* 0x000fc4000001005b */
[----:B------:R-:W-:Y:S02]  /*1460*/  FADD.FTZ R229, R144, R185 ;  /* 0x000000b990e57221 */ /* 0x000fe40000010000 */
[----:B------:R-:W-:Y:S02]  /*1470*/  FFMA.FTZ R227, R176, R185, R227 ;  /* 0x000000b9b0e37223 */ /* 0x000fe400000100e3 */
.L_x_3982:
[----:B------:R-:W-:Y:S05]  /*1480*/  BSYNC B1 ;  /* 0x0000000000017941 */ /* 0x000fea0003800000 */
.L_x_3981:
[----:B------:R-:W-:Y:S01]  /*1490*/  BSSY B1, `(.L_x_3983) ;  /* 0x000004f000017945 */ /* 0x000fe20003800000 */
[----:B------:R-:W-:Y:S05]  /*14a0*/  @!P2 BRA `(.L_x_3984) ;  /* 0x000004d00000a947 */ /* 0x000fea0003800000 */
[----:B------:R-:W-:Y:S02]  /*14b0*/  IMAD.MOV.U32 R149, RZ, RZ, 0x10 ;  /* 0x00000010ff957424 */ /* 0x000fe400078e00ff */
[----:B------:R-:W-:-:S04]  /*14c0*/  IMAD.WIDE.U32 R188, R228, R163, c[0x0][0x188] ;  /* 0x00006200e4bc7625 */ /* 0x000fc800078e00a3 */
[----:B------:R-:W-:Y:S01]  /*14d0*/  IMAD.WIDE.U32 R148, R230, R149, c[0x0][0x208] ;  /* 0x00008200e6947625 */ /* 0x000fe200078e0095 */
[----:B------:R-:W2:Y:S04]  /*14e0*/  LDG.E.128 R144, [R188.64] ;  /* 0x00000004bc907981 */ /* 0x000ea8000c1e1d00 */
[----:B------:R0:W3:Y:S04]  /*14f0*/  LDG.E.128 R152, [R188.64+0x10] ;  /* 0x00001004bc987981 */ /* 0x0000e8000c1e1d00 */
        /* <DEDUP_REMOVED lines=8> */
[C---:B--2---:R-:W-:Y:S02]  /*1580*/  FADD.FTZ R193, -R161.reuse, R145 ;  /* 0x00000091a1c17221 */ /* 0x044fe40000010100 */
[----:B------:R-:W-:-:S02]  /*1590*/  FADD.FTZ R197, -R161, R147 ;  /* 0x00000093a1c57221 */ /* 0x000fc40000010100 */
[C---:B------:R-:W-:Y:S01]  /*15a0*/  FADD.FTZ R191, -R161.reuse, R144 ;  /* 0x00000090a1bf7221 */ /* 0x040fe20000010100 */
[----:B----4-:R-:W-:Y:S01]  /*15b0*/  PRMT R145, RZ, 0x5410, R148 ;  /* 0x00005410ff917816 */ /* 0x010fe20000000094 */
[----:B------:R-:W-:Y:S01]  /*15c0*/  FADD.FTZ R195, -R161, R146 ;  /* 0x00000092a1c37221 */ /* 0x000fe20000010100 */
[--C-:B------:R-:W-:Y:S01]  /*15d0*/  PRMT R144, RZ, 0x7610, R149.reuse ;  /* 0x00007610ff907816 */ /* 0x100fe20000000095 */
[C---:B0----5:R-:W-:Y:S01]  /*15e0*/  FMUL.FTZ R188, R2.reuse, R197 ;  /* 0x000000c502bc7220 */ /* 0x061fe20000410000 */
[----:B------:R-:W-:Y:S01]  /*15f0*/  PRMT R148, RZ, 0x7610, R148 ;  /* 0x00007610ff947816 */ /* 0x000fe20000000094 */
[----:B-1----:R-:W-:Y:S02]  /*1600*/  FMUL.FTZ R187, R2, R191 ;  /* 0x000000bf02bb7220 */ /* 0x002fe40000410000 */
[----:B------:R-:W-:Y:S01]  /*1610*/  FMUL.FTZ R194, R20, R145 ;  /* 0x0000009114c27220 */ /* 0x000fe20000410000 */
[----:B------:R-:W-:Y:S01]  /*1620*/  PRMT R147, RZ, 0x5410, R149 ;  /* 0x00005410ff937816 */ /* 0x000fe20000000095 */
[----:B------:R-:W-:-:S02]  /*1630*/  FMUL.FTZ R189, R2, R195 ;  /* 0x000000c302bd7220 */ /* 0x000fc40000410000 */
[-C--:B------:R-:W-:Y:S02]  /*1640*/  FFMA.FTZ R59, R188, R144.reuse, R59 ;  /* 0x00000090bc3b7223 */ /* 0x080fe4000001003b */
[----:B------:R-:W-:Y:S02]  /*1650*/  FADD.FTZ R95, R95, R144 ;  /* 0x000000905f5f7221 */ /* 0x000fe40000010000 */
[----:B------:R-:W-:Y:S02]  /*1660*/  FMUL.FTZ R197, R17, R144 ;  /* 0x0000009011c57220 */ /* 0x000fe40000410000 */
[----:B------:R-:W-:Y:S02]  /*1670*/  FMUL.FTZ R186, R2, R193 ;  /* 0x000000c102ba7220 */ /* 0x000fe40000410000 */
[----:B------:R-:W-:Y:S02]  /*1680*/  FMUL.FTZ R195, R19, R148 ;  /* 0x0000009413c37220 */ /* 0x000fe40000410000 */
[----:B------:R-:W-:-:S02]  /*1690*/  FADD.FTZ R144, R229, R194 ;  /* 0x000000c2e5907221 */ /* 0x000fc40000010000 */
[C---:B------:R-:W-:Y:S02]  /*16a0*/  FFMA.FTZ R227, R187.reuse, R194, R227 ;  /* 0x000000c2bbe37223 */ /* 0x040fe400000100e3 */
[----:B------:R-:W-:Y:S02]  /*16b0*/  FFMA.FTZ R56, R187, R145, R56 ;  /* 0x00000091bb387223 */ /* 0x000fe40000010038 */
[----:B------:R-:W-:Y:S02]  /*16c0*/  FADD.FTZ R92, R92, R145 ;  /* 0x000000915c5c7221 */ /* 0x000fe40000010000 */
        /* <DEDUP_REMOVED lines=8> */
[C---:B---3--:R-:W-:Y:S01]  /*1750*/  FADD.FTZ R151, -R161.reuse, R152 ;  /* 0x00000098a1977221 */ /* 0x048fe20000010100 */
[----:B------:R-:W-:Y:S01]  /*1760*/  PRMT R150, RZ, 0x7610, R150 ;  /* 0x00007610ff967816 */ /* 0x000fe20000000096 */
[----:B------:R-:W-:-:S02]  /*1770*/  FADD.FTZ R199, -R161, R154 ;  /* 0x0000009aa1c77221 */ /* 0x000fc40000010100 */
[----:B------:R-:W-:Y:S02]  /*1780*/  FADD.FTZ R153, -R161, R153 ;  /* 0x00000099a1997221 */ /* 0x000fe40000010100 */
[----:B------:R-:W-:Y:S02]  /*1790*/  FMUL.FTZ R191, R2, R151 ;  /* 0x0000009702bf7220 */ /* 0x000fe40000410000 */
        /* <DEDUP_REMOVED lines=30> */
.L_x_3984:
[----:B------:R-:W-:Y:S05]  /*1980*/  BSYNC B1 ;  /* 0x0000000000017941 */ /* 0x000fea0003800000 */
.L_x_3983:
[----:B------:R-:W-:-:S13]  /*1990*/  ISETP.GE.U32.AND P4, PT, R158, 0x200, PT ;  /* 0x000002009e00780c */ /* 0x000fda0003f86070 */
[----:B------:R-:W-:Y:S05]  /*19a0*/  @!P4 BRA `(.L_x_3978) ;  /* 0x000004b00000c947 */ /* 0x000fea0003800000 */
[----:B------:R-:W-:Y:S01]  /*19b0*/  HFMA2.MMA R149, -RZ, RZ, 0, 9.5367431640625e-07 ;  /* 0x00000010ff957435 */ /* 0x000fe200000001ff */
[----:B------:R-:W-:-:S05]  /*19c0*/  IMAD.WIDE.U32 R202, R228, R163, c[0x0][0x188] ;  /* 0x00006200e4ca7625 */ /* 0x000fca00078e00a3 */
[----:B------:R-:W2:Y:S04]  /*19d0*/  LDG.E.128 R144, [R202.64] ;  /* 0x00000004ca907981 */ /* 0x000ea8000c1e1d00 */
[----:B------:R-:W-:Y:S01]  /*19e0*/  IMAD.WIDE.U32 R148, R230, R149, c[0x0][0x208] ;  /* 0x00008200e6947625 */ /* 0x000fe200078e0095 */
[----:B------:R0:W3:Y:S05]  /*19f0*/  LDG.E.128 R152, [R202.64+0x10] ;  /* 0x00001004ca987981 */ /* 0x0000ea000c1e1d00 */
[----:B------:R-:W4:Y:S01]  /*1a00*/  LDG.E.128 R148, [R148.64] ;  /* 0x0000000494947981 */ /* 0x000f22000c1e1d00 */
[----:B------:R-:W-:-:S04]  /*1a10*/  ISETP.NE.U32.AND P4, PT, RZ, c[0x0][0x218], PT ;  /* 0x00008600ff007a0c */ /* 0x000fc80003f85070 */
[----:B------:R-:W-:-:S13]  /*1a20*/  ISETP.NE.AND.EX P4, PT, RZ, c[0x0][0x21c], PT, P4 ;  /* 0x00008700ff007a0c */ /* 0x000fda0003f85340 */
[----:B------:R-:W-:-:S05]  /*1a30*/  @P4 IMAD.WIDE.U32 R204, R228, R163, c[0x0][0x218] ;  /* 0x00008600e4cc4625 */ /* 0x000fca00078e00a3 */
[----:B------:R1:W5:Y:S04]  /*1a40*/  @P4 LDG.E.128 R124, [R204.64] ;  /* 0x00000004cc7c4981 */ /* 0x000368000c1e1d00 */
[----:B------:R1:W5:Y:S01]  /*1a50*/  @P4 LDG.E.128 R128, [R204.64+0x10] ;  /* 0x00001004cc804981 */ /* 0x000362000c1e1d00 */
[----:B--2---:R-:W-:-:S04]  /*1a60*/  FADD.FTZ R163, -R161, R144 ;  /* 0x00000090a1a37221 */ /* 0x004fc80000010100 */
[----:B0----5:R-:W-:Y:S01]  /*1a70*/  FMUL.FTZ R203, R2, R163 ;  /* 0x000000a302cb7220 */ /* 0x021fe20000410000 */
[--C-:B----4-:R-:W-:Y:S01]  /*1a80*/  PRMT R208, RZ, 0x5410, R148.reuse ;  /* 0x00005410ffd07816 */ /* 0x110fe20000000094 */
[----:B------:R-:W-:Y:S01]  /*1a90*/  FADD.FTZ R145, -R161, R145 ;  /* 0x00000091a1917221 */ /* 0x000fe20000010100 */
[----:B------:R-:W-:-:S03]  /*1aa0*/  PRMT R148, RZ, 0x7610, R148 ;  /* 0x00007610ff947816 */ /* 0x000fc60000000094 */
[-C--:B------:R-:W-:Y:S02]  /*1ab0*/  FFMA.FTZ R64, R203, R208.reuse, R64 ;  /* 0x000000d0cb407223 */ /* 0x080fe40000010040 */
[----:B------:R-:W-:Y:S02]  /*1ac0*/  FADD.FTZ R100, R100, R208 ;  /* 0x000000d064647221 */ /* 0x000fe40000010000 */
[----:B------:R-:W-:Y:S02]  /*1ad0*/  FMUL.FTZ R208, R11, R208 ;  /* 0x000000d00bd07220 */ /* 0x000fe40000410000 */
[C---:B------:R-:W-:Y:S01]  /*1ae0*/  FADD.FTZ R209, -R161.reuse, R147 ;  /* 0x00000093a1d17221 */ /* 0x040fe20000010100 */
[----:B------:R-:W-:Y:S01]  /*1af0*/  PRMT R147, RZ, 0x5410, R149 ;  /* 0x00005410ff937816 */ /* 0x000fe20000000095 */
[----:B------:R-:W-:Y:S02]  /*1b00*/  FADD.FTZ R207, -R161, R146 ;  /* 0x00000092a1cf7221 */ /* 0x000fe40000010100 */
[----:B------:R-:W-:-:S02]  /*1b10*/  FMUL.FTZ R202, R2, R145 ;  /* 0x0000009102ca7220 */ /* 0x000fc40000410000 */
[----:B------:R-:W-:Y:S02]  /*1b20*/  FMUL.FTZ R211, R9, R148 ;  /* 0x0000009409d37220 */ /* 0x000fe40000410000 */
[----:B------:R-:W-:Y:S02]  /*1b30*/  FADD.FTZ R144, R229, R208 ;  /* 0x000000d0e5907221 */ /* 0x000fe40000010000 */
[----:B------:R-:W-:Y:S01]  /*1b40*/  FFMA.FTZ R227, R203, R208, R227 ;  /* 0x000000d0cbe37223 */ /* 0x000fe200000100e3 */
[----:B------:R-:W-:Y:S01]  /*1b50*/  PRMT R146, RZ, 0x7610, R149 ;  /* 0x00007610ff927816 */ /* 0x000fe20000000095 */
[----:B-1----:R-:W-:Y:S02]  /*1b60*/  FMUL.FTZ R205, R2, R207 ;  /* 0x000000cf02cd7220 */ /* 0x002fe40000410000 */
[----:B------:R-:W-:Y:S02]  /*1b70*/  FMUL.FTZ R210, R8, R147 ;  /* 0x0000009308d27220 */ /* 0x000fe40000410000 */
[----:B------:R-:W-:-:S02]  /*1b80*/  FADD.FTZ R145, R144, R211 ;  /* 0x000000d390917221 */ /* 0x000fc40000010000 */
[----:B------:R-:W-:Y:S01]  /*1b90*/  FFMA.FTZ R227, R202, R211, R227 ;  /* 0x000000d3cae37223 */ /* 0x000fe200000100e3 */
[----:B------:R-:W-:Y:S01]  /*1ba0*/  PRMT R215, RZ, 0x5410, R150 ;  /* 0x00005410ffd77816 */ /* 0x000fe20000000096 */
[----:B---3--:R-:W-:Y:S02]  /*1bb0*/  FADD.FTZ R149, -R161, R152 ;  /* 0x00000098a1957221 */ /* 0x008fe40000010100 */
[C---:B------:R-:W-:Y:S02]  /*1bc0*/  FMUL.FTZ R204, R2.reuse, R209 ;  /* 0x000000d102cc7220 */ /* 0x040fe40000410000 */
[----:B------:R-:W-:Y:S02]  /*1bd0*/  FMUL.FTZ R213, R7, R146 ;  /* 0x0000009207d57220 */ /* 0x000fe40000410000 */
[----:B------:R-:W-:Y:S02]  /*1be0*/  FADD.FTZ R144, R145, R210 ;  /* 0x000000d291907221 */ /* 0x000fe40000010000 */
[----:B------:R-:W-:Y:S01]  /*1bf0*/  FFMA.FTZ R227, R205, R210, R227 ;  /* 0x000000d2cde37223 */ /* 0x000fe200000100e3 */
[----:B------:R-:W-:Y:S01]  /*1c00*/  PRMT R150, RZ, 0x7610, R150 ;  /* 0x00007610ff967816 */ /* 0x000fe20000000096 */
[----:B------:R-:W-:-:S02]  /*1c10*/  FMUL.FTZ R207, R2, R149 ;  /* 0x0000009502cf7220 */ /* 0x000fc40000410000 */
[C---:B------:R-:W-:Y:S02]  /*1c20*/  FADD.FTZ R153, -R161.reuse, R153 ;  /* 0x00000099a1997221 */ /* 0x040fe40000010100 */
[----:B------:R-:W-:Y:S02]  /*1c30*/  FMUL.FTZ R212, R6, R215 ;  /* 0x000000d706d47220 */ /* 0x000fe40000410000 */
[----:B------:R-:W-:Y:S02]  /*1c40*/  FADD.FTZ R145, R144, R213 ;  /* 0x000000d590917221 */ /* 0x000fe40000010000 */
[----:B------:R-:W-:Y:S01]  /*1c50*/  FFMA.FTZ R227, R204, R213, R227 ;  /* 0x000000d5cce37223 */ /* 0x000fe200000100e3 */
[----:B------:R-:W-:Y:S01]  /*1c60*/  PRMT R217, RZ, 0x5410, R151 ;  /* 0x00005410ffd97816 */ /* 0x000fe20000000097 */
[----:B------:R-:W-:Y:S01]  /*1c70*/  FADD.FTZ R104, R104, R215 ;  /* 0x000000d768687221 */ /* 0x000fe20000010000 */
[----:B------:R-:W-:Y:S01]  /*1c80*/  PRMT R228, RZ, 0x7610, R151 ;  /* 0x00007610ffe47816 */ /* 0x000fe20000000097 */
[----:B------:R-:W-:-:S02]  /*1c90*/  FADD.FTZ R151, -R161, R154 ;  /* 0x0000009aa1977221 */ /* 0x000fc40000010100 */
[----:B------:R-:W-:Y:S02]  /*1ca0*/  FFMA.FTZ R68, R207, R215, R68 ;  /* 0x000000d7cf447223 */ /* 0x000fe40000010044 */
[C---:B------:R-:W-:Y:S02]  /*1cb0*/  FMUL.FTZ R206, R2.reuse, R153 ;  /* 0x0000009902ce7220 */ /* 0x040fe40000410000 */
        /* <DEDUP_REMOVED lines=20> */
[----:B------:R-:W-:Y:S02]  /*1e00*/  FADD.FTZ R105, R105, R150 ;  /* 0x0000009669697221 */ /* 0x000fe40000010000 */
[----:B------:R-:W-:-:S02]  /*1e10*/  FFMA.FTZ R69, R206, R150, R69 ;  /* 0x00000096ce457223 */ /* 0x000fc40000010045 */
[----:B------:R-:W-:Y:S02]  /*1e20*/  FADD.FTZ R107, R107, R228 ;  /* 0x000000e46b6b7221 */ /* 0x000fe40000010000 */
[----:B------:R-:W-:Y:S02]  /*1e30*/  FFMA.FTZ R71, R216, R228, R71 ;  /* 0x000000e4d8477223 */ /* 0x000fe40000010047 */
[----:B------:R-:W-:Y:S02]  /*1e40*/  FADD.FTZ R229, R144, R217 ;  /* 0x000000d990e57221 */ /* 0x000fe40000010000 */
[----:B------:R-:W-:Y:S02]  /*1e50*/  FFMA.FTZ R227, R216, R217, R227 ;  /* 0x000000d9d8e37223 */ /* 0x000fe400000100e3 */
.L_x_3978:
[----:B------:R-:W-:Y:S05]  /*1e60*/  BSYNC B0 ;  /* 0x0000000000007941 */ /* 0x000fea0003800000 */
.L_x_3967:
[----:B------:R-:W-:Y:S02]  /*1e70*/  LOP3.LUT P5, RZ, R10, 0xff, RZ, 0xc0, !PT ;  /* 0x000000ff0aff7812 */ /* 0x000fe400078ac0ff */
[----:B------:R-:W-:Y:S02]  /*1e80*/  SHF.R.U32.HI R146, RZ, 0x5, R159 ;  /* 0x00000005ff927819 */ /* 0x000fe4000001169f */
[----:B------:R-:W-:-:S02]  /*1e90*/  LOP3.LUT P4, RZ, R159, 0x1f, RZ, 0xc0, !PT ;  /* 0x0000001f9fff7812 */ /* 0x000fc4000788c0ff */
[----:B------:R-:W-:-:S07]  /*1ea0*/  LOP3.LUT R154, R146, 0x7fffffc, RZ, 0xc0, !PT ;  /* 0x07fffffc929a7812 */ /* 0x000fce00078ec0ff */
[----:B------:R-:W-:Y:S01]  /*1eb0*/  @!P5 IADD3 R154, R154, 0x4, RZ ;  /* 0x000000049a9ad810 */ /* 0x000fe20007ffe0ff */
[----:B------:R-:W-:Y:S05]  /*1ec0*/  BRA.DIV ~URZ, `(.L_x_3985) ;  /* 0x000029d27f007947 */ /* 0x000fea000b800000 */
[----:B------:R2:W3:Y:S02]  /*1ed0*/  SHFL.DOWN PT, R148, R229, 0x10, 0x1f ;  /* 0x0a001f00e5947f89 */ /* 0x0004e400000e0000 */
.L_x_4060:
[----:B------:R-:W-:Y:S05]  /*1ee0*/  BRA.DIV ~URZ, `(.L_x_3986) ;  /* 0x00002a327f007947 */ /* 0x000fea000b800000 */
[----:B-1----:R-:W1:Y:S01]  /*1ef0*/  SHFL.DOWN PT, R144, R227, 0x10, 0x1f ;  /* 0x0a001f00e3907f89 */ /* 0x002e6200000e0000 */
[----:B---3--:R-:W-:-:S05]  /*1f00*/  FADD.FTZ R152, R148, R229 ;  /* 0x000000e594987221 */ /* 0x008fca0000010000 */
[----:B------:R-:W3:Y:S01]  /*1f10*/  SHFL.DOWN PT, R145, R152, 0x8, 0x1f ;  /* 0x09001f0098917f89 */ /* 0x000ee200000e0000 */
[----:B-1----:R-:W-:-:S05]  /*1f20*/  FADD.FTZ R144, R144, R227 ;  /* 0x000000e390907221 */ /* 0x002fca0000010000 */
[----:B------:R-:W1:Y:S01]  /*1f30*/  SHFL.DOWN PT, R147, R144, 0x8, 0x1f ;  /* 0x09001f0090937f89 */ /* 0x000e6200000e0000 */
        /* <DEDUP_REMOVED lines=9> */
[----:B------:R3:W4:Y:S01]  /*1fd0*/  SHFL.DOWN PT, R152, R149, 0x1, 0x1f ;  /* 0x08201f0095987f89 */ /* 0x00072200000e0000 */
[----:B-1----:R-:W-:-:S05]  /*1fe0*/  FADD.FTZ R151, R150, R151 ;  /* 0x0000009796977221 */ /* 0x002fca0000010000 */
[----:B------:R3:W1:Y:S02]  /*1ff0*/  SHFL.DOWN PT, R144, R151, 0x1, 0x1f ;  /* 0x08201f0097907f89 */ /* 0x00066400000e0000 */
.L_x_4061:
[----:B------:R-:W-:Y:S01]  /*2000*/  @!P4 LOP3.LUT R145, R146, 0x3, RZ, 0xc0, !PT ;  /* 0x000000039291c812 */ /* 0x000fe200078ec0ff */
[----:B----4-:R-:W-:Y:S01]  /*2010*/  FADD.FTZ R152, R152, R149 ;  /* 0x0000009598987221 */ /* 0x010fe20000010000 */
[----:B------:R-:W-:Y:S01]  /*2020*/  WARPSYNC 0xffffffff ;  /* 0xffffffff00007948 */ /* 0x000fe20003800000 */
[----:B-1----:R-:W-:Y:S01]  /*2030*/  FADD.FTZ R153, R144, R151 ;  /* 0x0000009790997221 */ /* 0x002fe20000010000 */
[----:B------:R-:W-:Y:S01]  /*2040*/  @!P4 IADD3 R155, R154, R145, RZ ;  /* 0x000000919a9bc210 */ /* 0x000fe20007ffe0ff */
[----:B------:R-:W-:Y:S01]  /*2050*/  BSSY B0, `(.L_x_3987) ;  /* 0x00000a7000007945 */ /* 0x000fe20003800000 */
[----:B------:R-:W-:-:S03]  /*2060*/  ISETP.NE.AND P5, PT, R25, RZ, PT ;  /* 0x000000ff1900720c */ /* 0x000fc60003fa5270 */
[----:B------:R-:W-:Y:S04]  /*2070*/  @!P4 STS.64 [R155.X8+0x4000], R152 ;  /* 0x004000989b00c388 */ /* 0x000fe80000008a00 */
[----:B------:R-:W-:Y:S01]  /*2080*/  BAR.SYNC.DEFER_BLOCKING 0x0 ;  /* 0x0000000000007b1d */ /* 0x000fe20000010000 */
[----:B-----5:R-:W-:-:S13]  /*2090*/  ISETP.GE.AND P4, PT, R0, 0x1, PT ;  /* 0x000000010000780c */ /* 0x020fda0003f86270 */
[----:B------:R-:W-:-:S05]  /*20a0*/  @P4 IADD3 R163, R0, -0x1, RZ ;  /* 0xffffffff00a34810 */ /* 0x000fca0007ffe0ff */
[----:B------:R-:W-:Y:S01]  /*20b0*/  @P4 IMAD R163, R163, c[0x0][0x168], RZ ;  /* 0x00005a00a3a34a24 */ /* 0x000fe200078e02ff */
[----:B------:R-:W1:Y:S04]  /*20c0*/  LDS.128 R144, [R154.X8+0x4000] ;  /* 0x004000009a907984 */ /* 0x000e680000008c00 */
[----:B---3--:R-:W3:Y:S01]  /*20d0*/  LDS.128 R148, [R154.X8+0x4010] ;  /* 0x004010009a947984 */ /* 0x008ee20000008c00 */
[----:B-1----:R-:W-:Y:S01]  /*20e0*/  FADD.FTZ R161, RZ, R144 ;  /* 0x00000090ffa17221 */ /* 0x002fe20000010000 */
[----:B------:R-:W-:Y:S01]  /*20f0*/  @P4 SHF.R.S32.HI R144, RZ, 0x1f, R163 ;  /* 0x0000001fff904819 */ /* 0x000fe200000114a3 */
[----:B------:R-:W-:Y:S01]  /*2100*/  FADD.FTZ R0, RZ, R145 ;  /* 0x00000091ff007221 */ /* 0x000fe20000010000 */
[----:B------:R-:W-:Y:S01]  /*2110*/  @P4 LOP3.LUT R145, R159, 0x7f, RZ, 0xc0, !PT ;  /* 0x0000007f9f914812 */ /* 0x000fe200078ec0ff */
[----:B------:R-:W-:Y:S01]  /*2120*/  FADD.FTZ R161, R146, R161 ;  /* 0x000000a192a17221 */ /* 0x000fe20000010000 */
[----:B------:R-:W-:Y:S01]  /*2130*/  @P4 LEA.HI R144, R144, R163, RZ, 0x3 ;  /* 0x000000a390904211 */ /* 0x000fe200078f18ff */
[----:B------:R-:W-:-:S02]  /*2140*/  FADD.FTZ R0, R147, R0 ;  /* 0x0000000093007221 */ /* 0x000fc40000010000 */
[----:B---3--:R-:W-:Y:S02]  /*2150*/  FADD.FTZ R161, R161, R148 ;  /* 0x00000094a1a17221 */ /* 0x008fe40000010000 */
[----:B------:R-:W-:Y:S02]  /*2160*/  FADD.FTZ R0, R0, R149 ;  /* 0x0000009500007221 */ /* 0x000fe40000010000 */
[----:B------:R-:W-:Y:S02]  /*2170*/  FADD.FTZ R150, R150, R161 ;  /* 0x000000a196967221 */ /* 0x000fe40000010000 */
[----:B------:R-:W-:Y:S02]  /*2180*/  FADD.FTZ R149, R151, R0 ;  /* 0x0000000097957221 */ /* 0x000fe40000010000 */
[----:B------:R-:W-:Y:S02]  /*2190*/  FMUL.FTZ R148, R150, c[0x0][0x1e0] ;  /* 0x0000780096947a20 */ /* 0x000fe40000410000 */
[----:B------:R-:W-:Y:S01]  /*21a0*/  IMAD.MOV.U32 R0, RZ, RZ, RZ ;  /* 0x000000ffff007224 */ /* 0x000fe200078e00ff */
[----:B------:R-:W-:Y:S01]  /*21b0*/  @P4 LEA.HI.SX32 R0, R144, R145, 0x1d ;  /* 0x0000009190004211 */ /* 0x000fe200078feaff */
[----:B------:R-:W-:Y:S01]  /*21c0*/  FMUL.FTZ R149, R149, c[0x0][0x1e0] ;  /* 0x0000780095957a20 */ /* 0x000fe20000410000 */
[----:B------:R-:W-:Y:S01]  /*21d0*/  FSEL R148, R148, RZ, !P5 ;  /* 0x000000ff94947208 */ /* 0x000fe20006800000 */
[----:B------:R-:W-:Y:S05]  /*21e0*/  @!P0 BRA `(.L_x_3988) ;  /* 0x000008d000008947 */ /* 0x000fea0003800000 */
[----:B------:R-:W-:Y:S01]  /*21f0*/  @!P3 ISETP.NE.U32.AND P5, PT, RZ, c[0x0][0x218], PT ;  /* 0x00008600ff00ba0c */ /* 0x000fe20003fa5070 */
[----:B------:R-:W-:Y:S03]  /*2200*/  BSSY B1, `(.L_x_3989) ;  /* 0x000001f000017945 */ /* 0x000fe60003800000 */
[----:B------:R-:W-:-:S04]  /*2210*/  @!P3 ISETP.NE.AND.EX P5, PT, RZ, c[0x0][0x21c], PT, P5 ;  /* 0x00008700ff00ba0c */ /* 0x000fc80003fa5350 */
[----:B------:R-:W-:Y:S02]  /*2220*/  @!P3 FSEL R145, R108, RZ, P5 ;  /* 0x000000ff6c91b208 */ /* 0x000fe40002800000 */
[----:B------:R-:W-:-:S04]  /*2230*/  @!P3 ISETP.NE.U32.AND P5, PT, RZ, c[0x0][0x218], PT ;  /* 0x00008600ff00ba0c */ /* 0x000fc80003fa5070 */
        /* <DEDUP_REMOVED lines=19> */
[----:B------:R-:W-:Y:S01]  /*2370*/  @!P3 FSEL R154, R115, RZ, P5 ;  /* 0x000000ff739ab208 */ /* 0x000fe20002800000 */
[----:B------:R-:W-:Y:S05]  /*2380*/  @!P3 BRA `(.L_x_3990) ;  /* 0x000000600000b947 */ /* 0x000fea0003800000 */
[----:B------:R-:W-:Y:S01]  /*2390*/  ISETP.NE.U32.AND P5, PT, RZ, c[0x0][0x218], PT ;  /* 0x00008600ff007a0c */ /* 0x000fe20003fa5070 */
[----:B------:R-:W-:-:S03]  /*23a0*/  FFMA.FTZ R144, R226, R149, R148 ;  /* 0x00000095e2907223 */ /* 0x000fc60000010094 */
[----:B------:R-:W-:Y:S01]  /*23b0*/  ISETP.NE.AND.EX P5, PT, RZ, c[0x0][0x21c], PT, P5 ;  /* 0x00008700ff007a0c */ /* 0x000fe20003fa5350 */
[----:B------:R-:W-:-:S04]  /*23c0*/  FADD.FTZ R145, R225, -R144 ;  /* 0x80000090e1917221 */ /* 0x000fc80000010000 */
[----:B------:R-:W-:-:S08]  /*23d0*/  FMUL.FTZ R145, R2, R145 ;  /* 0x0000009102917220 */ /* 0x000fd00000410000 */
[----:B------:R-:W-:Y:S02]  /*23e0*/  @P5 FADD.FTZ R145, R108, R145 ;  /* 0x000000916c915221 */ /* 0x000fe40000010000 */
.L_x_3990:
[----:B------:R-:W-:Y:S05]  /*23f0*/  BSYNC B1 ;  /* 0x0000000000017941 */ /* 0x000fea0003800000 */
.L_x_3989:
[----:B------:R-:W-:Y:S01]  /*2400*/  ISETP.NE.U32.AND P5, PT, RZ, c[0x0][0x258], PT ;  /* 0x00009600ff007a0c */ /* 0x000fe20003fa5070 */
[----:B------:R-:W-:Y:S03]  /*2410*/  BSSY B1, `(.L_x_3991) ;  /* 0x000000b000017945 */ /* 0x000fe60003800000 */
[----:B------:R-:W-:-:S04]  /*2420*/  ISETP.NE.AND.EX P5, PT, RZ, c[0x0][0x25c], PT, P5 ;  /* 0x00009700ff007a0c */ /* 0x000fc80003fa5350 */
[C---:B------:R-:W-:Y:S01]  /*2430*/  SEL R140, R145.reuse, R140, P5 ;  /* 0x0000008c918c7207 */ /* 0x040fe20002800000 */
[----:B------:R-:W-:Y:S01]  /*2440*/  @P4 FMUL.FTZ R145, R145, c[0x0][0x1ec] ;  /* 0x00007b0091914a20 */ /* 0x000fe20000410000 */
[----:B------:R-:W-:Y:S05]  /*2450*/  @!P3 BRA `(.L_x_3992) ;  /* 0x000000600000b947 */ /* 0x000fea0003800000 */
[----:B------:R-:W-:Y:S01]  /*2460*/  ISETP.NE.U32.AND P6, PT, RZ, c[0x0][0x218], PT ;  /* 0x00008600ff007a0c */ /* 0x000fe20003fc5070 */
[----:B------:R-:W-:-:S03]  /*2470*/  FFMA.FTZ R144, R224, R149, R148 ;  /* 0x00000095e0907223 */ /* 0x000fc60000010094 */
[----:B------:R-:W-:Y:S01]  /*2480*/  ISETP.NE.AND.EX P6, PT, RZ, c[0x0][0x21c], PT, P6 ;  /* 0x00008700ff007a0c */ /* 0x000fe20003fc5360 */
[----:B------:R-:W-:-:S04]  /*2490*/  FADD.FTZ R147, R223, -R144 ;  /* 0x80000090df937221 */ /* 0x000fc80000010000 */
[----:B------:R-:W-:-:S08]  /*24a0*/  FMUL.FTZ R146, R2, R147 ;  /* 0x0000009302927220 */ /* 0x000fd00000410000 */
[----:B------:R-:W-:Y:S02]  /*24b0*/  @P6 FADD.FTZ R146, R109, R146 ;  /* 0x000000926d926221 */ /* 0x000fe40000010000 */
.L_x_3992:
[----:B------:R-:W-:Y:S05]  /*24c0*/  BSYNC B1 ;  /* 0x0000000000017941 */ /* 0x000fea0003800000 */
.L_x_3991:
[----:B------:R-:W-:Y:S01]  /*24d0*/  BSSY B1, `(.L_x_3993) ;  /* 0x0000009000017945 */ /* 0x000fe20003800000 */
[----:B------:R-:W-:Y:S01]  /*24e0*/  SEL R141, R146, R141, P5 ;  /* 0x0000008d928d7207 */ /* 0x000fe20002800000 */
[----:B------:R-:W-:Y:S05]  /*24f0*/  @!P3 BRA `(.L_x_3994) ;  /* 0x000000600000b947 */ /* 0x000fea0003800000 */
[----:B------:R-:W-:Y:S01]  /*2500*/  ISETP.NE.U32.AND P6, PT, RZ, c[0x0][0x218], PT ;  /* 0x00008600ff007a0c */ /* 0x000fe20003fc5070 */
[----:B------:R-:W-:-:S03]  /*2510*/  FFMA.FTZ R144, R222, R149, R148 ;  /* 0x00000095de907223 */ /* 0x000fc60000010094 */
[----:B------:R-:W-:Y:S01]  /*2520*/  ISETP.NE.AND.EX P6, PT, RZ, c[0x0][0x21c], PT, P6 ;  /* 0x00008700ff007a0c */ /* 0x000fe20003fc5360 */
[----:B------:R-:W-:-:S04]  /*2530*/  FADD.FTZ R147, R221, -R144 ;  /* 0x80000090dd937221 */ /* 0x000fc80000010000 */
[----:B------:R-:W-:-:S08]  /*2540*/  FMUL.FTZ R151, R2, R147 ;  /* 0x0000009302977220 */ /* 0x000fd00000410000 */
[----:B------:R-:W-:Y:S02]  /*2550*/  @P6 FADD.FTZ R151, R110, R151 ;  /* 0x000000976e976221 */ /* 0x000fe40000010000 */
.L_x_3994:
[----:B------:R-:W-:Y:S05]  /*2560*/  BSYNC B1 ;  /* 0x0000000000017941 */ /* 0x000fea0003800000 */
.L_x_3993:
        /* <DEDUP_REMOVED lines=9> */
.L_x_3996:
[----:B------:R-:W-:Y:S05]  /*2600*/  BSYNC B1 ;  /* 0x0000000000017941 */ /* 0x000fea0003800000 */
.L_x_3995:
        /* <DEDUP_REMOVED lines=9> */
.L_x_3998:
[----:B------:R-:W-:Y:S05]  /*26a0*/  BSYNC B1 ;  /* 0x0000000000017941 */ /* 0x000fea0003800000 */
.L_x_3997:
        /* <DEDUP_REMOVED lines=9> */
.L_x_4000:
[----:B------:R-:W-:Y:S05]  /*2740*/  BSYNC B1 ;  /* 0x0000000000017941 */ /* 0x000fea0003800000 */
.L_x_3999:
        /* <DEDUP_REMOVED lines=9> */
.L_x_4002:
[----:B------:R-:W-:Y:S05]  /*27e0*/  BSYNC B1 ;  /* 0x0000000000017941 */ /* 0x000fea0003800000 */
.L_x_4001:
        /* <DEDUP_REMOVED lines=9> */
.L_x_4004:
[----:B------:R-:W-:Y:S05]  /*2880*/  BSYNC B1 ;  /* 0x0000000000017941 */ /* 0x000fea0003800000 */
.L_x_4003:
[----:B------:R-:W-:Y:S01]  /*2890*/  SEL R135, R154, R135, P5 ;  /* 0x000000879a877207 */ /* 0x000fe20002800000 */
[----:B------:R-:W-:Y:S01]  /*28a0*/  @P4 FMUL.FTZ R151, R151, c[0x0][0x1ec] ;  /* 0x00007b0097974a20 */ /* 0x000fe20000410000 */
[----:B------:R-:W-:Y:S01]  /*28b0*/  ISETP.NE.U32.AND P5, PT, RZ, c[0x0][0x258], PT ;  /* 0x00009600ff007a0c */ /* 0x000fe20003fa5070 */
[----:B------:R-:W-:Y:S01]  /*28c0*/  @P4 FMUL.FTZ R153, R153, c[0x0][0x1ec] ;  /* 0x00007b0099994a20 */ /* 0x000fe20000410000 */
[----:B------:R-:W-:Y:S01]  /*28d0*/  @P4 F2FP.BF16.PACK_AB R145, RZ, R145 ;  /* 0x00000091ff91423e */ /* 0x000fe200000010ff */
[----:B------:R-:W-:Y:S01]  /*28e0*/  @P4 FMUL.FTZ R155, R155, c[0x0][0x1ec] ;  /* 0x00007b009b9b4a20 */ /* 0x000fe20000410000 */
[----:B------:R-:W-:Y:S01]  /*28f0*/  ISETP.NE.AND.EX P5, PT, RZ, c[0x0][0x25c], PT, P5 ;  /* 0x00009700ff007a0c */ /* 0x000fe20003fa5350 */
[----:B------:R-:W-:Y:S01]  /*2900*/  @P4 FMUL.FTZ R146, R146, c[0x0][0x1ec] ;  /* 0x00007b0092924a20 */ /* 0x000fe20000410000 */
[----:B------:R-:W-:Y:S01]  /*2910*/  @P4 F2FP.BF16.PACK_AB R151, RZ, R151 ;  /* 0x00000097ff97423e */ /* 0x000fe200000010ff */
[----:B------:R-:W-:Y:S01]  /*2920*/  @P4 FMUL.FTZ R150, R150, c[0x0][0x1ec] ;  /* 0x00007b0096964a20 */ /* 0x000fe20000410000 */
[----:B------:R-:W-:Y:S01]  /*2930*/  @P4 F2FP.BF16.PACK_AB R153, RZ, R153 ;  /* 0x00000099ff99423e */ /* 0x000fe200000010ff */
[----:B------:R-:W-:Y:S01]  /*2940*/  @P4 FMUL.FTZ R152, R152, c[0x0][0x1ec] ;  /* 0x00007b0098984a20 */ /* 0x000fe20000410000 */
[----:B------:R-:W-:Y:S01]  /*2950*/  @P4 F2FP.BF16.PACK_AB R155, RZ, R155 ;  /* 0x0000009bff9b423e */ /* 0x000fe200000010ff */
[----:B------:R-:W-:Y:S01]  /*2960*/  @P4 FMUL.FTZ R154, R154, c[0x0][0x1ec] ;  /* 0x00007b009a9a4a20 */ /* 0x000fe20000410000 */
[----:B------:R-:W-:-:S02]  /*2970*/  @P4 F2FP.BF16.PACK_AB R146, RZ, R146 ;  /* 0x00000092ff92423e */ /* 0x000fc400000010ff */
[----:B------:R-:W-:Y:S02]  /*2980*/  @P4 PRMT R80, R145, 0x7610, R80 ;  /* 0x0000761091504816 */ /* 0x000fe40000000050 */
[----:B------:R-:W-:Y:S02]  /*2990*/  @P4 MOV R145, 0x10 ;  /* 0x0000001000914802 */ /* 0x000fe40000000f00 */
[----:B------:R-:W-:Y:S02]  /*29a0*/  @P5 MOV R147, 0x20 ;  /* 0x0000002000935802 */ /* 0x000fe40000000f00 */
[----:B------:R-:W-:Y:S01]  /*29b0*/  @P4 F2FP.BF16.PACK_AB R150, RZ, R150 ;  /* 0x00000096ff96423e */ /* 0x000fe200000010ff */
[----:B------:R-:W-:Y:S01]  /*29c0*/  @P4 IMAD.WIDE.U32 R144, R0, R145, c[0x0][0x248] ;  /* 0x0000920000904625 */ /* 0x000fe200078e0091 */
[----:B------:R-:W-:Y:S02]  /*29d0*/  @P4 PRMT R81, R151, 0x7610, R81 ;  /* 0x0000761097514816 */ /* 0x000fe40000000051 */
[----:B------:R-:W-:-:S02]  /*29e0*/  @P4 PRMT R82, R153, 0x7610, R82 ;  /* 0x0000761099524816 */ /* 0x000fc40000000052 */
[----:B------:R-:W-:Y:S02]  /*29f0*/  @P4 F2FP.BF16.PACK_AB R152, RZ, R152 ;  /* 0x00000098ff98423e */ /* 0x000fe400000010ff */
[----:B------:R-:W-:Y:S02]  /*2a00*/  @P4 F2FP.BF16.PACK_AB R154, RZ, R154 ;  /* 0x0000009aff9a423e */ /* 0x000fe400000010ff */
[----:B------:R-:W-:Y:S02]  /*2a10*/  @P4 PRMT R83, R155, 0x7610, R83 ;  /* 0x000076109b534816 */ /* 0x000fe40000000053 */
[----:B------:R-:W-:Y:S01]  /*2a20*/  @P4 PRMT R80, R80, 0x5410, R146 ;  /* 0x0000541050504816 */ /* 0x000fe20000000092 */
[----:B------:R-:W-:Y:S01]  /*2a30*/  @P5 IMAD.WIDE.U32 R146, R160, R147, c[0x0][0x258] ;  /* 0x00009600a0925625 */ /* 0x000fe200078e0093 */
[----:B------:R-:W-:Y:S02]  /*2a40*/  @P4 PRMT R81, R81, 0x5410, R150 ;  /* 0x0000541051514816 */ /* 0x000fe40000000096 */
[----:B------:R-:W-:-:S02]  /*2a50*/  @P4 PRMT R82, R82, 0x5410, R152 ;  /* 0x0000541052524816 */ /* 0x000fc40000000098 */
[----:B------:R-:W-:Y:S01]  /*2a60*/  @P4 PRMT R83, R83, 0x5410, R154 ;  /* 0x0000541053534816 */ /* 0x000fe2000000009a */
[----:B------:R1:W-:Y:S01]  /*2a70*/  @P5 STG.E.128 [R146.64], R140 ;  /* 0x0000008c92005986 */ /* 0x0003e2000c101d04 */
[----:B------:R-:W-:Y:S02]  /*2a80*/  IADD3 R160, R160, 0x80, RZ ;  /* 0x00000080a0a07810 */ /* 0x000fe40007ffe0ff */
[----:B------:R-:W-:Y:S01]  /*2a90*/  IADD3 R0, R0, 0x80, RZ ;  /* 0x0000008000007810 */ /* 0x000fe20007ffe0ff */
[----:B------:R1:W-:Y:S04]  /*2aa0*/  @P5 STG.E.128 [R146.64+0x10], R132 ;  /* 0x0000108492005986 */ /* 0x0003e8000c101d04 */
[----:B------:R1:W-:Y:S02]  /*2ab0*/  @P4 STG.E.128 [R144.64], R80 ;  /* 0x0000005090004986 */ /* 0x0003e4000c101d04 */
.L_x_3988:
[----:B------:R-:W-:Y:S05]  /*2ac0*/  BSYNC B0 ;  /* 0x0000000000007941 */ /* 0x000fea0003800000 */
.L_x_3987:
[----:B------:R-:W-:Y:S01]  /*2ad0*/  BSSY B0, `(.L_x_4005) ;  /* 0x000008f000007945 */ /* 0x000fe20003800000 */
[----:B------:R-:W-:Y:S05]  /*2ae0*/  @!P1 BRA `(.L_x_4006) ;  /* 0x000008d000009947 */ /* 0x000fea0003800000 */
[----:B------:R-:W-:Y:S01]  /*2af0*/  @!P3 ISETP.NE.U32.AND P5, PT, RZ, c[0x0][0x218], PT ;  /* 0x00008600ff00ba0c */ /* 0x000fe20003fa5070 */
[----:B------:R-:W-:Y:S03]  /*2b00*/  BSSY B1, `(.L_x_4007) ;  /* 0x000001f000017945 */ /* 0x000fe60003800000 */
[----:B------:R-:W-:-:S04]  /*2b10*/  @!P3 ISETP.NE.AND.EX P5, PT, RZ, c[0x0][0x21c], PT, P5 ;  /* 0x00008700ff00ba0c */ /* 0x000fc80003fa5350 */
[----:B-1----:R-:W-:Y:S02]  /*2b20*/  @!P3 FSEL R145, R40, RZ, P5 ;  /* 0x000000ff2891b208 */ /* 0x002fe40002800000 */
        /* <DEDUP_REMOVED lines=28> */
.L_x_4008:
[----:B------:R-:W-:Y:S05]  /*2cf0*/  BSYNC B1 ;  /* 0x0000000000017941 */ /* 0x000fea0003800000 */
.L_x_4007:
        /* <DEDUP_REMOVED lines=12> */
.L_x_4010:
[----:B------:R-:W-:Y:S05]  /*2dc0*/  BSYNC B1 ;  /* 0x0000000000017941 */ /* 0x000fea0003800000 */
.L_x_4009:
        /* <DEDUP_REMOVED lines=9> */
.L_x_4012:
[----:B------:R-:W-:Y:S05]  /*2e60*/  BSYNC B1 ;  /* 0x0000000000017941 */ /* 0x000fea0003800000 */
.L_x_4011:
        /* <DEDUP_REMOVED lines=9> */
.L_x_4014:
[----:B------:R-:W-:Y:S05]  /*2f00*/  BSYNC B1 ;  /* 0x0000000000017941 */ /* 0x000fea0003800000 */
.L_x_4013:
        /* <DEDUP_REMOVED lines=9> */
.L_x_4016:
[----:B------:R-:W-:Y:S05]  /*2fa0*/  BSYNC B1 ;  /* 0x0000000000017941 */ /* 0x000fea0003800000 */
.L_x_4015:
        /* <DEDUP_REMOVED lines=9> */
.L_x_4018:
[----:B------:R-:W-:Y:S05]  /*3040*/  BSYNC B1 ;  /* 0x0000000000017941 */ /* 0x000fea0003800000 */
.L_x_4017:
        /* <DEDUP_REMOVED lines=9> */
.L_x_4020:
[----:B------:R-:W-:Y:S05]  /*30e0*/  BSYNC B1 ;  /* 0x0000000000017941 */ /* 0x000fea0003800000 */
.L_x_4019:
        /* <DEDUP_REMOVED lines=9> */
.L_x_4022:
[----:B------:R-:W-:Y:S05]  /*3180*/  BSYNC B1 ;  /* 0x0000000000017941 */ /* 0x000fea0003800000 */
.L_x_4021:
        /* <DEDUP_REMOVED lines=14> */
[----:B------:R-:W-:-:S02]  /*3270*/  @P4 PRMT R80, R145, 0x7610, R80 ;  /* 0x0000761091504816 */ /* 0x000fc40000000050 */
[----:B------:R-:W-:Y:S02]  /*3280*/  @P4 F2FP.BF16.PACK_AB R146, RZ, R146 ;  /* 0x00000092ff92423e */ /* 0x000fe400000010ff */
[----:B------:R-:W-:Y:S01]  /*3290*/  @P4 PRMT R81, R151, 0x7610, R81 ;  /* 0x0000761097514816 */ /* 0x000fe20000000051 */
[----:B------:R-:W-:Y:S01]  /*32a0*/  @P5 IMAD.MOV.U32 R147, RZ, RZ, 0x20 ;  /* 0x00000020ff935424 */ /* 0x000fe200078e00ff */
[----:B------:R-:W-:Y:S02]  /*32b0*/  @P4 F2FP.BF16.PACK_AB R144, RZ, R144 ;  /* 0x00000090ff90423e */ /* 0x000fe400000010ff */
[----:B------:R-:W-:Y:S02]  /*32c0*/  @P4 MOV R145, 0x10 ;  /* 0x0000001000914802 */ /* 0x000fe40000000f00 */
[----:B------:R-:W-:Y:S02]  /*32d0*/  @P4 PRMT R82, R153, 0x7610, R82 ;  /* 0x0000761099524816 */ /* 0x000fe40000000052 */
[----:B------:R-:W-:-:S02]  /*32e0*/  @P4 F2FP.BF16.PACK_AB R150, RZ, R150 ;  /* 0x00000096ff96423e */ /* 0x000fc400000010ff */
[----:B------:R-:W-:Y:S02]  /*32f0*/  @P4 F2FP.BF16.PACK_AB R152, RZ, R152 ;  /* 0x00000098ff98423e */ /* 0x000fe400000010ff */
[----:B------:R-:W-:Y:S02]  /*3300*/  @P4 PRMT R83, R155, 0x7610, R83 ;  /* 0x000076109b534816 */ /* 0x000fe40000000053 */
[----:B------:R-:W-:Y:S01]  /*3310*/  @P4 PRMT R81, R81, 0x5410, R146 ;  /* 0x0000541051514816 */ /* 0x000fe20000000092 */
[----:B------:R-:W-:Y:S01]  /*3320*/  @P5 IMAD.WIDE.U32 R146, R160, R147, c[0x0][0x258] ;  /* 0x00009600a0925625 */ /* 0x000fe200078e0093 */
[----:B------:R-:W-:Y:S02]  /*3330*/  @P4 PRMT R80, R80, 0x5410, R144 ;  /* 0x0000541050504816 */ /* 0x000fe40000000090 */
[----:B------:R-:W-:Y:S01]  /*3340*/  @P4 PRMT R82, R82, 0x5410, R150 ;  /* 0x0000541052524816 */ /* 0x000fe20000000096 */
[C---:B------:R-:W-:Y:S01]  /*3350*/  @P4 IMAD.WIDE.U32 R144, R0.reuse, R145, c[0x0][0x248] ;  /* 0x0000920000904625 */ /* 0x040fe200078e0091 */
[----:B------:R-:W-:Y:S01]  /*3360*/  @P4 PRMT R83, R83, 0x5410, R152 ;  /* 0x0000541053534816 */ /* 0x000fe20000000098 */
[----:B------:R1:W-:Y:S01]  /*3370*/  @P5 STG.E.128 [R146.64], R140 ;  /* 0x0000008c92005986 */ /* 0x0003e2000c101d04 */
[----:B------:R-:W-:-:S02]  /*3380*/  IADD3 R0, R0, 0x80, RZ ;  /* 0x0000008000007810 */ /* 0x000fc40007ffe0ff */
[----:B------:R-:W-:Y:S01]  /*3390*/  IADD3 R160, R160, 0x80, RZ ;  /* 0x00000080a0a07810 */ /* 0x000fe20007ffe0ff */
[----:B------:R1:W-:Y:S04]  /*33a0*/  @P5 STG.E.128 [R146.64+0x10], R132 ;  /* 0x0000108492005986 */ /* 0x0003e8000c101d04 */
[----:B------:R1:W-:Y:S02]  /*33b0*/  @P4 STG.E.128 [R144.64], R80 ;  /* 0x0000005090004986 */ /* 0x0003e4000c101d04 */
.L_x_4006:
[----:B------:R-:W-:Y:S05]  /*33c0*/  BSYNC B0 ;  /* 0x0000000000007941 */ /* 0x000fea0003800000 */
.L_x_4005:
        /* <DEDUP_REMOVED lines=34> */
.L_x_4026:
[----:B------:R-:W-:Y:S05]  /*35f0*/  BSYNC B1 ;  /* 0x0000000000017941 */ /* 0x000fea0003800000 */
.L_x_4025:
        /* <DEDUP_REMOVED lines=12> */
.L_x_4028:
[----:B------:R-:W-:Y:S05]  /*36c0*/  BSYNC B1 ;  /* 0x0000000000017941 */ /* 0x000fea0003800000 */
.L_x_4027:
        /* <DEDUP_REMOVED lines=9> */
.L_x_4030:
[----:B------:R-:W-:Y:S05]  /*3760*/  BSYNC B1 ;  /* 0x0000000000017941 */ /* 0x000fea0003800000 */
.L_x_4029:
        /* <DEDUP_REMOVED lines=9> */
.L_x_4032:
[----:B------:R-:W-:Y:S05]  /*3800*/  BSYNC B1 ;  /* 0x0000000000017941 */ /* 0x000fea0003800000 */
.L_x_4031:
        /* <DEDUP_REMOVED lines=9> */
.L_x_4034:
[----:B------:R-:W-:Y:S05]  /*38a0*/  BSYNC B1 ;  /* 0x0000000000017941 */ /* 0x000fea0003800000 */
.L_x_4033:
        /* <DEDUP_REMOVED lines=9> */
.L_x_4036:
[----:B------:R-:W-:Y:S05]  /*3940*/  BSYNC B1 ;  /* 0x0000000000017941 */ /* 0x000fea0003800000 */
.L_x_4035:
        /* <DEDUP_REMOVED lines=9> */
.L_x_4038:
[----:B------:R-:W-:Y:S05]  /*39e0*/  BSYNC B1 ;  /* 0x0000000000017941 */ /* 0x000fea0003800000 */
.L_x_4037:
        /* <DEDUP_REMOVED lines=9> */
.L_x_4040:
[----:B------:R-:W-:Y:S05]  /*3a80*/  BSYNC B1 ;  /* 0x0000000000017941 */ /* 0x000fea0003800000 */
.L_x_4039:
        /* <DEDUP_REMOVED lines=16> */
[----:B------:R-:W-:Y:S02]  /*3b90*/  @P4 F2FP.BF16.PACK_AB R144, RZ, R144 ;  /* 0x00000090ff90423e */ /* 0x000fe400000010ff */
[----:B------:R-:W-:Y:S02]  /*3ba0*/  @P5 MOV R147, 0x20 ;  /* 0x0000002000935802 */ /* 0x000fe40000000f00 */
[----:B------:R-:W-:Y:S01]  /*3bb0*/  @P4 PRMT R80, R145, 0x7610, R80 ;  /* 0x0000761091504816 */ /* 0x000fe20000000050 */
[----:B------:R-:W-:Y:S01]  /*3bc0*/  @P4 IMAD.MOV.U32 R145, RZ, RZ, 0x10 ;  /* 0x00000010ff914424 */ /* 0x000fe200078e00ff */
        /* <DEDUP_REMOVED lines=15> */
.L_x_4024:
[----:B------:R-:W-:Y:S05]  /*3cc0*/  BSYNC B0 ;  /* 0x0000000000007941 */ /* 0x000fea0003800000 */
.L_x_4023:
[----:B------:R-:W-:Y:S01]  /*3cd0*/  ISETP.GE.U32.AND P5, PT, R158, 0x200, PT ;  /* 0x000002009e00780c */ /* 0x000fe20003fa6070 */
[----:B------:R-:W-:-:S12]  /*3ce0*/  BSSY B0, `(.L_x_4041) ;  /* 0x000008d000007945 */ /* 0x000fd80003800000 */
        /* <DEDUP_REMOVED lines=33> */
.L_x_4044:
[----:B------:R-:W-:Y:S05]  /*3f00*/  BSYNC B1 ;  /* 0x0000000000017941 */ /* 0x000fea0003800000 */
.L_x_4043:
[----:B------:R-:W-:Y:S01]  /*3f10*/  BSSY B1, `(.L_x_4045) ;  /* 0x0000009000017945 */ /* 0x000fe20003800000 */
        /* <DEDUP_REMOVED lines=8> */
.L_x_4046:
[----:B------:R-:W-:Y:S05]  /*3fa0*/  BSYNC B1 ;  /* 0x0000000000017941 */ /* 0x000fea0003800000 */
.L_x_4045:
        /* <DEDUP_REMOVED lines=9> */
.L_x_4048:
[----:B------:R-:W-:Y:S05]  /*4040*/  BSYNC B1 ;  /* 0x0000000000017941 */ /* 0x000fea0003800000 */
.L_x_4047:
        /* <DEDUP_REMOVED lines=9> */
.L_x_4050:
[----:B------:R-:W-:Y:S05]  /*40e0*/  BSYNC B1 ;  /* 0x0000000000017941 */ /* 0x000fea0003800000 */
.L_x_4049:
        /* <DEDUP_REMOVED lines=9> */
.L_x_4052:
[----:B------:R-:W-:Y:S05]  /*4180*/  BSYNC B1 ;  /* 0x0000000000017941 */ /* 0x000fea0003800000 */
.L_x_4051:
[----:B------:R-:W-:Y:S01]  /*4190*/  BSSY B1, `(.L_x_4053) ;  /* 0x0000008000017945 */ /* 0x000fe20003800000 */
[----:B------:R-:W-:Y:S05]  /*41a0*/  @!P3 BRA `(.L_x_4054) ;  /* 0x000000600000b947 */ /* 0x000fea0003800000 */
[----:B------:R-:W-:Y:S01]  /*41b0*/  ISETP.NE.U32.AND P5, PT, RZ, c[0x0][0x218], PT ;  /* 0x00008600ff007a0c */ /* 0x000fe20003fa5070 */
[----:B------:R-:W-:-:S03]  /*41c0*/  FFMA.FTZ R228, R206, R149, R148 ;  /* 0x00000095cee47223 */ /* 0x000fc60000010094 */
[----:B------:R-:W-:Y:S01]  /*41d0*/  ISETP.NE.AND.EX P5, PT, RZ, c[0x0][0x21c], PT, P5 ;  /* 0x00008700ff007a0c */ /* 0x000fe20003fa5350 */
[----:B------:R-:W-:-:S04]  /*41e0*/  FADD.FTZ R161, R215, -R228 ;  /* 0x800000e4d7a17221 */ /* 0x000fc80000010000 */
[----:B------:R-:W-:-:S08]  /*41f0*/  FMUL.FTZ R228, R2, R161 ;  /* 0x000000a102e47220 */ /* 0x000fd00000410000 */
[----:B------:R-:W-:Y:S02]  /*4200*/  @P5 FADD.FTZ R228, R129, R228 ;  /* 0x000000e481e45221 */ /* 0x000fe40000010000 */
.L_x_4054:
[----:B------:R-:W-:Y:S05]  /*4210*/  BSYNC B1 ;  /* 0x0000000000017941 */ /* 0x000fea0003800000 */
.L_x_4053:
        /* <DEDUP_REMOVED lines=8> */
.L_x_4056:
[----:B------:R-:W-:Y:S05]  /*42a0*/  BSYNC B1 ;  /* 0x0000000000017941 */ /* 0x000fea0003800000 */
.L_x_4055:
        /* <DEDUP_REMOVED lines=8> */
.L_x_4058:
[----:B------:R-:W-:Y:S05]  /*4330*/  BSYNC B1 ;  /* 0x0000000000017941 */ /* 0x000fea0003800000 */
.L_x_4057:
[----:B------:R-:W-:Y:S01]  /*4340*/  ISETP.NE.U32.AND P3, PT, RZ, c[0x0][0x258], PT ;  /* 0x00009600ff007a0c */ /* 0x000fe20003f65070 */
[----:B------:R-:W-:Y:S01]  /*4350*/  @P4 FMUL.FTZ R2, R155, c[0x0][0x1ec] ;  /* 0x00007b009b024a20 */ /* 0x000fe20000410000 */
[----:B------:R-:W-:Y:S01]  /*4360*/  ISETP.NE.U32.AND P5, PT, RZ, c[0x0][0x258], PT ;  /* 0x00009600ff007a0c */ /* 0x000fe20003fa5070 */
[----:B------:R-:W-:Y:S01]  /*4370*/  @P4 FMUL.FTZ R149, R163, c[0x0][0x1ec] ;  /* 0x00007b00a3954a20 */ /* 0x000fe20000410000 */
[----:B------:R-:W-:Y:S01]  /*4380*/  ISETP.NE.AND.EX P3, PT, RZ, c[0x0][0x25c], PT, P3 ;  /* 0x00009700ff007a0c */ /* 0x000fe20003f65330 */
[----:B------:R-:W-:Y:S01]  /*4390*/  @P4 FMUL.FTZ R148, R228, c[0x0][0x1ec] ;  /* 0x00007b00e4944a20 */ /* 0x000fe20000410000 */
[----:B------:R-:W-:Y:S02]  /*43a0*/  @P4 F2FP.BF16.PACK_AB R2, RZ, R2 ;  /* 0x00000002ff02423e */ /* 0x000fe400000010ff */
[----:B------:R-:W-:Y:S02]  /*43b0*/  ISETP.NE.AND.EX P5, PT, RZ, c[0x0][0x25c], PT, P5 ;  /* 0x00009700ff007a0c */ /* 0x000fe40003fa5350 */
[----:B------:R-:W-:Y:S01]  /*43c0*/  @P4 PRMT R82, R2, 0x7610, R82 ;  /* 0x0000761002524816 */ /* 0x000fe20000000052 */
[----:B------:R-:W-:Y:S01]  /*43d0*/  @P4 FMUL.FTZ R2, R144, c[0x0][0x1ec] ;  /* 0x00007b0090024a20 */ /* 0x000fe20000410000 */
[----:B------:R-:W-:-:S02]  /*43e0*/  @P4 F2FP.BF16.PACK_AB R146, RZ, R146 ;  /* 0x00000092ff92423e */ /* 0x000fc400000010ff */
[----:B------:R-:W-:Y:S02]  /*43f0*/  @P4 F2FP.BF16.PACK_AB R152, RZ, R152 ;  /* 0x00000098ff98423e */ /* 0x000fe400000010ff */
[----:B------:R-:W-:Y:S02]  /*4400*/  @P4 F2FP.BF16.PACK_AB R149, RZ, R149 ;  /* 0x00000095ff95423e */ /* 0x000fe400000010ff */
[----:B------:R-:W-:Y:S02]  /*4410*/  SEL R140, R145, R140, P5 ;  /* 0x0000008c918c7207 */ /* 0x000fe40002800000 */
[----:B------:R-:W-:Y:S02]  /*4420*/  @P3 MOV R161, 0x20 ;  /* 0x0000002000a13802 */ /* 0x000fe40000000f00 */
[----:B------:R-:W-:Y:S02]  /*4430*/  @P4 MOV R145, 0x10 ;  /* 0x0000001000914802 */ /* 0x000fe40000000f00 */
[----:B------:R-:W-:Y:S01]  /*4440*/  @P4 F2FP.BF16.PACK_AB R147, RZ, R147 ;  /* 0x00000093ff93423e */ /* 0x000fe200000010ff */
[----:B------:R-:W-:Y:S01]  /*4450*/  @P3 IMAD.WIDE.U32 R160, R160, R161, c[0x0][0x258] ;  /* 0x00009600a0a03625 */ /* 0x000fe200078e00a1 */
[----:B------:R-:W-:-:S02]  /*4460*/  @P4 F2FP.BF16.PACK_AB R153, RZ, R153 ;  /* 0x00000099ff99423e */ /* 0x000fc400000010ff */
[----:B------:R-:W-:Y:S02]  /*4470*/  @P4 F2FP.BF16.PACK_AB R148, RZ, R148 ;  /* 0x00000094ff94423e */ /* 0x000fe400000010ff */
[----:B------:R-:W-:Y:S02]  /*4480*/  @P4 PRMT R80, R146, 0x7610, R80 ;  /* 0x0000761092504816 */ /* 0x000fe40000000050 */
[----:B------:R-:W-:Y:S02]  /*4490*/  @P4 PRMT R81, R152, 0x7610, R81 ;  /* 0x0000761098514816 */ /* 0x000fe40000000051 */
[----:B------:R-:W-:Y:S02]  /*44a0*/  @P4 F2FP.BF16.PACK_AB R2, RZ, R2 ;  /* 0x00000002ff02423e */ /* 0x000fe400000010ff */
[----:B------:R-:W-:Y:S02]  /*44b0*/  @P4 PRMT R83, R149, 0x7610, R83 ;  /* 0x0000761095534816 */ /* 0x000fe40000000053 */
[----:B------:R-:W-:-:S02]  /*44c0*/  SEL R141, R150, R141, P5 ;  /* 0x0000008d968d7207 */ /* 0x000fc40002800000 */
[----:B------:R-:W-:Y:S02]  /*44d0*/  SEL R142, R151, R142, P5 ;  /* 0x0000008e978e7207 */ /* 0x000fe40002800000 */
[----:B------:R-:W-:Y:S02]  /*44e0*/  SEL R143, R154, R143, P5 ;  /* 0x0000008f9a8f7207 */ /* 0x000fe40002800000 */
[----:B------:R-:W-:Y:S02]  /*44f0*/  SEL R132, R155, R132, P5 ;  /* 0x000000849b847207 */ /* 0x000fe40002800000 */
[----:B------:R-:W-:Y:S01]  /*4500*/  SEL R133, R228, R133, P5 ;  /* 0x00000085e4857207 */ /* 0x000fe20002800000 */
[----:B------:R1:W-:Y:S01]  /*4510*/  @P3 STG.E.128 [R160.64], R140 ;  /* 0x0000008ca0003986 */ /* 0x0003e2000c101d04 */
[----:B------:R-:W-:Y:S02]  /*4520*/  SEL R134, R163, R134, P5 ;  /* 0x00000086a3867207 */ /* 0x000fe40002800000 */
[----:B------:R-:W-:Y:S01]  /*4530*/  SEL R135, R144, R135, P5 ;  /* 0x0000008790877207 */ /* 0x000fe20002800000 */
[----:B------:R-:W-:Y:S01]  /*4540*/  @P4 IMAD.WIDE.U32 R144, R0, R145, c[0x0][0x248] ;  /* 0x0000920000904625 */ /* 0x000fe200078e0091 */
[----:B------:R-:W-:-:S02]  /*4550*/  @P4 PRMT R80, R80, 0x5410, R147 ;  /* 0x0000541050504816 */ /* 0x000fc40000000093 */
[----:B------:R-:W-:Y:S01]  /*4560*/  @P4 PRMT R81, R81, 0x5410, R153 ;  /* 0x0000541051514816 */ /* 0x000fe20000000099 */
[----:B------:R1:W-:Y:S01]  /*4570*/  @P3 STG.E.128 [R160.64+0x10], R132 ;  /* 0x00001084a0003986 */ /* 0x0003e2000c101d04 */
[----:B------:R-:W-:Y:S02]  /*4580*/  @P4 PRMT R82, R82, 0x5410, R148 ;  /* 0x0000541052524816 */ /* 0x000fe40000000094 */
[----:B------:R-:W-:-:S05]  /*4590*/  @P4 PRMT R83, R83, 0x5410, R2 ;  /* 0x0000541053534816 */ /* 0x000fca0000000002 */
[----:B------:R1:W-:Y:S02]  /*45a0*/  @P4 STG.E.128 [R144.64], R80 ;  /* 0x0000005090004986 */ /* 0x0003e4000c101d04 */
.L_x_4042:
[----:B------:R-:W-:Y:S05]  /*45b0*/  BSYNC B0 ;  /* 0x0000000000007941 */ /* 0x000fea0003800000 */
.L_x_4041:
[----:B------:R-:W-:Y:S02]  /*45c0*/  IADD3 R12, R12, c[0x0][0x160], RZ ;  /* 0x000058000c0c7a10 */ /* 0x000fe40007ffe0ff */
[----:B------:R-:W-:Y:S02]  /*45d0*/  LOP3.LUT P4, RZ, R10, 0xff, RZ, 0xc0, !PT ;  /* 0x000000ff0aff7812 */ /* 0x000fe4000788c0ff */
[----:B------:R-:W-:Y:S02]  /*45e0*/  ISETP.GE.AND P3, PT, R12, c[0x0][0x164], PT ;  /* 0x000059000c007a0c */ /* 0x000fe40003f66270 */
[----:B------:R-:W-:-:S11]  /*45f0*/  SEL R10, RZ, 0x1, P4 ;  /* 0x00000001ff0a7807 */ /* 0x000fd60002000000 */
[----:B012---:R-:W-:Y:S01]  /*4600*/  @P3 CALL.REL.NOINC `(.L_x_3966) ;  /* 0x0000001000003944 */ /* 0x007fe20003c00000 */
[----:B------:R-:W-:Y:S05]  /*4610*/  BRA `(.L_x_4059) ;  /* 0xffffc03000007947 */ /* 0x000fea000383ffff */
.L_x_3966:
[----:B-1----:R-:W0:Y:S01]  /*4620*/  S2UR UR6, SR_CTAID.X ;  /* 0x00000000000679c3 */ /* 0x002e220000002500 */
[----:B------:R-:W0:Y:S01]  /*4630*/  S2R R2, SR_TID.X ;  /* 0x0000000000027919 */ /* 0x000e220000002100 */
[----:B------:R-:W-:Y:S01]  /*4640*/  @P0 IMAD.MOV.U32 R5, RZ, RZ, 0x20 ;  /* 0x00000020ff050424 */ /* 0x000fe200078e00ff */
[----:B------:R-:W-:Y:S02]  /*4650*/  @P1 MOV R9, 0x20 ;  /* 0x0000002000091802 */ /* 0x000fe40000000f00 */
[----:B------:R-:W-:Y:S02]  /*4660*/  ISETP.GE.U32.AND P3, PT, R158, 0x200, PT ;  /* 0x000002009e00780c */ /* 0x000fe40003f66070 */
        /* <DEDUP_REMOVED lines=35> */
.L_x_3985:
[----:B------:R-:W-:Y:S01]  /*48a0*/  HFMA2.MMA R153, -RZ, RZ, 0, 9.5367431640625e-07 ;  /* 0x00000010ff997435 */ /* 0x000fe200000001ff */
[----:B------:R-:W-:Y:S01]  /*48b0*/  MOV R150, R229 ;  /* 0x000000e500967202 */ /* 0x000fe20000000f00 */
[----:B------:R-:W-:Y:S01]  /*48c0*/  IMAD.MOV.U32 R155, RZ, RZ, 0x1f ;  /* 0x0000001fff9b7424 */ /* 0x000fe200078e00ff */
[----:B------:R-:W-:-:S02]  /*48d0*/  MOV R228, 0xffffffff ;  /* 0xffffffff00e47802 */ /* 0x000fc40000000f00 */
[----:B-1----:R-:W-:Y:S02]  /*48e0*/  MOV R144, 0x4900 ;  /* 0x0000490000907802 */ /* 0x002fe40000000f00 */
[----:B0----5:R-:W-:Y:S05]  /*48f0*/  CALL.REL.NOINC `($__internal_62_$__cuda_sm70_shflsync_down_p) ;  /* 0x0000046000007944 */ /* 0x021fea0003c00000 */
[----:B-1----:R-:W-:Y:S01]  /*4900*/  MOV R148, R150 ;  /* 0x0000009600947202 */ /* 0x002fe20000000f00 */
[----:B0-----:R-:W-:Y:S05]  /*4910*/  BRA `(.L_x_4060) ;  /* 0xffffd5c000007947 */ /* 0x001fea000383ffff */
.L_x_3986:
[----:B------:R-:W-:Y:S01]  /*4920*/  HFMA2.MMA R153, -RZ, RZ, 0, 9.5367431640625e-07 ;  /* 0x00000010ff997435 */ /* 0x000fe200000001ff */
[----:B------:R-:W-:Y:S01]  /*4930*/  IMAD.MOV.U32 R150, RZ, RZ, R227 ;  /* 0x000000ffff967224 */ /* 0x000fe200078e00e3 */
[----:B------:R-:W-:Y:S01]  /*4940*/  MOV R155, 0x1f ;  /* 0x0000001f009b7802 */ /* 0x000fe20000000f00 */
[----:B------:R-:W-:Y:S01]  /*4950*/  IMAD.MOV.U32 R228, RZ, RZ, -0x1 ;  /* 0xffffffffffe47424 */ /* 0x000fe200078e00ff */
[----:B-1----:R-:W-:Y:S02]  /*4960*/  MOV R144, 0x4980 ;  /* 0x0000498000907802 */ /* 0x002fe40000000f00 */
[----:B0-23-5:R-:W-:Y:S05]  /*4970*/  CALL.REL.NOINC `($__internal_62_$__cuda_sm70_shflsync_down_p) ;  /* 0x000003e000007944 */ /* 0x02dfea0003c00000 */
[----:B------:R-:W-:Y:S01]  /*4980*/  FADD.FTZ R148, R148, R229 ;  /* 0x000000e594947221 */ /* 0x000fe20000010000 */
[----:B0-----:R-:W-:Y:S01]  /*4990*/  HFMA2.MMA R153, -RZ, RZ, 0, 4.76837158203125e-07 ;  /* 0x00000008ff997435 */ /* 0x001fe200000001ff */
[----:B-1----:R-:W-:Y:S01]  /*49a0*/  FADD.FTZ R227, R227, R150 ;  /* 0x00000096e3e37221 */ /* 0x002fe20000010000 */
[----:B------:R-:W-:Y:S01]  /*49b0*/  MOV R155, 0x1f ;  /* 0x0000001f009b7802 */ /* 0x000fe20000000f00 */
[----:B------:R-:W-:Y:S01]  /*49c0*/  IMAD.MOV.U32 R228, RZ, RZ, -0x1 ;  /* 0xffffffffffe47424 */ /* 0x000fe200078e00ff */
[----:B------:R-:W-:-:S02]  /*49d0*/  MOV R150, R148 ;  /* 0x0000009400967202 */ /* 0x000fc40000000f00 */
[----:B------:R-:W-:Y:S02]  /*49e0*/  MOV R144, 0x4a00 ;  /* 0x00004a0000907802 */ /* 0x000fe40000000f00 */
[----:B------:R-:W-:Y:S05]  /*49f0*/  CALL.REL.NOINC `($__internal_62_$__cuda_sm70_shflsync_down_p) ;  /* 0x0000036000007944 */ /* 0x000fea0003c00000 */
[----:B0-----:R-:W-:Y:S01]  /*4a00*/  HFMA2.MMA R153, -RZ, RZ, 0, 4.76837158203125e-07 ;  /* 0x00000008ff997435 */ /* 0x001fe200000001ff */
[----:B-1----:R-:W-:Y:S01]  /*4a10*/  MOV R147, R150 ;  /* 0x0000009600937202 */ /* 0x002fe20000000f00 */
[----:B------:R-:W-:Y:S01]  /*4a20*/  IMAD.MOV.U32 R150, RZ, RZ, R227 ;  /* 0x000000ffff967224 */ /* 0x000fe200078e00e3 */
[----:B------:R-:W-:Y:S01]  /*4a30*/  MOV R155, 0x1f ;  /* 0x0000001f009b7802 */ /* 0x000fe20000000f00 */
[----:B------:R-:W-:Y:S01]  /*4a40*/  IMAD.MOV.U32 R228, RZ, RZ, -0x1 ;  /* 0xffffffffffe47424 */ /* 0x000fe200078e00ff */
[----:B------:R-:W-:Y:S02]  /*4a50*/  MOV R144, 0x4a70 ;  /* 0x00004a7000907802 */ /* 0x000fe40000000f00 */
[----:B------:R-:W-:Y:S05]  /*4a60*/  CALL.REL.NOINC `($__internal_62_$__cuda_sm70_shflsync_down_p) ;  /* 0x000002f000007944 */ /* 0x000fea0003c00000 */
[----:B------:R-:W-:Y:S01]  /*4a70*/  FADD.FTZ R148, R147, R148 ;  /* 0x0000009493947221 */ /* 0x000fe20000010000 */
[----:B0-----:R-:W-:Y:S01]  /*4a80*/  HFMA2.MMA R153, -RZ, RZ, 0, 2.384185791015625e-07 ;  /* 0x00000004ff997435 */ /* 0x001fe200000001ff */
[----:B-1----:R-:W-:Y:S01]  /*4a90*/  FADD.FTZ R227, R227, R150 ;  /* 0x00000096e3e37221 */ /* 0x002fe20000010000 */
[----:B------:R-:W-:Y:S01]  /*4aa0*/  MOV R155, 0x1f ;  /* 0x0000001f009b7802 */ /* 0x000fe20000000f00 */
[----:B------:R-:W-:Y:S01]  /*4ab0*/  IMAD.MOV.U32 R228, RZ, RZ, -0x1 ;  /* 0xffffffffffe47424 */ /* 0x000fe200078e00ff */
[----:B------:R-:W-:-:S02]  /*4ac0*/  MOV R150, R148 ;  /* 0x0000009400967202 */ /* 0x000fc40000000f00 */
[----:B------:R-:W-:Y:S02]  /*4ad0*/  MOV R144, 0x4af0 ;  /* 0x00004af000907802 */ /* 0x000fe40000000f00 */
[----:B------:R-:W-:Y:S05]  /*4ae0*/  CALL.REL.NOINC `($__internal_62_$__cuda_sm70_shflsync_down_p) ;  /* 0x0000027000007944 */ /* 0x000fea0003c00000 */
[----:B0-----:R-:W-:Y:S01]  /*4af0*/  HFMA2.MMA R153, -RZ, RZ, 0, 2.384185791015625e-07 ;  /* 0x00000004ff997435 */ /* 0x001fe200000001ff */
[----:B-1----:R-:W-:Y:S01]  /*4b00*/  MOV R147, R150 ;  /* 0x0000009600937202 */ /* 0x002fe20000000f00 */
[----:B------:R-:W-:Y:S01]  /*4b10*/  IMAD.MOV.U32 R150, RZ, RZ, R227 ;  /* 0x000000ffff967224 */ /* 0x000fe200078e00e3 */
[----:B------:R-:W-:Y:S01]  /*4b20*/  MOV R155, 0x1f ;  /* 0x0000001f009b7802 */ /* 0x000fe20000000f00 */
[----:B------:R-:W-:Y:S01]  /*4b30*/  IMAD.MOV.U32 R228, RZ, RZ, -0x1 ;  /* 0xffffffffffe47424 */ /* 0x000fe200078e00ff */
[----:B------:R-:W-:Y:S02]  /*4b40*/  MOV R144, 0x4b60 ;  /* 0x00004b6000907802 */ /* 0x000fe40000000f00 */
[----:B------:R-:W-:Y:S05]  /*4b50*/  CALL.REL.NOINC `($__internal_62_$__cuda_sm70_shflsync_down_p) ;  /* 0x0000020000007944 */ /* 0x000fea0003c00000 */
[----:B------:R-:W-:Y:S01]  /*4b60*/  FADD.FTZ R148, R147, R148 ;  /* 0x0000009493947221 */ /* 0x000fe20000010000 */
[----:B0-----:R-:W-:Y:S01]  /*4b70*/  HFMA2.MMA R153, -RZ, RZ, 0, 1.1920928955078125e-07 ;  /* 0x00000002ff997435 */ /* 0x001fe200000001ff */
[----:B-1----:R-:W-:Y:S01]  /*4b80*/  FADD.FTZ R151, R227, R150 ;  /* 0x00000096e3977221 */ /* 0x002fe20000010000 */
[----:B------:R-:W-:Y:S01]  /*4b90*/  MOV R155, 0x1f ;  /* 0x0000001f009b7802 */ /* 0x000fe20000000f00 */
[----:B------:R-:W-:Y:S01]  /*4ba0*/  IMAD.MOV.U32 R228, RZ, RZ, -0x1 ;  /* 0xffffffffffe47424 */ /* 0x000fe200078e00ff */
[----:B------:R-:W-:-:S02]  /*4bb0*/  MOV R150, R148 ;  /* 0x0000009400967202 */ /* 0x000fc40000000f00 */
[----:B------:R-:W-:Y:S02]  /*4bc0*/  MOV R144, 0x4be0 ;  /* 0x00004be000907802 */ /* 0x000fe40000000f00 */
[----:B------:R-:W-:Y:S05]  /*4bd0*/  CALL.REL.NOINC `($__internal_62_$__cuda_sm70_shflsync_down_p) ;  /* 0x0000018000007944 */ /* 0x000fea0003c00000 */
[----:B0-----:R-:W-:Y:S01]  /*4be0*/  HFMA2.MMA R153, -RZ, RZ, 0, 1.1920928955078125e-07 ;  /* 0x00000002ff997435 */ /* 0x001fe200000001ff */
[----:B-1----:R-:W-:Y:S01]  /*4bf0*/  MOV R147, R150 ;  /* 0x0000009600937202 */ /* 0x002fe20000000f00 */
[----:B------:R-:W-:Y:S01]  /*4c00*/  IMAD.MOV.U32 R150, RZ, RZ, R151 ;  /* 0x000000ffff967224 */ /* 0x000fe200078e0097 */
[----:B------:R-:W-:Y:S01]  /*4c10*/  MOV R155, 0x1f ;  /* 0x0000001f009b7802 */ /* 0x000fe20000000f00 */
[----:B------:R-:W-:Y:S01]  /*4c20*/  IMAD.MOV.U32 R228, RZ, RZ, -0x1 ;  /* 0xffffffffffe47424 */ /* 0x000fe200078e00ff */
[----:B------:R-:W-:Y:S02]  /*4c30*/  MOV R144, 0x4c50 ;  /* 0x00004c5000907802 */ /* 0x000fe40000000f00 */
[----:B------:R-:W-:Y:S05]  /*4c40*/  CALL.REL.NOINC `($__internal_62_$__cuda_sm70_shflsync_down_p) ;  /* 0x0000011000007944 */ /* 0x000fea0003c00000 */
[----:B------:R-:W-:Y:S01]  /*4c50*/  FADD.FTZ R149, R147, R148 ;  /* 0x0000009493957221 */ /* 0x000fe20000010000 */
[----:B0-----:R-:W-:Y:S01]  /*4c60*/  HFMA2.MMA R153, -RZ, RZ, 0, 5.9604644775390625e-08 ;  /* 0x00000001ff997435 */ /* 0x001fe200000001ff */
[----:B-1----:R-:W-:Y:S01]  /*4c70*/  FADD.FTZ R151, R151, R150 ;  /* 0x0000009697977221 */ /* 0x002fe20000010000 */
[----:B------:R-:W-:Y:S01]  /*4c80*/  MOV R155, 0x1f ;  /* 0x0000001f009b7802 */ /* 0x000fe20000000f00 */
[----:B------:R-:W-:Y:S01]  /*4c90*/  IMAD.MOV.U32 R228, RZ, RZ, -0x1 ;  /* 0xffffffffffe47424 */ /* 0x000fe200078e00ff */
[----:B------:R-:W-:-:S02]  /*4ca0*/  MOV R150, R149 ;  /* 0x0000009500967202 */ /* 0x000fc40000000f00 */
[----:B------:R-:W-:Y:S02]  /*4cb0*/  MOV R144, 0x4cd0 ;  /* 0x00004cd000907802 */ /* 0x000fe40000000f00 */
[----:B------:R-:W-:Y:S05]  /*4cc0*/  CALL.REL.NOINC `($__internal_62_$__cuda_sm70_shflsync_down_p) ;  /* 0x0000009000007944 */ /* 0x000fea0003c00000 */
[----:B0-----:R-:W-:Y:S01]  /*4cd0*/  HFMA2.MMA R153, -RZ, RZ, 0, 5.9604644775390625e-08 ;  /* 0x00000001ff997435 */ /* 0x001fe200000001ff */
[----:B-1----:R-:W-:Y:S01]  /*4ce0*/  MOV R152, R150 ;  /* 0x0000009600987202 */ /* 0x002fe20000000f00 */
[----:B------:R-:W-:Y:S01]  /*4cf0*/  IMAD.MOV.U32 R150, RZ, RZ, R151 ;  /* 0x000000ffff967224 */ /* 0x000fe200078e0097 */
[----:B------:R-:W-:Y:S01]  /*4d00*/  MOV R155, 0x1f ;  /* 0x0000001f009b7802 */ /* 0x000fe20000000f00 */
[----:B------:R-:W-:Y:S01]  /*4d10*/  IMAD.MOV.U32 R228, RZ, RZ, -0x1 ;  /* 0xffffffffffe47424 */ /* 0x000fe200078e00ff */
[----:B------:R-:W-:Y:S02]  /*4d20*/  MOV R144, 0x4d40 ;  /* 0x00004d4000907802 */ /* 0x000fe40000000f00 */
[----:B------:R-:W-:Y:S05]  /*4d30*/  CALL.REL.NOINC `($__internal_62_$__cuda_sm70_shflsync_down_p) ;  /* 0x0000002000007944 */ /* 0x000fea0003c00000 */
[----:B-1----:R-:W-:Y:S01]  /*4d40*/  MOV R144, R150 ;  /* 0x0000009600907202 */ /* 0x002fe20000000f00 */
[----:B0-----:R-:W-:Y:S05]  /*4d50*/  BRA `(.L_x_4061) ;  /* 0xffffd2a000007947 */ /* 0x001fea000383ffff */
        .weak           $__internal_62_$__cuda_sm70_shflsync_down_p
        .type           $__internal_62_$__cuda_sm70_shflsync_down_p,@function
        .size           $__internal_62_$__cuda_sm70_shflsync_down_p,(.L_x_11796 - $__internal_62_$__cuda_sm70_shflsync_down_p)
$__internal_62_$__cuda_sm70_shflsync_down_p:
[----:B------:R-:W-:Y:S01]  /*4d60*/  HFMA2.MMA R145, -RZ, RZ, 0, 0 ;  /* 0x00000000ff917435 */ /* 0x000fe200000001ff */
[----:B------:R-:W-:Y:S04]  /*4d70*/  WARPSYNC R228 ;  /* 0x000000e400007348 */ /* 0x000fe80003800000 */
[----:B------:R0:W1:Y:S01]  /*4d80*/  SHFL.DOWN PT, R150, R150, R153, R155 ;  /* 0x0800009996967389 */ /* 0x00006200000e009b */
[----:B------:R-:W-:Y:S05]  /*4d90*/  RET.REL.NODEC R144 `(_ZN10layer_norm13ln_bwd_kernelINS_13Kernel_traitsI13__nv_bfloat16S2_fS2_fjLj4096ELj1ELj1ELj4ELj16ENS_18Kernel_traits_baseILj4096ES2_S2_fS2_fjLj128EEEEELb0ELb0ELb1ELb0EEEvNS_9BwdParamsE) ;  /* 0xffffb26090007950 */ /* 0x000fea0003c3ffff */
.L_x_4062:
        /* <DEDUP_REMOVED lines=14> */
.L_x_11796:


//--------------------- .text._ZN10layer_norm13ln_bwd_kernelINS_13Kernel_traitsI13__nv_bfloat16S2_fS2_fjLj4096ELj1ELj1ELj4ELj16ENS_18Kernel_traits_baseILj4096ES2_S2_fS2_fjLj128EEEEELb0ELb0ELb1ELb1EEEvNS_9BwdParamsE --------------------------
	.section	.text._ZN10layer_norm13ln_bwd_kernelINS_13Kernel_traitsI13__nv_bfloat16S2_fS2_fjLj4096ELj1ELj1ELj4ELj16ENS_18Kernel_traits_baseILj4096ES2_S2_fS2_fjLj128EEEEELb0ELb0ELb1ELb1EEEvNS_9BwdParamsE,"ax",@progbits
	.sectioninfo	@"SHI_REGISTERS=254"
	.align	128
        .global         _ZN10layer_norm13ln_bwd_kernelINS_13Kernel_traitsI13__nv_bfloat16S2_fS2_fjLj4096ELj1ELj1ELj4ELj16ENS_18Kernel_traits_baseILj4096ES2_S2_fS2_fjLj128EEEEELb0ELb0ELb1ELb1EEEvNS_9BwdParamsE
        .type           _ZN10layer_norm13ln_bwd_kernelINS_13Kernel_traitsI13__nv_bfloat16S2_fS2_fjLj4096ELj1ELj1ELj4ELj16ENS_18Kernel_traits_baseILj4096ES2_S2_fS2_fjLj128EEEEELb0ELb0ELb1ELb1EEEvNS_9BwdParamsE,@function
        .size           _ZN10layer_norm13ln_bwd_kernelINS_13Kernel_traitsI13__nv_bfloat16S2_fS2_fjLj4096ELj1ELj1ELj4ELj16ENS_18Kernel_traits_baseILj4096ES2_S2_fS2_fjLj128EEEEELb0ELb0ELb1ELb1EEEvNS_9BwdParamsE,(.L_x_11797 - _ZN10layer_norm13ln_bwd_kernelINS_13Kernel_traitsI13__nv_bfloat16S2_fS2_fjLj4096ELj1ELj1ELj4ELj16ENS_18Kernel_traits_baseILj4096ES2_S2_fS2_fjLj128EEEEELb0ELb0ELb1ELb1EEEvNS_9BwdParamsE)
        .other          _ZN10layer_norm13ln_bwd_kernelINS_13Kernel_traitsI13__nv_bfloat16S2_fS2_fjLj4096ELj1ELj1ELj4ELj16ENS_18Kernel_traits_baseILj4096ES2_S2_fS2_fjLj128EEEEELb0ELb0ELb1ELb1EEEvNS_9BwdParamsE,@"STO_CUDA_ENTRY STV_DEFAULT"
_ZN10layer_norm13ln_bwd_kernelINS_13Kernel_traitsI13__nv_bfloat16S2_fS2_fjLj4096ELj1ELj1ELj4ELj16ENS_18Kernel_traits_baseILj4096ES2_S2_fS2_fjLj128EEEEELb0ELb0ELb1ELb1EEEvNS_9BwdParamsE:
.text._ZN10layer_norm13ln_bwd_kernelINS_13Kernel_traitsI13__nv_bfloat16S2_fS2_fjLj4096ELj1ELj1ELj4ELj16ENS_18Kernel_traits_baseILj4096ES2_S2_fS2_fjLj128EEEEELb0ELb0ELb1ELb1EEEvNS_9BwdParamsE:
        /* <DEDUP_REMOVED lines=40> */
.L_x_4063:
[----:B------:R-:W-:-:S04]  /*0280*/  SHF.L.U32 R0, R194, 0x4, RZ ;  /* 0x00000004c2007819 */ /* 0x000fc800000006ff */
[----:B------:R-:W-:-:S04]  /*0290*/  LOP3.LUT R0, R0, 0x7f0, RZ, 0xc0, !PT ;  /* 0x000007f000007812 */ /* 0x000fc800078ec0ff */
[----:B------:R-:W-:-:S04]  /*02a0*/  IADD3 R2, P0, R0, c[0x0][0x1b0], RZ ;  /* 0x00006c0000027a10 */ /* 0x000fc80007f1e0ff */
[----:B------:R-:W-:-:S05]  /*02b0*/  IADD3.X R3, RZ, c[0x0][0x1b4], RZ, P0, !PT ;  /* 0x00006d00ff037a10 */ /* 0x000fca00007fe4ff */
[----:B------:R-:W2:Y:S04]  /*02c0*/  LDG.E.128 R8, [R2.64+0x800] ;  /* 0x0008000402087981 */ /* 0x000ea8000c1e1d00 */
[----:B------:R-:W3:Y:S04]  /*02d0*/  LDG.E.128 R4, [R2.64] ;  /* 0x0000000402047981 */ /* 0x000ee8000c1e1d00 */
[----:B------:R-:W4:Y:S04]  /*02e0*/  LDG.E.128 R24, [R2.64+0x1000] ;  /* 0x0010000402187981 */ /* 0x000f28000c1e1d00 */
[----:B------:R-:W5:Y:S01]  /*02f0*/  LDG.E.128 R88, [R2.64+0x1800] ;  /* 0x0018000402587981 */ /* 0x000f62000c1e1d00 */
[----:B------:R-:W0:Y:S01]  /*0300*/  LDC.U8 R12, c[0x0][0x1f0] ;  /* 0x00007c00ff0c7b82 */ /* 0x000e220000000000 */
        /* <DEDUP_REMOVED lines=31> */
[----:B------:R-:W-:Y:S01]  /*0500*/  PRMT R21, RZ, 0x7610, R11 ;  /* 0x00007610ff157816 */ /* 0x000fe2000000000b */
[----:B------:R-:W-:Y:S01]  /*0510*/  HFMA2.MMA R11, -RZ, RZ, 0, 5.9604644775390625e-08 ;  /* 0x00000001ff0b7435 */ /* 0x000fe200000001ff */
        /* <DEDUP_REMOVED lines=18> */
[--C-:B------:R-:W-:Y:S01]  /*0640*/  PRMT R16, RZ, 0x5410, R26.reuse ;  /* 0x00005410ff107816 */ /* 0x100fe2000000001a */
[----:B------:R-:W-:Y:S01]  /*0650*/  CS2R R24, SRZ ;  /* 0x0000000000187805 */ /* 0x000fe2000001ff00 */
[----:B------:R-:W-:Y:S02]  /*0660*/  PRMT R15, RZ, 0x7610, R26 ;  /* 0x00007610ff0f7816 */ /* 0x000fe4000000001a */
[--C-:B------:R-:W-:Y:S02]  /*0670*/  PRMT R14, RZ, 0x5410, R27.reuse ;  /* 0x00005410ff0e7816 */ /* 0x100fe4000000001b */
[----:B------:R-:W-:Y:S02]  /*0680*/  PRMT R13, RZ, 0x7610, R27 ;  /* 0x00007610ff0d7816 */ /* 0x000fe4000000001b */
[----:B------:R-:W-:Y:S01]  /*0690*/  CS2R R26, SRZ ;  /* 0x00000000001a7805 */ /* 0x000fe2000001ff00 */
[----:B-----5:R-:W-:-:S02]  /*06a0*/  PRMT R10, RZ, 0x5410, R88 ;  /* 0x00005410ff0a7816 */ /* 0x020fc40000000058 */
[----:B------:R-:W-:Y:S02]  /*06b0*/  PRMT R9, RZ, 0x7610, R88 ;  /* 0x00007610ff097816 */ /* 0x000fe40000000058 */
[--C-:B------:R-:W-:Y:S02]  /*06c0*/  PRMT R8, RZ, 0x5410, R89.reuse ;  /* 0x00005410ff087816 */ /* 0x100fe40000000059 */
[----:B------:R-:W-:Y:S02]  /*06d0*/  PRMT R7, RZ, 0x7610, R89 ;  /* 0x00007610ff077816 */ /* 0x000fe40000000059 */
[--C-:B------:R-:W-:Y:S02]  /*06e0*/  PRMT R6, RZ, 0x5410, R90.reuse ;  /* 0x00005410ff067816 */ /* 0x100fe4000000005a */
[----:B------:R-:W-:Y:S02]  /*06f0*/  PRMT R5, RZ, 0x7610, R90 ;  /* 0x00007610ff057816 */ /* 0x000fe4000000005a */
[----:B------:R-:W-:-:S02]  /*0700*/  PRMT R4, RZ, 0x5410, R91 ;  /* 0x00005410ff047816 */ /* 0x000fc4000000005b */
[----:B0-----:R-:W-:Y:S02]  /*0710*/  PRMT R3, RZ, 0x7610, R91 ;  /* 0x00007610ff037816 */ /* 0x001fe4000000005b */
.L_x_4134:
        /* <DEDUP_REMOVED lines=29> */
[----:B------:R0:W5:Y:S04]  /*08f0*/  LDG.E.128 R92, [R232.64+0x10] ;  /* 0x00001004e85c7981 */ /* 0x000168000c1e1d00 */
[----:B------:R0:W5:Y:S04]  /*0900*/  LDG.E.128 R96, [R230.64] ;  /* 0x00000004e6607981 */ /* 0x000168000c1e1d00 */
[----:B------:R0:W5:Y:S04]  /*0910*/  LDG.E.128 R100, [R230.64+0x10] ;  /* 0x00001004e6647981 */ /* 0x000168000c1e1d00 */
[----:B------:R0:W5:Y:S04]  /*0920*/  LDG.E.128 R104, [R202.64] ;  /* 0x00000004ca687981 */ /* 0x000168000c1e1d00 */
[----:B------:R0:W5:Y:S04]  /*0930*/  LDG.E.128 R108, [R202.64+0x10] ;  /* 0x00001004ca6c7981 */ /* 0x000168000c1e1d00 */
[----:B------:R0:W5:Y:S04]  /*0940*/  LDG.E.128 R112, [R200.64] ;  /* 0x00000004c8707981 */ /* 0x000168000c1e1d00 */
[----:B------:R0:W5:Y:S01]  /*0950*/  LDG.E.128 R116, [R200.64+0x10] ;  /* 0x00001004c8747981 */ /* 0x000162000c1e1d00 */
[----:B------:R-:W-:-:S02]  /*0960*/  MOV R136, RZ ;  /* 0x000000ff00887202 */ /* 0x000fc40000000f00 */
[----:B------:R-:W-:Y:S01]  /*0970*/  MOV R135, RZ ;  /* 0x000000ff00877202 */ /* 0x000fe20000000f00 */
[----:B------:R-:W-:Y:S05]  /*0980*/  BRA `(.L_x_4067) ;  /* 0x000012b000007947 */ /* 0x000fea0003800000 */
.L_x_4066:
[----:B0-----:R-:W-:Y:S01]  /*0990*/  IADD3 R132, R136, -0x1, RZ ;  /* 0xffffffff88847810 */ /* 0x001fe20007ffe0ff */
[----:B------:R-:W-:Y:S01]  /*09a0*/  HFMA2.MMA R173, -RZ, RZ, 0, 9.5367431640625e-07 ;  /* 0x00000010ffad7435 */ /* 0x000fe200000001ff */
[----:B------:R-:W-:-:S04]  /*09b0*/  IMAD.WIDE R148, R193, R234, c[0x0][0x1a0] ;  /* 0x00006800c1947625 */ /* 0x000fc800078e02ea */
[----:B------:R-:W-:Y:S01]  /*09c0*/  IMAD R132, R132, c[0x0][0x168], RZ ;  /* 0x00005a0084847a24 */ /* 0x000fe200078e02ff */
[----:B------:R0:W2:Y:S04]  /*09d0*/  LDG.E R227, [R148.64] ;  /* 0x0000000494e37981 */ /* 0x0000a8000c1e1900 */
[----:B------:R-:W-:-:S04]  /*09e0*/  SHF.R.S32.HI R133, RZ, 0x1f, R132 ;  /* 0x0000001fff857819 */ /* 0x000fc80000011484 */
[----:B------:R-:W-:-:S04]  /*09f0*/  LEA.HI R133, R133, R132, RZ, 0x3 ;  /* 0x0000008485857211 */ /* 0x000fc800078f18ff */
[----:B------:R-:W-:-:S04]  /*0a00*/  LEA.HI.SX32 R172, R133, R138, 0x1d ;  /* 0x0000008a85ac7211 */ /* 0x000fc800078feaff */
[C---:B------:R-:W-:Y:S01]  /*0a10*/  IADD3 R160, R172.reuse, 0x100, RZ ;  /* 0x00000100aca07810 */ /* 0x040fe20007ffe0ff */
[CC--:B------:R-:W-:Y:S01]  /*0a20*/  IMAD.WIDE.U32 R136, R172.reuse, R173.reuse, c[0x0][0x208] ;  /* 0x00008200ac887625 */ /* 0x0c0fe200078e00ad */
[C---:B------:R-:W-:Y:S02]  /*0a30*/  IADD3 R150, R172.reuse, 0x80, RZ ;  /* 0x00000080ac967810 */ /* 0x040fe40007ffe0ff */
[----:B------:R-:W-:Y:S01]  /*0a40*/  IADD3 R172, R172, 0x180, RZ ;  /* 0x00000180acac7810 */ /* 0x000fe20007ffe0ff */
[----:B------:R-:W-:Y:S02]  /*0a50*/  IMAD.WIDE.U32 R160, R160, R173, c[0x0][0x208] ;  /* 0x00008200a0a07625 */ /* 0x000fe400078e00ad */
[----:B------:R-:W3:Y:S02]  /*0a60*/  LDG.E.128 R136, [R136.64] ;  /* 0x0000000488887981 */ /* 0x000ee4000c1e1d00 */
[-C--:B------:R-:W-:Y:S02]  /*0a70*/  IMAD.WIDE.U32 R164, R197, R168.reuse, c[0x0][0x188] ;  /* 0x00006200c5a47625 */ /* 0x080fe400078e00a8 */
[----:B------:R-:W4:Y:S02]  /*0a80*/  LDG.E.128 R160, [R160.64] ;  /* 0x00000004a0a07981 */ /* 0x000f24000c1e1d00 */
[----:B------:R-:W-:-:S02]  /*0a90*/  IMAD.WIDE.U32 R206, R195, R168, c[0x0][0x188] ;  /* 0x00006200c3ce7625 */ /* 0x000fc400078e00a8 */
[----:B------:R1:W4:Y:S02]  /*0aa0*/  LDG.E.128 R132, [R164.64] ;  /* 0x00000004a4847981 */ /* 0x000324000c1e1d00 */
[-C--:B------:R-:W-:Y:S02]  /*0ab0*/  IMAD.WIDE.U32 R150, R150, R173.reuse, c[0x0][0x208] ;  /* 0x0000820096967625 */ /* 0x080fe400078e00ad */
[----:B------:R1:W4:Y:S02]  /*0ac0*/  LDG.E.128 R140, [R164.64+0x10] ;  /* 0x00001004a48c7981 */ /* 0x000324000c1e1d00 */
[----:B------:R-:W-:Y:S02]  /*0ad0*/  IMAD.WIDE.U32 R204, R0, R168, c[0x0][0x188] ;  /* 0x0000620000cc7625 */ /* 0x000fe400078e00a8 */
[----:B------:R0:W4:Y:S02]  /*0ae0*/  LDG.E.128 R156, [R206.64] ;  /* 0x00000004ce9c7981 */ /* 0x000124000c1e1d00 */
[----:B------:R-:W-:-:S02]  /*0af0*/  IMAD.WIDE.U32 R172, R172, R173, c[0x0][0x208] ;  /* 0x00008200acac7625 */ /* 0x000fc400078e00ad */
[----:B------:R-:W4:Y:S02]  /*0b00*/  LDG.E.128 R176, [R204.64+0x10] ;  /* 0x00001004ccb07981 */ /* 0x000f24000c1e1d00 */
[----:B------:R-:W-:Y:S02]  /*0b10*/  IMAD.WIDE.U32 R208, R196, R168, c[0x0][0x188] ;  /* 0x00006200c4d07625 */ /* 0x000fe400078e00a8 */
[----:B-1----:R1:W4:Y:S04]  /*0b20*/  LDG.E.128 R164, [R206.64+0x10] ;  /* 0x00001004cea47981 */ /* 0x002328000c1e1d00 */
[----:B------:R-:W4:Y:S04]  /*0b30*/  LDG.E.128 R168, [R204.64] ;  /* 0x00000004cca87981 */ /* 0x000f28000c1e1d00 */
[----:B------:R-:W4:Y:S04]  /*0b40*/  LDG.E.128 R172, [R172.64] ;  /* 0x00000004acac7981 */ /* 0x000f28000c1e1d00 */
[----:B------:R1:W4:Y:S04]  /*0b50*/  LDG.E.128 R144, [R208.64] ;  /* 0x00000004d0907981 */ /* 0x000328000c1e1d00 */
[----:B------:R1:W4:Y:S04]  /*0b60*/  LDG.E.128 R152, [R208.64+0x10] ;  /* 0x00001004d0987981 */ /* 0x000328000c1e1d00 */
[----:B0-----:R-:W4:Y:S01]  /*0b70*/  LDG.E.128 R148, [R150.64] ;  /* 0x0000000496947981 */ /* 0x001f22000c1e1d00 */
[----:B------:R-:W-:-:S04]  /*0b80*/  ISETP.NE.U32.AND P0, PT, RZ, c[0x0][0x218], PT ;  /* 0x00008600ff007a0c */ /* 0x000fc80003f05070 */
[----:B------:R-:W-:-:S13]  /*0b90*/  ISETP.NE.AND.EX P0, PT, RZ, c[0x0][0x21c], PT, P0 ;  /* 0x00008700ff007a0c */ /* 0x000fda0003f05300 */
[----:B------:R0:W5:Y:S04]  /*0ba0*/  @P0 LDG.E.128 R88, [R232.64] ;  /* 0x00000004e8580981 */ /* 0x000168000c1e1d00 */
[----:B------:R0:W5:Y:S04]  /*0bb0*/  @P0 LDG.E.128 R92, [R232.64+0x10] ;  /* 0x00001004e85c0981 */ /* 0x000168000c1e1d00 */
[----:B------:R0:W5:Y:S04]  /*0bc0*/  @P0 LDG.E.128 R96, [R230.64] ;  /* 0x00000004e6600981 */ /* 0x000168000c1e1d00 */
[----:B------:R0:W5:Y:S04]  /*0bd0*/  @P0 LDG.E.128 R100, [R230.64+0x10] ;  /* 0x00001004e6640981 */ /* 0x000168000c1e1d00 */
[----:B------:R0:W5:Y:S04]  /*0be0*/  @P0 LDG.E.128 R104, [R202.64] ;  /* 0x00000004ca680981 */ /* 0x000168000c1e1d00 */
[----:B------:R0:W5:Y:S04]  /*0bf0*/  @P0 LDG.E.128 R108, [R202.64+0x10] ;  /* 0x00001004ca6c0981 */ /* 0x000168000c1e1d00 */
[----:B------:R3:W5:Y:S04]  /*0c00*/  @P0 LDG.E.128 R112, [R200.64] ;  /* 0x00000004c8700981 */ /* 0x000768000c1e1d00 */
[----:B------:R3:W5:Y:S01]  /*0c10*/  @P0 LDG.E.128 R116, [R200.64+0x10] ;  /* 0x00001004c8740981 */ /* 0x000762000c1e1d00 */
[----:B------:R-:W-:-:S04]  /*0c20*/  ISETP.NE.AND P0, PT, R12, RZ, PT ;  /* 0x000000ff0c00720c */ /* 0x000fc80003f05270 */
[----:B--2---:R-:W-:Y:S02]  /*0c30*/  FSEL R227, R227, RZ, !P0 ;  /* 0x000000ffe3e37208 */ /* 0x004fe40004000000 */
[----:B---3--:R-:W-:Y:S02]  /*0c40*/  PRMT R201, RZ, 0x5410, R136 ;  /* 0x00005410ffc97816 */ /* 0x008fe40000000088 */
[--C-:B----4-:R-:W-:Y:S02]  /*0c50*/  PRMT R215, RZ, 0x5410, R161.reuse ;  /* 0x00005410ffd77816 */ /* 0x110fe400000000a1 */
[----:B------:R-:W-:Y:S01]  /*0c60*/  PRMT R216, RZ, 0x7610, R161 ;  /* 0x00007610ffd87816 */ /* 0x000fe200000000a1 */
[C---:B------:R-:W-:Y:S01]  /*0c70*/  FADD.FTZ R211, -R227.reuse, R134 ;  /* 0x00000086e3d37221 */ /* 0x040fe20000010100 */
[--C-:B------:R-:W-:Y:S02]  /*0c80*/  PRMT R219, RZ, 0x5410, R163.reuse ;  /* 0x00005410ffdb7816 */ /* 0x100fe400000000a3 */
[----:B------:R-:W-:Y:S01]  /*0c90*/  PRMT R220, RZ, 0x7610, R163 ;  /* 0x00007610ffdc7816 */ /* 0x000fe200000000a3 */
[----:B------:R-:W-:-:S02]  /*0ca0*/  FADD.FTZ R235, -R227, R142 ;  /* 0x0000008ee3eb7221 */ /* 0x000fc40000010100 */
[C---:B------:R-:W-:Y:S01]  /*0cb0*/  FADD.FTZ R237, -R227.reuse, R143 ;  /* 0x0000008fe3ed7221 */ /* 0x040fe20000010100 */
[----:B------:R-:W-:Y:S01]  /*0cc0*/  PRMT R199, RZ, 0x5410, R137 ;  /* 0x00005410ffc77816 */ /* 0x000fe20000000089 */
[C---:B-1----:R-:W-:Y:S01]  /*0cd0*/  FADD.FTZ R207, -R227.reuse, R132 ;  /* 0x00000084e3cf7221 */ /* 0x042fe20000010100 */
[--C-:B------:R-:W-:Y:S01]  /*0ce0*/  PRMT R213, RZ, 0x5410, R160.reuse ;  /* 0x00005410ffd57816 */ /* 0x100fe200000000a0 */
[C---:B------:R-:W-:Y:S01]  /*0cf0*/  FADD.FTZ R209, -R227.reuse, R133 ;  /* 0x00000085e3d17221 */ /* 0x040fe20000010100 */
[----:B------:R-:W-:Y:S01]  /*0d00*/  PRMT R214, RZ, 0x7610, R160 ;  /* 0x00007610ffd67816 */ /* 0x000fe200000000a0 */
[----:B-----5:R-:W-:Y:S02]  /*0d10*/  FMUL.FTZ R143, R2, R211 ;  /* 0x000000d3028f7220 */ /* 0x020fe40000410000 */
[C---:B------:R-:W-:Y:S02]  /*0d20*/  FADD.FTZ R161, -R227.reuse, R164 ;  /* 0x000000a4e3a17221 */ /* 0x040fe40000010100 */
[----:B------:R-:W-:-:S02]  /*0d30*/  FADD.FTZ R165, -R227, R165 ;  /* 0x000000a5e3a57221 */ /* 0x000fc40000010100 */
[C---:B------:R-:W-:Y:S02]  /*0d40*/  FADD.FTZ R163, -R227.reuse, R166 ;  /* 0x000000a6e3a37221 */ /* 0x040fe40000010100 */
[C---:B------:R-:W-:Y:S02]  /*0d50*/  FADD.FTZ R164, -R227.reuse, R168 ;  /* 0x000000a8e3a47221 */ /* 0x040fe40000010100 */
        /* <DEDUP_REMOVED lines=9> */
[--C-:B------:R-:W-:Y:S01]  /*0df0*/  PRMT R169, RZ, 0x5410, R175.reuse ;  /* 0x00005410ffa97816 */ /* 0x100fe200000000af */
[C---:B------:R-:W-:Y:S01]  /*0e00*/  FMUL.FTZ R160, R2.reuse, R165 ;  /* 0x000000a502a07220 */ /* 0x040fe20000410000 */
[----:B------:R-:W-:Y:S01]  /*0e10*/  PRMT R168, RZ, 0x7610, R175 ;  /* 0x00007610ffa87816 */ /* 0x000fe200000000af */
[C---:B0-----:R-:W-:Y:S01]  /*0e20*/  FADD.FTZ R231, -R227.reuse, R140 ;  /* 0x0000008ce3e77221 */ /* 0x041fe20000010100 */
[----:B------:R-:W-:Y:S01]  /*0e30*/  PRMT R136, RZ, 0x7610, R136 ;  /* 0x00007610ff887816 */ /* 0x000fe20000000088 */
[C---:B------:R-:W-:Y:S01]  /*0e40*/  FADD.FTZ R233, -R227.reuse, R141 ;  /* 0x0000008de3e97221 */ /* 0x040fe20000010100 */
[----:B------:R-:W-:Y:S01]  /*0e50*/  PRMT R221, RZ, 0x5410, R172 ;  /* 0x00005410ffdd7816 */ /* 0x000fe200000000ac */
[----:B------:R-:W-:Y:S01]  /*0e60*/  FADD.FTZ R175, -R227, R178 ;  /* 0x000000b2e3af7221 */ /* 0x000fe20000010100 */
[----:B------:R-:W-:Y:S01]  /*0e70*/  PRMT R222, RZ, 0x7610, R172 ;  /* 0x00007610ffde7816 */ /* 0x000fe200000000ac */
[----:B------:R-:W-:-:S02]  /*0e80*/  FMUL.FTZ R147, R2, R235 ;  /* 0x000000eb02937220 */ /* 0x000fc40000410000 */
[C---:B------:R-:W-:Y:S02]  /*0e90*/  FMUL.FTZ R146, R2.reuse, R237 ;  /* 0x000000ed02927220 */ /* 0x040fe40000410000 */
[C---:B------:R-:W-:Y:S01]  /*0ea0*/  FMUL.FTZ R165, R2.reuse, R164 ;  /* 0x000000a402a57220 */ /* 0x040fe20000410000 */
[--C-:B------:R-:W-:Y:S01]  /*0eb0*/  PRMT R225, RZ, 0x5410, R174.reuse ;  /* 0x00005410ffe17816 */ /* 0x100fe200000000ae */
[C---:B------:R-:W-:Y:S01]  /*0ec0*/  FMUL.FTZ R141, R2.reuse, R207 ;  /* 0x000000cf028d7220 */ /* 0x040fe20000410000 */
[----:B------:R-:W-:Y:S01]  /*0ed0*/  PRMT R226, RZ, 0x7610, R174 ;  /* 0x00007610ffe27816 */ /* 0x000fe200000000ae */
[----:B------:R-:W-:Y:S02]  /*0ee0*/  FMUL.FTZ R164, R2, R166 ;  /* 0x000000a602a47220 */ /* 0x000fe40000410000 */
[----:B------:R-:W-:Y:S02]  /*0ef0*/  FMUL.FTZ R172, R192, R201 ;  /* 0x000000c9c0ac7220 */ /* 0x000fe40000410000 */
[----:B------:R-:W-:Y:S01]  /*0f00*/  FADD.FTZ R229, -R227, R135 ;  /* 0x00000087e3e57221 */ /* 0x000fe20000010100 */
[----:B------:R-:W-:Y:S01]  /*0f10*/  PRMT R135, RZ, 0x5410, R138 ;  /* 0x00005410ff877816 */ /* 0x000fe2000000008a */
[----:B------:R-:W-:-:S02]  /*0f20*/  FMUL.FTZ R166, R2, R171 ;  /* 0x000000ab02a67220 */ /* 0x000fc40000410000 */
[----:B------:R-:W-:Y:S02]  /*0f30*/  FADD.FTZ R241, -R227, R145 ;  /* 0x00000091e3f17221 */ /* 0x000fe40000010100 */
[----:B------:R-:W-:Y:S02]  /*0f40*/  FMUL.FTZ R171, R2, R173 ;  /* 0x000000ad02ab7220 */ /* 0x000fe40000410000 */
[-C--:B------:R-:W-:Y:S02]  /*0f50*/  FFMA.FTZ R26, R143, R199.reuse, R26 ;  /* 0x000000c78f1a7223 */ /* 0x080fe4000001001a */
[----:B------:R-:W-:Y:S02]  /*0f60*/  FADD.FTZ R70, R70, R199 ;  /* 0x000000c746467221 */ /* 0x000fe40000010000 */
[----:B------:R-:W-:Y:S02]  /*0f70*/  FMUL.FTZ R174, R190, R199 ;  /* 0x000000c7beae7220 */ /* 0x000fe40000410000 */
        /* <DEDUP_REMOVED lines=9> */
[----:B------:R-:W-:Y:S02]  /*1010*/  FMUL.FTZ R175, R191, R136 ;  /* 0x00000088bfaf7220 */ /* 0x000fe40000410000 */
[----:B------:R-:W-:Y:S02]  /*1020*/  FADD.FTZ R132, RZ, R172 ;  /* 0x000000acff847221 */ /* 0x000fe40000010000 */
[----:B------:R-:W-:Y:S02]  /*1030*/  FFMA.FTZ R133, R141, R172, RZ ;  /* 0x000000ac8d857223 */ /* 0x000fe400000100ff */
        /* <DEDUP_REMOVED lines=9> */
[----:B------:R-:W-:Y:S02]  /*10d0*/  FADD.FTZ R135, R132, R175 ;  /* 0x000000af84877221 */ /* 0x000fe40000010000 */
[----:B------:R-:W-:Y:S02]  /*10e0*/  FFMA.FTZ R133, R140, R175, R133 ;  /* 0x000000af8c857223 */ /* 0x000fe40000010085 */
[C---:B------:R-:W-:Y:S02]  /*10f0*/  FMUL.FTZ R162, R2.reuse, R167 ;  /* 0x000000a702a27220 */ /* 0x040fe40000410000 */
[----:B------:R-:W-:-:S02]  /*1100*/  FMUL.FTZ R167, R2, R170 ;  /* 0x000000aa02a77220 */ /* 0x000fc40000410000 */
[C---:B------:R-:W-:Y:S02]  /*1110*/  FMUL.FTZ R170, R2.reuse, R177 ;  /* 0x000000b102aa7220 */ /* 0x040fe40000410000 */
[----:B------:R-:W-:Y:S02]  /*1120*/  FMUL.FTZ R142, R2, R229 ;  /* 0x000000e5028e7220 */ /* 0x000fe40000410000 */
[----:B------:R-:W-:Y:S02]  /*1130*/  FMUL.FTZ R177, R189, R134 ;  /* 0x00000086bdb17220 */ /* 0x000fe40000410000 */
[----:B------:R-:W-:Y:S02]  /*1140*/  FADD.FTZ R132, R135, R174 ;  /* 0x000000ae87847221 */ /* 0x000fe40000010000 */
[----:B------:R-:W-:Y:S01]  /*1150*/  FFMA.FTZ R133, R143, R174, R133 ;  /* 0x000000ae8f857223 */ /* 0x000fe20000010085 */
[----:B------:R-:W-:Y:S01]  /*1160*/  PRMT R138, RZ, 0x7610, R138 ;  /* 0x00007610ff8a7816 */ /* 0x000fe2000000008a */
[----:B------:R-:W-:-:S02]  /*1170*/  FADD.FTZ R135, R132, R177 ;  /* 0x000000b184877221 */ /* 0x000fc40000010000 */
[----:B------:R-:W-:Y:S02]  /*1180*/  FFMA.FTZ R133, R142, R177, R133 ;  /* 0x000000b18e857223 */ /* 0x000fe40000010085 */
        /* <DEDUP_REMOVED lines=9> */
[----:B------:R-:W-:Y:S02]  /*1220*/  FADD.FTZ R227, -R227, R179 ;  /* 0x000000b3e3e37221 */ /* 0x000fe40000010100 */
[----:B------:R-:W-:-:S02]  /*1230*/  FMUL.FTZ R144, R2, R233 ;  /* 0x000000e902907220 */ /* 0x000fc40000410000 */
[----:B------:R-:W-:Y:S02]  /*1240*/  FMUL.FTZ R179, R187, R138 ;  /* 0x0000008abbb37220 */ /* 0x000fe40000410000 */
[----:B------:R-:W-:Y:S02]  /*1250*/  FADD.FTZ R132, R135, R176 ;  /* 0x000000b087847221 */ /* 0x000fe40000010000 */
[----:B------:R-:W-:Y:S02]  /*1260*/  FFMA.FTZ R133, R145, R176, R133 ;  /* 0x000000b091857223 */ /* 0x000fe40000010085 */
[----:B------:R-:W-:Y:S02]  /*1270*/  FADD.FTZ R135, R132, R179 ;  /* 0x000000b384877221 */ /* 0x000fe40000010000 */
[----:B------:R-:W-:Y:S01]  /*1280*/  FFMA.FTZ R133, R144, R179, R133 ;  /* 0x000000b390857223 */ /* 0x000fe20000010085 */
[----:B------:R-:W-:Y:S01]  /*1290*/  PRMT R205, RZ, 0x5410, R148 ;  /* 0x00005410ffcd7816 */ /* 0x000fe20000000094 */
[----:B------:R-:W-:-:S02]  /*12a0*/  FADD.FTZ R132, R135, R178 ;  /* 0x000000b287847221 */ /* 0x000fc40000010000 */
[----:B------:R-:W-:Y:S01]  /*12b0*/  FFMA.FTZ R133, R147, R178, R133 ;  /* 0x000000b293857223 */ /* 0x000fe20000010085 */
[--C-:B------:R-:W-:Y:S01]  /*12c0*/  PRMT R203, RZ, 0x5410, R149.reuse ;  /* 0x00005410ffcb7816 */ /* 0x100fe20000000095 */
[C---:B------:R-:W-:Y:S01]  /*12d0*/  FMUL.FTZ R157, R2.reuse, R156 ;  /* 0x0000009c029d7220 */ /* 0x040fe20000410000 */
[----:B------:R-:W-:Y:S01]  /*12e0*/  PRMT R208, RZ, 0x7610, R149 ;  /* 0x00007610ffd07816 */ /* 0x000fe20000000095 */
[C---:B------:R-:W-:Y:S01]  /*12f0*/  FMUL.FTZ R149, R2.reuse, R239 ;  /* 0x000000ef02957220 */ /* 0x040fe20000410000 */
[----:B------:R-:W-:Y:S01]  /*1300*/  PRMT R206, RZ, 0x7610, R148 ;  /* 0x00007610ffce7816 */ /* 0x000fe20000000094 */
        /* <DEDUP_REMOVED lines=9> */
[----:B------:R-:W-:Y:S01]  /*13a0*/  FFMA.FTZ R133, R149, R204, R133 ;  /* 0x000000cc95857223 */ /* 0x000fe20000010085 */
[----:B------:R-:W-:Y:S01]  /*13b0*/  PRMT R137, RZ, 0x5410, R151 ;  /* 0x00005410ff897816 */ /* 0x000fe20000000097 */
[----:B------:R-:W-:Y:S01]  /*13c0*/  FFMA.FTZ R33, R148, R206, R33 ;  /* 0x000000ce94217223 */ /* 0x000fe20000010021 */
[----:B------:R-:W-:Y:S01]  /*13d0*/  PRMT R200, RZ, 0x7610, R151 ;  /* 0x00007610ffc87816 */ /* 0x000fe20000000097 */
[----:B------:R-:W-:Y:S02]  /*13e0*/  FADD.FTZ R61, R61, R206 ;  /* 0x000000ce3d3d7221 */ /* 0x000fe40000010000 */
[----:B------:R-:W-:Y:S02]  /*13f0*/  FMUL.FTZ R151, R2, R243 ;  /* 0x000000f302977220 */ /* 0x000fe40000410000 */
[----:B------:R-:W-:Y:S02]  /*1400*/  FMUL.FTZ R206, R182, R203 ;  /* 0x000000cbb6ce7220 */ /* 0x000fe40000410000 */
[----:B------:R-:W-:-:S02]  /*1410*/  FADD.FTZ R135, R132, R205 ;  /* 0x000000cd84877221 */ /* 0x000fc40000010000 */
[----:B------:R-:W-:Y:S01]  /*1420*/  FFMA.FTZ R133, R148, R205, R133 ;  /* 0x000000cd94857223 */ /* 0x000fe20000010085 */
[--C-:B------:R-:W-:Y:S02]  /*1430*/  PRMT R139, RZ, 0x5410, R150.reuse ;  /* 0x00005410ff8b7816 */ /* 0x100fe40000000096 */
[----:B------:R-:W-:Y:S01]  /*1440*/  PRMT R202, RZ, 0x7610, R150 ;  /* 0x00007610ffca7816 */ /* 0x000fe20000000096 */
[----:B------:R-:W-:Y:S02]  /*1450*/  FMUL.FTZ R150, R2, R245 ;  /* 0x000000f502967220 */ /* 0x000fe40000410000 */
[----:B------:R-:W-:Y:S02]  /*1460*/  FMUL.FTZ R207, R181, R208 ;  /* 0x000000d0b5cf7220 */ /* 0x000fe40000410000 */
        /* <DEDUP_REMOVED lines=12> */
[C---:B------:R-:W-:Y:S02]  /*1530*/  FMUL.FTZ R159, R2.reuse, R158 ;  /* 0x0000009e029f7220 */ /* 0x040fe40000410000 */
[----:B------:R-:W-:-:S02]  /*1540*/  FMUL.FTZ R158, R2, R210 ;  /* 0x000000d2029e7220 */ /* 0x000fc40000410000 */
        /* <DEDUP_REMOVED lines=21> */
[----:B------:R-:W-:Y:S02]  /*16a0*/  FFMA.FTZ R86, R159, R215, R86 ;  /* 0x000000d79f567223 */ /* 0x000fe40000010056 */
[----:B------:R-:W-:Y:S02]  /*16b0*/  FADD.FTZ R54, R54, R215 ;  /* 0x000000d736367221 */ /* 0x000fe40000010000 */
[----:B------:R-:W-:-:S02]  /*16c0*/  FMUL.FTZ R215, R17, R216 ;  /* 0x000000d811d77220 */ /* 0x000fc40000410000 */
[----:B------:R-:W-:Y:S02]  /*16d0*/  FADD.FTZ R132, R135, R214 ;  /* 0x000000d687847221 */ /* 0x000fe40000010000 */
[----:B------:R-:W-:Y:S02]  /*16e0*/  FFMA.FTZ R133, R159, R214, R133 ;  /* 0x000000d69f857223 */ /* 0x000fe40000010085 */
[----:B------:R-:W-:Y:S02]  /*16f0*/  FMUL.FTZ R161, R2, R161 ;  /* 0x000000a102a17220 */ /* 0x000fe40000410000 */
[----:B------:R-:W-:Y:S02]  /*1700*/  FFMA.FTZ R87, R158, R216, R87 ;  /* 0x000000d89e577223 */ /* 0x000fe40000010057 */
[----:B------:R-:W-:Y:S02]  /*1710*/  FADD.FTZ R55, R55, R216 ;  /* 0x000000d837377221 */ /* 0x000fe40000010000 */
        /* <DEDUP_REMOVED lines=39> */
[----:B------:R-:W-:Y:S02]  /*1990*/  FFMA.FTZ R79, R166, R224, R79 ;  /* 0x000000e0a64f7223 */ /* 0x000fe4000001004f */
[----:B------:R-:W-:Y:S02]  /*19a0*/  FADD.FTZ R47, R47, R224 ;  /* 0x000000e02f2f7221 */ /* 0x000fe40000010000 */
        /* <DEDUP_REMOVED lines=25> */
[----:B------:R-:W-:-:S02]  /*1b40*/  FFMA.FTZ R34, R151, R203, R34 ;  /* 0x000000cb97227223 */ /* 0x000fc40000010022 */
[----:B------:R-:W-:Y:S02]  /*1b50*/  FADD.FTZ R62, R62, R203 ;  /* 0x000000cb3e3e7221 */ /* 0x000fe40000010000 */
        /* <DEDUP_REMOVED lines=14> */
.L_x_4067:
[----:B------:R-:W-:Y:S05]  /*1c40*/  BSYNC B0 ;  /* 0x0000000000007941 */ /* 0x000fea0003800000 */
.L_x_4065:
[----:B------:R-:W-:Y:S02]  /*1c50*/  LOP3.LUT P1, RZ, R11, 0xff, RZ, 0xc0, !PT ;  /* 0x000000ff0bff7812 */ /* 0x000fe4000782c0ff */
[----:B------:R-:W-:Y:S02]  /*1c60*/  SHF.R.U32.HI R134, RZ, 0x5, R194 ;  /* 0x00000005ff867819 */ /* 0x000fe400000116c2 */
[----:B------:R-:W-:Y:S02]  /*1c70*/  LOP3.LUT P0, RZ, R194, 0x1f, RZ, 0xc0, !PT ;  /* 0x0000001fc2ff7812 */ /* 0x000fe4000780c0ff */
[----:B0-----:R-:W-:-:S07]  /*1c80*/  LOP3.LUT R200, R134, 0x7fffffc, RZ, 0xc0, !PT ;  /* 0x07fffffc86c87812 */ /* 0x001fce00078ec0ff */
[----:B------:R-:W-:Y:S01]  /*1c90*/  @!P1 IADD3 R200, R200, 0x4, RZ ;  /* 0x00000004c8c89810 */ /* 0x000fe20007ffe0ff */
[----:B------:R-:W-:Y:S05]  /*1ca0*/  BRA.DIV ~URZ, `(.L_x_4068) ;  /* 0x000027227f007947 */ /* 0x000fea000b800000 */
[----:B------:R0:W1:Y:S02]  /*1cb0*/  SHFL.DOWN PT, R138, R135, 0x10, 0x1f ;  /* 0x0a001f00878a7f89 */ /* 0x00006400000e0000 */
.L_x_4135:
        /* <DEDUP_REMOVED lines=18> */
.L_x_4136:
[----:B------:R-:W-:Y:S01]  /*1de0*/  @!P0 LOP3.LUT R133, R134, 0x3, RZ, 0xc0, !PT ;  /* 0x0000000386858812 */ /* 0x000fe200078ec0ff */
[----:B--2---:R-:W-:Y:S01]  /*1df0*/  FADD.FTZ R168, R139, R136 ;  /* 0x000000888ba87221 */ /* 0x004fe20000010000 */
[----:B------:R-:W-:Y:S01]  /*1e00*/  WARPSYNC 0xffffffff ;  /* 0xffffffff00007948 */ /* 0x000fe20003800000 */
[----:B01----:R-:W-:Y:S01]  /*1e10*/  FADD.FTZ R169, R202, R169 ;  /* 0x000000a9caa97221 */ /* 0x003fe20000010000 */
[----:B------:R-:W-:Y:S01]  /*1e20*/  @!P0 IADD3 R201, R200, R133, RZ ;  /* 0x00000085c8c98210 */ /* 0x000fe20007ffe0ff */
[----:B------:R-:W-:Y:S01]  /*1e30*/  BSSY B0, `(.L_x_4070) ;  /* 0x000002d000007945 */ /* 0x000fe20003800000 */
[----:B-----5:R-:W-:Y:S02]  /*1e40*/  ISETP.GE.AND P6, PT, R198, 0x1, PT ;  /* 0x00000001c600780c */ /* 0x020fe40003fc6270 */
[----:B------:R-:W-:Y:S01]  /*1e50*/  ISETP.NE.AND P2, PT, R12, RZ, PT ;  /* 0x000000ff0c00720c */ /* 0x000fe20003f45270 */
[----:B------:R0:W-:Y:S04]  /*1e60*/  @!P0 STS.64 [R201.X8+0x4000], R168 ;  /* 0x004000a8c9008388 */ /* 0x0001e80000008a00 */
[----:B------:R-:W-:Y:S01]  /*1e70*/  BAR.SYNC.DEFER_BLOCKING 0x0 ;  /* 0x0000000000007b1d */ /* 0x000fe20000010000 */
[----:B------:R-:W-:-:S02]  /*1e80*/  @!P5 ISETP.NE.U32.AND P4, PT, RZ, c[0x0][0x218], PT ;  /* 0x00008600ff00da0c */ /* 0x000fc40003f85070 */
[----:B------:R-:W-:Y:S02]  /*1e90*/  @!P5 ISETP.NE.U32.AND P1, PT, RZ, c[0x0][0x218], PT ;  /* 0x00008600ff00da0c */ /* 0x000fe40003f25070 */
[----:B------:R-:W-:Y:S02]  /*1ea0*/  @!P5 ISETP.NE.U32.AND P0, PT, RZ, c[0x0][0x218], PT ;  /* 0x00008600ff00da0c */ /* 0x000fe40003f05070 */
[----:B------:R-:W-:Y:S02]  /*1eb0*/  @P6 IADD3 R198, R198, -0x1, RZ ;  /* 0xffffffffc6c66810 */ /* 0x000fe40007ffe0ff */
[----:B------:R-:W-:Y:S02]  /*1ec0*/  @!P5 ISETP.NE.AND.EX P4, PT, RZ, c[0x0][0x21c], PT, P4 ;  /* 0x00008700ff00da0c */ /* 0x000fe40003f85340 */
[----:B------:R-:W-:Y:S01]  /*1ed0*/  @!P5 ISETP.NE.AND.EX P1, PT, RZ, c[0x0][0x21c], PT, P1 ;  /* 0x00008700ff00da0c */ /* 0x000fe20003f25310 */
[----:B------:R-:W-:Y:S01]  /*1ee0*/  @P6 IMAD R198, R198, c[0x0][0x168], RZ ;  /* 0x00005a00c6c66a24 */ /* 0x000fe200078e02ff */
[----:B------:R-:W-:-:S02]  /*1ef0*/  @!P5 ISETP.NE.AND.EX P0, PT, RZ, c[0x0][0x21c], PT, P0 ;  /* 0x00008700ff00da0c */ /* 0x000fc40003f05300 */
[----:B------:R-:W-:Y:S02]  /*1f00*/  @!P5 FSEL R230, R89, RZ, P1 ;  /* 0x000000ff59e6d208 */ /* 0x000fe40000800000 */
[----:B0-----:R-:W-:Y:S02]  /*1f10*/  @!P5 FSEL R201, R90, RZ, P0 ;  /* 0x000000ff5ac9d208 */ /* 0x001fe40000000000 */
[----:B------:R-:W-:Y:S02]  /*1f20*/  ISETP.NE.U32.AND P3, PT, RZ, c[0x0][0x258], PT ;  /* 0x00009600ff007a0c */ /* 0x000fe40003f65070 */
[----:B------:R-:W-:Y:S02]  /*1f30*/  @!P5 ISETP.NE.U32.AND P1, PT, RZ, c[0x0][0x218], PT ;  /* 0x00008600ff00da0c */ /* 0x000fe40003f25070 */
[----:B------:R-:W-:Y:S01]  /*1f40*/  ISETP.NE.U32.AND P0, PT, RZ, c[0x0][0x258], PT ;  /* 0x00009600ff007a0c */ /* 0x000fe20003f05070 */
[----:B------:R-:W0:Y:S04]  /*1f50*/  LDS.128 R132, [R200.X8+0x4000] ;  /* 0x00400000c8847984 */ /* 0x000e280000008c00 */
[----:B------:R-:W1:Y:S01]  /*1f60*/  LDS.128 R136, [R200.X8+0x4010] ;  /* 0x00401000c8887984 */ /* 0x000e620000008c00 */
[----:B0-----:R-:W-:-:S02]  /*1f70*/  FADD.FTZ R203, RZ, R132 ;  /* 0x00000084ffcb7221 */ /* 0x001fc40000010000 */
[----:B------:R-:W-:Y:S01]  /*1f80*/  FADD.FTZ R132, RZ, R133 ;  /* 0x00000085ff847221 */ /* 0x000fe20000010000 */
[----:B------:R-:W-:Y:S01]  /*1f90*/  @P6 SHF.R.S32.HI R133, RZ, 0x1f, R198 ;  /* 0x0000001fff856819 */ /* 0x000fe200000114c6 */
[----:B------:R-:W-:Y:S02]  /*1fa0*/  FADD.FTZ R203, R134, R203 ;  /* 0x000000cb86cb7221 */ /* 0x000fe40000010000 */
[----:B------:R-:W-:Y:S01]  /*1fb0*/  FADD.FTZ R132, R135, R132 ;  /* 0x0000008487847221 */ /* 0x000fe20000010000 */
[----:B------:R-:W-:Y:S01]  /*1fc0*/  @!P5 FSEL R135, R88, RZ, P4 ;  /* 0x000000ff5887d208 */ /* 0x000fe20002000000 */
[----:B-1----:R-:W-:Y:S01]  /*1fd0*/  FADD.FTZ R203, R203, R136 ;  /* 0x00000088cbcb7221 */ /* 0x002fe20000010000 */
[----:B------:R-:W-:Y:S01]  /*1fe0*/  @!P5 ISETP.NE.U32.AND P4, PT, RZ, c[0x0][0x218], PT ;  /* 0x00008600ff00da0c */ /* 0x000fe20003f85070 */
[----:B------:R-:W-:Y:S01]  /*1ff0*/  FADD.FTZ R132, R132, R137 ;  /* 0x0000008984847221 */ /* 0x000fe20000010000 */
[----:B------:R-:W-:Y:S01]  /*2000*/  @P6 LEA.HI R133, R133, R198, RZ, 0x3 ;  /* 0x000000c685856211 */ /* 0x000fe200078f18ff */
[----:B------:R-:W-:-:S02]  /*2010*/  FADD.FTZ R138, R138, R203 ;  /* 0x000000cb8a8a7221 */ /* 0x000fc40000010000 */
[----:B------:R-:W-:Y:S02]  /*2020*/  FADD.FTZ R132, R139, R132 ;  /* 0x000000848b847221 */ /* 0x000fe40000010000 */
[----:B------:R-:W-:Y:S02]  /*2030*/  FMUL.FTZ R138, R138, c[0x0][0x1e0] ;  /* 0x000078008a8a7a20 */ /* 0x000fe40000410000 */
[----:B------:R-:W-:-:S03]  /*2040*/  FMUL.FTZ R203, R132, c[0x0][0x1e0] ;  /* 0x0000780084cb7a20 */ /* 0x000fc60000410000 */
[----:B------:R-:W-:Y:S02]  /*2050*/  FSEL R202, R138, RZ, !P2 ;  /* 0x000000ff8aca7208 */ /* 0x000fe40005000000 */
        /* <DEDUP_REMOVED lines=10> */
.L_x_4071:
[----:B------:R-:W-:Y:S05]  /*2100*/  BSYNC B0 ;  /* 0x0000000000007941 */ /* 0x000fea0003800000 */
.L_x_4070:
[----:B------:R-:W-:Y:S01]  /*2110*/  @P6 FMUL.FTZ R229, R135, c[0x0][0x1ec] ;  /* 0x00007b0087e56a20 */ /* 0x000fe20000410000 */
[----:B------:R-:W-:Y:S01]  /*2120*/  @P6 LOP3.LUT R132, R194, 0x7f, RZ, 0xc0, !PT ;  /* 0x0000007fc2846812 */ /* 0x000fe200078ec0ff */
[----:B------:R-:W-:Y:S01]  /*2130*/  BSSY B0, `(.L_x_4072) ;  /* 0x000000f000007945 */ /* 0x000fe20003800000 */
[----:B------:R-:W-:Y:S02]  /*2140*/  @!P5 ISETP.NE.AND.EX P4, PT, RZ, c[0x0][0x21c], PT, P4 ;  /* 0x00008700ff00da0c */ /* 0x000fe40003f85340 */
[----:B------:R-:W-:Y:S02]  /*2150*/  MOV R198, RZ ;  /* 0x000000ff00c67202 */ /* 0x000fe40000000f00 */
[----:B------:R-:W-:Y:S02]  /*2160*/  @!P5 ISETP.NE.U32.AND P2, PT, RZ, c[0x0][0x218], PT ;  /* 0x00008600ff00da0c */ /* 0x000fe40003f45070 */
[----:B------:R-:W-:Y:S02]  /*2170*/  ISETP.NE.AND.EX P0, PT, RZ, c[0x0][0x25c], PT, P0 ;  /* 0x00009700ff007a0c */ /* 0x000fe40003f05300 */
[----:B------:R-:W-:-:S02]  /*2180*/  @P6 LEA.HI.SX32 R198, R133, R132, 0x1d ;  /* 0x0000008485c66211 */ /* 0x000fc400078feaff */
[----:B------:R-:W-:Y:S02]  /*2190*/  @P6 F2FP.BF16.PACK_AB R229, RZ, R229 ;  /* 0x000000e5ffe5623e */ /* 0x000fe400000010ff */
        /* <DEDUP_REMOVED lines=8> */
.L_x_4073:
[----:B------:R-:W-:Y:S05]  /*2220*/  BSYNC B0 ;  /* 0x0000000000007941 */ /* 0x000fea0003800000 */
.L_x_4072:
        /* <DEDUP_REMOVED lines=8> */
.L_x_4075:
[----:B------:R-:W-:Y:S05]  /*22b0*/  BSYNC B0 ;  /* 0x0000000000007941 */ /* 0x000fea0003800000 */
.L_x_4074:
        /* <DEDUP_REMOVED lines=8> */
.L_x_4077:
[----:B------:R-:W-:Y:S05]  /*2340*/  BSYNC B0 ;  /* 0x0000000000007941 */ /* 0x000fea0003800000 */
.L_x_4076:
        /* <DEDUP_REMOVED lines=8> */
.L_x_4079:
[----:B------:R-:W-:Y:S05]  /*23d0*/  BSYNC B0 ;  /* 0x0000000000007941 */ /* 0x000fea0003800000 */
.L_x_4078:
[----:B------:R-:W-:Y:S01]  /*23e0*/  @P0 MOV R168, 0x20 ;  /* 0x0000002000a80802 */ /* 0x000fe20000000f00 */
[----:B------:R-:W-:Y:S01]  /*23f0*/  BSSY B0, `(.L_x_4080) ;  /* 0x0000014000007945 */ /* 0x000fe20003800000 */
[----:B------:R-:W-:Y:S02]  /*2400*/  ISETP.NE.AND.EX P3, PT, RZ, c[0x0][0x25c], PT, P3 ;  /* 0x00009700ff007a0c */ /* 0x000fe40003f65330 */
[----:B------:R-:W-:Y:S01]  /*2410*/  @!P5 ISETP.NE.U32.AND P4, PT, RZ, c[0x0][0x218], PT ;  /* 0x00008600ff00da0c */ /* 0x000fe20003f85070 */
[----:B------:R-:W-:Y:S01]  /*2420*/  @P0 IMAD.WIDE.U32 R168, R197, R168, c[0x0][0x258] ;  /* 0x00009600c5a80625 */ /* 0x000fe200078e00a8 */
[----:B------:R-:W-:Y:S02]  /*2430*/  @!P5 ISETP.NE.AND.EX P1, PT, RZ, c[0x0][0x21c], PT, P1 ;  /* 0x00008700ff00da0c */ /* 0x000fe40003f25310 */
[----:B------:R-:W-:Y:S02]  /*2440*/  SEL R132, R135, R120, P3 ;  /* 0x0000007887847207 */ /* 0x000fe40001800000 */
[----:B------:R-:W-:-:S02]  /*2450*/  @!P5 ISETP.NE.AND.EX P2, PT, RZ, c[0x0][0x21c], PT, P2 ;  /* 0x00008700ff00da0c */ /* 0x000fc40003f45320 */
[----:B------:R-:W-:Y:S02]  /*2460*/  @!P5 ISETP.NE.AND.EX P4, PT, RZ, c[0x0][0x21c], PT, P4 ;  /* 0x00008700ff00da0c */ /* 0x000fe40003f85340 */
[----:B------:R-:W-:Y:S02]  /*2470*/  SEL R133, R230, R121, P3 ;  /* 0x00000079e6857207 */ /* 0x000fe40001800000 */
[----:B------:R-:W-:Y:S02]  /*2480*/  SEL R134, R201, R122, P3 ;  /* 0x0000007ac9867207 */ /* 0x000fe40001800000 */
[----:B------:R-:W-:Y:S02]  /*2490*/  SEL R135, R200, R123, P3 ;  /* 0x0000007bc8877207 */ /* 0x000fe40001800000 */
[----:B------:R-:W-:Y:S02]  /*24a0*/  SEL R136, R231, R124, P3 ;  /* 0x0000007ce7887207 */ /* 0x000fe40001800000 */
        /* <DEDUP_REMOVED lines=8> */
.L_x_4081:
[----:B------:R-:W-:Y:S05]  /*2530*/  BSYNC B0 ;  /* 0x0000000000007941 */ /* 0x000fea0003800000 */
.L_x_4080:
[----:B------:R-:W-:Y:S01]  /*2540*/  BSSY B0, `(.L_x_4082) ;  /* 0x000000a000007945 */ /* 0x000fe20003800000 */
        /* <DEDUP_REMOVED lines=9> */
.L_x_4083:
[----:B------:R-:W-:Y:S05]  /*25e0*/  BSYNC B0 ;  /* 0x0000000000007941 */ /* 0x000fea0003800000 */
.L_x_4082:
        /* <DEDUP_REMOVED lines=10> */
.L_x_4085:
[----:B------:R-:W-:Y:S05]  /*2690*/  BSYNC B0 ;  /* 0x0000000000007941 */ /* 0x000fea0003800000 */
.L_x_4084:
[----:B------:R-:W-:Y:S01]  /*26a0*/  @P0 STG.E.128 [R168.64], R132 ;  /* 0x00000084a8000986 */ /* 0x000fe2000c101d04 */
[----:B------:R-:W-:Y:S01]  /*26b0*/  @P6 FMUL.FTZ R201, R201, c[0x0][0x1ec] ;  /* 0x00007b00c9c96a20 */ /* 0x000fe20000410000 */
[----:B------:R-:W-:Y:S01]  /*26c0*/  @!P5 ISETP.NE.U32.AND P2, PT, RZ, c[0x0][0x218], PT ;  /* 0x00008600ff00da0c */ /* 0x000fe20003f45070 */
[----:B------:R-:W-:Y:S01]  /*26d0*/  @P6 FMUL.FTZ R231, R231, c[0x0][0x1ec] ;  /* 0x00007b00e7e76a20 */ /* 0x000fe20000410000 */
[----:B------:R-:W-:Y:S01]  /*26e0*/  SEL R139, R234, R127, P3 ;  /* 0x0000007fea8b7207 */ /* 0x000fe20001800000 */
[----:B------:R-:W-:Y:S01]  /*26f0*/  @P6 FMUL.FTZ R230, R230, c[0x0][0x1ec] ;  /* 0x00007b00e6e66a20 */ /* 0x000fe20000410000 */
[----:B------:R-:W-:Y:S01]  /*2700*/  @P6 F2FP.BF16.PACK_AB R201, RZ, R201 ;  /* 0x000000c9ffc9623e */ /* 0x000fe200000010ff */
[----:B------:R-:W-:Y:S01]  /*2710*/  @P6 FMUL.FTZ R200, R200, c[0x0][0x1ec] ;  /* 0x00007b00c8c86a20 */ /* 0x000fe20000410000 */
[----:B------:R-:W-:Y:S01]  /*2720*/  @P6 F2FP.BF16.PACK_AB R231, RZ, R231 ;  /* 0x000000e7ffe7623e */ /* 0x000fe200000010ff */
[----:B------:R-:W-:Y:S01]  /*2730*/  @P6 FMUL.FTZ R232, R232, c[0x0][0x1ec] ;  /* 0x00007b00e8e86a20 */ /* 0x000fe20000410000 */
[----:B------:R-:W-:Y:S01]  /*2740*/  @P6 PRMT R128, R229, 0x7610, R128 ;  /* 0x00007610e5806816 */ /* 0x000fe20000000080 */
[----:B------:R-:W-:Y:S01]  /*2750*/  @P6 FMUL.FTZ R197, R197, c[0x0][0x1ec] ;  /* 0x00007b00c5c56a20 */ /* 0x000fe20000410000 */
[----:B------:R-:W-:Y:S01]  /*2760*/  @P6 F2FP.BF16.PACK_AB R230, RZ, R230 ;  /* 0x000000e6ffe6623e */ /* 0x000fe200000010ff */
[----:B------:R-:W-:Y:S01]  /*2770*/  BSSY B0, `(.L_x_4086) ;  /* 0x0000015000007945 */ /* 0x000fe20003800000 */
[----:B------:R-:W-:Y:S01]  /*2780*/  @P6 PRMT R129, R201, 0x7610, R129 ;  /* 0x00007610c9816816 */ /* 0x000fe20000000081 */
[----:B------:R0:W-:Y:S01]  /*2790*/  @P0 STG.E.128 [R168.64+0x10], R136 ;  /* 0x00001088a8000986 */ /* 0x0001e2000c101d04 */
[----:B------:R-:W-:-:S02]  /*27a0*/  @P6 F2FP.BF16.PACK_AB R200, RZ, R200 ;  /* 0x000000c8ffc8623e */ /* 0x000fc400000010ff */
[----:B------:R-:W-:Y:S02]  /*27b0*/  @P6 F2FP.BF16.PACK_AB R232, RZ, R232 ;  /* 0x000000e8ffe8623e */ /* 0x000fe400000010ff */
[----:B------:R-:W-:Y:S02]  /*27c0*/  @!P5 ISETP.NE.AND.EX P2, PT, RZ, c[0x0][0x21c], PT, P2 ;  /* 0x00008700ff00da0c */ /* 0x000fe40003f45320 */
[----:B------:R-:W-:Y:S02]  /*27d0*/  @P6 PRMT R130, R231, 0x7610, R130 ;  /* 0x00007610e7826816 */ /* 0x000fe40000000082 */
[----:B------:R-:W-:Y:S02]  /*27e0*/  @P6 PRMT R128, R128, 0x5410, R230 ;  /* 0x0000541080806816 */ /* 0x000fe400000000e6 */
[----:B------:R-:W-:Y:S02]  /*27f0*/  @!P5 ISETP.NE.U32.AND P4, PT, RZ, c[0x0][0x218], PT ;  /* 0x00008600ff00da0c */ /* 0x000fe40003f85070 */
[----:B------:R-:W-:-:S02]  /*2800*/  @!P5 ISETP.NE.U32.AND P1, PT, RZ, c[0x0][0x218], PT ;  /* 0x00008600ff00da0c */ /* 0x000fc40003f25070 */
[----:B------:R-:W-:Y:S02]  /*2810*/  @P6 PRMT R129, R129, 0x5410, R200 ;  /* 0x0000541081816816 */ /* 0x000fe400000000c8 */
[----:B------:R-:W-:Y:S02]  /*2820*/  @P6 PRMT R130, R130, 0x5410, R232 ;  /* 0x0000541082826816 */ /* 0x000fe400000000e8 */
[----:B------:R-:W-:Y:S02]  /*2830*/  @P6 F2FP.BF16.PACK_AB R197, RZ, R197 ;  /* 0x000000c5ffc5623e */ /* 0x000fe400000010ff */
[----:B0-----:R-:W-:Y:S01]  /*2840*/  @!P5 FSEL R139, R96, RZ, P2 ;  /* 0x000000ff608bd208 */ /* 0x001fe20001000000 */
[----:B------:R-:W-:Y:S05]  /*2850*/  @!P5 BRA `(.L_x_4087) ;  /* 0x000000600000d947 */ /* 0x000fea0003800000 */
[----:B------:R-:W-:Y:S01]  /*2860*/  ISETP.NE.U32.AND P2, PT, RZ, c[0x0][0x218], PT ;  /* 0x00008600ff007a0c */ /* 0x000fe20003f45070 */
[----:B------:R-:W-:-:S03]  /*2870*/  FFMA.FTZ R133, R149, R203, R202 ;  /* 0x000000cb95857223 */ /* 0x000fc600000100ca */
[----:B------:R-:W-:Y:S01]  /*2880*/  ISETP.NE.AND.EX P2, PT, RZ, c[0x0][0x21c], PT, P2 ;  /* 0x00008700ff007a0c */ /* 0x000fe20003f45320 */
[----:B------:R-:W-:-:S04]  /*2890*/  FADD.FTZ R133, R204, -R133 ;  /* 0x80000085cc857221 */ /* 0x000fc80000010000 */
[----:B------:R-:W-:-:S08]  /*28a0*/  FMUL.FTZ R139, R2, R133 ;  /* 0x00000085028b7220 */ /* 0x000fd00000410000 */
[----:B------:R-:W-:Y:S02]  /*28b0*/  @P2 FADD.FTZ R139, R96, R139 ;  /* 0x0000008b608b2221 */ /* 0x000fe40000010000 */
.L_x_4087:
[----:B------:R-:W-:Y:S05]  /*28c0*/  BSYNC B0 ;  /* 0x0000000000007941 */ /* 0x000fea0003800000 */
.L_x_4086:
[----:B------:R-:W-:Y:S01]  /*28d0*/  @!P5 ISETP.NE.U32.AND P2, PT, RZ, c[0x0][0x218], PT ;  /* 0x00008600ff00da0c */ /* 0x000fe20003f45070 */
[----:B------:R-:W-:Y:S01]  /*28e0*/  @P6 FMUL.FTZ R234, R234, c[0x0][0x1ec] ;  /* 0x00007b00eaea6a20 */ /* 0x000fe20000410000 */
[----:B------:R-:W-:Y:S01]  /*28f0*/  @P0 MOV R133, 0x20 ;  /* 0x0000002000850802 */ /* 0x000fe20000000f00 */
[----:B------:R-:W-:Y:S01]  /*2900*/  BSSY B0, `(.L_x_4088) ;  /* 0x0000012000007945 */ /* 0x000fe20003800000 */
[----:B------:R-:W-:Y:S02]  /*2910*/  @P6 MOV R137, 0x10 ;  /* 0x0000001000896802 */ /* 0x000fe40000000f00 */
[----:B------:R-:W-:Y:S02]  /*2920*/  @!P5 ISETP.NE.AND.EX P2, PT, RZ, c[0x0][0x21c], PT, P2 ;  /* 0x00008700ff00da0c */ /* 0x000fe40003f45320 */
[----:B------:R-:W-:Y:S01]  /*2930*/  @P6 PRMT R131, R197, 0x7610, R131 ;  /* 0x00007610c5836816 */ /* 0x000fe20000000083 */
[----:B------:R-:W-:Y:S01]  /*2940*/  @P0 IMAD.WIDE.U32 R196, R196, R133, c[0x0][0x258] ;  /* 0x00009600c4c40625 */ /* 0x000fe200078e0085 */
[----:B------:R-:W-:-:S02]  /*2950*/  @!P5 ISETP.NE.AND.EX P4, PT, RZ, c[0x0][0x21c], PT, P4 ;  /* 0x00008700ff00da0c */ /* 0x000fc40003f85340 */
[----:B------:R-:W-:Y:S01]  /*2960*/  @!P5 ISETP.NE.AND.EX P1, PT, RZ, c[0x0][0x21c], PT, P1 ;  /* 0x00008700ff00da0c */ /* 0x000fe20003f25310 */
[----:B------:R-:W-:Y:S01]  /*2970*/  @P6 IMAD.WIDE.U32 R136, R198, R137, c[0x0][0x248] ;  /* 0x00009200c6886625 */ /* 0x000fe200078e0089 */
[----:B------:R-:W-:Y:S02]  /*2980*/  @P6 F2FP.BF16.PACK_AB R234, RZ, R234 ;  /* 0x000000eaffea623e */ /* 0x000fe400000010ff */
        /* <DEDUP_REMOVED lines=9> */
.L_x_4089:
[----:B------:R-:W-:Y:S05]  /*2a20*/  BSYNC B0 ;  /* 0x0000000000007941 */ /* 0x000fea0003800000 */
.L_x_4088:
        /* <DEDUP_REMOVED lines=10> */
.L_x_4091:
[----:B------:R-:W-:Y:S05]  /*2ad0*/  BSYNC B0 ;  /* 0x0000000000007941 */ /* 0x000fea0003800000 */
.L_x_4090:
        /* <DEDUP_REMOVED lines=10> */
.L_x_4093:
[----:B------:R-:W-:Y:S05]  /*2b80*/  BSYNC B0 ;  /* 0x0000000000007941 */ /* 0x000fea0003800000 */
.L_x_4092:
[----:B------:R-:W-:Y:S01]  /*2b90*/  @P6 PRMT R131, R131, 0x5410, R234 ;  /* 0x0000541083836816 */ /* 0x000fe200000000ea */
[----:B------:R-:W-:Y:S01]  /*2ba0*/  @P6 FMUL.FTZ R139, R139, c[0x0][0x1ec] ;  /* 0x00007b008b8b6a20 */ /* 0x000fe20000410000 */
[----:B------:R-:W-:Y:S01]  /*2bb0*/  @!P5 ISETP.NE.U32.AND P4, PT, RZ, c[0x0][0x218], PT ;  /* 0x00008600ff00da0c */ /* 0x000fe20003f85070 */
[----:B------:R-:W-:Y:S01]  /*2bc0*/  @P6 FMUL.FTZ R168, R138, c[0x0][0x1ec] ;  /* 0x00007b008aa86a20 */ /* 0x000fe20000410000 */
[----:B------:R-:W-:Y:S01]  /*2bd0*/  @!P5 ISETP.NE.U32.AND P2, PT, RZ, c[0x0][0x218], PT ;  /* 0x00008600ff00da0c */ /* 0x000fe20003f45070 */
[----:B------:R0:W-:Y:S01]  /*2be0*/  @P6 STG.E.128 [R136.64], R128 ;  /* 0x0000008088006986 */ /* 0x0001e2000c101d04 */
[----:B------:R-:W-:Y:S01]  /*2bf0*/  @!P5 ISETP.NE.U32.AND P1, PT, RZ, c[0x0][0x218], PT ;  /* 0x00008600ff00da0c */ /* 0x000fe20003f25070 */
[----:B------:R-:W-:Y:S01]  /*2c00*/  @P6 FMUL.FTZ R169, R169, c[0x0][0x1ec] ;  /* 0x00007b00a9a96a20 */ /* 0x000fe20000410000 */
[C---:B------:R-:W-:Y:S01]  /*2c10*/  SEL R135, R200.reuse, R123, P3 ;  /* 0x0000007bc8877207 */ /* 0x040fe20001800000 */
[----:B------:R-:W-:Y:S01]  /*2c20*/  BSSY B0, `(.L_x_4094) ;  /* 0x0000017000007945 */ /* 0x000fe20003800000 */
[----:B------:R-:W-:Y:S01]  /*2c30*/  @!P5 ISETP.NE.AND.EX P4, PT, RZ, c[0x0][0x21c], PT, P4 ;  /* 0x00008700ff00da0c */ /* 0x000fe20003f85340 */
[----:B------:R-:W-:Y:S01]  /*2c40*/  @P6 FMUL.FTZ R200, R200, c[0x0][0x1ec] ;  /* 0x00007b00c8c86a20 */ /* 0x000fe20000410000 */
[----:B------:R-:W-:Y:S01]  /*2c50*/  @!P5 ISETP.NE.AND.EX P2, PT, RZ, c[0x0][0x21c], PT, P2 ;  /* 0x00008700ff00da0c */ /* 0x000fe20003f45320 */
[----:B------:R1:W-:Y:S01]  /*2c60*/  @P0 STG.E.128 [R196.64], R132 ;  /* 0x00000084c4000986 */ /* 0x0003e2000c101d04 */
[----:B------:R-:W-:-:S02]  /*2c70*/  @!P5 ISETP.NE.AND.EX P1, PT, RZ, c[0x0][0x21c], PT, P1 ;  /* 0x00008700ff00da0c */ /* 0x000fc40003f25310 */
[----:B------:R-:W-:Y:S02]  /*2c80*/  @P6 F2FP.BF16.PACK_AB R168, RZ, R168 ;  /* 0x000000a8ffa8623e */ /* 0x000fe400000010ff */
[----:B------:R-:W-:Y:S02]  /*2c90*/  @!P5 FSEL R138, R101, RZ, P2 ;  /* 0x000000ff658ad208 */ /* 0x000fe40001000000 */
[----:B------:R-:W-:Y:S02]  /*2ca0*/  @!P5 ISETP.NE.U32.AND P2, PT, RZ, c[0x0][0x218], PT ;  /* 0x00008600ff00da0c */ /* 0x000fe40003f45070 */
[----:B------:R-:W-:Y:S02]  /*2cb0*/  @P6 F2FP.BF16.PACK_AB R169, RZ, R169 ;  /* 0x000000a9ffa9623e */ /* 0x000fe400000010ff */
[----:B0-----:R-:W-:Y:S02]  /*2cc0*/  @P6 F2FP.BF16.PACK_AB R137, RZ, R139 ;  /* 0x0000008bff89623e */ /* 0x001fe400000010ff */
[----:B------:R-:W-:-:S02]  /*2cd0*/  @!P5 FSEL R139, R100, RZ, P4 ;  /* 0x000000ff648bd208 */ /* 0x000fc40002000000 */
[----:B------:R-:W-:Y:S02]  /*2ce0*/  @P6 PRMT R128, R137, 0x7610, R128 ;  /* 0x0000761089806816 */ /* 0x000fe40000000080 */
[----:B------:R-:W-:Y:S02]  /*2cf0*/  @!P5 ISETP.NE.U32.AND P4, PT, RZ, c[0x0][0x218], PT ;  /* 0x00008600ff00da0c */ /* 0x000fe40003f85070 */
[----:B-1----:R-:W-:Y:S02]  /*2d00*/  @!P5 FSEL R135, R102, RZ, P1 ;  /* 0x000000ff6687d208 */ /* 0x002fe40000800000 */
[----:B------:R-:W-:Y:S01]  /*2d10*/  @P6 PRMT R128, R128, 0x5410, R168 ;  /* 0x0000541080806816 */ /* 0x000fe200000000a8 */
[----:B------:R-:W-:Y:S05]  /*2d20*/  @!P5 BRA `(.L_x_4095) ;  /* 0x000000600000d947 */ /* 0x000fea0003800000 */
[----:B------:R-:W-:Y:S01]  /*2d30*/  ISETP.NE.U32.AND P1, PT, RZ, c[0x0][0x218], PT ;  /* 0x00008600ff007a0c */ /* 0x000fe20003f25070 */
[----:B------:R-:W-:-:S03]  /*2d40*/  FFMA.FTZ R133, R153, R203, R202 ;  /* 0x000000cb99857223 */ /* 0x000fc600000100ca */
[----:B------:R-:W-:Y:S01]  /*2d50*/  ISETP.NE.AND.EX P1, PT, RZ, c[0x0][0x21c], PT, P1 ;  /* 0x00008700ff007a0c */ /* 0x000fe20003f25310 */
[----:B------:R-:W-:-:S04]  /*2d60*/  FADD.FTZ R133, R208, -R133 ;  /* 0x80000085d0857221 */ /* 0x000fc80000010000 */
[----:B------:R-:W-:-:S08]  /*2d70*/  FMUL.FTZ R139, R2, R133 ;  /* 0x00000085028b7220 */ /* 0x000fd00000410000 */
[----:B------:R-:W-:Y:S02]  /*2d80*/  @P1 FADD.FTZ R139, R100, R139 ;  /* 0x0000008b648b1221 */ /* 0x000fe40000010000 */
.L_x_4095:
[----:B------:R-:W-:Y:S05]  /*2d90*/  BSYNC B0 ;  /* 0x0000000000007941 */ /* 0x000fea0003800000 */
.L_x_4094:
        /* <DEDUP_REMOVED lines=8> */
.L_x_4097:
[----:B------:R-:W-:Y:S05]  /*2e20*/  BSYNC B0 ;  /* 0x0000000000007941 */ /* 0x000fea0003800000 */
.L_x_4096:
[----:B------:R-:W-:Y:S01]  /*2e30*/  @P6 FMUL.FTZ R132, R139, c[0x0][0x1ec] ;  /* 0x00007b008b846a20 */ /* 0x000fe20000410000 */
[----:B------:R-:W-:Y:S01]  /*2e40*/  @P6 F2FP.BF16.PACK_AB R200, RZ, R200 ;  /* 0x000000c8ffc8623e */ /* 0x000fe200000010ff */
[----:B------:R-:W-:Y:S01]  /*2e50*/  @P6 FMUL.FTZ R133, R138, c[0x0][0x1ec] ;  /* 0x00007b008a856a20 */ /* 0x000fe20000410000 */
[----:B------:R-:W-:Y:S01]  /*2e60*/  @!P5 ISETP.NE.AND.EX P4, PT, RZ, c[0x0][0x21c], PT, P4 ;  /* 0x00008700ff00da0c */ /* 0x000fe20003f85340 */
[----:B------:R-:W-:Y:S01]  /*2e70*/  BSSY B0, `(.L_x_4098) ;  /* 0x000000e000007945 */ /* 0x000fe20003800000 */
[----:B------:R-:W-:Y:S02]  /*2e80*/  @P6 PRMT R129, R169, 0x7610, R129 ;  /* 0x00007610a9816816 */ /* 0x000fe40000000081 */
[----:B------:R-:W-:Y:S02]  /*2e90*/  @!P5 ISETP.NE.U32.AND P1, PT, RZ, c[0x0][0x218], PT ;  /* 0x00008600ff00da0c */ /* 0x000fe40003f25070 */
[----:B------:R-:W-:Y:S02]  /*2ea0*/  @P6 F2FP.BF16.PACK_AB R132, RZ, R132 ;  /* 0x00000084ff84623e */ /* 0x000fe400000010ff */
[----:B------:R-:W-:-:S02]  /*2eb0*/  @P6 F2FP.BF16.PACK_AB R133, RZ, R133 ;  /* 0x00000085ff85623e */ /* 0x000fc400000010ff */
[----:B------:R-:W-:Y:S02]  /*2ec0*/  @!P5 FSEL R136, R103, RZ, P4 ;  /* 0x000000ff6788d208 */ /* 0x000fe40002000000 */
        /* <DEDUP_REMOVED lines=8> */
.L_x_4099:
[----:B------:R-:W-:Y:S05]  /*2f50*/  BSYNC B0 ;  /* 0x0000000000007941 */ /* 0x000fea0003800000 */
.L_x_4098:
        /* <DEDUP_REMOVED lines=8> */
.L_x_4101:
[----:B------:R-:W-:Y:S05]  /*2fe0*/  BSYNC B0 ;  /* 0x0000000000007941 */ /* 0x000fea0003800000 */
.L_x_4100:
[----:B------:R-:W-:Y:S01]  /*2ff0*/  @P6 FMUL.FTZ R134, R135, c[0x0][0x1ec] ;  /* 0x00007b0087866a20 */ /* 0x000fe20000410000 */
[----:B------:R-:W-:Y:S01]  /*3000*/  @P6 PRMT R130, R132, 0x7610, R130 ;  /* 0x0000761084826816 */ /* 0x000fe20000000082 */
[----:B------:R-:W-:Y:S01]  /*3010*/  @P6 FMUL.FTZ R137, R136, c[0x0][0x1ec] ;  /* 0x00007b0088896a20 */ /* 0x000fe20000410000 */
[----:B------:R-:W-:Y:S01]  /*3020*/  @!P5 ISETP.NE.AND.EX P2, PT, RZ, c[0x0][0x21c], PT, P2 ;  /* 0x00008700ff00da0c */ /* 0x000fe20003f45320 */
[----:B------:R-:W-:Y:S01]  /*3030*/  BSSY B0, `(.L_x_4102) ;  /* 0x000000d000007945 */ /* 0x000fe20003800000 */
[----:B------:R-:W-:Y:S02]  /*3040*/  @!P5 ISETP.NE.U32.AND P4, PT, RZ, c[0x0][0x218], PT ;  /* 0x00008600ff00da0c */ /* 0x000fe40003f85070 */
[----:B------:R-:W-:Y:S02]  /*3050*/  @P6 PRMT R130, R130, 0x5410, R133 ;  /* 0x0000541082826816 */ /* 0x000fe40000000085 */
[----:B------:R-:W-:Y:S02]  /*3060*/  @P6 F2FP.BF16.PACK_AB R229, RZ, R134 ;  /* 0x00000086ffe5623e */ /* 0x000fe400000010ff */
[----:B------:R-:W-:-:S02]  /*3070*/  @P6 F2FP.BF16.PACK_AB R230, RZ, R137 ;  /* 0x00000089ffe6623e */ /* 0x000fc400000010ff */
        /* <DEDUP_REMOVED lines=8> */
.L_x_4103:
[----:B------:R-:W-:Y:S05]  /*3100*/  BSYNC B0 ;  /* 0x0000000000007941 */ /* 0x000fea0003800000 */
.L_x_4102:
[----:B------:R-:W-:Y:S01]  /*3110*/  @P0 MOV R168, 0x20 ;  /* 0x0000002000a80802 */ /* 0x000fe20000000f00 */
[----:B------:R-:W-:Y:S01]  /*3120*/  @P6 IMAD.MOV.U32 R201, RZ, RZ, 0x10 ;  /* 0x00000010ffc96424 */ /* 0x000fe200078e00ff */
[----:B------:R-:W-:Y:S01]  /*3130*/  @P6 IADD3 R200, R198, 0x80, RZ ;  /* 0x00000080c6c86810 */ /* 0x000fe20007ffe0ff */
[----:B------:R-:W-:Y:S01]  /*3140*/  BSSY B0, `(.L_x_4104) ;  /* 0x0000014000007945 */ /* 0x000fe20003800000 */
[----:B------:R-:W-:Y:S01]  /*3150*/  @!P5 ISETP.NE.U32.AND P2, PT, RZ, c[0x0][0x218], PT ;  /* 0x00008600ff00da0c */ /* 0x000fe20003f45070 */
[----:B------:R-:W-:Y:S01]  /*3160*/  @P0 IMAD.WIDE.U32 R168, R195, R168, c[0x0][0x258] ;  /* 0x00009600c3a80625 */ /* 0x000fe200078e00a8 */
[----:B------:R-:W-:Y:S02]  /*3170*/  @!P5 ISETP.NE.AND.EX P1, PT, RZ, c[0x0][0x21c], PT, P1 ;  /* 0x00008700ff00da0c */ /* 0x000fe40003f25310 */
[----:B------:R-:W-:Y:S01]  /*3180*/  SEL R134, R135, R126, P3 ;  /* 0x0000007e87867207 */ /* 0x000fe20001800000 */
[----:B------:R-:W-:Y:S01]  /*3190*/  @P6 IMAD.WIDE.U32 R200, R200, R201, c[0x0][0x248] ;  /* 0x00009200c8c86625 */ /* 0x000fe200078e00c9 */
[----:B------:R-:W-:-:S02]  /*31a0*/  SEL R135, R136, R127, P3 ;  /* 0x0000007f88877207 */ /* 0x000fc40001800000 */
[----:B------:R-:W-:Y:S02]  /*31b0*/  @!P5 ISETP.NE.AND.EX P4, PT, RZ, c[0x0][0x21c], PT, P4 ;  /* 0x00008700ff00da0c */ /* 0x000fe40003f85340 */
[----:B------:R-:W-:Y:S02]  /*31c0*/  @!P5 ISETP.NE.AND.EX P2, PT, RZ, c[0x0][0x21c], PT, P2 ;  /* 0x00008700ff00da0c */ /* 0x000fe40003f45320 */
        /* <DEDUP_REMOVED lines=11> */
.L_x_4105:
[----:B------:R-:W-:Y:S05]  /*3280*/  BSYNC B0 ;  /* 0x0000000000007941 */ /* 0x000fea0003800000 */
.L_x_4104:
        /* <DEDUP_REMOVED lines=10> */
.L_x_4107:
[----:B------:R-:W-:Y:S05]  /*3330*/  BSYNC B0 ;  /* 0x0000000000007941 */ /* 0x000fea0003800000 */
.L_x_4106:
        /* <DEDUP_REMOVED lines=10> */
.L_x_4109:
[----:B------:R-:W-:Y:S05]  /*33e0*/  BSYNC B0 ;  /* 0x0000000000007941 */ /* 0x000fea0003800000 */
.L_x_4108:
[----:B------:R-:W-:Y:S01]  /*33f0*/  @P6 PRMT R131, R229, 0x7610, R131 ;  /* 0x00007610e5836816 */ /* 0x000fe20000000083 */
[----:B------:R0:W-:Y:S01]  /*3400*/  @P0 STG.E.128 [R196.64+0x10], R132 ;  /* 0x00001084c4000986 */ /* 0x0001e2000c101d04 */
[----:B------:R-:W-:Y:S01]  /*3410*/  SEL R139, R234, R123, P3 ;  /* 0x0000007bea8b7207 */ /* 0x000fe20001800000 */
[----:B------:R-:W-:Y:S01]  /*3420*/  @P6 FMUL.FTZ R231, R231, c[0x0][0x1ec] ;  /* 0x00007b00e7e76a20 */ /* 0x000fe20000410000 */
[----:B------:R-:W-:Y:S01]  /*3430*/  @P6 PRMT R131, R131, 0x5410, R230 ;  /* 0x0000541083836816 */ /* 0x000fe200000000e6 */
[----:B------:R-:W-:Y:S01]  /*3440*/  @P6 FMUL.FTZ R232, R232, c[0x0][0x1ec] ;  /* 0x00007b00e8e86a20 */ /* 0x000fe20000410000 */
[----:B------:R-:W-:Y:S01]  /*3450*/  @!P5 ISETP.NE.U32.AND P1, PT, RZ, c[0x0][0x218], PT ;  /* 0x00008600ff00da0c */ /* 0x000fe20003f25070 */
[----:B------:R-:W-:Y:S01]  /*3460*/  @P6 FMUL.FTZ R195, R195, c[0x0][0x1ec] ;  /* 0x00007b00c3c36a20 */ /* 0x000fe20000410000 */
[----:B------:R-:W-:Y:S01]  /*3470*/  @P6 F2FP.BF16.PACK_AB R231, RZ, R231 ;  /* 0x000000e7ffe7623e */ /* 0x000fe200000010ff */
[----:B------:R1:W-:Y:S01]  /*3480*/  @P6 STG.E.128 [R200.64], R128 ;  /* 0x00000080c8006986 */ /* 0x0003e2000c101d04 */
[----:B------:R-:W-:Y:S01]  /*3490*/  @!P5 ISETP.NE.AND.EX P1, PT, RZ, c[0x0][0x21c], PT, P1 ;  /* 0x00008700ff00da0c */ /* 0x000fe20003f25310 */
[----:B------:R-:W-:Y:S01]  /*34a0*/  BSSY B0, `(.L_x_4110) ;  /* 0x000000f000007945 */ /* 0x000fe20003800000 */
[----:B------:R-:W-:Y:S01]  /*34b0*/  @!P5 ISETP.NE.U32.AND P2, PT, RZ, c[0x0][0x218], PT ;  /* 0x00008600ff00da0c */ /* 0x000fe20003f45070 */
[----:B------:R2:W-:Y:S01]  /*34c0*/  @P0 STG.E.128 [R168.64], R136 ;  /* 0x00000088a8000986 */ /* 0x0005e2000c101d04 */
[----:B------:R-:W-:-:S02]  /*34d0*/  @!P5 ISETP.NE.U32.AND P4, PT, RZ, c[0x0][0x218], PT ;  /* 0x00008600ff00da0c */ /* 0x000fc40003f85070 */
[----:B------:R-:W-:Y:S02]  /*34e0*/  @P6 F2FP.BF16.PACK_AB R232, RZ, R232 ;  /* 0x000000e8ffe8623e */ /* 0x000fe400000010ff */
[----:B------:R-:W-:Y:S02]  /*34f0*/  @P6 F2FP.BF16.PACK_AB R195, RZ, R195 ;  /* 0x000000c3ffc3623e */ /* 0x000fe400000010ff */
[----:B0-----:R-:W-:Y:S02]  /*3500*/  @!P5 FSEL R133, R108, RZ, P1 ;  /* 0x000000ff6c85d208 */ /* 0x001fe40000800000 */
[----:B-1----:R-:W-:Y:S01]  /*3510*/  @P6 PRMT R128, R231, 0x7610, R128 ;  /* 0x00007610e7806816 */ /* 0x002fe20000000080 */
[----:B------:R-:W-:Y:S05]  /*3520*/  @!P5 BRA `(.L_x_4111) ;  /* 0x000000600000d947 */ /* 0x000fea0003800000 */
[----:B------:R-:W-:Y:S01]  /*3530*/  ISETP.NE.U32.AND P1, PT, RZ, c[0x0][0x218], PT ;  /* 0x00008600ff007a0c */ /* 0x000fe20003f25070 */
[----:B------:R-:W-:-:S03]  /*3540*/  FFMA.FTZ R133, R161, R203, R202 ;  /* 0x000000cba1857223 */ /* 0x000fc600000100ca */
[----:B------:R-:W-:Y:S01]  /*3550*/  ISETP.NE.AND.EX P1, PT, RZ, c[0x0][0x21c], PT, P1 ;  /* 0x00008700ff007a0c */ /* 0x000fe20003f25310 */
[----:B------:R-:W-:-:S04]  /*3560*/  FADD.FTZ R133, R216, -R133 ;  /* 0x80000085d8857221 */ /* 0x000fc80000010000 */
[----:B------:R-:W-:-:S08]  /*3570*/  FMUL.FTZ R133, R2, R133 ;  /* 0x0000008502857220 */ /* 0x000fd00000410000 */
[----:B------:R-:W-:Y:S02]  /*3580*/  @P1 FADD.FTZ R133, R108, R133 ;  /* 0x000000856c851221 */ /* 0x000fe40000010000 */
.L_x_4111:
[----:B------:R-:W-:Y:S05]  /*3590*/  BSYNC B0 ;  /* 0x0000000000007941 */ /* 0x000fea0003800000 */
.L_x_4110:
[----:B------:R-:W-:Y:S01]  /*35a0*/  @P6 FMUL.FTZ R234, R234, c[0x0][0x1ec] ;  /* 0x00007b00eaea6a20 */ /* 0x000fe20000410000 */
[----:B------:R-:W-:Y:S01]  /*35b0*/  @!P5 ISETP.NE.AND.EX P2, PT, RZ, c[0x0][0x21c], PT, P2 ;  /* 0x00008700ff00da0c */ /* 0x000fe20003f45320 */
[----:B------:R-:W-:Y:S01]  /*35c0*/  @P6 FMUL.FTZ R132, R133, c[0x0][0x1ec] ;  /* 0x00007b0085846a20 */ /* 0x000fe20000410000 */
[----:B------:R-:W-:Y:S01]  /*35d0*/  BSSY B0, `(.L_x_4112) ;  /* 0x000000f000007945 */ /* 0x000fe20003800000 */
[----:B------:R-:W-:Y:S02]  /*35e0*/  @!P5 ISETP.NE.U32.AND P1, PT, RZ, c[0x0][0x218], PT ;  /* 0x00008600ff00da0c */ /* 0x000fe40003f25070 */
[----:B------:R-:W-:Y:S02]  /*35f0*/  @!P5 ISETP.NE.AND.EX P4, PT, RZ, c[0x0][0x21c], PT, P4 ;  /* 0x00008700ff00da0c */ /* 0x000fe40003f85340 */
[----:B------:R-:W-:Y:S02]  /*3600*/  @P6 PRMT R128, R128, 0x5410, R232 ;  /* 0x0000541080806816 */ /* 0x000fe400000000e8 */
[----:B------:R-:W-:-:S02]  /*3610*/  @P6 PRMT R129, R195, 0x7610, R129 ;  /* 0x00007610c3816816 */ /* 0x000fc40000000081 */
[----:B------:R-:W-:Y:S02]  /*3620*/  @P6 F2FP.BF16.PACK_AB R234, RZ, R234 ;  /* 0x000000eaffea623e */ /* 0x000fe400000010ff */
        /* <DEDUP_REMOVED lines=9> */
.L_x_4113:
[----:B------:R-:W-:Y:S05]  /*36c0*/  BSYNC B0 ;  /* 0x0000000000007941 */ /* 0x000fea0003800000 */
.L_x_4112:
[----:B------:R-:W-:Y:S01]  /*36d0*/  BSSY B0, `(.L_x_4114) ;  /* 0x000000a000007945 */ /* 0x000fe20003800000 */
[----:B------:R-:W-:Y:S01]  /*36e0*/  @P6 FMUL.FTZ R135, R134, c[0x0][0x1ec] ;  /* 0x00007b0086876a20 */ /* 0x000fe20000410000 */
[----:B--2---:R-:W-:Y:S01]  /*36f0*/  @!P5 FSEL R137, R110, RZ, P4 ;  /* 0x000000ff6e89d208 */ /* 0x004fe20002000000 */
[----:B------:R-:W-:Y:S05]  /*3700*/  @!P5 BRA `(.L_x_4115) ;  /* 0x000000600000d947 */ /* 0x000fea0003800000 */
[----:B------:R-:W-:Y:S01]  /*3710*/  ISETP.NE.U32.AND P2, PT, RZ, c[0x0][0x218], PT ;  /* 0x00008600ff007a0c */ /* 0x000fe20003f45070 */
[----:B------:R-:W-:-:S03]  /*3720*/  FFMA.FTZ R137, R163, R203, R202 ;  /* 0x000000cba3897223 */ /* 0x000fc600000100ca */
[----:B------:R-:W-:Y:S01]  /*3730*/  ISETP.NE.AND.EX P2, PT, RZ, c[0x0][0x21c], PT, P2 ;  /* 0x00008700ff007a0c */ /* 0x000fe20003f45320 */
[----:B------:R-:W-:-:S04]  /*3740*/  FADD.FTZ R137, R218, -R137 ;  /* 0x80000089da897221 */ /* 0x000fc80000010000 */
[----:B------:R-:W-:-:S08]  /*3750*/  FMUL.FTZ R137, R2, R137 ;  /* 0x0000008902897220 */ /* 0x000fd00000410000 */
[----:B------:R-:W-:Y:S02]  /*3760*/  @P2 FADD.FTZ R137, R110, R137 ;  /* 0x000000896e892221 */ /* 0x000fe40000010000 */
.L_x_4115:
[----:B------:R-:W-:Y:S05]  /*3770*/  BSYNC B0 ;  /* 0x0000000000007941 */ /* 0x000fea0003800000 */
.L_x_4114:
[----:B------:R-:W-:Y:S01]  /*3780*/  @P6 FMUL.FTZ R138, R137, c[0x0][0x1ec] ;  /* 0x00007b00898a6a20 */ /* 0x000fe20000410000 */
[----:B------:R-:W-:Y:S01]  /*3790*/  @!P5 ISETP.NE.AND.EX P1, PT, RZ, c[0x0][0x21c], PT, P1 ;  /* 0x00008700ff00da0c */ /* 0x000fe20003f25310 */
[----:B------:R-:W-:Y:S01]  /*37a0*/  BSSY B0, `(.L_x_4116) ;  /* 0x000000f000007945 */ /* 0x000fe20003800000 */
[----:B------:R-:W-:Y:S02]  /*37b0*/  @P6 PRMT R129, R129, 0x5410, R234 ;  /* 0x0000541081816816 */ /* 0x000fe400000000ea */
[----:B------:R-:W-:Y:S02]  /*37c0*/  @P6 PRMT R130, R132, 0x7610, R130 ;  /* 0x0000761084826816 */ /* 0x000fe40000000082 */
[----:B------:R-:W-:Y:S02]  /*37d0*/  @P6 F2FP.BF16.PACK_AB R136, RZ, R135 ;  /* 0x00000087ff88623e */ /* 0x000fe400000010ff */
[----:B------:R-:W-:Y:S02]  /*37e0*/  @P6 F2FP.BF16.PACK_AB R138, RZ, R138 ;  /* 0x0000008aff8a623e */ /* 0x000fe400000010ff */
[----:B------:R-:W-:-:S02]  /*37f0*/  @P6 MOV R200, 0x10 ;  /* 0x0000001000c86802 */ /* 0x000fc40000000f00 */
[----:B------:R-:W-:Y:S02]  /*3800*/  @P6 IADD3 R195, R198, 0x100, RZ ;  /* 0x00000100c6c36810 */ /* 0x000fe40007ffe0ff */
        /* <DEDUP_REMOVED lines=8> */
.L_x_4117:
[----:B------:R-:W-:Y:S05]  /*3890*/  BSYNC B0 ;  /* 0x0000000000007941 */ /* 0x000fea0003800000 */
.L_x_4116:
[----:B------:R-:W-:Y:S01]  /*38a0*/  @P6 FMUL.FTZ R139, R196, c[0x0][0x1ec] ;  /* 0x00007b00c48b6a20 */ /* 0x000fe20000410000 */
[----:B------:R-:W-:Y:S01]  /*38b0*/  @P6 PRMT R131, R138, 0x7610, R131 ;  /* 0x000076108a836816 */ /* 0x000fe20000000083 */
[----:B------:R-:W-:Y:S01]  /*38c0*/  BSSY B0, `(.L_x_4118) ;  /* 0x0000020000007945 */ /* 0x000fe20003800000 */
[----:B------:R-:W-:Y:S02]  /*38d0*/  SEL R132, R133, R124, P3 ;  /* 0x0000007c85847207 */ /* 0x000fe40001800000 */
[----:B------:R-:W-:Y:S02]  /*38e0*/  @P6 F2FP.BF16.PACK_AB R139, RZ, R139 ;  /* 0x0000008bff8b623e */ /* 0x000fe400000010ff */
[----:B------:R-:W-:Y:S02]  /*38f0*/  SEL R133, R134, R125, P3 ;  /* 0x0000007d86857207 */ /* 0x000fe40001800000 */
[----:B------:R-:W-:Y:S02]  /*3900*/  SEL R134, R137, R126, P3 ;  /* 0x0000007e89867207 */ /* 0x000fe40001800000 */
[----:B------:R-:W-:-:S02]  /*3910*/  SEL R135, R196, R127, P3 ;  /* 0x0000007fc4877207 */ /* 0x000fc40001800000 */
[----:B------:R-:W-:Y:S01]  /*3920*/  @P6 PRMT R130, R130, 0x5410, R136 ;  /* 0x0000541082826816 */ /* 0x000fe20000000088 */
[----:B------:R-:W-:Y:S01]  /*3930*/  @P6 IMAD.WIDE.U32 R136, R195, R200, c[0x0][0x248] ;  /* 0x00009200c3886625 */ /* 0x000fe200078e00c8 */
[----:B------:R-:W-:Y:S01]  /*3940*/  @P6 PRMT R131, R131, 0x5410, R139 ;  /* 0x0000541083836816 */ /* 0x000fe2000000008b */
[----:B------:R0:W-:Y:S01]  /*3950*/  @P0 STG.E.128 [R168.64+0x10], R132 ;  /* 0x00001084a8000986 */ /* 0x0001e2000c101d04 */
[----:B------:R-:W-:Y:S02]  /*3960*/  @!P5 ISETP.NE.U32.AND P2, PT, RZ, c[0x0][0x218], PT ;  /* 0x00008600ff00da0c */ /* 0x000fe40003f45070 */
[----:B------:R-:W-:Y:S01]  /*3970*/  @!P5 ISETP.NE.U32.AND P4, PT, RZ, c[0x0][0x218], PT ;  /* 0x00008600ff00da0c */ /* 0x000fe20003f85070 */
[----:B------:R1:W-:Y:S01]  /*3980*/  @P6 STG.E.128 [R136.64], R128 ;  /* 0x0000008088006986 */ /* 0x0003e2000c101d04 */
[----:B------:R-:W-:Y:S02]  /*3990*/  @!P5 ISETP.NE.AND.EX P2, PT, RZ, c[0x0][0x21c], PT, P2 ;  /* 0x00008700ff00da0c */ /* 0x000fe40003f45320 */
[----:B------:R-:W-:-:S02]  /*39a0*/  @!P5 ISETP.NE.U32.AND P1, PT, RZ, c[0x0][0x218], PT ;  /* 0x00008600ff00da0c */ /* 0x000fc40003f25070 */
[----:B------:R-:W-:Y:S02]  /*39b0*/  @!P5 FSEL R139, R112, RZ, P2 ;  /* 0x000000ff708bd208 */ /* 0x000fe40001000000 */
[----:B------:R-:W-:Y:S02]  /*39c0*/  @!P5 ISETP.NE.U32.AND P2, PT, RZ, c[0x0][0x218], PT ;  /* 0x00008600ff00da0c */ /* 0x000fe40003f45070 */
[----:B------:R-:W-:Y:S02]  /*39d0*/  @!P5 ISETP.NE.AND.EX P4, PT, RZ, c[0x0][0x21c], PT, P4 ;  /* 0x00008700ff00da0c */ /* 0x000fe40003f85340 */
[----:B------:R-:W-:Y:S02]  /*39e0*/  @!P5 ISETP.NE.AND.EX P1, PT, RZ, c[0x0][0x21c], PT, P1 ;  /* 0x00008700ff00da0c */ /* 0x000fe40003f25310 */
[----:B------:R-:W-:Y:S02]  /*39f0*/  @!P5 ISETP.NE.AND.EX P2, PT, RZ, c[0x0][0x21c], PT, P2 ;  /* 0x00008700ff00da0c */ /* 0x000fe40003f45320 */
[----:B0-----:R-:W-:-:S02]  /*3a00*/  @!P5 FSEL R134, R113, RZ, P4 ;  /* 0x000000ff7186d208 */ /* 0x001fc40002000000 */
[----:B------:R-:W-:Y:S02]  /*3a10*/  @!P5 FSEL R135, R114, RZ, P1 ;  /* 0x000000ff7287d208 */ /* 0x000fe40000800000 */
[----:B------:R-:W-:Y:S02]  /*3a20*/  @!P5 ISETP.NE.U32.AND P4, PT, RZ, c[0x0][0x218], PT ;  /* 0x00008600ff00da0c */ /* 0x000fe40003f85070 */
[----:B------:R-:W-:Y:S02]  /*3a30*/  @!P5 ISETP.NE.U32.AND P1, PT, RZ, c[0x0][0x218], PT ;  /* 0x00008600ff00da0c */ /* 0x000fe40003f25070 */
[----:B------:R-:W-:Y:S01]  /*3a40*/  @!P5 FSEL R138, R115, RZ, P2 ;  /* 0x000000ff738ad208 */ /* 0x000fe20001000000 */
[----:B------:R-:W-:Y:S05]  /*3a50*/  @!P5 BRA `(.L_x_4119) ;  /* 0x000000600000d947 */ /* 0x000fea0003800000 */
[----:B-1----:R-:W-:Y:S01]  /*3a60*/  ISETP.NE.U32.AND P2, PT, RZ, c[0x0][0x218], PT ;  /* 0x00008600ff007a0c */ /* 0x002fe20003f45070 */
[----:B------:R-:W-:-:S03]  /*3a70*/  FFMA.FTZ R133, R165, R203, R202 ;  /* 0x000000cba5857223 */ /* 0x000fc600000100ca */
[----:B------:R-:W-:Y:S01]  /*3a80*/  ISETP.NE.AND.EX P2, PT, RZ, c[0x0][0x21c], PT, P2 ;  /* 0x00008700ff007a0c */ /* 0x000fe20003f45320 */
[----:B------:R-:W-:-:S04]  /*3a90*/  FADD.FTZ R133, R220, -R133 ;  /* 0x80000085dc857221 */ /* 0x000fc80000010000 */
[----:B------:R-:W-:-:S08]  /*3aa0*/  FMUL.FTZ R139, R2, R133 ;  /* 0x00000085028b7220 */ /* 0x000fd00000410000 */
[----:B------:R-:W-:Y:S02]  /*3ab0*/  @P2 FADD.FTZ R139, R112, R139 ;  /* 0x0000008b708b2221 */ /* 0x000fe40000010000 */
.L_x_4119:
[----:B-1----:R-:W-:Y:S05]  /*3ac0*/  BSYNC B0 ;  /* 0x0000000000007941 */ /* 0x002fea0003800000 */
.L_x_4118:
        /* <DEDUP_REMOVED lines=8> */
.L_x_4121:
[----:B------:R-:W-:Y:S05]  /*3b50*/  BSYNC B0 ;  /* 0x0000000000007941 */ /* 0x000fea0003800000 */
.L_x_4120:
        /* <DEDUP_REMOVED lines=8> */
.L_x_4123:
[----:B------:R-:W-:Y:S05]  /*3be0*/  BSYNC B0 ;  /* 0x0000000000007941 */ /* 0x000fea0003800000 */
.L_x_4122:
        /* <DEDUP_REMOVED lines=8> */
.L_x_4125:
[----:B------:R-:W-:Y:S05]  /*3c70*/  BSYNC B0 ;  /* 0x0000000000007941 */ /* 0x000fea0003800000 */
.L_x_4124:
[----:B------:R-:W-:Y:S01]  /*3c80*/  @P6 FMUL.FTZ R132, R139, c[0x0][0x1ec] ;  /* 0x00007b008b846a20 */ /* 0x000fe20000410000 */
[----:B------:R-:W-:Y:S01]  /*3c90*/  @!P5 ISETP.NE.U32.AND P2, PT, RZ, c[0x0][0x218], PT ;  /* 0x00008600ff00da0c */ /* 0x000fe20003f45070 */
[----:B------:R-:W-:Y:S01]  /*3ca0*/  @P6 FMUL.FTZ R133, R134, c[0x0][0x1ec] ;  /* 0x00007b0086856a20 */ /* 0x000fe20000410000 */
[----:B------:R-:W-:Y:S01]  /*3cb0*/  @!P5 ISETP.NE.AND.EX P4, PT, RZ, c[0x0][0x21c], PT, P4 ;  /* 0x00008700ff00da0c */ /* 0x000fe20003f85340 */
[----:B------:R-:W-:Y:S01]  /*3cc0*/  BSSY B0, `(.L_x_4126) ;  /* 0x000000f000007945 */ /* 0x000fe20003800000 */
[----:B------:R-:W-:Y:S01]  /*3cd0*/  @!P5 ISETP.NE.AND.EX P1, PT, RZ, c[0x0][0x21c], PT, P1 ;  /* 0x00008700ff00da0c */ /* 0x000fe20003f25310 */
[----:B------:R-:W-:Y:S01]  /*3ce0*/  @P6 FMUL.FTZ R136, R135, c[0x0][0x1ec] ;  /* 0x00007b0087886a20 */ /* 0x000fe20000410000 */
[----:B------:R-:W-:Y:S01]  /*3cf0*/  @!P5 ISETP.NE.AND.EX P2, PT, RZ, c[0x0][0x21c], PT, P2 ;  /* 0x00008700ff00da0c */ /* 0x000fe20003f45320 */
[----:B------:R-:W-:Y:S01]  /*3d00*/  @P6 FMUL.FTZ R137, R138, c[0x0][0x1ec] ;  /* 0x00007b008a896a20 */ /* 0x000fe20000410000 */
        /* <DEDUP_REMOVED lines=10> */
.L_x_4127:
[----:B------:R-:W-:Y:S05]  /*3db0*/  BSYNC B0 ;  /* 0x0000000000007941 */ /* 0x000fea0003800000 */
.L_x_4126:
[----:B------:R-:W-:Y:S01]  /*3dc0*/  BSSY B0, `(.L_x_4128) ;  /* 0x000000a000007945 */ /* 0x000fe20003800000 */
[----:B------:R-:W-:Y:S01]  /*3dd0*/  @P6 FMUL.FTZ R168, R169, c[0x0][0x1ec] ;  /* 0x00007b00a9a86a20 */ /* 0x000fe20000410000 */
        /* <DEDUP_REMOVED lines=8> */
.L_x_4129:
[----:B------:R-:W-:Y:S05]  /*3e60*/  BSYNC B0 ;  /* 0x0000000000007941 */ /* 0x000fea0003800000 */
.L_x_4128:
        /* <DEDUP_REMOVED lines=10> */
.L_x_4131:
[----:B------:R-:W-:Y:S05]  /*3f10*/  BSYNC B0 ;  /* 0x0000000000007941 */ /* 0x000fea0003800000 */
.L_x_4130:
[----:B------:R-:W-:Y:S01]  /*3f20*/  @P6 FMUL.FTZ R200, R197, c[0x0][0x1ec] ;  /* 0x00007b00c5c86a20 */ /* 0x000fe20000410000 */
[----:B------:R-:W-:Y:S01]  /*3f30*/  @P6 F2FP.BF16.PACK_AB R136, RZ, R136 ;  /* 0x00000088ff88623e */ /* 0x000fe200000010ff */
[----:B------:R-:W-:Y:S01]  /*3f40*/  BSSY B0, `(.L_x_4132) ;  /* 0x000001d000007945 */ /* 0x000fe20003800000 */
[----:B------:R-:W-:Y:S02]  /*3f50*/  @P6 F2FP.BF16.PACK_AB R168, RZ, R168 ;  /* 0x000000a8ffa8623e */ /* 0x000fe400000010ff */
[----:B------:R-:W-:Y:S02]  /*3f60*/  @!P5 ISETP.NE.U32.AND P1, PT, RZ, c[0x0][0x218], PT ;  /* 0x00008600ff00da0c */ /* 0x000fe40003f25070 */
[----:B------:R-:W-:Y:S02]  /*3f70*/  @P6 F2FP.BF16.PACK_AB R137, RZ, R137 ;  /* 0x00000089ff89623e */ /* 0x000fe400000010ff */
[----:B------:R-:W-:Y:S02]  /*3f80*/  @P6 F2FP.BF16.PACK_AB R195, RZ, R195 ;  /* 0x000000c3ffc3623e */ /* 0x000fe400000010ff */
[----:B------:R-:W-:-:S02]  /*3f90*/  @P6 F2FP.BF16.PACK_AB R200, RZ, R200 ;  /* 0x000000c8ffc8623e */ /* 0x000fc400000010ff */
[----:B------:R-:W-:Y:S02]  /*3fa0*/  @P6 PRMT R128, R132, 0x7610, R128 ;  /* 0x0000761084806816 */ /* 0x000fe40000000080 */
[----:B------:R-:W-:Y:S02]  /*3fb0*/  @P6 PRMT R129, R136, 0x7610, R129 ;  /* 0x0000761088816816 */ /* 0x000fe40000000081 */
[----:B------:R-:W-:Y:S02]  /*3fc0*/  @!P5 ISETP.NE.AND.EX P1, PT, RZ, c[0x0][0x21c], PT, P1 ;  /* 0x00008700ff00da0c */ /* 0x000fe40003f25310 */
[----:B------:R-:W-:Y:S02]  /*3fd0*/  @P6 PRMT R130, R168, 0x7610, R130 ;  /* 0x00007610a8826816 */ /* 0x000fe40000000082 */
[----:B------:R-:W-:Y:S02]  /*3fe0*/  SEL R120, R139, R120, P3 ;  /* 0x000000788b787207 */ /* 0x000fe40001800000 */
[----:B------:R-:W-:-:S02]  /*3ff0*/  SEL R121, R134, R121, P3 ;  /* 0x0000007986797207 */ /* 0x000fc40001800000 */
[----:B------:R-:W-:Y:S02]  /*4000*/  SEL R122, R135, R122, P3 ;  /* 0x0000007a877a7207 */ /* 0x000fe40001800000 */
[----:B------:R-:W-:Y:S02]  /*4010*/  @P6 PRMT R128, R128, 0x5410, R133 ;  /* 0x0000541080806816 */ /* 0x000fe40000000085 */
[----:B------:R-:W-:Y:S02]  /*4020*/  SEL R123, R138, R123, P3 ;  /* 0x0000007b8a7b7207 */ /* 0x000fe40001800000 */
[----:B------:R-:W-:Y:S02]  /*4030*/  SEL R124, R169, R124, P3 ;  /* 0x0000007ca97c7207 */ /* 0x000fe40001800000 */
[----:B------:R-:W-:Y:S02]  /*4040*/  @P6 PRMT R129, R129, 0x5410, R137 ;  /* 0x0000541081816816 */ /* 0x000fe40000000089 */
[----:B------:R-:W-:-:S02]  /*4050*/  SEL R125, R196, R125, P3 ;  /* 0x0000007dc47d7207 */ /* 0x000fc40001800000 */
[----:B------:R-:W-:Y:S02]  /*4060*/  SEL R126, R197, R126, P3 ;  /* 0x0000007ec57e7207 */ /* 0x000fe40001800000 */
[----:B------:R-:W-:Y:S02]  /*4070*/  @!P5 FSEL R132, R119, RZ, P1 ;  /* 0x000000ff7784d208 */ /* 0x000fe40000800000 */
[----:B------:R-:W-:Y:S02]  /*4080*/  @P6 PRMT R130, R130, 0x5410, R195 ;  /* 0x0000541082826816 */ /* 0x000fe400000000c3 */
        /* <DEDUP_REMOVED lines=8> */
.L_x_4133:
[----:B------:R-:W-:Y:S05]  /*4110*/  BSYNC B0 ;  /* 0x0000000000007941 */ /* 0x000fea0003800000 */
.L_x_4132:
[----:B------:R-:W-:Y:S01]  /*4120*/  @P6 FMUL.FTZ R2, R132, c[0x0][0x1ec] ;  /* 0x00007b0084026a20 */ /* 0x000fe20000410000 */
[----:B------:R-:W-:Y:S02]  /*4130*/  @P0 MOV R135, 0x20 ;  /* 0x0000002000870802 */ /* 0x000fe40000000f00 */
[----:B------:R-:W-:Y:S02]  /*4140*/  @P6 IADD3 R133, R198, 0x180, RZ ;  /* 0x00000180c6856810 */ /* 0x000fe40007ffe0ff */
[----:B------:R-:W-:Y:S01]  /*4150*/  @P6 MOV R136, 0x10 ;  /* 0x0000001000886802 */ /* 0x000fe20000000f00 */
[----:B------:R-:W-:Y:S01]  /*4160*/  @P0 IMAD.WIDE.U32 R134, R0, R135, c[0x0][0x258] ;  /* 0x0000960000860625 */ /* 0x000fe200078e0087 */
[----:B------:R-:W-:Y:S02]  /*4170*/  @P6 F2FP.BF16.PACK_AB R2, RZ, R2 ;  /* 0x00000002ff02623e */ /* 0x000fe400000010ff */
[----:B------:R-:W-:Y:S01]  /*4180*/  SEL R127, R132, R127, P3 ;  /* 0x0000007f847f7207 */ /* 0x000fe20001800000 */
[----:B------:R-:W-:Y:S01]  /*4190*/  @P6 IMAD.WIDE.U32 R132, R133, R136, c[0x0][0x248] ;  /* 0x0000920085846625 */ /* 0x000fe200078e0088 */
[----:B------:R-:W-:Y:S01]  /*41a0*/  @P6 PRMT R131, R131, 0x5410, R2 ;  /* 0x0000541083836816 */ /* 0x000fe20000000002 */
[----:B------:R0:W-:Y:S01]  /*41b0*/  @P0 STG.E.128 [R134.64], R120 ;  /* 0x0000007886000986 */ /* 0x0001e2000c101d04 */
[----:B------:R-:W-:-:S02]  /*41c0*/  IADD3 R193, R193, c[0x0][0x160], RZ ;  /* 0x00005800c1c17a10 */ /* 0x000fc40007ffe0ff */
[----:B------:R-:W-:Y:S01]  /*41d0*/  LOP3.LUT P1, RZ, R11, 0xff, RZ, 0xc0, !PT ;  /* 0x000000ff0bff7812 */ /* 0x000fe2000782c0ff */
[----:B------:R0:W-:Y:S01]  /*41e0*/  @P0 STG.E.128 [R134.64+0x10], R124 ;  /* 0x0000107c86000986 */ /* 0x0001e2000c101d04 */
[----:B------:R-:W-:Y:S02]  /*41f0*/  ISETP.GE.AND P0, PT, R193, c[0x0][0x164], PT ;  /* 0x00005900c1007a0c */ /* 0x000fe40003f06270 */
[----:B------:R-:W-:Y:S01]  /*4200*/  SEL R11, RZ, 0x1, P1 ;  /* 0x00000001ff0b7807 */ /* 0x000fe20000800000 */
[----:B------:R0:W-:Y:S10]  /*4210*/  @P6 STG.E.128 [R132.64], R128 ;  /* 0x0000008084006986 */ /* 0x0001f4000c101d04 */
[----:B0-----:R-:W-:Y:S01]  /*4220*/  @P0 CALL.REL.NOINC `(.L_x_4064) ;  /* 0x0000001000000944 */ /* 0x001fe20003c00000 */
[----:B------:R-:W-:Y:S05]  /*4230*/  BRA `(.L_x_4134) ;  /* 0xffffc4e000007947 */ /* 0x000fea000383ffff */
.L_x_4064:
[----:B------:R-:W0:Y:S01]  /*4240*/  S2UR UR6, SR_CTAID.X ;  /* 0x00000000000679c3 */ /* 0x000e220000002500 */
[----:B------:R-:W-:Y:S01]  /*4250*/  HFMA2.MMA R5, -RZ, RZ, 0, 1.9073486328125e-06 ;  /* 0x00000020ff057435 */ /* 0x000fe200000001ff */
[----:B------:R-:W-:-:S02]  /*4260*/  LOP3.LUT R3, R194, 0x7f, RZ, 0xc0, !PT ;  /* 0x0000007fc2037812 */ /* 0x000fc400078ec0ff */
        /* <DEDUP_REMOVED lines=22> */
.L_x_4068:
[----:B------:R-:W-:Y:S01]  /*43d0*/  HFMA2.MMA R202, -RZ, RZ, 0, 9.5367431640625e-07 ;  /* 0x00000010ffca7435 */ /* 0x000fe200000001ff */
[----:B------:R-:W-:-:S02]  /*43e0*/  MOV R137, R135 ;  /* 0x0000008700897202 */ /* 0x000fc40000000f00 */
[----:B------:R-:W-:Y:S02]  /*43f0*/  MOV R168, 0x1f ;  /* 0x0000001f00a87802 */ /* 0x000fe40000000f00 */
[----:B------:R-:W-:Y:S02]  /*4400*/  MOV R201, 0xffffffff ;  /* 0xffffffff00c97802 */ /* 0x000fe40000000f00 */
[----:B------:R-:W-:Y:S02]  /*4410*/  MOV R132, 0x4430 ;  /* 0x0000443000847802 */ /* 0x000fe40000000f00 */
[----:B-----5:R-:W-:Y:S05]  /*4420*/  CALL.REL.NOINC `($__internal_63_$__cuda_sm70_shflsync_down_p) ;  /* 0x0000045000007944 */ /* 0x020fea0003c00000 */
[----:B-1----:R-:W-:Y:S01]  /*4430*/  MOV R138, R202 ;  /* 0x000000ca008a7202 */ /* 0x002fe20000000f00 */
[----:B0-----:R-:W-:Y:S05]  /*4440*/  BRA `(.L_x_4135) ;  /* 0xffffd87000007947 */ /* 0x001fea000383ffff */
.L_x_4069:
[----:B------:R-:W-:Y:S01]  /*4450*/  HFMA2.MMA R202, -RZ, RZ, 0, 9.5367431640625e-07 ;  /* 0x00000010ffca7435 */ /* 0x000fe200000001ff */
[----:B------:R-:W-:Y:S01]  /*4460*/  MOV R137, R136 ;  /* 0x0000008800897202 */ /* 0x000fe20000000f00 */
[----:B------:R-:W-:Y:S01]  /*4470*/  IMAD.MOV.U32 R168, RZ, RZ, 0x1f ;  /* 0x0000001fffa87424 */ /* 0x000fe200078e00ff */
[----:B------:R-:W-:Y:S02]  /*4480*/  MOV R201, 0xffffffff ;  /* 0xffffffff00c97802 */ /* 0x000fe40000000f00 */
[----:B------:R-:W-:-:S02]  /*4490*/  MOV R132, 0x44b0 ;  /* 0x000044b000847802 */ /* 0x000fc40000000f00 */
[----:B01---5:R-:W-:Y:S05]  /*44a0*/  CALL.REL.NOINC `($__internal_63_$__cuda_sm70_shflsync_down_p) ;  /* 0x000003d000007944 */ /* 0x023fea0003c00000 */
[----:B------:R-:W-:Y:S01]  /*44b0*/  FADD.FTZ R138, R138, R135 ;  /* 0x000000878a8a7221 */ /* 0x000fe20000010000 */
[----:B0-----:R-:W-:Y:S01]  /*44c0*/  MOV R168, 0x1f ;  /* 0x0000001f00a87802 */ /* 0x001fe20000000f00 */
[----:B-1----:R-:W-:Y:S01]  /*44d0*/  FADD.FTZ R139, R136, R202 ;  /* 0x000000ca888b7221 */ /* 0x002fe20000010000 */
[----:B------:R-:W-:Y:S01]  /*44e0*/  HFMA2.MMA R202, -RZ, RZ, 0, 4.76837158203125e-07 ;  /* 0x00000008ffca7435 */ /* 0x000fe200000001ff */
[----:B------:R-:W-:-:S02]  /*44f0*/  MOV R201, 0xffffffff ;  /* 0xffffffff00c97802 */ /* 0x000fc40000000f00 */
[----:B------:R-:W-:Y:S02]  /*4500*/  MOV R137, R138 ;  /* 0x0000008a00897202 */ /* 0x000fe40000000f00 */
[----:B------:R-:W-:Y:S02]  /*4510*/  MOV R132, 0x4530 ;  /* 0x0000453000847802 */ /* 0x000fe40000000f00 */
[----:B------:R-:W-:Y:S05]  /*4520*/  CALL.REL.NOINC `($__internal_63_$__cuda_sm70_shflsync_down_p) ;  /* 0x0000035000007944 */ /* 0x000fea0003c00000 */
[----:B-1----:R-:W-:Y:S01]  /*4530*/  MOV R135, R202 ;  /* 0x000000ca00877202 */ /* 0x002fe20000000f00 */
[----:B------:R-:W-:Y:S01]  /*4540*/  HFMA2.MMA R202, -RZ, RZ, 0, 4.76837158203125e-07 ;  /* 0x00000008ffca7435 */ /* 0x000fe200000001ff */
[----:B0-----:R-:W-:Y:S02]  /*4550*/  MOV R137, R139 ;  /* 0x0000008b00897202 */ /* 0x001fe40000000f00 */
[----:B------:R-:W-:Y:S02]  /*4560*/  MOV R168, 0x1f ;  /* 0x0000001f00a87802 */ /* 0x000fe40000000f00 */
[----:B------:R-:W-:Y:S02]  /*4570*/  MOV R201, 0xffffffff ;  /* 0xffffffff00c97802 */ /* 0x000fe40000000f00 */
[----:B------:R-:W-:-:S02]  /*4580*/  MOV R132, 0x45a0 ;  /* 0x000045a000847802 */ /* 0x000fc40000000f00 */
[----:B------:R-:W-:Y:S05]  /*4590*/  CALL.REL.NOINC `($__internal_63_$__cuda_sm70_shflsync_down_p) ;  /* 0x000002e000007944 */ /* 0x000fea0003c00000 */
[----:B------:R-:W-:Y:S01]  /*45a0*/  FADD.FTZ R138, R135, R138 ;  /* 0x0000008a878a7221 */ /* 0x000fe20000010000 */
[----:B0-----:R-:W-:Y:S01]  /*45b0*/  MOV R168, 0x1f ;  /* 0x0000001f00a87802 */ /* 0x001fe20000000f00 */
[----:B-1----:R-:W-:Y:S01]  /*45c0*/  FADD.FTZ R139, R139, R202 ;  /* 0x000000ca8b8b7221 */ /* 0x002fe20000010000 */
[----:B------:R-:W-:Y:S01]  /*45d0*/  HFMA2.MMA R202, -RZ, RZ, 0, 2.384185791015625e-07 ;  /* 0x00000004ffca7435 */ /* 0x000fe200000001ff */
[----:B------:R-:W-:Y:S01]  /*45e0*/  IMAD.MOV.U32 R201, RZ, RZ, -0x1 ;  /* 0xffffffffffc97424 */ /* 0x000fe200078e00ff */
[----:B------:R-:W-:-:S02]  /*45f0*/  MOV R137, R138 ;  /* 0x0000008a00897202 */ /* 0x000fc40000000f00 */
[----:B------:R-:W-:Y:S02]  /*4600*/  MOV R132, 0x4620 ;  /* 0x0000462000847802 */ /* 0x000fe40000000f00 */
[----:B------:R-:W-:Y:S05]  /*4610*/  CALL.REL.NOINC `($__internal_63_$__cuda_sm70_shflsync_down_p) ;  /* 0x0000026000007944 */ /* 0x000fea0003c00000 */
[----:B-1----:R-:W-:Y:S01]  /*4620*/  MOV R135, R202 ;  /* 0x000000ca00877202 */ /* 0x002fe20000000f00 */
[----:B------:R-:W-:Y:S01]  /*4630*/  HFMA2.MMA R202, -RZ, RZ, 0, 2.384185791015625e-07 ;  /* 0x00000004ffca7435 */ /* 0x000fe200000001ff */
[----:B0-----:R-:W-:Y:S02]  /*4640*/  MOV R137, R139 ;  /* 0x0000008b00897202 */ /* 0x001fe40000000f00 */
[----:B------:R-:W-:Y:S02]  /*4650*/  MOV R168, 0x1f ;  /* 0x0000001f00a87802 */ /* 0x000fe40000000f00 */
[----:B------:R-:W-:Y:S02]  /*4660*/  MOV R201, 0xffffffff ;  /* 0xffffffff00c97802 */ /* 0x000fe40000000f00 */
[----:B------:R-:W-:Y:S02]  /*4670*/  MOV R132, 0x4690 ;  /* 0x0000469000847802 */ /* 0x000fe40000000f00 */
[----:B------:R-:W-:Y:S05]  /*4680*/  CALL.REL.NOINC `($__internal_63_$__cuda_sm70_shflsync_down_p) ;  /* 0x000001f000007944 */ /* 0x000fea0003c00000 */
[----:B------:R-:W-:Y:S01]  /*4690*/  FADD.FTZ R136, R135, R138 ;  /* 0x0000008a87887221 */ /* 0x000fe20000010000 */
[----:B0-----:R-:W-:Y:S01]  /*46a0*/  MOV R168, 0x1f ;  /* 0x0000001f00a87802 */ /* 0x001fe20000000f00 */
[----:B-1----:R-:W-:Y:S01]  /*46b0*/  FADD.FTZ R139, R139, R202 ;  /* 0x000000ca8b8b7221 */ /* 0x002fe20000010000 */
[----:B------:R-:W-:Y:S01]  /*46c0*/  HFMA2.MMA R202, -RZ, RZ, 0, 1.1920928955078125e-07 ;  /* 0x00000002ffca7435 */ /* 0x000fe200000001ff */
[----:B------:R-:W-:-:S02]  /*46d0*/  MOV R201, 0xffffffff ;  /* 0xffffffff00c97802 */ /* 0x000fc40000000f00 */
[----:B------:R-:W-:Y:S02]  /*46e0*/  MOV R137, R136 ;  /* 0x0000008800897202 */ /* 0x000fe40000000f00 */
[----:B------:R-:W-:Y:S02]  /*46f0*/  MOV R132, 0x4710 ;  /* 0x0000471000847802 */ /* 0x000fe40000000f00 */
[----:B------:R-:W-:Y:S05]  /*4700*/  CALL.REL.NOINC `($__internal_63_$__cuda_sm70_shflsync_down_p) ;  /* 0x0000017000007944 */ /* 0x000fea0003c00000 */
[----:B0-----:R-:W-:Y:S01]  /*4710*/  HFMA2.MMA R168, -RZ, RZ, 0, 1.847743988037109375e-06 ;  /* 0x0000001fffa87435 */ /* 0x001fe200000001ff */
[----:B-1----:R-:W-:Y:S01]  /*4720*/  MOV R135, R202 ;  /* 0x000000ca00877202 */ /* 0x002fe20000000f00 */
[----:B------:R-:W-:Y:S01]  /*4730*/  IMAD.MOV.U32 R202, RZ, RZ, 0x2 ;  /* 0x00000002ffca7424 */ /* 0x000fe200078e00ff */
[----:B------:R-:W-:Y:S02]  /*4740*/  MOV R137, R139 ;  /* 0x0000008b00897202 */ /* 0x000fe40000000f00 */
[----:B------:R-:W-:Y:S02]  /*4750*/  MOV R201, 0xffffffff ;  /* 0xffffffff00c97802 */ /* 0x000fe40000000f00 */
[----:B------:R-:W-:Y:S02]  /*4760*/  MOV R132, 0x4780 ;  /* 0x0000478000847802 */ /* 0x000fe40000000f00 */
[----:B------:R-:W-:Y:S05]  /*4770*/  CALL.REL.NOINC `($__internal_63_$__cuda_sm70_shflsync_down_p) ;  /* 0x0000010000007944 */ /* 0x000fea0003c00000 */
[----:B------:R-:W-:Y:S01]  /*4780*/  FADD.FTZ R136, R135, R136 ;  /* 0x0000008887887221 */ /* 0x000fe20000010000 */
[----:B0-----:R-:W-:Y:S01]  /*4790*/  MOV R168, 0x1f ;  /* 0x0000001f00a87802 */ /* 0x001fe20000000f00 */
[----:B-1----:R-:W-:Y:S01]  /*47a0*/  FADD.FTZ R169, R139, R202 ;  /* 0x000000ca8ba97221 */ /* 0x002fe20000010000 */
[----:B------:R-:W-:Y:S01]  /*47b0*/  HFMA2.MMA R202, -RZ, RZ, 0, 5.9604644775390625e-08 ;  /* 0x00000001ffca7435 */ /* 0x000fe200000001ff */
[----:B------:R-:W-:-:S02]  /*47c0*/  MOV R201, 0xffffffff ;  /* 0xffffffff00c97802 */ /* 0x000fc40000000f00 */
[----:B------:R-:W-:Y:S02]  /*47d0*/  MOV R137, R136 ;  /* 0x0000008800897202 */ /* 0x000fe40000000f00 */
[----:B------:R-:W-:Y:S02]  /*47e0*/  MOV R132, 0x4800 ;  /* 0x0000480000847802 */ /* 0x000fe40000000f00 */
[----:B------:R-:W-:Y:S05]  /*47f0*/  CALL.REL.NOINC `($__internal_63_$__cuda_sm70_shflsync_down_p) ;  /* 0x0000008000007944 */ /* 0x000fea0003c00000 */
[----:B-1----:R-:W-:Y:S01]  /*4800*/  MOV R139, R202 ;  /* 0x000000ca008b7202 */ /* 0x002fe20000000f00 */
[----:B------:R-:W-:Y:S01]  /*4810*/  HFMA2.MMA R202, -RZ, RZ, 0, 5.9604644775390625e-08 ;  /* 0x00000001ffca7435 */ /* 0x000fe200000001ff */
[----:B0-----:R-:W-:Y:S02]  /*4820*/  MOV R137, R169 ;  /* 0x000000a900897202 */ /* 0x001fe40000000f00 */
[----:B------:R-:W-:Y:S02]  /*4830*/  MOV R168, 0x1f ;  /* 0x0000001f00a87802 */ /* 0x000fe40000000f00 */
[----:B------:R-:W-:Y:S02]  /*4840*/  MOV R201, 0xffffffff ;  /* 0xffffffff00c97802 */ /* 0x000fe40000000f00 */
[----:B------:R-:W-:-:S02]  /*4850*/  MOV R132, 0x4870 ;  /* 0x0000487000847802 */ /* 0x000fc40000000f00 */
[----:B------:R-:W-:Y:S05]  /*4860*/  CALL.REL.NOINC `($__internal_63_$__cuda_sm70_shflsync_down_p) ;  /* 0x0000001000007944 */ /* 0x000fea0003c00000 */
[----:B01----:R-:W-:Y:S05]  /*4870*/  BRA `(.L_x_4136) ;  /* 0xffffd56000007947 */ /* 0x003fea000383ffff */
        .weak           $__internal_63_$__cuda_sm70_shflsync_down_p
        .type           $__internal_63_$__cuda_sm70_shflsync_down_p,@function
        .size           $__internal_63_$__cuda_sm70_shflsync_down_p,(.L_x_11797 - $__internal_63_$__cuda_sm70_shflsync_down_p)
$__internal_63_$__cuda_sm70_shflsync_down_p:
[----:B------:R-:W-:Y:S01]  /*4880*/  HFMA2.MMA R133, -RZ, RZ, 0, 0 ;  /* 0x00000000ff857435 */ /* 0x000fe200000001ff */
[----:B------:R-:W-:Y:S04]  /*4890*/  WARPSYNC R201 ;  /* 0x000000c900007348 */ /* 0x000fe80003800000 */
[----:B------:R0:W1:Y:S01]  /*48a0*/  SHFL.DOWN PT, R202, R137, R202, R168 ;  /* 0x080000ca89ca7389 */ /* 0x00006200000e00a8 */
[----:B------:R-:W-:Y:S05]  /*48b0*/  RET.REL.NODEC R132 `(_ZN10layer_norm13ln_bwd_kernelINS_13Kernel_traitsI13__nv_bfloat16S2_fS2_fjLj4096ELj1ELj1ELj4ELj16ENS_18Kernel_traits_baseILj4096ES2_S2_fS2_fjLj128EEEEELb0ELb0ELb1ELb1EEEvNS_9BwdParamsE) ;  /* 0xffffb74084007950 */ /* 0x000fea0003c3ffff */
.L_x_4137:
        /* <DEDUP_REMOVED lines=12> */
.L_x_11797:


//--------------------- .text._ZN10layer_norm13ln_bwd_kernelINS_13Kernel_traitsI13__nv_bfloat16S2_fS2_fjLj4096ELj1ELj1ELj4ELj16ENS_18Kernel_traits_baseILj4096ES2_S2_fS2_fjLj128EEEEELb0ELb1ELb0ELb0EEEvNS_9BwdParamsE --------------------------
	.section	.text._ZN10layer_norm13ln_bwd_kernelINS_13Kernel_traitsI13__nv_bfloat16S2_fS2_fjLj4096ELj1ELj1ELj4ELj16ENS_18Kernel_traits_baseILj4096ES2_S2_fS2_fjLj128EEEEELb0ELb1ELb0ELb0EEEvNS_9BwdParamsE,"ax",@progbits
	.sectioninfo	@"SHI_REGISTERS=255"
	.align	128
        .global         _ZN10layer_norm13ln_bwd_kernelINS_13Kernel_traitsI13__nv_bfloat16S2_fS2_fjLj4096ELj1ELj1ELj4ELj16ENS_18Kernel_traits_baseILj4096ES2_S2_fS2_fjLj128EEEEELb0ELb1ELb0ELb0EEEvNS_9BwdParamsE
        .type           _ZN10layer_norm13ln_bwd_kernelINS_13Kernel_traitsI13__nv_bfloat16S2_fS2_fjLj4096ELj1ELj1ELj4ELj16ENS_18Kernel_traits_baseILj4096ES2_S2_fS2_fjLj128EEEEELb0ELb1ELb0ELb0EEEvNS_9BwdParamsE,@function
        .size           _ZN10layer_norm13ln_bwd_kernelINS_13Kernel_traitsI13__nv_bfloat16S2_fS2_fjLj4096ELj1ELj1ELj4ELj16ENS_18Kernel_traits_baseILj4096ES2_S2_fS2_fjLj128EEEEELb0ELb1ELb0ELb0EEEvNS_9BwdParamsE,(.L_x_11798 - _ZN10layer_norm13ln_bwd_kernelINS_13Kernel_traitsI13__nv_bfloat16S2_fS2_fjLj4096ELj1ELj1ELj4ELj16ENS_18Kernel_traits_baseILj4096ES2_S2_fS2_fjLj128EEEEELb0ELb1ELb0ELb0EEEvNS_9BwdParamsE)
        .other          _ZN10layer_norm13ln_bwd_kernelINS_13Kernel_traitsI13__nv_bfloat16S2_fS2_fjLj4096ELj1ELj1ELj4ELj16ENS_18Kernel_traits_baseILj4096ES2_S2_fS2_fjLj128EEEEELb0ELb1ELb0ELb0EEEvNS_9BwdParamsE,@"STO_CUDA_ENTRY STV_DEFAULT"
_ZN10layer_norm13ln_bwd_kernelINS_13Kernel_traitsI13__nv_bfloat16S2_fS2_fjLj4096ELj1ELj1ELj4ELj16ENS_18Kernel_traits_baseILj4096ES2_S2_fS2_fjLj128EEEEELb0ELb1ELb0ELb0EEEvNS_9BwdParamsE:
.text._ZN10layer_norm13ln_bwd_kernelINS_13Kernel_traitsI13__nv_bfloat16S2_fS2_fjLj4096ELj1ELj1ELj4ELj16ENS_18Kernel_traits_baseILj4096ES2_S2_fS2_fjLj128EEEEELb0ELb1ELb0ELb0EEEvNS_9BwdParamsE:
        /* <DEDUP_REMOVED lines=26> */
[----:B------:R-:W1:Y:S01]  /*01a0*/  S2UR UR6, SR_CTAID.X ;  /* 0x00000000000679c3 */ /* 0x000e620000002500 */
[----:B------:R2:W5:Y:S03]  /*01b0*/  @P3 LDG.E.128 R28, [R38.64] ;  /* 0x00000004261c3981 */ /* 0x000566000c1e1d00 */
[CC--:B------:R-:W-:Y:S01]  /*01c0*/  @P4 IMAD.WIDE.U32 R42, R36.reuse, R45.reuse, c[0x0][0x1b0] ;  /* 0x00006c00242a4625 */ /* 0x0c0fe200078e002d */
[----:B------:R3:W5:Y:S03]  /*01d0*/  @P3 LDG.E.128 R12, [R40.64] ;  /* 0x00000004280c3981 */ /* 0x000766000c1e1d00 */
[C---:B------:R-:W-:Y:S01]  /*01e0*/  @P4 IMAD.WIDE.U32 R44, R36.reuse, R45, c[0x0][0x1c8] ;  /* 0x00007200242c4625 */ /* 0x040fe200078e002d */
[----:B------:R-:W-:Y:S01]  /*01f0*/  @P4 IADD3 R36, R36, 0x80, RZ ;  /* 0x0000008024244810 */ /* 0x000fe20007ffe0ff */
[----:B------:R4:W5:Y:S04]  /*0200*/  @P4 LDG.E.128 R24, [R42.64] ;  /* 0x000000042a184981 */ /* 0x000968000c1e1d00 */
[----:B------:R-:W-:Y:S01]  /*0210*/  @P5 IMAD.WIDE.U32 R34, R36, R37, c[0x0][0x1b0] ;  /* 0x00006c0024225625 */ /* 0x000fe200078e0025 */
[----:B------:R0:W5:Y:S04]  /*0220*/  @P4 LDG.E.128 R8, [R44.64] ;  /* 0x000000042c084981 */ /* 0x000168000c1e1d00 */
[----:B------:R0:W5:Y:S01]  /*0230*/  @P5 LDG.E.128 R20, [R34.64] ;  /* 0x0000000422145981 */ /* 0x000162000c1e1d00 */
[----:B-1----:R-:W-:-:S04]  /*0240*/  LEA.HI R0, R46, UR6, RZ, 0x19 ;  /* 0x000000062e007c11 */ /* 0x002fc8000f8fc8ff */
[----:B------:R-:W-:Y:S01]  /*0250*/  ISETP.GE.AND P0, PT, R0, c[0x0][0x164], PT ;  /* 0x0000590000007a0c */ /* 0x000fe20003f06270 */
[----:B------:R-:W-:Y:S01]  /*0260*/  @P5 IMAD.WIDE.U32 R36, R36, R37, c[0x0][0x1c8] ;  /* 0x0000720024245625 */ /* 0x000fe200078e0025 */
[----:B------:R-:W-:Y:S01]  /*0270*/  CS2R R128, SRZ ;  /* 0x0000000000807805 */ /* 0x000fe2000001ff00 */
[----:B------:R-:W-:Y:S01]  /*0280*/  CS2R R130, SRZ ;  /* 0x0000000000827805 */ /* 0x000fe2000001ff00 */
[----:B------:R-:W-:Y:S01]  /*0290*/  CS2R R124, SRZ ;  /* 0x00000000007c7805 */ /* 0x000fe2000001ff00 */
[----:B------:R-:W-:Y:S01]  /*02a0*/  CS2R R126, SRZ ;  /* 0x00000000007e7805 */ /* 0x000fe2000001ff00 */
[----:B------:R1:W5:Y:S01]  /*02b0*/  @P5 LDG.E.128 R4, [R36.64] ;  /* 0x0000000424045981 */ /* 0x000362000c1e1d00 */
        /* <DEDUP_REMOVED lines=40> */
[----:B---3--:R-:W-:Y:S01]  /*0540*/  CS2R R40, SRZ ;  /* 0x0000000000287805 */ /* 0x008fe2000001ff00 */
[----:B----4-:R-:W-:Y:S01]  /*0550*/  CS2R R42, SRZ ;  /* 0x00000000002a7805 */ /* 0x010fe2000001ff00 */
[----:B-1----:R-:W-:Y:S01]  /*0560*/  CS2R R36, SRZ ;  /* 0x0000000000247805 */ /* 0x002fe2000001ff00 */
[----:B--2---:R-:W-:Y:S01]  /*0570*/  CS2R R38, SRZ ;  /* 0x0000000000267805 */ /* 0x004fe2000001ff00 */
[----:B------:R-:W-:Y:S05]  /*0580*/  @P0 BRA `(.L_x_4138) ;  /* 0x0000390000000947 */ /* 0x000fea0003800000 */
[--C-:B-----5:R-:W-:Y:S01]  /*0590*/  PRMT R3, RZ, 0x5410, R132.reuse ;  /* 0x00005410ff037816 */ /* 0x120fe20000000084 */
        /* <DEDUP_REMOVED lines=13> */
[--C-:B-1----:R-:W-:Y:S01]  /*0670*/  PRMT R2, RZ, 0x5410, R134.reuse ;  /* 0x00005410ff027816 */ /* 0x102fe20000000086 */
[----:B------:R0:W-:Y:S01]  /*0680*/  STL [R1+0x70], R3 ;  /* 0x0000700301007387 */ /* 0x0001e20000100800 */
[--C-:B------:R-:W-:Y:S02]  /*0690*/  PRMT R243, RZ, 0x5410, R19.reuse ;  /* 0x00005410fff37816 */ /* 0x100fe40000000013 */
[----:B--2---:R-:W-:Y:S01]  /*06a0*/  PRMT R32, RZ, 0x7610, R134 ;  /* 0x00007610ff207816 */ /* 0x004fe20000000086 */
[----:B------:R1:W-:Y:S01]  /*06b0*/  STL [R1+0x6c], R2 ;  /* 0x00006c0201007387 */ /* 0x0003e20000100800 */
[----:B------:R-:W-:-:S02]  /*06c0*/  PRMT R242, RZ, 0x7610, R19 ;  /* 0x00007610fff27816 */ /* 0x000fc40000000013 */
[--C-:B------:R-:W-:Y:S01]  /*06d0*/  PRMT R241, RZ, 0x5410, R12.reuse ;  /* 0x00005410fff17816 */ /* 0x100fe2000000000c */
[----:B------:R2:W-:Y:S01]  /*06e0*/  STL [R1+0x68], R32 ;  /* 0x0000682001007387 */ /* 0x0005e20000100800 */
[----:B------:R-:W-:Y:S02]  /*06f0*/  PRMT R240, RZ, 0x7610, R12 ;  /* 0x00007610fff07816 */ /* 0x000fe4000000000c */
[----:B0-----:R-:W-:Y:S02]  /*0700*/  PRMT R3, RZ, 0x5410, R135 ;  /* 0x00005410ff037816 */ /* 0x001fe40000000087 */
[----:B------:R-:W-:Y:S02]  /*0710*/  PRMT R239, RZ, 0x5410, R13 ;  /* 0x00005410ffef7816 */ /* 0x000fe4000000000d */
[----:B-1----:R-:W-:Y:S01]  /*0720*/  PRMT R2, RZ, 0x7610, R135 ;  /* 0x00007610ff027816 */ /* 0x002fe20000000087 */
[----:B------:R0:W-:Y:S01]  /*0730*/  STL [R1+0x64], R3 ;  /* 0x0000640301007387 */ /* 0x0001e20000100800 */
[----:B------:R-:W-:-:S02]  /*0740*/  PRMT R238, RZ, 0x7610, R13 ;  /* 0x00007610ffee7816 */ /* 0x000fc4000000000d */
[----:B--2---:R-:W-:Y:S01]  /*0750*/  PRMT R32, RZ, 0x5410, R28 ;  /* 0x00005410ff207816 */ /* 0x004fe2000000001c */
[----:B------:R1:W-:Y:S01]  /*0760*/  STL [R1+0x60], R2 ;  /* 0x0000600201007387 */ /* 0x0003e20000100800 */
[--C-:B------:R-:W-:Y:S02]  /*0770*/  PRMT R237, RZ, 0x5410, R14.reuse ;  /* 0x00005410ffed7816 */ /* 0x100fe4000000000e */
[----:B------:R-:W-:Y:S01]  /*0780*/  PRMT R236, RZ, 0x7610, R14 ;  /* 0x00007610ffec7816 */ /* 0x000fe2000000000e */
[----:B------:R-:W-:Y:S01]  /*0790*/  STL [R1+0x5c], R32 ;  /* 0x00005c2001007387 */ /* 0x000fe20000100800 */
[----:B------:R-:W-:Y:S02]  /*07a0*/  PRMT R235, RZ, 0x5410, R15 ;  /* 0x00005410ffeb7816 */ /* 0x000fe4000000000f */
[----:B0-----:R-:W-:Y:S02]  /*07b0*/  PRMT R3, RZ, 0x7610, R28 ;  /* 0x00007610ff037816 */ /* 0x001fe4000000001c */
[----:B------:R-:W-:-:S02]  /*07c0*/  PRMT R28, RZ, 0x7610, R29 ;  /* 0x00007610ff1c7816 */ /* 0x000fc4000000001d */
[----:B-1----:R-:W-:Y:S01]  /*07d0*/  PRMT R2, RZ, 0x5410, R29 ;  /* 0x00005410ff027816 */ /* 0x002fe2000000001d */
        /* <DEDUP_REMOVED lines=17> */
[----:B------:R-:W-:Y:S01]  /*08f0*/  STL [R1+0x44], R28 ;  /* 0x0000441c01007387 */ /* 0x000fe20000100800 */
[----:B------:R-:W-:Y:S02]  /*0900*/  PRMT R225, RZ, 0x5410, R4 ;  /* 0x00005410ffe17816 */ /* 0x000fe40000000004 */
[----:B0-----:R-:W-:Y:S02]  /*0910*/  PRMT R3, RZ, 0x7610, R31 ;  /* 0x00007610ff037816 */ /* 0x001fe4000000001f */
[----:B------:R-:W-:Y:S02]  /*0920*/  MOV R129, RZ ;  /* 0x000000ff00817202 */ /* 0x000fe40000000f00 */
[--C-:B-1----:R-:W-:Y:S01]  /*0930*/  PRMT R2, RZ, 0x5410, R24.reuse ;  /* 0x00005410ff027816 */ /* 0x102fe20000000018 */
[----:B------:R0:W-:Y:S01]  /*0940*/  STL [R1+0x40], R3 ;  /* 0x0000400301007387 */ /* 0x0001e20000100800 */
[----:B------:R-:W-:-:S02]  /*0950*/  PRMT R24, RZ, 0x7610, R24 ;  /* 0x00007610ff187816 */ /* 0x000fc40000000018 */
[----:B------:R-:W-:Y:S01]  /*0960*/  PRMT R224, RZ, 0x7610, R4 ;  /* 0x00007610ffe07816 */ /* 0x000fe20000000004 */
[----:B------:R1:W-:Y:S01]  /*0970*/  STL [R1+0x3c], R2 ;  /* 0x00003c0201007387 */ /* 0x0003e20000100800 */
[--C-:B------:R-:W-:Y:S02]  /*0980*/  PRMT R223, RZ, 0x5410, R5.reuse ;  /* 0x00005410ffdf7816 */ /* 0x100fe40000000005 */
[----:B------:R-:W-:Y:S01]  /*0990*/  PRMT R222, RZ, 0x7610, R5 ;  /* 0x00007610ffde7816 */ /* 0x000fe20000000005 */
[----:B------:R2:W-:Y:S01]  /*09a0*/  STL [R1+0x38], R24 ;  /* 0x0000381801007387 */ /* 0x0005e20000100800 */
[--C-:B------:R-:W-:Y:S02]  /*09b0*/  PRMT R221, RZ, 0x5410, R6.reuse ;  /* 0x00005410ffdd7816 */ /* 0x100fe40000000006 */
[----:B0-----:R-:W-:Y:S02]  /*09c0*/  PRMT R3, RZ, 0x5410, R25 ;  /* 0x00005410ff037816 */ /* 0x001fe40000000019 */
[----:B------:R-:W-:-:S02]  /*09d0*/  PRMT R220, RZ, 0x7610, R6 ;  /* 0x00007610ffdc7816 */ /* 0x000fc40000000006 */
[----:B-1----:R-:W-:Y:S01]  /*09e0*/  PRMT R2, RZ, 0x7610, R25 ;  /* 0x00007610ff027816 */ /* 0x002fe20000000019 */
[----:B------:R0:W-:Y:S01]  /*09f0*/  STL [R1+0x34], R3 ;  /* 0x0000340301007387 */ /* 0x0001e20000100800 */
[--C-:B------:R-:W-:Y:S02]  /*0a00*/  PRMT R219, RZ, 0x5410, R7.reuse ;  /* 0x00005410ffdb7816 */ /* 0x100fe40000000007 */
[----:B--2---:R-:W-:Y:S01]  /*0a10*/  PRMT R24, RZ, 0x5410, R26 ;  /* 0x00005410ff187816 */ /* 0x004fe2000000001a */
[----:B------:R1:W-:Y:S01]  /*0a20*/  STL [R1+0x30], R2 ;  /* 0x0000300201007387 */ /* 0x0003e20000100800 */
[----:B------:R-:W-:-:S03]  /*0a30*/  PRMT R218, RZ, 0x7610, R7 ;  /* 0x00007610ffda7816 */ /* 0x000fc60000000007 */
[----:B------:R2:W-:Y:S01]  /*0a40*/  STL [R1+0x2c], R24 ;  /* 0x00002c1801007387 */ /* 0x0005e20000100800 */
[----:B0-----:R-:W-:Y:S02]  /*0a50*/  PRMT R3, RZ, 0x7610, R26 ;  /* 0x00007610ff037816 */ /* 0x001fe4000000001a */
[----:B-1----:R-:W-:-:S03]  /*0a60*/  PRMT R2, RZ, 0x5410, R27 ;  /* 0x00005410ff027816 */ /* 0x002fc6000000001b */
[----:B------:R0:W-:Y:S01]  /*0a70*/  STL [R1+0x28], R3 ;  /* 0x0000280301007387 */ /* 0x0001e20000100800 */
[----:B--2---:R-:W-:-:S03]  /*0a80*/  PRMT R24, RZ, 0x7610, R27 ;  /* 0x00007610ff187816 */ /* 0x004fc6000000001b */
[----:B------:R1:W-:Y:S04]  /*0a90*/  STL [R1+0x24], R2 ;  /* 0x0000240201007387 */ /* 0x0003e80000100800 */
[----:B------:R-:W-:Y:S01]  /*0aa0*/  STL [R1+0x20], R24 ;  /* 0x0000201801007387 */ /* 0x000fe20000100800 */
[--C-:B0-----:R-:W-:Y:S02]  /*0ab0*/  PRMT R3, RZ, 0x5410, R20.reuse ;  /* 0x00005410ff037816 */ /* 0x101fe40000000014 */
[----:B-1----:R-:W-:-:S03]  /*0ac0*/  PRMT R2, RZ, 0x7610, R20 ;  /* 0x00007610ff027816 */ /* 0x002fc60000000014 */
[----:B------:R0:W-:Y:S01]  /*0ad0*/  STL [R1+0x1c], R3 ;  /* 0x00001c0301007387 */ /* 0x0001e20000100800 */
[----:B------:R-:W-:-:S03]  /*0ae0*/  PRMT R20, RZ, 0x5410, R21 ;  /* 0x00005410ff147816 */ /* 0x000fc60000000015 */
[----:B------:R1:W-:Y:S04]  /*0af0*/  STL [R1+0x18], R2 ;  /* 0x0000180201007387 */ /* 0x0003e80000100800 */
[----:B------:R2:W-:Y:S01]  /*0b00*/  STL [R1+0x14], R20 ;  /* 0x0000141401007387 */ /* 0x0005e20000100800 */
[----:B0-----:R-:W-:Y:S02]  /*0b10*/  PRMT R3, RZ, 0x7610, R21 ;  /* 0x00007610ff037816 */ /* 0x001fe40000000015 */
[----:B-1----:R-:W-:-:S03]  /*0b20*/  PRMT R2, RZ, 0x5410, R22 ;  /* 0x00005410ff027816 */ /* 0x002fc60000000016 */
[----:B------:R0:W-:Y:S01]  /*0b30*/  STL [R1+0x10], R3 ;  /* 0x0000100301007387 */ /* 0x0001e20000100800 */
[----:B--2---:R-:W-:-:S03]  /*0b40*/  PRMT R20, RZ, 0x7610, R22 ;  /* 0x00007610ff147816 */ /* 0x004fc60000000016 */
[----:B------:R1:W-:Y:S04]  /*0b50*/  STL [R1+0xc], R2 ;  /* 0x00000c0201007387 */ /* 0x0003e80000100800 */
[----:B------:R2:W-:Y:S01]  /*0b60*/  STL [R1+0x8], R20 ;  /* 0x0000081401007387 */ /* 0x0005e20000100800 */
[--C-:B0-----:R-:W-:Y:S02]  /*0b70*/  PRMT R3, RZ, 0x5410, R23.reuse ;  /* 0x00005410ff037816 */ /* 0x101fe40000000017 */
[----:B-1----:R-:W-:-:S03]  /*0b80*/  PRMT R2, RZ, 0x7610, R23 ;  /* 0x00007610ff027816 */ /* 0x002fc60000000017 */
[----:B------:R2:W-:Y:S04]  /*0b90*/  STL [R1+0x4], R3 ;  /* 0x0000040301007387 */ /* 0x0005e80000100800 */
[----:B------:R2:W-:Y:S02]  /*0ba0*/  STL [R1], R2 ;  /* 0x0000000201007387 */ /* 0x0005e40000100800 */
.L_x_4157:
[----:B------:R-:W-:Y:S02]  /*0bb0*/  ISETP.NE.U32.AND P0, PT, RZ, c[0x0][0x1c0], PT ;  /* 0x00007000ff007a0c */ /* 0x000fe40003f05070 */
[----:B--2---:R-:W-:Y:S02]  /*0bc0*/  SHF.R.S32.HI R2, RZ, 0x1f, R0 ;  /* 0x0000001fff027819 */ /* 0x004fe40000011400 */
        /* <DEDUP_REMOVED lines=13> */
[----:B------:R-:W-:Y:S01]  /*0ca0*/  CS2R R210, SRZ ;  /* 0x0000000000d27805 */ /* 0x000fe2000001ff00 */
[----:B--2---:R-:W-:Y:S01]  /*0cb0*/  @P0 PRMT R176, RZ, 0x5410, R2 ;  /* 0x00005410ffb00816 */ /* 0x004fe20000000002 */
[----:B------:R-:W-:Y:S01]  /*0cc0*/  IMAD R2, R0, c[0x0][0x168], RZ ;  /* 0x00005a0000027a24 */ /* 0x000fe200078e02ff */
[----:B----4-:R-:W-:-:S04]  /*0cd0*/  ISETP.NE.AND P0, PT, R167, RZ, PT ;  /* 0x000000ffa700720c */ /* 0x010fc80003f05270 */
[----:B0-----:R-:W-:-:S04]  /*0ce0*/  SHF.R.S32.HI R164, RZ, 0x1f, R2 ;  /* 0x0000001fffa47819 */ /* 0x001fc80000011402 */
[----:B------:R-:W-:Y:S02]  /*0cf0*/  LEA.HI R2, R164, R2, RZ, 0x3 ;  /* 0x00000002a4027211 */ /* 0x000fe400078f18ff */
[----:B-1----:R-:W-:Y:S02]  /*0d00*/  LOP3.LUT R164, R250, 0x7f, RZ, 0xc0, !PT ;  /* 0x0000007ffaa47812 */ /* 0x002fe400078ec0ff */
[----:B---3--:R-:W-:Y:S02]  /*0d10*/  FSEL R209, R209, RZ, !P0 ;  /* 0x000000ffd1d17208 */ /* 0x008fe40004000000 */
[----:B------:R-:W-:-:S04]  /*0d20*/  LEA.HI.SX32 R2, R2, R164, 0x1d ;  /* 0x000000a402027211 */ /* 0x000fc800078feaff */
[----:B------:R-:W-:Y:S01]  /*0d30*/  MOV R212, R2 ;  /* 0x0000000200d47202 */ /* 0x000fe20000000f00 */
[----:B------:R-:W-:Y:S05]  /*0d40*/  @!P2 BRA `(.L_x_4140) ;  /* 0x000005600000a947 */ /* 0x000fea0003800000 */
[----:B------:R-:W-:Y:S01]  /*0d50*/  HFMA2.MMA R164, -RZ, RZ, 0, 9.5367431640625e-07 ;  /* 0x00000010ffa47435 */ /* 0x000fe200000001ff */
[C---:B------:R-:W-:Y:S01]  /*0d60*/  LEA R20, P0, R2.reuse, c[0x0][0x188], 0x5 ;  /* 0x0000620002147a11 */ /* 0x040fe200078028ff */
[----:B------:R-:W2:Y:S03]  /*0d70*/  LDL R170, [R1+0x7c] ;  /* 0x00007c0001aa7983 */ /* 0x000ea60000100800 */
[C---:B------:R-:W-:Y:S01]  /*0d80*/  LEA.HI.X R21, R2.reuse, c[0x0][0x18c], RZ, 0x5, P0 ;  /* 0x0000630002157a11 */ /* 0x040fe200000f2cff */
[----:B------:R-:W3:Y:S04]  /*0d90*/  LDL R252, [R1+0x70] ;  /* 0x0000700001fc7983 */ /* 0x000ee80000100800 */
[----:B------:R-:W-:Y:S01]  /*0da0*/  IMAD.WIDE.U32 R164, R2, R164, c[0x0][0x208] ;  /* 0x0000820002a47625 */ /* 0x000fe200078e00a4 */
[----:B------:R0:W4:Y:S04]  /*0db0*/  LDG.E.128 R24, [R20.64] ;  /* 0x0000000414187981 */ /* 0x000128000c1e1d00 */
[----:B------:R-:W2:Y:S04]  /*0dc0*/  LDL R206, [R1+0x78] ;  /* 0x0000780001ce7983 */ /* 0x000ea80000100800 */
[----:B------:R-:W2:Y:S01]  /*0dd0*/  LDG.E.128 R164, [R164.64] ;  /* 0x00000004a4a47981 */ /* 0x000ea2000c1e1d00 */
[----:B------:R-:W-:-:S03]  /*0de0*/  ISETP.NE.U32.AND P0, PT, RZ, c[0x0][0x218], PT ;  /* 0x00008600ff007a0c */ /* 0x000fc60003f05070 */
[----:B0-----:R-:W3:Y:S01]  /*0df0*/  LDG.E.128 R20, [R20.64+0x10] ;  /* 0x0000100414147981 */ /* 0x001ee2000c1e1d00 */
[----:B------:R-:W-:-:S03]  /*0e00*/  ISETP.NE.AND.EX P0, PT, RZ, c[0x0][0x21c], PT, P0 ;  /* 0x00008700ff007a0c */ /* 0x000fc60003f05300 */
[----:B------:R-:W3:Y:S04]  /*0e10*/  LDL R204, [R1+0x74] ;  /* 0x0000740001cc7983 */ /* 0x000ee80000100800 */
[----:B------:R-:W3:Y:S04]  /*0e20*/  LDL R251, [R1+0x6c] ;  /* 0x00006c0001fb7983 */ /* 0x000ee80000100800 */
[----:B------:R-:W3:Y:S02]  /*0e30*/  LDL R171, [R1+0x68] ;  /* 0x0000680001ab7983 */ /* 0x000ee40000100800 */
[----:B------:R-:W-:-:S04]  /*0e40*/  @P0 LEA R168, P1, R2, c[0x0][0x218], 0x5 ;  /* 0x0000860002a80a11 */ /* 0x000fc800078228ff */
[----:B------:R-:W-:-:S05]  /*0e50*/  @P0 LEA.HI.X R169, R2, c[0x0][0x21c], RZ, 0x5, P1 ;  /* 0x0000870002a90a11 */ /* 0x000fca00008f2cff */
[----:B------:R0:W5:Y:S04]  /*0e60*/  @P0 LDG.E.128 R32, [R168.64] ;  /* 0x00000004a8200981 */ /* 0x000168000c1e1d00 */
[----:B------:R0:W5:Y:S01]  /*0e70*/  @P0 LDG.E.128 R28, [R168.64+0x10] ;  /* 0x00001004a81c0981 */ /* 0x000162000c1e1d00 */
[C---:B----4-:R-:W-:Y:S02]  /*0e80*/  FADD.FTZ R5, -R209.reuse, R24 ;  /* 0x00000018d1057221 */ /* 0x050fe40000010100 */
[C---:B0-----:R-:W-:Y:S02]  /*0e90*/  FADD.FTZ R168, -R209.reuse, R25 ;  /* 0x00000019d1a87221 */ /* 0x041fe40000010100 */
[----:B------:R-:W-:Y:S02]  /*0ea0*/  FADD.FTZ R25, -R209, R26 ;  /* 0x0000001ad1197221 */ /* 0x000fe40000010100 */
[----:B-----5:R-:W-:Y:S01]  /*0eb0*/  FMUL.FTZ R5, R177, R5 ;  /* 0x00000005b1057220 */ /* 0x020fe20000410000 */
[----:B--2---:R-:W-:Y:S01]  /*0ec0*/  PRMT R26, RZ, 0x5410, R164 ;  /* 0x00005410ff1a7816 */ /* 0x004fe200000000a4 */
[----:B------:R-:W-:-:S04]  /*0ed0*/  FADD.FTZ R24, -R209, R27 ;  /* 0x0000001bd1187221 */ /* 0x000fc80000010100 */
[----:B------:R-:W-:Y:S02]  /*0ee0*/  FADD.FTZ R96, R96, R26 ;  /* 0x0000001a60607221 */ /* 0x000fe40000010000 */
[-C--:B------:R-:W-:Y:S02]  /*0ef0*/  FFMA.FTZ R128, R5, R26.reuse, R128 ;  /* 0x0000001a05807223 */ /* 0x080fe40000010080 */
[----:B------:R-:W-:Y:S02]  /*0f00*/  FMUL.FTZ R26, R170, R26 ;  /* 0x0000001aaa1a7220 */ /* 0x000fe40000410000 */
[----:B------:R-:W2:Y:S01]  /*0f10*/  LDL R170, [R1+0x64] ;  /* 0x0000640001aa7983 */ /* 0x000ea20000100800 */
[----:B------:R-:W-:-:S03]  /*0f20*/  FMUL.FTZ R27, R177, R168 ;  /* 0x000000a8b11b7220 */ /* 0x000fc60000410000 */
[----:B------:R-:W4:Y:S01]  /*0f30*/  LDL R168, [R1+0x60] ;  /* 0x0000600001a87983 */ /* 0x000f220000100800 */
[----:B------:R-:W-:Y:S01]  /*0f40*/  PRMT R215, RZ, 0x5410, R165 ;  /* 0x00005410ffd77816 */ /* 0x000fe200000000a5 */
[----:B------:R-:W-:Y:S01]  /*0f50*/  FMUL.FTZ R24, R177, R24 ;  /* 0x00000018b1187220 */ /* 0x000fe20000410000 */
[----:B------:R-:W-:Y:S01]  /*0f60*/  PRMT R216, RZ, 0x7610, R164 ;  /* 0x00007610ffd87816 */ /* 0x000fe200000000a4 */
[C---:B---3--:R-:W-:Y:S01]  /*0f70*/  FADD.FTZ R164, -R209.reuse, R21 ;  /* 0x00000015d1a47221 */ /* 0x048fe20000010100 */
[----:B------:R-:W-:Y:S01]  /*0f80*/  PRMT R165, RZ, 0x7610, R165 ;  /* 0x00007610ffa57816 */ /* 0x000fe200000000a5 */
[----:B------:R-:W-:Y:S02]  /*0f90*/  FADD.FTZ R21, -R209, R22 ;  /* 0x00000016d1157221 */ /* 0x000fe40000010100 */
[----:B------:R-:W-:Y:S02]  /*0fa0*/  FADD.FTZ R97, R97, R216 ;  /* 0x000000d861617221 */ /* 0x000fe40000010000 */
[----:B------:R-:W-:-:S02]  /*0fb0*/  FMUL.FTZ R25, R177, R25 ;  /* 0x00000019b1197220 */ /* 0x000fc40000410000 */
[----:B------:R-:W-:Y:S02]  /*0fc0*/  FFMA.FTZ R129, R27, R216, R129 ;  /* 0x000000d81b817223 */ /* 0x000fe40000010081 */
[----:B------:R-:W-:Y:S02]  /*0fd0*/  FADD.FTZ R99, R99, R165 ;  /* 0x000000a563637221 */ /* 0x000fe40000010000 */
[-C--:B------:R-:W-:Y:S02]  /*0fe0*/  FFMA.FTZ R131, R24, R165.reuse, R131 ;  /* 0x000000a518837223 */ /* 0x080fe40000010083 */
[----:B------:R-:W-:Y:S02]  /*0ff0*/  FMUL.FTZ R214, R252, R165 ;  /* 0x000000a5fcd67220 */ /* 0x000fe40000410000 */
[----:B------:R-:W-:Y:S02]  /*1000*/  FMUL.FTZ R22, R177, R164 ;  /* 0x000000a4b1167220 */ /* 0x000fe40000410000 */
[----:B------:R-:W-:-:S02]  /*1010*/  FMUL.FTZ R216, R206, R216 ;  /* 0x000000d8ced87220 */ /* 0x000fc40000410000 */
[----:B------:R-:W-:Y:S02]  /*1020*/  FADD.FTZ R165, RZ, R26 ;  /* 0x0000001affa57221 */ /* 0x000fe40000010000 */
[----:B------:R-:W-:Y:S02]  /*1030*/  FFMA.FTZ R164, R5, R26, RZ ;  /* 0x0000001a05a47223 */ /* 0x000fe400000100ff */
[----:B------:R-:W-:Y:S02]  /*1040*/  FADD.FTZ R169, -R209, R20 ;  /* 0x00000014d1a97221 */ /* 0x000fe40000010100 */
        /* <DEDUP_REMOVED lines=24> */
[----:B------:R-:W-:Y:S02]  /*11d0*/  FADD.FTZ R165, R165, R206 ;  /* 0x000000cea5a57221 */ /* 0x000fe40000010000 */
[----:B------:R-:W-:-:S02]  /*11e0*/  FFMA.FTZ R164, R22, R206, R164 ;  /* 0x000000ce16a47223 */ /* 0x000fc400000100a4 */
[----:B------:R-:W-:Y:S01]  /*11f0*/  FMUL.FTZ R20, R177, R20 ;  /* 0x00000014b1147220 */ /* 0x000fe20000410000 */
[----:B------:R-:W-:Y:S01]  /*1200*/  IADD3 R212, R2, 0x80, RZ ;  /* 0x0000008002d47810 */ /* 0x000fe20007ffe0ff */
[----:B------:R-:W-:Y:S02]  /*1210*/  FADD.FTZ R93, R93, R166 ;  /* 0x000000a65d5d7221 */ /* 0x000fe40000010000 */
[----:B------:R-:W-:Y:S02]  /*1220*/  FFMA.FTZ R125, R22, R166, R125 ;  /* 0x000000a6167d7223 */ /* 0x000fe4000001007d */
[----:B------:R-:W-:Y:S02]  /*1230*/  FADD.FTZ R95, R95, R167 ;  /* 0x000000a75f5f7221 */ /* 0x000fe40000010000 */
[----:B------:R-:W-:Y:S02]  /*1240*/  FFMA.FTZ R127, R20, R167, R127 ;  /* 0x000000a7147f7223 */ /* 0x000fe4000001007f */
[----:B--2---:R-:W-:-:S02]  /*1250*/  FMUL.FTZ R205, R170, R205 ;  /* 0x000000cdaacd7220 */ /* 0x004fc40000410000 */
[----:B----4-:R-:W-:Y:S02]  /*1260*/  FMUL.FTZ R204, R168, R167 ;  /* 0x000000a7a8cc7220 */ /* 0x010fe40000410000 */
[----:B------:R-:W-:Y:S02]  /*1270*/  FADD.FTZ R165, R165, R205 ;  /* 0x000000cda5a57221 */ /* 0x000fe40000010000 */
[----:B------:R-:W-:Y:S02]  /*1280*/  FFMA.FTZ R164, R21, R205, R164 ;  /* 0x000000cd15a47223 */ /* 0x000fe400000100a4 */
[----:B------:R-:W-:Y:S02]  /*1290*/  FADD.FTZ R211, R165, R204 ;  /* 0x000000cca5d37221 */ /* 0x000fe40000010000 */
[----:B------:R-:W-:Y:S02]  /*12a0*/  FFMA.FTZ R210, R20, R204, R164 ;  /* 0x000000cc14d27223 */ /* 0x000fe400000100a4 */
.L_x_4140:
[----:B------:R-:W-:Y:S05]  /*12b0*/  BSYNC B0 ;  /* 0x0000000000007941 */ /* 0x000fea0003800000 */
.L_x_4139:
[----:B------:R-:W-:Y:S01]  /*12c0*/  BSSY B0, `(.L_x_4141) ;  /* 0x0000058000007945 */ /* 0x000fe20003800000 */
[----:B------:R-:W-:Y:S05]  /*12d0*/  @!P3 BRA `(.L_x_4142) ;  /* 0x000005600000b947 */ /* 0x000fea0003800000 */
[----:B------:R-:W-:Y:S01]  /*12e0*/  LEA R16, P0, R212, c[0x0][0x188], 0x5 ;  /* 0x00006200d4107a11 */ /* 0x000fe200078028ff */
[----:B------:R-:W2:Y:S01]  /*12f0*/  LDL R197, [R1+0x5c] ;  /* 0x00005c0001c57983 */ /* 0x000ea20000100800 */
[----:B------:R-:W-:-:S02]  /*1300*/  MOV R168, 0x10 ;  /* 0x0000001000a87802 */ /* 0x000fc40000000f00 */
[C---:B------:R-:W-:Y:S01]  /*1310*/  LEA.HI.X R17, R212.reuse, c[0x0][0x18c], RZ, 0x5, P0 ;  /* 0x00006300d4117a11 */ /* 0x040fe200000f2cff */
[----:B------:R-:W3:Y:S02]  /*1320*/  LDL R201, [R1+0x58] ;  /* 0x0000580001c97983 */ /* 0x000ee40000100800 */
[----:B------:R-:W-:Y:S02]  /*1330*/  IMAD.WIDE.U32 R168, R212, R168, c[0x0][0x208] ;  /* 0x00008200d4a87625 */ /* 0x000fe400078e00a8 */
[----:B------:R0:W4:Y:S04]  /*1340*/  LDG.E.128 R164, [R16.64] ;  /* 0x0000000410a47981 */ /* 0x000128000c1e1d00 */
[----:B------:R-:W2:Y:S04]  /*1350*/  LDG.E.128 R168, [R168.64] ;  /* 0x00000004a8a87981 */ /* 0x000ea8000c1e1d00 */
[----:B------:R-:W3:Y:S04]  /*1360*/  LDL R252, [R1+0x54] ;  /* 0x0000540001fc7983 */ /* 0x000ee80000100800 */
[----:B0-----:R-:W3:Y:S04]  /*1370*/  LDG.E.128 R16, [R16.64+0x10] ;  /* 0x0000100410107981 */ /* 0x001ee8000c1e1d00 */
[----:B------:R-:W3:Y:S04]  /*1380*/  LDL R251, [R1+0x50] ;  /* 0x0000500001fb7983 */ /* 0x000ee80000100800 */
[----:B------:R-:W3:Y:S01]  /*1390*/  LDL R199, [R1+0x4c] ;  /* 0x00004c0001c77983 */ /* 0x000ee20000100800 */
[----:B------:R-:W-:-:S04]  /*13a0*/  ISETP.NE.U32.AND P0, PT, RZ, c[0x0][0x218], PT ;  /* 0x00008600ff007a0c */ /* 0x000fc80003f05070 */
[----:B------:R-:W-:Y:S01]  /*13b0*/  ISETP.NE.AND.EX P0, PT, RZ, c[0x0][0x21c], PT, P0 ;  /* 0x00008700ff007a0c */ /* 0x000fe20003f05300 */
[C---:B----4-:R-:W-:Y:S02]  /*13c0*/  FADD.FTZ R4, -R209.reuse, R164 ;  /* 0x000000a4d1047221 */ /* 0x050fe40000010100 */
[----:B------:R-:W-:Y:S01]  /*13d0*/  FADD.FTZ R165, -R209, R165 ;  /* 0x000000a5d1a57221 */ /* 0x000fe20000010100 */
[----:B------:R-:W4:Y:S01]  /*13e0*/  LDL R164, [R1+0x40] ;  /* 0x0000400001a47983 */ /* 0x000f220000100800 */
[----:B--2---:R-:W-:Y:S01]  /*13f0*/  PRMT R208, RZ, 0x5410, R168 ;  /* 0x00005410ffd07816 */ /* 0x004fe200000000a8 */
[----:B-----5:R-:W-:-:S04]  /*1400*/  FMUL.FTZ R4, R177, R4 ;  /* 0x00000004b1047220 */ /* 0x020fc80000410000 */
[----:B------:R-:W-:Y:S02]  /*1410*/  FADD.FTZ R88, R88, R208 ;  /* 0x000000d058587221 */ /* 0x000fe40000010000 */
[-C--:B------:R-:W-:Y:S02]  /*1420*/  FFMA.FTZ R120, R4, R208.reuse, R120 ;  /* 0x000000d004787223 */ /* 0x080fe40000010078 */
[----:B------:R-:W-:Y:S02]  /*1430*/  FMUL.FTZ R208, R197, R208 ;  /* 0x000000d0c5d07220 */ /* 0x000fe40000410000 */
[----:B------:R-:W2:Y:S01]  /*1440*/  LDL R197, [R1+0x48] ;  /* 0x0000480001c57983 */ /* 0x000ea20000100800 */
[----:B---3--:R-:W-:Y:S02]  /*1450*/  FADD.FTZ R13, -R209, R19 ;  /* 0x00000013d10d7221 */ /* 0x008fe40000010100 */
[----:B------:R-:W-:Y:S02]  /*1460*/  FMUL.FTZ R19, R177, R165 ;  /* 0x000000a5b1137220 */ /* 0x000fe40000410000 */
[----:B------:R-:W3:Y:S01]  /*1470*/  LDL R165, [R1+0x44] ;  /* 0x0000440001a57983 */ /* 0x000ee20000100800 */
[----:B------:R-:W-:Y:S01]  /*1480*/  @P0 LEA R14, P1, R212, c[0x0][0x218], 0x5 ;  /* 0x00008600d40e0a11 */ /* 0x000fe200078228ff */
[----:B------:R-:W-:-:S03]  /*1490*/  FADD.FTZ R166, -R209, R166 ;  /* 0x000000a6d1a67221 */ /* 0x000fc60000010100 */
[----:B------:R-:W-:Y:S02]  /*14a0*/  @P0 LEA.HI.X R15, R212, c[0x0][0x21c], RZ, 0x5, P1 ;  /* 0x00008700d40f0a11 */ /* 0x000fe400008f2cff */
[----:B------:R-:W-:Y:S02]  /*14b0*/  PRMT R168, RZ, 0x7610, R168 ;  /* 0x00007610ffa87816 */ /* 0x000fe400000000a8 */
[----:B------:R-:W-:Y:S01]  /*14c0*/  PRMT R202, RZ, 0x5410, R169 ;  /* 0x00005410ffca7816 */ /* 0x000fe200000000a9 */
[----:B------:R0:W5:Y:S01]  /*14d0*/  @P0 LDG.E.128 R132, [R14.64] ;  /* 0x000000040e840981 */ /* 0x000162000c1e1d00 */
[----:B------:R-:W-:-:S03]  /*14e0*/  FADD.FTZ R211, R211, R208 ;  /* 0x000000d0d3d37221 */ /* 0x000fc60000010000 */
[----:B------:R0:W5:Y:S01]  /*14f0*/  @P0 LDG.E.128 R136, [R14.64+0x10] ;  /* 0x000010040e880981 */ /* 0x000162000c1e1d00 */
[----:B------:R-:W-:Y:S02]  /*1500*/  FMUL.FTZ R203, R201, R168 ;  /* 0x000000a8c9cb7220 */ /* 0x000fe40000410000 */
[----:B------:R-:W-:Y:S01]  /*1510*/  FFMA.FTZ R210, R4, R208, R210 ;  /* 0x000000d004d27223 */ /* 0x000fe200000100d2 */
[----:B------:R-:W-:Y:S01]  /*1520*/  PRMT R169, RZ, 0x7610, R169 ;  /* 0x00007610ffa97816 */ /* 0x000fe200000000a9 */
[C---:B------:R-:W-:Y:S02]  /*1530*/  FADD.FTZ R16, -R209.reuse, R16 ;  /* 0x00000010d1107221 */ /* 0x040fe40000010100 */
[----:B0-----:R-:W-:Y:S02]  /*1540*/  FADD.FTZ R14, -R209, R18 ;  /* 0x00000012d10e7221 */ /* 0x001fe40000010100 */
[----:B------:R-:W-:Y:S02]  /*1550*/  FMUL.FTZ R18, R177, R166 ;  /* 0x000000a6b1127220 */ /* 0x000fe40000410000 */
[----:B------:R-:W-:-:S02]  /*1560*/  FADD.FTZ R90, R90, R202 ;  /* 0x000000ca5a5a7221 */ /* 0x000fc40000010000 */
[-C--:B------:R-:W-:Y:S02]  /*1570*/  FFMA.FTZ R122, R18, R202.reuse, R122 ;  /* 0x000000ca127a7223 */ /* 0x080fe4000001007a */
[----:B------:R-:W-:Y:S02]  /*1580*/  FADD.FTZ R167, -R209, R167 ;  /* 0x000000a7d1a77221 */ /* 0x000fe40000010100 */
[----:B------:R-:W-:Y:S02]  /*1590*/  FMUL.FTZ R202, R252, R202 ;  /* 0x000000cafcca7220 */ /* 0x000fe40000410000 */
[----:B------:R-:W-:Y:S02]  /*15a0*/  FADD.FTZ R211, R211, R203 ;  /* 0x000000cbd3d37221 */ /* 0x000fe40000010000 */
[----:B------:R-:W-:Y:S01]  /*15b0*/  FFMA.FTZ R210, R19, R203, R210 ;  /* 0x000000cb13d27223 */ /* 0x000fe200000100d2 */
[----:B------:R-:W-:Y:S01]  /*15c0*/  PRMT R200, RZ, 0x5410, R170 ;  /* 0x00005410ffc87816 */ /* 0x000fe200000000aa */
[----:B------:R-:W-:-:S02]  /*15d0*/  FADD.FTZ R15, -R209, R17 ;  /* 0x00000011d10f7221 */ /* 0x000fc40000010100 */
[C---:B------:R-:W-:Y:S02]  /*15e0*/  FMUL.FTZ R16, R177.reuse, R16 ;  /* 0x00000010b1107220 */ /* 0x040fe40000410000 */
        /* <DEDUP_REMOVED lines=11> */
[C---:B------:R-:W-:Y:S02]  /*16a0*/  FMUL.FTZ R14, R177.reuse, R14 ;  /* 0x0000000eb10e7220 */ /* 0x040fe40000410000 */
[----:B------:R-:W-:-:S02]  /*16b0*/  FMUL.FTZ R15, R177, R15 ;  /* 0x0000000fb10f7220 */ /* 0x000fc40000410000 */
[----:B------:R-:W-:Y:S02]  /*16c0*/  FADD.FTZ R211, R211, R200 ;  /* 0x000000c8d3d37221 */ /* 0x000fe40000010000 */
[----:B------:R-:W-:Y:S01]  /*16d0*/  FFMA.FTZ R210, R16, R200, R210 ;  /* 0x000000c810d27223 */ /* 0x000fe200000100d2 */
[----:B------:R-:W-:Y:S01]  /*16e0*/  PRMT R171, RZ, 0x7610, R171 ;  /* 0x00007610ffab7816 */ /* 0x000fe200000000ab */
[----:B------:R-:W-:Y:S02]  /*16f0*/  FADD.FTZ R86, R86, R198 ;  /* 0x000000c656567221 */ /* 0x000fe40000010000 */
[----:B------:R-:W-:Y:S02]  /*1700*/  FFMA.FTZ R118, R14, R198, R118 ;  /* 0x000000c60e767223 */ /* 0x000fe40000010076 */
[----:B------:R-:W-:Y:S01]  /*1710*/  FMUL.FTZ R13, R177, R13 ;  /* 0x0000000db10d7220 */ /* 0x000fe20000410000 */
        /* <DEDUP_REMOVED lines=9> */
[----:B--2---:R-:W-:-:S04]  /*17b0*/  FMUL.FTZ R199, R197, R170 ;  /* 0x000000aac5c77220 */ /* 0x004fc80000410000 */
[----:B------:R-:W-:Y:S02]  /*17c0*/  FADD.FTZ R211, R211, R199 ;  /* 0x000000c7d3d37221 */ /* 0x000fe40000010000 */
[----:B---3--:R-:W-:Y:S02]  /*17d0*/  FMUL.FTZ R198, R165, R198 ;  /* 0x000000c6a5c67220 */ /* 0x008fe40000410000 */
[----:B------:R-:W-:Y:S02]  /*17e0*/  FFMA.FTZ R210, R15, R199, R210 ;  /* 0x000000c70fd27223 */ /* 0x000fe400000100d2 */
[----:B----4-:R-:W-:Y:S02]  /*17f0*/  FMUL.FTZ R197, R164, R171 ;  /* 0x000000aba4c57220 */ /* 0x010fe40000410000 */
[----:B------:R-:W-:Y:S02]  /*1800*/  FADD.FTZ R211, R211, R198 ;  /* 0x000000c6d3d37221 */ /* 0x000fe40000010000 */
[----:B------:R-:W-:-:S02]  /*1810*/  FFMA.FTZ R210, R14, R198, R210 ;  /* 0x000000c60ed27223 */ /* 0x000fc400000100d2 */
[----:B------:R-:W-:Y:S02]  /*1820*/  FADD.FTZ R211, R211, R197 ;  /* 0x000000c5d3d37221 */ /* 0x000fe40000010000 */
[----:B------:R-:W-:Y:S02]  /*1830*/  FFMA.FTZ R210, R13, R197, R210 ;  /* 0x000000c50dd27223 */ /* 0x000fe400000100d2 */
.L_x_4142:
[----:B------:R-:W-:Y:S05]  /*1840*/  BSYNC B0 ;  /* 0x0000000000007941 */ /* 0x000fea0003800000 */
.L_x_4141:
[----:B------:R-:W-:Y:S01]  /*1850*/  BSSY B0, `(.L_x_4143) ;  /* 0x0000058000007945 */ /* 0x000fe20003800000 */
        /* <DEDUP_REMOVED lines=9> */
[----:B------:R-:W2:Y:S04]  /*18f0*/  LDG.E.128 R168, [R168.64] ;  /* 0x00000004a8a87981 */ /* 0x000ea8000c1e1d00 */
[----:B0-----:R-:W3:Y:S01]  /*1900*/  LDG.E.128 R8, [R8.64+0x10] ;  /* 0x0000100408087981 */ /* 0x001ee2000c1e1d00 */
[----:B------:R-:W-:-:S03]  /*1910*/  ISETP.NE.U32.AND P0, PT, RZ, c[0x0][0x218], PT ;  /* 0x00008600ff007a0c */ /* 0x000fc60003f05070 */
[----:B------:R-:W3:Y:S01]  /*1920*/  LDL R251, [R1+0x30] ;  /* 0x0000300001fb7983 */ /* 0x000ee20000100800 */
[----:B------:R-:W-:-:S13]  /*1930*/  ISETP.NE.AND.EX P0, PT, RZ, c[0x0][0x21c], PT, P0 ;  /* 0x00008700ff007a0c */ /* 0x000fda0003f05300 */
[----:B------:R-:W-:-:S04]  /*1940*/  @P0 LEA R6, P1, R212, c[0x0][0x218], 0x5 ;  /* 0x00008600d4060a11 */ /* 0x000fc800078228ff */
[----:B------:R-:W-:-:S05]  /*1950*/  @P0 LEA.HI.X R7, R212, c[0x0][0x21c], RZ, 0x5, P1 ;  /* 0x00008700d4070a11 */ /* 0x000fca00008f2cff */
[----:B------:R0:W5:Y:S04]  /*1960*/  @P0 LDG.E.128 R140, [R6.64] ;  /* 0x00000004068c0981 */ /* 0x000168000c1e1d00 */
[----:B------:R0:W5:Y:S01]  /*1970*/  @P0 LDG.E.128 R144, [R6.64+0x10] ;  /* 0x0000100406900981 */ /* 0x000162000c1e1d00 */
[----:B----4-:R-:W-:-:S04]  /*1980*/  FADD.FTZ R3, -R209, R164 ;  /* 0x000000a4d1037221 */ /* 0x010fc80000010100 */
[----:B-----5:R-:W-:Y:S01]  /*1990*/  FMUL.FTZ R3, R177, R3 ;  /* 0x00000003b1037220 */ /* 0x020fe20000410000 */
[--C-:B--2---:R-:W-:Y:S02]  /*19a0*/  PRMT R196, RZ, 0x5410, R168.reuse ;  /* 0x00005410ffc47816 */ /* 0x104fe400000000a8 */
[----:B------:R-:W-:-:S03]  /*19b0*/  PRMT R168, RZ, 0x7610, R168 ;  /* 0x00007610ffa87816 */ /* 0x000fc600000000a8 */
[----:B------:R-:W-:Y:S02]  /*19c0*/  FADD.FTZ R80, R80, R196 ;  /* 0x000000c450507221 */ /* 0x000fe40000010000 */
[-C--:B------:R-:W-:Y:S02]  /*19d0*/  FFMA.FTZ R112, R3, R196.reuse, R112 ;  /* 0x000000c403707223 */ /* 0x080fe40000010070 */
[----:B------:R-:W-:Y:S02]  /*19e0*/  FMUL.FTZ R196, R191, R196 ;  /* 0x000000c4bfc47220 */ /* 0x000fe40000410000 */
[----:B------:R-:W2:Y:S01]  /*19f0*/  LDL R191, [R1+0x2c] ;  /* 0x00002c0001bf7983 */ /* 0x000ea20000100800 */
[----:B------:R-:W-:Y:S02]  /*1a00*/  FADD.FTZ R166, -R209, R166 ;  /* 0x000000a6d1a67221 */ /* 0x000fe40000010100 */
[----:B---3--:R-:W-:Y:S02]  /*1a10*/  FMUL.FTZ R195, R189, R168 ;  /* 0x000000a8bdc37220 */ /* 0x008fe40000410000 */
[----:B------:R-:W3:Y:S01]  /*1a20*/  LDL R189, [R1+0x28] ;  /* 0x0000280001bd7983 */ /* 0x000ee20000100800 */
[----:B0-----:R-:W-:-:S02]  /*1a30*/  FADD.FTZ R6, -R209, R11 ;  /* 0x0000000bd1067221 */ /* 0x001fc40000010100 */
[----:B------:R-:W-:Y:S02]  /*1a40*/  FMUL.FTZ R11, R177, R166 ;  /* 0x000000a6b10b7220 */ /* 0x000fe40000410000 */
[----:B------:R-:W4:Y:S01]  /*1a50*/  LDL R166, [R1+0x24] ;  /* 0x0000240001a67983 */ /* 0x000f220000100800 */
[----:B------:R-:W-:-:S03]  /*1a60*/  FADD.FTZ R12, -R209, R165 ;  /* 0x000000a5d10c7221 */ /* 0x000fc60000010100 */
[----:B------:R-:W4:Y:S01]  /*1a70*/  LDL R165, [R1+0x20] ;  /* 0x0000200001a57983 */ /* 0x000f220000100800 */
[--C-:B------:R-:W-:Y:S01]  /*1a80*/  PRMT R194, RZ, 0x5410, R169.reuse ;  /* 0x00005410ffc27816 */ /* 0x100fe200000000a9 */
        /* <DEDUP_REMOVED lines=13> */
[----:B------:R-:W-:Y:S02]  /*1b60*/  FADD.FTZ R7, -R209, R10 ;  /* 0x0000000ad1077221 */ /* 0x000fe40000010100 */
        /* <DEDUP_REMOVED lines=9> */
[----:B------:R-:W-:Y:S01]  /*1c00*/  FFMA.FTZ R210, R10, R193, R210 ;  /* 0x000000c10ad27223 */ /* 0x000fe200000100d2 */
[--C-:B------:R-:W-:Y:S01]  /*1c10*/  PRMT R190, RZ, 0x5410, R171.reuse ;  /* 0x00005410ffbe7816 */ /* 0x100fe200000000ab */
[C---:B------:R-:W-:Y:S02]  /*1c20*/  FMUL.FTZ R7, R177.reuse, R7 ;  /* 0x00000007b1077220 */ /* 0x040fe40000410000 */
[----:B------:R-:W-:Y:S01]  /*1c30*/  FMUL.FTZ R8, R177, R8 ;  /* 0x00000008b1087220 */ /* 0x000fe20000410000 */
[----:B------:R-:W-:Y:S01]  /*1c40*/  PRMT R171, RZ, 0x7610, R171 ;  /* 0x00007610ffab7816 */ /* 0x000fe200000000ab */
[----:B------:R-:W-:-:S02]  /*1c50*/  FADD.FTZ R78, R78, R190 ;  /* 0x000000be4e4e7221 */ /* 0x000fc40000010000 */
[----:B------:R-:W-:Y:S02]  /*1c60*/  FFMA.FTZ R110, R7, R190, R110 ;  /* 0x000000be076e7223 */ /* 0x000fe4000001006e */
[----:B------:R-:W-:Y:S01]  /*1c70*/  FMUL.FTZ R6, R177, R6 ;  /* 0x00000006b1067220 */ /* 0x000fe20000410000 */
        /* <DEDUP_REMOVED lines=16> */
[----:B------:R-:W-:Y:S02]  /*1d80*/  FMUL.FTZ R189, R165, R171 ;  /* 0x000000aba5bd7220 */ /* 0x000fe40000410000 */
[----:B------:R-:W-:Y:S02]  /*1d90*/  FADD.FTZ R211, R211, R190 ;  /* 0x000000bed3d37221 */ /* 0x000fe40000010000 */
[----:B------:R-:W-:Y:S02]  /*1da0*/  FFMA.FTZ R210, R7, R190, R210 ;  /* 0x000000be07d27223 */ /* 0x000fe400000100d2 */
[----:B------:R-:W-:Y:S02]  /*1db0*/  FADD.FTZ R211, R211, R189 ;  /* 0x000000bdd3d37221 */ /* 0x000fe40000010000 */
[----:B------:R-:W-:Y:S02]  /*1dc0*/  FFMA.FTZ R210, R6, R189, R210 ;  /* 0x000000bd06d27223 */ /* 0x000fe400000100d2 */
.L_x_4144:
[----:B------:R-:W-:Y:S05]  /*1dd0*/  BSYNC B0 ;  /* 0x0000000000007941 */ /* 0x000fea0003800000 */
.L_x_4143:
        /* <DEDUP_REMOVED lines=12> */
[----:B------:R-:W3:Y:S01]  /*1ea0*/  LDL R251, [R1+0x10] ;  /* 0x0000100001fb7983 */ /* 0x000ee20000100800 */
[----:B------:R-:W-:-:S04]  /*1eb0*/  ISETP.NE.U32.AND P0, PT, RZ, c[0x0][0x218], PT ;  /* 0x00008600ff007a0c */ /* 0x000fc80003f05070 */
[----:B------:R-:W-:Y:S01]  /*1ec0*/  ISETP.NE.AND.EX P0, PT, RZ, c[0x0][0x21c], PT, P0 ;  /* 0x00008700ff007a0c */ /* 0x000fe20003f05300 */
[C---:B----4-:R-:W-:Y:S02]  /*1ed0*/  FADD.FTZ R164, -R209.reuse, R164 ;  /* 0x000000a4d1a47221 */ /* 0x050fe40000010100 */
[----:B------:R-:W-:Y:S01]  /*1ee0*/  FADD.FTZ R165, -R209, R165 ;  /* 0x000000a5d1a57221 */ /* 0x000fe20000010100 */
[----:B--2---:R-:W-:Y:S01]  /*1ef0*/  PRMT R188, RZ, 0x5410, R172 ;  /* 0x00005410ffbc7816 */ /* 0x004fe200000000ac */
[----:B-----5:R-:W-:Y:S02]  /*1f00*/  FMUL.FTZ R213, R177, R164 ;  /* 0x000000a4b1d57220 */ /* 0x020fe40000410000 */
[C---:B------:R-:W-:Y:S01]  /*1f10*/  FADD.FTZ R166, -R209.reuse, R166 ;  /* 0x000000a6d1a67221 */ /* 0x040fe20000010100 */
[----:B------:R-:W2:Y:S01]  /*1f20*/  LDL R164, [R1] ;  /* 0x0000000001a47983 */ /* 0x000ea20000100800 */
[C---:B------:R-:W-:Y:S02]  /*1f30*/  FADD.FTZ R167, -R209.reuse, R167 ;  /* 0x000000a7d1a77221 */ /* 0x040fe40000010100 */
[----:B---3--:R-:W-:-:S02]  /*1f40*/  FADD.FTZ R168, -R209, R168 ;  /* 0x000000a8d1a87221 */ /* 0x008fc40000010100 */
[C---:B------:R-:W-:Y:S02]  /*1f50*/  FADD.FTZ R169, -R209.reuse, R169 ;  /* 0x000000a9d1a97221 */ /* 0x040fe40000010100 */
[C---:B------:R-:W-:Y:S02]  /*1f60*/  FADD.FTZ R170, -R209.reuse, R170 ;  /* 0x000000aad1aa7221 */ /* 0x040fe40000010100 */
[----:B------:R-:W-:Y:S02]  /*1f70*/  FADD.FTZ R171, -R209, R171 ;  /* 0x000000abd1ab7221 */ /* 0x000fe40000010100 */
[----:B------:R-:W3:Y:S01]  /*1f80*/  LDL R209, [R1+0xc] ;  /* 0x00000c0001d17983 */ /* 0x000ee20000100800 */
[----:B------:R-:W-:Y:S02]  /*1f90*/  FADD.FTZ R72, R72, R188 ;  /* 0x000000bc48487221 */ /* 0x000fe40000010000 */
[-C--:B------:R-:W-:Y:S02]  /*1fa0*/  FFMA.FTZ R104, R213, R188.reuse, R104 ;  /* 0x000000bcd5687223 */ /* 0x080fe40000010068 */
[----:B------:R-:W-:-:S02]  /*1fb0*/  FMUL.FTZ R188, R183, R188 ;  /* 0x000000bcb7bc7220 */ /* 0x000fc40000410000 */
[----:B------:R-:W4:Y:S01]  /*1fc0*/  LDL R183, [R1+0x8] ;  /* 0x0000080001b77983 */ /* 0x000f220000100800 */
[----:B------:R-:W-:-:S03]  /*1fd0*/  FMUL.FTZ R187, R177, R165 ;  /* 0x000000a5b1bb7220 */ /* 0x000fc60000410000 */
[----:B------:R-:W2:Y:S01]  /*1fe0*/  LDL R165, [R1+0x4] ;  /* 0x0000040001a57983 */ /* 0x000ea20000100800 */
[C---:B------:R-:W-:Y:S02]  /*1ff0*/  @P0 LEA R178, P1, R212.reuse, c[0x0][0x218], 0x5 ;  /* 0x00008600d4b20a11 */ /* 0x040fe400078228ff */
[----:B------:R-:W-:Y:S02]  /*2000*/  PRMT R172, RZ, 0x7610, R172 ;  /* 0x00007610ffac7816 */ /* 0x000fe400000000ac */
[----:B------:R-:W-:Y:S01]  /*2010*/  @P0 LEA.HI.X R179, R212, c[0x0][0x21c], RZ, 0x5, P1 ;  /* 0x00008700d4b30a11 */ /* 0x000fe200008f2cff */
[----:B------:R-:W-:Y:S01]  /*2020*/  FADD.FTZ R211, R211, R188 ;  /* 0x000000bcd3d37221 */ /* 0x000fe20000010000 */
[----:B------:R-:W-:Y:S01]  /*2030*/  PRMT R181, RZ, 0x5410, R173 ;  /* 0x00005410ffb57816 */ /* 0x000fe200000000ad */
[----:B------:R-:W-:Y:S02]  /*2040*/  FMUL.FTZ R186, R186, R172 ;  /* 0x000000acbaba7220 */ /* 0x000fe40000410000 */
[----:B------:R-:W-:Y:S01]  /*2050*/  FFMA.FTZ R210, R213, R188, R210 ;  /* 0x000000bcd5d27223 */ /* 0x000fe200000100d2 */
[----:B------:R0:W5:Y:S01]  /*2060*/  @P0 LDG.E.128 R148, [R178.64] ;  /* 0x00000004b2940981 */ /* 0x000162000c1e1d00 */
[----:B------:R-:W-:-:S03]  /*2070*/  FMUL.FTZ R185, R177, R166 ;  /* 0x000000a6b1b97220 */ /* 0x000fc60000410000 */
[----:B------:R0:W5:Y:S01]  /*2080*/  @P0 LDG.E.128 R152, [R178.64+0x10] ;  /* 0x00001004b2980981 */ /* 0x000162000c1e1d00 */
[----:B------:R-:W-:Y:S02]  /*2090*/  FADD.FTZ R211, R211, R186 ;  /* 0x000000bad3d37221 */ /* 0x000fe40000010000 */
[----:B------:R-:W-:Y:S01]  /*20a0*/  FFMA.FTZ R210, R187, R186, R210 ;  /* 0x000000babbd27223 */ /* 0x000fe200000100d2 */
[----:B------:R-:W-:Y:S01]  /*20b0*/  PRMT R180, RZ, 0x7610, R174 ;  /* 0x00007610ffb47816 */ /* 0x000fe200000000ae */
[----:B------:R-:W-:Y:S02]  /*20c0*/  FADD.FTZ R73, R73, R172 ;  /* 0x000000ac49497221 */ /* 0x000fe40000010000 */
[----:B------:R-:W-:Y:S01]  /*20d0*/  FFMA.FTZ R105, R187, R172, R105 ;  /* 0x000000acbb697223 */ /* 0x000fe20000010069 */
[----:B0-----:R-:W-:Y:S01]  /*20e0*/  PRMT R179, RZ, 0x7610, R173 ;  /* 0x00007610ffb37816 */ /* 0x001fe200000000ad */
[----:B------:R-:W-:Y:S01]  /*20f0*/  FMUL.FTZ R173, R252, R181 ;  /* 0x000000b5fcad7220 */ /* 0x000fe20000410000 */
[----:B------:R-:W-:Y:S01]  /*2100*/  PRMT R178, RZ, 0x5410, R174 ;  /* 0x00005410ffb27816 */ /* 0x000fe200000000ae */
[C---:B------:R-:W-:Y:S01]  /*2110*/  FMUL.FTZ R172, R177.reuse, R167 ;  /* 0x000000a7b1ac7220 */ /* 0x040fe20000410000 */
[--C-:B------:R-:W-:Y:S01]  /*2120*/  PRMT R182, RZ, 0x5410, R175.reuse ;  /* 0x00005410ffb67816 */ /* 0x100fe200000000af */
[----:B------:R-:W-:Y:S01]  /*2130*/  FMUL.FTZ R174, R177, R168 ;  /* 0x000000a8b1ae7220 */ /* 0x000fe20000410000 */
[----:B------:R-:W-:Y:S01]  /*2140*/  PRMT R184, RZ, 0x7610, R175 ;  /* 0x00007610ffb87816 */ /* 0x000fe200000000af */
        /* <DEDUP_REMOVED lines=15> */
[----:B------:R-:W-:Y:S02]  /*2240*/  FADD.FTZ R70, R70, R182 ;  /* 0x000000b646467221 */ /* 0x000fe40000010000 */
[----:B------:R-:W-:Y:S02]  /*2250*/  FFMA.FTZ R102, R181, R182, R102 ;  /* 0x000000b6b5667223 */ /* 0x000fe40000010066 */
[----:B------:R-:W-:Y:S02]  /*2260*/  FADD.FTZ R71, R71, R184 ;  /* 0x000000b847477221 */ /* 0x000fe40000010000 */
[----:B---3--:R-:W-:-:S04]  /*2270*/  FMUL.FTZ R178, R209, R178 ;  /* 0x000000b2d1b27220 */ /* 0x008fc80000410000 */
[----:B------:R-:W-:Y:S02]  /*2280*/  FADD.FTZ R211, R211, R178 ;  /* 0x000000b2d3d37221 */ /* 0x000fe40000010000 */
[----:B------:R-:W-:Y:S02]  /*2290*/  FFMA.FTZ R210, R174, R178, R210 ;  /* 0x000000b2aed27223 */ /* 0x000fe400000100d2 */
[----:B----4-:R-:W-:Y:S02]  /*22a0*/  FMUL.FTZ R180, R183, R180 ;  /* 0x000000b4b7b47220 */ /* 0x010fe40000410000 */
[----:B------:R-:W-:Y:S02]  /*22b0*/  FMUL.FTZ R183, R177, R171 ;  /* 0x000000abb1b77220 */ /* 0x000fe40000410000 */
[----:B--2---:R-:W-:Y:S02]  /*22c0*/  FMUL.FTZ R182, R165, R182 ;  /* 0x000000b6a5b67220 */ /* 0x004fe40000410000 */
[----:B------:R-:W-:-:S02]  /*22d0*/  FADD.FTZ R211, R211, R180 ;  /* 0x000000b4d3d37221 */ /* 0x000fc40000010000 */
[----:B------:R-:W-:Y:S02]  /*22e0*/  FFMA.FTZ R210, R179, R180, R210 ;  /* 0x000000b4b3d27223 */ /* 0x000fe400000100d2 */
[-C--:B------:R-:W-:Y:S02]  /*22f0*/  FFMA.FTZ R103, R183, R184.reuse, R103 ;  /* 0x000000b8b7677223 */ /* 0x080fe40000010067 */
[----:B------:R-:W-:Y:S02]  /*2300*/  FMUL.FTZ R184, R164, R184 ;  /* 0x000000b8a4b87220 */ /* 0x000fe40000410000 */
[----:B------:R-:W-:Y:S02]  /*2310*/  FADD.FTZ R211, R211, R182 ;  /* 0x000000b6d3d37221 */ /* 0x000fe40000010000 */
[----:B------:R-:W-:Y:S02]  /*2320*/  FFMA.FTZ R210, R181, R182, R210 ;  /* 0x000000b6b5d27223 */ /* 0x000fe400000100d2 */
[----:B------:R-:W-:-:S02]  /*2330*/  FADD.FTZ R211, R211, R184 ;  /* 0x000000b8d3d37221 */ /* 0x000fc40000010000 */
[----:B------:R-:W-:Y:S02]  /*2340*/  FFMA.FTZ R210, R183, R184, R210 ;  /* 0x000000b8b7d27223 */ /* 0x000fe400000100d2 */
.L_x_4146:
[----:B------:R-:W-:Y:S05]  /*2350*/  BSYNC B0 ;  /* 0x0000000000007941 */ /* 0x000fea0003800000 */
.L_x_4145:
[----:B------:R-:W-:Y:S02]  /*2360*/  LOP3.LUT P1, RZ, R217, 0xff, RZ, 0xc0, !PT ;  /* 0x000000ffd9ff7812 */ /* 0x000fe4000782c0ff */
[----:B------:R-:W-:Y:S02]  /*2370*/  SHF.R.U32.HI R169, RZ, 0x5, R250 ;  /* 0x00000005ffa97819 */ /* 0x000fe400000116fa */
[----:B------:R-:W-:Y:S02]  /*2380*/  LOP3.LUT P0, RZ, R250, 0x1f, RZ, 0xc0, !PT ;  /* 0x0000001ffaff7812 */ /* 0x000fe4000780c0ff */
[----:B------:R-:W-:-:S07]  /*2390*/  LOP3.LUT R168, R169, 0x7fffffc, RZ, 0xc0, !PT ;  /* 0x07fffffca9a87812 */ /* 0x000fce00078ec0ff */
[----:B------:R-:W-:Y:S01]  /*23a0*/  @!P1 IADD3 R168, R168, 0x4, RZ ;  /* 0x00000004a8a89810 */ /* 0x000fe20007ffe0ff */
[----:B------:R-:W-:Y:S05]  /*23b0*/  BRA.DIV ~URZ, `(.L_x_4147) ;  /* 0x00001e927f007947 */ /* 0x000fea000b800000 */
[----:B------:R0:W1:Y:S02]  /*23c0*/  SHFL.DOWN PT, R167, R211, 0x10, 0x1f ;  /* 0x0a001f00d3a77f89 */ /* 0x00006400000e0000 */
.L_x_4164:
        /* <DEDUP_REMOVED lines=18> */
.L_x_4165:
[----:B--2---:R-:W-:Y:S01]  /*24f0*/  @!P0 LOP3.LUT R166, R169, 0x3, RZ, 0xc0, !PT ;  /* 0x00000003a9a68812 */ /* 0x004fe200078ec0ff */
[----:B------:R-:W-:Y:S01]  /*2500*/  FADD.FTZ R164, R167, R211 ;  /* 0x000000d3a7a47221 */ /* 0x000fe20000010000 */
[----:B------:R-:W-:Y:S01]  /*2510*/  WARPSYNC 0xffffffff ;  /* 0xffffffff00007948 */ /* 0x000fe20003800000 */
[----:B0-----:R-:W-:Y:S01]  /*2520*/  FADD.FTZ R165, R165, R210 ;  /* 0x000000d2a5a57221 */ /* 0x001fe20000010000 */
[----:B------:R-:W-:Y:S01]  /*2530*/  @!P0 IADD3 R166, R168, R166, RZ ;  /* 0x000000a6a8a68210 */ /* 0x000fe20007ffe0ff */
[----:B------:R-:W0:Y:S01]  /*2540*/  LDC.U8 R171, c[0x0][0x1f0] ;  /* 0x00007c00ffab7b82 */ /* 0x000e220000000000 */
[----:B------:R-:W-:Y:S03]  /*2550*/  BSSY B0, `(.L_x_4149) ;  /* 0x000006e000007945 */ /* 0x000fe60003800000 */
[----:B------:R-:W-:Y:S04]  /*2560*/  @!P0 STS.64 [R166.X8+0x4000], R164 ;  /* 0x004000a4a6008388 */ /* 0x000fe80000008a00 */
[----:B------:R-:W-:Y:S01]  /*2570*/  BAR.SYNC.DEFER_BLOCKING 0x0 ;  /* 0x0000000000007b1d */ /* 0x000fe20000010000 */
[----:B0-----:R-:W-:-:S05]  /*2580*/  ISETP.NE.AND P0, PT, R171, RZ, PT ;  /* 0x000000ffab00720c */ /* 0x001fca0003f05270 */
[----:B------:R-:W0:Y:S02]  /*2590*/  LDS.128 R164, [R168.X8+0x4000] ;  /* 0x00400000a8a47984 */ /* 0x000e240000008c00 */
[----:B0-----:R-:W-:Y:S02]  /*25a0*/  FADD.FTZ R164, RZ, R164 ;  /* 0x000000a4ffa47221 */ /* 0x001fe40000010000 */
[----:B------:R-:W-:Y:S02]  /*25b0*/  FADD.FTZ R165, RZ, R165 ;  /* 0x000000a5ffa57221 */ /* 0x000fe40000010000 */
[----:B------:R-:W-:Y:S02]  /*25c0*/  FADD.FTZ R169, R166, R164 ;  /* 0x000000a4a6a97221 */ /* 0x000fe40000010000 */
[----:B------:R-:W-:Y:S02]  /*25d0*/  FADD.FTZ R170, R167, R165 ;  /* 0x000000a5a7aa7221 */ /* 0x000fe40000010000 */
[----:B------:R-:W0:Y:S02]  /*25e0*/  LDS.128 R164, [R168.X8+0x4010] ;  /* 0x00401000a8a47984 */ /* 0x000e240000008c00 */
[----:B0-----:R-:W-:-:S02]  /*25f0*/  FADD.FTZ R164, R169, R164 ;  /* 0x000000a4a9a47221 */ /* 0x001fc40000010000 */
[----:B------:R-:W-:Y:S02]  /*2600*/  FADD.FTZ R165, R170, R165 ;  /* 0x000000a5aaa57221 */ /* 0x000fe40000010000 */
[----:B------:R-:W-:Y:S02]  /*2610*/  FADD.FTZ R164, R166, R164 ;  /* 0x000000a4a6a47221 */ /* 0x000fe40000010000 */
[----:B------:R-:W-:Y:S02]  /*2620*/  FADD.FTZ R165, R167, R165 ;  /* 0x000000a5a7a57221 */ /* 0x000fe40000010000 */
[----:B------:R-:W-:Y:S02]  /*2630*/  FMUL.FTZ R164, R164, c[0x0][0x1e0] ;  /* 0x00007800a4a47a20 */ /* 0x000fe40000410000 */
[----:B------:R-:W-:-:S03]  /*2640*/  FMUL.FTZ R209, R165, c[0x0][0x1e0] ;  /* 0x00007800a5d17a20 */ /* 0x000fc60000410000 */
[----:B-1----:R-:W-:Y:S01]  /*2650*/  FSEL R210, R164, RZ, !P0 ;  /* 0x000000ffa4d27208 */ /* 0x002fe20004000000 */
[----:B------:R-:W-:Y:S05]  /*2660*/  @!P2 BRA `(.L_x_4150) ;  /* 0x000005c00000a947 */ /* 0x000fea0003800000 */
[----:B------:R-:W-:-:S10]  /*2670*/  HFMA2.MMA R171, -RZ, RZ, 0, 9.5367431640625e-07 ;  /* 0x00000010ffab7435 */ /* 0x000fd400000001ff */
[----:B------:R-:W-:-:S06]  /*2680*/  IMAD.WIDE.U32 R164, R2, R171, c[0x0][0x170] ;  /* 0x00005c0002a47625 */ /* 0x000fcc00078e00ab */
[----:B------:R-:W2:Y:S01]  /*2690*/  LDG.E.128 R164, [R164.64] ;  /* 0x00000004a4a47981 */ /* 0x000ea2000c1e1d00 */
        /* <DEDUP_REMOVED lines=8> */
[----:B------:R-:W-:Y:S01]  /*2720*/  ISETP.NE.U32.AND P6, PT, RZ, c[0x0][0x258], PT ;  /* 0x00009600ff007a0c */ /* 0x000fe20003fc5070 */
[----:B-----5:R-:W-:-:S02]  /*2730*/  FMUL.FTZ R169, R177, R169 ;  /* 0x000000a9b1a97220 */ /* 0x020fc40000410000 */
[----:B------:R-:W-:-:S06]  /*2740*/  FMUL.FTZ R168, R177, R168 ;  /* 0x000000a8b1a87220 */ /* 0x000fcc0000410000 */
[----:B------:R-:W-:Y:S02]  /*2750*/  @P1 FADD.FTZ R169, R33, R169 ;  /* 0x000000a921a91221 */ /* 0x000fe40000010000 */
[----:B------:R-:W-:-:S03]  /*2760*/  @P1 FADD.FTZ R168, R32, R168 ;  /* 0x000000a820a81221 */ /* 0x000fc60000010000 */
[C---:B------:R-:W-:Y:S01]  /*2770*/  SEL R157, R169.reuse, R157, P0 ;  /* 0x0000009da99d7207 */ /* 0x040fe20000000000 */
[----:B------:R-:W-:Y:S01]  /*2780*/  FMUL.FTZ R169, R169, R176 ;  /* 0x000000b0a9a97220 */ /* 0x000fe20000410000 */
[C---:B------:R-:W-:Y:S01]  /*2790*/  SEL R156, R168.reuse, R156, P0 ;  /* 0x0000009ca89c7207 */ /* 0x040fe20000000000 */
[----:B------:R-:W-:Y:S01]  /*27a0*/  FMUL.FTZ R168, R168, R176 ;  /* 0x000000b0a8a87220 */ /* 0x000fe20000410000 */
[--C-:B--2---:R-:W-:Y:S02]  /*27b0*/  PRMT R170, RZ, 0x5410, R164.reuse ;  /* 0x00005410ffaa7816 */ /* 0x104fe400000000a4 */
[----:B------:R-:W-:-:S03]  /*27c0*/  PRMT R164, RZ, 0x7610, R164 ;  /* 0x00007610ffa47816 */ /* 0x000fc600000000a4 */
[----:B------:R-:W-:Y:S01]  /*27d0*/  FFMA.FTZ R64, R168, R170, R64 ;  /* 0x000000aaa8407223 */ /* 0x000fe20000010040 */
[----:B------:R-:W-:Y:S01]  /*27e0*/  PRMT R170, RZ, 0x5410, R165 ;  /* 0x00005410ffaa7816 */ /* 0x000fe200000000a5 */
[----:B------:R-:W-:Y:S01]  /*27f0*/  FFMA.FTZ R65, R169, R164, R65 ;  /* 0x000000a4a9417223 */ /* 0x000fe20000010041 */
[----:B------:R-:W-:Y:S01]  /*2800*/  PRMT R165, RZ, 0x7610, R165 ;  /* 0x00007610ffa57816 */ /* 0x000fe200000000a5 */
[----:B------:R-:W-:Y:S02]  /*2810*/  FMUL.FTZ R164, R249, R168 ;  /* 0x000000a8f9a47220 */ /* 0x000fe40000410000 */
[----:B------:R-:W-:Y:S02]  /*2820*/  FMUL.FTZ R169, R248, R169 ;  /* 0x000000a9f8a97220 */ /* 0x000fe40000410000 */
[----:B------:R-:W-:-:S03]  /*2830*/  FFMA.FTZ R168, R25, R209, R210 ;  /* 0x000000d119a87223 */ /* 0x000fc600000100d2 */
[----:B------:R-:W-:Y:S01]  /*2840*/  F2FP.BF16.PACK_AB R164, R169, R164 ;  /* 0x000000a4a9a4723e */ /* 0x000fe200000010ff */
[----:B------:R-:W-:Y:S02]  /*2850*/  FFMA.FTZ R169, R24, R209, R210 ;  /* 0x000000d118a97223 */ /* 0x000fe400000100d2 */
[----:B------:R-:W-:Y:S02]  /*2860*/  FADD.FTZ R168, R215, -R168 ;  /* 0x800000a8d7a87221 */ /* 0x000fe40000010000 */
[----:B------:R-:W-:Y:S02]  /*2870*/  FADD.FTZ R169, R214, -R169 ;  /* 0x800000a9d6a97221 */ /* 0x000fe40000010000 */
[C---:B------:R-:W-:Y:S02]  /*2880*/  FMUL.FTZ R168, R177.reuse, R168 ;  /* 0x000000a8b1a87220 */ /* 0x040fe40000410000 */
[----:B------:R-:W-:Y:S02]  /*2890*/  FMUL.FTZ R169, R177, R169 ;  /* 0x000000a9b1a97220 */ /* 0x000fe40000410000 */
[----:B------:R-:W-:-:S02]  /*28a0*/  @P1 FADD.FTZ R168, R34, R168 ;  /* 0x000000a822a81221 */ /* 0x000fc40000010000 */
[----:B------:R-:W-:-:S03]  /*28b0*/  @P1 FADD.FTZ R169, R35, R169 ;  /* 0x000000a923a91221 */ /* 0x000fc60000010000 */
[C---:B------:R-:W-:Y:S01]  /*28c0*/  SEL R158, R168.reuse, R158, P0 ;  /* 0x0000009ea89e7207 */ /* 0x040fe20000000000 */
[-C--:B------:R-:W-:Y:S01]  /*28d0*/  FMUL.FTZ R168, R168, R176.reuse ;  /* 0x000000b0a8a87220 */ /* 0x080fe20000410000 */
[C---:B------:R-:W-:Y:S01]  /*28e0*/  SEL R159, R169.reuse, R159, P0 ;  /* 0x0000009fa99f7207 */ /* 0x040fe20000000000 */
[----:B------:R-:W-:Y:S02]  /*28f0*/  FMUL.FTZ R169, R169, R176 ;  /* 0x000000b0a9a97220 */ /* 0x000fe40000410000 */
[----:B------:R-:W-:Y:S01]  /*2900*/  FFMA.FTZ R66, R168, R170, R66 ;  /* 0x000000aaa8427223 */ /* 0x000fe20000010042 */
[--C-:B------:R-:W-:Y:S01]  /*2910*/  PRMT R170, RZ, 0x5410, R166.reuse ;  /* 0x00005410ffaa7816 */ /* 0x100fe200000000a6 */
[----:B------:R-:W-:Y:S01]  /*2920*/  FFMA.FTZ R67, R169, R165, R67 ;  /* 0x000000a5a9437223 */ /* 0x000fe20000010043 */
[----:B------:R-:W-:Y:S01]  /*2930*/  PRMT R166, RZ, 0x7610, R166 ;  /* 0x00007610ffa67816 */ /* 0x000fe200000000a6 */
[----:B------:R-:W-:Y:S02]  /*2940*/  FMUL.FTZ R165, R247, R168 ;  /* 0x000000a8f7a57220 */ /* 0x000fe40000410000 */
[----:B------:R-:W-:-:S02]  /*2950*/  FMUL.FTZ R169, R246, R169 ;  /* 0x000000a9f6a97220 */ /* 0x000fc40000410000 */
        /* <DEDUP_REMOVED lines=14> */
[----:B------:R-:W-:Y:S01]  /*2a40*/  PRMT R170, RZ, 0x5410, R167 ;  /* 0x00005410ffaa7816 */ /* 0x000fe200000000a7 */
        /* <DEDUP_REMOVED lines=12> */
[----:B------:R-:W-:Y:S01]  /*2b10*/  @P1 FADD.FTZ R169, R31, R169 ;  /* 0x000000a91fa91221 */ /* 0x000fe20000010000 */
[----:B------:R-:W-:Y:S02]  /*2b20*/  ISETP.NE.AND.EX P1, PT, RZ, c[0x0][0x25c], PT, P6 ;  /* 0x00009700ff007a0c */ /* 0x000fe40003f25360 */
[C---:B------:R-:W-:Y:S01]  /*2b30*/  SEL R162, R168.reuse, R162, P0 ;  /* 0x000000a2a8a27207 */ /* 0x040fe20000000000 */
[-C--:B------:R-:W-:Y:S01]  /*2b40*/  FMUL.FTZ R168, R168, R176.reuse ;  /* 0x000000b0a8a87220 */ /* 0x080fe20000410000 */
[C---:B------:R-:W-:Y:S01]  /*2b50*/  SEL R163, R169.reuse, R163, P0 ;  /* 0x000000a3a9a37207 */ /* 0x040fe20000000000 */
[----:B------:R-:W-:Y:S02]  /*2b60*/  FMUL.FTZ R169, R169, R176 ;  /* 0x000000b0a9a97220 */ /* 0x000fe40000410000 */
[----:B------:R-:W-:Y:S02]  /*2b70*/  FFMA.FTZ R62, R168, R170, R62 ;  /* 0x000000aaa83e7223 */ /* 0x000fe4000001003e */
[----:B------:R-:W-:-:S02]  /*2b80*/  FFMA.FTZ R63, R169, R167, R63 ;  /* 0x000000a7a93f7223 */ /* 0x000fc4000001003f */
[----:B------:R-:W-:Y:S02]  /*2b90*/  FMUL.FTZ R167, R243, R168 ;  /* 0x000000a8f3a77220 */ /* 0x000fe40000410000 */
[----:B------:R-:W-:Y:S01]  /*2ba0*/  FMUL.FTZ R169, R242, R169 ;  /* 0x000000a9f2a97220 */ /* 0x000fe20000410000 */
[----:B------:R-:W-:-:S04]  /*2bb0*/  @P1 MOV R168, 0x20 ;  /* 0x0000002000a81802 */ /* 0x000fc80000000f00 */
[----:B------:R-:W-:Y:S01]  /*2bc0*/  F2FP.BF16.PACK_AB R167, R169, R167 ;  /* 0x000000a7a9a7723e */ /* 0x000fe200000010ff */
[----:B------:R-:W-:-:S05]  /*2bd0*/  @P1 IMAD.WIDE.U32 R168, R2, R168, c[0x0][0x258] ;  /* 0x0000960002a81625 */ /* 0x000fca00078e00a8 */
[----:B------:R-:W-:Y:S04]  /*2be0*/  @P1 STG.E.128 [R168.64], R156 ;  /* 0x0000009ca8001986 */ /* 0x000fe8000c101d04 */
[----:B------:R0:W-:Y:S02]  /*2bf0*/  @P1 STG.E.128 [R168.64+0x10], R160 ;  /* 0x000010a0a8001986 */ /* 0x0001e4000c101d04 */
[C---:B0-----:R-:W-:Y:S01]  /*2c00*/  IMAD.WIDE.U32 R168, R2.reuse, R171, c[0x0][0x248] ;  /* 0x0000920002a87625 */ /* 0x041fe200078e00ab */
[----:B------:R-:W-:-:S04]  /*2c10*/  IADD3 R2, R2, 0x80, RZ ;  /* 0x0000008002027810 */ /* 0x000fc80007ffe0ff */
[----:B------:R0:W-:Y:S03]  /*2c20*/  STG.E.128 [R168.64], R164 ;  /* 0x000000a4a8007986 */ /* 0x0001e6000c101d04 */
.L_x_4150:
[----:B------:R-:W-:Y:S05]  /*2c30*/  BSYNC B0 ;  /* 0x0000000000007941 */ /* 0x000fea0003800000 */
.L_x_4149:
[----:B------:R-:W-:Y:S01]  /*2c40*/  BSSY B0, `(.L_x_4151) ;  /* 0x000005f000007945 */ /* 0x000fe20003800000 */
[----:B------:R-:W-:Y:S05]  /*2c50*/  @!P3 BRA `(.L_x_4152) ;  /* 0x000005d00000b947 */ /* 0x000fea0003800000 */
[----:B0-----:R-:W-:-:S10]  /*2c60*/  HFMA2.MMA R164, -RZ, RZ, 0, 9.5367431640625e-07 ;  /* 0x00000010ffa47435 */ /* 0x001fd400000001ff */
        /* <DEDUP_REMOVED lines=12> */
[----:B------:R-:W-:Y:S01]  /*2d30*/  FMUL.FTZ R251, R177, R251 ;  /* 0x000000fbb1fb7220 */ /* 0x000fe20000410000 */
[----:B------:R-:W-:Y:S01]  /*2d40*/  ISETP.NE.AND.EX P6, PT, RZ, c[0x0][0x25c], PT, P6 ;  /* 0x00009700ff007a0c */ /* 0x000fe20003fc5360 */
[-CC-:B------:R-:W-:Y:S02]  /*2d50*/  FFMA.FTZ R168, R4, R209.reuse, R210.reuse ;  /* 0x000000d104a87223 */ /* 0x180fe400000100d2 */
[----:B------:R-:W-:Y:S02]  /*2d60*/  FFMA.FTZ R252, R17, R209, R210 ;  /* 0x000000d111fc7223 */ /* 0x000fe400000100d2 */
[----:B------:R-:W-:Y:S02]  /*2d70*/  @P0 FADD.FTZ R169, R133, R169 ;  /* 0x000000a985a90221 */ /* 0x000fe40000010000 */
[----:B------:R-:W-:Y:S02]  /*2d80*/  @P0 FADD.FTZ R251, R134, R251 ;  /* 0x000000fb86fb0221 */ /* 0x000fe40000010000 */
[----:B------:R-:W-:Y:S01]  /*2d90*/  FADD.FTZ R168, R208, -R168 ;  /* 0x800000a8d0a87221 */ /* 0x000fe20000010000 */
[C---:B------:R-:W-:Y:S01]  /*2da0*/  SEL R157, R169.reuse, R157, P1 ;  /* 0x0000009da99d7207 */ /* 0x040fe20000800000 */
[----:B------:R-:W-:Y:S01]  /*2db0*/  FMUL.FTZ R169, R169, R176 ;  /* 0x000000b0a9a97220 */ /* 0x000fe20000410000 */
[----:B------:R-:W-:Y:S01]  /*2dc0*/  SEL R158, R251, R158, P1 ;  /* 0x0000009efb9e7207 */ /* 0x000fe20000800000 */
[----:B------:R-:W-:-:S02]  /*2dd0*/  FADD.FTZ R252, R201, -R252 ;  /* 0x800000fcc9fc7221 */ /* 0x000fc40000010000 */
[----:B------:R-:W-:Y:S02]  /*2de0*/  FMUL.FTZ R251, R251, R176 ;  /* 0x000000b0fbfb7220 */ /* 0x000fe40000410000 */
[C---:B------:R-:W-:Y:S02]  /*2df0*/  FMUL.FTZ R168, R177.reuse, R168 ;  /* 0x000000a8b1a87220 */ /* 0x040fe40000410000 */
[----:B------:R-:W-:Y:S02]  /*2e00*/  FMUL.FTZ R252, R177, R252 ;  /* 0x000000fcb1fc7220 */ /* 0x000fe40000410000 */
[-CC-:B------:R-:W-:Y:S02]  /*2e10*/  FFMA.FTZ R211, R15, R209.reuse, R210.reuse ;  /* 0x000000d10fd37223 */ /* 0x180fe400000100d2 */
[-CC-:B------:R-:W-:Y:S02]  /*2e20*/  FFMA.FTZ R212, R14, R209.reuse, R210.reuse ;  /* 0x000000d10ed47223 */ /* 0x180fe400000100d2 */
[----:B------:R-:W-:-:S02]  /*2e30*/  FFMA.FTZ R250, R13, R209, R210 ;  /* 0x000000d10dfa7223 */ /* 0x000fc400000100d2 */
[----:B------:R-:W-:Y:S02]  /*2e40*/  @P0 FADD.FTZ R168, R132, R168 ;  /* 0x000000a884a80221 */ /* 0x000fe40000010000 */
[----:B------:R-:W-:Y:S02]  /*2e50*/  @P0 FADD.FTZ R252, R135, R252 ;  /* 0x000000fc87fc0221 */ /* 0x000fe40000010000 */
[----:B------:R-:W-:Y:S01]  /*2e60*/  FADD.FTZ R211, R199, -R211 ;  /* 0x800000d3c7d37221 */ /* 0x000fe20000010000 */
[----:B------:R-:W-:Y:S01]  /*2e70*/  SEL R156, R168, R156, P1 ;  /* 0x0000009ca89c7207 */ /* 0x000fe20000800000 */
[----:B------:R-:W-:Y:S01]  /*2e80*/  FADD.FTZ R212, R198, -R212 ;  /* 0x800000d4c6d47221 */ /* 0x000fe20000010000 */
[----:B------:R-:W-:Y:S01]  /*2e90*/  SEL R159, R252, R159, P1 ;  /* 0x0000009ffc9f7207 */ /* 0x000fe20000800000 */
[----:B------:R-:W-:Y:S02]  /*2ea0*/  FADD.FTZ R250, R197, -R250 ;  /* 0x800000fac5fa7221 */ /* 0x000fe40000010000 */
[----:B------:R-:W-:-:S02]  /*2eb0*/  FMUL.FTZ R168, R168, R176 ;  /* 0x000000b0a8a87220 */ /* 0x000fc40000410000 */
[----:B------:R-:W-:Y:S02]  /*2ec0*/  FMUL.FTZ R252, R252, R176 ;  /* 0x000000b0fcfc7220 */ /* 0x000fe40000410000 */
[C---:B------:R-:W-:Y:S02]  /*2ed0*/  FMUL.FTZ R211, R177.reuse, R211 ;  /* 0x000000d3b1d37220 */ /* 0x040fe40000410000 */
[C---:B------:R-:W-:Y:S02]  /*2ee0*/  FMUL.FTZ R212, R177.reuse, R212 ;  /* 0x000000d4b1d47220 */ /* 0x040fe40000410000 */
[----:B------:R-:W-:Y:S02]  /*2ef0*/  FMUL.FTZ R250, R177, R250 ;  /* 0x000000fab1fa7220 */ /* 0x000fe40000410000 */
[----:B------:R-:W-:Y:S02]  /*2f00*/  @P0 FADD.FTZ R211, R137, R211 ;  /* 0x000000d389d30221 */ /* 0x000fe40000010000 */
[----:B------:R-:W-:-:S02]  /*2f10*/  @P0 FADD.FTZ R212, R138, R212 ;  /* 0x000000d48ad40221 */ /* 0x000fc40000010000 */
[----:B------:R-:W-:Y:S01]  /*2f20*/  @P0 FADD.FTZ R250, R139, R250 ;  /* 0x000000fa8bfa0221 */ /* 0x000fe20000010000 */
[C---:B------:R-:W-:Y:S01]  /*2f30*/  SEL R161, R211.reuse, R161, P1 ;  /* 0x000000a1d3a17207 */ /* 0x040fe20000800000 */
[----:B------:R-:W-:Y:S01]  /*2f40*/  FMUL.FTZ R211, R211, R176 ;  /* 0x000000b0d3d37220 */ /* 0x000fe20000410000 */
[C---:B------:R-:W-:Y:S01]  /*2f50*/  SEL R162, R212.reuse, R162, P1 ;  /* 0x000000a2d4a27207 */ /* 0x040fe20000800000 */
[-C--:B------:R-:W-:Y:S01]  /*2f60*/  FMUL.FTZ R212, R212, R176.reuse ;  /* 0x000000b0d4d47220 */ /* 0x080fe20000410000 */
[C---:B------:R-:W-:Y:S01]  /*2f70*/  SEL R163, R250.reuse, R163, P1 ;  /* 0x000000a3faa37207 */ /* 0x040fe20000800000 */
[----:B------:R-:W-:Y:S01]  /*2f80*/  FMUL.FTZ R250, R250, R176 ;  /* 0x000000b0fafa7220 */ /* 0x000fe20000410000 */
[--C-:B--2---:R-:W-:Y:S02]  /*2f90*/  PRMT R170, RZ, 0x5410, R164.reuse ;  /* 0x00005410ffaa7816 */ /* 0x104fe400000000a4 */
[----:B------:R-:W-:-:S03]  /*2fa0*/  PRMT R164, RZ, 0x7610, R164 ;  /* 0x00007610ffa47816 */ /* 0x000fc600000000a4 */
[----:B------:R-:W-:Y:S02]  /*2fb0*/  FFMA.FTZ R56, R168, R170, R56 ;  /* 0x000000aaa8387223 */ /* 0x000fe40000010038 */
[----:B------:R-:W-:Y:S01]  /*2fc0*/  FFMA.FTZ R57, R169, R164, R57 ;  /* 0x000000a4a9397223 */ /* 0x000fe20000010039 */
[--C-:B------:R-:W-:Y:S01]  /*2fd0*/  PRMT R164, RZ, 0x5410, R165.reuse ;  /* 0x00005410ffa47816 */ /* 0x100fe200000000a5 */
[----:B------:R-:W-:Y:S01]  /*2fe0*/  FMUL.FTZ R168, R241, R168 ;  /* 0x000000a8f1a87220 */ /* 0x000fe20000410000 */
[----:B------:R-:W-:-:S03]  /*2ff0*/  PRMT R165, RZ, 0x7610, R165 ;  /* 0x00007610ffa57816 */ /* 0x000fc600000000a5 */
[----:B------:R-:W-:Y:S02]  /*3000*/  FFMA.FTZ R58, R251, R164, R58 ;  /* 0x000000a4fb3a7223 */ /* 0x000fe4000001003a */
[----:B------:R-:W-:Y:S02]  /*3010*/  FFMA.FTZ R164, R16, R209, R210 ;  /* 0x000000d110a47223 */ /* 0x000fe400000100d2 */
[----:B------:R-:W-:Y:S02]  /*3020*/  FFMA.FTZ R59, R252, R165, R59 ;  /* 0x000000a5fc3b7223 */ /* 0x000fe4000001003b */
[----:B------:R-:W-:Y:S02]  /*3030*/  FADD.FTZ R164, R200, -R164 ;  /* 0x800000a4c8a47221 */ /* 0x000fe40000010000 */
[----:B------:R-:W-:Y:S02]  /*3040*/  FMUL.FTZ R165, R240, R169 ;  /* 0x000000a9f0a57220 */ /* 0x000fe40000410000 */
[----:B------:R-:W-:-:S02]  /*3050*/  FMUL.FTZ R164, R177, R164 ;  /* 0x000000a4b1a47220 */ /* 0x000fc40000410000 */
[----:B------:R-:W-:Y:S01]  /*3060*/  FMUL.FTZ R169, R239, R251 ;  /* 0x000000fbefa97220 */ /* 0x000fe20000410000 */
[----:B------:R-:W-:Y:S01]  /*3070*/  F2FP.BF16.PACK_AB R168, R165, R168 ;  /* 0x000000a8a5a8723e */ /* 0x000fe200000010ff */
[----:B------:R-:W-:Y:S01]  /*3080*/  @P0 FADD.FTZ R164, R136, R164 ;  /* 0x000000a488a40221 */ /* 0x000fe20000010000 */
[----:B------:R-:W-:Y:S01]  /*3090*/  @P6 LEA R170, P0, R2, c[0x0][0x258], 0x5 ;  /* 0x0000960002aa6a11 */ /* 0x000fe200078028ff */
[----:B------:R-:W-:Y:S01]  /*30a0*/  FMUL.FTZ R252, R238, R252 ;  /* 0x000000fceefc7220 */ /* 0x000fe20000410000 */
[----:B------:R-:W-:Y:S02]  /*30b0*/  PRMT R165, RZ, 0x5410, R166 ;  /* 0x00005410ffa57816 */ /* 0x000fe400000000a6 */
[C---:B------:R-:W-:Y:S01]  /*30c0*/  SEL R160, R164.reuse, R160, P1 ;  /* 0x000000a0a4a07207 */ /* 0x040fe20000800000 */
[----:B------:R-:W-:Y:S01]  /*30d0*/  FMUL.FTZ R164, R164, R176 ;  /* 0x000000b0a4a47220 */ /* 0x000fe20000410000 */
[----:B------:R-:W-:Y:S02]  /*30e0*/  @P6 LEA.HI.X R171, R2, c[0x0][0x25c], RZ, 0x5, P0 ;  /* 0x0000970002ab6a11 */ /* 0x000fe400000f2cff */
[----:B------:R-:W-:Y:S01]  /*30f0*/  F2FP.BF16.PACK_AB R169, R252, R169 ;  /* 0x000000a9fca9723e */ /* 0x000fe200000010ff */
[----:B------:R-:W-:Y:S01]  /*3100*/  FFMA.FTZ R52, R164, R165, R52 ;  /* 0x000000a5a4347223 */ /* 0x000fe20000010034 */
[----:B------:R-:W-:Y:S01]  /*3110*/  PRMT R166, RZ, 0x7610, R166 ;  /* 0x00007610ffa67816 */ /* 0x000fe200000000a6 */
[----:B------:R-:W-:Y:S01]  /*3120*/  @P6 STG.E.128 [R170.64], R156 ;  /* 0x0000009caa006986 */ /* 0x000fe2000c101d04 */
[----:B------:R-:W-:-:S03]  /*3130*/  FMUL.FTZ R165, R236, R211 ;  /* 0x000000d3eca57220 */ /* 0x000fc60000410000 */
[----:B------:R0:W-:Y:S01]  /*3140*/  @P6 STG.E.128 [R170.64+0x10], R160 ;  /* 0x000010a0aa006986 */ /* 0x0001e2000c101d04 */
[----:B------:R-:W-:Y:S02]  /*3150*/  FFMA.FTZ R53, R211, R166, R53 ;  /* 0x000000a6d3357223 */ /* 0x000fe40000010035 */
[----:B0-----:R-:W-:Y:S02]  /*3160*/  FMUL.FTZ R170, R237, R164 ;  /* 0x000000a4edaa7220 */ /* 0x001fe40000410000 */
[----:B------:R-:W-:Y:S02]  /*3170*/  FMUL.FTZ R171, R235, R212 ;  /* 0x000000d4ebab7220 */ /* 0x000fe40000410000 */
[----:B------:R-:W-:Y:S01]  /*3180*/  FMUL.FTZ R164, R234, R250 ;  /* 0x000000faeaa47220 */ /* 0x000fe20000410000 */
[----:B------:R-:W-:-:S04]  /*3190*/  F2FP.BF16.PACK_AB R170, R165, R170 ;  /* 0x000000aaa5aa723e */ /* 0x000fc800000010ff */
[----:B------:R-:W-:Y:S02]  /*31a0*/  F2FP.BF16.PACK_AB R171, R164, R171 ;  /* 0x000000aba4ab723e */ /* 0x000fe400000010ff */
[----:B------:R-:W-:-:S04]  /*31b0*/  LEA R164, P0, R2, c[0x0][0x248], 0x4 ;  /* 0x0000920002a47a11 */ /* 0x000fc800078020ff */
[C---:B------:R-:W-:Y:S02]  /*31c0*/  LEA.HI.X R165, R2.reuse, c[0x0][0x24c], RZ, 0x4, P0 ;  /* 0x0000930002a57a11 */ /* 0x040fe400000f24ff */
[----:B------:R-:W-:-:S03]  /*31d0*/  IADD3 R2, R2, 0x80, RZ ;  /* 0x0000008002027810 */ /* 0x000fc60007ffe0ff */
[----:B------:R0:W-:Y:S02]  /*31e0*/  STG.E.128 [R164.64], R168 ;  /* 0x000000a8a4007986 */ /* 0x0001e4000c101d04 */
[--C-:B0-----:R-:W-:Y:S02]  /*31f0*/  PRMT R164, RZ, 0x5410, R167.reuse ;  /* 0x00005410ffa47816 */ /* 0x101fe400000000a7 */
[----:B------:R-:W-:-:S03]  /*3200*/  PRMT R167, RZ, 0x7610, R167 ;  /* 0x00007610ffa77816 */ /* 0x000fc600000000a7 */
[----:B------:R-:W-:Y:S02]  /*3210*/  FFMA.FTZ R54, R212, R164, R54 ;  /* 0x000000a4d4367223 */ /* 0x000fe40000010036 */
[----:B------:R-:W-:Y:S02]  /*3220*/  FFMA.FTZ R55, R250, R167, R55 ;  /* 0x000000a7fa377223 */ /* 0x000fe40000010037 */
.L_x_4152:
[----:B------:R-:W-:Y:S05]  /*3230*/  BSYNC B0 ;  /* 0x0000000000007941 */ /* 0x000fea0003800000 */
.L_x_4151:
[----:B------:R-:W-:Y:S01]  /*3240*/  BSSY B0, `(.L_x_4153) ;  /* 0x000005f000007945 */ /* 0x000fe20003800000 */
[----:B------:R-:W-:Y:S05]  /*3250*/  @!P4 BRA `(.L_x_4154) ;  /* 0x000005d00000c947 */ /* 0x000fea0003800000 */
[----:B0-----:R-:W-:-:S05]  /*3260*/  MOV R164, 0x10 ;  /* 0x0000001000a47802 */ /* 0x001fca0000000f00 */
        /* <DEDUP_REMOVED lines=92> */
.L_x_4154:
[----:B------:R-:W-:Y:S05]  /*3830*/  BSYNC B0 ;  /* 0x0000000000007941 */ /* 0x000fea0003800000 */
.L_x_4153:
        /* <DEDUP_REMOVED lines=12> */
[-CC-:B------:R-:W-:Y:S02]  /*3900*/  FFMA.FTZ R165, R181, R209.reuse, R210.reuse ;  /* 0x000000d1b5a57223 */ /* 0x180fe400000100d2 */
[----:B------:R-:W-:Y:S02]  /*3910*/  FFMA.FTZ R166, R183, R209, R210 ;  /* 0x000000d1b7a67223 */ /* 0x000fe400000100d2 */
[----:B------:R-:W-:Y:S02]  /*3920*/  FADD.FTZ R168, R188, -R168 ;  /* 0x800000a8bca87221 */ /* 0x000fe40000010000 */
[----:B------:R-:W-:-:S02]  /*3930*/  FADD.FTZ R169, R186, -R169 ;  /* 0x800000a9baa97221 */ /* 0x000fc40000010000 */
[----:B------:R-:W-:Y:S02]  /*3940*/  FADD.FTZ R211, R173, -R211 ;  /* 0x800000d3add37221 */ /* 0x000fe40000010000 */
[----:B------:R-:W-:Y:S02]  /*3950*/  FADD.FTZ R212, R175, -R212 ;  /* 0x800000d4afd47221 */ /* 0x000fe40000010000 */
[----:B------:R-:W-:Y:S02]  /*3960*/  FADD.FTZ R210, R178, -R167 ;  /* 0x800000a7b2d27221 */ /* 0x000fe40000010000 */
[----:B------:R-:W-:Y:S02]  /*3970*/  FADD.FTZ R209, R180, -R164 ;  /* 0x800000a4b4d17221 */ /* 0x000fe40000010000 */
[----:B------:R-:W-:Y:S02]  /*3980*/  FADD.FTZ R165, R182, -R165 ;  /* 0x800000a5b6a57221 */ /* 0x000fe40000010000 */
[----:B------:R-:W-:-:S02]  /*3990*/  FADD.FTZ R164, R184, -R166 ;  /* 0x800000a6b8a47221 */ /* 0x000fc40000010000 */
[C---:B-----5:R-:W-:Y:S02]  /*39a0*/  FMUL.FTZ R168, R177.reuse, R168 ;  /* 0x000000a8b1a87220 */ /* 0x060fe40000410000 */
[C---:B------:R-:W-:Y:S02]  /*39b0*/  FMUL.FTZ R169, R177.reuse, R169 ;  /* 0x000000a9b1a97220 */ /* 0x040fe40000410000 */
[C---:B------:R-:W-:Y:S02]  /*39c0*/  FMUL.FTZ R211, R177.reuse, R211 ;  /* 0x000000d3b1d37220 */ /* 0x040fe40000410000 */
[C---:B------:R-:W-:Y:S02]  /*39d0*/  FMUL.FTZ R212, R177.reuse, R212 ;  /* 0x000000d4b1d47220 */ /* 0x040fe40000410000 */
[C---:B------:R-:W-:Y:S02]  /*39e0*/  FMUL.FTZ R210, R177.reuse, R210 ;  /* 0x000000d2b1d27220 */ /* 0x040fe40000410000 */
[----:B------:R-:W-:-:S02]  /*39f0*/  FMUL.FTZ R209, R177, R209 ;  /* 0x000000d1b1d17220 */ /* 0x000fc40000410000 */
[C---:B------:R-:W-:Y:S02]  /*3a00*/  FMUL.FTZ R165, R177.reuse, R165 ;  /* 0x000000a5b1a57220 */ /* 0x040fe40000410000 */
[----:B------:R-:W-:Y:S02]  /*3a10*/  FMUL.FTZ R164, R177, R164 ;  /* 0x000000a4b1a47220 */ /* 0x000fe40000410000 */
[----:B------:R-:W-:Y:S02]  /*3a20*/  @P0 FADD.FTZ R168, R148, R168 ;  /* 0x000000a894a80221 */ /* 0x000fe40000010000 */
        /* <DEDUP_REMOVED lines=13> */
[----:B------:R-:W-:Y:S01]  /*3b00*/  FMUL.FTZ R168, R168, R176 ;  /* 0x000000b0a8a87220 */ /* 0x000fe20000410000 */
[----:B------:R-:W-:Y:S01]  /*3b10*/  SEL R162, R165, R162, P1 ;  /* 0x000000a2a5a27207 */ /* 0x000fe20000800000 */
[-C--:B------:R-:W-:Y:S01]  /*3b20*/  FMUL.FTZ R169, R169, R176.reuse ;  /* 0x000000b0a9a97220 */ /* 0x080fe20000410000 */
[----:B------:R-:W-:Y:S01]  /*3b30*/  SEL R163, R164, R163, P1 ;  /* 0x000000a3a4a37207 */ /* 0x000fe20000800000 */
[----:B------:R-:W-:-:S02]  /*3b40*/  FMUL.FTZ R211, R211, R176 ;  /* 0x000000b0d3d37220 */ /* 0x000fc40000410000 */
[-C--:B------:R-:W-:Y:S02]  /*3b50*/  FMUL.FTZ R212, R212, R176.reuse ;  /* 0x000000b0d4d47220 */ /* 0x080fe40000410000 */
[-C--:B------:R-:W-:Y:S02]  /*3b60*/  FMUL.FTZ R210, R210, R176.reuse ;  /* 0x000000b0d2d27220 */ /* 0x080fe40000410000 */
[-C--:B------:R-:W-:Y:S02]  /*3b70*/  FMUL.FTZ R209, R209, R176.reuse ;  /* 0x000000b0d1d17220 */ /* 0x080fe40000410000 */
[-C--:B------:R-:W-:Y:S02]  /*3b80*/  FMUL.FTZ R177, R165, R176.reuse ;  /* 0x000000b0a5b17220 */ /* 0x080fe40000410000 */
[----:B------:R-:W-:Y:S01]  /*3b90*/  FMUL.FTZ R176, R164, R176 ;  /* 0x000000b0a4b07220 */ /* 0x000fe20000410000 */
[----:B------:R-:W-:-:S10]  /*3ba0*/  HFMA2.MMA R164, -RZ, RZ, 0, 9.5367431640625e-07 ;  /* 0x00000010ffa47435 */ /* 0x000fd400000001ff */
[----:B------:R-:W-:-:S06]  /*3bb0*/  IMAD.WIDE.U32 R164, R2, R164, c[0x0][0x170] ;  /* 0x00005c0002a47625 */ /* 0x000fcc00078e00a4 */
[----:B------:R-:W2:Y:S01]  /*3bc0*/  LDG.E.128 R164, [R164.64] ;  /* 0x00000004a4a47981 */ /* 0x000ea2000c1e1d00 */
[----:B------:R-:W-:-:S04]  /*3bd0*/  ISETP.NE.U32.AND P0, PT, RZ, c[0x0][0x258], PT ;  /* 0x00009600ff007a0c */ /* 0x000fc80003f05070 */
[----:B------:R-:W-:Y:S02]  /*3be0*/  ISETP.NE.AND.EX P0, PT, RZ, c[0x0][0x25c], PT, P0 ;  /* 0x00009700ff007a0c */ /* 0x000fe40003f05300 */
[--C-:B--2---:R-:W-:Y:S02]  /*3bf0*/  PRMT R170, RZ, 0x5410, R164.reuse ;  /* 0x00005410ffaa7816 */ /* 0x104fe400000000a4 */
[----:B------:R-:W-:-:S03]  /*3c00*/  PRMT R164, RZ, 0x7610, R164 ;  /* 0x00007610ffa47816 */ /* 0x000fc600000000a4 */
[----:B------:R-:W-:-:S06]  /*3c10*/  FFMA.FTZ R40, R168, R170, R40 ;  /* 0x000000aaa8287223 */ /* 0x000fcc0000010028 */
[C---:B------:R-:W-:Y:S01]  /*3c20*/  @P0 LEA R170, P1, R2.reuse, c[0x0][0x258], 0x5 ;  /* 0x0000960002aa0a11 */ /* 0x040fe200078228ff */
[----:B------:R-:W-:Y:S01]  /*3c30*/  FFMA.FTZ R41, R169, R164, R41 ;  /* 0x000000a4a9297223 */ /* 0x000fe20000010029 */
[--C-:B------:R-:W-:Y:S01]  /*3c40*/  PRMT R164, RZ, 0x5410, R165.reuse ;  /* 0x00005410ffa47816 */ /* 0x100fe200000000a5 */
[----:B------:R-:W-:Y:S01]  /*3c50*/  FMUL.FTZ R168, R225, R168 ;  /* 0x000000a8e1a87220 */ /* 0x000fe20000410000 */
[----:B------:R-:W-:Y:S02]  /*3c60*/  @P0 LEA.HI.X R171, R2, c[0x0][0x25c], RZ, 0x5, P1 ;  /* 0x0000970002ab0a11 */ /* 0x000fe400008f2cff */
[----:B------:R-:W-:Y:S01]  /*3c70*/  PRMT R165, RZ, 0x7610, R165 ;  /* 0x00007610ffa57816 */ /* 0x000fe200000000a5 */
[----:B------:R-:W-:Y:S02]  /*3c80*/  FFMA.FTZ R42, R211, R164, R42 ;  /* 0x000000a4d32a7223 */ /* 0x000fe4000001002a */
[----:B------:R-:W-:Y:S01]  /*3c90*/  FMUL.FTZ R164, R224, R169 ;  /* 0x000000a9e0a47220 */ /* 0x000fe20000410000 */
[----:B------:R-:W-:Y:S01]  /*3ca0*/  @P0 STG.E.128 [R170.64], R156 ;  /* 0x0000009caa000986 */ /* 0x000fe2000c101d04 */
[----:B------:R-:W-:-:S02]  /*3cb0*/  FFMA.FTZ R43, R212, R165, R43 ;  /* 0x000000a5d42b7223 */ /* 0x000fc4000001002b */
[----:B------:R-:W-:Y:S01]  /*3cc0*/  FMUL.FTZ R165, R220, R209 ;  /* 0x000000d1dca57220 */ /* 0x000fe20000410000 */
[----:B------:R-:W-:Y:S01]  /*3cd0*/  F2FP.BF16.PACK_AB R168, R164, R168 ;  /* 0x000000a8a4a8723e */ /* 0x000fe200000010ff */
[----:B------:R0:W-:Y:S01]  /*3ce0*/  @P0 STG.E.128 [R170.64+0x10], R160 ;  /* 0x000010a0aa000986 */ /* 0x0001e2000c101d04 */
[--C-:B------:R-:W-:Y:S01]  /*3cf0*/  PRMT R164, RZ, 0x5410, R166.reuse ;  /* 0x00005410ffa47816 */ /* 0x100fe200000000a6 */
[----:B------:R-:W-:Y:S01]  /*3d00*/  FMUL.FTZ R169, R223, R211 ;  /* 0x000000d3dfa97220 */ /* 0x000fe20000410000 */
[----:B------:R-:W-:Y:S01]  /*3d10*/  PRMT R166, RZ, 0x7610, R166 ;  /* 0x00007610ffa67816 */ /* 0x000fe200000000a6 */
[----:B------:R-:W-:Y:S02]  /*3d20*/  FMUL.FTZ R212, R222, R212 ;  /* 0x000000d4ded47220 */ /* 0x000fe40000410000 */
[----:B------:R-:W-:Y:S02]  /*3d30*/  FFMA.FTZ R36, R210, R164, R36 ;  /* 0x000000a4d2247223 */ /* 0x000fe40000010024 */
[----:B------:R-:W-:Y:S01]  /*3d40*/  FMUL.FTZ R164, R218, R176 ;  /* 0x000000b0daa47220 */ /* 0x000fe20000410000 */
[----:B------:R-:W-:Y:S01]  /*3d50*/  F2FP.BF16.PACK_AB R169, R212, R169 ;  /* 0x000000a9d4a9723e */ /* 0x000fe200000010ff */
[----:B------:R-:W-:-:S02]  /*3d60*/  FFMA.FTZ R37, R209, R166, R37 ;  /* 0x000000a6d1257223 */ /* 0x000fc40000010025 */
[----:B0-----:R-:W-:Y:S02]  /*3d70*/  FMUL.FTZ R171, R219, R177 ;  /* 0x000000b1dbab7220 */ /* 0x001fe40000410000 */
[----:B------:R-:W-:-:S03]  /*3d80*/  FMUL.FTZ R170, R221, R210 ;  /* 0x000000d2ddaa7220 */ /* 0x000fc60000410000 */
[----:B------:R-:W-:Y:S02]  /*3d90*/  F2FP.BF16.PACK_AB R171, R164, R171 ;  /* 0x000000aba4ab723e */ /* 0x000fe400000010ff */
[C---:B------:R-:W-:Y:S02]  /*3da0*/  LEA R164, P0, R2.reuse, c[0x0][0x248], 0x4 ;  /* 0x0000920002a47a11 */ /* 0x040fe400078020ff */
[----:B------:R-:W-:Y:S02]  /*3db0*/  F2FP.BF16.PACK_AB R170, R165, R170 ;  /* 0x000000aaa5aa723e */ /* 0x000fe400000010ff */
[----:B------:R-:W-:Y:S02]  /*3dc0*/  LEA.HI.X R165, R2, c[0x0][0x24c], RZ, 0x4, P0 ;  /* 0x0000930002a57a11 */ /* 0x000fe400000f24ff */
[--C-:B------:R-:W-:Y:S02]  /*3dd0*/  PRMT R2, RZ, 0x5410, R167.reuse ;  /* 0x00005410ff027816 */ /* 0x100fe400000000a7 */
[----:B------:R-:W-:Y:S01]  /*3de0*/  PRMT R167, RZ, 0x7610, R167 ;  /* 0x00007610ffa77816 */ /* 0x000fe200000000a7 */
[----:B------:R0:W-:Y:S02]  /*3df0*/  STG.E.128 [R164.64], R168 ;  /* 0x000000a8a4007986 */ /* 0x0001e4000c101d04 */
[----:B------:R-:W-:-:S02]  /*3e00*/  FFMA.FTZ R38, R177, R2, R38 ;  /* 0x00000002b1267223 */ /* 0x000fc40000010026 */
[----:B------:R-:W-:Y:S02]  /*3e10*/  FFMA.FTZ R39, R176, R167, R39 ;  /* 0x000000a7b0277223 */ /* 0x000fe40000010027 */
.L_x_4156:
[----:B------:R-:W-:Y:S05]  /*3e20*/  BSYNC B0 ;  /* 0x0000000000007941 */ /* 0x000fea0003800000 */
.L_x_4155:
[----:B------:R-:W-:Y:S02]  /*3e30*/  IADD3 R0, R0, c[0x0][0x160], RZ ;  /* 0x0000580000007a10 */ /* 0x000fe40007ffe0ff */
[----:B------:R-:W-:Y:S02]  /*3e40*/  LOP3.LUT P1, RZ, R217, 0xff, RZ, 0xc0, !PT ;  /* 0x000000ffd9ff7812 */ /* 0x000fe4000782c0ff */
[----:B------:R-:W-:Y:S02]  /*3e50*/  ISETP.GE.AND P0, PT, R0, c[0x0][0x164], PT ;  /* 0x0000590000007a0c */ /* 0x000fe40003f06270 */
[----:B------:R-:W-:-:S11]  /*3e60*/  SEL R217, RZ, 0x1, P1 ;  /* 0x00000001ffd97807 */ /* 0x000fd60000800000 */
[----:B0----5:R-:W-:Y:S01]  /*3e70*/  @P0 CALL.REL.NOINC `(.L_x_4138) ;  /* 0x0000001000000944 */ /* 0x021fe20003c00000 */
[----:B------:R-:W-:Y:S05]  /*3e80*/  BRA `(.L_x_4157) ;  /* 0xffffcd2000007947 */ /* 0x000fea000383ffff */
.L_x_4138:
[----:B------:R-:W0:Y:S01]  /*3e90*/  S2UR UR6, SR_CTAID.X ;  /* 0x00000000000679c3 */ /* 0x000e220000002500 */
[----:B------:R-:W0:Y:S01]  /*3ea0*/  S2R R2, SR_TID.X ;  /* 0x0000000000027919 */ /* 0x000e220000002100 */
[----:B------:R-:W-:Y:S01]  /*3eb0*/  BSSY B0, `(.L_x_4158) ;  /* 0x0000011000007945 */ /* 0x000fe20003800000 */
[C---:B0-----:R-:W-:Y:S02]  /*3ec0*/  LEA.HI R0, R2.reuse, UR6, RZ, 0x19 ;  /* 0x0000000602007c11 */ /* 0x041fe4000f8fc8ff */
[----:B------:R-:W-:-:S03]  /*3ed0*/  LOP3.LUT R3, R2, 0x7f, RZ, 0xc0, !PT ;  /* 0x0000007f02037812 */ /* 0x000fc600078ec0ff */
[----:B------:R-:W-:-:S05]  /*3ee0*/  IMAD R0, R0, c[0x0][0x168], RZ ;  /* 0x00005a0000007a24 */ /* 0x000fca00078e02ff */
[----:B------:R-:W-:Y:S01]  /*3ef0*/  LEA.HI R0, R0, R3, RZ, 0x1d ;  /* 0x0000000300007211 */ /* 0x000fe200078fe8ff */
[----:B------:R-:W-:Y:S05]  /*3f00*/  @!P2 BRA `(.L_x_4159) ;  /* 0x000000b00000a947 */ /* 0x000fea0003800000 */
[----:B-----5:R-:W-:-:S05]  /*3f10*/  MOV R7, 0x20 ;  /* 0x0000002000077802 */ /* 0x020fca0000000f00 */
        /* <DEDUP_REMOVED lines=10> */
.L_x_4159:
[----:B------:R-:W-:Y:S05]  /*3fc0*/  BSYNC B0 ;  /* 0x0000000000007941 */ /* 0x000fea0003800000 */
.L_x_4158:
        /* <DEDUP_REMOVED lines=13> */
.L_x_4161:
[----:B------:R-:W-:Y:S05]  /*40a0*/  BSYNC B0 ;  /* 0x0000000000007941 */ /* 0x000fea0003800000 */
.L_x_4160:
        /* <DEDUP_REMOVED lines=13> */
.L_x_4163:
[----:B------:R-:W-:Y:S05]  /*4180*/  BSYNC B0 ;  /* 0x0000000000007941 */ /* 0x000fea0003800000 */
.L_x_4162:
[----:B------:R-:W-:Y:S05]  /*4190*/  @!P5 EXIT ;  /* 0x000000000000d94d */ /* 0x000fea0003800000 */
[----:B0----5:R-:W-:-:S10]  /*41a0*/  HFMA2.MMA R7, -RZ, RZ, 0, 1.9073486328125e-06 ;  /* 0x00000020ff077435 */ /* 0x021fd400000001ff */
        /* <DEDUP_REMOVED lines=10> */
.L_x_4147:
[----:B------:R-:W-:Y:S01]  /*4250*/  HFMA2.MMA R166, -RZ, RZ, 0, 9.5367431640625e-07 ;  /* 0x00000010ffa67435 */ /* 0x000fe200000001ff */
[----:B------:R-:W-:-:S02]  /*4260*/  MOV R165, R211 ;  /* 0x000000d300a57202 */ /* 0x000fc40000000f00 */
[----:B------:R-:W-:Y:S02]  /*4270*/  MOV R171, 0x1f ;  /* 0x0000001f00ab7802 */ /* 0x000fe40000000f00 */
[----:B------:R-:W-:Y:S02]  /*4280*/  MOV R170, 0xffffffff ;  /* 0xffffffff00aa7802 */ /* 0x000fe40000000f00 */
[----:B------:R-:W-:Y:S02]  /*4290*/  MOV R164, 0x42b0 ;  /* 0x000042b000a47802 */ /* 0x000fe40000000f00 */
[----:B-----5:R-:W-:Y:S05]  /*42a0*/  CALL.REL.NOINC `($__internal_64_$__cuda_sm70_shflsync_down_p) ;  /* 0x0000046000007944 */ /* 0x020fea0003c00000 */
[----:B-1----:R-:W-:Y:S01]  /*42b0*/  MOV R167, R166 ;  /* 0x000000a600a77202 */ /* 0x002fe20000000f00 */
[----:B------:R-:W-:Y:S05]  /*42c0*/  BRA `(.L_x_4164) ;  /* 0xffffe10000007947 */ /* 0x000fea000383ffff */
.L_x_4148:
[----:B------:R-:W-:Y:S01]  /*42d0*/  HFMA2.MMA R166, -RZ, RZ, 0, 9.5367431640625e-07 ;  /* 0x00000010ffa67435 */ /* 0x000fe200000001ff */
[----:B------:R-:W-:Y:S02]  /*42e0*/  MOV R165, R210 ;  /* 0x000000d200a57202 */ /* 0x000fe40000000f00 */
[----:B------:R-:W-:Y:S02]  /*42f0*/  MOV R171, 0x1f ;  /* 0x0000001f00ab7802 */ /* 0x000fe40000000f00 */
[----:B------:R-:W-:-:S02]  /*4300*/  MOV R170, 0xffffffff ;  /* 0xffffffff00aa7802 */ /* 0x000fc40000000f00 */
[----:B------:R-:W-:Y:S02]  /*4310*/  MOV R164, 0x4330 ;  /* 0x0000433000a47802 */ /* 0x000fe40000000f00 */
[----:B01---5:R-:W-:Y:S05]  /*4320*/  CALL.REL.NOINC `($__internal_64_$__cuda_sm70_shflsync_down_p) ;  /* 0x000003e000007944 */ /* 0x023fea0003c00000 */
[----:B------:R-:W-:Y:S01]  /*4330*/  FADD.FTZ R211, R167, R211 ;  /* 0x000000d3a7d37221 */ /* 0x000fe20000010000 */
[----:B------:R-:W-:Y:S01]  /*4340*/  MOV R171, 0x1f ;  /* 0x0000001f00ab7802 */ /* 0x000fe20000000f00 */
[----:B-1----:R-:W-:Y:S01]  /*4350*/  FADD.FTZ R210, R210, R166 ;  /* 0x000000a6d2d27221 */ /* 0x002fe20000010000 */
[----:B------:R-:W-:Y:S01]  /*4360*/  HFMA2.MMA R166, -RZ, RZ, 0, 4.76837158203125e-07 ;  /* 0x00000008ffa67435 */ /* 0x000fe200000001ff */
[----:B------:R-:W-:Y:S02]  /*4370*/  MOV R170, 0xffffffff ;  /* 0xffffffff00aa7802 */ /* 0x000fe40000000f00 */
[----:B------:R-:W-:Y:S02]  /*4380*/  MOV R165, R211 ;  /* 0x000000d300a57202 */ /* 0x000fe40000000f00 */
[----:B------:R-:W-:Y:S02]  /*4390*/  MOV R164, 0x43b0 ;  /* 0x000043b000a47802 */ /* 0x000fe40000000f00 */
[----:B------:R-:W-:Y:S05]  /*43a0*/  CALL.REL.NOINC `($__internal_64_$__cuda_sm70_shflsync_down_p) ;  /* 0x0000036000007944 */ /* 0x000fea0003c00000 */
[----:B-1----:R-:W-:Y:S01]  /*43b0*/  MOV R167, R166 ;  /* 0x000000a600a77202 */ /* 0x002fe20000000f00 */
[----:B------:R-:W-:Y:S01]  /*43c0*/  HFMA2.MMA R166, -RZ, RZ, 0, 4.76837158203125e-07 ;  /* 0x00000008ffa67435 */ /* 0x000fe200000001ff */
[----:B------:R-:W-:-:S02]  /*43d0*/  MOV R165, R210 ;  /* 0x000000d200a57202 */ /* 0x000fc40000000f00 */
[----:B------:R-:W-:Y:S02]  /*43e0*/  MOV R171, 0x1f ;  /* 0x0000001f00ab7802 */ /* 0x000fe40000000f00 */
[----:B------:R-:W-:Y:S02]  /*43f0*/  MOV R170, 0xffffffff ;  /* 0xffffffff00aa7802 */ /* 0x000fe40000000f00 */
[----:B------:R-:W-:Y:S02]  /*4400*/  MOV R164, 0x4420 ;  /* 0x0000442000a47802 */ /* 0x000fe40000000f00 */
[----:B------:R-:W-:Y:S05]  /*4410*/  CALL.REL.NOINC `($__internal_64_$__cuda_sm70_shflsync_down_p) ;  /* 0x000002f000007944 */ /* 0x000fea0003c00000 */
[----:B------:R-:W-:Y:S01]  /*4420*/  FADD.FTZ R211, R167, R211 ;  /* 0x000000d3a7d37221 */ /* 0x000fe20000010000 */
[----:B------:R-:W-:Y:S01]  /*4430*/  MOV R171, 0x1f ;  /* 0x0000001f00ab7802 */ /* 0x000fe20000000f00 */
[----:B-1----:R-:W-:Y:S01]  /*4440*/  FADD.FTZ R210, R210, R166 ;  /* 0x000000a6d2d27221 */ /* 0x002fe20000010000 */
[----:B------:R-:W-:Y:S01]  /*4450*/  HFMA2.MMA R166, -RZ, RZ, 0, 2.384185791015625e-07 ;  /* 0x00000004ffa67435 */ /* 0x000fe200000001ff */
[----:B------:R-:W-:Y:S02]  /*4460*/  MOV R170, 0xffffffff ;  /* 0xffffffff00aa7802 */ /* 0x000fe40000000f00 */
[----:B------:R-:W-:-:S02]  /*4470*/  MOV R165, R211 ;  /* 0x000000d300a57202 */ /* 0x000fc40000000f00 */
[----:B------:R-:W-:Y:S02]  /*4480*/  MOV R164, 0x44a0 ;  /* 0x000044a000a47802 */ /* 0x000fe40000000f00 */
[----:B------:R-:W-:Y:S05]  /*4490*/  CALL.REL.NOINC `($__internal_64_$__cuda_sm70_shflsync_down_p) ;  /* 0x0000027000007944 */ /* 0x000fea0003c00000 */
[----:B-1----:R-:W-:Y:S01]  /*44a0*/  MOV R167, R166 ;  /* 0x000000a600a77202 */ /* 0x002fe20000000f00 */
[----:B------:R-:W-:Y:S01]  /*44b0*/  HFMA2.MMA R166, -RZ, RZ, 0, 2.384185791015625e-07 ;  /* 0x00000004ffa67435 */ /* 0x000fe200000001ff */
[----:B------:R-:W-:Y:S02]  /*44c0*/  MOV R165, R210 ;  /* 0x000000d200a57202 */ /* 0x000fe40000000f00 */
[----:B------:R-:W-:Y:S02]  /*44d0*/  MOV R171, 0x1f ;  /* 0x0000001f00ab7802 */ /* 0x000fe40000000f00 */
[----:B------:R-:W-:Y:S02]  /*44e0*/  MOV R170, 0xffffffff ;  /* 0xffffffff00aa7802 */ /* 0x000fe40000000f00 */
[----:B------:R-:W-:Y:S02]  /*44f0*/  MOV R164, 0x4510 ;  /* 0x0000451000a47802 */ /* 0x000fe40000000f00 */
[----:B------:R-:W-:Y:S05]  /*4500*/  CALL.REL.NOINC `($__internal_64_$__cuda_sm70_shflsync_down_p) ;  /* 0x0000020000007944 */ /* 0x000fea0003c00000 */
[----:B------:R-:W-:Y:S01]  /*4510*/  FADD.FTZ R211, R167, R211 ;  /* 0x000000d3a7d37221 */ /* 0x000fe20000010000 */
[----:B------:R-:W-:Y:S01]  /*4520*/  MOV R171, 0x1f ;  /* 0x0000001f00ab7802 */ /* 0x000fe20000000f00 */
[----:B-1----:R-:W-:Y:S01]  /*4530*/  FADD.FTZ R210, R210, R166 ;  /* 0x000000a6d2d27221 */ /* 0x002fe20000010000 */
[----:B------:R-:W-:Y:S01]  /*4540*/  HFMA2.MMA R166, -RZ, RZ, 0, 1.1920928955078125e-07 ;  /* 0x00000002ffa67435 */ /* 0x000fe200000001ff */
[----:B------:R-:W-:-:S02]  /*4550*/  MOV R170, 0xffffffff ;  /* 0xffffffff00aa7802 */ /* 0x000fc40000000f00 */
[----:B------:R-:W-:Y:S02]  /*4560*/  MOV R165, R211 ;  /* 0x000000d300a57202 */ /* 0x000fe40000000f00 */
[----:B------:R-:W-:Y:S02]  /*4570*/  MOV R164, 0x4590 ;  /* 0x0000459000a47802 */ /* 0x000fe40000000f00 */
[----:B------:R-:W-:Y:S05]  /*4580*/  CALL.REL.NOINC `($__internal_64_$__cuda_sm70_shflsync_down_p) ;  /* 0x0000018000007944 */ /* 0x000fea0003c00000 */
[----:B-1----:R-:W-:Y:S01]  /*4590*/  MOV R167, R166 ;  /* 0x000000a600a77202 */ /* 0x002fe20000000f00 */
[----:B------:R-:W-:Y:S01]  /*45a0*/  HFMA2.MMA R166, -RZ, RZ, 0, 1.1920928955078125e-07 ;  /* 0x00000002ffa67435 */ /* 0x000fe200000001ff */
[----:B------:R-:W-:Y:S02]  /*45b0*/  MOV R165, R210 ;  /* 0x000000d200a57202 */ /* 0x000fe40000000f00 */
[----:B------:R-:W-:Y:S02]  /*45c0*/  MOV R171, 0x1f ;  /* 0x0000001f00ab7802 */ /* 0x000fe40000000f00 */
[----:B------:R-:W-:Y:S02]  /*45d0*/  MOV R170, 0xffffffff ;  /* 0xffffffff00aa7802 */ /* 0x000fe40000000f00 */
[----:B------:R-:W-:-:S02]  /*45e0*/  MOV R164, 0x4600 ;  /* 0x0000460000a47802 */ /* 0x000fc40000000f00 */
[----:B------:R-:W-:Y:S05]  /*45f0*/  CALL.REL.NOINC `($__internal_64_$__cuda_sm70_shflsync_down_p) ;  /* 0x0000011000007944 */ /* 0x000fea0003c00000 */
[----:B------:R-:W-:Y:S01]  /*4600*/  FADD.FTZ R211, R167, R211 ;  /* 0x000000d3a7d37221 */ /* 0x000fe20000010000 */
[----:B------:R-:W-:Y:S01]  /*4610*/  MOV R171, 0x1f ;  /* 0x0000001f00ab7802 */ /* 0x000fe20000000f00 */
[----:B-1----:R-:W-:Y:S01]  /*4620*/  FADD.FTZ R210, R210, R166 ;  /* 0x000000a6d2d27221 */ /* 0x002fe20000010000 */
[----:B------:R-:W-:Y:S01]  /*4630*/  HFMA2.MMA R166, -RZ, RZ, 0, 5.9604644775390625e-08 ;  /* 0x00000001ffa67435 */ /* 0x000fe200000001ff */
[----:B------:R-:W-:-:S02]  /*4640*/  MOV R170, 0xffffffff ;  /* 0xffffffff00aa7802 */ /* 0x000fc40000000f00 */
[----:B------:R-:W-:Y:S02]  /*4650*/  MOV R165, R211 ;  /* 0x000000d300a57202 */ /* 0x000fe40000000f00 */
[----:B------:R-:W-:Y:S02]  /*4660*/  MOV R164, 0x4680 ;  /* 0x0000468000a47802 */ /* 0x000fe40000000f00 */
[----:B------:R-:W-:Y:S05]  /*4670*/  CALL.REL.NOINC `($__internal_64_$__cuda_sm70_shflsync_down_p) ;  /* 0x0000009000007944 */ /* 0x000fea0003c00000 */
[----:B-1----:R-:W-:Y:S01]  /*4680*/  MOV R167, R166 ;  /* 0x000000a600a77202 */ /* 0x002fe20000000f00 */
[----:B------:R-:W-:Y:S01]  /*4690*/  HFMA2.MMA R166, -RZ, RZ, 0, 5.9604644775390625e-08 ;  /* 0x00000001ffa67435 */ /* 0x000fe200000001ff */
[----:B------:R-:W-:Y:S02]  /*46a0*/  MOV R165, R210 ;  /* 0x000000d200a57202 */ /* 0x000fe40000000f00 */
[----:B------:R-:W-:Y:S02]  /*46b0*/  MOV R171, 0x1f ;  /* 0x0000001f00ab7802 */ /* 0x000fe40000000f00 */
[----:B------:R-:W-:Y:S02]  /*46c0*/  MOV R170, 0xffffffff ;  /* 0xffffffff00aa7802 */ /* 0x000fe40000000f00 */
[----:B------:R-:W-:-:S02]  /*46d0*/  MOV R164, 0x46f0 ;  /* 0x000046f000a47802 */ /* 0x000fc40000000f00 */
[----:B------:R-:W-:Y:S05]  /*46e0*/  CALL.REL.NOINC `($__internal_64_$__cuda_sm70_shflsync_down_p) ;  /* 0x0000002000007944 */ /* 0x000fea0003c00000 */
[----:B-1----:R-:W-:Y:S01]  /*46f0*/  MOV R165, R166 ;  /* 0x000000a600a57202 */ /* 0x002fe20000000f00 */
[----:B------:R-:W-:Y:S05]  /*4700*/  BRA `(.L_x_4165) ;  /* 0xffffdde000007947 */ /* 0x000fea000383ffff */
        .weak           $__internal_64_$__cuda_sm70_shflsync_down_p
        .type           $__internal_64_$__cuda_sm70_shflsync_down_p,@function
        .size           $__internal_64_$__cuda_sm70_shflsync_down_p,(.L_x_11798 - $__internal_64_$__cuda_sm70_shflsync_down_p)
$__internal_64_$__cuda_sm70_shflsync_down_p:
[----:B------:R-:W-:Y:S04]  /*4710*/  WARPSYNC R170 ;  /* 0x000000aa00007348 */ /* 0x000fe80003800000 */
[----:B------:R0:W1:Y:S02]  /*4720*/  SHFL.DOWN PT, R166, R165, R166, R171 ;  /* 0x080000a6a5a67389 */ /* 0x00006400000e00ab */
[----:B0-----:R-:W-:-:S06]  /*4730*/  HFMA2.MMA R165, -RZ, RZ, 0, 0 ;  /* 0x00000000ffa57435 */ /* 0x001fcc00000001ff */
[----:B------:R-:W-:Y:S05]  /*4740*/  RET.REL.NODEC R164 `(_ZN10layer_norm13ln_bwd_kernelINS_13Kernel_traitsI13__nv_bfloat16S2_fS2_fjLj4096ELj1ELj1ELj4ELj16ENS_18Kernel_traits_baseILj4096ES2_S2_fS2_fjLj128EEEEELb0ELb1ELb0ELb0EEEvNS_9BwdParamsE) ;  /* 0xffffb8b0a4007950 */ /* 0x000fea0003c3ffff */
.L_x_4166:
        /* <DEDUP_REMOVED lines=11> */
.L_x_11798:


//--------------------- .text._ZN10layer_norm13ln_bwd_kernelINS_13Kernel_traitsI13__nv_bfloat16S2_fS2_fjLj4096ELj1ELj1ELj4ELj16ENS_18Kernel_traits_baseILj4096ES2_S2_fS2_fjLj128EEEEELb0ELb1ELb0ELb1EEEvNS_9BwdParamsE --------------------------
	.section	.text._ZN10layer_norm13ln_bwd_kernelINS_13Kernel_traitsI13__nv_bfloat16S2_fS2_fjLj4096ELj1ELj1ELj4ELj16ENS_18Kernel_traits_baseILj4096ES2_S2_fS2_fjLj128EEEEELb0ELb1ELb0ELb1EEEvNS_9BwdParamsE,"ax",@progbits
	.sectioninfo	@"SHI_REGISTERS=255"
	.align	128
        .global         _ZN10layer_norm13ln_bwd_kernelINS_13Kernel_traitsI13__nv_bfloat16S2_fS2_fjLj4096ELj1ELj1ELj4ELj16ENS_18Kernel_traits_baseILj4096ES2_S2_fS2_fjLj128EEEEELb0ELb1ELb0ELb1EEEvNS_9BwdParamsE
        .type           _ZN10layer_norm13ln_bwd_kernelINS_13Kernel_traitsI13__nv_bfloat16S2_fS2_fjLj4096ELj1ELj1ELj4ELj16ENS_18Kernel_traits_baseILj4096ES2_S2_fS2_fjLj128EEEEELb0ELb1ELb0ELb1EEEvNS_9BwdParamsE,@function
        .size           _ZN10layer_norm13ln_bwd_kernelINS_13Kernel_traitsI13__nv_bfloat16S2_fS2_fjLj4096ELj1ELj1ELj4ELj16ENS_18Kernel_traits_baseILj4096ES2_S2_fS2_fjLj128EEEEELb0ELb1ELb0ELb1EEEvNS_9BwdParamsE,(.L_x_11799 - _ZN10layer_norm13ln_bwd_kernelINS_13Kernel_traitsI13__nv_bfloat16S2_fS2_fjLj4096ELj1ELj1ELj4ELj16ENS_18Kernel_traits_baseILj4096ES2_S2_fS2_fjLj128EEEEELb0ELb1ELb0ELb1EEEvNS_9BwdParamsE)
        .other          _ZN10layer_norm13ln_bwd_kernelINS_13Kernel_traitsI13__nv_bfloat16S2_fS2_fjLj4096ELj1ELj1ELj4ELj16ENS_18Kernel_traits_baseILj4096ES2_S2_fS2_fjLj128EEEEELb0ELb1ELb0ELb1EEEvNS_9BwdParamsE,@"STO_CUDA_ENTRY STV_DEFAULT"
_ZN10layer_norm13ln_bwd_kernelINS_13Kernel_traitsI13__nv_bfloat16S2_fS2_fjLj4096ELj1ELj1ELj4ELj16ENS_18Kernel_traits_baseILj4096ES2_S2_fS2_fjLj128EEEEELb0ELb1ELb0ELb1EEEvNS_9BwdParamsE:
.text._ZN10layer_norm13ln_bwd_kernelINS_13Kernel_traitsI13__nv_bfloat16S2_fS2_fjLj4096ELj1ELj1ELj4ELj16ENS_18Kernel_traits_baseILj4096ES2_S2_fS2_fjLj128EEEEELb0ELb1ELb0ELb1EEEvNS_9BwdParamsE:
        /* <DEDUP_REMOVED lines=57> */
.L_x_4167:
[----:B------:R-:W-:-:S04]  /*0390*/  SHF.L.U32 R2, R2, 0x4, RZ ;  /* 0x0000000402027819 */ /* 0x000fc800000006ff */
[----:B------:R-:W-:-:S04]  /*03a0*/  LOP3.LUT R4, R2, 0x7f0, RZ, 0xc0, !PT ;  /* 0x000007f002047812 */ /* 0x000fc800078ec0ff */
[----:B------:R-:W-:-:S04]  /*03b0*/  IADD3 R2, P0, R4, c[0x0][0x1b0], RZ ;  /* 0x00006c0004027a10 */ /* 0x000fc80007f1e0ff */
[----:B------:R-:W-:-:S05]  /*03c0*/  IADD3.X R3, RZ, c[0x0][0x1b4], RZ, P0, !PT ;  /* 0x00006d00ff037a10 */ /* 0x000fca00007fe4ff */
[----:B------:R-:W2:Y:S04]  /*03d0*/  LDG.E.128 R8, [R2.64] ;  /* 0x0000000402087981 */ /* 0x000ea8000c1e1d00 */
[----:B------:R0:W3:Y:S04]  /*03e0*/  LDG.E.128 R12, [R2.64+0x800] ;  /* 0x00080004020c7981 */ /* 0x0000e8000c1e1d00 */
[----:B------:R0:W4:Y:S01]  /*03f0*/  LDG.E.128 R16, [R2.64+0x1000] ;  /* 0x0010000402107981 */ /* 0x000122000c1e1d00 */
[----:B------:R-:W-:-:S03]  /*0400*/  IADD3 R4, P0, R4, c[0x0][0x1c8], RZ ;  /* 0x0000720004047a10 */ /* 0x000fc60007f1e0ff */
[----:B------:R0:W5:Y:S01]  /*0410*/  LDG.E.128 R248, [R2.64+0x1800] ;  /* 0x0018000402f87981 */ /* 0x000162000c1e1d00 */
[----:B------:R-:W-:-:S05]  /*0420*/  IADD3.X R5, RZ, c[0x0][0x1cc], RZ, P0, !PT ;  /* 0x00007300ff057a10 */ /* 0x000fca00007fe4ff */
[----:B------:R2:W3:Y:S04]  /*0430*/  LDG.E.128 R240, [R4.64] ;  /* 0x0000000404f07981 */ /* 0x0004e8000c1e1d00 */
[----:B------:R2:W4:Y:S04]  /*0440*/  LDG.E.128 R232, [R4.64+0x800] ;  /* 0x0008000404e87981 */ /* 0x000528000c1e1d00 */
[----:B------:R2:W4:Y:S04]  /*0450*/  LDG.E.128 R224, [R4.64+0x1000] ;  /* 0x0010000404e07981 */ /* 0x000528000c1e1d00 */
[----:B------:R2:W4:Y:S01]  /*0460*/  LDG.E.128 R44, [R4.64+0x1800] ;  /* 0x00180004042c7981 */ /* 0x000522000c1e1d00 */
[----:B------:R-:W-:Y:S01]  /*0470*/  HFMA2.MMA R203, -RZ, RZ, 0, 5.9604644775390625e-08 ;  /* 0x00000001ffcb7435 */ /* 0x000fe200000001ff */
[----:B------:R-:W-:Y:S01]  /*0480*/  CS2R R194, SRZ ;  /* 0x0000000000c27805 */ /* 0x000fe2000001ff00 */
[----:B------:R-:W-:Y:S01]  /*0490*/  HFMA2.MMA R189, -RZ, RZ, 0, 0 ;  /* 0x00000000ffbd7435 */ /* 0x000fe200000001ff */
[----:B------:R-:W-:Y:S01]  /*04a0*/  CS2R R192, SRZ ;  /* 0x0000000000c07805 */ /* 0x000fe2000001ff00 */
[----:B------:R-:W-:Y:S01]  /*04b0*/  HFMA2.MMA R181, -RZ, RZ, 0, 0 ;  /* 0x00000000ffb57435 */ /* 0x000fe200000001ff */
[----:B------:R-:W-:Y:S01]  /*04c0*/  MOV R190, RZ ;  /* 0x000000ff00be7202 */ /* 0x000fe20000000f00 */
        /* <DEDUP_REMOVED lines=39> */
[----:B------:R-:W-:Y:S01]  /*0740*/  PRMT R2, RZ, 0x5410, R9 ;  /* 0x00005410ff027816 */ /* 0x000fe20000000009 */
[----:B------:R0:W-:Y:S04]  /*0750*/  STL [R1+0x74], R4 ;  /* 0x0000740401007387 */ /* 0x0001e80000100800 */
[----:B------:R1:W-:Y:S01]  /*0760*/  STL [R1+0x70], R3 ;  /* 0x0000700301007387 */ /* 0x0003e20000100800 */
[----:B-----5:R-:W-:-:S03]  /*0770*/  PRMT R252, RZ, 0x5410, R251 ;  /* 0x00005410fffc7816 */ /* 0x020fc600000000fb */
[----:B------:R2:W-:Y:S01]  /*0780*/  STL [R1+0x6c], R2 ;  /* 0x00006c0201007387 */ /* 0x0005e20000100800 */
[----:B------:R-:W-:Y:S02]  /*0790*/  PRMT R251, RZ, 0x7610, R251 ;  /* 0x00007610fffb7816 */ /* 0x000fe400000000fb */
[----:B0-----:R-:W-:Y:S02]  /*07a0*/  PRMT R4, RZ, 0x7610, R9 ;  /* 0x00007610ff047816 */ /* 0x001fe40000000009 */
[----:B---3--:R-:W-:Y:S01]  /*07b0*/  PRMT R247, RZ, 0x7610, R241 ;  /* 0x00007610fff77816 */ /* 0x008fe200000000f1 */
[----:B------:R-:W-:Y:S01]  /*07c0*/  CS2R R8, SRZ ;  /* 0x0000000000087805 */ /* 0x000fe2000001ff00 */
        /* <DEDUP_REMOVED lines=8> */
[----:B----4-:R-:W-:Y:S02]  /*0850*/  PRMT R242, RZ, 0x5410, R232 ;  /* 0x00005410fff27816 */ /* 0x010fe400000000e8 */
[----:B0-----:R-:W-:Y:S02]  /*0860*/  PRMT R4, RZ, 0x5410, R11 ;  /* 0x00005410ff047816 */ /* 0x001fe4000000000b */
[----:B------:R-:W-:Y:S02]  /*0870*/  PRMT R239, RZ, 0x7610, R233 ;  /* 0x00007610ffef7816 */ /* 0x000fe400000000e9 */
[----:B-1----:R-:W-:Y:S01]  /*0880*/  PRMT R3, RZ, 0x7610, R11 ;  /* 0x00007610ff037816 */ /* 0x002fe2000000000b */
[----:B------:R0:W-:Y:S01]  /*0890*/  STL [R1+0x5c], R4 ;  /* 0x00005c0401007387 */ /* 0x0001e20000100800 */
[----:B------:R-:W-:Y:S01]  /*08a0*/  PRMT R238, RZ, 0x5410, R234 ;  /* 0x00005410ffee7816 */ /* 0x000fe200000000ea */
[----:B------:R-:W-:Y:S01]  /*08b0*/  CS2R R10, SRZ ;  /* 0x00000000000a7805 */ /* 0x000fe2000001ff00 */
[----:B--2---:R-:W-:Y:S01]  /*08c0*/  PRMT R2, RZ, 0x5410, R12 ;  /* 0x00005410ff027816 */ /* 0x004fe2000000000c */
[----:B------:R1:W-:Y:S01]  /*08d0*/  STL [R1+0x58], R3 ;  /* 0x0000580301007387 */ /* 0x0003e20000100800 */
[----:B------:R-:W-:-:S02]  /*08e0*/  PRMT R237, RZ, 0x7610, R234 ;  /* 0x00007610ffed7816 */ /* 0x000fc400000000ea */
[----:B------:R-:W-:Y:S01]  /*08f0*/  PRMT R236, RZ, 0x5410, R235 ;  /* 0x00005410ffec7816 */ /* 0x000fe200000000eb */
        /* <DEDUP_REMOVED lines=9> */
[----:B------:R-:W-:Y:S01]  /*0990*/  PRMT R234, RZ, 0x5410, R224 ;  /* 0x00005410ffea7816 */ /* 0x000fe200000000e0 */
[----:B------:R-:W-:Y:S01]  /*09a0*/  CS2R R12, SRZ ;  /* 0x00000000000c7805 */ /* 0x000fe2000001ff00 */
[----:B------:R-:W-:Y:S01]  /*09b0*/  PRMT R231, RZ, 0x7610, R225 ;  /* 0x00007610ffe77816 */ /* 0x000fe200000000e1 */
[----:B------:R2:W-:Y:S01]  /*09c0*/  STL [R1+0x48], R2 ;  /* 0x0000480201007387 */ /* 0x0005e20000100800 */
[----:B------:R-:W-:Y:S02]  /*09d0*/  PRMT R230, RZ, 0x5410, R226 ;  /* 0x00005410ffe67816 */ /* 0x000fe400000000e2 */
[----:B0-----:R-:W-:Y:S02]  /*09e0*/  PRMT R4, RZ, 0x5410, R14 ;  /* 0x00005410ff047816 */ /* 0x001fe4000000000e */
[----:B------:R-:W-:-:S02]  /*09f0*/  PRMT R229, RZ, 0x7610, R226 ;  /* 0x00007610ffe57816 */ /* 0x000fc400000000e2 */
[----:B-1----:R-:W-:Y:S01]  /*0a00*/  PRMT R3, RZ, 0x7610, R14 ;  /* 0x00007610ff037816 */ /* 0x002fe2000000000e */
[----:B------:R0:W-:Y:S01]  /*0a10*/  STL [R1+0x44], R4 ;  /* 0x0000440401007387 */ /* 0x0001e20000100800 */
[----:B------:R-:W-:Y:S02]  /*0a20*/  PRMT R227, RZ, 0x7610, R227 ;  /* 0x00007610ffe37816 */ /* 0x000fe400000000e3 */
[----:B--2---:R-:W-:Y:S01]  /*0a30*/  PRMT R2, RZ, 0x5410, R15 ;  /* 0x00005410ff027816 */ /* 0x004fe2000000000f */
[----:B------:R1:W-:Y:S01]  /*0a40*/  STL [R1+0x40], R3 ;  /* 0x0000400301007387 */ /* 0x0003e20000100800 */
[--C-:B------:R-:W-:Y:S02]  /*0a50*/  PRMT R205, RZ, 0x5410, R44.reuse ;  /* 0x00005410ffcd7816 */ /* 0x100fe4000000002c */
[----:B------:R-:W-:Y:S01]  /*0a60*/  PRMT R204, RZ, 0x7610, R44 ;  /* 0x00007610ffcc7816 */ /* 0x000fe2000000002c */
[----:B------:R2:W-:Y:S01]  /*0a70*/  STL [R1+0x3c], R2 ;  /* 0x00003c0201007387 */ /* 0x0005e20000100800 */
[----:B------:R-:W-:-:S02]  /*0a80*/  PRMT R202, RZ, 0x5410, R45 ;  /* 0x00005410ffca7816 */ /* 0x000fc4000000002d */
[----:B0-----:R-:W-:Y:S02]  /*0a90*/  PRMT R4, RZ, 0x7610, R15 ;  /* 0x00007610ff047816 */ /* 0x001fe4000000000f */
[----:B------:R-:W-:Y:S01]  /*0aa0*/  CS2R R14, SRZ ;  /* 0x00000000000e7805 */ /* 0x000fe2000001ff00 */
[--C-:B-1----:R-:W-:Y:S02]  /*0ab0*/  PRMT R3, RZ, 0x5410, R16.reuse ;  /* 0x00005410ff037816 */ /* 0x102fe40000000010 */
[----:B------:R0:W-:Y:S01]  /*0ac0*/  STL [R1+0x38], R4 ;  /* 0x0000380401007387 */ /* 0x0001e20000100800 */
[----:B------:R-:W-:Y:S02]  /*0ad0*/  PRMT R201, RZ, 0x7610, R45 ;  /* 0x00007610ffc97816 */ /* 0x000fe4000000002d */
        /* <DEDUP_REMOVED lines=10> */
[----:B------:R-:W-:Y:S01]  /*0b80*/  CS2R R16, SRZ ;  /* 0x0000000000107805 */ /* 0x000fe2000001ff00 */
[----:B--2---:R-:W-:-:S02]  /*0b90*/  PRMT R2, RZ, 0x5410, R18 ;  /* 0x00005410ff027816 */ /* 0x004fc40000000012 */
[----:B------:R1:W-:Y:S04]  /*0ba0*/  STL [R1+0x28], R3 ;  /* 0x0000280301007387 */ /* 0x0003e80000100800 */
[----:B------:R2:W-:Y:S01]  /*0bb0*/  STL [R1+0x24], R2 ;  /* 0x0000240201007387 */ /* 0x0005e20000100800 */
[----:B0-----:R-:W-:Y:S02]  /*0bc0*/  PRMT R4, RZ, 0x7610, R18 ;  /* 0x00007610ff047816 */ /* 0x001fe40000000012 */
[----:B-1----:R-:W-:-:S03]  /*0bd0*/  PRMT R3, RZ, 0x5410, R19 ;  /* 0x00005410ff037816 */ /* 0x002fc60000000013 */
[----:B------:R0:W-:Y:S01]  /*0be0*/  STL [R1+0x20], R4 ;  /* 0x0000200401007387 */ /* 0x0001e20000100800 */
[----:B--2---:R-:W-:-:S03]  /*0bf0*/  PRMT R2, RZ, 0x7610, R19 ;  /* 0x00007610ff027816 */ /* 0x004fc60000000013 */
[----:B------:R1:W-:Y:S01]  /*0c00*/  STL [R1+0x1c], R3 ;  /* 0x00001c0301007387 */ /* 0x0003e20000100800 */
[----:B------:R-:W-:-:S03]  /*0c10*/  CS2R R18, SRZ ;  /* 0x0000000000127805 */ /* 0x000fc6000001ff00 */
[----:B------:R2:W-:Y:S01]  /*0c20*/  STL [R1+0x18], R2 ;  /* 0x0000180201007387 */ /* 0x0005e20000100800 */
[--C-:B0-----:R-:W-:Y:S02]  /*0c30*/  PRMT R4, RZ, 0x5410, R248.reuse ;  /* 0x00005410ff047816 */ /* 0x101fe400000000f8 */
[----:B-1----:R-:W-:-:S03]  /*0c40*/  PRMT R3, RZ, 0x7610, R248 ;  /* 0x00007610ff037816 */ /* 0x002fc600000000f8 */
[----:B------:R0:W-:Y:S01]  /*0c50*/  STL [R1+0x14], R4 ;  /* 0x0000140401007387 */ /* 0x0001e20000100800 */
[----:B------:R-:W-:Y:S02]  /*0c60*/  PRMT R248, RZ, 0x5410, R241 ;  /* 0x00005410fff87816 */ /* 0x000fe400000000f1 */
[----:B--2---:R-:W-:Y:S01]  /*0c70*/  PRMT R2, RZ, 0x5410, R249 ;  /* 0x00005410ff027816 */ /* 0x004fe200000000f9 */
[----:B------:R1:W-:Y:S01]  /*0c80*/  STL [R1+0x10], R3 ;  /* 0x0000100301007387 */ /* 0x0003e20000100800 */
[----:B------:R-:W-:Y:S02]  /*0c90*/  PRMT R241, RZ, 0x7610, R232 ;  /* 0x00007610fff17816 */ /* 0x000fe400000000e8 */
[----:B------:R-:W-:Y:S01]  /*0ca0*/  PRMT R232, RZ, 0x5410, R225 ;  /* 0x00005410ffe87816 */ /* 0x000fe200000000e1 */
[----:B------:R2:W-:Y:S01]  /*0cb0*/  STL [R1+0xc], R2 ;  /* 0x00000c0201007387 */ /* 0x0005e20000100800 */
[----:B0-----:R-:W-:Y:S02]  /*0cc0*/  PRMT R4, RZ, 0x7610, R249 ;  /* 0x00007610ff047816 */ /* 0x001fe400000000f9 */
[----:B------:R-:W-:-:S02]  /*0cd0*/  PRMT R249, RZ, 0x7610, R240 ;  /* 0x00007610fff97816 */ /* 0x000fc400000000f0 */
[--C-:B-1----:R-:W-:Y:S01]  /*0ce0*/  PRMT R3, RZ, 0x5410, R250.reuse ;  /* 0x00005410ff037816 */ /* 0x102fe200000000fa */
[----:B------:R0:W-:Y:S01]  /*0cf0*/  STL [R1+0x8], R4 ;  /* 0x0000080401007387 */ /* 0x0001e20000100800 */
[----:B--2---:R-:W-:-:S03]  /*0d00*/  PRMT R2, RZ, 0x7610, R250 ;  /* 0x00007610ff027816 */ /* 0x004fc600000000fa */
[----:B------:R-:W-:Y:S01]  /*0d10*/  STL [R1+0x4], R3 ;  /* 0x0000040301007387 */ /* 0x000fe20000100800 */
[----:B------:R-:W-:Y:S02]  /*0d20*/  PRMT R250, RZ, 0x5410, R240 ;  /* 0x00005410fffa7816 */ /* 0x000fe400000000f0 */
[----:B------:R-:W-:Y:S01]  /*0d30*/  PRMT R240, RZ, 0x5410, R233 ;  /* 0x00005410fff07816 */ /* 0x000fe200000000e9 */
[----:B------:R1:W-:Y:S01]  /*0d40*/  STL [R1], R2 ;  /* 0x0000000201007387 */ /* 0x0003e20000100800 */
[----:B------:R-:W-:Y:S01]  /*0d50*/  PRMT R233, RZ, 0x7610, R224 ;  /* 0x00007610ffe97816 */ /* 0x000fe200000000e0 */
[----:B0-----:R-:W-:Y:S01]  /*0d60*/  CS2R R4, SRZ ;  /* 0x0000000000047805 */ /* 0x001fe2000001ff00 */
[----:B-1----:R-:W-:Y:S02]  /*0d70*/  CS2R R2, SRZ ;  /* 0x0000000000027805 */ /* 0x002fe4000001ff00 */
.L_x_4172:
[----:B------:R-:W0:Y:S01]  /*0d80*/  S2R R86, SR_TID.X ;  /* 0x0000000000567919 */ /* 0x000e220000002100 */
[----:B------:R-:W-:Y:S01]  /*0d90*/  ISETP.NE.U32.AND P0, PT, RZ, c[0x0][0x1c0], PT ;  /* 0x00007000ff007a0c */ /* 0x000fe20003f05070 */
[----:B------:R-:W-:Y:S02]  /*0da0*/  IMAD R84, R0, c[0x0][0x168], RZ ;  /* 0x00005a0000547a24 */ /* 0x000fe400078e02ff */
[----:B------:R-:W2:Y:S01]  /*0db0*/  LDL R220, [R1+0x6c] ;  /* 0x00006c0001dc7983 */ /* 0x000ea20000100800 */
[----:B------:R-:W-:-:S02]  /*0dc0*/  ISETP.NE.AND.EX P0, PT, RZ, c[0x0][0x1c4], PT, P0 ;  /* 0x00007100ff007a0c */ /* 0x000fc40003f05300 */
[----:B------:R-:W-:Y:S02]  /*0dd0*/  SHF.R.S32.HI R85, RZ, 0x1f, R84 ;  /* 0x0000001fff557819 */ /* 0x000fe40000011454 */
[----:B------:R-:W-:Y:S02]  /*0de0*/  MOV R168, 0x4 ;  /* 0x0000000400a87802 */ /* 0x000fe40000000f00 */
[----:B------:R-:W-:Y:S02]  /*0df0*/  LEA.HI R85, R85, R84, RZ, 0x3 ;  /* 0x0000005455557211 */ /* 0x000fe400078f18ff */
[----:B------:R-:W-:Y:S02]  /*0e00*/  SHF.R.S32.HI R89, RZ, 0x1f, R0 ;  /* 0x0000001fff597819 */ /* 0x000fe40000011400 */
[----:B------:R-:W-:-:S03]  /*0e10*/  MOV R172, 0x20 ;  /* 0x0000002000ac7802 */ /* 0x000fc60000000f00 */
[----:B------:R-:W-:Y:S02]  /*0e20*/  @P0 LEA R84, P1, R0, c[0x0][0x1c0], 0x1 ;  /* 0x0000700000540a11 */ /* 0x000fe400078208ff */
[----:B0-----:R-:W-:Y:S01]  /*0e30*/  LOP3.LUT R184, R86, 0x7f, RZ, 0xc0, !PT ;  /* 0x0000007f56b87812 */ /* 0x001fe200078ec0ff */
[----:B------:R-:W-:-:S03]  /*0e40*/  IMAD.WIDE R86, R0, R168, c[0x0][0x1a0] ;  /* 0x0000680000567625 */ /* 0x000fc600078e02a8 */
[----:B------:R-:W-:Y:S02]  /*0e50*/  LEA.HI.SX32 R184, R85, R184, 0x1d ;  /* 0x000000b855b87211 */ /* 0x000fe400078feaff */
[----:B------:R-:W-:Y:S01]  /*0e60*/  MOV R128, 0x10 ;  /* 0x0000001000807802 */ /* 0x000fe20000000f00 */
[----:B------:R0:W3:Y:S01]  /*0e70*/  LDG.E R206, [R86.64] ;  /* 0x0000000456ce7981 */ /* 0x0000e2000c1e1900 */
[C---:B------:R-:W-:Y:S02]  /*0e80*/  IADD3 R197, R184.reuse, 0x80, RZ ;  /* 0x00000080b8c57810 */ /* 0x040fe40007ffe0ff */
[C---:B------:R-:W-:Y:S01]  /*0e90*/  IADD3 R191, R184.reuse, 0x100, RZ ;  /* 0x00000100b8bf7810 */ /* 0x040fe20007ffe0ff */
[-C--:B------:R-:W-:Y:S01]  /*0ea0*/  IMAD.WIDE.U32 R92, R184, R172.reuse, c[0x0][0x188] ;  /* 0x00006200b85c7625 */ /* 0x080fe200078e00ac */
[----:B------:R-:W-:Y:S02]  /*0eb0*/  @P0 LEA.HI.X R85, R0, c[0x0][0x1c4], R89, 0x1, P1 ;  /* 0x0000710000550a11 */ /* 0x000fe400008f0c59 */
[----:B------:R-:W-:Y:S01]  /*0ec0*/  IADD3 R180, R184, 0x180, RZ ;  /* 0x00000180b8b47810 */ /* 0x000fe20007ffe0ff */
[----:B------:R-:W-:-:S02]  /*0ed0*/  IMAD.WIDE.U32 R100, R197, R172, c[0x0][0x188] ;  /* 0x00006200c5647625 */ /* 0x000fc400078e00ac */
[----:B------:R0:W4:Y:S02]  /*0ee0*/  @P0 LDG.E.U16 R207, [R84.64] ;  /* 0x0000000454cf0981 */ /* 0x000124000c1e1500 */
[-C--:B------:R-:W-:Y:S02]  /*0ef0*/  IMAD.WIDE.U32 R88, R184, R128.reuse, c[0x0][0x208] ;  /* 0x00008200b8587625 */ /* 0x080fe400078e0080 */
[----:B------:R1:W2:Y:S02]  /*0f00*/  LDG.E.128 R96, [R100.64] ;  /* 0x0000000464607981 */ /* 0x0002a4000c1e1d00 */
[----:B------:R-:W-:-:S04]  /*0f10*/  IMAD.WIDE.U32 R120, R197, R128, c[0x0][0x208] ;  /* 0x00008200c5787625 */ /* 0x000fc800078e0080 */
[C---:B------:R-:W-:Y:S01]  /*0f20*/  IMAD.WIDE.U32 R124, R191.reuse, R128, c[0x0][0x208] ;  /* 0x00008200bf7c7625 */ /* 0x040fe200078e0080 */
[----:B0-----:R0:W2:Y:S03]  /*0f30*/  LDG.E.128 R84, [R92.64] ;  /* 0x000000045c547981 */ /* 0x0010a6000c1e1d00 */
[----:B------:R-:W-:Y:S01]  /*0f40*/  IMAD.WIDE.U32 R108, R191, R172, c[0x0][0x188] ;  /* 0x00006200bf6c7625 */ /* 0x000fe200078e00ac */
[----:B-1----:R-:W2:Y:S03]  /*0f50*/  LDG.E.128 R100, [R100.64+0x10] ;  /* 0x0000100464647981 */ /* 0x002ea6000c1e1d00 */
[C---:B------:R-:W-:Y:S01]  /*0f60*/  IMAD.WIDE.U32 R128, R180.reuse, R128, c[0x0][0x208] ;  /* 0x00008200b4807625 */ /* 0x040fe200078e0080 */
[----:B------:R1:W4:Y:S04]  /*0f70*/  LDG.E.128 R104, [R108.64] ;  /* 0x000000046c687981 */ /* 0x000328000c1e1d00 */
[----:B0-----:R-:W4:Y:S04]  /*0f80*/  LDG.E.128 R92, [R92.64+0x10] ;  /* 0x000010045c5c7981 */ /* 0x001f28000c1e1d00 */
[----:B------:R-:W4:Y:S01]  /*0f90*/  LDG.E.128 R128, [R128.64] ;  /* 0x0000000480807981 */ /* 0x000f22000c1e1d00 */
[----:B------:R-:W-:Y:S01]  /*0fa0*/  ISETP.NE.U32.AND P1, PT, RZ, c[0x0][0x218], PT ;  /* 0x00008600ff007a0c */ /* 0x000fe20003f25070 */
[----:B------:R-:W-:-:S02]  /*0fb0*/  IMAD.WIDE.U32 R116, R180, R172, c[0x0][0x188] ;  /* 0x00006200b4747625 */ /* 0x000fc400078e00ac */
[----:B-1----:R-:W4:Y:S01]  /*0fc0*/  LDG.E.128 R108, [R108.64+0x10] ;  /* 0x000010046c6c7981 */ /* 0x002f22000c1e1d00 */
[----:B------:R-:W-:-:S03]  /*0fd0*/  ISETP.NE.AND.EX P1, PT, RZ, c[0x0][0x21c], PT, P1 ;  /* 0x00008700ff007a0c */ /* 0x000fc60003f25310 */
[----:B------:R0:W4:Y:S04]  /*0fe0*/  LDG.E.128 R112, [R116.64] ;  /* 0x0000000474707981 */ /* 0x000128000c1e1d00 */
[----:B------:R-:W4:Y:S04]  /*0ff0*/  LDG.E.128 R120, [R120.64] ;  /* 0x0000000478787981 */ /* 0x000f28000c1e1d00 */
[----:B------:R-:W4:Y:S04]  /*1000*/  LDG.E.128 R124, [R124.64] ;  /* 0x000000047c7c7981 */ /* 0x000f28000c1e1d00 */
[----:B0-----:R-:W4:Y:S01]  /*1010*/  LDG.E.128 R116, [R116.64+0x10] ;  /* 0x0000100474747981 */ /* 0x001f22000c1e1d00 */
[----:B------:R-:W-:Y:S01]  /*1020*/  IMAD.WIDE R168, R0, R168, c[0x0][0x1a8] ;  /* 0x00006a0000a87625 */ /* 0x000fe200078e02a8 */
[----:B------:R-:W-:-:S02]  /*1030*/  ULDC.U8 UR6, c[0x0][0x1f0] ;  /* 0x00007c0000067ab9 */ /* 0x000fc40000000000 */
[----:B------:R-:W4:Y:S01]  /*1040*/  LDG.E.128 R88, [R88.64] ;  /* 0x0000000458587981 */ /* 0x000f22000c1e1d00 */
[----:B------:R-:W-:-:S03]  /*1050*/  @P1 IMAD.WIDE.U32 R170, R184, R172, c[0x0][0x218] ;  /* 0x00008600b8aa1625 */ /* 0x000fc600078e00ac */
[----:B------:R0:W4:Y:S04]  /*1060*/  LDG.E R188, [R168.64] ;  /* 0x00000004a8bc7981 */ /* 0x000128000c1e1900 */
[----:B------:R1:W5:Y:S04]  /*1070*/  @P1 LDG.E.128 R44, [R170.64] ;  /* 0x00000004aa2c1981 */ /* 0x000368000c1e1d00 */
[----:B------:R1:W5:Y:S01]  /*1080*/  @P1 LDG.E.128 R48, [R170.64+0x10] ;  /* 0x00001004aa301981 */ /* 0x000362000c1e1d00 */
[----:B0-----:R-:W-:-:S05]  /*1090*/  @P1 IMAD.WIDE.U32 R168, R197, R172, c[0x0][0x218] ;  /* 0x00008600c5a81625 */ /* 0x001fca00078e00ac */
[----:B------:R3:W5:Y:S01]  /*10a0*/  @P1 LDG.E.128 R52, [R168.64] ;  /* 0x00000004a8341981 */ /* 0x000762000c1e1d00 */
[----:B-1----:R-:W-:-:S03]  /*10b0*/  @P1 IMAD.WIDE.U32 R170, R191, R172, c[0x0][0x218] ;  /* 0x00008600bfaa1625 */ /* 0x002fc600078e00ac */
[----:B------:R3:W5:Y:S01]  /*10c0*/  @P1 LDG.E.128 R56, [R168.64+0x10] ;  /* 0x00001004a8381981 */ /* 0x000762000c1e1d00 */
[----:B------:R-:W-:-:S03]  /*10d0*/  @P1 IMAD.WIDE.U32 R172, R180, R172, c[0x0][0x218] ;  /* 0x00008600b4ac1625 */ /* 0x000fc600078e00ac */
[----:B------:R0:W5:Y:S04]  /*10e0*/  @P1 LDG.E.128 R60, [R170.64] ;  /* 0x00000004aa3c1981 */ /* 0x000168000c1e1d00 */
[----:B------:R0:W5:Y:S04]  /*10f0*/  @P1 LDG.E.128 R64, [R170.64+0x10] ;  /* 0x00001004aa401981 */ /* 0x000168000c1e1d00 */
[----:B------:R1:W5:Y:S04]  /*1100*/  @P1 LDG.E.128 R68, [R172.64] ;  /* 0x00000004ac441981 */ /* 0x000368000c1e1d00 */
[----:B------:R1:W5:Y:S01]  /*1110*/  @P1 LDG.E.128 R72, [R172.64+0x10] ;  /* 0x00001004ac481981 */ /* 0x000362000c1e1d00 */
[----:B------:R-:W-:-:S03]  /*1120*/  ISETP.NE.AND P1, PT, RZ, UR6, PT ;  /* 0x00000006ff007c0c */ /* 0x000fc6000bf25270 */
[----:B-1----:R-:W4:Y:S01]  /*1130*/  LDL R172, [R1+0x68] ;  /* 0x0000680001ac7983 */ /* 0x002f220000100800 */
[----:B---3--:R-:W-:-:S05]  /*1140*/  FSEL R169, R206, RZ, !P1 ;  /* 0x000000ffcea97208 */ /* 0x008fca0004800000 */
[C---:B--2---:R-:W-:Y:S02]  /*1150*/  FADD.FTZ R173, -R169.reuse, R100 ;  /* 0x00000064a9ad7221 */ /* 0x044fe40000010100 */
[C---:B------:R-:W-:Y:S02]  /*1160*/  FADD.FTZ R206, -R169.reuse, R101 ;  /* 0x00000065a9ce7221 */ /* 0x040fe40000010100 */
[C---:B----4-:R-:W-:Y:S02]  /*1170*/  FADD.FTZ R100, -R169.reuse, R106 ;  /* 0x0000006aa9647221 */ /* 0x050fe40000010100 */
[C---:B------:R-:W-:Y:S02]  /*1180*/  FADD.FTZ R219, -R169.reuse, R93 ;  /* 0x0000005da9db7221 */ /* 0x040fe40000010100 */
[----:B------:R-:W2:Y:S01]  /*1190*/  LDL R93, [R1+0x70] ;  /* 0x00007000015d7983 */ /* 0x000ea20000100800 */
[----:B------:R-:W-:Y:S01]  /*11a0*/  FADD.FTZ R101, -R169, R107 ;  /* 0x0000006ba9657221 */ /* 0x000fe20000010100 */
[----:B------:R-:W-:-:S02]  /*11b0*/  PRMT R106, RZ, 0x5410, R128 ;  /* 0x00005410ff6a7816 */ /* 0x000fc40000000080 */
[----:B------:R-:W-:Y:S02]  /*11c0*/  PRMT R107, RZ, 0x7610, R128 ;  /* 0x00007610ff6b7816 */ /* 0x000fe40000000080 */
[----:B------:R-:W3:Y:S01]  /*11d0*/  LDL R128, [R1+0x60] ;  /* 0x0000600001807983 */ /* 0x000ee20000100800 */
[C---:B------:R-:W-:Y:S02]  /*11e0*/  FADD.FTZ R226, -R169.reuse, R84 ;  /* 0x00000054a9e27221 */ /* 0x040fe40000010100 */
[C---:B------:R-:W-:Y:S01]  /*11f0*/  FADD.FTZ R84, -R169.reuse, R110 ;  /* 0x0000006ea9547221 */ /* 0x040fe20000010100 */
[--C-:B------:R-:W-:Y:S02]  /*1200*/  PRMT R215, RZ, 0x5410, R121.reuse ;  /* 0x00005410ffd77816 */ /* 0x100fe40000000079 */
[----:B------:R-:W-:Y:S02]  /*1210*/  PRMT R216, RZ, 0x7610, R121 ;  /* 0x00007610ffd87816 */ /* 0x000fe40000000079 */
[----:B------:R-:W-:Y:S01]  /*1220*/  PRMT R121, RZ, 0x7610, R126 ;  /* 0x00007610ff797816 */ /* 0x000fe2000000007e */
[----:B------:R-:W-:-:S02]  /*1230*/  FADD.FTZ R110, -R169, R116 ;  /* 0x00000074a96e7221 */ /* 0x000fc40000010100 */
[C---:B------:R-:W-:Y:S01]  /*1240*/  FADD.FTZ R116, -R169.reuse, R119 ;  /* 0x00000077a9747221 */ /* 0x040fe20000010100 */
[----:B------:R-:W-:Y:S02]  /*1250*/  PRMT R119, RZ, 0x5410, R126 ;  /* 0x00005410ff777816 */ /* 0x000fe4000000007e */
[----:B------:R-:W1:Y:S01]  /*1260*/  S2R R126, SR_TID.X ;  /* 0x00000000007e7919 */ /* 0x000e620000002100 */
[C---:B------:R-:W-:Y:S02]  /*1270*/  FADD.FTZ R225, -R169.reuse, R85 ;  /* 0x00000055a9e17221 */ /* 0x040fe40000010100 */
[C---:B------:R-:W-:Y:S01]  /*1280*/  FADD.FTZ R217, -R169.reuse, R94 ;  /* 0x0000005ea9d97221 */ /* 0x040fe20000010100 */
[----:B------:R-:W-:Y:S01]  /*1290*/  PRMT R221, RZ, 0x7610, R88 ;  /* 0x00007610ffdd7816 */ /* 0x000fe20000000058 */
[C---:B0-----:R-:W-:Y:S02]  /*12a0*/  FADD.FTZ R171, -R169.reuse, R95 ;  /* 0x0000005fa9ab7221 */ /* 0x041fe40000010100 */
[C---:B------:R-:W-:Y:S01]  /*12b0*/  FADD.FTZ R94, -R169.reuse, R96 ;  /* 0x00000060a95e7221 */ /* 0x040fe20000010100 */
[----:B------:R-:W-:Y:S01]  /*12c0*/  PRMT R222, RZ, 0x5410, R88 ;  /* 0x00005410ffde7816 */ /* 0x000fe20000000058 */
[----:B------:R-:W-:-:S02]  /*12d0*/  FADD.FTZ R95, -R169, R97 ;  /* 0x00000061a95f7221 */ /* 0x000fc40000010100 */
[C---:B------:R-:W-:Y:S01]  /*12e0*/  FADD.FTZ R96, -R169.reuse, R98 ;  /* 0x00000062a9607221 */ /* 0x040fe20000010100 */
[----:B------:R-:W-:Y:S01]  /*12f0*/  PRMT R88, RZ, 0x5410, R89 ;  /* 0x00005410ff587816 */ /* 0x000fe20000000059 */
[C---:B------:R-:W-:Y:S02]  /*1300*/  FADD.FTZ R97, -R169.reuse, R99 ;  /* 0x00000063a9617221 */ /* 0x040fe40000010100 */
[C---:B------:R-:W-:Y:S02]  /*1310*/  FADD.FTZ R208, -R169.reuse, R102 ;  /* 0x00000066a9d07221 */ /* 0x040fe40000010100 */
[C---:B------:R-:W-:Y:S02]  /*1320*/  FADD.FTZ R98, -R169.reuse, R104 ;  /* 0x00000068a9627221 */ /* 0x040fe40000010100 */
[----:B------:R-:W-:Y:S02]  /*1330*/  FMUL.FTZ R225, R188, R225 ;  /* 0x000000e1bce17220 */ /* 0x000fe40000410000 */
        /* <DEDUP_REMOVED lines=8> */
[----:B-1----:R-:W-:Y:S01]  /*13c0*/  LOP3.LUT P1, RZ, R126, 0x1f, RZ, 0xc0, !PT ;  /* 0x0000001f7eff7812 */ /* 0x002fe2000782c0ff */
        /* <DEDUP_REMOVED lines=9> */
[----:B------:R-:W4:Y:S01]  /*1460*/  LDL R169, [R1+0x74] ;  /* 0x0000740001a97983 */ /* 0x000f220000100800 */
[----:B------:R-:W-:Y:S02]  /*1470*/  FADD.FTZ R146, R221, R146 ;  /* 0x00000092dd927221 */ /* 0x000fe40000010000 */
[----:B------:R-:W-:Y:S01]  /*1480*/  FFMA.FTZ R132, R225, R221, R132 ;  /* 0x000000dde1847223 */ /* 0x000fe20000010084 */
[----:B------:R-:W4:Y:S01]  /*1490*/  LDL R126, [R1+0x58] ;  /* 0x00005800017e7983 */ /* 0x000f220000100800 */
[----:B------:R-:W-:Y:S01]  /*14a0*/  FMUL.FTZ R219, R188, R219 ;  /* 0x000000dbbcdb7220 */ /* 0x000fe20000410000 */
[--C-:B------:R-:W-:Y:S01]  /*14b0*/  PRMT R86, RZ, 0x5410, R129.reuse ;  /* 0x00005410ff567816 */ /* 0x100fe20000000081 */
[----:B------:R-:W-:Y:S01]  /*14c0*/  FADD.FTZ R152, R90, R152 ;  /* 0x000000985a987221 */ /* 0x000fe20000010000 */
[----:B------:R-:W-:Y:S01]  /*14d0*/  PRMT R87, RZ, 0x7610, R129 ;  /* 0x00007610ff577816 */ /* 0x000fe20000000081 */
[----:B------:R-:W-:Y:S01]  /*14e0*/  FFMA.FTZ R153, R219, R90, R153 ;  /* 0x0000005adb997223 */ /* 0x000fe20000010099 */
[----:B------:R-:W4:Y:S01]  /*14f0*/  LDL R129, [R1+0x64] ;  /* 0x0000640001817983 */ /* 0x000f220000100800 */
        /* <DEDUP_REMOVED lines=8> */
[----:B------:R-:W4:Y:S01]  /*1580*/  LDL R127, [R1+0x5c] ;  /* 0x00005c00017f7983 */ /* 0x000f220000100800 */
[----:B--2---:R-:W-:Y:S02]  /*1590*/  FMUL.FTZ R221, R93, R221 ;  /* 0x000000dd5ddd7220 */ /* 0x004fe40000410000 */
[----:B------:R-:W-:Y:S02]  /*15a0*/  FMUL.FTZ R93, R220, R88 ;  /* 0x00000058dc5d7220 */ /* 0x000fe40000410000 */
[----:B------:R-:W-:Y:S02]  /*15b0*/  FMUL.FTZ R220, R188, R92 ;  /* 0x0000005cbcdc7220 */ /* 0x000fe40000410000 */
[----:B------:R-:W-:Y:S02]  /*15c0*/  FMUL.FTZ R92, R172, R89 ;  /* 0x00000059ac5c7220 */ /* 0x000fe40000410000 */
[----:B---3--:R-:W-:-:S02]  /*15d0*/  FMUL.FTZ R172, R128, R90 ;  /* 0x0000005a80ac7220 */ /* 0x008fc40000410000 */
[----:B------:R-:W2:Y:S01]  /*15e0*/  LDL R90, [R1+0x44] ;  /* 0x00004400015a7983 */ /* 0x000ea20000100800 */
[--C-:B------:R-:W-:Y:S01]  /*15f0*/  PRMT R170, RZ, 0x5410, R91.reuse ;  /* 0x00005410ffaa7816 */ /* 0x100fe2000000005b */
[----:B------:R-:W-:Y:S01]  /*1600*/  FMUL.FTZ R226, R188, R226 ;  /* 0x000000e2bce27220 */ /* 0x000fe20000410000 */
[----:B------:R-:W-:Y:S01]  /*1610*/  PRMT R91, RZ, 0x7610, R91 ;  /* 0x00007610ff5b7816 */ /* 0x000fe2000000005b */
[----:B------:R-:W-:Y:S01]  /*1620*/  FADD.FTZ R145, R222, R145 ;  /* 0x00000091de917221 */ /* 0x000fe20000010000 */
[----:B------:R-:W-:Y:S01]  /*1630*/  MOV R168, 0x3f800000 ;  /* 0x3f80000000a87802 */ /* 0x000fe20000000f00 */
[----:B------:R-:W-:Y:S01]  /*1640*/  FFMA.FTZ R43, R226, R222, R43 ;  /* 0x000000dee22b7223 */ /* 0x000fe2000001002b */
[----:B------:R-:W-:Y:S01]  /*1650*/  @P0 PRMT R168, RZ, 0x5410, R207 ;  /* 0x00005410ffa80816 */ /* 0x000fe200000000cf */
[----:B------:R-:W-:Y:S01]  /*1660*/  FMUL.FTZ R173, R188, R173 ;  /* 0x000000adbcad7220 */ /* 0x000fe20000410000 */
[----:B------:R-:W-:Y:S01]  /*1670*/  PRMT R207, RZ, 0x5410, R122 ;  /* 0x00005410ffcf7816 */ /* 0x000fe2000000007a */
[----:B------:R-:W-:Y:S01]  /*1680*/  FADD.FTZ R150, R218, R150 ;  /* 0x00000096da967221 */ /* 0x000fe20000010000 */
[----:B------:R-:W-:Y:S01]  /*1690*/  PRMT R209, RZ, 0x7610, R122 ;  /* 0x00007610ffd17816 */ /* 0x000fe2000000007a */
[----:B------:R-:W-:Y:S01]  /*16a0*/  FFMA.FTZ R151, R220, R218, R151 ;  /* 0x000000dadc977223 */ /* 0x000fe20000010097 */
[----:B------:R-:W3:Y:S01]  /*16b0*/  LDL R128, [R1+0x4c] ;  /* 0x00004c0001807983 */ /* 0x000ee20000100800 */
[----:B------:R-:W-:-:S02]  /*16c0*/  FMUL.FTZ R217, R188, R217 ;  /* 0x000000d9bcd97220 */ /* 0x000fc40000410000 */
[----:B------:R-:W-:Y:S02]  /*16d0*/  FADD.FTZ R162, R207, R162 ;  /* 0x000000a2cfa27221 */ /* 0x000fe40000010000 */
[----:B------:R-:W-:Y:S02]  /*16e0*/  FFMA.FTZ R163, R173, R207, R163 ;  /* 0x000000cfada37223 */ /* 0x000fe400000100a3 */
[----:B------:R-:W-:Y:S02]  /*16f0*/  FADD.FTZ R154, R170, R154 ;  /* 0x0000009aaa9a7221 */ /* 0x000fe40000010000 */
[----:B------:R-:W-:Y:S02]  /*1700*/  FFMA.FTZ R155, R217, R170, R155 ;  /* 0x000000aad99b7223 */ /* 0x000fe4000001009b */
[----:B----4-:R-:W-:Y:S02]  /*1710*/  FMUL.FTZ R222, R169, R222 ;  /* 0x000000dea9de7220 */ /* 0x010fe40000410000 */
[----:B------:R-:W-:-:S02]  /*1720*/  FMUL.FTZ R169, R126, R91 ;  /* 0x0000005b7ea97220 */ /* 0x000fc40000410000 */
[----:B------:R-:W4:Y:S01]  /*1730*/  LDL R126, [R1+0x40] ;  /* 0x00004000017e7983 */ /* 0x000f220000100800 */
[----:B------:R-:W-:-:S03]  /*1740*/  FMUL.FTZ R218, R129, R218 ;  /* 0x000000da81da7220 */ /* 0x000fc60000410000 */
[----:B------:R-:W3:Y:S01]  /*1750*/  LDL R129, [R1+0x50] ;  /* 0x0000500001817983 */ /* 0x000ee20000100800 */
[----:B------:R-:W-:-:S03]  /*1760*/  FMUL.FTZ R170, R127, R170 ;  /* 0x000000aa7faa7220 */ /* 0x000fc60000410000 */
[----:B------:R-:W3:Y:S01]  /*1770*/  LDL R127, [R1+0x48] ;  /* 0x00004800017f7983 */ /* 0x000ee20000100800 */
[----:B--2---:R-:W-:-:S03]  /*1780*/  FMUL.FTZ R207, R90, R207 ;  /* 0x000000cf5acf7220 */ /* 0x004fc60000410000 */
[----:B------:R-:W2:Y:S01]  /*1790*/  LDL R90, [R1+0x30] ;  /* 0x00003000015a7983 */ /* 0x000ea20000100800 */
[----:B------:R-:W-:Y:S01]  /*17a0*/  FMUL.FTZ R206, R188, R206 ;  /* 0x000000cebcce7220 */ /* 0x000fe20000410000 */
[----:B------:R-:W-:Y:S01]  /*17b0*/  PRMT R122, RZ, 0x5410, R124 ;  /* 0x00005410ff7a7816 */ /* 0x000fe2000000007c */
[----:B------:R-:W-:Y:S02]  /*17c0*/  FADD.FTZ R164, R209, R164 ;  /* 0x000000a4d1a47221 */ /* 0x000fe40000010000 */
[----:B------:R-:W-:Y:S01]  /*17d0*/  FFMA.FTZ R165, R206, R209, R165 ;  /* 0x000000d1cea57223 */ /* 0x000fe200000100a5 */
[----:B------:R-:W-:Y:S01]  /*17e0*/  PRMT R124, RZ, 0x7610, R124 ;  /* 0x00007610ff7c7816 */ /* 0x000fe2000000007c */
[C---:B------:R-:W-:Y:S02]  /*17f0*/  FMUL.FTZ R95, R188.reuse, R95 ;  /* 0x0000005fbc5f7220 */ /* 0x040fe40000410000 */
        /* <DEDUP_REMOVED lines=8> */
[----:B------:R-:W2:Y:S01]  /*1880*/  LDL R91, [R1+0x28] ;  /* 0x00002800015b7983 */ /* 0x000ea20000100800 */
[----:B----4-:R-:W-:-:S03]  /*1890*/  FMUL.FTZ R209, R126, R209 ;  /* 0x000000d17ed17220 */ /* 0x010fc60000410000 */
[----:B------:R-:W4:Y:S01]  /*18a0*/  LDL R126, [R1+0x2c] ;  /* 0x00002c00017e7983 */ /* 0x000f220000100800 */
[----:B---3--:R-:W-:Y:S02]  /*18b0*/  FMUL.FTZ R214, R129, R214 ;  /* 0x000000d681d67220 */ /* 0x008fe40000410000 */
[----:B------:R-:W-:Y:S02]  /*18c0*/  FMUL.FTZ R216, R127, R216 ;  /* 0x000000d87fd87220 */ /* 0x000fe40000410000 */
[----:B------:R-:W3:Y:S01]  /*18d0*/  LDL R127, [R1+0x34] ;  /* 0x00003400017f7983 */ /* 0x000ee20000100800 */
[----:B------:R-:W-:Y:S02]  /*18e0*/  FMUL.FTZ R224, R188, R224 ;  /* 0x000000e0bce07220 */ /* 0x000fe40000410000 */
[----:B--2---:R-:W-:Y:S02]  /*18f0*/  FMUL.FTZ R129, R90, R124 ;  /* 0x0000007c5a817220 */ /* 0x004fe40000410000 */
[----:B------:R-:W2:Y:S01]  /*1900*/  LDL R90, [R1+0x24] ;  /* 0x00002400015a7983 */ /* 0x000ea20000100800 */
[----:B------:R-:W-:-:S02]  /*1910*/  FADD.FTZ R147, R88, R147 ;  /* 0x0000009358937221 */ /* 0x000fc40000010000 */
[----:B------:R-:W-:Y:S02]  /*1920*/  FFMA.FTZ R42, R224, R88, R42 ;  /* 0x00000058e02a7223 */ /* 0x000fe4000001002a */
[----:B------:R-:W2:Y:S01]  /*1930*/  LDL R88, [R1+0x54] ;  /* 0x0000540001587983 */ /* 0x000ea20000100800 */
[C---:B------:R-:W-:Y:S02]  /*1940*/  FMUL.FTZ R223, R188.reuse, R223 ;  /* 0x000000dfbcdf7220 */ /* 0x040fe40000410000 */
[----:B------:R-:W-:Y:S02]  /*1950*/  FADD.FTZ R148, R89, R148 ;  /* 0x0000009459947221 */ /* 0x000fe40000010000 */
[----:B------:R-:W-:Y:S02]  /*1960*/  FFMA.FTZ R149, R223, R89, R149 ;  /* 0x00000059df957223 */ /* 0x000fe40000010095 */
[----:B------:R-:W2:Y:S01]  /*1970*/  LDL R89, [R1+0x3c] ;  /* 0x00003c0001597983 */ /* 0x000ea20000100800 */
        /* <DEDUP_REMOVED lines=8> */
[----:B------:R-:W-:Y:S02]  /*1a00*/  FADD.FTZ R159, R215, R159 ;  /* 0x0000009fd79f7221 */ /* 0x000fe40000010000 */
[-C--:B------:R-:W-:Y:S02]  /*1a10*/  FFMA.FTZ R38, R96, R215.reuse, R38 ;  /* 0x000000d760267223 */ /* 0x080fe40000010026 */
[----:B------:R-:W-:-:S02]  /*1a20*/  FMUL.FTZ R215, R128, R215 ;  /* 0x000000d780d77220 */ /* 0x000fc40000410000 */
[----:B------:R-:W-:Y:S02]  /*1a30*/  FADD.FTZ R36, R122, R36 ;  /* 0x000000247a247221 */ /* 0x000fe40000010000 */
[----:B------:R-:W-:Y:S01]  /*1a40*/  FFMA.FTZ R176, R98, R122, R176 ;  /* 0x0000007a62b07223 */ /* 0x000fe200000100b0 */
[--C-:B------:R-:W-:Y:S02]  /*1a50*/  PRMT R115, RZ, 0x5410, R131.reuse ;  /* 0x00005410ff737816 */ /* 0x100fe40000000083 */
[----:B------:R-:W-:Y:S01]  /*1a60*/  PRMT R117, RZ, 0x7610, R131 ;  /* 0x00007610ff757816 */ /* 0x000fe20000000083 */
[----:B------:R-:W-:Y:S02]  /*1a70*/  FMUL.FTZ R131, R91, R120 ;  /* 0x000000785b837220 */ /* 0x000fe40000410000 */
[----:B------:R-:W2:Y:S01]  /*1a80*/  LDL R91, [R1+0x1c] ;  /* 0x00001c00015b7983 */ /* 0x000ea20000100800 */
[----:B----4-:R-:W-:Y:S02]  /*1a90*/  FMUL.FTZ R130, R126, R118 ;  /* 0x000000767e827220 */ /* 0x010fe40000410000 */
[----:B------:R-:W-:Y:S01]  /*1aa0*/  FMUL.FTZ R118, R188, R108 ;  /* 0x0000006cbc767220 */ /* 0x000fe20000410000 */
[----:B------:R-:W4:Y:S03]  /*1ab0*/  LDL R126, [R1+0x14] ;  /* 0x00001400017e7983 */ /* 0x000f260000100800 */
[----:B------:R-:W-:Y:S01]  /*1ac0*/  FFMA.FTZ R33, R118, R119, R33 ;  /* 0x0000007776217223 */ /* 0x000fe20000010021 */
[----:B------:R-:W4:Y:S01]  /*1ad0*/  LDL R108, [R1+0xc] ;  /* 0x00000c00016c7983 */ /* 0x000f220000100800 */
[----:B---3--:R-:W-:-:S03]  /*1ae0*/  FMUL.FTZ R128, R127, R122 ;  /* 0x0000007a7f807220 */ /* 0x008fc60000410000 */
[----:B------:R-:W3:Y:S01]  /*1af0*/  LDL R122, [R1+0x20] ;  /* 0x00002000017a7983 */ /* 0x000ee20000100800 */
[----:B------:R-:W-:Y:S02]  /*1b00*/  FMUL.FTZ R94, R188, R94 ;  /* 0x0000005ebc5e7220 */ /* 0x000fe40000410000 */
[----:B--2---:R-:W-:Y:S02]  /*1b10*/  FMUL.FTZ R119, R90, R119 ;  /* 0x000000775a777220 */ /* 0x004fe40000410000 */
[----:B------:R-:W2:Y:S01]  /*1b20*/  LDL R90, [R1+0x18] ;  /* 0x00001800015a7983 */ /* 0x000ea20000100800 */
[----:B------:R-:W-:Y:S02]  /*1b30*/  FADD.FTZ R157, R213, R157 ;  /* 0x0000009dd59d7221 */ /* 0x000fe40000010000 */
[-C--:B------:R-:W-:Y:S02]  /*1b40*/  FFMA.FTZ R39, R94, R213.reuse, R39 ;  /* 0x000000d55e277223 */ /* 0x080fe40000010027 */
[----:B------:R-:W-:-:S02]  /*1b50*/  FMUL.FTZ R213, R88, R213 ;  /* 0x000000d558d57220 */ /* 0x000fc40000410000 */
[----:B------:R-:W4:Y:S01]  /*1b60*/  LDL R88, [R1+0x38] ;  /* 0x0000380001587983 */ /* 0x000f220000100800 */
        /* <DEDUP_REMOVED lines=8> */
[----:B------:R-:W-:Y:S02]  /*1bf0*/  FMUL.FTZ R99, R188, R99 ;  /* 0x00000063bc637220 */ /* 0x000fe40000410000 */
[----:B------:R-:W-:Y:S02]  /*1c00*/  FFMA.FTZ R89, R220, R218, R89 ;  /* 0x000000dadc597223 */ /* 0x000fe40000010059 */
[----:B------:R-:W-:Y:S02]  /*1c10*/  FMUL.FTZ R101, R188, R101 ;  /* 0x00000065bc657220 */ /* 0x000fe40000410000 */
[----:B------:R-:W-:Y:S02]  /*1c20*/  FFMA.FTZ R89, R219, R172, R89 ;  /* 0x000000acdb597223 */ /* 0x000fe40000010059 */
[----:B------:R-:W-:-:S02]  /*1c30*/  FADD.FTZ R175, R124, R175 ;  /* 0x000000af7caf7221 */ /* 0x000fc40000010000 */
[----:B------:R-:W-:Y:S02]  /*1c40*/  FFMA.FTZ R136, R99, R124, R136 ;  /* 0x0000007c63887223 */ /* 0x000fe40000010088 */
[----:B------:R-:W-:Y:S02]  /*1c50*/  FMUL.FTZ R124, R188, R111 ;  /* 0x0000006fbc7c7220 */ /* 0x000fe40000410000 */
[----:B------:R-:W-:Y:S02]  /*1c60*/  FFMA.FTZ R89, R217, R170, R89 ;  /* 0x000000aad9597223 */ /* 0x000fe40000010059 */
[----:B------:R-:W-:Y:S02]  /*1c70*/  FADD.FTZ R177, R120, R177 ;  /* 0x000000b178b17221 */ /* 0x000fe40000010000 */
[----:B------:R-:W-:Y:S02]  /*1c80*/  FFMA.FTZ R32, R101, R120, R32 ;  /* 0x0000007865207223 */ /* 0x000fe40000010020 */
[----:B------:R-:W-:-:S02]  /*1c90*/  FMUL.FTZ R120, R188, R109 ;  /* 0x0000006dbc787220 */ /* 0x000fc40000410000 */
[----:B------:R-:W-:Y:S01]  /*1ca0*/  FADD.FTZ R143, R125, R143 ;  /* 0x0000008f7d8f7221 */ /* 0x000fe20000010000 */
[----:B------:R-:W4:Y:S01]  /*1cb0*/  LDL R109, [R1+0x10] ;  /* 0x00001000016d7983 */ /* 0x000f220000100800 */
[----:B------:R-:W-:Y:S02]  /*1cc0*/  FFMA.FTZ R139, R124, R125, R139 ;  /* 0x0000007d7c8b7223 */ /* 0x000fe4000001008b */
[----:B------:R-:W-:Y:S02]  /*1cd0*/  FFMA.FTZ R89, R171, R169, R89 ;  /* 0x000000a9ab597223 */ /* 0x000fe40000010059 */
[----:B------:R-:W-:Y:S02]  /*1ce0*/  FADD.FTZ R179, R121, R179 ;  /* 0x000000b379b37221 */ /* 0x000fe40000010000 */
[----:B------:R-:W-:Y:S02]  /*1cf0*/  FFMA.FTZ R30, R120, R121, R30 ;  /* 0x00000079781e7223 */ /* 0x000fe4000001001e */
[----:B------:R-:W-:-:S02]  /*1d00*/  FFMA.FTZ R89, R94, R213, R89 ;  /* 0x000000d55e597223 */ /* 0x000fc40000010059 */
[----:B------:R-:W-:Y:S02]  /*1d10*/  FADD.FTZ R140, R123, R140 ;  /* 0x0000008c7b8c7221 */ /* 0x000fe40000010000 */
[----:B------:R-:W-:-:S04]  /*1d20*/  FFMA.FTZ R89, R95, R214, R89 ;  /* 0x000000d65f597223 */ /* 0x000fc80000010059 */
[----:B------:R-:W-:Y:S02]  /*1d30*/  FFMA.FTZ R89, R96, R215, R89 ;  /* 0x000000d760597223 */ /* 0x000fe40000010059 */
[----:B---3--:R-:W-:Y:S02]  /*1d40*/  FMUL.FTZ R121, R122, R121 ;  /* 0x000000797a797220 */ /* 0x008fe40000410000 */
[----:B------:R-:W-:-:S04]  /*1d50*/  FMUL.FTZ R122, R188, R84 ;  /* 0x00000054bc7a7220 */ /* 0x000fc80000410000 */
[-C--:B------:R-:W-:Y:S02]  /*1d60*/  FFMA.FTZ R31, R122, R123.reuse, R31 ;  /* 0x0000007b7a1f7223 */ /* 0x080fe4000001001f */
[----:B------:R-:W-:Y:S02]  /*1d70*/  FMUL.FTZ R123, R91, R123 ;  /* 0x0000007b5b7b7220 */ /* 0x000fe40000410000 */
[----:B------:R-:W3:Y:S01]  /*1d80*/  LDL R91, [R1+0x8] ;  /* 0x00000800015b7983 */ /* 0x000ee20000100800 */
[----:B------:R-:W-:-:S03]  /*1d90*/  FFMA.FTZ R84, R97, R216, R89 ;  /* 0x000000d861547223 */ /* 0x000fc60000010059 */
[----:B------:R-:W3:Y:S01]  /*1da0*/  LDL R89, [R1] ;  /* 0x0000000001597983 */ /* 0x000ee20000100800 */
[----:B--2---:R-:W-:-:S03]  /*1db0*/  FMUL.FTZ R125, R90, R125 ;  /* 0x0000007d5a7d7220 */ /* 0x004fc60000410000 */
[----:B------:R-:W2:Y:S01]  /*1dc0*/  LDL R90, [R1+0x4] ;  /* 0x00000400015a7983 */ /* 0x000ea20000100800 */
[----:B------:R-:W-:Y:S02]  /*1dd0*/  FMUL.FTZ R210, R188, R210 ;  /* 0x000000d2bcd27220 */ /* 0x000fe40000410000 */
[----:B------:R-:W-:Y:S02]  /*1de0*/  FADD.FTZ R174, R212, R174 ;  /* 0x000000aed4ae7221 */ /* 0x000fe40000010000 */
[-C--:B------:R-:W-:Y:S02]  /*1df0*/  FFMA.FTZ R37, R210, R212.reuse, R37 ;  /* 0x000000d4d2257223 */ /* 0x080fe40000010025 */
[----:B----4-:R-:W-:Y:S02]  /*1e00*/  FMUL.FTZ R212, R88, R212 ;  /* 0x000000d458d47220 */ /* 0x010fe40000410000 */
[----:B------:R-:W-:-:S04]  /*1e10*/  FADD.FTZ R88, RZ, R222 ;  /* 0x000000deff587221 */ /* 0x000fc80000010000 */
[----:B------:R-:W-:-:S04]  /*1e20*/  FADD.FTZ R88, R88, R221 ;  /* 0x000000dd58587221 */ /* 0x000fc80000010000 */
        /* <DEDUP_REMOVED lines=49> */
[----:B------:R-:W-:-:S04]  /*2140*/  FFMA.FTZ R84, R102, R106, R84 ;  /* 0x0000006a66547223 */ /* 0x000fc80000010054 */
[----:B------:R-:W-:Y:S02]  /*2150*/  FFMA.FTZ R84, R103, R107, R84 ;  /* 0x0000006b67547223 */ /* 0x000fe40000010054 */
[----:B------:R-:W-:Y:S02]  /*2160*/  FMUL.FTZ R105, R188, R105 ;  /* 0x00000069bc697220 */ /* 0x000fe40000410000 */
[----:B---3--:R-:W-:Y:S02]  /*2170*/  FMUL.FTZ R109, R91, R87 ;  /* 0x000000575b6d7220 */ /* 0x008fe40000410000 */
[----:B------:R-:W-:Y:S02]  /*2180*/  FFMA.FTZ R84, R104, R108, R84 ;  /* 0x0000006c68547223 */ /* 0x000fe40000010054 */
        /* <DEDUP_REMOVED lines=14> */
[----:B------:R-:W-:Y:S02]  /*2270*/  FFMA.FTZ R24, R105, R87, R24 ;  /* 0x0000005769187223 */ /* 0x000fe40000010018 */
[----:B--2---:R-:W-:Y:S02]  /*2280*/  FMUL.FTZ R111, R90, R85 ;  /* 0x000000555a6f7220 */ /* 0x004fe40000410000 */
        /* <DEDUP_REMOVED lines=11> */
[----:B------:R-:W-:Y:S01]  /*2340*/  FADD.FTZ R88, R85, R117 ;  /* 0x0000007555587221 */ /* 0x000fe20000010000 */
[----:B------:R-:W-:Y:S05]  /*2350*/  BRA.DIV ~URZ, `(.L_x_4169) ;  /* 0x000020c27f007947 */ /* 0x000fea000b800000 */
[----:B------:R0:W1:Y:S02]  /*2360*/  SHFL.DOWN PT, R89, R88, 0x10, 0x1f ;  /* 0x0a001f0058597f89 */ /* 0x00006400000e0000 */
.L_x_4173:
        /* <DEDUP_REMOVED lines=18> */
.L_x_4174:
[----:B--2---:R-:W2:Y:S01]  /*2490*/  S2R R87, SR_TID.X ;  /* 0x0000000000577919 */ /* 0x004ea20000002100 */
[----:B------:R-:W-:Y:S01]  /*24a0*/  LOP3.LUT P3, RZ, R203, 0xff, RZ, 0xc0, !PT ;  /* 0x000000ffcbff7812 */ /* 0x000fe2000786c0ff */
[----:B------:R-:W-:Y:S01]  /*24b0*/  FADD.FTZ R84, R89, R88 ;  /* 0x0000005859547221 */ /* 0x000fe20000010000 */
[----:B------:R-:W-:Y:S01]  /*24c0*/  PLOP3.LUT P0, PT, PT, PT, PT, 0x80, 0x0 ;  /* 0x000000000000781c */ /* 0x000fe20003f0f070 */
[----:B0-----:R-:W-:Y:S01]  /*24d0*/  FADD.FTZ R85, R85, R86 ;  /* 0x0000005655557221 */ /* 0x001fe20000010000 */
[----:B------:R-:W-:Y:S01]  /*24e0*/  @!P1 PLOP3.LUT P0, PT, P3, PT, PT, 0x80, 0x0 ;  /* 0x000000000000981c */ /* 0x000fe20001f0f070 */
[----:B------:R-:W-:Y:S01]  /*24f0*/  ULDC.U8 UR6, c[0x0][0x1f0] ;  /* 0x00007c0000067ab9 */ /* 0x000fe20000000000 */
[----:B------:R-:W-:Y:S01]  /*2500*/  HFMA2.MMA R126, -RZ, RZ, 0, 9.5367431640625e-07 ;  /* 0x00000010ff7e7435 */ /* 0x000fe200000001ff */
[----:B-12---:R-:W-:-:S04]  /*2510*/  SHF.R.U32.HI R88, RZ, 0x5, R87 ;  /* 0x00000005ff587819 */ /* 0x006fc80000011657 */
[----:B------:R-:W-:-:S06]  /*2520*/  @!P1 LOP3.LUT R87, R88, 0x7fffffc, RZ, 0xc0, !PT ;  /* 0x07fffffc58579812 */ /* 0x000fcc00078ec0ff */
        /* <DEDUP_REMOVED lines=20> */
[----:B------:R-:W-:Y:S01]  /*2670*/  ISETP.NE.U32.AND P1, PT, RZ, c[0x0][0x258], PT ;  /* 0x00009600ff007a0c */ /* 0x000fe20003f25070 */
[----:B------:R-:W-:Y:S01]  /*2680*/  FADD.FTZ R88, R90, R88 ;  /* 0x000000585a587221 */ /* 0x000fe20000010000 */
[----:B------:R-:W-:Y:S01]  /*2690*/  ISETP.NE.U32.AND P2, PT, RZ, c[0x0][0x258], PT ;  /* 0x00009600ff007a0c */ /* 0x000fe20003f45070 */
[----:B------:R-:W-:Y:S01]  /*26a0*/  FMUL.FTZ R127, R89, c[0x0][0x1e0] ;  /* 0x00007800597f7a20 */ /* 0x000fe20000410000 */
[----:B------:R-:W-:Y:S01]  /*26b0*/  ISETP.NE.AND.EX P1, PT, RZ, c[0x0][0x25c], PT, P1 ;  /* 0x00009700ff007a0c */ /* 0x000fe20003f25310 */
[----:B------:R-:W-:Y:S01]  /*26c0*/  FMUL.FTZ R88, R88, c[0x0][0x1e0] ;  /* 0x0000780058587a20 */ /* 0x000fe20000410000 */
[----:B------:R-:W-:-:S04]  /*26d0*/  ISETP.NE.AND.EX P2, PT, RZ, c[0x0][0x25c], PT, P2 ;  /* 0x00009700ff007a0c */ /* 0x000fc80003f45320 */
        /* <DEDUP_REMOVED lines=8> */
[----:B------:R-:W-:Y:S01]  /*2760*/  HFMA2.MMA R226, -RZ, RZ, 0, 9.5367431640625e-07 ;  /* 0x00000010ffe27435 */ /* 0x000fe200000001ff */
[----:B------:R-:W-:-:S02]  /*2770*/  FADD.FTZ R225, R221, -R225 ;  /* 0x800000e1dde17221 */ /* 0x000fc40000010000 */
[----:B------:R-:W-:Y:S02]  /*2780*/  FADD.FTZ R224, R93, -R224 ;  /* 0x800000e05de07221 */ /* 0x000fe40000010000 */
[----:B------:R-:W-:Y:S02]  /*2790*/  FADD.FTZ R92, R92, -R223 ;  /* 0x800000df5c5c7221 */ /* 0x000fe40000010000 */
[C---:B------:R-:W-:Y:S02]  /*27a0*/  FMUL.FTZ R222, R188.reuse, R222 ;  /* 0x000000debcde7220 */ /* 0x040fe40000410000 */
[C---:B------:R-:W-:Y:S02]  /*27b0*/  FMUL.FTZ R223, R188.reuse, R225 ;  /* 0x000000e1bcdf7220 */ /* 0x040fe40000410000 */
[C---:B------:R-:W-:Y:S02]  /*27c0*/  FMUL.FTZ R203, R188.reuse, R224 ;  /* 0x000000e0bccb7220 */ /* 0x040fe40000410000 */
[----:B------:R-:W-:Y:S01]  /*27d0*/  FMUL.FTZ R221, R188, R92 ;  /* 0x0000005cbcdd7220 */ /* 0x000fe20000410000 */
[----:B------:R-:W-:Y:S01]  /*27e0*/  @P1 MOV R92, 0x20 ;  /* 0x00000020005c1802 */ /* 0x000fe20000000f00 */
[----:B-----5:R-:W-:-:S02]  /*27f0*/  @P0 FADD.FTZ R222, R44, R222 ;  /* 0x000000de2cde0221 */ /* 0x020fc40000010000 */
[----:B------:R-:W-:Y:S02]  /*2800*/  @P0 FADD.FTZ R223, R45, R223 ;  /* 0x000000df2ddf0221 */ /* 0x000fe40000010000 */
[----:B------:R-:W-:Y:S01]  /*2810*/  @P0 FADD.FTZ R203, R46, R203 ;  /* 0x000000cb2ecb0221 */ /* 0x000fe20000010000 */
[----:B------:R-:W-:Y:S01]  /*2820*/  SEL R88, R222, R76, P2 ;  /* 0x0000004cde587207 */ /* 0x000fe20001000000 */
[----:B------:R-:W-:Y:S01]  /*2830*/  @P0 FADD.FTZ R221, R47, R221 ;  /* 0x000000dd2fdd0221 */ /* 0x000fe20000010000 */
[----:B------:R-:W-:Y:S01]  /*2840*/  SEL R89, R223, R77, P2 ;  /* 0x0000004ddf597207 */ /* 0x000fe20001000000 */
[----:B------:R-:W-:Y:S01]  /*2850*/  @P1 IMAD.WIDE.U32 R92, R184, R92, c[0x0][0x258] ;  /* 0x00009600b85c1625 */ /* 0x000fe200078e005c */
[----:B------:R-:W-:Y:S02]  /*2860*/  SEL R90, R203, R78, P2 ;  /* 0x0000004ecb5a7207 */ /* 0x000fe40001000000 */
[----:B------:R-:W-:Y:S01]  /*2870*/  SEL R91, R221, R79, P2 ;  /* 0x0000004fdd5b7207 */ /* 0x000fe20001000000 */
[----:B------:R-:W-:-:S02]  /*2880*/  FFMA.FTZ R220, R220, R127, R126 ;  /* 0x0000007fdcdc7223 */ /* 0x000fc4000001007e */
[-CC-:B------:R-:W-:Y:S02]  /*2890*/  FFMA.FTZ R219, R219, R127.reuse, R126.reuse ;  /* 0x0000007fdbdb7223 */ /* 0x180fe4000001007e */
[----:B------:R0:W-:Y:S01]  /*28a0*/  @P1 STG.E.128 [R92.64], R88 ;  /* 0x000000585c001986 */ /* 0x0001e2000c101d04 */
[----:B------:R-:W-:Y:S02]  /*28b0*/  FFMA.FTZ R217, R217, R127, R126 ;  /* 0x0000007fd9d97223 */ /* 0x000fe4000001007e */
[----:B------:R-:W-:Y:S02]  /*28c0*/  FADD.FTZ R220, R218, -R220 ;  /* 0x800000dcdadc7221 */ /* 0x000fe40000010000 */
[----:B------:R-:W-:Y:S02]  /*28d0*/  FADD.FTZ R219, R172, -R219 ;  /* 0x800000dbacdb7221 */ /* 0x000fe40000010000 */
[-C--:B------:R-:W-:Y:S02]  /*28e0*/  FMUL.FTZ R223, R223, R168.reuse ;  /* 0x000000a8dfdf7220 */ /* 0x080fe40000410000 */
[----:B------:R-:W-:-:S02]  /*28f0*/  FMUL.FTZ R203, R203, R168 ;  /* 0x000000a8cbcb7220 */ /* 0x000fc40000410000 */
[----:B------:R-:W-:Y:S02]  /*2900*/  FMUL.FTZ R222, R222, R168 ;  /* 0x000000a8dede7220 */ /* 0x000fe40000410000 */
[-CC-:B------:R-:W-:Y:S02]  /*2910*/  FFMA.FTZ R95, R95, R127.reuse, R126.reuse ;  /* 0x0000007f5f5f7223 */ /* 0x180fe4000001007e */
[-CC-:B------:R-:W-:Y:S02]  /*2920*/  FFMA.FTZ R94, R94, R127.reuse, R126.reuse ;  /* 0x0000007f5e5e7223 */ /* 0x180fe4000001007e */
[-CC-:B------:R-:W-:Y:S02]  /*2930*/  FFMA.FTZ R97, R97, R127.reuse, R126.reuse ;  /* 0x0000007f61617223 */ /* 0x180fe4000001007e */
[----:B0-----:R-:W-:Y:S02]  /*2940*/  FFMA.FTZ R88, R171, R127, R126 ;  /* 0x0000007fab587223 */ /* 0x001fe4000001007e */
[----:B------:R-:W-:-:S02]  /*2950*/  FADD.FTZ R171, R170, -R217 ;  /* 0x800000d9aaab7221 */ /* 0x000fc40000010000 */
[----:B------:R-:W-:Y:S02]  /*2960*/  FADD.FTZ R88, R169, -R88 ;  /* 0x80000058a9587221 */ /* 0x000fe40000010000 */
[C---:B------:R-:W-:Y:S02]  /*2970*/  FMUL.FTZ R169, R188.reuse, R220 ;  /* 0x000000dcbca97220 */ /* 0x040fe40000410000 */
[C---:B------:R-:W-:Y:S02]  /*2980*/  FMUL.FTZ R170, R188.reuse, R219 ;  /* 0x000000dbbcaa7220 */ /* 0x040fe40000410000 */
[C---:B------:R-:W-:Y:S02]  /*2990*/  FMUL.FTZ R171, R188.reuse, R171 ;  /* 0x000000abbcab7220 */ /* 0x040fe40000410000 */
[----:B------:R-:W-:Y:S02]  /*29a0*/  FMUL.FTZ R172, R188, R88 ;  /* 0x00000058bcac7220 */ /* 0x000fe40000410000 */
[----:B------:R-:W-:-:S02]  /*29b0*/  @P0 FADD.FTZ R169, R48, R169 ;  /* 0x000000a930a90221 */ /* 0x000fc40000010000 */
[----:B------:R-:W-:Y:S02]  /*29c0*/  @P0 FADD.FTZ R170, R49, R170 ;  /* 0x000000aa31aa0221 */ /* 0x000fe40000010000 */
[----:B------:R-:W-:Y:S01]  /*29d0*/  @P0 FADD.FTZ R171, R50, R171 ;  /* 0x000000ab32ab0221 */ /* 0x000fe20000010000 */
[----:B------:R-:W-:Y:S01]  /*29e0*/  SEL R88, R169, R80, P2 ;  /* 0x00000050a9587207 */ /* 0x000fe20001000000 */
[----:B------:R-:W-:Y:S01]  /*29f0*/  @P0 FADD.FTZ R172, R51, R172 ;  /* 0x000000ac33ac0221 */ /* 0x000fe20000010000 */
[----:B------:R-:W-:Y:S01]  /*2a00*/  SEL R89, R170, R81, P2 ;  /* 0x00000051aa597207 */ /* 0x000fe20001000000 */
[----:B------:R-:W-:Y:S01]  /*2a10*/  FMUL.FTZ R169, R169, R168 ;  /* 0x000000a8a9a97220 */ /* 0x000fe20000410000 */
[C---:B------:R-:W-:Y:S01]  /*2a20*/  SEL R90, R171.reuse, R82, P2 ;  /* 0x00000052ab5a7207 */ /* 0x040fe20001000000 */
[-C--:B------:R-:W-:Y:S01]  /*2a30*/  FMUL.FTZ R171, R171, R168.reuse ;  /* 0x000000a8abab7220 */ /* 0x080fe20000410000 */
[C---:B------:R-:W-:Y:S01]  /*2a40*/  SEL R91, R172.reuse, R83, P2 ;  /* 0x00000053ac5b7207 */ /* 0x040fe20001000000 */
[----:B------:R-:W-:-:S02]  /*2a50*/  FMUL.FTZ R172, R172, R168 ;  /* 0x000000a8acac7220 */ /* 0x000fc40000410000 */
[----:B------:R-:W-:Y:S02]  /*2a60*/  FMUL.FTZ R170, R170, R168 ;  /* 0x000000a8aaaa7220 */ /* 0x000fe40000410000 */
[----:B------:R0:W-:Y:S01]  /*2a70*/  @P1 STG.E.128 [R92.64+0x10], R88 ;  /* 0x000010585c001986 */ /* 0x0001e2000c101d04 */
[----:B------:R-:W-:Y:S02]  /*2a80*/  FFMA.FTZ R206, R206, R127, R126 ;  /* 0x0000007fcece7223 */ /* 0x000fe4000001007e */
[----:B------:R-:W-:Y:S02]  /*2a90*/  FADD.FTZ R214, R214, -R95 ;  /* 0x8000005fd6d67221 */ /* 0x000fe40000010000 */
[----:B------:R-:W-:Y:S02]  /*2aa0*/  FADD.FTZ R213, R213, -R94 ;  /* 0x8000005ed5d57221 */ /* 0x000fe40000010000 */
[----:B------:R-:W-:Y:S02]  /*2ab0*/  FADD.FTZ R216, R216, -R97 ;  /* 0x80000061d8d87221 */ /* 0x000fe40000010000 */
[----:B------:R-:W-:-:S02]  /*2ac0*/  FADD.FTZ R206, R209, -R206 ;  /* 0x800000ced1ce7221 */ /* 0x000fc40000010000 */
[----:B------:R-:W-:Y:S02]  /*2ad0*/  FFMA.FTZ R173, R173, R127, R126 ;  /* 0x0000007fadad7223 */ /* 0x000fe4000001007e */
[----:B0-----:R-:W-:Y:S02]  /*2ae0*/  FMUL.FTZ R91, R244, R171 ;  /* 0x000000abf45b7220 */ /* 0x001fe40000410000 */
[----:B------:R-:W-:Y:S02]  /*2af0*/  FMUL.FTZ R92, R243, R172 ;  /* 0x000000acf35c7220 */ /* 0x000fe40000410000 */
[----:B------:R-:W-:-:S03]  /*2b00*/  FMUL.FTZ R93, R245, R170 ;  /* 0x000000aaf55d7220 */ /* 0x000fc60000410000 */
[----:B------:R-:W-:Y:S01]  /*2b10*/  F2FP.BF16.PACK_AB R91, R92, R91 ;  /* 0x0000005b5c5b723e */ /* 0x000fe200000010ff */
[-CC-:B------:R-:W-:Y:S01]  /*2b20*/  FFMA.FTZ R209, R208, R127.reuse, R126.reuse ;  /* 0x0000007fd0d17223 */ /* 0x180fe2000001007e */
[----:B------:R-:W-:Y:S01]  /*2b30*/  LEA R92, P4, R184, c[0x0][0x248], 0x4 ;  /* 0x00009200b85c7a11 */ /* 0x000fe200078820ff */
[----:B------:R-:W-:Y:S02]  /*2b40*/  FFMA.FTZ R210, R210, R127, R126 ;  /* 0x0000007fd2d27223 */ /* 0x000fe4000001007e */
[----:B------:R-:W-:Y:S02]  /*2b50*/  FADD.FTZ R173, R207, -R173 ;  /* 0x800000adcfad7221 */ /* 0x000fe40000010000 */
[----:B------:R-:W-:Y:S02]  /*2b60*/  FADD.FTZ R209, R211, -R209 ;  /* 0x800000d1d3d17221 */ /* 0x000fe40000010000 */
[----:B------:R-:W-:Y:S02]  /*2b70*/  FADD.FTZ R210, R212, -R210 ;  /* 0x800000d2d4d27221 */ /* 0x000fe40000010000 */
[----:B------:R-:W-:-:S02]  /*2b80*/  FMUL.FTZ R207, R188, R173 ;  /* 0x000000adbccf7220 */ /* 0x000fc40000410000 */
[C---:B------:R-:W-:Y:S02]  /*2b90*/  FMUL.FTZ R208, R188.reuse, R206 ;  /* 0x000000cebcd07220 */ /* 0x040fe40000410000 */
[C---:B------:R-:W-:Y:S02]  /*2ba0*/  FMUL.FTZ R209, R188.reuse, R209 ;  /* 0x000000d1bcd17220 */ /* 0x040fe40000410000 */
[----:B------:R-:W-:Y:S02]  /*2bb0*/  FMUL.FTZ R210, R188, R210 ;  /* 0x000000d2bcd27220 */ /* 0x000fe40000410000 */
[----:B------:R-:W-:Y:S02]  /*2bc0*/  @P0 FADD.FTZ R207, R56, R207 ;  /* 0x000000cf38cf0221 */ /* 0x000fe40000010000 */
[----:B------:R-:W-:Y:S02]  /*2bd0*/  @P0 FADD.FTZ R208, R57, R208 ;  /* 0x000000d039d00221 */ /* 0x000fe40000010000 */
[----:B------:R-:W-:-:S02]  /*2be0*/  @P0 FADD.FTZ R209, R58, R209 ;  /* 0x000000d13ad10221 */ /* 0x000fc40000010000 */
[----:B------:R-:W-:Y:S02]  /*2bf0*/  @P0 FADD.FTZ R210, R59, R210 ;  /* 0x000000d23bd20221 */ /* 0x000fe40000010000 */
[-CC-:B------:R-:W-:Y:S02]  /*2c00*/  FFMA.FTZ R99, R99, R127.reuse, R126.reuse ;  /* 0x0000007f63637223 */ /* 0x180fe4000001007e */
[-CC-:B------:R-:W-:Y:S02]  /*2c10*/  FFMA.FTZ R100, R100, R127.reuse, R126.reuse ;  /* 0x0000007f64647223 */ /* 0x180fe4000001007e */
[-CC-:B------:R-:W-:Y:S02]  /*2c20*/  FFMA.FTZ R101, R101, R127.reuse, R126.reuse ;  /* 0x0000007f65657223 */ /* 0x180fe4000001007e */
[----:B------:R-:W-:Y:S02]  /*2c30*/  FFMA.FTZ R120, R120, R127, R126 ;  /* 0x0000007f78787223 */ /* 0x000fe4000001007e */
[----:B------:R-:W-:-:S02]  /*2c40*/  FADD.FTZ R99, R129, -R99 ;  /* 0x8000006381637221 */ /* 0x000fc40000010000 */
[----:B------:R-:W-:Y:S02]  /*2c50*/  FADD.FTZ R100, R130, -R100 ;  /* 0x8000006482647221 */ /* 0x000fe40000010000 */
[----:B------:R-:W-:Y:S02]  /*2c60*/  FADD.FTZ R101, R131, -R101 ;  /* 0x8000006583657221 */ /* 0x000fe40000010000 */
[-C--:B------:R-:W-:Y:S02]  /*2c70*/  FFMA.FTZ R118, R118, R127.reuse, R126 ;  /* 0x0000007f76767223 */ /* 0x080fe4000001007e */
[----:B------:R-:W-:Y:S02]  /*2c80*/  FADD.FTZ R120, R121, -R120 ;  /* 0x8000007879787221 */ /* 0x000fe40000010000 */
[-CC-:B------:R-:W-:Y:S02]  /*2c90*/  FFMA.FTZ R121, R122, R127.reuse, R126.reuse ;  /* 0x0000007f7a797223 */ /* 0x180fe4000001007e */
[----:B------:R-:W-:-:S02]  /*2ca0*/  FFMA.FTZ R124, R124, R127, R126 ;  /* 0x0000007f7c7c7223 */ /* 0x000fc4000001007e */
[C---:B------:R-:W-:Y:S02]  /*2cb0*/  FMUL.FTZ R130, R188.reuse, R99 ;  /* 0x00000063bc827220 */ /* 0x040fe40000410000 */
[C---:B------:R-:W-:Y:S02]  /*2cc0*/  FMUL.FTZ R131, R188.reuse, R100 ;  /* 0x00000064bc837220 */ /* 0x040fe40000410000 */
[----:B------:R-:W-:Y:S02]  /*2cd0*/  FMUL.FTZ R211, R188, R101 ;  /* 0x00000065bcd37220 */ /* 0x000fe40000410000 */
[----:B------:R-:W-:Y:S02]  /*2ce0*/  FADD.FTZ R118, R119, -R118 ;  /* 0x8000007677767221 */ /* 0x000fe40000010000 */
[----:B------:R-:W-:Y:S02]  /*2cf0*/  FADD.FTZ R121, R123, -R121 ;  /* 0x800000797b797221 */ /* 0x000fe40000010000 */
[----:B------:R-:W-:-:S02]  /*2d00*/  FADD.FTZ R124, R125, -R124 ;  /* 0x8000007c7d7c7221 */ /* 0x000fc40000010000 */
[----:B------:R-:W-:Y:S02]  /*2d10*/  @P0 FADD.FTZ R130, R61, R130 ;  /* 0x000000823d820221 */ /* 0x000fe40000010000 */
[----:B------:R-:W-:Y:S02]  /*2d20*/  @P0 FADD.FTZ R131, R62, R131 ;  /* 0x000000833e830221 */ /* 0x000fe40000010000 */
[----:B------:R-:W-:Y:S02]  /*2d30*/  @P0 FADD.FTZ R211, R63, R211 ;  /* 0x000000d33fd30221 */ /* 0x000fe40000010000 */
[C---:B------:R-:W-:Y:S02]  /*2d40*/  FMUL.FTZ R119, R188.reuse, R118 ;  /* 0x00000076bc777220 */ /* 0x040fe40000410000 */
[C---:B------:R-:W-:Y:S02]  /*2d50*/  FMUL.FTZ R120, R188.reuse, R120 ;  /* 0x00000078bc787220 */ /* 0x040fe40000410000 */
[----:B------:R-:W-:-:S02]  /*2d60*/  FMUL.FTZ R121, R188, R121 ;  /* 0x00000079bc797220 */ /* 0x000fc40000410000 */
[----:B------:R-:W-:Y:S01]  /*2d70*/  FMUL.FTZ R118, R188, R124 ;  /* 0x0000007cbc767220 */ /* 0x000fe20000410000 */
[----:B------:R-:W-:Y:S01]  /*2d80*/  SEL R99, R211, R79, P2 ;  /* 0x0000004fd3637207 */ /* 0x000fe20001000000 */
[----:B------:R-:W-:Y:S02]  /*2d90*/  @P0 FADD.FTZ R119, R64, R119 ;  /* 0x0000007740770221 */ /* 0x000fe40000010000 */
[----:B------:R-:W-:Y:S02]  /*2da0*/  @P0 FADD.FTZ R120, R65, R120 ;  /* 0x0000007841780221 */ /* 0x000fe40000010000 */
[----:B------:R-:W-:Y:S02]  /*2db0*/  @P0 FADD.FTZ R121, R66, R121 ;  /* 0x0000007942790221 */ /* 0x000fe40000010000 */
[----:B------:R-:W-:Y:S01]  /*2dc0*/  @P0 FADD.FTZ R118, R67, R118 ;  /* 0x0000007643760221 */ /* 0x000fe20000010000 */
[--C-:B--2---:R-:W-:Y:S02]  /*2dd0*/  PRMT R88, RZ, 0x5410, R84.reuse ;  /* 0x00005410ff587816 */ /* 0x104fe40000000054 */
[----:B------:R-:W-:-:S02]  /*2de0*/  PRMT R84, RZ, 0x7610, R84 ;  /* 0x00007610ff547816 */ /* 0x000fc40000000054 */
[----:B------:R-:W-:Y:S01]  /*2df0*/  PRMT R89, RZ, 0x5410, R85 ;  /* 0x00005410ff597816 */ /* 0x000fe20000000055 */
[----:B------:R-:W-:Y:S02]  /*2e00*/  FFMA.FTZ R20, R222, R88, R20 ;  /* 0x00000058de147223 */ /* 0x000fe40000010014 */
[----:B------:R-:W-:Y:S02]  /*2e10*/  FFMA.FTZ R21, R223, R84, R21 ;  /* 0x00000054df157223 */ /* 0x000fe40000010015 */
[----:B------:R-:W-:Y:S02]  /*2e20*/  FMUL.FTZ R84, R221, R168 ;  /* 0x000000a8dd547220 */ /* 0x000fe40000410000 */
[----:B------:R-:W-:Y:S02]  /*2e30*/  FFMA.FTZ R18, R203, R89, R18 ;  /* 0x00000059cb127223 */ /* 0x000fe40000010012 */
[----:B------:R-:W-:Y:S02]  /*2e40*/  FMUL.FTZ R89, R248, R203 ;  /* 0x000000cbf8597220 */ /* 0x000fe40000410000 */
[----:B------:R-:W-:-:S02]  /*2e50*/  FMUL.FTZ R90, R247, R84 ;  /* 0x00000054f75a7220 */ /* 0x000fc40000410000 */
[----:B------:R-:W-:Y:S01]  /*2e60*/  FFMA.FTZ R203, R96, R127, R126 ;  /* 0x0000007f60cb7223 */ /* 0x000fe2000001007e */
[----:B------:R-:W-:Y:S01]  /*2e70*/  @P1 MOV R96, 0x20 ;  /* 0x0000002000601802 */ /* 0x000fe20000000f00 */
[----:B------:R-:W-:Y:S01]  /*2e80*/  FMUL.FTZ R88, R250, R222 ;  /* 0x000000defa587220 */ /* 0x000fe20000410000 */
[----:B------:R-:W-:Y:S01]  /*2e90*/  F2FP.BF16.PACK_AB R89, R90, R89 ;  /* 0x000000595a59723e */ /* 0x000fe200000010ff */
[----:B------:R-:W-:Y:S02]  /*2ea0*/  FMUL.FTZ R90, R246, R169 ;  /* 0x000000a9f65a7220 */ /* 0x000fe40000410000 */
[----:B------:R-:W-:Y:S02]  /*2eb0*/  FMUL.FTZ R223, R249, R223 ;  /* 0x000000dff9df7220 */ /* 0x000fe40000410000 */
[----:B------:R-:W-:Y:S01]  /*2ec0*/  FADD.FTZ R203, R215, -R203 ;  /* 0x800000cbd7cb7221 */ /* 0x000fe20000010000 */
[----:B------:R-:W-:Y:S01]  /*2ed0*/  F2FP.BF16.PACK_AB R90, R93, R90 ;  /* 0x0000005a5d5a723e */ /* 0x000fe200000010ff */
[----:B------:R-:W-:Y:S01]  /*2ee0*/  @P1 IMAD.WIDE.U32 R96, R197, R96, c[0x0][0x258] ;  /* 0x00009600c5601625 */ /* 0x000fe200078e0060 */
[----:B------:R-:W-:-:S02]  /*2ef0*/  F2FP.BF16.PACK_AB R88, R223, R88 ;  /* 0x00000058df58723e */ /* 0x000fc400000010ff */
[----:B------:R-:W-:Y:S01]  /*2f00*/  LEA.HI.X R93, R184, c[0x0][0x24c], RZ, 0x4, P4 ;  /* 0x00009300b85d7a11 */ /* 0x000fe200020f24ff */
[C---:B------:R-:W-:Y:S02]  /*2f10*/  FMUL.FTZ R197, R188.reuse, R214 ;  /* 0x000000d6bcc57220 */ /* 0x040fe40000410000 */
[----:B------:R-:W-:Y:S01]  /*2f20*/  FMUL.FTZ R215, R188, R213 ;  /* 0x000000d5bcd77220 */ /* 0x000fe20000410000 */
[----:B------:R-:W-:Y:S01]  /*2f30*/  IADD3 R213, R184, 0x80, RZ ;  /* 0x00000080b8d57810 */ /* 0x000fe20007ffe0ff */
[C---:B------:R-:W-:Y:S01]  /*2f40*/  FMUL.FTZ R203, R188.reuse, R203 ;  /* 0x000000cbbccb7220 */ /* 0x040fe20000410000 */
[----:B------:R0:W-:Y:S01]  /*2f50*/  STG.E.128 [R92.64], R88 ;  /* 0x000000585c007986 */ /* 0x0001e2000c101d04 */
[----:B------:R-:W-:Y:S02]  /*2f60*/  FMUL.FTZ R214, R188, R216 ;  /* 0x000000d8bcd67220 */ /* 0x000fe40000410000 */
[----:B------:R-:W-:Y:S02]  /*2f70*/  @P0 FADD.FTZ R215, R52, R215 ;  /* 0x000000d734d70221 */ /* 0x000fe40000010000 */
[----:B------:R-:W-:-:S02]  /*2f80*/  @P0 FADD.FTZ R197, R53, R197 ;  /* 0x000000c535c50221 */ /* 0x000fc40000010000 */
[----:B------:R-:W-:Y:S02]  /*2f90*/  @P0 FADD.FTZ R203, R54, R203 ;  /* 0x000000cb36cb0221 */ /* 0x000fe40000010000 */
[----:B------:R-:W-:Y:S02]  /*2fa0*/  @P0 FADD.FTZ R214, R55, R214 ;  /* 0x000000d637d60221 */ /* 0x000fe40000010000 */
[----:B0-----:R-:W-:Y:S01]  /*2fb0*/  IMAD.WIDE.U32 R92, R213, R226, c[0x0][0x170] ;  /* 0x00005c00d55c7625 */ /* 0x001fe200078e00e2 */
[----:B------:R-:W-:Y:S02]  /*2fc0*/  SEL R88, R215, R76, P2 ;  /* 0x0000004cd7587207 */ /* 0x000fe40001000000 */
[----:B------:R-:W-:Y:S02]  /*2fd0*/  SEL R89, R197, R77, P2 ;  /* 0x0000004dc5597207 */ /* 0x000fe40001000000 */
[----:B------:R-:W-:Y:S01]  /*2fe0*/  SEL R90, R203, R78, P2 ;  /* 0x0000004ecb5a7207 */ /* 0x000fe20001000000 */
[----:B------:R-:W2:Y:S01]  /*2ff0*/  LDG.E.128 R92, [R92.64] ;  /* 0x000000045c5c7981 */ /* 0x000ea2000c1e1d00 */
[----:B------:R-:W-:Y:S01]  /*3000*/  SEL R91, R214, R79, P2 ;  /* 0x0000004fd65b7207 */ /* 0x000fe20001000000 */
[----:B------:R-:W-:-:S04]  /*3010*/  FMUL.FTZ R173, R215, R168 ;  /* 0x000000a8d7ad7220 */ /* 0x000fc80000410000 */
[----:B------:R0:W-:Y:S01]  /*3020*/  @P1 STG.E.128 [R96.64], R88 ;  /* 0x0000005860001986 */ /* 0x0001e2000c101d04 */
[-C--:B------:R-:W-:Y:S02]  /*3030*/  FMUL.FTZ R197, R197, R168.reuse ;  /* 0x000000a8c5c57220 */ /* 0x080fe40000410000 */
[-C--:B------:R-:W-:Y:S02]  /*3040*/  FMUL.FTZ R203, R203, R168.reuse ;  /* 0x000000a8cbcb7220 */ /* 0x080fe40000410000 */
[----:B------:R-:W-:Y:S01]  /*3050*/  FMUL.FTZ R206, R214, R168 ;  /* 0x000000a8d6ce7220 */ /* 0x000fe20000410000 */
[----:B0-----:R-:W-:Y:S02]  /*3060*/  SEL R88, R207, R80, P2 ;  /* 0x00000050cf587207 */ /* 0x001fe40001000000 */
[----:B------:R-:W-:Y:S02]  /*3070*/  SEL R89, R208, R81, P2 ;  /* 0x00000051d0597207 */ /* 0x000fe40001000000 */
[----:B------:R-:W-:-:S02]  /*3080*/  SEL R90, R209, R82, P2 ;  /* 0x00000052d15a7207 */ /* 0x000fc40001000000 */
[----:B------:R-:W-:Y:S01]  /*3090*/  SEL R91, R210, R83, P2 ;  /* 0x00000053d25b7207 */ /* 0x000fe20001000000 */
[----:B------:R-:W-:-:S04]  /*30a0*/  FMUL.FTZ R209, R209, R168 ;  /* 0x000000a8d1d17220 */ /* 0x000fc80000410000 */
[----:B------:R0:W-:Y:S01]  /*30b0*/  @P1 STG.E.128 [R96.64+0x10], R88 ;  /* 0x0000105860001986 */ /* 0x0001e2000c101d04 */
[-C--:B------:R-:W-:Y:S02]  /*30c0*/  FMUL.FTZ R210, R210, R168.reuse ;  /* 0x000000a8d2d27220 */ /* 0x080fe40000410000 */
[-C--:B------:R-:W-:Y:S02]  /*30d0*/  FMUL.FTZ R207, R207, R168.reuse ;  /* 0x000000a8cfcf7220 */ /* 0x080fe40000410000 */
[----:B------:R-:W-:Y:S02]  /*30e0*/  FMUL.FTZ R208, R208, R168 ;  /* 0x000000a8d0d07220 */ /* 0x000fe40000410000 */
[----:B0-----:R-:W-:Y:S02]  /*30f0*/  FMUL.FTZ R88, R242, R173 ;  /* 0x000000adf2587220 */ /* 0x001fe40000410000 */
[----:B------:R-:W-:Y:S02]  /*3100*/  FMUL.FTZ R91, R241, R197 ;  /* 0x000000c5f15b7220 */ /* 0x000fe40000410000 */
[----:B------:R-:W-:-:S02]  /*3110*/  FMUL.FTZ R89, R240, R203 ;  /* 0x000000cbf0597220 */ /* 0x000fc40000410000 */
[----:B------:R-:W-:Y:S01]  /*3120*/  FMUL.FTZ R90, R239, R206 ;  /* 0x000000ceef5a7220 */ /* 0x000fe20000410000 */
[----:B------:R-:W-:Y:S01]  /*3130*/  F2FP.BF16.PACK_AB R88, R91, R88 ;  /* 0x000000585b58723e */ /* 0x000fe200000010ff */
[----:B------:R-:W-:Y:S02]  /*3140*/  FMUL.FTZ R91, R236, R209 ;  /* 0x000000d1ec5b7220 */ /* 0x000fe40000410000 */
[----:B------:R-:W-:Y:S01]  /*3150*/  FMUL.FTZ R96, R235, R210 ;  /* 0x000000d2eb607220 */ /* 0x000fe20000410000 */
[----:B------:R-:W-:Y:S01]  /*3160*/  F2FP.BF16.PACK_AB R89, R90, R89 ;  /* 0x000000595a59723e */ /* 0x000fe200000010ff */
[----:B------:R-:W-:Y:S02]  /*3170*/  FMUL.FTZ R90, R238, R207 ;  /* 0x000000cfee5a7220 */ /* 0x000fe40000410000 */
[----:B------:R-:W-:Y:S01]  /*3180*/  FMUL.FTZ R97, R237, R208 ;  /* 0x000000d0ed617220 */ /* 0x000fe20000410000 */
[----:B------:R-:W-:Y:S02]  /*3190*/  F2FP.BF16.PACK_AB R91, R96, R91 ;  /* 0x0000005b605b723e */ /* 0x000fe400000010ff */
[----:B------:R-:W-:-:S02]  /*31a0*/  LEA R96, P4, R213, c[0x0][0x248], 0x4 ;  /* 0x00009200d5607a11 */ /* 0x000fc400078820ff */
[----:B------:R-:W-:Y:S02]  /*31b0*/  F2FP.BF16.PACK_AB R90, R97, R90 ;  /* 0x0000005a615a723e */ /* 0x000fe400000010ff */
[----:B------:R-:W-:-:S05]  /*31c0*/  LEA.HI.X R97, R213, c[0x0][0x24c], RZ, 0x4, P4 ;  /* 0x00009300d5617a11 */ /* 0x000fca00020f24ff */
[----:B------:R0:W-:Y:S02]  /*31d0*/  STG.E.128 [R96.64], R88 ;  /* 0x0000005860007986 */ /* 0x0001e4000c101d04 */
[----:B0-----:R-:W-:-:S04]  /*31e0*/  FFMA.FTZ R88, R98, R127, R126 ;  /* 0x0000007f62587223 */ /* 0x001fc8000001007e */
[----:B------:R-:W-:Y:S01]  /*31f0*/  FADD.FTZ R88, R128, -R88 ;  /* 0x8000005880587221 */ /* 0x000fe20000010000 */
[----:B------:R-:W-:-:S03]  /*3200*/  @P1 MOV R89, 0x20 ;  /* 0x0000002000591802 */ /* 0x000fc60000000f00 */
[----:B------:R-:W-:Y:S01]  /*3210*/  FMUL.FTZ R129, R188, R88 ;  /* 0x00000058bc817220 */ /* 0x000fe20000410000 */
[----:B------:R-:W-:Y:S01]  /*3220*/  IADD3 R128, R184, 0x100, RZ ;  /* 0x00000100b8807810 */ /* 0x000fe20007ffe0ff */
[----:B------:R-:W-:-:S04]  /*3230*/  @P1 IMAD.WIDE.U32 R100, R191, R89, c[0x0][0x258] ;  /* 0x00009600bf641625 */ /* 0x000fc800078e0059 */
[----:B------:R-:W-:Y:S02]  /*3240*/  @P0 FADD.FTZ R129, R60, R129 ;  /* 0x000000813c810221 */ /* 0x000fe40000010000 */
[----:B------:R-:W-:Y:S01]  /*3250*/  IMAD.WIDE.U32 R88, R128, R226, c[0x0][0x170] ;  /* 0x00005c0080587625 */ /* 0x000fe200078e00e2 */
[----:B------:R-:W-:Y:S02]  /*3260*/  SEL R97, R130, R77, P2 ;  /* 0x0000004d82617207 */ /* 0x000fe40001000000 */
[----:B------:R-:W-:Y:S02]  /*3270*/  SEL R96, R129, R76, P2 ;  /* 0x0000004c81607207 */ /* 0x000fe40001000000 */
[----:B------:R-:W-:Y:S01]  /*3280*/  SEL R98, R131, R78, P2 ;  /* 0x0000004e83627207 */ /* 0x000fe20001000000 */
[----:B------:R-:W3:Y:S01]  /*3290*/  LDG.E.128 R88, [R88.64] ;  /* 0x0000000458587981 */ /* 0x000ee2000c1e1d00 */
[----:B------:R-:W-:-:S03]  /*32a0*/  FMUL.FTZ R129, R129, R168 ;  /* 0x000000a881817220 */ /* 0x000fc60000410000 */
        /* <DEDUP_REMOVED lines=26> */
[----:B------:R-:W-:Y:S02]  /*3450*/  LEA.HI.X R101, R128, c[0x0][0x24c], RZ, 0x4, P4 ;  /* 0x0000930080657a11 */ /* 0x000fe400020f24ff */
[----:B------:R-:W-:-:S03]  /*3460*/  IADD3 R184, R184, 0x180, RZ ;  /* 0x00000180b8b87810 */ /* 0x000fc60007ffe0ff */
[----:B------:R0:W-:Y:S02]  /*3470*/  STG.E.128 [R100.64], R96 ;  /* 0x0000006064007986 */ /* 0x0001e4000c101d04 */
[----:B0-----:R-:W-:-:S06]  /*3480*/  IMAD.WIDE.U32 R96, R184, R226, c[0x0][0x170] ;  /* 0x00005c00b8607625 */ /* 0x001fcc00078e00e2 */
[----:B------:R-:W4:Y:S01]  /*3490*/  LDG.E.128 R96, [R96.64] ;  /* 0x0000000460607981 */ /* 0x000f22000c1e1d00 */
[----:B------:R-:W-:-:S05]  /*34a0*/  PRMT R85, RZ, 0x7610, R85 ;  /* 0x00007610ff557816 */ /* 0x000fca0000000055 */
[----:B------:R-:W-:Y:S01]  /*34b0*/  FFMA.FTZ R19, R84, R85, R19 ;  /* 0x0000005554137223 */ /* 0x000fe20000010013 */
[--C-:B------:R-:W-:Y:S02]  /*34c0*/  PRMT R84, RZ, 0x5410, R86.reuse ;  /* 0x00005410ff547816 */ /* 0x100fe40000000056 */
[----:B------:R-:W-:Y:S01]  /*34d0*/  PRMT R86, RZ, 0x7610, R86 ;  /* 0x00007610ff567816 */ /* 0x000fe20000000056 */
[-CC-:B------:R-:W-:Y:S02]  /*34e0*/  FFMA.FTZ R102, R102, R127.reuse, R126.reuse ;  /* 0x0000007f66667223 */ /* 0x180fe4000001007e */
[-CC-:B------:R-:W-:Y:S01]  /*34f0*/  FFMA.FTZ R103, R103, R127.reuse, R126.reuse ;  /* 0x0000007f67677223 */ /* 0x180fe2000001007e */
[----:B------:R-:W-:Y:S01]  /*3500*/  PRMT R85, RZ, 0x5410, R87 ;  /* 0x00005410ff557816 */ /* 0x000fe20000000057 */
[----:B------:R-:W-:Y:S02]  /*3510*/  FFMA.FTZ R17, R170, R86, R17 ;  /* 0x00000056aa117223 */ /* 0x000fe40000010011 */
[----:B------:R-:W-:-:S02]  /*3520*/  FFMA.FTZ R104, R104, R127, R126 ;  /* 0x0000007f68687223 */ /* 0x000fc4000001007e */
[-C--:B------:R-:W-:Y:S02]  /*3530*/  FFMA.FTZ R105, R105, R127.reuse, R126 ;  /* 0x0000007f69697223 */ /* 0x080fe4000001007e */
[----:B------:R-:W-:Y:S02]  /*3540*/  FADD.FTZ R102, R106, -R102 ;  /* 0x800000666a667221 */ /* 0x000fe40000010000 */
[----:B------:R-:W-:Y:S02]  /*3550*/  FADD.FTZ R103, R107, -R103 ;  /* 0x800000676b677221 */ /* 0x000fe40000010000 */
[-CC-:B------:R-:W-:Y:S02]  /*3560*/  FFMA.FTZ R110, R110, R127.reuse, R126.reuse ;  /* 0x0000007f6e6e7223 */ /* 0x180fe4000001007e */
[-CC-:B------:R-:W-:Y:S02]  /*3570*/  FFMA.FTZ R112, R112, R127.reuse, R126.reuse ;  /* 0x0000007f70707223 */ /* 0x180fe4000001007e */
[----:B------:R-:W-:-:S02]  /*3580*/  FFMA.FTZ R114, R114, R127, R126 ;  /* 0x0000007f72727223 */ /* 0x000fc4000001007e */
[----:B------:R-:W-:Y:S02]  /*3590*/  FFMA.FTZ R16, R169, R84, R16 ;  /* 0x00000054a9107223 */ /* 0x000fe40000010010 */
[----:B------:R-:W-:Y:S01]  /*35a0*/  FFMA.FTZ R14, R171, R85, R14 ;  /* 0x00000055ab0e7223 */ /* 0x000fe2000001000e */
[----:B------:R-:W-:Y:S01]  /*35b0*/  PRMT R87, RZ, 0x7610, R87 ;  /* 0x00007610ff577816 */ /* 0x000fe20000000057 */
[----:B------:R-:W-:Y:S02]  /*35c0*/  FFMA.FTZ R116, R116, R127, R126 ;  /* 0x0000007f74747223 */ /* 0x000fe4000001007e */
[----:B------:R-:W-:Y:S02]  /*35d0*/  FADD.FTZ R104, R108, -R104 ;  /* 0x800000686c687221 */ /* 0x000fe40000010000 */
[----:B------:R-:W-:Y:S02]  /*35e0*/  FADD.FTZ R105, R109, -R105 ;  /* 0x800000696d697221 */ /* 0x000fe40000010000 */
[----:B------:R-:W-:-:S02]  /*35f0*/  FMUL.FTZ R101, R188, R102 ;  /* 0x00000066bc657220 */ /* 0x000fc40000410000 */
[C---:B------:R-:W-:Y:S02]  /*3600*/  FMUL.FTZ R100, R188.reuse, R103 ;  /* 0x00000067bc647220 */ /* 0x040fe40000410000 */
[----:B------:R-:W-:Y:S02]  /*3610*/  FADD.FTZ R110, R111, -R110 ;  /* 0x8000006e6f6e7221 */ /* 0x000fe40000010000 */
[----:B------:R-:W-:Y:S02]  /*3620*/  FADD.FTZ R113, R113, -R112 ;  /* 0x8000007071717221 */ /* 0x000fe40000010000 */
[----:B------:R-:W-:Y:S02]  /*3630*/  FADD.FTZ R115, R115, -R114 ;  /* 0x8000007273737221 */ /* 0x000fe40000010000 */
[----:B------:R-:W-:Y:S02]  /*3640*/  FADD.FTZ R117, R117, -R116 ;  /* 0x8000007475757221 */ /* 0x000fe40000010000 */
[----:B------:R-:W-:-:S02]  /*3650*/  FMUL.FTZ R103, R188, R104 ;  /* 0x00000068bc677220 */ /* 0x000fc40000410000 */
[----:B------:R-:W-:Y:S02]  /*3660*/  FMUL.FTZ R102, R188, R105 ;  /* 0x00000069bc667220 */ /* 0x000fe40000410000 */
[----:B------:R-:W-:Y:S02]  /*3670*/  @P0 FADD.FTZ R101, R68, R101 ;  /* 0x0000006544650221 */ /* 0x000fe40000010000 */
[----:B------:R-:W-:Y:S02]  /*3680*/  @P0 FADD.FTZ R100, R69, R100 ;  /* 0x0000006445640221 */ /* 0x000fe40000010000 */
[C---:B------:R-:W-:Y:S02]  /*3690*/  FMUL.FTZ R105, R188.reuse, R110 ;  /* 0x0000006ebc697220 */ /* 0x040fe40000410000 */
[C---:B------:R-:W-:Y:S02]  /*36a0*/  FMUL.FTZ R104, R188.reuse, R113 ;  /* 0x00000071bc687220 */ /* 0x040fe40000410000 */
[----:B------:R-:W-:-:S02]  /*36b0*/  FMUL.FTZ R115, R188, R115 ;  /* 0x00000073bc737220 */ /* 0x000fc40000410000 */
[----:B------:R-:W-:Y:S01]  /*36c0*/  FFMA.FTZ R15, R172, R87, R15 ;  /* 0x00000057ac0f7223 */ /* 0x000fe2000001000f */
[--C-:B--2---:R-:W-:Y:S02]  /*36d0*/  PRMT R86, RZ, 0x5410, R94.reuse ;  /* 0x00005410ff567816 */ /* 0x104fe4000000005e */
[----:B------:R-:W-:Y:S02]  /*36e0*/  PRMT R94, RZ, 0x7610, R94 ;  /* 0x00007610ff5e7816 */ /* 0x000fe4000000005e */
[----:B------:R-:W-:Y:S02]  /*36f0*/  PRMT R84, RZ, 0x5410, R92 ;  /* 0x00005410ff547816 */ /* 0x000fe4000000005c */
[----:B------:R-:W-:Y:S01]  /*3700*/  PRMT R85, RZ, 0x5410, R93 ;  /* 0x00005410ff557816 */ /* 0x000fe2000000005d */
[----:B------:R-:W-:Y:S01]  /*3710*/  FFMA.FTZ R9, R208, R94, R9 ;  /* 0x0000005ed0097223 */ /* 0x000fe20000010009 */
[----:B------:R-:W-:Y:S01]  /*3720*/  PRMT R93, RZ, 0x7610, R93 ;  /* 0x00007610ff5d7816 */ /* 0x000fe2000000005d */
[----:B------:R-:W-:-:S02]  /*3730*/  FFMA.FTZ R12, R173, R84, R12 ;  /* 0x00000054ad0c7223 */ /* 0x000fc4000001000c */
[----:B------:R-:W-:Y:S01]  /*3740*/  FFMA.FTZ R10, R203, R85, R10 ;  /* 0x00000055cb0a7223 */ /* 0x000fe2000001000a */
[----:B------:R-:W-:Y:S01]  /*3750*/  PRMT R87, RZ, 0x5410, R95 ;  /* 0x00005410ff577816 */ /* 0x000fe2000000005f */
[----:B------:R-:W-:Y:S02]  /*3760*/  FFMA.FTZ R11, R206, R93, R11 ;  /* 0x0000005dce0b7223 */ /* 0x000fe4000001000b */
[----:B------:R-:W-:Y:S02]  /*3770*/  FMUL.FTZ R188, R188, R117 ;  /* 0x00000075bcbc7220 */ /* 0x000fe40000410000 */
[----:B------:R-:W-:Y:S02]  /*3780*/  @P0 FADD.FTZ R103, R70, R103 ;  /* 0x0000006746670221 */ /* 0x000fe40000010000 */
[----:B------:R-:W-:Y:S02]  /*3790*/  @P0 FADD.FTZ R102, R71, R102 ;  /* 0x0000006647660221 */ /* 0x000fe40000010000 */
[----:B------:R-:W-:Y:S01]  /*37a0*/  FMUL.FTZ R93, R100, R168 ;  /* 0x000000a8645d7220 */ /* 0x000fe20000410000 */
[----:B------:R-:W-:Y:S01]  /*37b0*/  PRMT R95, RZ, 0x7610, R95 ;  /* 0x00007610ff5f7816 */ /* 0x000fe2000000005f */
[----:B------:R-:W-:-:S02]  /*37c0*/  @P0 FADD.FTZ R105, R72, R105 ;  /* 0x0000006948690221 */ /* 0x000fc40000010000 */
[----:B------:R-:W-:Y:S02]  /*37d0*/  @P0 FADD.FTZ R104, R73, R104 ;  /* 0x0000006849680221 */ /* 0x000fe40000010000 */
[----:B------:R-:W-:Y:S01]  /*37e0*/  @P0 FADD.FTZ R115, R74, R115 ;  /* 0x000000734a730221 */ /* 0x000fe20000010000 */
[----:B------:R-:W-:Y:S01]  /*37f0*/  PRMT R92, RZ, 0x7610, R92 ;  /* 0x00007610ff5c7816 */ /* 0x000fe2000000005c */
[----:B------:R-:W-:Y:S01]  /*3800*/  FFMA.FTZ R8, R207, R86, R8 ;  /* 0x00000056cf087223 */ /* 0x000fe20000010008 */
[----:B------:R-:W-:Y:S01]  /*3810*/  SEL R78, R103, R78, P2 ;  /* 0x0000004e674e7207 */ /* 0x000fe20001000000 */
[----:B------:R-:W-:Y:S01]  /*3820*/  FFMA.FTZ R6, R209, R87, R6 ;  /* 0x00000057d1067223 */ /* 0x000fe20000010006 */
[----:B------:R-:W-:Y:S01]  /*3830*/  SEL R79, R102, R79, P2 ;  /* 0x0000004f664f7207 */ /* 0x000fe20001000000 */
[----:B------:R-:W-:Y:S01]  /*3840*/  @P0 FADD.FTZ R188, R75, R188 ;  /* 0x000000bc4bbc0221 */ /* 0x000fe20000010000 */
[----:B------:R-:W-:Y:S01]  /*3850*/  SEL R80, R105, R80, P2 ;  /* 0x0000005069507207 */ /* 0x000fe20001000000 */
[-C--:B------:R-:W-:Y:S01]  /*3860*/  FMUL.FTZ R103, R103, R168.reuse ;  /* 0x000000a867677220 */ /* 0x080fe20000410000 */
[----:B------:R-:W-:Y:S01]  /*3870*/  SEL R81, R104, R81, P2 ;  /* 0x0000005168517207 */ /* 0x000fe20001000000 */
[----:B------:R-:W-:Y:S01]  /*3880*/  FMUL.FTZ R102, R102, R168 ;  /* 0x000000a866667220 */ /* 0x000fe20000410000 */
[----:B------:R-:W-:Y:S01]  /*3890*/  SEL R82, R115, R82, P2 ;  /* 0x0000005273527207 */ /* 0x000fe20001000000 */
[----:B------:R-:W-:-:S02]  /*38a0*/  FFMA.FTZ R7, R210, R95, R7 ;  /* 0x0000005fd2077223 */ /* 0x000fc40000010007 */
[-C--:B------:R-:W-:Y:S02]  /*38b0*/  FMUL.FTZ R105, R105, R168.reuse ;  /* 0x000000a869697220 */ /* 0x080fe40000410000 */
[-C--:B------:R-:W-:Y:S02]  /*38c0*/  FMUL.FTZ R104, R104, R168.reuse ;  /* 0x000000a868687220 */ /* 0x080fe40000410000 */
[-C--:B------:R-:W-:Y:S02]  /*38d0*/  FMUL.FTZ R115, R115, R168.reuse ;  /* 0x000000a873737220 */ /* 0x080fe40000410000 */
[----:B------:R-:W-:Y:S01]  /*38e0*/  FMUL.FTZ R95, R188, R168 ;  /* 0x000000a8bc5f7220 */ /* 0x000fe20000410000 */
[----:B------:R-:W-:Y:S01]  /*38f0*/  SEL R77, R100, R77, P2 ;  /* 0x0000004d644d7207 */ /* 0x000fe20001000000 */
[----:B------:R-:W-:Y:S01]  /*3900*/  FFMA.FTZ R13, R197, R92, R13 ;  /* 0x0000005cc50d7223 */ /* 0x000fe2000001000d */
[----:B------:R-:W-:Y:S01]  /*3910*/  IADD3 R0, R0, c[0x0][0x160], RZ ;  /* 0x0000580000007a10 */ /* 0x000fe20007ffe0ff */
[----:B------:R-:W-:Y:S01]  /*3920*/  FMUL.FTZ R100, R199, R104 ;  /* 0x00000068c7647220 */ /* 0x000fe20000410000 */
[----:B------:R-:W-:Y:S01]  /*3930*/  SEL R76, R101, R76, P2 ;  /* 0x0000004c654c7207 */ /* 0x000fe20001000000 */
[----:B------:R-:W-:Y:S01]  /*3940*/  FMUL.FTZ R106, R196, R95 ;  /* 0x0000005fc46a7220 */ /* 0x000fe20000410000 */
[----:B------:R-:W-:-:S02]  /*3950*/  SEL R83, R188, R83, P2 ;  /* 0x00000053bc537207 */ /* 0x000fc40001000000 */
[----:B------:R-:W-:Y:S02]  /*3960*/  SEL R203, RZ, 0x1, P3 ;  /* 0x00000001ffcb7807 */ /* 0x000fe40001800000 */
[----:B---3--:R-:W-:Y:S02]  /*3970*/  PRMT R94, RZ, 0x5410, R91 ;  /* 0x00005410ff5e7816 */ /* 0x008fe4000000005b */
[--C-:B------:R-:W-:Y:S02]  /*3980*/  PRMT R84, RZ, 0x5410, R88.reuse ;  /* 0x00005410ff547816 */ /* 0x100fe40000000058 */
[----:B------:R-:W-:Y:S01]  /*3990*/  PRMT R85, RZ, 0x5410, R89 ;  /* 0x00005410ff557816 */ /* 0x000fe20000000059 */
[----:B------:R-:W-:Y:S02]  /*39a0*/  FFMA.FTZ R185, R121, R94, R185 ;  /* 0x0000005e79b97223 */ /* 0x000fe400000100b9 */
[----:B------:R-:W-:Y:S01]  /*39b0*/  FMUL.FTZ R94, R101, R168 ;  /* 0x000000a8655e7220 */ /* 0x000fe20000410000 */
[----:B------:R-:W-:Y:S01]  /*39c0*/  PRMT R88, RZ, 0x7610, R88 ;  /* 0x00007610ff587816 */ /* 0x000fe20000000058 */
[----:B------:R-:W-:Y:S01]  /*39d0*/  FFMA.FTZ R4, R129, R84, R4 ;  /* 0x0000005481047223 */ /* 0x000fe20000010004 */
[----:B------:R-:W-:Y:S01]  /*39e0*/  PRMT R86, RZ, 0x7610, R89 ;  /* 0x00007610ff567816 */ /* 0x000fe20000000059 */
[----:B------:R-:W-:Y:S01]  /*39f0*/  FFMA.FTZ R2, R131, R85, R2 ;  /* 0x0000005583027223 */ /* 0x000fe20000010002 */
[----:B------:R-:W-:Y:S01]  /*3a00*/  PRMT R87, RZ, 0x5410, R90 ;  /* 0x00005410ff577816 */ /* 0x000fe2000000005a */
[----:B------:R-:W-:-:S02]  /*3a10*/  FMUL.FTZ R84, R205, R94 ;  /* 0x0000005ecd547220 */ /* 0x000fc40000410000 */
[----:B------:R-:W-:Y:S02]  /*3a20*/  FMUL.FTZ R85, R204, R93 ;  /* 0x0000005dcc557220 */ /* 0x000fe40000410000 */
[----:B------:R-:W-:Y:S01]  /*3a30*/  FFMA.FTZ R5, R130, R88, R5 ;  /* 0x0000005882057223 */ /* 0x000fe20000010005 */
[----:B------:R-:W-:Y:S01]  /*3a40*/  LEA R88, P0, R184, c[0x0][0x248], 0x4 ;  /* 0x00009200b8587a11 */ /* 0x000fe200078020ff */
[----:B------:R-:W-:Y:S01]  /*3a50*/  FFMA.FTZ R3, R211, R86, R3 ;  /* 0x00000056d3037223 */ /* 0x000fe20000010003 */
[----:B------:R-:W-:Y:S01]  /*3a60*/  F2FP.BF16.PACK_AB R84, R85, R84 ;  /* 0x000000545554723e */ /* 0x000fe200000010ff */
[----:B------:R-:W-:Y:S01]  /*3a70*/  FFMA.FTZ R182, R119, R87, R182 ;  /* 0x0000005777b67223 */ /* 0x000fe200000100b6 */
[----:B------:R-:W-:Y:S01]  /*3a80*/  PRMT R90, RZ, 0x7610, R90 ;  /* 0x00007610ff5a7816 */ /* 0x000fe2000000005a */
[----:B------:R-:W-:Y:S01]  /*3a90*/  FMUL.FTZ R85, R202, R103 ;  /* 0x00000067ca557220 */ /* 0x000fe20000410000 */
[----:B------:R-:W-:Y:S01]  /*3aa0*/  PRMT R92, RZ, 0x7610, R91 ;  /* 0x00007610ff5c7816 */ /* 0x000fe2000000005b */
[----:B------:R-:W-:Y:S01]  /*3ab0*/  FMUL.FTZ R86, R201, R102 ;  /* 0x00000066c9567220 */ /* 0x000fe20000410000 */
[----:B------:R-:W-:Y:S01]  /*3ac0*/  @P1 MOV R91, 0x20 ;  /* 0x00000020005b1802 */ /* 0x000fe20000000f00 */
[----:B------:R-:W-:Y:S01]  /*3ad0*/  FMUL.FTZ R87, R200, R105 ;  /* 0x00000069c8577220 */ /* 0x000fe20000410000 */
[----:B------:R-:W-:Y:S01]  /*3ae0*/  LEA.HI.X R89, R184, c[0x0][0x24c], RZ, 0x4, P0 ;  /* 0x00009300b8597a11 */ /* 0x000fe200000f24ff */
[----:B------:R-:W-:Y:S01]  /*3af0*/  FMUL.FTZ R101, R198, R115 ;  /* 0x00000073c6657220 */ /* 0x000fe20000410000 */
[----:B------:R-:W-:Y:S01]  /*3b00*/  ISETP.GE.AND P0, PT, R0, c[0x0][0x164], PT ;  /* 0x0000590000007a0c */ /* 0x000fe20003f06270 */
[----:B------:R-:W-:Y:S01]  /*3b10*/  FFMA.FTZ R181, R120, R90, R181 ;  /* 0x0000005a78b57223 */ /* 0x000fe200000100b5 */
[----:B------:R-:W-:Y:S01]  /*3b20*/  F2FP.BF16.PACK_AB R85, R86, R85 ;  /* 0x000000555655723e */ /* 0x000fe200000010ff */
[----:B------:R-:W-:Y:S01]  /*3b30*/  @P1 IMAD.WIDE.U32 R90, R180, R91, c[0x0][0x258] ;  /* 0x00009600b45a1625 */ /* 0x000fe200078e005b */
[----:B------:R-:W-:-:S02]  /*3b40*/  F2FP.BF16.PACK_AB R86, R100, R87 ;  /* 0x000000576456723e */ /* 0x000fc400000010ff */
[----:B------:R-:W-:Y:S02]  /*3b50*/  F2FP.BF16.PACK_AB R87, R106, R101 ;  /* 0x000000656a57723e */ /* 0x000fe400000010ff */
[----:B------:R-:W-:Y:S04]  /*3b60*/  @P1 STG.E.128 [R90.64], R76 ;  /* 0x0000004c5a001986 */ /* 0x000fe8000c101d04 */
[----:B------:R-:W-:Y:S04]  /*3b70*/  @P1 STG.E.128 [R90.64+0x10], R80 ;  /* 0x000010505a001986 */ /* 0x000fe8000c101d04 */
[----:B------:R4:W-:Y:S01]  /*3b80*/  STG.E.128 [R88.64], R84 ;  /* 0x0000005458007986 */ /* 0x0009e2000c101d04 */
[----:B------:R-:W-:Y:S01]  /*3b90*/  FFMA.FTZ R183, R118, R92, R183 ;  /* 0x0000005c76b77223 */ /* 0x000fe200000100b7 */
[----:B----4-:R-:W-:-:S02]  /*3ba0*/  PRMT R84, RZ, 0x5410, R96 ;  /* 0x00005410ff547816 */ /* 0x010fc40000000060 */
[----:B------:R-:W-:Y:S02]  /*3bb0*/  PRMT R85, RZ, 0x5410, R97 ;  /* 0x00005410ff557816 */ /* 0x000fe40000000061 */
[----:B------:R-:W-:Y:S02]  /*3bc0*/  PRMT R88, RZ, 0x5410, R99 ;  /* 0x00005410ff587816 */ /* 0x000fe40000000063 */
[----:B------:R-:W-:Y:S02]  /*3bd0*/  PRMT R96, RZ, 0x7610, R96 ;  /* 0x00007610ff607816 */ /* 0x000fe40000000060 */
[----:B------:R-:W-:Y:S02]  /*3be0*/  PRMT R97, RZ, 0x7610, R97 ;  /* 0x00007610ff617816 */ /* 0x000fe40000000061 */
[--C-:B------:R-:W-:Y:S02]  /*3bf0*/  PRMT R86, RZ, 0x5410, R98.reuse ;  /* 0x00005410ff567816 */ /* 0x100fe40000000062 */
[----:B------:R-:W-:-:S02]  /*3c00*/  PRMT R87, RZ, 0x7610, R98 ;  /* 0x00007610ff577816 */ /* 0x000fc40000000062 */
[----:B------:R-:W-:Y:S01]  /*3c10*/  PRMT R99, RZ, 0x7610, R99 ;  /* 0x00007610ff637816 */ /* 0x000fe20000000063 */
[----:B------:R-:W-:Y:S02]  /*3c20*/  FFMA.FTZ R187, R94, R84, R187 ;  /* 0x000000545ebb7223 */ /* 0x000fe400000100bb */
[----:B------:R-:W-:Y:S02]  /*3c30*/  FFMA.FTZ R186, R93, R96, R186 ;  /* 0x000000605dba7223 */ /* 0x000fe400000100ba */
[----:B------:R-:W-:Y:S02]  /*3c40*/  FFMA.FTZ R190, R103, R85, R190 ;  /* 0x0000005567be7223 */ /* 0x000fe400000100be */
[----:B------:R-:W-:Y:S02]  /*3c50*/  FFMA.FTZ R189, R102, R97, R189 ;  /* 0x0000006166bd7223 */ /* 0x000fe400000100bd */
[----:B------:R-:W-:Y:S02]  /*3c60*/  FFMA.FTZ R193, R105, R86, R193 ;  /* 0x0000005669c17223 */ /* 0x000fe400000100c1 */
[----:B------:R-:W-:-:S02]  /*3c70*/  FFMA.FTZ R192, R104, R87, R192 ;  /* 0x0000005768c07223 */ /* 0x000fc400000100c0 */
[----:B------:R-:W-:Y:S02]  /*3c80*/  FFMA.FTZ R195, R115, R88, R195 ;  /* 0x0000005873c37223 */ /* 0x000fe400000100c3 */
[----:B------:R-:W-:Y:S01]  /*3c90*/  FFMA.FTZ R194, R95, R99, R194 ;  /* 0x000000635fc27223 */ /* 0x000fe200000100c2 */
[----:B------:R-:W-:Y:S01]  /*3ca0*/  @P0 CALL.REL.NOINC `(.L_x_4171) ;  /* 0x0000001000000944 */ /* 0x000fe20003c00000 */
[----:B------:R-:W-:Y:S05]  /*3cb0*/  BRA `(.L_x_4172) ;  /* 0xffffd0c000007947 */ /* 0x000fea000383ffff */
.L_x_4171:
        /* <DEDUP_REMOVED lines=83> */
.L_x_4168:
[----:B------:R-:W0:Y:S01]  /*41f0*/  S2R R2, SR_TID.X ;  /* 0x0000000000027919 */ /* 0x000e220000002100 */
[----:B------:R-:W1:Y:S01]  /*4200*/  S2UR UR6, SR_CTAID.X ;  /* 0x00000000000679c3 */ /* 0x000e620000002500 */
[----:B------:R-:W-:Y:S01]  /*4210*/  HFMA2.MMA R7, -RZ, RZ, 0, 1.9073486328125e-06 ;  /* 0x00000020ff077435 */ /* 0x000fe200000001ff */
        /* <DEDUP_REMOVED lines=32> */
.L_x_4169:
[----:B------:R-:W-:Y:S01]  /*4420*/  HFMA2.MMA R87, -RZ, RZ, 0, 9.5367431640625e-07 ;  /* 0x00000010ff577435 */ /* 0x000fe200000001ff */
[----:B------:R-:W-:-:S02]  /*4430*/  MOV R85, R88 ;  /* 0x0000005800557202 */ /* 0x000fc40000000f00 */
[----:B------:R-:W-:Y:S02]  /*4440*/  MOV R126, 0x1f ;  /* 0x0000001f007e7802 */ /* 0x000fe40000000f00 */
[----:B------:R-:W-:Y:S02]  /*4450*/  MOV R90, 0xffffffff ;  /* 0xffffffff005a7802 */ /* 0x000fe40000000f00 */
[----:B------:R-:W-:Y:S02]  /*4460*/  MOV R84, 0x4480 ;  /* 0x0000448000547802 */ /* 0x000fe40000000f00 */
[----:B-----5:R-:W-:Y:S05]  /*4470*/  CALL.REL.NOINC `($__internal_65_$__cuda_sm70_shflsync_down_p) ;  /* 0x0000046000007944 */ /* 0x020fea0003c00000 */
[----:B-1----:R-:W-:Y:S01]  /*4480*/  MOV R89, R87 ;  /* 0x0000005700597202 */ /* 0x002fe20000000f00 */
[----:B------:R-:W-:Y:S05]  /*4490*/  BRA `(.L_x_4173) ;  /* 0xffffded000007947 */ /* 0x000fea000383ffff */
.L_x_4170:
[----:B------:R-:W-:Y:S01]  /*44a0*/  HFMA2.MMA R87, -RZ, RZ, 0, 9.5367431640625e-07 ;  /* 0x00000010ff577435 */ /* 0x000fe200000001ff */
[----:B------:R-:W-:Y:S02]  /*44b0*/  MOV R85, R86 ;  /* 0x0000005600557202 */ /* 0x000fe40000000f00 */
[----:B------:R-:W-:Y:S02]  /*44c0*/  MOV R126, 0x1f ;  /* 0x0000001f007e7802 */ /* 0x000fe40000000f00 */
[----:B------:R-:W-:-:S02]  /*44d0*/  MOV R90, 0xffffffff ;  /* 0xffffffff005a7802 */ /* 0x000fc40000000f00 */
[----:B------:R-:W-:Y:S02]  /*44e0*/  MOV R84, 0x4500 ;  /* 0x0000450000547802 */ /* 0x000fe40000000f00 */
[----:B01---5:R-:W-:Y:S05]  /*44f0*/  CALL.REL.NOINC `($__internal_65_$__cuda_sm70_shflsync_down_p) ;  /* 0x000003e000007944 */ /* 0x023fea0003c00000 */
[----:B------:R-:W-:Y:S01]  /*4500*/  FADD.FTZ R88, R88, R89 ;  /* 0x0000005958587221 */ /* 0x000fe20000010000 */
[----:B------:R-:W-:Y:S01]  /*4510*/  MOV R126, 0x1f ;  /* 0x0000001f007e7802 */ /* 0x000fe20000000f00 */
[----:B-1----:R-:W-:Y:S01]  /*4520*/  FADD.FTZ R86, R86, R87 ;  /* 0x0000005756567221 */ /* 0x002fe20000010000 */
[----:B------:R-:W-:Y:S01]  /*4530*/  HFMA2.MMA R87, -RZ, RZ, 0, 4.76837158203125e-07 ;  /* 0x00000008ff577435 */ /* 0x000fe200000001ff */
[----:B------:R-:W-:Y:S02]  /*4540*/  MOV R90, 0xffffffff ;  /* 0xffffffff005a7802 */ /* 0x000fe40000000f00 */
[----:B------:R-:W-:Y:S02]  /*4550*/  MOV R85, R88 ;  /* 0x0000005800557202 */ /* 0x000fe40000000f00 */
[----:B------:R-:W-:Y:S02]  /*4560*/  MOV R84, 0x4580 ;  /* 0x0000458000547802 */ /* 0x000fe40000000f00 */
[----:B------:R-:W-:Y:S05]  /*4570*/  CALL.REL.NOINC `($__internal_65_$__cuda_sm70_shflsync_down_p) ;  /* 0x0000036000007944 */ /* 0x000fea0003c00000 */
[----:B-1----:R-:W-:Y:S01]  /*4580*/  MOV R89, R87 ;  /* 0x0000005700597202 */ /* 0x002fe20000000f00 */
[----:B------:R-:W-:Y:S01]  /*4590*/  HFMA2.MMA R87, -RZ, RZ, 0, 4.76837158203125e-07 ;  /* 0x00000008ff577435 */ /* 0x000fe200000001ff */
[----:B------:R-:W-:-:S02]  /*45a0*/  MOV R85, R86 ;  /* 0x0000005600557202 */ /* 0x000fc40000000f00 */
[----:B------:R-:W-:Y:S02]  /*45b0*/  MOV R126, 0x1f ;  /* 0x0000001f007e7802 */ /* 0x000fe40000000f00 */
[----:B------:R-:W-:Y:S02]  /*45c0*/  MOV R90, 0xffffffff ;  /* 0xffffffff005a7802 */ /* 0x000fe40000000f00 */
[----:B------:R-:W-:Y:S02]  /*45d0*/  MOV R84, 0x45f0 ;  /* 0x000045f000547802 */ /* 0x000fe40000000f00 */
[----:B------:R-:W-:Y:S05]  /*45e0*/  CALL.REL.NOINC `($__internal_65_$__cuda_sm70_shflsync_down_p) ;  /* 0x000002f000007944 */ /* 0x000fea0003c00000 */
[----:B------:R-:W-:Y:S01]  /*45f0*/  FADD.FTZ R88, R89, R88 ;  /* 0x0000005859587221 */ /* 0x000fe20000010000 */
[----:B------:R-:W-:Y:S01]  /*4600*/  MOV R126, 0x1f ;  /* 0x0000001f007e7802 */ /* 0x000fe20000000f00 */
[----:B-1----:R-:W-:Y:S01]  /*4610*/  FADD.FTZ R86, R86, R87 ;  /* 0x0000005756567221 */ /* 0x002fe20000010000 */
[----:B------:R-:W-:Y:S01]  /*4620*/  HFMA2.MMA R87, -RZ, RZ, 0, 2.384185791015625e-07 ;  /* 0x00000004ff577435 */ /* 0x000fe200000001ff */
[----:B------:R-:W-:Y:S02]  /*4630*/  MOV R90, 0xffffffff ;  /* 0xffffffff005a7802 */ /* 0x000fe40000000f00 */
[----:B------:R-:W-:-:S02]  /*4640*/  MOV R85, R88 ;  /* 0x0000005800557202 */ /* 0x000fc40000000f00 */
[----:B------:R-:W-:Y:S02]  /*4650*/  MOV R84, 0x4670 ;  /* 0x0000467000547802 */ /* 0x000fe40000000f00 */
[----:B------:R-:W-:Y:S05]  /*4660*/  CALL.REL.NOINC `($__internal_65_$__cuda_sm70_shflsync_down_p) ;  /* 0x0000027000007944 */ /* 0x000fea0003c00000 */
[----:B-1----:R-:W-:Y:S01]  /*4670*/  MOV R89, R87 ;  /* 0x0000005700597202 */ /* 0x002fe20000000f00 */
[----:B------:R-:W-:Y:S01]  /*4680*/  HFMA2.MMA R87, -RZ, RZ, 0, 2.384185791015625e-07 ;  /* 0x00000004ff577435 */ /* 0x000fe200000001ff */
[----:B------:R-:W-:Y:S02]  /*4690*/  MOV R85, R86 ;  /* 0x0000005600557202 */ /* 0x000fe40000000f00 */
[----:B------:R-:W-:Y:S02]  /*46a0*/  MOV R126, 0x1f ;  /* 0x0000001f007e7802 */ /* 0x000fe40000000f00 */
[----:B------:R-:W-:Y:S02]  /*46b0*/  MOV R90, 0xffffffff ;  /* 0xffffffff005a7802 */ /* 0x000fe40000000f00 */
[----:B------:R-:W-:Y:S02]  /*46c0*/  MOV R84, 0x46e0 ;  /* 0x000046e000547802 */ /* 0x000fe40000000f00 */
[----:B------:R-:W-:Y:S05]  /*46d0*/  CALL.REL.NOINC `($__internal_65_$__cuda_sm70_shflsync_down_p) ;  /* 0x0000020000007944 */ /* 0x000fea0003c00000 */
[----:B------:R-:W-:Y:S01]  /*46e0*/  FADD.FTZ R88, R89, R88 ;  /* 0x0000005859587221 */ /* 0x000fe20000010000 */
[----:B------:R-:W-:Y:S01]  /*46f0*/  MOV R126, 0x1f ;  /* 0x0000001f007e7802 */ /* 0x000fe20000000f00 */
[----:B-1----:R-:W-:Y:S01]  /*4700*/  FADD.FTZ R86, R86, R87 ;  /* 0x0000005756567221 */ /* 0x002fe20000010000 */
[----:B------:R-:W-:Y:S01]  /*4710*/  HFMA2.MMA R87, -RZ, RZ, 0, 1.1920928955078125e-07 ;  /* 0x00000002ff577435 */ /* 0x000fe200000001ff */
[----:B------:R-:W-:-:S02]  /*4720*/  MOV R90, 0xffffffff ;  /* 0xffffffff005a7802 */ /* 0x000fc40000000f00 */
[----:B------:R-:W-:Y:S02]  /*4730*/  MOV R85, R88 ;  /* 0x0000005800557202 */ /* 0x000fe40000000f00 */
[----:B------:R-:W-:Y:S02]  /*4740*/  MOV R84, 0x4760 ;  /* 0x0000476000547802 */ /* 0x000fe40000000f00 */
[----:B------:R-:W-:Y:S05]  /*4750*/  CALL.REL.NOINC `($__internal_65_$__cuda_sm70_shflsync_down_p) ;  /* 0x0000018000007944 */ /* 0x000fea0003c00000 */
[----:B-1----:R-:W-:Y:S01]  /*4760*/  MOV R89, R87 ;  /* 0x0000005700597202 */ /* 0x002fe20000000f00 */
[----:B------:R-:W-:Y:S01]  /*4770*/  HFMA2.MMA R87, -RZ, RZ, 0, 1.1920928955078125e-07 ;  /* 0x00000002ff577435 */ /* 0x000fe200000001ff */
[----:B------:R-:W-:Y:S02]  /*4780*/  MOV R85, R86 ;  /* 0x0000005600557202 */ /* 0x000fe40000000f00 */
[----:B------:R-:W-:Y:S02]  /*4790*/  MOV R126, 0x1f ;  /* 0x0000001f007e7802 */ /* 0x000fe40000000f00 */
[----:B------:R-:W-:Y:S02]  /*47a0*/  MOV R90, 0xffffffff ;  /* 0xffffffff005a7802 */ /* 0x000fe40000000f00 */
[----:B------:R-:W-:-:S02]  /*47b0*/  MOV R84, 0x47d0 ;  /* 0x000047d000547802 */ /* 0x000fc40000000f00 */
[----:B------:R-:W-:Y:S05]  /*47c0*/  CALL.REL.NOINC `($__internal_65_$__cuda_sm70_shflsync_down_p) ;  /* 0x0000011000007944 */ /* 0x000fea0003c00000 */
[----:B------:R-:W-:Y:S01]  /*47d0*/  FADD.FTZ R88, R89, R88 ;  /* 0x0000005859587221 */ /* 0x000fe20000010000 */
[----:B------:R-:W-:Y:S01]  /*47e0*/  MOV R126, 0x1f ;  /* 0x0000001f007e7802 */ /* 0x000fe20000000f00 */
[----:B-1----:R-:W-:Y:S01]  /*47f0*/  FADD.FTZ R86, R86, R87 ;  /* 0x0000005756567221 */ /* 0x002fe20000010000 */
[----:B------:R-:W-:Y:S01]  /*4800*/  HFMA2.MMA R87, -RZ, RZ, 0, 5.9604644775390625e-08 ;  /* 0x00000001ff577435 */ /* 0x000fe200000001ff */
[----:B------:R-:W-:-:S02]  /*4810*/  MOV R90, 0xffffffff ;  /* 0xffffffff005a7802 */ /* 0x000fc40000000f00 */
[----:B------:R-:W-:Y:S02]  /*4820*/  MOV R85, R88 ;  /* 0x0000005800557202 */ /* 0x000fe40000000f00 */
[----:B------:R-:W-:Y:S02]  /*4830*/  MOV R84, 0x4850 ;  /* 0x0000485000547802 */ /* 0x000fe40000000f00 */
[----:B------:R-:W-:Y:S05]  /*4840*/  CALL.REL.NOINC `($__internal_65_$__cuda_sm70_shflsync_down_p) ;  /* 0x0000009000007944 */ /* 0x000fea0003c00000 */
[----:B-1----:R-:W-:Y:S01]  /*4850*/  MOV R89, R87 ;  /* 0x0000005700597202 */ /* 0x002fe20000000f00 */
[----:B------:R-:W-:Y:S01]  /*4860*/  HFMA2.MMA R87, -RZ, RZ, 0, 5.9604644775390625e-08 ;  /* 0x00000001ff577435 */ /* 0x000fe200000001ff */
[----:B------:R-:W-:Y:S02]  /*4870*/  MOV R85, R86 ;  /* 0x0000005600557202 */ /* 0x000fe40000000f00 */
[----:B------:R-:W-:Y:S02]  /*4880*/  MOV R126, 0x1f ;  /* 0x0000001f007e7802 */ /* 0x000fe40000000f00 */
[----:B------:R-:W-:Y:S02]  /*4890*/  MOV R90, 0xffffffff ;  /* 0xffffffff005a7802 */ /* 0x000fe40000000f00 */
[----:B------:R-:W-:-:S02]  /*48a0*/  MOV R84, 0x48c0 ;  /* 0x000048c000547802 */ /* 0x000fc40000000f00 */
[----:B------:R-:W-:Y:S05]  /*48b0*/  CALL.REL.NOINC `($__internal_65_$__cuda_sm70_shflsync_down_p) ;  /* 0x0000002000007944 */ /* 0x000fea0003c00000 */
[----:B-1----:R-:W-:Y:S01]  /*48c0*/  MOV R85, R87 ;  /* 0x0000005700557202 */ /* 0x002fe20000000f00 */
[----:B------:R-:W-:Y:S05]  /*48d0*/  BRA `(.L_x_4174) ;  /* 0xffffdbb000007947 */ /* 0x000fea000383ffff */
        .weak           $__internal_65_$__cuda_sm70_shflsync_down_p
        .type           $__internal_65_$__cuda_sm70_shflsync_down_p,@function
        .size           $__internal_65_$__cuda_sm70_shflsync_down_p,(.L_x_11799 - $__internal_65_$__cuda_sm70_shflsync_down_p)
$__internal_65_$__cuda_sm70_shflsync_down_p:
[----:B------:R-:W-:Y:S04]  /*48e0*/  WARPSYNC R90 ;  /* 0x0000005a00007348 */ /* 0x000fe80003800000 */
[----:B------:R0:W1:Y:S02]  /*48f0*/  SHFL.DOWN PT, R87, R85, R87, R126 ;  /* 0x0800005755577389 */ /* 0x00006400000e007e */
[----:B0-----:R-:W-:-:S06]  /*4900*/  HFMA2.MMA R85, -RZ, RZ, 0, 0 ;  /* 0x00000000ff557435 */ /* 0x001fcc00000001ff */
[----:B------:R-:W-:Y:S05]  /*4910*/  RET.REL.NODEC R84 `(_ZN10layer_norm13ln_bwd_kernelINS_13Kernel_traitsI13__nv_bfloat16S2_fS2_fjLj4096ELj1ELj1ELj4ELj16ENS_18Kernel_traits_baseILj4096ES2_S2_fS2_fjLj128EEEEELb0ELb1ELb0ELb1EEEvNS_9BwdParamsE) ;  /* 0xffffb6e054007950 */ /* 0x000fea0003c3ffff */
.L_x_4175:
        /* <DEDUP_REMOVED lines=14> */
.L_x_11799:


//--------------------- .text._ZN10layer_norm13ln_bwd_kernelINS_13Kernel_traitsI13__nv_bfloat16S2_fS2_fjLj4096ELj1ELj1ELj4ELj16ENS_18Kernel_traits_baseILj4096ES2_S2_fS2_fjLj128EEEEELb0ELb1ELb1ELb0EEEvNS_9BwdParamsE --------------------------
	.section	.text._ZN10layer_norm13ln_bwd_kernelINS_13Kernel_traitsI13__nv_bfloat16S2_fS2_fjLj4096ELj1ELj1ELj4ELj16ENS_18Kernel_traits_baseILj4096ES2_S2_fS2_fjLj128EEEEELb0ELb1ELb1ELb0EEEvNS_9BwdParamsE,"ax",@progbits
	.sectioninfo	@"SHI_REGISTERS=255"
	.align	128
        .global         _ZN10layer_norm13ln_bwd_kernelINS_13Kernel_traitsI13__nv_bfloat16S2_fS2_fjLj4096ELj1ELj1ELj4ELj16ENS_18Kernel_traits_baseILj4096ES2_S2_fS2_fjLj128EEEEELb0ELb1ELb1ELb0EEEvNS_9BwdParamsE
        .type           _ZN10layer_norm13ln_bwd_kernelINS_13Kernel_traitsI13__nv_bfloat16S2_fS2_fjLj4096ELj1ELj1ELj4ELj16ENS_18Kernel_traits_baseILj4096ES2_S2_fS2_fjLj128EEEEELb0ELb1ELb1ELb0EEEvNS_9BwdParamsE,@function
        .size           _ZN10layer_norm13ln_bwd_kernelINS_13Kernel_traitsI13__nv_bfloat16S2_fS2_fjLj4096ELj1ELj1ELj4ELj16ENS_18Kernel_traits_baseILj4096ES2_S2_fS2_fjLj128EEEEELb0ELb1ELb1ELb0EEEvNS_9BwdParamsE,(.L_x_11800 - _ZN10layer_norm13ln_bwd_kernelINS_13Kernel_traitsI13__nv_bfloat16S2_fS2_fjLj4096ELj1ELj1ELj4ELj16ENS_18Kernel_traits_baseILj4096ES2_S2_fS2_fjLj128EEEEELb0ELb1ELb1ELb0EEEvNS_9BwdParamsE)
        .other          _ZN10layer_norm13ln_bwd_kernelINS_13Kernel_traitsI13__nv_bfloat16S2_fS2_fjLj4096ELj1ELj1ELj4ELj16ENS_18Kernel_traits_baseILj4096ES2_S2_fS2_fjLj128EEEEELb0ELb1ELb1ELb0EEEvNS_9BwdParamsE,@"STO_CUDA_ENTRY STV_DEFAULT"
_ZN10layer_norm13ln_bwd_kernelINS_13Kernel_traitsI13__nv_bfloat16S2_fS2_fjLj4096ELj1ELj1ELj4ELj16ENS_18Kernel_traits_baseILj4096ES2_S2_fS2_fjLj128EEEEELb0ELb1ELb1ELb0EEEvNS_9BwdParamsE:
.text._ZN10layer_norm13ln_bwd_kernelINS_13Kernel_traitsI13__nv_bfloat16S2_fS2_fjLj4096ELj1ELj1ELj4ELj16ENS_18Kernel_traits_baseILj4096ES2_S2_fS2_fjLj128EEEEELb0ELb1ELb1ELb0EEEvNS_9BwdParamsE:
[----:B------:R-:W-:Y:S02]  /*0000*/  IMAD.MOV.U32 R1, RZ, RZ, c[0x0][0x28] ;  /* 0x00000a00ff017624 */ /* 0x000fe400078e00ff */
        /* <DEDUP_REMOVED lines=16> */
[----:B------:R-:W-:Y:S02]  /*0110*/  @P3 IMAD.MOV.U32 R43, RZ, RZ, 0x10 ;  /* 0x00000010ff2b3424 */ /* 0x000fe400078e00ff */
        /* <DEDUP_REMOVED lines=74> */
[----:B------:R-:W-:Y:S01]  /*05c0*/  IMAD.MOV.U32 R233, RZ, RZ, 0x1 ;  /* 0x00000001ffe97424 */ /* 0x000fe200078e00ff */
[----:B------:R-:W-:Y:S01]  /*05d0*/  PRMT R25, RZ, 0x5410, R125 ;  /* 0x00005410ff197816 */ /* 0x000fe2000000007d */
[----:B------:R1:W-:Y:S01]  /*05e0*/  STL [R1+0xb4], R24 ;  /* 0x0000b41801007387 */ /* 0x0003e20000100800 */
[----:B------:R-:W-:Y:S01]  /*05f0*/  PRMT R252, RZ, 0x5410, R251 ;  /* 0x00005410fffc7816 */ /* 0x000fe200000000fb */
[----:B------:R-:W-:Y:S01]  /*0600*/  IMAD.MOV.U32 R33, RZ, RZ, RZ ;  /* 0x000000ffff217224 */ /* 0x000fe200078e00ff */
[----:B------:R-:W-:Y:S01]  /*0610*/  PRMT R247, RZ, 0x7610, R241 ;  /* 0x00007610fff77816 */ /* 0x000fe200000000f1 */
        /* <DEDUP_REMOVED lines=23> */
[----:B------:R-:W-:-:S03]  /*0790*/  PRMT R235, RZ, 0x7610, R7 ;  /* 0x00007610ffeb7816 */ /* 0x000fc60000000007 */
[----:B------:R-:W-:Y:S01]  /*07a0*/  STL [R1+0x94], R25 ;  /* 0x0000941901007387 */ /* 0x000fe20000100800 */
[----:B-1----:R-:W-:Y:S02]  /*07b0*/  PRMT R24, RZ, 0x7610, R20 ;  /* 0x00007610ff187816 */ /* 0x002fe40000000014 */
[--C-:B------:R-:W-:Y:S02]  /*07c0*/  PRMT R20, RZ, 0x7610, R21.reuse ;  /* 0x00007610ff147816 */ /* 0x100fe40000000015 */
[----:B--2---:R-:W-:Y:S01]  /*07d0*/  PRMT R0, RZ, 0x5410, R21 ;  /* 0x00005410ff007816 */ /* 0x004fe20000000015 */
[----:B------:R-:W-:Y:S01]  /*07e0*/  STL [R1+0x90], R24 ;  /* 0x0000901801007387 */ /* 0x000fe20000100800 */
[----:B------:R-:W-:-:S03]  /*07f0*/  PRMT R21, RZ, 0x5410, R22 ;  /* 0x00005410ff157816 */ /* 0x000fc60000000016 */
[----:B------:R1:W-:Y:S04]  /*0800*/  STL [R1+0x8c], R0 ;  /* 0x00008c0001007387 */ /* 0x0003e80000100800 */
[----:B------:R2:W-:Y:S04]  /*0810*/  STL [R1+0x88], R20 ;  /* 0x0000881401007387 */ /* 0x0005e80000100800 */
        /* <DEDUP_REMOVED lines=19> */
[--C-:B-1----:R-:W-:Y:S02]  /*0950*/  PRMT R0, RZ, 0x5410, R19.reuse ;  /* 0x00005410ff007816 */ /* 0x102fe40000000013 */
[----:B--2---:R-:W-:-:S03]  /*0960*/  PRMT R17, RZ, 0x7610, R19 ;  /* 0x00007610ff117816 */ /* 0x004fc60000000013 */
[----:B------:R1:W-:Y:S01]  /*0970*/  STL [R1+0x5c], R0 ;  /* 0x00005c0001007387 */ /* 0x0003e20000100800 */
[----:B---3--:R-:W-:-:S03]  /*0980*/  PRMT R16, RZ, 0x5410, R12 ;  /* 0x00005410ff107816 */ /* 0x008fc6000000000c */
[----:B------:R-:W-:Y:S04]  /*0990*/  STL [R1+0x58], R17 ;  /* 0x0000581101007387 */ /* 0x000fe80000100800 */
[----:B------:R-:W-:Y:S01]  /*09a0*/  STL [R1+0x54], R16 ;  /* 0x0000541001007387 */ /* 0x000fe20000100800 */
[----:B-1----:R-:W-:Y:S02]  /*09b0*/  PRMT R0, RZ, 0x7610, R12 ;  /* 0x00007610ff007816 */ /* 0x002fe4000000000c */
[--C-:B------:R-:W-:Y:S02]  /*09c0*/  PRMT R12, RZ, 0x5410, R13.reuse ;  /* 0x00005410ff0c7816 */ /* 0x100fe4000000000d */
[----:B------:R-:W-:Y:S01]  /*09d0*/  PRMT R13, RZ, 0x7610, R13 ;  /* 0x00007610ff0d7816 */ /* 0x000fe2000000000d */
[----:B------:R1:W-:Y:S04]  /*09e0*/  STL [R1+0x50], R0 ;  /* 0x0000500001007387 */ /* 0x0003e80000100800 */
[----:B------:R2:W-:Y:S04]  /*09f0*/  STL [R1+0x4c], R12 ;  /* 0x00004c0c01007387 */ /* 0x0005e80000100800 */
[----:B------:R3:W-:Y:S01]  /*0a00*/  STL [R1+0x48], R13 ;  /* 0x0000480d01007387 */ /* 0x0007e20000100800 */
[----:B-1----:R-:W-:-:S02]  /*0a10*/  PRMT R0, RZ, 0x5410, R14 ;  /* 0x00005410ff007816 */ /* 0x002fc4000000000e */
[----:B--2---:R-:W-:-:S03]  /*0a20*/  PRMT R12, RZ, 0x7610, R14 ;  /* 0x00007610ff0c7816 */ /* 0x004fc6000000000e */
[----:B------:R1:W-:Y:S01]  /*0a30*/  STL [R1+0x44], R0 ;  /* 0x0000440001007387 */ /* 0x0003e20000100800 */
[----:B---3--:R-:W-:-:S03]  /*0a40*/  PRMT R13, RZ, 0x5410, R15 ;  /* 0x00005410ff0d7816 */ /* 0x008fc6000000000f */
[----:B------:R2:W-:Y:S04]  /*0a50*/  STL [R1+0x40], R12 ;  /* 0x0000400c01007387 */ /* 0x0005e80000100800 */
[----:B------:R-:W-:Y:S01]  /*0a60*/  STL [R1+0x3c], R13 ;  /* 0x00003c0d01007387 */ /* 0x000fe20000100800 */
[----:B-1----:R-:W-:Y:S02]  /*0a70*/  PRMT R0, RZ, 0x7610, R15 ;  /* 0x00007610ff007816 */ /* 0x002fe4000000000f */
[----:B--2---:R-:W-:-:S03]  /*0a80*/  PRMT R12, RZ, 0x5410, R8 ;  /* 0x00005410ff0c7816 */ /* 0x004fc60000000008 */
[----:B------:R1:W-:Y:S01]  /*0a90*/  STL [R1+0x38], R0 ;  /* 0x0000380001007387 */ /* 0x0003e20000100800 */
[----:B------:R-:W-:-:S03]  /*0aa0*/  PRMT R8, RZ, 0x7610, R8 ;  /* 0x00007610ff087816 */ /* 0x000fc60000000008 */
[----:B------:R-:W-:Y:S04]  /*0ab0*/  STL [R1+0x34], R12 ;  /* 0x0000340c01007387 */ /* 0x000fe80000100800 */
[----:B------:R2:W-:Y:S01]  /*0ac0*/  STL [R1+0x30], R8 ;  /* 0x0000300801007387 */ /* 0x0005e20000100800 */
[--C-:B-1----:R-:W-:Y:S02]  /*0ad0*/  PRMT R0, RZ, 0x5410, R9.reuse ;  /* 0x00005410ff007816 */ /* 0x102fe40000000009 */
[----:B------:R-:W-:-:S03]  /*0ae0*/  PRMT R9, RZ, 0x7610, R9 ;  /* 0x00007610ff097816 */ /* 0x000fc60000000009 */
[----:B------:R1:W-:Y:S01]  /*0af0*/  STL [R1+0x2c], R0 ;  /* 0x00002c0001007387 */ /* 0x0003e20000100800 */
[----:B--2---:R-:W-:-:S03]  /*0b00*/  PRMT R8, RZ, 0x5410, R10 ;  /* 0x00005410ff087816 */ /* 0x004fc6000000000a */
[----:B------:R2:W-:Y:S04]  /*0b10*/  STL [R1+0x28], R9 ;  /* 0x0000280901007387 */ /* 0x0005e80000100800 */
[----:B------:R3:W-:Y:S01]  /*0b20*/  STL [R1+0x24], R8 ;  /* 0x0000240801007387 */ /* 0x0007e20000100800 */
[----:B-1----:R-:W-:Y:S02]  /*0b30*/  PRMT R0, RZ, 0x7610, R10 ;  /* 0x00007610ff007816 */ /* 0x002fe4000000000a */
[----:B--2---:R-:W-:-:S03]  /*0b40*/  PRMT R9, RZ, 0x5410, R11 ;  /* 0x00005410ff097816 */ /* 0x004fc6000000000b */
[----:B------:R1:W-:Y:S01]  /*0b50*/  STL [R1+0x20], R0 ;  /* 0x0000200001007387 */ /* 0x0003e20000100800 */
[----:B---3--:R-:W-:-:S03]  /*0b60*/  PRMT R8, RZ, 0x7610, R11 ;  /* 0x00007610ff087816 */ /* 0x008fc6000000000b */
[----:B------:R2:W-:Y:S04]  /*0b70*/  STL [R1+0x1c], R9 ;  /* 0x00001c0901007387 */ /* 0x0005e80000100800 */
[----:B------:R3:W-:Y:S01]  /*0b80*/  STL [R1+0x18], R8 ;  /* 0x0000180801007387 */ /* 0x0007e20000100800 */
[--C-:B-1----:R-:W-:Y:S02]  /*0b90*/  PRMT R0, RZ, 0x5410, R248.reuse ;  /* 0x00005410ff007816 */ /* 0x102fe400000000f8 */
[----:B--2---:R-:W-:-:S03]  /*0ba0*/  PRMT R9, RZ, 0x7610, R248 ;  /* 0x00007610ff097816 */ /* 0x004fc600000000f8 */
[----:B------:R1:W-:Y:S01]  /*0bb0*/  STL [R1+0x14], R0 ;  /* 0x0000140001007387 */ /* 0x0003e20000100800 */
[----:B------:R-:W-:Y:S02]  /*0bc0*/  PRMT R248, RZ, 0x5410, R241 ;  /* 0x00005410fff87816 */ /* 0x000fe400000000f1 */
[----:B---3--:R-:W-:Y:S01]  /*0bd0*/  PRMT R8, RZ, 0x5410, R249 ;  /* 0x00005410ff087816 */ /* 0x008fe200000000f9 */
[----:B------:R-:W-:Y:S01]  /*0be0*/  STL [R1+0x10], R9 ;  /* 0x0000100901007387 */ /* 0x000fe20000100800 */
[----:B------:R-:W-:-:S03]  /*0bf0*/  PRMT R241, RZ, 0x7610, R4 ;  /* 0x00007610fff17816 */ /* 0x000fc60000000004 */
[----:B------:R2:W-:Y:S01]  /*0c00*/  STL [R1+0xc], R8 ;  /* 0x00000c0801007387 */ /* 0x0005e20000100800 */
[----:B-1----:R-:W-:Y:S02]  /*0c10*/  PRMT R0, RZ, 0x7610, R249 ;  /* 0x00007610ff007816 */ /* 0x002fe400000000f9 */
[----:B------:R-:W-:-:S03]  /*0c20*/  PRMT R249, RZ, 0x7610, R240 ;  /* 0x00007610fff97816 */ /* 0x000fc600000000f0 */
[----:B------:R1:W-:Y:S01]  /*0c30*/  STL [R1+0x8], R0 ;  /* 0x0000080001007387 */ /* 0x0003e20000100800 */
[----:B--2---:R-:W-:-:S05]  /*0c40*/  PRMT R8, RZ, 0x5410, R250 ;  /* 0x00005410ff087816 */ /* 0x004fca00000000fa */
[----:B------:R2:W-:Y:S01]  /*0c50*/  STL [R1+0x4], R8 ;  /* 0x0000040801007387 */ /* 0x0005e20000100800 */
[----:B-1----:R-:W-:Y:S02]  /*0c60*/  PRMT R0, RZ, 0x7610, R250 ;  /* 0x00007610ff007816 */ /* 0x002fe400000000fa */
[----:B------:R-:W-:Y:S02]  /*0c70*/  PRMT R250, RZ, 0x5410, R240 ;  /* 0x00005410fffa7816 */ /* 0x000fe400000000f0 */
[----:B------:R-:W-:Y:S01]  /*0c80*/  PRMT R240, RZ, 0x5410, R5 ;  /* 0x00005410fff07816 */ /* 0x000fe20000000005 */
[----:B0-----:R2:W-:Y:S04]  /*0c90*/  STL [R1], R0 ;  /* 0x0000000001007387 */ /* 0x0015e80000100800 */
.L_x_4277:
[----:B------:R-:W-:-:S10]  /*0ca0*/  HFMA2.MMA R171, -RZ, RZ, 0, 2.384185791015625e-07 ;  /* 0x00000004ffab7435 */ /* 0x000fd400000001ff */
        /* <DEDUP_REMOVED lines=17> */
[----:B------:R-:W-:Y:S01]  /*0dc0*/  BSSY B1, `(.L_x_4179) ;  /* 0x0000009000017945 */ /* 0x000fe20003800000 */
[----:B------:R-:W-:Y:S01]  /*0dd0*/  IMAD.MOV.U32 R168, RZ, RZ, R4 ;  /* 0x000000ffffa87224 */ /* 0x000fe200078e0004 */
[----:B------:R-:W-:Y:S05]  /*0de0*/  @!P1 BRA `(.L_x_4180) ;  /* 0x0000006000009947 */ /* 0x000fea0003800000 */
[----:B------:R-:W-:-:S04]  /*0df0*/  ISETP.NE.U32.AND P0, PT, RZ, c[0x0][0x218], PT ;  /* 0x00008600ff007a0c */ /* 0x000fc80003f05070 */
[----:B------:R-:W-:-:S13]  /*0e00*/  ISETP.NE.AND.EX P0, PT, RZ, c[0x0][0x21c], PT, P0 ;  /* 0x00008700ff007a0c */ /* 0x000fda0003f05300 */
[----:B------:R-:W-:Y:S05]  /*0e10*/  @!P0 BRA `(.L_x_4181) ;  /* 0x0000002000008947 */ /* 0x000fea0003800000 */
[----:B------:R0:W5:Y:S04]  /*0e20*/  LDG.E.128 R124, [R202.64] ;  /* 0x00000004ca7c7981 */ /* 0x000168000c1e1d00 */
[----:B------:R0:W5:Y:S02]  /*0e30*/  LDG.E.128 R128, [R202.64+0x10] ;  /* 0x00001004ca807981 */ /* 0x000164000c1e1d00 */
.L_x_4181:
[----:B------:R-:W-:Y:S02]  /*0e40*/  IADD3 R168, R4, 0x80, RZ ;  /* 0x0000008004a87810 */ /* 0x000fe40007ffe0ff */
.L_x_4180:
[----:B------:R-:W-:Y:S05]  /*0e50*/  BSYNC B1 ;  /* 0x0000000000017941 */ /* 0x000fea0003800000 */
.L_x_4179:
[----:B------:R-:W-:Y:S01]  /*0e60*/  BSSY B1, `(.L_x_4182) ;  /* 0x0000009000017945 */ /* 0x000fe20003800000 */
[----:B------:R-:W-:Y:S05]  /*0e70*/  @!P2 BRA `(.L_x_4183) ;  /* 0x000000700000a947 */ /* 0x000fea0003800000 */
[----:B------:R-:W-:-:S04]  /*0e80*/  ISETP.NE.U32.AND P0, PT, RZ, c[0x0][0x218], PT ;  /* 0x00008600ff007a0c */ /* 0x000fc80003f05070 */
[----:B------:R-:W-:-:S13]  /*0e90*/  ISETP.NE.AND.EX P0, PT, RZ, c[0x0][0x21c], PT, P0 ;  /* 0x00008700ff007a0c */ /* 0x000fda0003f05300 */
[----:B------:R-:W-:Y:S05]  /*0ea0*/  @!P0 BRA `(.L_x_4184) ;  /* 0x0000003000008947 */ /* 0x000fea0003800000 */
[----:B------:R-:W-:-:S05]  /*0eb0*/  IMAD.WIDE.U32 R136, R168, R173, c[0x0][0x218] ;  /* 0x00008600a8887625 */ /* 0x000fca00078e00ad */
[----:B------:R1:W5:Y:S04]  /*0ec0*/  LDG.E.128 R132, [R136.64] ;  /* 0x0000000488847981 */ /* 0x000368000c1e1d00 */
[----:B-1----:R-:W5:Y:S02]  /*0ed0*/  LDG.E.128 R136, [R136.64+0x10] ;  /* 0x0000100488887981 */ /* 0x002f64000c1e1d00 */
.L_x_4184:
[----:B------:R-:W-:Y:S02]  /*0ee0*/  IADD3 R168, R168, 0x80, RZ ;  /* 0x00000080a8a87810 */ /* 0x000fe40007ffe0ff */
.L_x_4183:
[----:B------:R-:W-:Y:S05]  /*0ef0*/  BSYNC B1 ;  /* 0x0000000000017941 */ /* 0x000fea0003800000 */
.L_x_4182:
        /* <DEDUP_REMOVED lines=8> */
.L_x_4187:
[----:B------:R-:W-:Y:S02]  /*0f80*/  IADD3 R168, R168, 0x80, RZ ;  /* 0x00000080a8a87810 */ /* 0x000fe40007ffe0ff */
.L_x_4186:
[----:B------:R-:W-:Y:S05]  /*0f90*/  BSYNC B1 ;  /* 0x0000000000017941 */ /* 0x000fea0003800000 */
.L_x_4185:
[----:B------:R-:W-:Y:S01]  /*0fa0*/  ISETP.NE.U32.AND P0, PT, RZ, c[0x0][0x218], PT ;  /* 0x00008600ff007a0c */ /* 0x000fe20003f05070 */
[----:B------:R-:W-:Y:S01]  /*0fb0*/  IMAD.MOV.U32 R217, RZ, RZ, RZ ;  /* 0x000000ffffd97224 */ /* 0x000fe200078e00ff */
[----:B------:R-:W-:Y:S02]  /*0fc0*/  MOV R219, RZ ;  /* 0x000000ff00db7202 */ /* 0x000fe40000000f00 */
[----:B------:R-:W-:-:S04]  /*0fd0*/  ISETP.NE.AND.EX P0, PT, RZ, c[0x0][0x21c], PT, P0 ;  /* 0x00008700ff007a0c */ /* 0x000fc80003f05300 */
[----:B------:R-:W-:-:S13]  /*0fe0*/  ISETP.LT.U32.OR P0, PT, R3, 0x200, !P0 ;  /* 0x000002000300780c */ /* 0x000fda0004701470 */
[----:B------:R-:W-:Y:S05]  /*0ff0*/  @P0 BRA `(.L_x_4188) ;  /* 0x000016f000000947 */ /* 0x000fea0003800000 */
[----:B------:R-:W-:-:S05]  /*1000*/  IMAD.WIDE.U32 R24, R168, R173, c[0x0][0x218] ;  /* 0x00008600a8187625 */ /* 0x000fca00078e00ad */
[----:B------:R1:W5:Y:S04]  /*1010*/  LDG.E.128 R28, [R24.64] ;  /* 0x00000004181c7981 */ /* 0x000368000c1e1d00 */
[----:B-1----:R-:W5:Y:S01]  /*1020*/  LDG.E.128 R24, [R24.64+0x10] ;  /* 0x0000100418187981 */ /* 0x002f62000c1e1d00 */
[----:B------:R-:W-:Y:S05]  /*1030*/  BRA `(.L_x_4188) ;  /* 0x000016b000007947 */ /* 0x000fea0003800000 */
.L_x_4178:
[----:B------:R-:W-:-:S05]  /*1040*/  IADD3 R168, R170, -0x1, RZ ;  /* 0xffffffffaaa87810 */ /* 0x000fca0007ffe0ff */
[----:B------:R-:W-:-:S05]  /*1050*/  IMAD R168, R168, c[0x0][0x168], RZ ;  /* 0x00005a00a8a87a24 */ /* 0x000fca00078e02ff */
[----:B------:R-:W-:-:S04]  /*1060*/  SHF.R.S32.HI R169, RZ, 0x1f, R168 ;  /* 0x0000001fffa97819 */ /* 0x000fc800000114a8 */
[----:B------:R-:W-:-:S04]  /*1070*/  LEA.HI R169, R169, R168, RZ, 0x3 ;  /* 0x000000a8a9a97211 */ /* 0x000fc800078f18ff */
[----:B------:R-:W-:Y:S01]  /*1080*/  LEA.HI.SX32 R218, R169, R218, 0x1d ;  /* 0x000000daa9da7211 */ /* 0x000fe200078feaff */
[----:B------:R-:W-:-:S06]  /*1090*/  IMAD.WIDE R168, R2, R171, c[0x0][0x1a0] ;  /* 0x0000680002a87625 */ /* 0x000fcc00078e02ab */
[----:B------:R-:W2:Y:S01]  /*10a0*/  LDG.E R168, [R168.64] ;  /* 0x00000004a8a87981 */ /* 0x000ea2000c1e1900 */
[----:B------:R-:W-:Y:S01]  /*10b0*/  ISETP.NE.AND P0, PT, R234, RZ, PT ;  /* 0x000000ffea00720c */ /* 0x000fe20003f05270 */
[----:B------:R-:W-:Y:S01]  /*10c0*/  BSSY B1, `(.L_x_4189) ;  /* 0x000005a000017945 */ /* 0x000fe20003800000 */
[----:B------:R-:W-:Y:S01]  /*10d0*/  IMAD.MOV.U32 R219, RZ, RZ, RZ ;  /* 0x000000ffffdb7224 */ /* 0x000fe200078e00ff */
[----:B------:R-:W-:Y:S01]  /*10e0*/  MOV R217, RZ ;  /* 0x000000ff00d97202 */ /* 0x000fe20000000f00 */
[----:B------:R-:W-:Y:S01]  /*10f0*/  IMAD.MOV.U32 R221, RZ, RZ, R4 ;  /* 0x000000ffffdd7224 */ /* 0x000fe200078e0004 */
[----:B--2---:R-:W-:Y:S01]  /*1100*/  FSEL R212, R168, RZ, !P0 ;  /* 0x000000ffa8d47208 */ /* 0x004fe20004000000 */
[----:B------:R-:W-:Y:S05]  /*1110*/  @!P1 BRA `(.L_x_4190) ;  /* 0x0000054000009947 */ /* 0x000fea0003800000 */
[----:B------:R-:W-:Y:S01]  /*1120*/  IMAD.WIDE.U32 R176, R4, R173, c[0x0][0x188] ;  /* 0x0000620004b07625 */ /* 0x000fe200078e00ad */
[----:B------:R-:W2:Y:S03]  /*1130*/  LDL R230, [R1+0xb0] ;  /* 0x0000b00001e67983 */ /* 0x000ea60000100800 */
[----:B------:R-:W-:Y:S01]  /*1140*/  IMAD.MOV.U32 R172, RZ, RZ, 0x10 ;  /* 0x00000010ffac7424 */ /* 0x000fe200078e00ff */
[----:B------:R0:W3:Y:S01]  /*1150*/  LDG.E.128 R168, [R176.64] ;  /* 0x00000004b0a87981 */ /* 0x0000e2000c1e1d00 */
[----:B------:R-:W-:-:S02]  /*1160*/  ISETP.NE.U32.AND P0, PT, RZ, c[0x0][0x218], PT ;  /* 0x00008600ff007a0c */ /* 0x000fc40003f05070 */
[----:B------:R-:W-:Y:S01]  /*1170*/  IMAD.WIDE.U32 R172, R218, R172, c[0x0][0x208] ;  /* 0x00008200daac7625 */ /* 0x000fe200078e00ac */
[----:B------:R-:W4:Y:S01]  /*1180*/  LDL R226, [R1+0xac] ;  /* 0x0000ac0001e27983 */ /* 0x000f220000100800 */
[----:B------:R-:W-:-:S03]  /*1190*/  ISETP.NE.AND.EX P0, PT, RZ, c[0x0][0x21c], PT, P0 ;  /* 0x00008700ff007a0c */ /* 0x000fc60003f05300 */
[----:B------:R-:W2:Y:S04]  /*11a0*/  LDL R221, [R1+0xa8] ;  /* 0x0000a80001dd7983 */ /* 0x000ea80000100800 */
[----:B------:R-:W2:Y:S04]  /*11b0*/  LDG.E.128 R172, [R172.64] ;  /* 0x00000004acac7981 */ /* 0x000ea8000c1e1d00 */
[----:B0-----:R-:W4:Y:S04]  /*11c0*/  LDG.E.128 R176, [R176.64+0x10] ;  /* 0x00001004b0b07981 */ /* 0x001f28000c1e1d00 */
[----:B------:R0:W5:Y:S04]  /*11d0*/  @P0 LDG.E.128 R124, [R202.64] ;  /* 0x00000004ca7c0981 */ /* 0x000168000c1e1d00 */
[----:B------:R0:W5:Y:S04]  /*11e0*/  @P0 LDG.E.128 R128, [R202.64+0x10] ;  /* 0x00001004ca800981 */ /* 0x000168000c1e1d00 */
[----:B------:R-:W4:Y:S04]  /*11f0*/  LDL R219, [R1+0xa4] ;  /* 0x0000a40001db7983 */ /* 0x000f280000100800 */
[----:B------:R-:W4:Y:S04]  /*1200*/  LDL R211, [R1+0xa0] ;  /* 0x0000a00001d37983 */ /* 0x000f280000100800 */
[----:B0-----:R-:W4:Y:S04]  /*1210*/  LDL R203, [R1+0xb4] ;  /* 0x0000b40001cb7983 */ /* 0x001f280000100800 */
[----:B------:R-:W4:Y:S01]  /*1220*/  LDL R217, [R1+0x9c] ;  /* 0x00009c0001d97983 */ /* 0x000f220000100800 */
[----:B---3--:R-:W-:-:S04]  /*1230*/  FADD.FTZ R171, -R212, R171 ;  /* 0x000000abd4ab7221 */ /* 0x008fc80000010100 */
[----:B-----5:R-:W-:Y:S02]  /*1240*/  FMUL.FTZ R227, R0, R171 ;  /* 0x000000ab00e37220 */ /* 0x020fe40000410000 */
[----:B------:R-:W3:Y:S01]  /*1250*/  LDL R171, [R1+0x98] ;  /* 0x0000980001ab7983 */ /* 0x000ee20000100800 */
[----:B------:R-:W-:-:S04]  /*1260*/  FADD.FTZ R5, -R212, R168 ;  /* 0x000000a8d4057221 */ /* 0x000fc80000010100 */
[----:B------:R-:W-:Y:S01]  /*1270*/  FMUL.FTZ R5, R0, R5 ;  /* 0x0000000500057220 */ /* 0x000fe20000410000 */
[----:B--2---:R-:W-:Y:S01]  /*1280*/  PRMT R8, RZ, 0x5410, R172 ;  /* 0x00005410ff087816 */ /* 0x004fe200000000ac */
[C---:B------:R-:W-:Y:S01]  /*1290*/  FADD.FTZ R170, -R212.reuse, R170 ;  /* 0x000000aad4aa7221 */ /* 0x040fe20000010100 */
[----:B------:R-:W-:Y:S01]  /*12a0*/  PRMT R172, RZ, 0x7610, R172 ;  /* 0x00007610ffac7816 */ /* 0x000fe200000000ac */
[----:B------:R-:W-:Y:S02]  /*12b0*/  FADD.FTZ R169, -R212, R169 ;  /* 0x000000a9d4a97221 */ /* 0x000fe40000010100 */
[----:B------:R-:W-:Y:S02]  /*12c0*/  FFMA.FTZ R32, R5, R8, R32 ;  /* 0x0000000805207223 */ /* 0x000fe40000010020 */
[----:B------:R-:W-:Y:S01]  /*12d0*/  FADD.FTZ R60, R60, R8 ;  /* 0x000000083c3c7221 */ /* 0x000fe20000010000 */
[----:B------:R-:W-:Y:S01]  /*12e0*/  PRMT R228, RZ, 0x5410, R173 ;  /* 0x00005410ffe47816 */ /* 0x000fe200000000ad */
[----:B------:R-:W-:-:S02]  /*12f0*/  FMUL.FTZ R229, R0, R170 ;  /* 0x000000aa00e57220 */ /* 0x000fc40000410000 */
[----:B------:R-:W-:Y:S02]  /*1300*/  FMUL.FTZ R231, R0, R169 ;  /* 0x000000a900e77220 */ /* 0x000fe40000410000 */
[----:B------:R-:W-:Y:S01]  /*1310*/  FMUL.FTZ R230, R230, R172 ;  /* 0x000000ace6e67220 */ /* 0x000fe20000410000 */
[----:B------:R-:W-:Y:S01]  /*1320*/  PRMT R173, RZ, 0x7610, R173 ;  /* 0x00007610ffad7816 */ /* 0x000fe200000000ad */
[----:B----4-:R-:W-:Y:S02]  /*1330*/  FADD.FTZ R176, -R212, R176 ;  /* 0x000000b0d4b07221 */ /* 0x010fe40000010100 */
[----:B------:R-:W-:Y:S02]  /*1340*/  FFMA.FTZ R34, R229, R228, R34 ;  /* 0x000000e4e5227223 */ /* 0x000fe40000010022 */
[----:B------:R-:W-:-:S04]  /*1350*/  FMUL.FTZ R8, R203, R8 ;  /* 0x00000008cb087220 */ /* 0x000fc80000410000 */
[----:B------:R-:W-:Y:S02]  /*1360*/  FADD.FTZ R168, RZ, R8 ;  /* 0x00000008ffa87221 */ /* 0x000fe40000010000 */
[----:B------:R-:W-:Y:S02]  /*1370*/  FFMA.FTZ R169, R5, R8, RZ ;  /* 0x0000000805a97223 */ /* 0x000fe400000100ff */
[----:B------:R-:W-:Y:S02]  /*1380*/  FADD.FTZ R62, R62, R228 ;  /* 0x000000e43e3e7221 */ /* 0x000fe40000010000 */
[----:B------:R-:W-:Y:S02]  /*1390*/  FMUL.FTZ R228, R226, R228 ;  /* 0x000000e4e2e47220 */ /* 0x000fe40000410000 */
[----:B------:R-:W-:Y:S01]  /*13a0*/  FADD.FTZ R168, R168, R230 ;  /* 0x000000e6a8a87221 */ /* 0x000fe20000010000 */
[----:B------:R-:W-:Y:S01]  /*13b0*/  PRMT R224, RZ, 0x5410, R174 ;  /* 0x00005410ffe07816 */ /* 0x000fe200000000ae */
        /* <DEDUP_REMOVED lines=11> */
[C---:B------:R-:W-:Y:S02]  /*1470*/  FADD.FTZ R177, -R212.reuse, R177 ;  /* 0x000000b1d4b17221 */ /* 0x040fe40000010100 */
[----:B------:R-:W-:Y:S01]  /*1480*/  FFMA.FTZ R170, R227, R226, R169 ;  /* 0x000000e2e3aa7223 */ /* 0x000fe200000100a9 */
[----:B------:R-:W-:Y:S01]  /*1490*/  PRMT R9, RZ, 0x5410, R175 ;  /* 0x00005410ff097816 */ /* 0x000fe200000000af */
[----:B------:R-:W-:-:S02]  /*14a0*/  FADD.FTZ R7, -R212, R179 ;  /* 0x000000b3d4077221 */ /* 0x000fc40000010100 */
[----:B------:R-:W-:Y:S02]  /*14b0*/  FMUL.FTZ R6, R0, R6 ;  /* 0x0000000600067220 */ /* 0x000fe40000410000 */
[----:B------:R-:W-:Y:S02]  /*14c0*/  FADD.FTZ R169, R168, R224 ;  /* 0x000000e0a8a97221 */ /* 0x000fe40000010000 */
[C---:B------:R-:W-:Y:S02]  /*14d0*/  FMUL.FTZ R223, R0.reuse, R177 ;  /* 0x000000b100df7220 */ /* 0x040fe40000410000 */
[----:B------:R-:W-:Y:S02]  /*14e0*/  FMUL.FTZ R211, R211, R174 ;  /* 0x000000aed3d37220 */ /* 0x000fe40000410000 */
        /* <DEDUP_REMOVED lines=11> */
[----:B------:R-:W-:Y:S01]  /*15a0*/  FFMA.FTZ R168, R6, R9, R168 ;  /* 0x0000000906a87223 */ /* 0x000fe200000100a8 */
[----:B------:R-:W-:Y:S01]  /*15b0*/  IADD3 R218, R218, 0x80, RZ ;  /* 0x00000080dada7810 */ /* 0x000fe20007ffe0ff */
[----:B------:R-:W-:Y:S01]  /*15c0*/  FFMA.FTZ R33, R231, R172, R33 ;  /* 0x000000ace7217223 */ /* 0x000fe20000010021 */
[----:B------:R-:W-:Y:S01]  /*15d0*/  IADD3 R221, R4, 0x80, RZ ;  /* 0x0000008004dd7810 */ /* 0x000fe20007ffe0ff */
[----:B------:R-:W-:Y:S02]  /*15e0*/  FADD.FTZ R61, R61, R172 ;  /* 0x000000ac3d3d7221 */ /* 0x000fe40000010000 */
[----:B------:R-:W-:-:S02]  /*15f0*/  FFMA.FTZ R35, R227, R173, R35 ;  /* 0x000000ade3237223 */ /* 0x000fc40000010023 */
[----:B------:R-:W-:Y:S02]  /*1600*/  FADD.FTZ R63, R63, R173 ;  /* 0x000000ad3f3f7221 */ /* 0x000fe40000010000 */
[----:B------:R-:W-:Y:S02]  /*1610*/  FADD.FTZ R65, R65, R174 ;  /* 0x000000ae41417221 */ /* 0x000fe40000010000 */
[----:B------:R-:W-:Y:S02]  /*1620*/  FFMA.FTZ R37, R223, R174, R37 ;  /* 0x000000aedf257223 */ /* 0x000fe40000010025 */
[----:B---3--:R-:W-:-:S04]  /*1630*/  FMUL.FTZ R10, R171, R10 ;  /* 0x0000000aab0a7220 */ /* 0x008fc80000410000 */
[----:B------:R-:W-:Y:S02]  /*1640*/  FADD.FTZ R219, R169, R10 ;  /* 0x0000000aa9db7221 */ /* 0x000fe40000010000 */
[----:B------:R-:W-:Y:S02]  /*1650*/  FFMA.FTZ R217, R7, R10, R168 ;  /* 0x0000000a07d97223 */ /* 0x000fe400000100a8 */
.L_x_4190:
[----:B------:R-:W-:Y:S05]  /*1660*/  BSYNC B1 ;  /* 0x0000000000017941 */ /* 0x000fea0003800000 */
.L_x_4189:
[----:B------:R-:W-:Y:S01]  /*1670*/  BSSY B1, `(.L_x_4191) ;  /* 0x0000058000017945 */ /* 0x000fe20003800000 */
[----:B------:R-:W-:Y:S05]  /*1680*/  @!P2 BRA `(.L_x_4192) ;  /* 0x000005600000a947 */ /* 0x000fea0003800000 */
[----:B------:R-:W-:Y:S01]  /*1690*/  HFMA2.MMA R202, -RZ, RZ, 0, 1.9073486328125e-06 ;  /* 0x00000020ffca7435 */ /* 0x000fe200000001ff */
[----:B------:R-:W-:Y:S01]  /*16a0*/  IMAD.MOV.U32 R172, RZ, RZ, 0x10 ;  /* 0x00000010ffac7424 */ /* 0x000fe200078e00ff */
[----:B------:R-:W-:Y:S01]  /*16b0*/  ISETP.NE.U32.AND P0, PT, RZ, c[0x0][0x218], PT ;  /* 0x00008600ff007a0c */ /* 0x000fe20003f05070 */
[----:B------:R-:W2:Y:S02]  /*16c0*/  LDL R214, [R1+0x90] ;  /* 0x0000900001d67983 */ /* 0x000ea40000100800 */
[----:B------:R-:W-:Y:S02]  /*16d0*/  IMAD.WIDE.U32 R172, R218, R172, c[0x0][0x208] ;  /* 0x00008200daac7625 */ /* 0x000fe400078e00ac */
[----:B------:R-:W3:Y:S03]  /*16e0*/  LDL R203, [R1+0x8c] ;  /* 0x00008c0001cb7983 */ /* 0x000ee60000100800 */
[----:B------:R-:W-:Y:S01]  /*16f0*/  IMAD.WIDE.U32 R176, R221, R202, c[0x0][0x188] ;  /* 0x00006200ddb07625 */ /* 0x000fe200078e00ca */
[----:B------:R-:W4:Y:S04]  /*1700*/  LDG.E.128 R172, [R172.64] ;  /* 0x00000004acac7981 */ /* 0x000f28000c1e1d00 */
[----:B------:R0:W2:Y:S01]  /*1710*/  LDG.E.128 R168, [R176.64] ;  /* 0x00000004b0a87981 */ /* 0x0000a2000c1e1d00 */
[----:B------:R-:W-:-:S03]  /*1720*/  ISETP.NE.AND.EX P0, PT, RZ, c[0x0][0x21c], PT, P0 ;  /* 0x00008700ff007a0c */ /* 0x000fc60003f05300 */
[----:B------:R-:W3:Y:S04]  /*1730*/  LDL R189, [R1+0x88] ;  /* 0x0000880001bd7983 */ /* 0x000ee80000100800 */
[----:B------:R-:W3:Y:S04]  /*1740*/  LDL R191, [R1+0x80] ;  /* 0x0000800001bf7983 */ /* 0x000ee80000100800 */
[----:B0-----:R-:W3:Y:S02]  /*1750*/  LDG.E.128 R176, [R176.64+0x10] ;  /* 0x00001004b0b07981 */ /* 0x001ee4000c1e1d00 */
[----:B------:R-:W-:-:S02]  /*1760*/  @P0 IMAD.WIDE.U32 R184, R221, R202, c[0x0][0x218] ;  /* 0x00008600ddb80625 */ /* 0x000fc400078e00ca */
[----:B------:R-:W3:Y:S04]  /*1770*/  LDL R202, [R1+0x84] ;  /* 0x0000840001ca7983 */ /* 0x000ee80000100800 */
[----:B------:R-:W3:Y:S04]  /*1780*/  LDL R193, [R1+0x7c] ;  /* 0x00007c0001c17983 */ /* 0x000ee80000100800 */
[----:B------:R0:W5:Y:S04]  /*1790*/  @P0 LDG.E.128 R132, [R184.64] ;  /* 0x00000004b8840981 */ /* 0x000168000c1e1d00 */
[----:B------:R0:W5:Y:S01]  /*17a0*/  @P0 LDG.E.128 R136, [R184.64+0x10] ;  /* 0x00001004b8880981 */ /* 0x000162000c1e1d00 */
[----:B--2---:R-:W-:-:S04]  /*17b0*/  FADD.FTZ R168, -R212, R168 ;  /* 0x000000a8d4a87221 */ /* 0x004fc80000010100 */
[----:B-----5:R-:W-:Y:S02]  /*17c0*/  FMUL.FTZ R220, R0, R168 ;  /* 0x000000a800dc7220 */ /* 0x020fe40000410000 */
[----:B------:R-:W2:Y:S01]  /*17d0*/  LDL R168, [R1+0x94] ;  /* 0x0000940001a87983 */ /* 0x000ea20000100800 */
[----:B------:R-:W-:-:S04]  /*17e0*/  FADD.FTZ R170, -R212, R170 ;  /* 0x000000aad4aa7221 */ /* 0x000fc80000010100 */
[----:B------:R-:W-:Y:S02]  /*17f0*/  FMUL.FTZ R213, R0, R170 ;  /* 0x000000aa00d57220 */ /* 0x000fe40000410000 */
[----:B------:R-:W2:Y:S01]  /*1800*/  LDL R170, [R1+0x78] ;  /* 0x0000780001aa7983 */ /* 0x000ea20000100800 */
[--C-:B----4-:R-:W-:Y:S01]  /*1810*/  PRMT R216, RZ, 0x5410, R172.reuse ;  /* 0x00005410ffd87816 */ /* 0x110fe200000000ac */
[----:B------:R-:W-:Y:S01]  /*1820*/  FADD.FTZ R169, -R212, R169 ;  /* 0x000000a9d4a97221 */ /* 0x000fe20000010100 */
[----:B------:R-:W-:-:S03]  /*1830*/  PRMT R172, RZ, 0x7610, R172 ;  /* 0x00007610ffac7816 */ /* 0x000fc600000000ac */
[----:B------:R-:W-:Y:S02]  /*1840*/  FFMA.FTZ R40, R220, R216, R40 ;  /* 0x000000d8dc287223 */ /* 0x000fe40000010028 */
[----:B------:R-:W-:Y:S01]  /*1850*/  FADD.FTZ R68, R68, R216 ;  /* 0x000000d844447221 */ /* 0x000fe20000010000 */
[--C-:B------:R-:W-:Y:S01]  /*1860*/  PRMT R188, RZ, 0x5410, R173.reuse ;  /* 0x00005410ffbc7816 */ /* 0x100fe200000000ad */
[----:B------:R-:W-:Y:S02]  /*1870*/  FMUL.FTZ R215, R0, R169 ;  /* 0x000000a900d77220 */ /* 0x000fe40000410000 */
[----:B------:R-:W-:Y:S01]  /*1880*/  FMUL.FTZ R214, R214, R172 ;  /* 0x000000acd6d67220 */ /* 0x000fe20000410000 */
[----:B------:R-:W-:Y:S01]  /*1890*/  PRMT R173, RZ, 0x7610, R173 ;  /* 0x00007610ffad7816 */ /* 0x000fe200000000ad */
[----:B---3--:R-:W-:Y:S02]  /*18a0*/  FADD.FTZ R176, -R212, R176 ;  /* 0x000000b0d4b07221 */ /* 0x008fe40000010100 */
[----:B------:R-:W-:-:S02]  /*18b0*/  FFMA.FTZ R42, R213, R188, R42 ;  /* 0x000000bcd52a7223 */ /* 0x000fc4000001002a */
[----:B------:R-:W-:Y:S02]  /*18c0*/  FADD.FTZ R70, R70, R188 ;  /* 0x000000bc46467221 */ /* 0x000fe40000010000 */
[----:B------:R-:W-:Y:S02]  /*18d0*/  FADD.FTZ R171, -R212, R171 ;  /* 0x000000abd4ab7221 */ /* 0x000fe40000010100 */
[----:B------:R-:W-:Y:S01]  /*18e0*/  FMUL.FTZ R188, R203, R188 ;  /* 0x000000bccbbc7220 */ /* 0x000fe20000410000 */
[--C-:B------:R-:W-:Y:S01]  /*18f0*/  PRMT R190, RZ, 0x5410, R174.reuse ;  /* 0x00005410ffbe7816 */ /* 0x100fe200000000ae */
[C---:B0-----:R-:W-:Y:S02]  /*1900*/  FMUL.FTZ R184, R0.reuse, R176 ;  /* 0x000000b000b87220 */ /* 0x041fe40000410000 */
[----:B------:R-:W-:Y:S02]  /*1910*/  FMUL.FTZ R183, R0, R171 ;  /* 0x000000ab00b77220 */ /* 0x000fe40000410000 */
        /* <DEDUP_REMOVED lines=8> */
[C---:B------:R-:W-:Y:S02]  /*19a0*/  FMUL.FTZ R186, R0.reuse, R178 ;  /* 0x000000b200ba7220 */ /* 0x040fe40000410000 */
[----:B------:R-:W-:-:S02]  /*19b0*/  FMUL.FTZ R185, R0, R177 ;  /* 0x000000b100b97220 */ /* 0x000fc40000410000 */
[----:B------:R-:W-:Y:S01]  /*19c0*/  FMUL.FTZ R191, R191, R174 ;  /* 0x000000aebfbf7220 */ /* 0x000fe20000410000 */
[----:B------:R-:W-:Y:S01]  /*19d0*/  PRMT R175, RZ, 0x7610, R175 ;  /* 0x00007610ffaf7816 */ /* 0x000fe200000000af */
[----:B------:R-:W-:Y:S02]  /*19e0*/  FADD.FTZ R74, R74, R192 ;  /* 0x000000c04a4a7221 */ /* 0x000fe40000010000 */
[-C--:B------:R-:W-:Y:S02]  /*19f0*/  FFMA.FTZ R46, R186, R192.reuse, R46 ;  /* 0x000000c0ba2e7223 */ /* 0x080fe4000001002e */
[----:B------:R-:W-:Y:S02]  /*1a00*/  FADD.FTZ R179, -R212, R179 ;  /* 0x000000b3d4b37221 */ /* 0x000fe40000010100 */
[----:B------:R-:W-:Y:S02]  /*1a10*/  FMUL.FTZ R192, R193, R192 ;  /* 0x000000c0c1c07220 */ /* 0x000fe40000410000 */
[----:B------:R-:W-:Y:S01]  /*1a20*/  FMUL.FTZ R187, R0, R179 ;  /* 0x000000b300bb7220 */ /* 0x000fe20000410000 */
[----:B------:R-:W-:Y:S01]  /*1a30*/  IADD3 R218, R218, 0x80, RZ ;  /* 0x00000080dada7810 */ /* 0x000fe20007ffe0ff */
[----:B------:R-:W-:Y:S01]  /*1a40*/  FFMA.FTZ R41, R215, R172, R41 ;  /* 0x000000acd7297223 */ /* 0x000fe20000010029 */
[----:B------:R-:W-:Y:S01]  /*1a50*/  IADD3 R221, R221, 0x80, RZ ;  /* 0x00000080dddd7810 */ /* 0x000fe20007ffe0ff */
[----:B------:R-:W-:-:S02]  /*1a60*/  FADD.FTZ R69, R69, R172 ;  /* 0x000000ac45457221 */ /* 0x000fc40000010000 */
[----:B------:R-:W-:Y:S02]  /*1a70*/  FFMA.FTZ R43, R183, R173, R43 ;  /* 0x000000adb72b7223 */ /* 0x000fe4000001002b */
[----:B------:R-:W-:Y:S02]  /*1a80*/  FADD.FTZ R71, R71, R173 ;  /* 0x000000ad47477221 */ /* 0x000fe40000010000 */
[----:B------:R-:W-:Y:S02]  /*1a90*/  FADD.FTZ R73, R73, R174 ;  /* 0x000000ae49497221 */ /* 0x000fe40000010000 */
[----:B------:R-:W-:Y:S02]  /*1aa0*/  FFMA.FTZ R45, R185, R174, R45 ;  /* 0x000000aeb92d7223 */ /* 0x000fe4000001002d */
[----:B------:R-:W-:Y:S02]  /*1ab0*/  FADD.FTZ R75, R75, R175 ;  /* 0x000000af4b4b7221 */ /* 0x000fe40000010000 */
[----:B------:R-:W-:-:S02]  /*1ac0*/  FFMA.FTZ R47, R187, R175, R47 ;  /* 0x000000afbb2f7223 */ /* 0x000fc4000001002f */
        /* <DEDUP_REMOVED lines=18> */
.L_x_4192:
[----:B------:R-:W-:Y:S05]  /*1bf0*/  BSYNC B1 ;  /* 0x0000000000017941 */ /* 0x000fea0003800000 */
.L_x_4191:
[----:B------:R-:W-:Y:S01]  /*1c00*/  BSSY B1, `(.L_x_4193) ;  /* 0x0000058000017945 */ /* 0x000fe20003800000 */
[----:B------:R-:W-:Y:S05]  /*1c10*/  @!P3 BRA `(.L_x_4194) ;  /* 0x000005600000b947 */ /* 0x000fea0003800000 */
[----:B------:R-:W-:Y:S01]  /*1c20*/  MOV R16, 0x10 ;  /* 0x0000001000107802 */ /* 0x000fe20000000f00 */
[----:B------:R-:W2:Y:S01]  /*1c30*/  LDL R173, [R1+0x74] ;  /* 0x0000740001ad7983 */ /* 0x000ea20000100800 */
[----:B------:R-:W-:-:S03]  /*1c40*/  IMAD.MOV.U32 R168, RZ, RZ, 0x20 ;  /* 0x00000020ffa87424 */ /* 0x000fc600078e00ff */
[----:B------:R-:W-:Y:S01]  /*1c50*/  IMAD.WIDE.U32 R16, R218, R16, c[0x0][0x208] ;  /* 0x00008200da107625 */ /* 0x000fe200078e0010 */
[----:B------:R-:W3:Y:S03]  /*1c60*/  LDL R177, [R1+0x68] ;  /* 0x0000680001b17983 */ /* 0x000ee60000100800 */
[----:B------:R-:W-:Y:S01]  /*1c70*/  IMAD.WIDE.U32 R20, R221, R168, c[0x0][0x188] ;  /* 0x00006200dd147625 */ /* 0x000fe200078e00a8 */
[----:B------:R-:W4:Y:S04]  /*1c80*/  LDL R179, [R1+0x70] ;  /* 0x0000700001b37983 */ /* 0x000f280000100800 */
[----:B------:R-:W2:Y:S04]  /*1c90*/  LDG.E.128 R16, [R16.64] ;  /* 0x0000000410107981 */ /* 0x000ea8000c1e1d00 */
[----:B------:R0:W3:Y:S04]  /*1ca0*/  LDG.E.128 R12, [R20.64] ;  /* 0x00000004140c7981 */ /* 0x0000e8000c1e1d00 */
[----:B------:R-:W3:Y:S04]  /*1cb0*/  LDL R178, [R1+0x6c] ;  /* 0x00006c0001b27983 */ /* 0x000ee80000100800 */
[----:B------:R-:W4:Y:S04]  /*1cc0*/  LDL R176, [R1+0x64] ;  /* 0x0000640001b07983 */ /* 0x000f280000100800 */
[----:B0-----:R-:W4:Y:S04]  /*1cd0*/  LDG.E.128 R20, [R20.64+0x10] ;  /* 0x0000100414147981 */ /* 0x001f28000c1e1d00 */
[----:B------:R-:W4:Y:S04]  /*1ce0*/  LDL R175, [R1+0x60] ;  /* 0x0000600001af7983 */ /* 0x000f280000100800 */
[----:B------:R-:W4:Y:S01]  /*1cf0*/  LDL R174, [R1+0x5c] ;  /* 0x00005c0001ae7983 */ /* 0x000f220000100800 */
[----:B------:R-:W-:-:S04]  /*1d00*/  ISETP.NE.U32.AND P0, PT, RZ, c[0x0][0x218], PT ;  /* 0x00008600ff007a0c */ /* 0x000fc80003f05070 */
[----:B------:R-:W-:Y:S02]  /*1d10*/  ISETP.NE.AND.EX P0, PT, RZ, c[0x0][0x21c], PT, P0 ;  /* 0x00008700ff007a0c */ /* 0x000fe40003f05300 */
[----:B--2---:R-:W-:Y:S02]  /*1d20*/  PRMT R171, RZ, 0x5410, R16 ;  /* 0x00005410ffab7816 */ /* 0x004fe40000000010 */
[--C-:B------:R-:W-:Y:S02]  /*1d30*/  PRMT R181, RZ, 0x5410, R19.reuse ;  /* 0x00005410ffb57816 */ /* 0x100fe40000000013 */
[----:B------:R-:W-:Y:S01]  /*1d40*/  PRMT R182, RZ, 0x7610, R19 ;  /* 0x00007610ffb67816 */ /* 0x000fe20000000013 */
[----:B------:R-:W-:Y:S02]  /*1d50*/  FMUL.FTZ R19, R173, R171 ;  /* 0x000000abad137220 */ /* 0x000fe40000410000 */
[----:B------:R-:W2:Y:S01]  /*1d60*/  LDL R173, [R1+0x58] ;  /* 0x0000580001ad7983 */ /* 0x000ea20000100800 */
[----:B---3--:R-:W-:-:S03]  /*1d70*/  FADD.FTZ R11, -R212, R12 ;  /* 0x0000000cd40b7221 */ /* 0x008fc60000010100 */
[----:B------:R-:W-:-:S04]  /*1d80*/  @P0 IMAD.WIDE.U32 R168, R221, R168, c[0x0][0x218] ;  /* 0x00008600dda80625 */ /* 0x000fc800078e00a8 */
[C---:B------:R-:W-:Y:S01]  /*1d90*/  FADD.FTZ R12, -R212.reuse, R13 ;  /* 0x0000000dd40c7221 */ /* 0x040fe20000010100 */
[----:B------:R0:W5:Y:S01]  /*1da0*/  @P0 LDG.E.128 R140, [R168.64] ;  /* 0x00000004a88c0981 */ /* 0x000162000c1e1d00 */
[C---:B------:R-:W-:Y:S02]  /*1db0*/  FADD.FTZ R13, -R212.reuse, R14 ;  /* 0x0000000ed40d7221 */ /* 0x040fe40000010100 */
[----:B------:R-:W-:Y:S01]  /*1dc0*/  FADD.FTZ R14, -R212, R15 ;  /* 0x0000000fd40e7221 */ /* 0x000fe20000010100 */
[----:B------:R0:W5:Y:S01]  /*1dd0*/  @P0 LDG.E.128 R144, [R168.64+0x10] ;  /* 0x00001004a8900981 */ /* 0x000162000c1e1d00 */
[--C-:B------:R-:W-:Y:S01]  /*1de0*/  PRMT R170, RZ, 0x7610, R17.reuse ;  /* 0x00007610ffaa7816 */ /* 0x100fe20000000011 */
[C---:B-----5:R-:W-:Y:S01]  /*1df0*/  FMUL.FTZ R13, R0.reuse, R13 ;  /* 0x0000000d000d7220 */ /* 0x060fe20000410000 */
[----:B------:R-:W-:Y:S01]  /*1e00*/  PRMT R172, RZ, 0x7610, R16 ;  /* 0x00007610ffac7816 */ /* 0x000fe20000000010 */
[C---:B------:R-:W-:Y:S02]  /*1e10*/  FMUL.FTZ R14, R0.reuse, R14 ;  /* 0x0000000e000e7220 */ /* 0x040fe40000410000 */
[----:B------:R-:W-:Y:S01]  /*1e20*/  FMUL.FTZ R11, R0, R11 ;  /* 0x0000000b000b7220 */ /* 0x000fe20000410000 */
[----:B0-----:R-:W-:Y:S01]  /*1e30*/  PRMT R169, RZ, 0x5410, R17 ;  /* 0x00005410ffa97816 */ /* 0x001fe20000000011 */
[----:B----4-:R-:W-:-:S02]  /*1e40*/  FADD.FTZ R17, -R212, R22 ;  /* 0x00000016d4117221 */ /* 0x010fc40000010100 */
[C---:B------:R-:W-:Y:S02]  /*1e50*/  FADD.FTZ R15, -R212.reuse, R20 ;  /* 0x00000014d40f7221 */ /* 0x040fe40000010100 */
[----:B------:R-:W-:Y:S02]  /*1e60*/  FADD.FTZ R16, -R212, R21 ;  /* 0x00000015d4107221 */ /* 0x000fe40000010100 */
[-C--:B------:R-:W-:Y:S02]  /*1e70*/  FFMA.FTZ R51, R14, R170.reuse, R51 ;  /* 0x000000aa0e337223 */ /* 0x080fe40000010033 */
[----:B------:R-:W-:Y:S02]  /*1e80*/  FADD.FTZ R79, R79, R170 ;  /* 0x000000aa4f4f7221 */ /* 0x000fe40000010000 */
[----:B------:R-:W-:Y:S02]  /*1e90*/  FMUL.FTZ R22, R177, R170 ;  /* 0x000000aab1167220 */ /* 0x000fe40000410000 */
[----:B------:R-:W-:-:S02]  /*1ea0*/  FMUL.FTZ R20, R179, R172 ;  /* 0x000000acb3147220 */ /* 0x000fc40000410000 */
[-C--:B------:R-:W-:Y:S02]  /*1eb0*/  FFMA.FTZ R50, R13, R169.reuse, R50 ;  /* 0x000000a90d327223 */ /* 0x080fe40000010032 */
[----:B------:R-:W-:Y:S02]  /*1ec0*/  FADD.FTZ R78, R78, R169 ;  /* 0x000000a94e4e7221 */ /* 0x000fe40000010000 */
[----:B------:R-:W-:Y:S02]  /*1ed0*/  FMUL.FTZ R21, R178, R169 ;  /* 0x000000a9b2157220 */ /* 0x000fe40000410000 */
[----:B------:R-:W-:Y:S01]  /*1ee0*/  FADD.FTZ R170, R219, R19 ;  /* 0x00000013dbaa7221 */ /* 0x000fe20000010000 */
[----:B------:R-:W-:Y:S01]  /*1ef0*/  PRMT R168, RZ, 0x5410, R18 ;  /* 0x00005410ffa87816 */ /* 0x000fe20000000012 */
[----:B------:R-:W-:Y:S02]  /*1f00*/  FMUL.FTZ R12, R0, R12 ;  /* 0x0000000c000c7220 */ /* 0x000fe40000410000 */
[----:B------:R-:W-:-:S02]  /*1f10*/  FFMA.FTZ R169, R11, R19, R217 ;  /* 0x000000130ba97223 */ /* 0x000fc400000100d9 */
[----:B------:R-:W-:Y:S01]  /*1f20*/  FMUL.FTZ R15, R0, R15 ;  /* 0x0000000f000f7220 */ /* 0x000fe20000410000 */
[----:B------:R-:W-:Y:S01]  /*1f30*/  PRMT R180, RZ, 0x7610, R18 ;  /* 0x00007610ffb47816 */ /* 0x000fe20000000012 */
        /* <DEDUP_REMOVED lines=13> */
[-C--:B------:R-:W-:Y:S02]  /*2010*/  FFMA.FTZ R53, R16, R180.reuse, R53 ;  /* 0x000000b410357223 */ /* 0x080fe40000010035 */
[----:B------:R-:W-:Y:S02]  /*2020*/  FADD.FTZ R169, R168, R23 ;  /* 0x00000017a8a97221 */ /* 0x000fe40000010000 */
[----:B------:R-:W-:Y:S02]  /*2030*/  FMUL.FTZ R180, R175, R180 ;  /* 0x000000b4afb47220 */ /* 0x000fe40000410000 */
[----:B------:R-:W-:-:S02]  /*2040*/  FFMA.FTZ R168, R15, R23, R170 ;  /* 0x000000170fa87223 */ /* 0x000fc400000100aa */
[----:B------:R-:W-:Y:S02]  /*2050*/  FMUL.FTZ R18, R0, R18 ;  /* 0x0000001200127220 */ /* 0x000fe40000410000 */
        /* <DEDUP_REMOVED lines=9> */
[----:B------:R-:W-:Y:S01]  /*20f0*/  IADD3 R218, R218, 0x80, RZ ;  /* 0x00000080dada7810 */ /* 0x000fe20007ffe0ff */
[----:B------:R-:W-:Y:S01]  /*2100*/  FFMA.FTZ R48, R11, R171, R48 ;  /* 0x000000ab0b307223 */ /* 0x000fe20000010030 */
[----:B------:R-:W-:Y:S01]  /*2110*/  IADD3 R221, R221, 0x80, RZ ;  /* 0x00000080dddd7810 */ /* 0x000fe20007ffe0ff */
[----:B------:R-:W-:-:S02]  /*2120*/  FADD.FTZ R76, R76, R171 ;  /* 0x000000ab4c4c7221 */ /* 0x000fc40000010000 */
[----:B------:R-:W-:Y:S02]  /*2130*/  FFMA.FTZ R49, R12, R172, R49 ;  /* 0x000000ac0c317223 */ /* 0x000fe40000010031 */
[----:B------:R-:W-:Y:S02]  /*2140*/  FADD.FTZ R77, R77, R172 ;  /* 0x000000ac4d4d7221 */ /* 0x000fe40000010000 */
[----:B--2---:R-:W-:-:S04]  /*2150*/  FMUL.FTZ R182, R173, R182 ;  /* 0x000000b6adb67220 */ /* 0x004fc80000410000 */
[----:B------:R-:W-:Y:S02]  /*2160*/  FADD.FTZ R219, R169, R182 ;  /* 0x000000b6a9db7221 */ /* 0x000fe40000010000 */
[----:B------:R-:W-:Y:S02]  /*2170*/  FFMA.FTZ R217, R18, R182, R168 ;  /* 0x000000b612d97223 */ /* 0x000fe400000100a8 */
.L_x_4194:
[----:B------:R-:W-:Y:S05]  /*2180*/  BSYNC B1 ;  /* 0x0000000000017941 */ /* 0x000fea0003800000 */
.L_x_4193:
[----:B------:R-:W-:-:S13]  /*2190*/  ISETP.GE.U32.AND P0, PT, R3, 0x200, PT ;  /* 0x000002000300780c */ /* 0x000fda0003f06070 */
[----:B------:R-:W-:Y:S05]  /*21a0*/  @!P0 BRA `(.L_x_4188) ;  /* 0x0000054000008947 */ /* 0x000fea0003800000 */
[----:B------:R-:W-:Y:S02]  /*21b0*/  IMAD.MOV.U32 R202, RZ, RZ, 0x20 ;  /* 0x00000020ffca7424 */ /* 0x000fe400078e00ff */
[----:B------:R-:W-:Y:S01]  /*21c0*/  IMAD.MOV.U32 R176, RZ, RZ, 0x10 ;  /* 0x00000010ffb07424 */ /* 0x000fe200078e00ff */
[----:B------:R-:W-:Y:S01]  /*21d0*/  ISETP.NE.U32.AND P0, PT, RZ, c[0x0][0x218], PT ;  /* 0x00008600ff007a0c */ /* 0x000fe20003f05070 */
[----:B------:R-:W-:Y:S01]  /*21e0*/  IMAD.WIDE.U32 R172, R221, R202, c[0x0][0x188] ;  /* 0x00006200ddac7625 */ /* 0x000fe200078e00ca */
[----:B------:R-:W2:Y:S03]  /*21f0*/  LDL R204, [R1+0x50] ;  /* 0x0000500001cc7983 */ /* 0x000ea60000100800 */
[----:B------:R-:W-:Y:S01]  /*2200*/  IMAD.WIDE.U32 R176, R218, R176, c[0x0][0x208] ;  /* 0x00008200dab07625 */ /* 0x000fe200078e00b0 */
[----:B------:R0:W3:Y:S04]  /*2210*/  LDG.E.128 R168, [R172.64] ;  /* 0x00000004aca87981 */ /* 0x0000e8000c1e1d00 */
[----:B------:R-:W4:Y:S04]  /*2220*/  LDL R218, [R1+0x54] ;  /* 0x0000540001da7983 */ /* 0x000f280000100800 */
[----:B------:R-:W2:Y:S01]  /*2230*/  LDG.E.128 R176, [R176.64] ;  /* 0x00000004b0b07981 */ /* 0x000ea2000c1e1d00 */
[----:B------:R-:W-:-:S03]  /*2240*/  ISETP.NE.AND.EX P0, PT, RZ, c[0x0][0x21c], PT, P0 ;  /* 0x00008700ff007a0c */ /* 0x000fc60003f05300 */
[----:B0-----:R-:W4:Y:S04]  /*2250*/  LDG.E.128 R172, [R172.64+0x10] ;  /* 0x00001004acac7981 */ /* 0x001f28000c1e1d00 */
[----:B------:R-:W4:Y:S04]  /*2260*/  LDL R210, [R1+0x4c] ;  /* 0x00004c0001d27983 */ /* 0x000f280000100800 */
[----:B------:R-:W4:Y:S04]  /*2270*/  LDL R206, [R1+0x48] ;  /* 0x0000480001ce7983 */ /* 0x000f280000100800 */
[----:B------:R-:W4:Y:S01]  /*2280*/  LDL R208, [R1+0x44] ;  /* 0x0000440001d07983 */ /* 0x000f220000100800 */
[----:B------:R-:W-:-:S03]  /*2290*/  @P0 IMAD.WIDE.U32 R194, R221, R202, c[0x0][0x218] ;  /* 0x00008600ddc20625 */ /* 0x000fc600078e00ca */
[----:B------:R-:W4:Y:S04]  /*22a0*/  LDL R203, [R1+0x40] ;  /* 0x0000400001cb7983 */ /* 0x000f280000100800 */
[----:B------:R-:W4:Y:S04]  /*22b0*/  LDL R202, [R1+0x3c] ;  /* 0x00003c0001ca7983 */ /* 0x000f280000100800 */
[----:B------:R0:W5:Y:S04]  /*22c0*/  @P0 LDG.E.128 R28, [R194.64] ;  /* 0x00000004c21c0981 */ /* 0x000168000c1e1d00 */
[----:B------:R0:W5:Y:S01]  /*22d0*/  @P0 LDG.E.128 R24, [R194.64+0x10] ;  /* 0x00001004c2180981 */ /* 0x000162000c1e1d00 */
[----:B---3--:R-:W-:-:S04]  /*22e0*/  FADD.FTZ R170, -R212, R170 ;  /* 0x000000aad4aa7221 */ /* 0x008fc80000010100 */
[----:B0----5:R-:W-:Y:S02]  /*22f0*/  FMUL.FTZ R195, R0, R170 ;  /* 0x000000aa00c37220 */ /* 0x021fe40000410000 */
[----:B------:R-:W3:Y:S01]  /*2300*/  LDL R170, [R1+0x38] ;  /* 0x0000380001aa7983 */ /* 0x000ee20000100800 */
[----:B------:R-:W-:Y:S01]  /*2310*/  FADD.FTZ R168, -R212, R168 ;  /* 0x000000a8d4a87221 */ /* 0x000fe20000010100 */
[----:B--2---:R-:W-:-:S03]  /*2320*/  PRMT R201, RZ, 0x5410, R176 ;  /* 0x00005410ffc97816 */ /* 0x004fc600000000b0 */
[----:B------:R-:W-:Y:S01]  /*2330*/  FMUL.FTZ R222, R0, R168 ;  /* 0x000000a800de7220 */ /* 0x000fe20000410000 */
[----:B------:R-:W-:Y:S01]  /*2340*/  PRMT R176, RZ, 0x7610, R176 ;  /* 0x00007610ffb07816 */ /* 0x000fe200000000b0 */
[----:B------:R-:W-:Y:S02]  /*2350*/  FADD.FTZ R169, -R212, R169 ;  /* 0x000000a9d4a97221 */ /* 0x000fe40000010100 */
[-C--:B------:R-:W-:Y:S02]  /*2360*/  FFMA.FTZ R152, R222, R201.reuse, R152 ;  /* 0x000000c9de987223 */ /* 0x080fe40000010098 */
[----:B------:R-:W-:Y:S02]  /*2370*/  FADD.FTZ R56, R56, R201 ;  /* 0x000000c938387221 */ /* 0x000fe40000010000 */
[----:B----4-:R-:W-:Y:S01]  /*2380*/  FMUL.FTZ R201, R218, R201 ;  /* 0x000000c9dac97220 */ /* 0x010fe20000410000 */
[----:B------:R-:W-:Y:S01]  /*2390*/  PRMT R205, RZ, 0x5410, R177 ;  /* 0x00005410ffcd7816 */ /* 0x000fe200000000b1 */
[----:B------:R-:W-:-:S02]  /*23a0*/  FMUL.FTZ R194, R0, R169 ;  /* 0x000000a900c27220 */ /* 0x000fc40000410000 */
[----:B------:R-:W-:Y:S02]  /*23b0*/  FMUL.FTZ R204, R204, R176 ;  /* 0x000000b0cccc7220 */ /* 0x000fe40000410000 */
[----:B------:R-:W-:Y:S02]  /*23c0*/  FADD.FTZ R169, R219, R201 ;  /* 0x000000c9dba97221 */ /* 0x000fe40000010000 */
[----:B------:R-:W-:Y:S01]  /*23d0*/  FFMA.FTZ R168, R222, R201, R217 ;  /* 0x000000c9dea87223 */ /* 0x000fe200000100d9 */
[----:B------:R-:W-:Y:S01]  /*23e0*/  PRMT R177, RZ, 0x7610, R177 ;  /* 0x00007610ffb17816 */ /* 0x000fe200000000b1 */
[----:B------:R-:W-:Y:S02]  /*23f0*/  FADD.FTZ R172, -R212, R172 ;  /* 0x000000acd4ac7221 */ /* 0x000fe40000010100 */
[----:B------:R-:W-:Y:S02]  /*2400*/  FFMA.FTZ R154, R195, R205, R154 ;  /* 0x000000cdc39a7223 */ /* 0x000fe4000001009a */
[----:B------:R-:W-:-:S02]  /*2410*/  FADD.FTZ R58, R58, R205 ;  /* 0x000000cd3a3a7221 */ /* 0x000fc40000010000 */
[----:B------:R-:W-:Y:S02]  /*2420*/  FADD.FTZ R171, -R212, R171 ;  /* 0x000000abd4ab7221 */ /* 0x000fe40000010100 */
[----:B------:R-:W-:Y:S02]  /*2430*/  FMUL.FTZ R205, R210, R205 ;  /* 0x000000cdd2cd7220 */ /* 0x000fe40000410000 */
[----:B------:R-:W-:Y:S02]  /*2440*/  FADD.FTZ R169, R169, R204 ;  /* 0x000000cca9a97221 */ /* 0x000fe40000010000 */
[----:B------:R-:W-:Y:S01]  /*2450*/  FFMA.FTZ R168, R194, R204, R168 ;  /* 0x000000ccc2a87223 */ /* 0x000fe200000100a8 */
[----:B------:R-:W-:Y:S01]  /*2460*/  PRMT R207, RZ, 0x5410, R178 ;  /* 0x00005410ffcf7816 */ /* 0x000fe200000000b2 */
[C---:B------:R-:W-:Y:S02]  /*2470*/  FMUL.FTZ R197, R0.reuse, R172 ;  /* 0x000000ac00c57220 */ /* 0x040fe40000410000 */
        /* <DEDUP_REMOVED lines=23> */
[----:B------:R-:W-:Y:S02]  /*25f0*/  FADD.FTZ R169, R169, R208 ;  /* 0x000000d0a9a97221 */ /* 0x000fe40000010000 */
[----:B------:R-:W-:Y:S02]  /*2600*/  FFMA.FTZ R168, R198, R208, R168 ;  /* 0x000000d0c6a87223 */ /* 0x000fe400000100a8 */
[----:B------:R-:W-:Y:S02]  /*2610*/  FMUL.FTZ R200, R0, R175 ;  /* 0x000000af00c87220 */ /* 0x000fe40000410000 */
[----:B------:R-:W-:Y:S02]  /*2620*/  FADD.FTZ R169, R169, R209 ;  /* 0x000000d1a9a97221 */ /* 0x000fe40000010000 */
[----:B------:R-:W-:-:S02]  /*2630*/  FFMA.FTZ R168, R199, R209, R168 ;  /* 0x000000d1c7a87223 */ /* 0x000fc400000100a8 */
[----:B------:R-:W-:Y:S02]  /*2640*/  FFMA.FTZ R153, R194, R176, R153 ;  /* 0x000000b0c2997223 */ /* 0x000fe40000010099 */
[----:B------:R-:W-:Y:S02]  /*2650*/  FADD.FTZ R57, R57, R176 ;  /* 0x000000b039397221 */ /* 0x000fe40000010000 */
[----:B------:R-:W-:Y:S02]  /*2660*/  FFMA.FTZ R155, R196, R177, R155 ;  /* 0x000000b1c49b7223 */ /* 0x000fe4000001009b */
[----:B------:R-:W-:Y:S02]  /*2670*/  FADD.FTZ R59, R59, R177 ;  /* 0x000000b13b3b7221 */ /* 0x000fe40000010000 */
[----:B------:R-:W-:Y:S02]  /*2680*/  FADD.FTZ R85, R85, R178 ;  /* 0x000000b255557221 */ /* 0x000fe40000010000 */
[----:B------:R-:W-:-:S02]  /*2690*/  FFMA.FTZ R89, R198, R178, R89 ;  /* 0x000000b2c6597223 */ /* 0x000fc40000010059 */
[----:B------:R-:W-:Y:S02]  /*26a0*/  FADD.FTZ R87, R87, R179 ;  /* 0x000000b357577221 */ /* 0x000fe40000010000 */
[-C--:B------:R-:W-:Y:S02]  /*26b0*/  FFMA.FTZ R91, R200, R179.reuse, R91 ;  /* 0x000000b3c85b7223 */ /* 0x080fe4000001005b */
[----:B---3--:R-:W-:-:S04]  /*26c0*/  FMUL.FTZ R210, R170, R179 ;  /* 0x000000b3aad27220 */ /* 0x008fc80000410000 */
[----:B------:R-:W-:Y:S02]  /*26d0*/  FADD.FTZ R219, R169, R210 ;  /* 0x000000d2a9db7221 */ /* 0x000fe40000010000 */
[----:B------:R-:W-:Y:S02]  /*26e0*/  FFMA.FTZ R217, R200, R210, R168 ;  /* 0x000000d2c8d97223 */ /* 0x000fe400000100a8 */
.L_x_4188:
[----:B------:R-:W-:Y:S05]  /*26f0*/  BSYNC B0 ;  /* 0x0000000000007941 */ /* 0x000fea0003800000 */
.L_x_4177:
[----:B------:R-:W1:Y:S01]  /*2700*/  S2R R168, SR_TID.X ;  /* 0x0000000000a87919 */ /* 0x000e620000002100 */
[----:B------:R-:W-:Y:S02]  /*2710*/  LOP3.LUT P5, RZ, R233, 0xff, RZ, 0xc0, !PT ;  /* 0x000000ffe9ff7812 */ /* 0x000fe400078ac0ff */
[----:B-1----:R-:W-:Y:S02]  /*2720*/  SHF.R.U32.HI R172, RZ, 0x5, R168 ;  /* 0x00000005ffac7819 */ /* 0x002fe400000116a8 */
[----:B------:R-:W-:Y:S02]  /*2730*/  LOP3.LUT P0, RZ, R168, 0x1f, RZ, 0xc0, !PT ;  /* 0x0000001fa8ff7812 */ /* 0x000fe4000780c0ff */
[----:B------:R-:W-:-:S07]  /*2740*/  LOP3.LUT R173, R172, 0x7fffffc, RZ, 0xc0, !PT ;  /* 0x07fffffcacad7812 */ /* 0x000fce00078ec0ff */
[----:B------:R-:W-:Y:S01]  /*2750*/  @!P5 IADD3 R173, R173, 0x4, RZ ;  /* 0x00000004adadd810 */ /* 0x000fe20007ffe0ff */
[----:B------:R-:W-:Y:S05]  /*2760*/  BRA.DIV ~URZ, `(.L_x_4195) ;  /* 0x000037727f007947 */ /* 0x000fea000b800000 */
[----:B------:R1:W2:Y:S02]  /*2770*/  SHFL.DOWN PT, R171, R219, 0x10, 0x1f ;  /* 0x0a001f00dbab7f89 */ /* 0x0002a400000e0000 */
.L_x_4284:
        /* <DEDUP_REMOVED lines=18> */
.L_x_4285:
[----:B---3--:R-:W-:Y:S01]  /*28a0*/  @!P0 LOP3.LUT R170, R172, 0x3, RZ, 0xc0, !PT ;  /* 0x00000003acaa8812 */ /* 0x008fe200078ec0ff */
[----:B------:R-:W-:Y:S01]  /*28b0*/  FADD.FTZ R168, R171, R219 ;  /* 0x000000dbaba87221 */ /* 0x000fe20000010000 */
[C---:B-----5:R-:W-:Y:S01]  /*28c0*/  ISETP.GE.AND P5, PT, R232.reuse, 0x1, PT ;  /* 0x00000001e800780c */ /* 0x060fe20003fa6270 */
[----:B-1----:R-:W-:Y:S01]  /*28d0*/  FADD.FTZ R169, R169, R217 ;  /* 0x000000d9a9a97221 */ /* 0x002fe20000010000 */
[----:B------:R-:W-:Y:S01]  /*28e0*/  @!P0 IADD3 R170, R173, R170, RZ ;  /* 0x000000aaadaa8210 */ /* 0x000fe20007ffe0ff */
[----:B------:R-:W1:Y:S01]  /*28f0*/  S2R R174, SR_TID.X ;  /* 0x0000000000ae7919 */ /* 0x000e620000002100 */
[----:B------:R-:W-:Y:S01]  /*2900*/  WARPSYNC 0xffffffff ;  /* 0xffffffff00007948 */ /* 0x000fe20003800000 */
[----:B------:R-:W-:Y:S01]  /*2910*/  IMAD.MOV.U32 R172, RZ, RZ, RZ ;  /* 0x000000ffffac7224 */ /* 0x000fe200078e00ff */
[----:B------:R-:W-:Y:S01]  /*2920*/  BSSY B0, `(.L_x_4197) ;  /* 0x00000d9000007945 */ /* 0x000fe20003800000 */
[----:B------:R3:W-:Y:S06]  /*2930*/  @!P0 STS.64 [R170.X8+0x4000], R168 ;  /* 0x004000a8aa008388 */ /* 0x0007ec0000008a00 */
[----:B---3--:R-:W-:-:S05]  /*2940*/  @P5 IADD3 R168, R232, -0x1, RZ ;  /* 0xffffffffe8a85810 */ /* 0x008fca0007ffe0ff */
[----:B------:R-:W-:-:S05]  /*2950*/  @P5 IMAD R168, R168, c[0x0][0x168], RZ ;  /* 0x00005a00a8a85a24 */ /* 0x000fca00078e02ff */
[----:B------:R-:W-:-:S04]  /*2960*/  @P5 SHF.R.S32.HI R169, RZ, 0x1f, R168 ;  /* 0x0000001fffa95819 */ /* 0x000fc800000114a8 */
[----:B------:R-:W-:Y:S02]  /*2970*/  @P5 LEA.HI R168, R169, R168, RZ, 0x3 ;  /* 0x000000a8a9a85211 */ /* 0x000fe400078f18ff */
[----:B-1----:R-:W-:-:S04]  /*2980*/  @P5 LOP3.LUT R169, R174, 0x7f, RZ, 0xc0, !PT ;  /* 0x0000007faea95812 */ /* 0x002fc800078ec0ff */
[----:B------:R-:W-:Y:S01]  /*2990*/  @P5 LEA.HI.SX32 R172, R168, R169, 0x1d ;  /* 0x000000a9a8ac5211 */ /* 0x000fe200078feaff */
[----:B------:R-:W-:Y:S06]  /*29a0*/  BAR.SYNC.DEFER_BLOCKING 0x0 ;  /* 0x0000000000007b1d */ /* 0x000fec0000010000 */
[----:B------:R-:W1:Y:S02]  /*29b0*/  LDS.128 R168, [R173.X8+0x4000] ;  /* 0x00400000ada87984 */ /* 0x000e640000008c00 */
[----:B-1----:R-:W-:Y:S02]  /*29c0*/  FADD.FTZ R168, RZ, R168 ;  /* 0x000000a8ffa87221 */ /* 0x002fe40000010000 */
[----:B------:R-:W-:-:S02]  /*29d0*/  FADD.FTZ R169, RZ, R169 ;  /* 0x000000a9ffa97221 */ /* 0x000fc40000010000 */
[----:B------:R-:W-:Y:S02]  /*29e0*/  FADD.FTZ R174, R170, R168 ;  /* 0x000000a8aaae7221 */ /* 0x000fe40000010000 */
[----:B------:R-:W-:Y:S02]  /*29f0*/  FADD.FTZ R175, R171, R169 ;  /* 0x000000a9abaf7221 */ /* 0x000fe40000010000 */
[----:B------:R-:W1:Y:S02]  /*2a00*/  LDS.128 R168, [R173.X8+0x4010] ;  /* 0x00401000ada87984 */ /* 0x000e640000008c00 */
[----:B-1----:R-:W-:Y:S02]  /*2a10*/  FADD.FTZ R168, R174, R168 ;  /* 0x000000a8aea87221 */ /* 0x002fe40000010000 */
[----:B------:R-:W-:Y:S02]  /*2a20*/  FADD.FTZ R169, R175, R169 ;  /* 0x000000a9afa97221 */ /* 0x000fe40000010000 */
[----:B------:R-:W-:-:S02]  /*2a30*/  FADD.FTZ R170, R170, R168 ;  /* 0x000000a8aaaa7221 */ /* 0x000fc40000010000 */
[----:B------:R-:W-:Y:S02]  /*2a40*/  FADD.FTZ R171, R171, R169 ;  /* 0x000000a9abab7221 */ /* 0x000fe40000010000 */
[----:B------:R-:W-:Y:S02]  /*2a50*/  FMUL.FTZ R170, R170, c[0x0][0x1e0] ;  /* 0x00007800aaaa7a20 */ /* 0x000fe40000410000 */
[----:B------:R-:W-:Y:S01]  /*2a60*/  FMUL.FTZ R171, R171, c[0x0][0x1e0] ;  /* 0x00007800abab7a20 */ /* 0x000fe20000410000 */
[----:B------:R-:W-:Y:S05]  /*2a70*/  @!P1 BRA `(.L_x_4198) ;  /* 0x00000c3000009947 */ /* 0x000fea0003800000 */
[----:B------:R-:W-:Y:S01]  /*2a80*/  @!P4 ISETP.NE.U32.AND P0, PT, RZ, c[0x0][0x218], PT ;  /* 0x00008600ff00ca0c */ /* 0x000fe20003f05070 */
[----:B------:R-:W-:Y:S03]  /*2a90*/  BSSY B1, `(.L_x_4199) ;  /* 0x0000006000017945 */ /* 0x000fe60003800000 */
[----:B------:R-:W-:Y:S01]  /*2aa0*/  @!P4 ISETP.NE.AND.EX P0, PT, RZ, c[0x0][0x21c], PT, P0 ;  /* 0x00008700ff00ca0c */ /* 0x000fe20003f05300 */
[----:B------:R-:W-:Y:S07]  /*2ab0*/  @!P5 BRA `(.L_x_4200) ;  /* 0x000000300000d947 */ /* 0x000fee0003800000 */
[----:B------:R-:W-:-:S04]  /*2ac0*/  IMAD.MOV.U32 R156, RZ, RZ, 0x10 ;  /* 0x00000010ff9c7424 */ /* 0x000fc800078e00ff */
[----:B------:R-:W-:-:S06]  /*2ad0*/  IMAD.WIDE.U32 R156, R172, R156, c[0x0][0x170] ;  /* 0x00005c00ac9c7625 */ /* 0x000fcc00078e009c */
[----:B------:R-:W5:Y:S02]  /*2ae0*/  LDG.E.128 R156, [R156.64] ;  /* 0x000000049c9c7981 */ /* 0x000f64000c1e1d00 */
.L_x_4200:
[----:B------:R-:W-:Y:S05]  /*2af0*/  BSYNC B1 ;  /* 0x0000000000017941 */ /* 0x000fea0003800000 */
.L_x_4199:
[----:B------:R-:W-:Y:S01]  /*2b00*/  BSSY B1, `(.L_x_4201) ;  /* 0x000000b000017945 */ /* 0x000fe20003800000 */
[----:B------:R-:W-:Y:S01]  /*2b10*/  @!P4 FSEL R168, R124, RZ, P0 ;  /* 0x000000ff7ca8c208 */ /* 0x000fe20000000000 */
[----:B------:R-:W-:Y:S05]  /*2b20*/  @!P4 BRA `(.L_x_4202) ;  /* 0x000000800000c947 */ /* 0x000fea0003800000 */
[----:B------:R-:W-:-:S04]  /*2b30*/  ISETP.NE.AND P0, PT, R234, RZ, PT ;  /* 0x000000ffea00720c */ /* 0x000fc80003f05270 */
[----:B------:R-:W-:Y:S02]  /*2b40*/  FSEL R168, R170, RZ, !P0 ;  /* 0x000000ffaaa87208 */ /* 0x000fe40004000000 */
[----:B------:R-:W-:-:S03]  /*2b50*/  ISETP.NE.U32.AND P0, PT, RZ, c[0x0][0x218], PT ;  /* 0x00008600ff007a0c */ /* 0x000fc60003f05070 */
[----:B------:R-:W-:Y:S01]  /*2b60*/  FFMA.FTZ R168, R5, R171, R168 ;  /* 0x000000ab05a87223 */ /* 0x000fe200000100a8 */
[----:B------:R-:W-:-:S03]  /*2b70*/  ISETP.NE.AND.EX P0, PT, RZ, c[0x0][0x21c], PT, P0 ;  /* 0x00008700ff007a0c */ /* 0x000fc60003f05300 */
[----:B------:R-:W-:-:S04]  /*2b80*/  FADD.FTZ R168, R8, -R168 ;  /* 0x800000a808a87221 */ /* 0x000fc80000010000 */
[----:B------:R-:W-:-:S06]  /*2b90*/  FMUL.FTZ R168, R0, R168 ;  /* 0x000000a800a87220 */ /* 0x000fcc0000410000 */
[----:B------:R-:W-:Y:S02]  /*2ba0*/  @P0 FADD.FTZ R168, R124, R168 ;  /* 0x000000a87ca80221 */ /* 0x000fe40000010000 */
.L_x_4202:
[----:B------:R-:W-:Y:S05]  /*2bb0*/  BSYNC B1 ;  /* 0x0000000000017941 */ /* 0x000fea0003800000 */
.L_x_4201:
[----:B------:R-:W3:Y:S01]  /*2bc0*/  LDL R173, [R1+0x34] ;  /* 0x0000340001ad7983 */ /* 0x000ee20000100800 */
[----:B------:R-:W-:Y:S01]  /*2bd0*/  ISETP.NE.U32.AND P6, PT, RZ, c[0x0][0x258], PT ;  /* 0x00009600ff007a0c */ /* 0x000fe20003fc5070 */
[----:B------:R-:W-:Y:S01]  /*2be0*/  BSSY B1, `(.L_x_4203) ;  /* 0x0000015000017945 */ /* 0x000fe20003800000 */
[----:B-----5:R-:W-:Y:S02]  /*2bf0*/  @P5 PRMT R169, RZ, 0x5410, R156 ;  /* 0x00005410ffa95816 */ /* 0x020fe4000000009c */
[----:B------:R-:W-:Y:S02]  /*2c00*/  ISETP.NE.AND.EX P6, PT, RZ, c[0x0][0x25c], PT, P6 ;  /* 0x00009700ff007a0c */ /* 0x000fe40003fc5360 */
[----:B------:R-:W-:Y:S02]  /*2c10*/  @!P4 ISETP.NE.U32.AND P0, PT, RZ, c[0x0][0x218], PT ;  /* 0x00008600ff00ca0c */ /* 0x000fe40003f05070 */
[C---:B------:R-:W-:Y:S01]  /*2c20*/  SEL R160, R168.reuse, R160, P6 ;  /* 0x000000a0a8a07207 */ /* 0x040fe20003000000 */
[----:B------:R-:W-:Y:S01]  /*2c30*/  @P5 FMUL.FTZ R168, R168, c[0x0][0x1ec] ;  /* 0x00007b00a8a85a20 */ /* 0x000fe20000410000 */
[----:B------:R-:W-:-:S03]  /*2c40*/  @!P4 ISETP.NE.AND.EX P0, PT, RZ, c[0x0][0x21c], PT, P0 ;  /* 0x00008700ff00ca0c */ /* 0x000fc60003f05300 */
[----:B------:R-:W-:Y:S02]  /*2c50*/  @P5 FFMA.FTZ R92, R168, R169, R92 ;  /* 0x000000a9a85c5223 */ /* 0x000fe4000001005c */
[----:B---3--:R-:W-:-:S05]  /*2c60*/  @P5 FMUL.FTZ R168, R173, R168 ;  /* 0x000000a8ada85220 */ /* 0x008fca0000410000 */
[----:B------:R-:W-:-:S04]  /*2c70*/  @P5 F2FP.BF16.PACK_AB R168, RZ, R168 ;  /* 0x000000a8ffa8523e */ /* 0x000fc800000010ff */
[----:B------:R-:W-:Y:S02]  /*2c80*/  @P5 PRMT R164, R168, 0x7610, R164 ;  /* 0x00007610a8a45816 */ /* 0x000fe400000000a4 */
        /* <DEDUP_REMOVED lines=10> */
.L_x_4204:
[----:B------:R-:W-:Y:S05]  /*2d30*/  BSYNC B1 ;  /* 0x0000000000017941 */ /* 0x000fea0003800000 */
.L_x_4203:
[----:B------:R-:W3:Y:S01]  /*2d40*/  LDL R173, [R1+0x30] ;  /* 0x0000300001ad7983 */ /* 0x000ee20000100800 */
[C---:B------:R-:W-:Y:S01]  /*2d50*/  SEL R161, R168.reuse, R161, P6 ;  /* 0x000000a1a8a17207 */ /* 0x040fe20003000000 */
[----:B------:R-:W-:Y:S01]  /*2d60*/  @P5 FMUL.FTZ R168, R168, c[0x0][0x1ec] ;  /* 0x00007b00a8a85a20 */ /* 0x000fe20000410000 */
[----:B------:R-:W-:Y:S01]  /*2d70*/  @P5 PRMT R169, RZ, 0x7610, R156 ;  /* 0x00007610ffa95816 */ /* 0x000fe2000000009c */
[----:B------:R-:W-:Y:S01]  /*2d80*/  BSSY B1, `(.L_x_4205) ;  /* 0x0000011000017945 */ /* 0x000fe20003800000 */
[----:B------:R-:W-:-:S03]  /*2d90*/  @!P4 ISETP.NE.U32.AND P0, PT, RZ, c[0x0][0x218], PT ;  /* 0x00008600ff00ca0c */ /* 0x000fc60003f05070 */
[----:B------:R-:W-:Y:S01]  /*2da0*/  @P5 FFMA.FTZ R93, R168, R169, R93 ;  /* 0x000000a9a85d5223 */ /* 0x000fe2000001005d */
[----:B------:R-:W-:Y:S01]  /*2db0*/  @!P4 ISETP.NE.AND.EX P0, PT, RZ, c[0x0][0x21c], PT, P0 ;  /* 0x00008700ff00ca0c */ /* 0x000fe20003f05300 */
        /* <DEDUP_REMOVED lines=13> */
.L_x_4206:
[----:B------:R-:W-:Y:S05]  /*2e90*/  BSYNC B1 ;  /* 0x0000000000017941 */ /* 0x000fea0003800000 */
.L_x_4205:
        /* <DEDUP_REMOVED lines=21> */
.L_x_4208:
[----:B------:R-:W-:Y:S05]  /*2ff0*/  BSYNC B1 ;  /* 0x0000000000017941 */ /* 0x000fea0003800000 */
.L_x_4207:
        /* <DEDUP_REMOVED lines=21> */
.L_x_4210:
[----:B------:R-:W-:Y:S05]  /*3150*/  BSYNC B1 ;  /* 0x0000000000017941 */ /* 0x000fea0003800000 */
.L_x_4209:
        /* <DEDUP_REMOVED lines=21> */
.L_x_4212:
[----:B------:R-:W-:Y:S05]  /*32b0*/  BSYNC B1 ;  /* 0x0000000000017941 */ /* 0x000fea0003800000 */
.L_x_4211:
        /* <DEDUP_REMOVED lines=21> */
.L_x_4214:
[----:B------:R-:W-:Y:S05]  /*3410*/  BSYNC B1 ;  /* 0x0000000000017941 */ /* 0x000fea0003800000 */
.L_x_4213:
        /* <DEDUP_REMOVED lines=21> */
.L_x_4216:
[----:B------:R-:W-:Y:S05]  /*3570*/  BSYNC B1 ;  /* 0x0000000000017941 */ /* 0x000fea0003800000 */
.L_x_4215:
[----:B------:R-:W3:Y:S01]  /*3580*/  LDL R173, [R1+0x18] ;  /* 0x0000180001ad7983 */ /* 0x000ee20000100800 */
[----:B------:R-:W-:Y:S02]  /*3590*/  ISETP.NE.U32.AND P0, PT, RZ, c[0x0][0x258], PT ;  /* 0x00009600ff007a0c */ /* 0x000fe40003f05070 */
[C---:B------:R-:W-:Y:S01]  /*35a0*/  SEL R151, R168.reuse, R151, P6 ;  /* 0x00000097a8977207 */ /* 0x040fe20003000000 */
[----:B------:R-:W-:Y:S01]  /*35b0*/  @P5 FMUL.FTZ R168, R168, c[0x0][0x1ec] ;  /* 0x00007b00a8a85a20 */ /* 0x000fe20000410000 */
[----:B------:R-:W-:Y:S02]  /*35c0*/  @P5 PRMT R169, RZ, 0x7610, R159 ;  /* 0x00007610ffa95816 */ /* 0x000fe4000000009f */
[----:B------:R-:W-:-:S03]  /*35d0*/  ISETP.NE.AND.EX P0, PT, RZ, c[0x0][0x25c], PT, P0 ;  /* 0x00009700ff007a0c */ /* 0x000fc60003f05300 */
[----:B------:R-:W-:Y:S02]  /*35e0*/  @P5 FFMA.FTZ R99, R168, R169, R99 ;  /* 0x000000a9a8635223 */ /* 0x000fe40000010063 */
[----:B---3--:R-:W-:-:S05]  /*35f0*/  @P5 FMUL.FTZ R168, R173, R168 ;  /* 0x000000a8ada85220 */ /* 0x008fca0000410000 */
[----:B------:R-:W-:-:S04]  /*3600*/  @P5 F2FP.BF16.PACK_AB R168, RZ, R168 ;  /* 0x000000a8ffa8523e */ /* 0x000fc800000010ff */
[----:B------:R-:W-:Y:S02]  /*3610*/  @P5 PRMT R167, R167, 0x5410, R168 ;  /* 0x00005410a7a75816 */ /* 0x000fe400000000a8 */
[----:B------:R-:W-:-:S05]  /*3620*/  @P0 MOV R168, 0x20 ;  /* 0x0000002000a80802 */ /* 0x000fca0000000f00 */
[C---:B------:R-:W-:Y:S01]  /*3630*/  @P0 IMAD.WIDE.U32 R168, R4.reuse, R168, c[0x0][0x258] ;  /* 0x0000960004a80625 */ /* 0x040fe200078e00a8 */
[----:B------:R-:W-:-:S04]  /*3640*/  IADD3 R4, R4, 0x80, RZ ;  /* 0x0000008004047810 */ /* 0x000fc80007ffe0ff */
[----:B------:R-:W-:Y:S04]  /*3650*/  @P0 STG.E.128 [R168.64], R160 ;  /* 0x000000a0a8000986 */ /* 0x000fe8000c101d04 */
[----:B------:R1:W-:Y:S02]  /*3660*/  @P0 STG.E.128 [R168.64+0x10], R148 ;  /* 0x00001094a8000986 */ /* 0x0003e4000c101d04 */
[----:B-1----:R-:W-:-:S04]  /*3670*/  @P5 IMAD.MOV.U32 R168, RZ, RZ, 0x10 ;  /* 0x00000010ffa85424 */ /* 0x002fc800078e00ff */
[C---:B------:R-:W-:Y:S01]  /*3680*/  @P5 IMAD.WIDE.U32 R168, R172.reuse, R168, c[0x0][0x248] ;  /* 0x00009200aca85625 */ /* 0x040fe200078e00a8 */
[----:B------:R-:W-:-:S04]  /*3690*/  IADD3 R172, R172, 0x80, RZ ;  /* 0x00000080acac7810 */ /* 0x000fc80007ffe0ff */
[----:B------:R1:W-:Y:S03]  /*36a0*/  @P5 STG.E.128 [R168.64], R164 ;  /* 0x000000a4a8005986 */ /* 0x0003e6000c101d04 */
.L_x_4198:
[----:B------:R-:W-:Y:S05]  /*36b0*/  BSYNC B0 ;  /* 0x0000000000007941 */ /* 0x000fea0003800000 */
.L_x_4197:
[----:B------:R-:W-:Y:S01]  /*36c0*/  BSSY B0, `(.L_x_4217) ;  /* 0x00000c3000007945 */ /* 0x000fe20003800000 */
        /* <DEDUP_REMOVED lines=8> */
.L_x_4220:
[----:B------:R-:W-:Y:S05]  /*3750*/  BSYNC B1 ;  /* 0x0000000000017941 */ /* 0x000fea0003800000 */
.L_x_4219:
[----:B------:R-:W-:Y:S01]  /*3760*/  BSSY B1, `(.L_x_4221) ;  /* 0x000000b000017945 */ /* 0x000fe20003800000 */
[----:B-1----:R-:W-:Y:S01]  /*3770*/  @!P4 FSEL R168, R132, RZ, P0 ;  /* 0x000000ff84a8c208 */ /* 0x002fe20000000000 */
        /* <DEDUP_REMOVED lines=9> */
.L_x_4222:
[----:B------:R-:W-:Y:S05]  /*3810*/  BSYNC B1 ;  /* 0x0000000000017941 */ /* 0x000fea0003800000 */
.L_x_4221:
        /* <DEDUP_REMOVED lines=9> */
[-C--:B------:R-:W-:Y:S02]  /*38b0*/  @P5 FFMA.FTZ R100, R169, R168.reuse, R100 ;  /* 0x000000a8a9645223 */ /* 0x080fe40000010064 */
        /* <DEDUP_REMOVED lines=13> */
.L_x_4224:
[----:B------:R-:W-:Y:S05]  /*3990*/  BSYNC B1 ;  /* 0x0000000000017941 */ /* 0x000fea0003800000 */
.L_x_4223:
[----:B------:R-:W3:Y:S01]  /*39a0*/  LDL R173, [R1+0x10] ;  /* 0x0000100001ad7983 */ /* 0x000ee20000100800 */
[C---:B------:R-:W-:Y:S01]  /*39b0*/  SEL R161, R168.reuse, R161, P6 ;  /* 0x000000a1a8a17207 */ /* 0x040fe20003000000 */
[----:B------:R-:W-:Y:S01]  /*39c0*/  @P5 FMUL.FTZ R168, R168, c[0x0][0x1ec] ;  /* 0x00007b00a8a85a20 */ /* 0x000fe20000410000 */
[----:B------:R-:W-:Y:S01]  /*39d0*/  @P5 PRMT R169, RZ, 0x7610, R156 ;  /* 0x00007610ffa95816 */ /* 0x000fe2000000009c */
[----:B------:R-:W-:Y:S01]  /*39e0*/  BSSY B1, `(.L_x_4225) ;  /* 0x0000011000017945 */ /* 0x000fe20003800000 */
[----:B------:R-:W-:-:S03]  /*39f0*/  @!P4 ISETP.NE.U32.AND P0, PT, RZ, c[0x0][0x218], PT ;  /* 0x00008600ff00ca0c */ /* 0x000fc60003f05070 */
[-C--:B------:R-:W-:Y:S01]  /*3a00*/  @P5 FFMA.FTZ R101, R169, R168.reuse, R101 ;  /* 0x000000a8a9655223 */ /* 0x080fe20000010065 */
        /* <DEDUP_REMOVED lines=14> */
.L_x_4226:
[----:B------:R-:W-:Y:S05]  /*3af0*/  BSYNC B1 ;  /* 0x0000000000017941 */ /* 0x000fea0003800000 */
.L_x_4225:
        /* <DEDUP_REMOVED lines=21> */
.L_x_4228:
[----:B------:R-:W-:Y:S05]  /*3c50*/  BSYNC B1 ;  /* 0x0000000000017941 */ /* 0x000fea0003800000 */
.L_x_4227:
        /* <DEDUP_REMOVED lines=21> */
.L_x_4230:
[----:B------:R-:W-:Y:S05]  /*3db0*/  BSYNC B1 ;  /* 0x0000000000017941 */ /* 0x000fea0003800000 */
.L_x_4229:
        /* <DEDUP_REMOVED lines=21> */
.L_x_4232:
[----:B------:R-:W-:Y:S05]  /*3f10*/  BSYNC B1 ;  /* 0x0000000000017941 */ /* 0x000fea0003800000 */
.L_x_4231:
[----:B------:R-:W3:Y:S01]  /*3f20*/  LDL R173, [R1] ;  /* 0x0000000001ad7983 */ /* 0x000ee20000100800 */
        /* <DEDUP_REMOVED lines=20> */
.L_x_4234:
[----:B------:R-:W-:Y:S05]  /*4070*/  BSYNC B1 ;  /* 0x0000000000017941 */ /* 0x000fea0003800000 */
.L_x_4233:
[C---:B------:R-:W-:Y:S01]  /*4080*/  SEL R150, R168.reuse, R150, P6 ;  /* 0x00000096a8967207 */ /* 0x040fe20003000000 */
[----:B------:R-:W-:Y:S01]  /*4090*/  @P5 FMUL.FTZ R168, R168, c[0x0][0x1ec] ;  /* 0x00007b00a8a85a20 */ /* 0x000fe20000410000 */
[----:B------:R-:W-:Y:S01]  /*40a0*/  @P5 PRMT R169, RZ, 0x5410, R159 ;  /* 0x00005410ffa95816 */ /* 0x000fe2000000009f */
[----:B------:R-:W-:Y:S01]  /*40b0*/  BSSY B1, `(.L_x_4235) ;  /* 0x0000011000017945 */ /* 0x000fe20003800000 */
[----:B------:R-:W-:-:S03]  /*40c0*/  @!P4 ISETP.NE.U32.AND P0, PT, RZ, c[0x0][0x218], PT ;  /* 0x00008600ff00ca0c */ /* 0x000fc60003f05070 */
[-C--:B------:R-:W-:Y:S01]  /*40d0*/  @P5 FFMA.FTZ R106, R169, R168.reuse, R106 ;  /* 0x000000a8a96a5223 */ /* 0x080fe2000001006a */
[----:B------:R-:W-:Y:S01]  /*40e0*/  @!P4 ISETP.NE.AND.EX P0, PT, RZ, c[0x0][0x21c], PT, P0 ;  /* 0x00008700ff00ca0c */ /* 0x000fe20003f05300 */
[----:B------:R-:W-:-:S05]  /*40f0*/  @P5 FMUL.FTZ R168, R252, R168 ;  /* 0x000000a8fca85220 */ /* 0x000fca0000410000 */
        /* <DEDUP_REMOVED lines=12> */
.L_x_4236:
[----:B------:R-:W-:Y:S05]  /*41c0*/  BSYNC B1 ;  /* 0x0000000000017941 */ /* 0x000fea0003800000 */
.L_x_4235:
[----:B------:R-:W-:Y:S02]  /*41d0*/  ISETP.NE.U32.AND P0, PT, RZ, c[0x0][0x258], PT ;  /* 0x00009600ff007a0c */ /* 0x000fe40003f05070 */
[C---:B------:R-:W-:Y:S01]  /*41e0*/  SEL R151, R168.reuse, R151, P6 ;  /* 0x00000097a8977207 */ /* 0x040fe20003000000 */
[----:B------:R-:W-:Y:S01]  /*41f0*/  @P5 FMUL.FTZ R168, R168, c[0x0][0x1ec] ;  /* 0x00007b00a8a85a20 */ /* 0x000fe20000410000 */
[----:B------:R-:W-:Y:S02]  /*4200*/  @P5 PRMT R169, RZ, 0x7610, R159 ;  /* 0x00007610ffa95816 */ /* 0x000fe4000000009f */
[----:B------:R-:W-:-:S03]  /*4210*/  ISETP.NE.AND.EX P0, PT, RZ, c[0x0][0x25c], PT, P0 ;  /* 0x00009700ff007a0c */ /* 0x000fc60003f05300 */
[-C--:B------:R-:W-:Y:S02]  /*4220*/  @P5 FFMA.FTZ R107, R169, R168.reuse, R107 ;  /* 0x000000a8a96b5223 */ /* 0x080fe4000001006b */
[----:B------:R-:W-:-:S05]  /*4230*/  @P5 FMUL.FTZ R168, R251, R168 ;  /* 0x000000a8fba85220 */ /* 0x000fca0000410000 */
        /* <DEDUP_REMOVED lines=11> */
.L_x_4218:
[----:B------:R-:W-:Y:S05]  /*42f0*/  BSYNC B0 ;  /* 0x0000000000007941 */ /* 0x000fea0003800000 */
.L_x_4217:
        /* <DEDUP_REMOVED lines=9> */
.L_x_4240:
[----:B------:R-:W-:Y:S05]  /*4390*/  BSYNC B1 ;  /* 0x0000000000017941 */ /* 0x000fea0003800000 */
.L_x_4239:
        /* <DEDUP_REMOVED lines=11> */
.L_x_4242:
[----:B------:R-:W-:Y:S05]  /*4450*/  BSYNC B1 ;  /* 0x0000000000017941 */ /* 0x000fea0003800000 */
.L_x_4241:
        /* <DEDUP_REMOVED lines=22> */
.L_x_4244:
[----:B------:R-:W-:Y:S05]  /*45c0*/  BSYNC B1 ;  /* 0x0000000000017941 */ /* 0x000fea0003800000 */
.L_x_4243:
        /* <DEDUP_REMOVED lines=20> */
.L_x_4246:
[----:B------:R-:W-:Y:S05]  /*4710*/  BSYNC B1 ;  /* 0x0000000000017941 */ /* 0x000fea0003800000 */
.L_x_4245:
        /* <DEDUP_REMOVED lines=20> */
.L_x_4248:
[----:B------:R-:W-:Y:S05]  /*4860*/  BSYNC B1 ;  /* 0x0000000000017941 */ /* 0x000fea0003800000 */
.L_x_4247:
        /* <DEDUP_REMOVED lines=20> */
.L_x_4250:
[----:B------:R-:W-:Y:S05]  /*49b0*/  BSYNC B1 ;  /* 0x0000000000017941 */ /* 0x000fea0003800000 */
.L_x_4249:
        /* <DEDUP_REMOVED lines=20> */
.L_x_4252:
[----:B------:R-:W-:Y:S05]  /*4b00*/  BSYNC B1 ;  /* 0x0000000000017941 */ /* 0x000fea0003800000 */
.L_x_4251:
        /* <DEDUP_REMOVED lines=20> */
.L_x_4254:
[----:B------:R-:W-:Y:S05]  /*4c50*/  BSYNC B1 ;  /* 0x0000000000017941 */ /* 0x000fea0003800000 */
.L_x_4253:
        /* <DEDUP_REMOVED lines=20> */
.L_x_4256:
[----:B------:R-:W-:Y:S05]  /*4da0*/  BSYNC B1 ;  /* 0x0000000000017941 */ /* 0x000fea0003800000 */
.L_x_4255:
        /* <DEDUP_REMOVED lines=18> */
.L_x_4238:
[----:B------:R-:W-:Y:S05]  /*4ed0*/  BSYNC B0 ;  /* 0x0000000000007941 */ /* 0x000fea0003800000 */
.L_x_4237:
[----:B------:R-:W-:Y:S01]  /*4ee0*/  ISETP.GE.U32.AND P0, PT, R3, 0x200, PT ;  /* 0x000002000300780c */ /* 0x000fe20003f06070 */
[----:B------:R-:W-:-:S12]  /*4ef0*/  BSSY B0, `(.L_x_4257) ;  /* 0x00000bb000007945 */ /* 0x000fd80003800000 */
        /* <DEDUP_REMOVED lines=8> */
.L_x_4260:
[----:B------:R-:W-:Y:S05]  /*4f80*/  BSYNC B1 ;  /* 0x0000000000017941 */ /* 0x000fea0003800000 */
.L_x_4259:
        /* <DEDUP_REMOVED lines=11> */
.L_x_4262:
[----:B------:R-:W-:Y:S05]  /*5040*/  BSYNC B1 ;  /* 0x0000000000017941 */ /* 0x000fea0003800000 */
.L_x_4261:
        /* <DEDUP_REMOVED lines=22> */
.L_x_4264:
[----:B------:R-:W-:Y:S05]  /*51b0*/  BSYNC B1 ;  /* 0x0000000000017941 */ /* 0x000fea0003800000 */
.L_x_4263:
        /* <DEDUP_REMOVED lines=20> */
.L_x_4266:
[----:B------:R-:W-:Y:S05]  /*5300*/  BSYNC B1 ;  /* 0x0000000000017941 */ /* 0x000fea0003800000 */
.L_x_4265:
        /* <DEDUP_REMOVED lines=20> */
.L_x_4268:
[----:B------:R-:W-:Y:S05]  /*5450*/  BSYNC B1 ;  /* 0x0000000000017941 */ /* 0x000fea0003800000 */
.L_x_4267:
        /* <DEDUP_REMOVED lines=20> */
.L_x_4270:
[----:B------:R-:W-:Y:S05]  /*55a0*/  BSYNC B1 ;  /* 0x0000000000017941 */ /* 0x000fea0003800000 */
.L_x_4269:
        /* <DEDUP_REMOVED lines=20> */
.L_x_4272:
[----:B------:R-:W-:Y:S05]  /*56f0*/  BSYNC B1 ;  /* 0x0000000000017941 */ /* 0x000fea0003800000 */
.L_x_4271:
        /* <DEDUP_REMOVED lines=20> */
.L_x_4274:
[----:B------:R-:W-:Y:S05]  /*5840*/  BSYNC B1 ;  /* 0x0000000000017941 */ /* 0x000fea0003800000 */
.L_x_4273:
        /* <DEDUP_REMOVED lines=20> */
.L_x_4276:
[----:B------:R-:W-:Y:S05]  /*5990*/  BSYNC B1 ;  /* 0x0000000000017941 */ /* 0x000fea0003800000 */
.L_x_4275:
[----:B------:R-:W-:Y:S01]  /*59a0*/  ISETP.NE.U32.AND P0, PT, RZ, c[0x0][0x258], PT ;  /* 0x00009600ff007a0c */ /* 0x000fe20003f05070 */
[C---:B------:R-:W-:Y:S01]  /*59b0*/  @P5 FMUL.FTZ R0, R168.reuse, c[0x0][0x1ec] ;  /* 0x00007b00a8005a20 */ /* 0x040fe20000410000 */
[----:B------:R-:W-:Y:S02]  /*59c0*/  SEL R151, R168, R151, P6 ;  /* 0x00000097a8977207 */ /* 0x000fe40003000000 */
[----:B------:R-:W-:Y:S02]  /*59d0*/  ISETP.NE.AND.EX P0, PT, RZ, c[0x0][0x25c], PT, P0 ;  /* 0x00009700ff007a0c */ /* 0x000fe40003f05300 */
[----:B------:R-:W-:-:S05]  /*59e0*/  @P5 PRMT R168, RZ, 0x7610, R159 ;  /* 0x00007610ffa85816 */ /* 0x000fca000000009f */
[-C--:B------:R-:W-:Y:S02]  /*59f0*/  @P5 FFMA.FTZ R123, R168, R0.reuse, R123 ;  /* 0x00000000a87b5223 */ /* 0x080fe4000001007b */
[----:B------:R-:W-:-:S04]  /*5a00*/  @P5 FMUL.FTZ R0, R235, R0 ;  /* 0x00000000eb005220 */ /* 0x000fc80000410000 */
[----:B------:R-:W-:Y:S02]  /*5a10*/  @P0 MOV R168, 0x20 ;  /* 0x0000002000a80802 */ /* 0x000fe40000000f00 */
[----:B------:R-:W-:-:S03]  /*5a20*/  @P5 F2FP.BF16.PACK_AB R0, RZ, R0 ;  /* 0x00000000ff00523e */ /* 0x000fc600000010ff */
[----:B------:R-:W-:Y:S01]  /*5a30*/  @P0 IMAD.WIDE.U32 R168, R4, R168, c[0x0][0x258] ;  /* 0x0000960004a80625 */ /* 0x000fe200078e00a8 */
[----:B------:R-:W-:-:S04]  /*5a40*/  @P5 PRMT R167, R167, 0x5410, R0 ;  /* 0x00005410a7a75816 */ /* 0x000fc80000000000 */
[----:B------:R-:W-:Y:S04]  /*5a50*/  @P0 STG.E.128 [R168.64], R160 ;  /* 0x000000a0a8000986 */ /* 0x000fe8000c101d04 */
[----:B------:R1:W-:Y:S02]  /*5a60*/  @P0 STG.E.128 [R168.64+0x10], R148 ;  /* 0x00001094a8000986 */ /* 0x0003e4000c101d04 */
[----:B-1----:R-:W-:-:S04]  /*5a70*/  @P5 IMAD.MOV.U32 R168, RZ, RZ, 0x10 ;  /* 0x00000010ffa85424 */ /* 0x002fc800078e00ff */
[----:B------:R-:W-:-:S05]  /*5a80*/  @P5 IMAD.WIDE.U32 R168, R172, R168, c[0x0][0x248] ;  /* 0x00009200aca85625 */ /* 0x000fca00078e00a8 */
[----:B------:R1:W-:Y:S02]  /*5a90*/  @P5 STG.E.128 [R168.64], R164 ;  /* 0x000000a4a8005986 */ /* 0x0003e4000c101d04 */
.L_x_4258:
[----:B------:R-:W-:Y:S05]  /*5aa0*/  BSYNC B0 ;  /* 0x0000000000007941 */ /* 0x000fea0003800000 */
.L_x_4257:
[----:B------:R-:W-:Y:S02]  /*5ab0*/  IADD3 R2, R2, c[0x0][0x160], RZ ;  /* 0x0000580002027a10 */ /* 0x000fe40007ffe0ff */
[----:B------:R-:W-:Y:S02]  /*5ac0*/  LOP3.LUT P4, RZ, R233, 0xff, RZ, 0xc0, !PT ;  /* 0x000000ffe9ff7812 */ /* 0x000fe4000788c0ff */
[----:B------:R-:W-:Y:S02]  /*5ad0*/  ISETP.GE.AND P0, PT, R2, c[0x0][0x164], PT ;  /* 0x0000590002007a0c */ /* 0x000fe40003f06270 */
[----:B------:R-:W-:-:S11]  /*5ae0*/  SEL R233, RZ, 0x1, P4 ;  /* 0x00000001ffe97807 */ /* 0x000fd60002000000 */
[----:B012---:R-:W-:Y:S01]  /*5af0*/  @P0 CALL.REL.NOINC `(.L_x_4176) ;  /* 0x0000001000000944 */ /* 0x007fe20003c00000 */
[----:B------:R-:W-:Y:S05]  /*5b00*/  BRA `(.L_x_4277) ;  /* 0xffffb19000007947 */ /* 0x000fea000383ffff */
.L_x_4176:
[----:B-1----:R-:W0:Y:S01]  /*5b10*/  S2UR UR6, SR_CTAID.X ;  /* 0x00000000000679c3 */ /* 0x002e220000002500 */
[----:B------:R-:W0:Y:S01]  /*5b20*/  S2R R2, SR_TID.X ;  /* 0x0000000000027919 */ /* 0x000e220000002100 */
        /* <DEDUP_REMOVED lines=17> */
.L_x_4279:
[----:B------:R-:W-:Y:S05]  /*5c40*/  BSYNC B0 ;  /* 0x0000000000007941 */ /* 0x000fea0003800000 */
.L_x_4278:
        /* <DEDUP_REMOVED lines=13> */
.L_x_4281:
[----:B------:R-:W-:Y:S05]  /*5d20*/  BSYNC B0 ;  /* 0x0000000000007941 */ /* 0x000fea0003800000 */
.L_x_4280:
        /* <DEDUP_REMOVED lines=13> */
.L_x_4283:
[----:B------:R-:W-:Y:S05]  /*5e00*/  BSYNC B0 ;  /* 0x0000000000007941 */ /* 0x000fea0003800000 */
.L_x_4282:
        /* <DEDUP_REMOVED lines=13> */
.L_x_4195:
[----:B------:R-:W-:Y:S01]  /*5ee0*/  MOV R169, R219 ;  /* 0x000000db00a97202 */ /* 0x000fe20000000f00 */
[----:B------:R-:W-:Y:S01]  /*5ef0*/  IMAD.MOV.U32 R170, RZ, RZ, 0x10 ;  /* 0x00000010ffaa7424 */ /* 0x000fe200078e00ff */
[----:B------:R-:W-:Y:S01]  /*5f00*/  MOV R174, 0xffffffff ;  /* 0xffffffff00ae7802 */ /* 0x000fe20000000f00 */
[----:B------:R-:W-:Y:S01]  /*5f10*/  IMAD.MOV.U32 R175, RZ, RZ, 0x1f ;  /* 0x0000001fffaf7424 */ /* 0x000fe200078e00ff */
[----:B------:R-:W-:-:S02]  /*5f20*/  MOV R168, 0x5f40 ;  /* 0x00005f4000a87802 */ /* 0x000fc40000000f00 */
[----:B0----5:R-:W-:Y:S05]  /*5f30*/  CALL.REL.NOINC `($__internal_66_$__cuda_sm70_shflsync_down_p) ;  /* 0x0000046000007944 */ /* 0x021fea0003c00000 */
[----:B-1----:R-:W-:Y:S01]  /*5f40*/  IMAD.MOV.U32 R171, RZ, RZ, R170 ;  /* 0x000000ffffab7224 */ /* 0x002fe200078e00aa */
[----:B------:R-:W-:Y:S05]  /*5f50*/  BRA `(.L_x_4284) ;  /* 0xffffc82000007947 */ /* 0x000fea000383ffff */
.L_x_4196:
[----:B------:R-:W-:Y:S01]  /*5f60*/  HFMA2.MMA R170, -RZ, RZ, 0, 9.5367431640625e-07 ;  /* 0x00000010ffaa7435 */ /* 0x000fe200000001ff */
[----:B------:R-:W-:Y:S01]  /*5f70*/  IMAD.MOV.U32 R169, RZ, RZ, R217 ;  /* 0x000000ffffa97224 */ /* 0x000fe200078e00d9 */
[----:B------:R-:W-:Y:S01]  /*5f80*/  MOV R168, 0x5fc0 ;  /* 0x00005fc000a87802 */ /* 0x000fe20000000f00 */
[----:B------:R-:W-:-:S02]  /*5f90*/  IMAD.MOV.U32 R175, RZ, RZ, 0x1f ;  /* 0x0000001fffaf7424 */ /* 0x000fc400078e00ff */
[----:B------:R-:W-:Y:S02]  /*5fa0*/  IMAD.MOV.U32 R174, RZ, RZ, -0x1 ;  /* 0xffffffffffae7424 */ /* 0x000fe400078e00ff */
[----:B012--5:R-:W-:Y:S05]  /*5fb0*/  CALL.REL.NOINC `($__internal_66_$__cuda_sm70_shflsync_down_p) ;  /* 0x000003e000007944 */ /* 0x027fea0003c00000 */
[----:B------:R-:W-:Y:S01]  /*5fc0*/  FADD.FTZ R219, R171, R219 ;  /* 0x000000dbabdb7221 */ /* 0x000fe20000010000 */
[----:B------:R-:W-:Y:S01]  /*5fd0*/  MOV R168, 0x6040 ;  /* 0x0000604000a87802 */ /* 0x000fe20000000f00 */
[----:B-1----:R-:W-:Y:S01]  /*5fe0*/  FADD.FTZ R217, R217, R170 ;  /* 0x000000aad9d97221 */ /* 0x002fe20000010000 */
[----:B------:R-:W-:Y:S01]  /*5ff0*/  MOV R170, 0x8 ;  /* 0x0000000800aa7802 */ /* 0x000fe20000000f00 */
[----:B------:R-:W-:Y:S01]  /*6000*/  IMAD.MOV.U32 R175, RZ, RZ, 0x1f ;  /* 0x0000001fffaf7424 */ /* 0x000fe200078e00ff */
[----:B------:R-:W-:Y:S01]  /*6010*/  MOV R169, R219 ;  /* 0x000000db00a97202 */ /* 0x000fe20000000f00 */
[----:B------:R-:W-:Y:S02]  /*6020*/  IMAD.MOV.U32 R174, RZ, RZ, -0x1 ;  /* 0xffffffffffae7424 */ /* 0x000fe400078e00ff */
[----:B------:R-:W-:Y:S05]  /*6030*/  CALL.REL.NOINC `($__internal_66_$__cuda_sm70_shflsync_down_p) ;  /* 0x0000036000007944 */ /* 0x000fea0003c00000 */
[----:B-1----:R-:W-:Y:S01]  /*6040*/  IMAD.MOV.U32 R171, RZ, RZ, R170 ;  /* 0x000000ffffab7224 */ /* 0x002fe200078e00aa */
[----:B------:R-:W-:Y:S01]  /*6050*/  HFMA2.MMA R170, -RZ, RZ, 0, 4.76837158203125e-07 ;  /* 0x00000008ffaa7435 */ /* 0x000fe200000001ff */
[----:B------:R-:W-:Y:S01]  /*6060*/  IMAD.MOV.U32 R169, RZ, RZ, R217 ;  /* 0x000000ffffa97224 */ /* 0x000fe200078e00d9 */
[----:B------:R-:W-:Y:S01]  /*6070*/  MOV R168, 0x60b0 ;  /* 0x000060b000a87802 */ /* 0x000fe20000000f00 */
[----:B------:R-:W-:-:S02]  /*6080*/  IMAD.MOV.U32 R175, RZ, RZ, 0x1f ;  /* 0x0000001fffaf7424 */ /* 0x000fc400078e00ff */
[----:B------:R-:W-:Y:S02]  /*6090*/  IMAD.MOV.U32 R174, RZ, RZ, -0x1 ;  /* 0xffffffffffae7424 */ /* 0x000fe400078e00ff */
[----:B------:R-:W-:Y:S05]  /*60a0*/  CALL.REL.NOINC `($__internal_66_$__cuda_sm70_shflsync_down_p) ;  /* 0x000002f000007944 */ /* 0x000fea0003c00000 */
        /* <DEDUP_REMOVED lines=9> */
[----:B------:R-:W-:Y:S01]  /*6140*/  HFMA2.MMA R170, -RZ, RZ, 0, 2.384185791015625e-07 ;  /* 0x00000004ffaa7435 */ /* 0x000fe200000001ff */
        /* <DEDUP_REMOVED lines=13> */
[----:B------:R-:W-:Y:S01]  /*6220*/  HFMA2.MMA R175, -RZ, RZ, 0, 1.847743988037109375e-06 ;  /* 0x0000001fffaf7435 */ /* 0x000fe200000001ff */
[----:B-1----:R-:W-:Y:S01]  /*6230*/  IMAD.MOV.U32 R171, RZ, RZ, R170 ;  /* 0x000000ffffab7224 */ /* 0x002fe200078e00aa */
[----:B------:R-:W-:Y:S01]  /*6240*/  MOV R169, R217 ;  /* 0x000000d900a97202 */ /* 0x000fe20000000f00 */
[----:B------:R-:W-:Y:S01]  /*6250*/  IMAD.MOV.U32 R170, RZ, RZ, 0x2 ;  /* 0x00000002ffaa7424 */ /* 0x000fe200078e00ff */
[----:B------:R-:W-:Y:S01]  /*6260*/  MOV R168, 0x6290 ;  /* 0x0000629000a87802 */ /* 0x000fe20000000f00 */
[----:B------:R-:W-:-:S02]  /*6270*/  IMAD.MOV.U32 R174, RZ, RZ, -0x1 ;  /* 0xffffffffffae7424 */ /* 0x000fc400078e00ff */
[----:B------:R-:W-:Y:S05]  /*6280*/  CALL.REL.NOINC `($__internal_66_$__cuda_sm70_shflsync_down_p) ;  /* 0x0000011000007944 */ /* 0x000fea0003c00000 */
[----:B------:R-:W-:Y:S01]  /*6290*/  FADD.FTZ R219, R171, R219 ;  /* 0x000000dbabdb7221 */ /* 0x000fe20000010000 */
[----:B------:R-:W-:Y:S01]  /*62a0*/  MOV R174, 0xffffffff ;  /* 0xffffffff00ae7802 */ /* 0x000fe20000000f00 */
[----:B-1----:R-:W-:Y:S01]  /*62b0*/  FADD.FTZ R217, R217, R170 ;  /* 0x000000aad9d97221 */ /* 0x002fe20000010000 */
[----:B------:R-:W-:Y:S01]  /*62c0*/  MOV R170, 0x1 ;  /* 0x0000000100aa7802 */ /* 0x000fe20000000f00 */
[----:B------:R-:W-:Y:S01]  /*62d0*/  IMAD.MOV.U32 R175, RZ, RZ, 0x1f ;  /* 0x0000001fffaf7424 */ /* 0x000fe200078e00ff */
[----:B------:R-:W-:Y:S01]  /*62e0*/  MOV R168, 0x6310 ;  /* 0x0000631000a87802 */ /* 0x000fe20000000f00 */
[----:B------:R-:W-:-:S02]  /*62f0*/  IMAD.MOV.U32 R169, RZ, RZ, R219 ;  /* 0x000000ffffa97224 */ /* 0x000fc400078e00db */
[----:B------:R-:W-:Y:S05]  /*6300*/  CALL.REL.NOINC `($__internal_66_$__cuda_sm70_shflsync_down_p) ;  /* 0x0000009000007944 */ /* 0x000fea0003c00000 */
[----:B-1----:R-:W-:Y:S01]  /*6310*/  MOV R171, R170 ;  /* 0x000000aa00ab7202 */ /* 0x002fe20000000f00 */
[----:B------:R-:W-:Y:S01]  /*6320*/  HFMA2.MMA R170, -RZ, RZ, 0, 5.9604644775390625e-08 ;  /* 0x00000001ffaa7435 */ /* 0x000fe200000001ff */
[----:B------:R-:W-:Y:S01]  /*6330*/  IMAD.MOV.U32 R169, RZ, RZ, R217 ;  /* 0x000000ffffa97224 */ /* 0x000fe200078e00d9 */
[----:B------:R-:W-:Y:S01]  /*6340*/  MOV R174, 0xffffffff ;  /* 0xffffffff00ae7802 */ /* 0x000fe20000000f00 */
[----:B------:R-:W-:Y:S01]  /*6350*/  IMAD.MOV.U32 R175, RZ, RZ, 0x1f ;  /* 0x0000001fffaf7424 */ /* 0x000fe200078e00ff */
[----:B------:R-:W-:-:S02]  /*6360*/  MOV R168, 0x6380 ;  /* 0x0000638000a87802 */ /* 0x000fc40000000f00 */
[----:B------:R-:W-:Y:S05]  /*6370*/  CALL.REL.NOINC `($__internal_66_$__cuda_sm70_shflsync_down_p) ;  /* 0x0000002000007944 */ /* 0x000fea0003c00000 */
[----:B-1----:R-:W-:Y:S01]  /*6380*/  IMAD.MOV.U32 R169, RZ, RZ, R170 ;  /* 0x000000ffffa97224 */ /* 0x002fe200078e00aa */
[----:B------:R-:W-:Y:S05]  /*6390*/  BRA `(.L_x_4285) ;  /* 0xffffc50000007947 */ /* 0x000fea000383ffff */
        .weak           $__internal_66_$__cuda_sm70_shflsync_down_p
        .type           $__internal_66_$__cuda_sm70_shflsync_down_p,@function
        .size           $__internal_66_$__cuda_sm70_shflsync_down_p,(.L_x_11800 - $__internal_66_$__cuda_sm70_shflsync_down_p)
$__internal_66_$__cuda_sm70_shflsync_down_p:
[----:B------:R-:W-:Y:S04]  /*63a0*/  WARPSYNC R174 ;  /* 0x000000ae00007348 */ /* 0x000fe80003800000 */
[----:B------:R0:W1:Y:S02]  /*63b0*/  SHFL.DOWN PT, R170, R169, R170, R175 ;  /* 0x080000aaa9aa7389 */ /* 0x00006400000e00af */
[----:B0-----:R-:W-:-:S06]  /*63c0*/  HFMA2.MMA R169, -RZ, RZ, 0, 0 ;  /* 0x00000000ffa97435 */ /* 0x001fcc00000001ff */
[----:B------:R-:W-:Y:S05]  /*63d0*/  RET.REL.NODEC R168 `(_ZN10layer_norm13ln_bwd_kernelINS_13Kernel_traitsI13__nv_bfloat16S2_fS2_fjLj4096ELj1ELj1ELj4ELj16ENS_18Kernel_traits_baseILj4096ES2_S2_fS2_fjLj128EEEEELb0ELb1ELb1ELb0EEEvNS_9BwdParamsE) ;  /* 0xffff9c20a8007950 */ /* 0x000fea0003c3ffff */
.L_x_4286:
        /* <DEDUP_REMOVED lines=10> */
.L_x_11800:


//--------------------- .text._ZN10layer_norm13ln_bwd_kernelINS_13Kernel_traitsI13__nv_bfloat16S2_fS2_fjLj4096ELj1ELj1ELj4ELj16ENS_18Kernel_traits_baseILj4096ES2_S2_fS2_fjLj128EEEEELb0ELb1ELb1ELb1EEEvNS_9BwdParamsE --------------------------
	.section	.text._ZN10layer_norm13ln_bwd_kernelINS_13Kernel_traitsI13__nv_bfloat16S2_fS2_fjLj4096ELj1ELj1ELj4ELj16ENS_18Kernel_traits_baseILj4096ES2_S2_fS2_fjLj128EEEEELb0ELb1ELb1ELb1EEEvNS_9BwdParamsE,"ax",@progbits
	.sectioninfo	@"SHI_REGISTERS=255"
	.align	128
        .global         _ZN10layer_norm13ln_bwd_kernelINS_13Kernel_traitsI13__nv_bfloat16S2_fS2_fjLj4096ELj1ELj1ELj4ELj16ENS_18Kernel_traits_baseILj4096ES2_S2_fS2_fjLj128EEEEELb0ELb1ELb1ELb1EEEvNS_9BwdParamsE
        .type           _ZN10layer_norm13ln_bwd_kernelINS_13Kernel_traitsI13__nv_bfloat16S2_fS2_fjLj4096ELj1ELj1ELj4ELj16ENS_18Kernel_traits_baseILj4096ES2_S2_fS2_fjLj128EEEEELb0ELb1ELb1ELb1EEEvNS_9BwdParamsE,@function
        .size           _ZN10layer_norm13ln_bwd_kernelINS_13Kernel_traitsI13__nv_bfloat16S2_fS2_fjLj4096ELj1ELj1ELj4ELj16ENS_18Kernel_traits_baseILj4096ES2_S2_fS2_fjLj128EEEEELb0ELb1ELb1ELb1EEEvNS_9BwdParamsE,(.L_x_11801 - _ZN10layer_norm13ln_bwd_kernelINS_13Kernel_traitsI13__nv_bfloat16S2_fS2_fjLj4096ELj1ELj1ELj4ELj16ENS_18Kernel_traits_baseILj4096ES2_S2_fS2_fjLj128EEEEELb0ELb1ELb1ELb1EEEvNS_9BwdParamsE)
        .other          _ZN10layer_norm13ln_bwd_kernelINS_13Kernel_traitsI13__nv_bfloat16S2_fS2_fjLj4096ELj1ELj1ELj4ELj16ENS_18Kernel_traits_baseILj4096ES2_S2_fS2_fjLj128EEEEELb0ELb1ELb1ELb1EEEvNS_9BwdParamsE,@"STO_CUDA_ENTRY STV_DEFAULT"
_ZN10layer_norm13ln_bwd_kernelINS_13Kernel_traitsI13__nv_bfloat16S2_fS2_fjLj4096ELj1ELj1ELj4ELj16ENS_18Kernel_traits_baseILj4096ES2_S2_fS2_fjLj128EEEEELb0ELb1ELb1ELb1EEEvNS_9BwdParamsE:
.text._ZN10layer_norm13ln_bwd_kernelINS_13Kernel_traitsI13__nv_bfloat16S2_fS2_fjLj4096ELj1ELj1ELj4ELj16ENS_18Kernel_traits_baseILj4096ES2_S2_fS2_fjLj128EEEEELb0ELb1ELb1ELb1EEEvNS_9BwdParamsE:
[----:B------:R-:W-:-:S03]  /*0000*/  IMAD.MOV.U32 R1, RZ, RZ, c[0x0][0x28] ;  /* 0x00000a00ff017624 */ /* 0x000fc600078e00ff */
        /* <DEDUP_REMOVED lines=65> */
.L_x_4287:
[----:B0-----:R-:W-:-:S05]  /*0420*/  LEA R2, P0, R5, c[0x0][0x1b0], 0x4 ;  /* 0x00006c0005027a11 */ /* 0x001fca00078020ff */
[----:B------:R-:W-:-:S05]  /*0430*/  IMAD.X R3, RZ, RZ, c[0x0][0x1b4], P0 ;  /* 0x00006d00ff037624 */ /* 0x000fca00000e06ff */
[----:B------:R-:W2:Y:S04]  /*0440*/  LDG.E.128 R8, [R2.64] ;  /* 0x0000000402087981 */ /* 0x000ea8000c1e1d00 */
[----:B------:R0:W3:Y:S04]  /*0450*/  LDG.E.128 R12, [R2.64+0x800] ;  /* 0x00080004020c7981 */ /* 0x0000e8000c1e1d00 */
[----:B------:R0:W4:Y:S04]  /*0460*/  LDG.E.128 R16, [R2.64+0x1000] ;  /* 0x0010000402107981 */ /* 0x000128000c1e1d00 */
[----:B------:R0:W3:Y:S01]  /*0470*/  LDG.E.128 R4, [R2.64+0x1800] ;  /* 0x0018000402047981 */ /* 0x0000e2000c1e1d00 */
        /* <DEDUP_REMOVED lines=52> */
[--C-:B------:R-:W-:Y:S01]  /*07c0*/  PRMT R2, RZ, 0x5410, R9.reuse ;  /* 0x00005410ff027816 */ /* 0x100fe20000000009 */
[----:B------:R-:W-:Y:S01]  /*07d0*/  STL [R1+0x70], R20 ;  /* 0x0000701401007387 */ /* 0x000fe20000100800 */
[----:B------:R-:W-:-:S03]  /*07e0*/  PRMT R8, RZ, 0x7610, R9 ;  /* 0x00007610ff087816 */ /* 0x000fc60000000009 */
[----:B------:R0:W-:Y:S01]  /*07f0*/  STL [R1+0x6c], R3 ;  /* 0x00006c0301007387 */ /* 0x0001e20000100800 */
[----:B---3--:R-:W-:-:S03]  /*0800*/  PRMT R252, RZ, 0x7610, R6 ;  /* 0x00007610fffc7816 */ /* 0x008fc60000000006 */
[----:B------:R2:W-:Y:S01]  /*0810*/  STL [R1+0x68], R2 ;  /* 0x0000680201007387 */ /* 0x0005e20000100800 */
[--C-:B------:R-:W-:Y:S02]  /*0820*/  PRMT R251, RZ, 0x5410, R7.reuse ;  /* 0x00005410fffb7816 */ /* 0x100fe40000000007 */
[----:B------:R-:W-:Y:S01]  /*0830*/  PRMT R250, RZ, 0x7610, R7 ;  /* 0x00007610fffa7816 */ /* 0x000fe20000000007 */
[----:B------:R3:W-:Y:S01]  /*0840*/  STL [R1+0x64], R8 ;  /* 0x0000640801007387 */ /* 0x0007e20000100800 */
[--C-:B0-----:R-:W-:Y:S02]  /*0850*/  PRMT R3, RZ, 0x5410, R10.reuse ;  /* 0x00005410ff037816 */ /* 0x101fe4000000000a */
[----:B--2---:R-:W-:-:S03]  /*0860*/  PRMT R2, RZ, 0x7610, R10 ;  /* 0x00007610ff027816 */ /* 0x004fc6000000000a */
[----:B------:R0:W-:Y:S01]  /*0870*/  STL [R1+0x60], R3 ;  /* 0x0000600301007387 */ /* 0x0001e20000100800 */
[----:B---3--:R-:W-:-:S03]  /*0880*/  PRMT R8, RZ, 0x5410, R11 ;  /* 0x00005410ff087816 */ /* 0x008fc6000000000b */
[----:B------:R2:W-:Y:S04]  /*0890*/  STL [R1+0x5c], R2 ;  /* 0x00005c0201007387 */ /* 0x0005e80000100800 */
[----:B------:R3:W-:Y:S01]  /*08a0*/  STL [R1+0x58], R8 ;  /* 0x0000580801007387 */ /* 0x0007e20000100800 */
[----:B0-----:R-:W-:Y:S02]  /*08b0*/  PRMT R3, RZ, 0x7610, R11 ;  /* 0x00007610ff037816 */ /* 0x001fe4000000000b */
[----:B--2---:R-:W-:-:S03]  /*08c0*/  PRMT R2, RZ, 0x5410, R12 ;  /* 0x00005410ff027816 */ /* 0x004fc6000000000c */
[----:B------:R0:W-:Y:S01]  /*08d0*/  STL [R1+0x54], R3 ;  /* 0x0000540301007387 */ /* 0x0001e20000100800 */
[----:B---3--:R-:W-:-:S03]  /*08e0*/  PRMT R8, RZ, 0x7610, R12 ;  /* 0x00007610ff087816 */ /* 0x008fc6000000000c */
[----:B------:R2:W-:Y:S04]  /*08f0*/  STL [R1+0x50], R2 ;  /* 0x0000500201007387 */ /* 0x0005e80000100800 */
        /* <DEDUP_REMOVED lines=13> */
[--C-:B----4-:R-:W-:Y:S02]  /*09d0*/  PRMT R3, RZ, 0x5410, R16.reuse ;  /* 0x00005410ff037816 */ /* 0x110fe40000000010 */
[----:B0-----:R-:W-:-:S03]  /*09e0*/  PRMT R2, RZ, 0x7610, R16 ;  /* 0x00007610ff027816 */ /* 0x001fc60000000010 */
[----:B------:R0:W-:Y:S01]  /*09f0*/  STL [R1+0x30], R3 ;  /* 0x0000300301007387 */ /* 0x0001e20000100800 */
[----:B--2---:R-:W-:-:S03]  /*0a00*/  PRMT R8, RZ, 0x5410, R17 ;  /* 0x00005410ff087816 */ /* 0x004fc60000000011 */
[----:B------:R2:W-:Y:S04]  /*0a10*/  STL [R1+0x2c], R2 ;  /* 0x00002c0201007387 */ /* 0x0005e80000100800 */
[----:B------:R3:W-:Y:S01]  /*0a20*/  STL [R1+0x28], R8 ;  /* 0x0000280801007387 */ /* 0x0007e20000100800 */
[----:B0-----:R-:W-:Y:S02]  /*0a30*/  PRMT R3, RZ, 0x7610, R17 ;  /* 0x00007610ff037816 */ /* 0x001fe40000000011 */
[----:B--2---:R-:W-:-:S03]  /*0a40*/  PRMT R2, RZ, 0x5410, R18 ;  /* 0x00005410ff027816 */ /* 0x004fc60000000012 */
[----:B------:R0:W-:Y:S01]  /*0a50*/  STL [R1+0x24], R3 ;  /* 0x0000240301007387 */ /* 0x0001e20000100800 */
[----:B---3--:R-:W-:-:S03]  /*0a60*/  PRMT R8, RZ, 0x7610, R18 ;  /* 0x00007610ff087816 */ /* 0x008fc60000000012 */
[----:B------:R2:W-:Y:S04]  /*0a70*/  STL [R1+0x20], R2 ;  /* 0x0000200201007387 */ /* 0x0005e80000100800 */
[----:B------:R-:W-:Y:S01]  /*0a80*/  STL [R1+0x1c], R8 ;  /* 0x00001c0801007387 */ /* 0x000fe20000100800 */
[--C-:B0-----:R-:W-:Y:S02]  /*0a90*/  PRMT R3, RZ, 0x5410, R19.reuse ;  /* 0x00005410ff037816 */ /* 0x101fe40000000013 */
[----:B--2---:R-:W-:-:S03]  /*0aa0*/  PRMT R2, RZ, 0x7610, R19 ;  /* 0x00007610ff027816 */ /* 0x004fc60000000013 */
[----:B------:R0:W-:Y:S04]  /*0ab0*/  STL [R1+0x18], R3 ;  /* 0x0000180301007387 */ /* 0x0001e80000100800 */
[----:B------:R2:W-:Y:S01]  /*0ac0*/  STL [R1+0x14], R2 ;  /* 0x0000140201007387 */ /* 0x0005e20000100800 */
[--C-:B0-----:R-:W-:Y:S02]  /*0ad0*/  PRMT R3, RZ, 0x5410, R4.reuse ;  /* 0x00005410ff037816 */ /* 0x101fe40000000004 */
[----:B--2---:R-:W-:-:S03]  /*0ae0*/  PRMT R2, RZ, 0x7610, R4 ;  /* 0x00007610ff027816 */ /* 0x004fc60000000004 */
[----:B------:R0:W-:Y:S01]  /*0af0*/  STL [R1+0x10], R3 ;  /* 0x0000100301007387 */ /* 0x0001e20000100800 */
[----:B------:R-:W-:-:S03]  /*0b00*/  PRMT R4, RZ, 0x5410, R5 ;  /* 0x00005410ff047816 */ /* 0x000fc60000000005 */
[----:B------:R2:W-:Y:S04]  /*0b10*/  STL [R1+0xc], R2 ;  /* 0x00000c0201007387 */ /* 0x0005e80000100800 */
[----:B------:R3:W-:Y:S01]  /*0b20*/  STL [R1+0x8], R4 ;  /* 0x0000080401007387 */ /* 0x0007e20000100800 */
[----:B0-----:R-:W-:Y:S02]  /*0b30*/  PRMT R3, RZ, 0x7610, R5 ;  /* 0x00007610ff037816 */ /* 0x001fe40000000005 */
[----:B--2---:R-:W-:-:S03]  /*0b40*/  PRMT R2, RZ, 0x5410, R6 ;  /* 0x00005410ff027816 */ /* 0x004fc60000000006 */
[----:B------:R3:W-:Y:S04]  /*0b50*/  STL [R1+0x4], R3 ;  /* 0x0000040301007387 */ /* 0x0007e80000100800 */
[----:B-1----:R3:W-:Y:S02]  /*0b60*/  STL [R1], R2 ;  /* 0x0000000201007387 */ /* 0x0027e40000100800 */
.L_x_4358:
[----:B------:R-:W-:-:S04]  /*0b70*/  IMAD.MOV.U32 R243, RZ, RZ, 0x4 ;  /* 0x00000004fff37424 */ /* 0x000fc800078e00ff */
[----:B------:R-:W-:-:S05]  /*0b80*/  IMAD.WIDE R184, R0, R243, c[0x0][0x1d8] ;  /* 0x0000760000b87625 */ /* 0x000fca00078e02f3 */
[----:B------:R0:W2:Y:S04]  /*0b90*/  LDG.E R241, [R184.64] ;  /* 0x00000004b8f17981 */ /* 0x0000a8000c1e1900 */
[----:B------:R-:W1:Y:S01]  /*0ba0*/  S2R R244, SR_TID.X ;  /* 0x0000000000f47919 */ /* 0x000e620000002100 */
[----:B0-----:R-:W-:-:S05]  /*0bb0*/  IMAD.WIDE R184, R0, R243, c[0x0][0x1a8] ;  /* 0x00006a0000b87625 */ /* 0x001fca00078e02f3 */
[----:B---3-5:R0:W5:Y:S02]  /*0bc0*/  LDG.E R2, [R184.64] ;  /* 0x00000004b8027981 */ /* 0x028164000c1e1900 */
[----:B0-----:R-:W-:-:S05]  /*0bd0*/  IMAD.WIDE R184, R0, R243, c[0x0][0x1d0] ;  /* 0x0000740000b87625 */ /* 0x001fca00078e02f3 */
[----:B------:R0:W5:Y:S01]  /*0be0*/  LDG.E R212, [R184.64] ;  /* 0x00000004b8d47981 */ /* 0x000162000c1e1900 */
[----:B-1----:R-:W-:Y:S01]  /*0bf0*/  LOP3.LUT R244, R244, 0x7f, RZ, 0xc0, !PT ;  /* 0x0000007ff4f47812 */ /* 0x002fe200078ec0ff */
[----:B------:R-:W-:Y:S01]  /*0c00*/  BSSY B0, `(.L_x_4289) ;  /* 0x0000167000007945 */ /* 0x000fe20003800000 */
[----:B------:R-:W-:Y:S01]  /*0c10*/  MOV R242, 0x20 ;  /* 0x0000002000f27802 */ /* 0x000fe20000000f00 */
[----:B0-----:R-:W-:-:S05]  /*0c20*/  IMAD R184, R0, c[0x0][0x168], RZ ;  /* 0x00005a0000b87a24 */ /* 0x001fca00078e02ff */
        /* <DEDUP_REMOVED lines=25> */
[----:B------:R-:W-:Y:S01]  /*0dc0*/  IMAD.MOV.U32 R241, RZ, RZ, RZ ;  /* 0x000000fffff17224 */ /* 0x000fe200078e00ff */
[----:B------:R-:W-:Y:S01]  /*0dd0*/  MOV R242, RZ ;  /* 0x000000ff00f27202 */ /* 0x000fe20000000f00 */
[----:B------:R-:W-:Y:S05]  /*0de0*/  BRA `(.L_x_4291) ;  /* 0x0000148000007947 */ /* 0x000fea0003800000 */
.L_x_4290:
[----:B------:R-:W-:Y:S01]  /*0df0*/  IADD3 R241, R241, -0x1, RZ ;  /* 0xfffffffff1f17810 */ /* 0x000fe20007ffe0ff */
[----:B------:R-:W-:-:S04]  /*0e00*/  IMAD.WIDE R4, R0, R243, c[0x0][0x1a0] ;  /* 0x0000680000047625 */ /* 0x000fc800078e02f3 */
[----:B------:R-:W-:Y:S01]  /*0e10*/  IMAD R241, R241, c[0x0][0x168], RZ ;  /* 0x00005a00f1f17a24 */ /* 0x000fe200078e02ff */
[----:B------:R0:W2:Y:S01]  /*0e20*/  LDG.E R3, [R4.64] ;  /* 0x0000000404037981 */ /* 0x0000a2000c1e1900 */
[----:B------:R-:W-:-:S03]  /*0e30*/  IMAD.MOV.U32 R225, RZ, RZ, 0x10 ;  /* 0x00000010ffe17424 */ /* 0x000fc600078e00ff */
[----:B------:R-:W-:-:S04]  /*0e40*/  SHF.R.S32.HI R6, RZ, 0x1f, R241 ;  /* 0x0000001fff067819 */ /* 0x000fc800000114f1 */
[----:B------:R-:W-:-:S04]  /*0e50*/  LEA.HI R6, R6, R241, RZ, 0x3 ;  /* 0x000000f106067211 */ /* 0x000fc800078f18ff */
[----:B------:R-:W-:Y:S01]  /*0e60*/  LEA.HI.SX32 R214, R6, R244, 0x1d ;  /* 0x000000f406d67211 */ /* 0x000fe200078feaff */
[----:B------:R-:W-:-:S03]  /*0e70*/  IMAD.WIDE.U32 R12, R234, R242, c[0x0][0x188] ;  /* 0x00006200ea0c7625 */ /* 0x000fc600078e00f2 */
[C---:B------:R-:W-:Y:S02]  /*0e80*/  IADD3 R208, R214.reuse, 0x80, RZ ;  /* 0x00000080d6d07810 */ /* 0x040fe40007ffe0ff */
[C---:B------:R-:W-:Y:S02]  /*0e90*/  IADD3 R216, R214.reuse, 0x100, RZ ;  /* 0x00000100d6d87810 */ /* 0x040fe40007ffe0ff */
[C---:B------:R-:W-:Y:S01]  /*0ea0*/  IADD3 R224, R214.reuse, 0x180, RZ ;  /* 0x00000180d6e07810 */ /* 0x040fe20007ffe0ff */
[----:B------:R-:W-:Y:S01]  /*0eb0*/  IMAD.WIDE.U32 R204, R215, R242, c[0x0][0x188] ;  /* 0x00006200d7cc7625 */ /* 0x000fe200078e00f2 */
[----:B0-----:R0:W3:Y:S03]  /*0ec0*/  LDG.E.128 R4, [R12.64] ;  /* 0x000000040c047981 */ /* 0x0010e6000c1e1d00 */
[-C--:B------:R-:W-:Y:S01]  /*0ed0*/  IMAD.WIDE.U32 R8, R214, R225.reuse, c[0x0][0x208] ;  /* 0x00008200d6087625 */ /* 0x080fe200078e00e1 */
[----:B------:R1:W4:Y:S03]  /*0ee0*/  LDG.E.128 R200, [R204.64] ;  /* 0x00000004ccc87981 */ /* 0x000326000c1e1d00 */
[-C--:B------:R-:W-:Y:S01]  /*0ef0*/  IMAD.WIDE.U32 R208, R208, R225.reuse, c[0x0][0x208] ;  /* 0x00008200d0d07625 */ /* 0x080fe200078e00e1 */
[----:B------:R-:W-:Y:S01]  /*0f00*/  ISETP.NE.U32.AND P0, PT, RZ, c[0x0][0x218], PT ;  /* 0x00008600ff007a0c */ /* 0x000fe20003f05070 */
[----:B------:R-:W3:Y:S02]  /*0f10*/  LDG.E.128 R8, [R8.64] ;  /* 0x0000000408087981 */ /* 0x000ee4000c1e1d00 */
[----:B------:R-:W-:-:S02]  /*0f20*/  IMAD.WIDE.U32 R216, R216, R225, c[0x0][0x208] ;  /* 0x00008200d8d87625 */ /* 0x000fc400078e00e1 */
[----:B0-----:R-:W3:Y:S02]  /*0f30*/  LDG.E.128 R12, [R12.64+0x10] ;  /* 0x000010040c0c7981 */ /* 0x001ee4000c1e1d00 */
[----:B------:R-:W-:Y:S01]  /*0f40*/  IMAD.WIDE.U32 R224, R224, R225, c[0x0][0x208] ;  /* 0x00008200e0e07625 */ /* 0x000fe200078e00e1 */
[----:B------:R-:W-:Y:S01]  /*0f50*/  ISETP.NE.AND.EX P0, PT, RZ, c[0x0][0x21c], PT, P0 ;  /* 0x00008700ff007a0c */ /* 0x000fe20003f05300 */
[----:B------:R-:W3:Y:S04]  /*0f60*/  LDG.E.128 R216, [R216.64] ;  /* 0x00000004d8d87981 */ /* 0x000ee8000c1e1d00 */
[----:B------:R-:W3:Y:S01]  /*0f70*/  LDG.E.128 R224, [R224.64] ;  /* 0x00000004e0e07981 */ /* 0x000ee2000c1e1d00 */
[----:B------:R-:W-:-:S03]  /*0f80*/  IMAD.WIDE.U32 R196, R213, R242, c[0x0][0x188] ;  /* 0x00006200d5c47625 */ /* 0x000fc600078e00f2 */
[----:B------:R-:W3:Y:S04]  /*0f90*/  LDG.E.128 R208, [R208.64] ;  /* 0x00000004d0d07981 */ /* 0x000ee8000c1e1d00 */
        /* <DEDUP_REMOVED lines=8> */
[----:B------:R-:W-:-:S03]  /*1020*/  ISETP.NE.AND P0, PT, R249, RZ, PT ;  /* 0x000000fff900720c */ /* 0x000fc60003f05270 */
[----:B------:R0:W3:Y:S01]  /*1030*/  LDG.E.128 R192, [R196.64] ;  /* 0x00000004c4c07981 */ /* 0x0000e2000c1e1d00 */
[----:B------:R-:W-:-:S03]  /*1040*/  IMAD.WIDE.U32 R20, R220, R242, c[0x0][0x188] ;  /* 0x00006200dc147625 */ /* 0x000fc600078e00f2 */
[----:B-1----:R-:W3:Y:S04]  /*1050*/  LDG.E.128 R204, [R204.64+0x10] ;  /* 0x00001004cccc7981 */ /* 0x002ee8000c1e1d00 */
[----:B------:R1:W3:Y:S04]  /*1060*/  LDG.E.128 R16, [R20.64] ;  /* 0x0000000414107981 */ /* 0x0002e8000c1e1d00 */
[----:B0-----:R-:W3:Y:S04]  /*1070*/  LDG.E.128 R196, [R196.64+0x10] ;  /* 0x00001004c4c47981 */ /* 0x001ee8000c1e1d00 */
[----:B-1----:R-:W3:Y:S01]  /*1080*/  LDG.E.128 R20, [R20.64+0x10] ;  /* 0x0000100414147981 */ /* 0x002ee2000c1e1d00 */
[----:B--2---:R-:W-:-:S05]  /*1090*/  FSEL R184, R3, RZ, !P0 ;  /* 0x000000ff03b87208 */ /* 0x004fca0004000000 */
[C---:B----4-:R-:W-:Y:S02]  /*10a0*/  FADD.FTZ R200, -R184.reuse, R200 ;  /* 0x000000c8b8c87221 */ /* 0x050fe40000010100 */
[----:B---3--:R-:W-:Y:S01]  /*10b0*/  FADD.FTZ R15, -R184, R15 ;  /* 0x0000000fb80f7221 */ /* 0x008fe20000010100 */
[--C-:B------:R-:W-:Y:S02]  /*10c0*/  PRMT R244, RZ, 0x5410, R226.reuse ;  /* 0x00005410fff47816 */ /* 0x100fe400000000e2 */
[----:B------:R-:W-:Y:S01]  /*10d0*/  PRMT R243, RZ, 0x7610, R226 ;  /* 0x00007610fff37816 */ /* 0x000fe200000000e2 */
[C---:B-----5:R-:W-:Y:S02]  /*10e0*/  FMUL.FTZ R226, R2.reuse, R15 ;  /* 0x0000000f02e27220 */ /* 0x060fe40000410000 */
[----:B------:R-:W-:Y:S02]  /*10f0*/  FMUL.FTZ R15, R2, R200 ;  /* 0x000000c8020f7220 */ /* 0x000fe40000410000 */
[----:B------:R-:W2:Y:S01]  /*1100*/  LDL R200, [R1+0x6c] ;  /* 0x00006c0001c87983 */ /* 0x000ea20000100800 */
[----:B------:R-:W-:Y:S01]  /*1110*/  FADD.FTZ R5, -R184, R5 ;  /* 0x00000005b8057221 */ /* 0x000fe20000010100 */
[----:B------:R-:W-:-:S03]  /*1120*/  PRMT R238, RZ, 0x7610, R8 ;  /* 0x00007610ffee7816 */ /* 0x000fc60000000008 */
[----:B------:R-:W-:Y:S01]  /*1130*/  FMUL.FTZ R239, R2, R5 ;  /* 0x0000000502ef7220 */ /* 0x000fe20000410000 */
[--C-:B------:R-:W-:Y:S01]  /*1140*/  PRMT R246, RZ, 0x5410, R227.reuse ;  /* 0x00005410fff67816 */ /* 0x100fe200000000e3 */
[----:B------:R-:W-:Y:S01]  /*1150*/  FADD.FTZ R149, R149, R238 ;  /* 0x000000ee95957221 */ /* 0x000fe20000010000 */
[----:B------:R-:W-:Y:S01]  /*1160*/  PRMT R245, RZ, 0x7610, R227 ;  /* 0x00007610fff57816 */ /* 0x000fe200000000e3 */
[----:B------:R-:W-:Y:S01]  /*1170*/  FFMA.FTZ R57, R239, R238, R57 ;  /* 0x000000eeef397223 */ /* 0x000fe20000010039 */
[--C-:B------:R-:W-:Y:S01]  /*1180*/  PRMT R189, RZ, 0x5410, R218.reuse ;  /* 0x00005410ffbd7816 */ /* 0x100fe200000000da */
[----:B------:R-:W3:Y:S01]  /*1190*/  LDL R227, [R1+0x60] ;  /* 0x0000600001e37983 */ /* 0x000ee20000100800 */
[----:B------:R-:W-:-:S03]  /*11a0*/  PRMT R188, RZ, 0x7610, R218 ;  /* 0x00007610ffbc7816 */ /* 0x000fc600000000da */
[----:B------:R-:W4:Y:S01]  /*11b0*/  LDL R218, [R1+0x58] ;  /* 0x0000580001da7983 */ /* 0x000f220000100800 */
[----:B------:R-:W-:-:S04]  /*11c0*/  FADD.FTZ R14, -R184, R14 ;  /* 0x0000000eb80e7221 */ /* 0x000fc80000010100 */
[----:B------:R-:W-:Y:S02]  /*11d0*/  FMUL.FTZ R228, R2, R14 ;  /* 0x0000000e02e47220 */ /* 0x000fe40000410000 */
[----:B------:R-:W-:-:S04]  /*11e0*/  FADD.FTZ R199, -R184, R199 ;  /* 0x000000c7b8c77221 */ /* 0x000fc80000010100 */
[----:B------:R-:W-:Y:S02]  /*11f0*/  FMUL.FTZ R14, R2, R199 ;  /* 0x000000c7020e7220 */ /* 0x000fe40000410000 */
[----:B------:R-:W3:Y:S01]  /*1200*/  LDL R199, [R1+0x50] ;  /* 0x0000500001c77983 */ /* 0x000ee20000100800 */
[C---:B------:R-:W-:Y:S01]  /*1210*/  FADD.FTZ R7, -R184.reuse, R7 ;  /* 0x00000007b8077221 */ /* 0x040fe20000010100 */
[----:B------:R-:W-:Y:S01]  /*1220*/  PRMT R221, RZ, 0x5410, R8 ;  /* 0x00005410ffdd7816 */ /* 0x000fe20000000008 */
[----:B------:R-:W-:Y:S02]  /*1230*/  FADD.FTZ R8, -R184, R192 ;  /* 0x000000c0b8087221 */ /* 0x000fe40000010100 */
[----:B--2---:R-:W-:Y:S02]  /*1240*/  FMUL.FTZ R238, R200, R238 ;  /* 0x000000eec8ee7220 */ /* 0x004fe40000410000 */
[----:B------:R-:W2:Y:S01]  /*1250*/  LDL R200, [R1+0x48] ;  /* 0x0000480001c87983 */ /* 0x000ea20000100800 */
        /* <DEDUP_REMOVED lines=9> */
[----:B------:R-:W-:Y:S02]  /*12f0*/  FADD.FTZ R11, -R184, R195 ;  /* 0x000000c3b80b7221 */ /* 0x000fe40000010100 */
[----:B------:R-:W-:-:S02]  /*1300*/  FMUL.FTZ R235, R2, R7 ;  /* 0x0000000702eb7220 */ /* 0x000fc40000410000 */
[C---:B------:R-:W-:Y:S02]  /*1310*/  FMUL.FTZ R7, R2.reuse, R8 ;  /* 0x0000000802077220 */ /* 0x040fe40000410000 */
[C---:B------:R-:W-:Y:S02]  /*1320*/  FMUL.FTZ R8, R2.reuse, R9 ;  /* 0x0000000902087220 */ /* 0x040fe40000410000 */
[C---:B------:R-:W-:Y:S02]  /*1330*/  FMUL.FTZ R9, R2.reuse, R10 ;  /* 0x0000000a02097220 */ /* 0x040fe40000410000 */
[C---:B------:R-:W-:Y:S02]  /*1340*/  FMUL.FTZ R10, R2.reuse, R11 ;  /* 0x0000000b020a7220 */ /* 0x040fe40000410000 */
[----:B------:R-:W-:Y:S02]  /*1350*/  FMUL.FTZ R11, R2, R196 ;  /* 0x000000c4020b7220 */ /* 0x000fe40000410000 */
[----:B------:R-:W2:Y:S01]  /*1360*/  LDL R196, [R1+0x64] ;  /* 0x0000640001c47983 */ /* 0x000ea20000100800 */
[----:B------:R-:W-:-:S02]  /*1370*/  FADD.FTZ R13, -R184, R13 ;  /* 0x0000000db80d7221 */ /* 0x000fc40000010100 */
[----:B------:R-:W-:Y:S02]  /*1380*/  FADD.FTZ R198, -R184, R198 ;  /* 0x000000c6b8c67221 */ /* 0x000fe40000010100 */
[C---:B------:R-:W-:Y:S02]  /*1390*/  FMUL.FTZ R230, R2.reuse, R13 ;  /* 0x0000000d02e67220 */ /* 0x040fe40000410000 */
[----:B------:R-:W-:Y:S02]  /*13a0*/  FMUL.FTZ R13, R2, R198 ;  /* 0x000000c6020d7220 */ /* 0x000fe40000410000 */
[----:B------:R-:W2:Y:S01]  /*13b0*/  LDL R198, [R1+0x68] ;  /* 0x0000680001c67983 */ /* 0x000ea20000100800 */
[C---:B------:R-:W-:Y:S02]  /*13c0*/  FADD.FTZ R6, -R184.reuse, R6 ;  /* 0x00000006b8067221 */ /* 0x040fe40000010100 */
[C---:B------:R-:W-:Y:S02]  /*13d0*/  FADD.FTZ R23, -R184.reuse, R23 ;  /* 0x00000017b8177221 */ /* 0x040fe40000010100 */
[----:B------:R-:W-:-:S02]  /*13e0*/  FADD.FTZ R16, -R184, R16 ;  /* 0x00000010b8107221 */ /* 0x000fc40000010100 */
[----:B------:R-:W-:Y:S01]  /*13f0*/  FADD.FTZ R201, -R184, R201 ;  /* 0x000000c9b8c97221 */ /* 0x000fe20000010100 */
[--C-:B------:R-:W-:Y:S01]  /*1400*/  PRMT R192, RZ, 0x5410, R210.reuse ;  /* 0x00005410ffc07816 */ /* 0x100fe200000000d2 */
[----:B------:R-:W-:Y:S01]  /*1410*/  FMUL.FTZ R237, R2, R6 ;  /* 0x0000000602ed7220 */ /* 0x000fe20000410000 */
[----:B------:R-:W-:Y:S02]  /*1420*/  PRMT R193, RZ, 0x7610, R210 ;  /* 0x00007610ffc17816 */ /* 0x000fe400000000d2 */
[--C-:B------:R-:W-:Y:S02]  /*1430*/  PRMT R194, RZ, 0x5410, R211.reuse ;  /* 0x00005410ffc27816 */ /* 0x100fe400000000d3 */
[----:B------:R-:W-:Y:S01]  /*1440*/  PRMT R195, RZ, 0x7610, R211 ;  /* 0x00007610ffc37816 */ /* 0x000fe200000000d3 */
[C---:B------:R-:W-:Y:S01]  /*1450*/  FADD.FTZ R17, -R184.reuse, R17 ;  /* 0x00000011b8117221 */ /* 0x040fe20000010100 */
[----:B------:R-:W-:Y:S01]  /*1460*/  PRMT R211, RZ, 0x5410, R224 ;  /* 0x00005410ffd37816 */ /* 0x000fe200000000e0 */
[----:B------:R-:W-:Y:S01]  /*1470*/  FADD.FTZ R202, -R184, R202 ;  /* 0x000000cab8ca7221 */ /* 0x000fe20000010100 */
[----:B------:R-:W-:Y:S01]  /*1480*/  PRMT R210, RZ, 0x7610, R224 ;  /* 0x00007610ffd27816 */ /* 0x000fe200000000e0 */
[----:B------:R-:W-:-:S02]  /*1490*/  FMUL.FTZ R224, R2, R16 ;  /* 0x0000001002e07220 */ /* 0x000fc40000410000 */
[C---:B------:R-:W-:Y:S02]  /*14a0*/  FMUL.FTZ R6, R2.reuse, R23 ;  /* 0x0000001702067220 */ /* 0x040fe40000410000 */
[----:B------:R-:W2:Y:S01]  /*14b0*/  LDL R23, [R1+0x70] ;  /* 0x0000700001177983 */ /* 0x000ea20000100800 */
[----:B------:R-:W-:-:S03]  /*14c0*/  FMUL.FTZ R16, R2, R201 ;  /* 0x000000c902107220 */ /* 0x000fc60000410000 */
[----:B------:R-:W2:Y:S01]  /*14d0*/  LDL R201, [R1+0x4c] ;  /* 0x00004c0001c97983 */ /* 0x000ea20000100800 */
[C---:B------:R-:W-:Y:S02]  /*14e0*/  FMUL.FTZ R222, R2.reuse, R17 ;  /* 0x0000001102de7220 */ /* 0x040fe40000410000 */
[----:B------:R-:W-:Y:S02]  /*14f0*/  FMUL.FTZ R17, R2, R202 ;  /* 0x000000ca02117220 */ /* 0x000fe40000410000 */
[----:B------:R-:W2:Y:S01]  /*1500*/  LDL R202, [R1+0x40] ;  /* 0x0000400001ca7983 */ /* 0x000ea20000100800 */
[C---:B------:R-:W-:Y:S02]  /*1510*/  FADD.FTZ R12, -R184.reuse, R12 ;  /* 0x0000000cb80c7221 */ /* 0x040fe40000010100 */
[C---:B------:R-:W-:Y:S02]  /*1520*/  FADD.FTZ R3, -R184.reuse, R4 ;  /* 0x00000004b8037221 */ /* 0x040fe40000010100 */
[----:B------:R-:W-:-:S02]  /*1530*/  FADD.FTZ R4, -R184, R21 ;  /* 0x00000015b8047221 */ /* 0x000fc40000010100 */
[----:B------:R-:W-:Y:S02]  /*1540*/  FMUL.FTZ R232, R2, R12 ;  /* 0x0000000c02e87220 */ /* 0x000fe40000410000 */
        /* <DEDUP_REMOVED lines=10> */
[----:B------:R-:W-:Y:S01]  /*15f0*/  PRMT R184, RZ, 0x5410, R209 ;  /* 0x00005410ffb87816 */ /* 0x000fe200000000d1 */
[----:B------:R-:W-:-:S02]  /*1600*/  FADD.FTZ R144, R144, R231 ;  /* 0x000000e790907221 */ /* 0x000fc40000010000 */
[-C--:B------:R-:W-:Y:S02]  /*1610*/  FFMA.FTZ R60, R232, R231.reuse, R60 ;  /* 0x000000e7e83c7223 */ /* 0x080fe4000001003c */
[----:B---3--:R-:W-:Y:S02]  /*1620*/  FMUL.FTZ R231, R227, R231 ;  /* 0x000000e7e3e77220 */ /* 0x008fe40000410000 */
[----:B----4-:R-:W-:Y:S01]  /*1630*/  FMUL.FTZ R227, R218, R248 ;  /* 0x000000f8dae37220 */ /* 0x010fe20000410000 */
[----:B------:R-:W-:-:S05]  /*1640*/  PRMT R223, RZ, 0x5410, R208 ;  /* 0x00005410ffdf7816 */ /* 0x000fca00000000d0 */
[-C--:B------:R-:W-:Y:S02]  /*1650*/  FFMA.FTZ R64, R224, R223.reuse, R64 ;  /* 0x000000dfe0407223 */ /* 0x080fe40000010040 */
[----:B------:R-:W-:Y:S02]  /*1660*/  FADD.FTZ R140, R140, R223 ;  /* 0x000000df8c8c7221 */ /* 0x000fe40000010000 */
[----:B------:R-:W-:Y:S02]  /*1670*/  FMUL.FTZ R223, R199, R223 ;  /* 0x000000dfc7df7220 */ /* 0x000fe40000410000 */
[----:B------:R-:W3:Y:S01]  /*1680*/  LDL R199, [R1+0x38] ;  /* 0x0000380001c77983 */ /* 0x000ee20000100800 */
[----:B--2---:R-:W-:-:S03]  /*1690*/  FMUL.FTZ R218, R200, R184 ;  /* 0x000000b8c8da7220 */ /* 0x004fc60000410000 */
[----:B------:R-:W2:Y:S01]  /*16a0*/  LDL R200, [R1+0x34] ;  /* 0x0000340001c87983 */ /* 0x000ea20000100800 */
[----:B------:R-:W-:Y:S01]  /*16b0*/  PRMT R242, RZ, 0x5410, R225 ;  /* 0x00005410fff27816 */ /* 0x000fe200000000e1 */
[----:B------:R-:W-:Y:S01]  /*16c0*/  FFMA.FTZ R59, R235, R233, R59 ;  /* 0x000000e9eb3b7223 */ /* 0x000fe2000001003b */
[----:B------:R-:W-:Y:S01]  /*16d0*/  PRMT R241, RZ, 0x7610, R225 ;  /* 0x00007610fff17816 */ /* 0x000fe200000000e1 */
[----:B------:R-:W-:Y:S01]  /*16e0*/  FADD.FTZ R151, R151, R233 ;  /* 0x000000e997977221 */ /* 0x000fe20000010000 */
[--C-:B------:R-:W-:Y:S01]  /*16f0*/  PRMT R185, RZ, 0x5410, R216.reuse ;  /* 0x00005410ffb97816 */ /* 0x100fe200000000d8 */
[----:B------:R-:W4:Y:S01]  /*1700*/  LDL R225, [R1+0x5c] ;  /* 0x00005c0001e17983 */ /* 0x000f220000100800 */
[----:B------:R-:W-:-:S03]  /*1710*/  PRMT R197, RZ, 0x7610, R216 ;  /* 0x00007610ffc57816 */ /* 0x000fc600000000d8 */
[----:B------:R-:W4:Y:S01]  /*1720*/  LDL R216, [R1+0x54] ;  /* 0x0000540001d87983 */ /* 0x000f220000100800 */
[-C--:B------:R-:W-:Y:S02]  /*1730*/  FFMA.FTZ R58, R237, R236.reuse, R58 ;  /* 0x000000eced3a7223 */ /* 0x080fe4000001003a */
[----:B------:R-:W-:Y:S02]  /*1740*/  FADD.FTZ R150, R150, R236 ;  /* 0x000000ec96967221 */ /* 0x000fe40000010000 */
[----:B------:R-:W-:Y:S02]  /*1750*/  FMUL.FTZ R233, R196, R233 ;  /* 0x000000e9c4e97220 */ /* 0x000fe40000410000 */
[----:B------:R-:W4:Y:S01]  /*1760*/  LDL R196, [R1+0x44] ;  /* 0x0000440001c47983 */ /* 0x000f220000100800 */
[----:B------:R-:W-:-:S03]  /*1770*/  FMUL.FTZ R236, R198, R236 ;  /* 0x000000ecc6ec7220 */ /* 0x000fc60000410000 */
[----:B------:R-:W4:Y:S01]  /*1780*/  LDL R198, [R1+0x3c] ;  /* 0x00003c0001c67983 */ /* 0x000f220000100800 */
[----:B------:R-:W-:Y:S01]  /*1790*/  PRMT R208, RZ, 0x7610, R208 ;  /* 0x00007610ffd07816 */ /* 0x000fe200000000d0 */
[C---:B------:R-:W-:Y:S02]  /*17a0*/  FMUL.FTZ R3, R2.reuse, R3 ;  /* 0x0000000302037220 */ /* 0x040fe40000410000 */
[----:B------:R-:W-:Y:S02]  /*17b0*/  FMUL.FTZ R214, R2, R20 ;  /* 0x0000001402d67220 */ /* 0x000fe40000410000 */
[----:B------:R-:W-:Y:S02]  /*17c0*/  FFMA.FTZ R56, R3, R221, R56 ;  /* 0x000000dd03387223 */ /* 0x000fe40000010038 */
[----:B------:R-:W-:Y:S02]  /*17d0*/  FADD.FTZ R148, R148, R221 ;  /* 0x000000dd94947221 */ /* 0x000fe40000010000 */
[----:B------:R-:W-:-:S02]  /*17e0*/  FADD.FTZ R136, R136, R192 ;  /* 0x000000c088887221 */ /* 0x000fc40000010000 */
[----:B------:R-:W-:Y:S01]  /*17f0*/  FFMA.FTZ R68, R214, R192, R68 ;  /* 0x000000c0d6447223 */ /* 0x000fe20000010044 */
[--C-:B------:R-:W-:Y:S01]  /*1800*/  PRMT R191, RZ, 0x5410, R219.reuse ;  /* 0x00005410ffbf7816 */ /* 0x100fe200000000db */
[----:B------:R-:W-:Y:S02]  /*1810*/  FMUL.FTZ R23, R23, R221 ;  /* 0x000000dd17177220 */ /* 0x000fe40000410000 */
[----:B------:R-:W-:Y:S02]  /*1820*/  FMUL.FTZ R221, R201, R208 ;  /* 0x000000d0c9dd7220 */ /* 0x000fe40000410000 */
[----:B------:R-:W4:Y:S01]  /*1830*/  LDL R201, [R1+0x30] ;  /* 0x0000300001c97983 */ /* 0x000f220000100800 */
[----:B------:R-:W-:Y:S01]  /*1840*/  PRMT R190, RZ, 0x7610, R219 ;  /* 0x00007610ffbe7816 */ /* 0x000fe200000000db */
[----:B------:R-:W-:Y:S02]  /*1850*/  FMUL.FTZ R192, R202, R192 ;  /* 0x000000c0cac07220 */ /* 0x000fe40000410000 */
[----:B------:R-:W4:Y:S01]  /*1860*/  LDL R202, [R1+0x2c] ;  /* 0x00002c0001ca7983 */ /* 0x000f220000100800 */
[----:B------:R-:W-:-:S02]  /*1870*/  FMUL.FTZ R219, R2, R18 ;  /* 0x0000001202db7220 */ /* 0x000fc40000410000 */
[----:B------:R-:W-:Y:S02]  /*1880*/  FMUL.FTZ R18, R2, R203 ;  /* 0x000000cb02127220 */ /* 0x000fe40000410000 */
[----:B------:R-:W4:Y:S01]  /*1890*/  LDL R203, [R1+0x28] ;  /* 0x0000280001cb7983 */ /* 0x000f220000100800 */
[----:B------:R-:W-:Y:S02]  /*18a0*/  FADD.FTZ R139, R139, R195 ;  /* 0x000000c38b8b7221 */ /* 0x000fe40000010000 */
[----:B------:R-:W-:Y:S02]  /*18b0*/  FFMA.FTZ R71, R6, R195, R71 ;  /* 0x000000c306477223 */ /* 0x000fe40000010047 */
[----:B------:R-:W-:Y:S02]  /*18c0*/  FMUL.FTZ R5, R2, R22 ;  /* 0x0000001602057220 */ /* 0x000fe40000410000 */
[----:B------:R-:W-:Y:S02]  /*18d0*/  FADD.FTZ R138, R138, R194 ;  /* 0x000000c28a8a7221 */ /* 0x000fe40000010000 */
[----:B------:R-:W-:-:S02]  /*18e0*/  FFMA.FTZ R70, R5, R194, R70 ;  /* 0x000000c205467223 */ /* 0x000fc40000010046 */
[----:B---3--:R-:W-:Y:S02]  /*18f0*/  FMUL.FTZ R194, R199, R194 ;  /* 0x000000c2c7c27220 */ /* 0x008fe40000410000 */
[----:B------:R-:W3:Y:S01]  /*1900*/  LDL R199, [R1+0x24] ;  /* 0x0000240001c77983 */ /* 0x000ee20000100800 */
[----:B--2---:R-:W-:-:S03]  /*1910*/  FMUL.FTZ R195, R200, R195 ;  /* 0x000000c3c8c37220 */ /* 0x004fc60000410000 */
[----:B------:R-:W2:Y:S01]  /*1920*/  LDL R200, [R1+0x20] ;  /* 0x0000200001c87983 */ /* 0x000ea20000100800 */
[----:B------:R-:W-:Y:S01]  /*1930*/  PRMT R209, RZ, 0x7610, R209 ;  /* 0x00007610ffd17816 */ /* 0x000fe200000000d1 */
[----:B------:R-:W-:Y:S02]  /*1940*/  FADD.FTZ R145, R145, R229 ;  /* 0x000000e591917221 */ /* 0x000fe40000010000 */
[-C--:B------:R-:W-:Y:S02]  /*1950*/  FFMA.FTZ R61, R230, R229.reuse, R61 ;  /* 0x000000e5e63d7223 */ /* 0x080fe4000001003d */
[----:B------:R-:W-:Y:S02]  /*1960*/  FFMA.FTZ R66, R219, R184, R66 ;  /* 0x000000b8db427223 */ /* 0x000fe40000010042 */
[----:B------:R-:W-:Y:S02]  /*1970*/  FADD.FTZ R142, R142, R184 ;  /* 0x000000b88e8e7221 */ /* 0x000fe40000010000 */
[----:B----4-:R-:W-:-:S02]  /*1980*/  FMUL.FTZ R229, R225, R229 ;  /* 0x000000e5e1e57220 */ /* 0x010fc40000410000 */
[----:B------:R-:W-:Y:S02]  /*1990*/  FADD.FTZ R184, RZ, R23 ;  /* 0x00000017ffb87221 */ /* 0x000fe40000010000 */
[----:B------:R-:W-:Y:S02]  /*19a0*/  FMUL.FTZ R225, R216, R247 ;  /* 0x000000f7d8e17220 */ /* 0x000fe40000410000 */
[----:B------:R-:W-:Y:S02]  /*19b0*/  FADD.FTZ R184, R184, R238 ;  /* 0x000000eeb8b87221 */ /* 0x000fe40000010000 */
[----:B------:R-:W-:Y:S02]  /*19c0*/  FMUL.FTZ R216, R196, R209 ;  /* 0x000000d1c4d87220 */ /* 0x000fe40000410000 */
[----:B------:R-:W-:Y:S02]  /*19d0*/  FFMA.FTZ R196, R3, R23, RZ ;  /* 0x0000001703c47223 */ /* 0x000fe400000100ff */
[----:B------:R-:W-:-:S02]  /*19e0*/  FADD.FTZ R184, R184, R236 ;  /* 0x000000ecb8b87221 */ /* 0x000fc40000010000 */
[----:B------:R-:W-:Y:S02]  /*19f0*/  FFMA.FTZ R196, R239, R238, R196 ;  /* 0x000000eeefc47223 */ /* 0x000fe400000100c4 */
[----:B------:R-:W-:Y:S02]  /*1a00*/  FMUL.FTZ R4, R2, R4 ;  /* 0x0000000402047220 */ /* 0x000fe40000410000 */
[----:B------:R-:W-:Y:S02]  /*1a10*/  FFMA.FTZ R196, R237, R236, R196 ;  /* 0x000000ecedc47223 */ /* 0x000fe400000100c4 */
[----:B------:R-:W-:Y:S02]  /*1a20*/  FADD.FTZ R184, R184, R233 ;  /* 0x000000e9b8b87221 */ /* 0x000fe40000010000 */
[----:B------:R-:W-:Y:S02]  /*1a30*/  FADD.FTZ R137, R137, R193 ;  /* 0x000000c189897221 */ /* 0x000fe40000010000 */
[----:B------:R-:W-:-:S02]  /*1a40*/  FFMA.FTZ R69, R4, R193, R69 ;  /* 0x000000c104457223 */ /* 0x000fc40000010045 */
[----:B------:R-:W-:Y:S02]  /*1a50*/  FMUL.FTZ R193, R198, R193 ;  /* 0x000000c1c6c17220 */ /* 0x000fe40000410000 */
[----:B------:R-:W-:Y:S02]  /*1a60*/  FFMA.FTZ R198, R235, R233, R196 ;  /* 0x000000e9ebc67223 */ /* 0x000fe400000100c4 */
[----:B------:R-:W-:-:S04]  /*1a70*/  FADD.FTZ R196, R184, R231 ;  /* 0x000000e7b8c47221 */ /* 0x000fc80000010000 */
[----:B------:R-:W-:-:S04]  /*1a80*/  FADD.FTZ R196, R196, R229 ;  /* 0x000000e5c4c47221 */ /* 0x000fc80000010000 */
[----:B------:R-:W-:Y:S02]  /*1a90*/  FADD.FTZ R196, R196, R227 ;  /* 0x000000e3c4c47221 */ /* 0x000fe40000010000 */
[----:B------:R-:W-:Y:S02]  /*1aa0*/  FFMA.FTZ R184, R232, R231, R198 ;  /* 0x000000e7e8b87223 */ /* 0x000fe400000100c6 */
[----:B------:R-:W-:Y:S02]  /*1ab0*/  FADD.FTZ R198, R196, R225 ;  /* 0x000000e1c4c67221 */ /* 0x000fe40000010000 */
[----:B------:R-:W-:Y:S02]  /*1ac0*/  FMUL.FTZ R196, R201, R185 ;  /* 0x000000b9c9c47220 */ /* 0x000fe40000410000 */
[----:B------:R-:W4:Y:S01]  /*1ad0*/  LDL R201, [R1+0x1c] ;  /* 0x00001c0001c97983 */ /* 0x000f220000100800 */
[----:B------:R-:W-:Y:S01]  /*1ae0*/  PRMT R187, RZ, 0x5410, R217 ;  /* 0x00005410ffbb7816 */ /* 0x000fe200000000d9 */
[----:B------:R-:W-:-:S02]  /*1af0*/  FFMA.FTZ R73, R8, R197, R73 ;  /* 0x000000c508497223 */ /* 0x000fc40000010049 */
[----:B------:R-:W-:Y:S02]  /*1b00*/  FADD.FTZ R133, R133, R197 ;  /* 0x000000c585857221 */ /* 0x000fe40000010000 */
[----:B------:R-:W-:Y:S02]  /*1b10*/  FMUL.FTZ R197, R202, R197 ;  /* 0x000000c5cac57220 */ /* 0x000fe40000410000 */
[----:B------:R-:W4:Y:S01]  /*1b20*/  LDL R202, [R1+0x18] ;  /* 0x0000180001ca7983 */ /* 0x000f220000100800 */
[----:B------:R-:W-:Y:S02]  /*1b30*/  FFMA.FTZ R72, R7, R185, R72 ;  /* 0x000000b907487223 */ /* 0x000fe40000010048 */
[----:B------:R-:W-:Y:S02]  /*1b40*/  FADD.FTZ R132, R132, R185 ;  /* 0x000000b984847221 */ /* 0x000fe40000010000 */
[----:B------:R-:W-:Y:S02]  /*1b50*/  FADD.FTZ R185, R198, R223 ;  /* 0x000000dfc6b97221 */ /* 0x000fe40000010000 */
[----:B------:R-:W-:Y:S01]  /*1b60*/  FMUL.FTZ R198, R203, R187 ;  /* 0x000000bbcbc67220 */ /* 0x000fe20000410000 */
[----:B------:R-:W-:Y:S01]  /*1b70*/  PRMT R186, RZ, 0x7610, R217 ;  /* 0x00007610ffba7816 */ /* 0x000fe200000000d9 */
[----:B------:R-:W4:Y:S01]  /*1b80*/  LDL R203, [R1+0x14] ;  /* 0x0000140001cb7983 */ /* 0x000f220000100800 */
[----:B------:R-:W-:-:S02]  /*1b90*/  FMUL.FTZ R217, R2, R19 ;  /* 0x0000001302d97220 */ /* 0x000fc40000410000 */
[C---:B------:R-:W-:Y:S02]  /*1ba0*/  FMUL.FTZ R19, R2.reuse, R204 ;  /* 0x000000cc02137220 */ /* 0x040fe40000410000 */
[----:B------:R-:W4:Y:S01]  /*1bb0*/  LDL R204, [R1+0x10] ;  /* 0x0000100001cc7983 */ /* 0x000f220000100800 */
[----:B------:R-:W-:-:S03]  /*1bc0*/  FMUL.FTZ R20, R2, R205 ;  /* 0x000000cd02147220 */ /* 0x000fc60000410000 */
[----:B------:R-:W4:Y:S01]  /*1bd0*/  LDL R205, [R1+0xc] ;  /* 0x00000c0001cd7983 */ /* 0x000f220000100800 */
[----:B------:R-:W-:Y:S02]  /*1be0*/  FADD.FTZ R128, R128, R189 ;  /* 0x000000bd80807221 */ /* 0x000fe40000010000 */
[----:B------:R-:W-:Y:S02]  /*1bf0*/  FFMA.FTZ R76, R11, R189, R76 ;  /* 0x000000bd0b4c7223 */ /* 0x000fe4000001004c */
[----:B------:R-:W-:Y:S02]  /*1c00*/  FFMA.FTZ R74, R9, R187, R74 ;  /* 0x000000bb094a7223 */ /* 0x000fe4000001004a */
[----:B------:R-:W-:Y:S02]  /*1c10*/  FADD.FTZ R134, R134, R187 ;  /* 0x000000bb86867221 */ /* 0x000fe40000010000 */
[----:B------:R-:W4:Y:S01]  /*1c20*/  LDL R187, [R1+0x4] ;  /* 0x0000040001bb7983 */ /* 0x000f220000100800 */
[----:B------:R-:W-:-:S02]  /*1c30*/  FFMA.FTZ R75, R10, R186, R75 ;  /* 0x000000ba0a4b7223 */ /* 0x000fc4000001004b */
[----:B------:R-:W-:Y:S02]  /*1c40*/  FADD.FTZ R135, R135, R186 ;  /* 0x000000ba87877221 */ /* 0x000fe40000010000 */
[----:B---3--:R-:W-:Y:S02]  /*1c50*/  FMUL.FTZ R199, R199, R186 ;  /* 0x000000bac7c77220 */ /* 0x008fe40000410000 */
[----:B------:R-:W3:Y:S01]  /*1c60*/  LDL R186, [R1] ;  /* 0x0000000001ba7983 */ /* 0x000ee20000100800 */
[----:B--2---:R-:W-:-:S03]  /*1c70*/  FMUL.FTZ R200, R200, R189 ;  /* 0x000000bdc8c87220 */ /* 0x004fc60000410000 */
[----:B------:R-:W2:Y:S01]  /*1c80*/  LDL R189, [R1+0x8] ;  /* 0x0000080001bd7983 */ /* 0x000ea20000100800 */
[----:B------:R-:W-:-:S04]  /*1c90*/  FFMA.FTZ R184, R230, R229, R184 ;  /* 0x000000e5e6b87223 */ /* 0x000fc800000100b8 */
[----:B------:R-:W-:-:S04]  /*1ca0*/  FFMA.FTZ R184, R228, R227, R184 ;  /* 0x000000e3e4b87223 */ /* 0x000fc800000100b8 */
[----:B------:R-:W-:-:S04]  /*1cb0*/  FFMA.FTZ R184, R226, R225, R184 ;  /* 0x000000e1e2b87223 */ /* 0x000fc800000100b8 */
        /* <DEDUP_REMOVED lines=23> */
[----:B------:R-:W-:-:S02]  /*1e30*/  FMUL.FTZ R12, R2, R21 ;  /* 0x00000015020c7220 */ /* 0x000fc40000410000 */
[----:B----4-:R-:W-:Y:S02]  /*1e40*/  FMUL.FTZ R201, R201, R188 ;  /* 0x000000bcc9c97220 */ /* 0x010fe40000410000 */
[----:B------:R-:W-:Y:S02]  /*1e50*/  FADD.FTZ R185, R185, R200 ;  /* 0x000000c8b9b97221 */ /* 0x000fe40000010000 */
[----:B------:R-:W-:Y:S02]  /*1e60*/  FFMA.FTZ R184, R11, R200, R184 ;  /* 0x000000c80bb87223 */ /* 0x000fe400000100b8 */
[----:B------:R-:W-:Y:S02]  /*1e70*/  FADD.FTZ R185, R185, R201 ;  /* 0x000000c9b9b97221 */ /* 0x000fe40000010000 */
[----:B------:R-:W-:Y:S02]  /*1e80*/  FMUL.FTZ R202, R202, R191 ;  /* 0x000000bfcaca7220 */ /* 0x000fe40000410000 */
[----:B------:R-:W-:-:S02]  /*1e90*/  FFMA.FTZ R184, R12, R201, R184 ;  /* 0x000000c90cb87223 */ /* 0x000fc400000100b8 */
[----:B------:R-:W-:Y:S02]  /*1ea0*/  FADD.FTZ R185, R185, R202 ;  /* 0x000000cab9b97221 */ /* 0x000fe40000010000 */
[----:B------:R-:W-:Y:S02]  /*1eb0*/  FFMA.FTZ R184, R13, R202, R184 ;  /* 0x000000ca0db87223 */ /* 0x000fe400000100b8 */
[----:B------:R-:W-:-:S04]  /*1ec0*/  FMUL.FTZ R203, R203, R190 ;  /* 0x000000becbcb7220 */ /* 0x000fc80000410000 */
[----:B------:R-:W-:Y:S02]  /*1ed0*/  FADD.FTZ R185, R185, R203 ;  /* 0x000000cbb9b97221 */ /* 0x000fe40000010000 */
[----:B------:R-:W-:Y:S02]  /*1ee0*/  FMUL.FTZ R204, R204, R211 ;  /* 0x000000d3cccc7220 */ /* 0x000fe40000410000 */
[----:B------:R-:W-:Y:S02]  /*1ef0*/  FFMA.FTZ R184, R14, R203, R184 ;  /* 0x000000cb0eb87223 */ /* 0x000fe400000100b8 */
[----:B------:R-:W-:Y:S02]  /*1f00*/  FMUL.FTZ R205, R205, R210 ;  /* 0x000000d2cdcd7220 */ /* 0x000fe40000410000 */
[----:B------:R-:W-:Y:S02]  /*1f10*/  FADD.FTZ R185, R185, R204 ;  /* 0x000000ccb9b97221 */ /* 0x000fe40000010000 */
[----:B------:R-:W-:-:S02]  /*1f20*/  FFMA.FTZ R184, R15, R204, R184 ;  /* 0x000000cc0fb87223 */ /* 0x000fc400000100b8 */
[----:B------:R-:W-:Y:S02]  /*1f30*/  FMUL.FTZ R21, R2, R206 ;  /* 0x000000ce02157220 */ /* 0x000fe40000410000 */
[----:B------:R-:W-:Y:S02]  /*1f40*/  FADD.FTZ R185, R185, R205 ;  /* 0x000000cdb9b97221 */ /* 0x000fe40000010000 */
[----:B------:R-:W-:Y:S02]  /*1f50*/  FFMA.FTZ R184, R16, R205, R184 ;  /* 0x000000cd10b87223 */ /* 0x000fe400000100b8 */
[----:B------:R-:W-:Y:S02]  /*1f60*/  FMUL.FTZ R22, R2, R207 ;  /* 0x000000cf02167220 */ /* 0x000fe40000410000 */
[----:B------:R-:W-:Y:S02]  /*1f70*/  FMUL.FTZ R207, R187, R241 ;  /* 0x000000f1bbcf7220 */ /* 0x000fe40000410000 */
[----:B------:R-:W-:-:S02]  /*1f80*/  FFMA.FTZ R65, R222, R208, R65 ;  /* 0x000000d0de417223 */ /* 0x000fc40000010041 */
[----:B------:R-:W-:Y:S02]  /*1f90*/  FADD.FTZ R141, R141, R208 ;  /* 0x000000d08d8d7221 */ /* 0x000fe40000010000 */
[----:B------:R-:W-:Y:S02]  /*1fa0*/  FFMA.FTZ R67, R217, R209, R67 ;  /* 0x000000d1d9437223 */ /* 0x000fe40000010043 */
[----:B------:R-:W-:Y:S02]  /*1fb0*/  FADD.FTZ R143, R143, R209 ;  /* 0x000000d18f8f7221 */ /* 0x000fe40000010000 */
[----:B---3--:R-:W-:Y:S02]  /*1fc0*/  FMUL.FTZ R208, R186, R244 ;  /* 0x000000f4bad07220 */ /* 0x008fe40000410000 */
[----:B------:R-:W-:Y:S02]  /*1fd0*/  FMUL.FTZ R209, R252, R243 ;  /* 0x000000f3fcd17220 */ /* 0x000fe40000410000 */
[----:B------:R-:W-:-:S02]  /*1fe0*/  FFMA.FTZ R81, R16, R210, R81 ;  /* 0x000000d210517223 */ /* 0x000fc40000010051 */
[----:B------:R-:W-:Y:S02]  /*1ff0*/  FADD.FTZ R125, R125, R210 ;  /* 0x000000d27d7d7221 */ /* 0x000fe40000010000 */
[----:B------:R-:W-:Y:S02]  /*2000*/  FMUL.FTZ R210, R251, R246 ;  /* 0x000000f6fbd27220 */ /* 0x000fe40000410000 */
[----:B------:R-:W-:Y:S02]  /*2010*/  FFMA.FTZ R80, R15, R211, R80 ;  /* 0x000000d30f507223 */ /* 0x000fe40000010050 */
[----:B------:R-:W-:Y:S02]  /*2020*/  FADD.FTZ R124, R124, R211 ;  /* 0x000000d37c7c7221 */ /* 0x000fe40000010000 */
[----:B------:R-:W-:Y:S02]  /*2030*/  FMUL.FTZ R211, R250, R245 ;  /* 0x000000f5fad37220 */ /* 0x000fe40000410000 */
[----:B------:R-:W-:-:S02]  /*2040*/  FFMA.FTZ R82, R17, R242, R82 ;  /* 0x000000f211527223 */ /* 0x000fc40000010052 */
[----:B------:R-:W-:Y:S02]  /*2050*/  FADD.FTZ R126, R126, R242 ;  /* 0x000000f27e7e7221 */ /* 0x000fe40000010000 */
[----:B------:R-:W-:Y:S02]  /*2060*/  FFMA.FTZ R83, R18, R241, R83 ;  /* 0x000000f112537223 */ /* 0x000fe40000010053 */
[----:B------:R-:W-:Y:S02]  /*2070*/  FADD.FTZ R127, R127, R241 ;  /* 0x000000f17f7f7221 */ /* 0x000fe40000010000 */
        /* <DEDUP_REMOVED lines=31> */
.L_x_4291:
[----:B------:R-:W-:Y:S05]  /*2270*/  BSYNC B0 ;  /* 0x0000000000007941 */ /* 0x000fea0003800000 */
.L_x_4289:
[----:B0-----:R-:W0:Y:S01]  /*2280*/  S2R R189, SR_TID.X ;  /* 0x0000000000bd7919 */ /* 0x001e220000002100 */
[----:B------:R-:W-:-:S02]  /*2290*/  LOP3.LUT P1, RZ, R240, 0xff, RZ, 0xc0, !PT ;  /* 0x000000fff0ff7812 */ /* 0x000fc4000782c0ff */
[----:B0-----:R-:W-:Y:S02]  /*22a0*/  LOP3.LUT P0, RZ, R189, 0x1f, RZ, 0xc0, !PT ;  /* 0x0000001fbdff7812 */ /* 0x001fe4000780c0ff */
[----:B------:R-:W-:-:S04]  /*22b0*/  SHF.R.U32.HI R189, RZ, 0x5, R189 ;  /* 0x00000005ffbd7819 */ /* 0x000fc800000116bd */
[----:B------:R-:W-:-:S05]  /*22c0*/  LOP3.LUT R188, R189, 0x7fffffc, RZ, 0xc0, !PT ;  /* 0x07fffffcbdbc7812 */ /* 0x000fca00078ec0ff */
[----:B------:R-:W-:Y:S01]  /*22d0*/  @!P1 IADD3 R188, R188, 0x4, RZ ;  /* 0x00000004bcbc9810 */ /* 0x000fe20007ffe0ff */
[----:B------:R-:W-:Y:S05]  /*22e0*/  BRA.DIV ~URZ, `(.L_x_4292) ;  /* 0x000034827f007947 */ /* 0x000fea000b800000 */
[----:B------:R0:W1:Y:S02]  /*22f0*/  SHFL.DOWN PT, R187, R242, 0x10, 0x1f ;  /* 0x0a001f00f2bb7f89 */ /* 0x00006400000e0000 */
.L_x_4359:
        /* <DEDUP_REMOVED lines=18> */
.L_x_4360:
[----:B--2--5:R-:W-:Y:S01]  /*2420*/  ISETP.GE.AND P3, PT, R212, 0x1, PT ;  /* 0x00000001d400780c */ /* 0x024fe20003f66270 */
[----:B------:R-:W2:Y:S01]  /*2430*/  S2R R190, SR_TID.X ;  /* 0x0000000000be7919 */ /* 0x000ea20000002100 */
[----:B------:R-:W-:Y:S01]  /*2440*/  @!P0 LOP3.LUT R186, R189, 0x3, RZ, 0xc0, !PT ;  /* 0x00000003bdba8812 */ /* 0x000fe200078ec0ff */
[----:B------:R-:W-:Y:S01]  /*2450*/  FADD.FTZ R184, R187, R242 ;  /* 0x000000f2bbb87221 */ /* 0x000fe20000010000 */
[----:B------:R-:W-:Y:S01]  /*2460*/  WARPSYNC 0xffffffff ;  /* 0xffffffff00007948 */ /* 0x000fe20003800000 */
[----:B0-----:R-:W-:Y:S01]  /*2470*/  FADD.FTZ R185, R185, R241 ;  /* 0x000000f1b9b97221 */ /* 0x001fe20000010000 */
[----:B------:R-:W-:-:S05]  /*2480*/  @!P0 IADD3 R186, R188, R186, RZ ;  /* 0x000000babcba8210 */ /* 0x000fca0007ffe0ff */
[----:B------:R0:W-:Y:S02]  /*2490*/  @!P0 STS.64 [R186.X8+0x4000], R184 ;  /* 0x004000b8ba008388 */ /* 0x0001e40000008a00 */
[----:B0-----:R-:W-:Y:S01]  /*24a0*/  @P3 IADD3 R184, R212, -0x1, RZ ;  /* 0xffffffffd4b83810 */ /* 0x001fe20007ffe0ff */
[----:B------:R-:W-:Y:S01]  /*24b0*/  IMAD.MOV.U32 R212, RZ, RZ, RZ ;  /* 0x000000ffffd47224 */ /* 0x000fe200078e00ff */
[----:B--2---:R-:W-:-:S03]  /*24c0*/  LOP3.LUT R190, R190, 0x7f, RZ, 0xc0, !PT ;  /* 0x0000007fbebe7812 */ /* 0x004fc600078ec0ff */
[----:B------:R-:W-:-:S05]  /*24d0*/  @P3 IMAD R184, R184, c[0x0][0x168], RZ ;  /* 0x00005a00b8b83a24 */ /* 0x000fca00078e02ff */
[----:B------:R-:W-:-:S04]  /*24e0*/  @P3 SHF.R.S32.HI R185, RZ, 0x1f, R184 ;  /* 0x0000001fffb93819 */ /* 0x000fc800000114b8 */
[----:B------:R-:W-:Y:S02]  /*24f0*/  @P3 LEA.HI R185, R185, R184, RZ, 0x3 ;  /* 0x000000b8b9b93211 */ /* 0x000fe400078f18ff */
[----:B------:R-:W-:Y:S02]  /*2500*/  @P3 MOV R184, 0x10 ;  /* 0x0000001000b83802 */ /* 0x000fe40000000f00 */
[----:B------:R-:W-:-:S05]  /*2510*/  @P3 LEA.HI.SX32 R212, R185, R190, 0x1d ;  /* 0x000000beb9d43211 */ /* 0x000fca00078feaff */
[----:B------:R-:W-:Y:S01]  /*2520*/  @P3 IMAD.WIDE.U32 R184, R212, R184, c[0x0][0x170] ;  /* 0x00005c00d4b83625 */ /* 0x000fe200078e00b8 */
[----:B------:R-:W-:Y:S06]  /*2530*/  BAR.SYNC.DEFER_BLOCKING 0x0 ;  /* 0x0000000000007b1d */ /* 0x000fec0000010000 */
[----:B------:R0:W5:Y:S01]  /*2540*/  @P3 LDG.E.128 R168, [R184.64] ;  /* 0x00000004b8a83981 */ /* 0x000162000c1e1d00 */
[----:B------:R-:W-:Y:S01]  /*2550*/  @!P4 ISETP.NE.U32.AND P1, PT, RZ, c[0x0][0x218], PT ;  /* 0x00008600ff00ca0c */ /* 0x000fe20003f25070 */
[----:B------:R-:W-:Y:S01]  /*2560*/  BSSY B0, `(.L_x_4294) ;  /* 0x0000019000007945 */ /* 0x000fe20003800000 */
[----:B------:R-:W-:-:S02]  /*2570*/  @!P4 ISETP.NE.U32.AND P0, PT, RZ, c[0x0][0x218], PT ;  /* 0x00008600ff00ca0c */ /* 0x000fc40003f05070 */
[----:B------:R-:W-:Y:S01]  /*2580*/  @!P4 ISETP.NE.AND.EX P1, PT, RZ, c[0x0][0x21c], PT, P1 ;  /* 0x00008700ff00ca0c */ /* 0x000fe20003f25310 */
[----:B0-----:R-:W0:Y:S04]  /*2590*/  LDS.128 R184, [R188.X8+0x4000] ;  /* 0x00400000bcb87984 */ /* 0x001e280000008c00 */
[----:B------:R-:W2:Y:S01]  /*25a0*/  LDS.128 R188, [R188.X8+0x4010] ;  /* 0x00401000bcbc7984 */ /* 0x000ea20000008c00 */
[----:B0-----:R-:W-:Y:S02]  /*25b0*/  FADD.FTZ R184, RZ, R184 ;  /* 0x000000b8ffb87221 */ /* 0x001fe40000010000 */
[----:B------:R-:W-:Y:S02]  /*25c0*/  FADD.FTZ R185, RZ, R185 ;  /* 0x000000b9ffb97221 */ /* 0x000fe40000010000 */
[----:B------:R-:W-:-:S02]  /*25d0*/  FADD.FTZ R184, R186, R184 ;  /* 0x000000b8bab87221 */ /* 0x000fc40000010000 */
[----:B------:R-:W-:Y:S02]  /*25e0*/  FADD.FTZ R185, R187, R185 ;  /* 0x000000b9bbb97221 */ /* 0x000fe40000010000 */
[----:B--2---:R-:W-:Y:S02]  /*25f0*/  FADD.FTZ R184, R184, R188 ;  /* 0x000000bcb8b87221 */ /* 0x004fe40000010000 */
[----:B------:R-:W-:Y:S02]  /*2600*/  FADD.FTZ R185, R185, R189 ;  /* 0x000000bdb9b97221 */ /* 0x000fe40000010000 */
[----:B------:R-:W-:Y:S01]  /*2610*/  FADD.FTZ R190, R190, R184 ;  /* 0x000000b8bebe7221 */ /* 0x000fe20000010000 */
[----:B------:R-:W-:Y:S01]  /*2620*/  @!P4 FSEL R184, R52, RZ, P1 ;  /* 0x000000ff34b8c208 */ /* 0x000fe20000800000 */
[----:B------:R-:W-:Y:S02]  /*2630*/  FADD.FTZ R191, R191, R185 ;  /* 0x000000b9bfbf7221 */ /* 0x000fe40000010000 */
[----:B------:R-:W-:-:S02]  /*2640*/  FMUL.FTZ R190, R190, c[0x0][0x1e0] ;  /* 0x00007800bebe7a20 */ /* 0x000fc40000410000 */
[----:B------:R-:W-:Y:S01]  /*2650*/  FMUL.FTZ R191, R191, c[0x0][0x1e0] ;  /* 0x00007800bfbf7a20 */ /* 0x000fe20000410000 */
[----:B------:R-:W-:Y:S05]  /*2660*/  @!P4 BRA `(.L_x_4295) ;  /* 0x000000800000c947 */ /* 0x000fea0003800000 */
[----:B------:R-:W-:Y:S02]  /*2670*/  ISETP.NE.AND P2, PT, R249, RZ, PT ;  /* 0x000000fff900720c */ /* 0x000fe40003f45270 */
[----:B------:R-:W-:Y:S02]  /*2680*/  ISETP.NE.U32.AND P1, PT, RZ, c[0x0][0x218], PT ;  /* 0x00008600ff007a0c */ /* 0x000fe40003f25070 */
[----:B------:R-:W-:Y:S02]  /*2690*/  FSEL R184, R190, RZ, !P2 ;  /* 0x000000ffbeb87208 */ /* 0x000fe40005000000 */
[----:B------:R-:W-:-:S03]  /*26a0*/  ISETP.NE.AND.EX P1, PT, RZ, c[0x0][0x21c], PT, P1 ;  /* 0x00008700ff007a0c */ /* 0x000fc60003f25310 */
[----:B------:R-:W-:-:S04]  /*26b0*/  FFMA.FTZ R184, R3, R191, R184 ;  /* 0x000000bf03b87223 */ /* 0x000fc800000100b8 */
[----:B------:R-:W-:-:S04]  /*26c0*/  FADD.FTZ R184, R23, -R184 ;  /* 0x800000b817b87221 */ /* 0x000fc80000010000 */
[----:B------:R-:W-:-:S04]  /*26d0*/  FMUL.FTZ R184, R2, R184 ;  /* 0x000000b802b87220 */ /* 0x000fc80000410000 */
[----:B------:R-:W-:Y:S02]  /*26e0*/  @P1 FADD.FTZ R184, R52, R184 ;  /* 0x000000b834b81221 */ /* 0x000fe40000010000 */
.L_x_4295:
[----:B------:R-:W-:Y:S05]  /*26f0*/  BSYNC B0 ;  /* 0x0000000000007941 */ /* 0x000fea0003800000 */
.L_x_4294:
[----:B-----5:R-:W-:Y:S01]  /*2700*/  @P3 PRMT R185, RZ, 0x5410, R168 ;  /* 0x00005410ffb93816 */ /* 0x020fe200000000a8 */
[----:B------:R-:W-:Y:S01]  /*2710*/  @P3 FMUL.FTZ R188, R184, c[0x0][0x1ec] ;  /* 0x00007b00b8bc3a20 */ /* 0x000fe20000410000 */
[----:B------:R-:W-:Y:S01]  /*2720*/  @!P4 ISETP.NE.AND.EX P0, PT, RZ, c[0x0][0x21c], PT, P0 ;  /* 0x00008700ff00ca0c */ /* 0x000fe20003f05300 */
[----:B------:R-:W-:Y:S02]  /*2730*/  BSSY B0, `(.L_x_4296) ;  /* 0x000000e000007945 */ /* 0x000fe40003800000 */
[----:B------:R-:W-:Y:S01]  /*2740*/  @P3 FFMA.FTZ R116, R188, R185, R116 ;  /* 0x000000b9bc743223 */ /* 0x000fe20000010074 */
[----:B------:R-:W-:-:S05]  /*2750*/  @P3 PRMT R185, RZ, 0x5410, R164 ;  /* 0x00005410ffb93816 */ /* 0x000fca00000000a4 */
[----:B------:R-:W-:Y:S01]  /*2760*/  @P3 FMUL.FTZ R188, R188, R185 ;  /* 0x000000b9bcbc3220 */ /* 0x000fe20000410000 */
[----:B------:R-:W-:Y:S01]  /*2770*/  @!P4 FSEL R185, R53, RZ, P0 ;  /* 0x000000ff35b9c208 */ /* 0x000fe20000000000 */
        /* <DEDUP_REMOVED lines=9> */
.L_x_4297:
[----:B------:R-:W-:Y:S05]  /*2810*/  BSYNC B0 ;  /* 0x0000000000007941 */ /* 0x000fea0003800000 */
.L_x_4296:
[----:B------:R-:W-:Y:S01]  /*2820*/  @P3 PRMT R187, RZ, 0x7610, R168 ;  /* 0x00007610ffbb3816 */ /* 0x000fe200000000a8 */
[----:B------:R-:W-:Y:S01]  /*2830*/  @P3 FMUL.FTZ R186, R185, c[0x0][0x1ec] ;  /* 0x00007b00b9ba3a20 */ /* 0x000fe20000410000 */
[----:B------:R-:W-:Y:S01]  /*2840*/  @!P4 ISETP.NE.U32.AND P1, PT, RZ, c[0x0][0x218], PT ;  /* 0x00008600ff00ca0c */ /* 0x000fe20003f25070 */
[----:B------:R-:W-:Y:S01]  /*2850*/  BSSY B0, `(.L_x_4298) ;  /* 0x0000012000007945 */ /* 0x000fe20003800000 */
[----:B------:R-:W-:Y:S01]  /*2860*/  @!P4 ISETP.NE.U32.AND P0, PT, RZ, c[0x0][0x218], PT ;  /* 0x00008600ff00ca0c */ /* 0x000fe20003f05070 */
[C---:B------:R-:W-:Y:S01]  /*2870*/  @P3 FFMA.FTZ R117, R186.reuse, R187, R117 ;  /* 0x000000bbba753223 */ /* 0x040fe20000010075 */
[----:B------:R-:W-:Y:S02]  /*2880*/  @P3 PRMT R187, RZ, 0x7610, R164 ;  /* 0x00007610ffbb3816 */ /* 0x000fe400000000a4 */
[----:B------:R-:W-:Y:S02]  /*2890*/  @!P4 ISETP.NE.AND.EX P1, PT, RZ, c[0x0][0x21c], PT, P1 ;  /* 0x00008700ff00ca0c */ /* 0x000fe40003f25310 */
[----:B------:R-:W-:Y:S01]  /*28a0*/  @P3 F2FP.BF16.PACK_AB R188, RZ, R188 ;  /* 0x000000bcffbc323e */ /* 0x000fe200000010ff */
[----:B-1----:R-:W-:Y:S01]  /*28b0*/  @P3 FMUL.FTZ R242, R186, R187 ;  /* 0x000000bbbaf23220 */ /* 0x002fe20000410000 */
[----:B------:R-:W-:-:S04]  /*28c0*/  @!P4 FSEL R186, R54, RZ, P1 ;  /* 0x000000ff36bac208 */ /* 0x000fc80000800000 */
[----:B------:R-:W-:Y:S01]  /*28d0*/  @P3 F2FP.BF16.PACK_AB R242, RZ, R242 ;  /* 0x000000f2fff2323e */ /* 0x000fe200000010ff */
        /* <DEDUP_REMOVED lines=9> */
.L_x_4299:
[----:B------:R-:W-:Y:S05]  /*2970*/  BSYNC B0 ;  /* 0x0000000000007941 */ /* 0x000fea0003800000 */
.L_x_4298:
[----:B------:R-:W-:Y:S01]  /*2980*/  @P3 PRMT R187, RZ, 0x5410, R169 ;  /* 0x00005410ffbb3816 */ /* 0x000fe200000000a9 */
        /* <DEDUP_REMOVED lines=16> */
.L_x_4301:
[----:B------:R-:W-:Y:S05]  /*2a90*/  BSYNC B0 ;  /* 0x0000000000007941 */ /* 0x000fea0003800000 */
.L_x_4300:
        /* <DEDUP_REMOVED lines=9> */
[----:B------:R-:W-:Y:S01]  /*2b30*/  @P3 FMUL.FTZ R189, R189, R243 ;  /* 0x000000f3bdbd3220 */ /* 0x000fe20000410000 */
        /* <DEDUP_REMOVED lines=11> */
.L_x_4303:
[----:B------:R-:W-:Y:S05]  /*2bf0*/  BSYNC B0 ;  /* 0x0000000000007941 */ /* 0x000fea0003800000 */
.L_x_4302:
[----:B------:R-:W-:Y:S01]  /*2c00*/  @P3 PRMT R244, RZ, 0x5410, R170 ;  /* 0x00005410fff43816 */ /* 0x000fe200000000aa */
[----:B------:R-:W-:Y:S01]  /*2c10*/  @P3 FMUL.FTZ R243, R247, c[0x0][0x1ec] ;  /* 0x00007b00f7f33a20 */ /* 0x000fe20000410000 */
[----:B------:R-:W-:Y:S01]  /*2c20*/  @!P4 ISETP.NE.AND.EX P0, PT, RZ, c[0x0][0x21c], PT, P0 ;  /* 0x00008700ff00ca0c */ /* 0x000fe20003f05300 */
[----:B------:R-:W-:Y:S02]  /*2c30*/  BSSY B0, `(.L_x_4304) ;  /* 0x000000e000007945 */ /* 0x000fe40003800000 */
[----:B------:R-:W-:Y:S01]  /*2c40*/  @P3 FFMA.FTZ R112, R243, R244, R112 ;  /* 0x000000f4f3703223 */ /* 0x000fe20000010070 */
[----:B------:R-:W-:Y:S02]  /*2c50*/  @P3 PRMT R244, RZ, 0x5410, R166 ;  /* 0x00005410fff43816 */ /* 0x000fe400000000a6 */
[----:B------:R-:W-:-:S03]  /*2c60*/  @!P4 FSEL R246, R49, RZ, P0 ;  /* 0x000000ff31f6c208 */ /* 0x000fc60000000000 */
[----:B------:R-:W-:Y:S01]  /*2c70*/  @P3 FMUL.FTZ R243, R243, R244 ;  /* 0x000000f4f3f33220 */ /* 0x000fe20000410000 */
        /* <DEDUP_REMOVED lines=9> */
.L_x_4305:
[----:B------:R-:W-:Y:S05]  /*2d10*/  BSYNC B0 ;  /* 0x0000000000007941 */ /* 0x000fea0003800000 */
.L_x_4304:
[----:B------:R-:W-:Y:S01]  /*2d20*/  @P3 PRMT R245, RZ, 0x7610, R170 ;  /* 0x00007610fff53816 */ /* 0x000fe200000000aa */
[----:B------:R-:W-:Y:S01]  /*2d30*/  @P3 FMUL.FTZ R244, R246, c[0x0][0x1ec] ;  /* 0x00007b00f6f43a20 */ /* 0x000fe20000410000 */
[----:B------:R-:W-:Y:S01]  /*2d40*/  @P3 F2FP.BF16.PACK_AB R243, RZ, R243 ;  /* 0x000000f3fff3323e */ /* 0x000fe200000010ff */
[----:B------:R-:W-:Y:S01]  /*2d50*/  BSSY B0, `(.L_x_4306) ;  /* 0x0000019000007945 */ /* 0x000fe20003800000 */
[----:B------:R-:W-:Y:S01]  /*2d60*/  @!P4 ISETP.NE.U32.AND P2, PT, RZ, c[0x0][0x218], PT ;  /* 0x00008600ff00ca0c */ /* 0x000fe20003f45070 */
[----:B------:R-:W-:Y:S01]  /*2d70*/  @P3 FFMA.FTZ R113, R244, R245, R113 ;  /* 0x000000f5f4713223 */ /* 0x000fe20000010071 */
[----:B------:R-:W-:Y:S02]  /*2d80*/  @P3 PRMT R245, RZ, 0x7610, R166 ;  /* 0x00007610fff53816 */ /* 0x000fe400000000a6 */
[----:B------:R-:W-:Y:S02]  /*2d90*/  @P3 PRMT R182, R243, 0x7610, R182 ;  /* 0x00007610f3b63816 */ /* 0x000fe400000000b6 */
[----:B------:R-:W-:Y:S01]  /*2da0*/  @P3 PRMT R180, R188, 0x7610, R180 ;  /* 0x00007610bcb43816 */ /* 0x000fe200000000b4 */
[----:B------:R-:W-:Y:S01]  /*2db0*/  @P3 FMUL.FTZ R245, R244, R245 ;  /* 0x000000f5f4f53220 */ /* 0x000fe20000410000 */
[----:B------:R-:W-:-:S02]  /*2dc0*/  @P3 PRMT R181, R241, 0x7610, R181 ;  /* 0x00007610f1b53816 */ /* 0x000fc400000000b5 */
[----:B------:R-:W-:Y:S02]  /*2dd0*/  @!P4 ISETP.NE.AND.EX P2, PT, RZ, c[0x0][0x21c], PT, P2 ;  /* 0x00008700ff00ca0c */ /* 0x000fe40003f45320 */
[----:B------:R-:W-:Y:S02]  /*2de0*/  @P3 F2FP.BF16.PACK_AB R245, RZ, R245 ;  /* 0x000000f5fff5323e */ /* 0x000fe400000010ff */
[----:B------:R-:W-:Y:S02]  /*2df0*/  @P3 PRMT R180, R180, 0x5410, R242 ;  /* 0x00005410b4b43816 */ /* 0x000fe400000000f2 */
[----:B------:R-:W-:Y:S02]  /*2e00*/  @P3 PRMT R182, R182, 0x5410, R245 ;  /* 0x00005410b6b63816 */ /* 0x000fe400000000f5 */
[----:B------:R-:W-:Y:S02]  /*2e10*/  @P3 PRMT R181, R181, 0x5410, R189 ;  /* 0x00005410b5b53816 */ /* 0x000fe400000000bd */
[----:B------:R-:W-:-:S02]  /*2e20*/  @!P4 ISETP.NE.U32.AND P1, PT, RZ, c[0x0][0x218], PT ;  /* 0x00008600ff00ca0c */ /* 0x000fc40003f25070 */
[----:B------:R-:W-:Y:S02]  /*2e30*/  ISETP.NE.U32.AND P0, PT, RZ, c[0x0][0x258], PT ;  /* 0x00009600ff007a0c */ /* 0x000fe40003f05070 */
        /* <DEDUP_REMOVED lines=10> */
.L_x_4307:
[----:B------:R-:W-:Y:S05]  /*2ee0*/  BSYNC B0 ;  /* 0x0000000000007941 */ /* 0x000fea0003800000 */
.L_x_4306:
[----:B------:R-:W-:Y:S01]  /*2ef0*/  @P3 PRMT R188, RZ, 0x5410, R171 ;  /* 0x00005410ffbc3816 */ /* 0x000fe200000000ab */
[----:B------:R-:W-:Y:S01]  /*2f00*/  @P3 FMUL.FTZ R242, R245, c[0x0][0x1ec] ;  /* 0x00007b00f5f23a20 */ /* 0x000fe20000410000 */
[----:B------:R-:W-:Y:S01]  /*2f10*/  @!P4 ISETP.NE.AND.EX P1, PT, RZ, c[0x0][0x21c], PT, P1 ;  /* 0x00008700ff00ca0c */ /* 0x000fe20003f25310 */
[----:B------:R-:W-:Y:S01]  /*2f20*/  BSSY B0, `(.L_x_4308) ;  /* 0x000000f000007945 */ /* 0x000fe20003800000 */
[----:B------:R-:W-:Y:S01]  /*2f30*/  ISETP.NE.AND.EX P0, PT, RZ, c[0x0][0x25c], PT, P0 ;  /* 0x00009700ff007a0c */ /* 0x000fe20003f05300 */
        /* <DEDUP_REMOVED lines=13> */
.L_x_4309:
[----:B------:R-:W-:Y:S05]  /*3010*/  BSYNC B0 ;  /* 0x0000000000007941 */ /* 0x000fea0003800000 */
.L_x_4308:
[----:B------:R-:W-:Y:S01]  /*3020*/  ISETP.NE.U32.AND P1, PT, RZ, c[0x0][0x258], PT ;  /* 0x00009600ff007a0c */ /* 0x000fe20003f25070 */
[----:B------:R-:W-:Y:S01]  /*3030*/  @P0 IMAD.MOV.U32 R188, RZ, RZ, 0x20 ;  /* 0x00000020ffbc0424 */ /* 0x000fe200078e00ff */
[----:B------:R-:W-:Y:S01]  /*3040*/  @P3 PRMT R243, RZ, 0x7610, R167 ;  /* 0x00007610fff33816 */ /* 0x000fe200000000a7 */
[----:B------:R-:W-:Y:S01]  /*3050*/  @P3 FMUL.FTZ R241, R244, c[0x0][0x1ec] ;  /* 0x00007b00f4f13a20 */ /* 0x000fe20000410000 */
[----:B------:R-:W-:Y:S01]  /*3060*/  ISETP.NE.AND.EX P1, PT, RZ, c[0x0][0x25c], PT, P1 ;  /* 0x00009700ff007a0c */ /* 0x000fe20003f25310 */
[----:B------:R-:W-:Y:S01]  /*3070*/  @P0 IMAD.WIDE.U32 R188, R234, R188, c[0x0][0x258] ;  /* 0x00009600eabc0625 */ /* 0x000fe200078e00bc */
[----:B------:R-:W-:Y:S02]  /*3080*/  @P3 F2FP.BF16.PACK_AB R242, RZ, R242 ;  /* 0x000000f2fff2323e */ /* 0x000fe400000010ff */
[----:B------:R-:W-:Y:S01]  /*3090*/  SEL R184, R184, R172, P1 ;  /* 0x000000acb8b87207 */ /* 0x000fe20000800000 */
[----:B------:R-:W-:Y:S01]  /*30a0*/  @P3 FMUL.FTZ R243, R241, R243 ;  /* 0x000000f3f1f33220 */ /* 0x000fe20000410000 */
[----:B------:R-:W-:-:S02]  /*30b0*/  SEL R185, R185, R173, P1 ;  /* 0x000000adb9b97207 */ /* 0x000fc40000800000 */
[----:B------:R-:W-:Y:S02]  /*30c0*/  SEL R186, R186, R174, P1 ;  /* 0x000000aebaba7207 */ /* 0x000fe40000800000 */
[----:B------:R-:W-:Y:S02]  /*30d0*/  SEL R187, R187, R175, P1 ;  /* 0x000000afbbbb7207 */ /* 0x000fe40000800000 */
[----:B------:R-:W-:Y:S02]  /*30e0*/  @P3 F2FP.BF16.PACK_AB R243, RZ, R243 ;  /* 0x000000f3fff3323e */ /* 0x000fe400000010ff */
[----:B------:R-:W-:Y:S01]  /*30f0*/  @P3 PRMT R183, R242, 0x7610, R183 ;  /* 0x00007610f2b73816 */ /* 0x000fe200000000b7 */
[----:B------:R0:W-:Y:S01]  /*3100*/  @P0 STG.E.128 [R188.64], R184 ;  /* 0x000000b8bc000986 */ /* 0x0001e2000c101d04 */
[----:B------:R-:W-:Y:S02]  /*3110*/  IADD3 R242, R212, 0x80, RZ ;  /* 0x00000080d4f27810 */ /* 0x000fe40007ffe0ff */
[----:B------:R-:W-:-:S02]  /*3120*/  @P3 PRMT R183, R183, 0x5410, R243 ;  /* 0x00005410b7b73816 */ /* 0x000fc400000000f3 */
[----:B0-----:R-:W-:Y:S02]  /*3130*/  SEL R184, R247, R176, P1 ;  /* 0x000000b0f7b87207 */ /* 0x001fe40000800000 */
[----:B------:R-:W-:Y:S02]  /*3140*/  SEL R185, R246, R177, P1 ;  /* 0x000000b1f6b97207 */ /* 0x000fe40000800000 */
[----:B------:R-:W-:Y:S02]  /*3150*/  SEL R186, R245, R178, P1 ;  /* 0x000000b2f5ba7207 */ /* 0x000fe40000800000 */
[----:B------:R-:W-:-:S05]  /*3160*/  SEL R187, R244, R179, P1 ;  /* 0x000000b3f4bb7207 */ /* 0x000fca0000800000 */
[----:B------:R0:W-:Y:S01]  /*3170*/  @P0 STG.E.128 [R188.64+0x10], R184 ;  /* 0x000010b8bc000986 */ /* 0x0001e2000c101d04 */
[----:B------:R-:W-:Y:S02]  /*3180*/  @!P4 ISETP.NE.U32.AND P5, PT, RZ, c[0x0][0x218], PT ;  /* 0x00008600ff00ca0c */ /* 0x000fe40003fa5070 */
[----:B0-----:R-:W-:Y:S02]  /*3190*/  @P3 MOV R184, 0x10 ;  /* 0x0000001000b83802 */ /* 0x001fe40000000f00 */
[----:B------:R-:W-:-:S03]  /*31a0*/  @P3 PRMT R186, RZ, 0x7610, R171 ;  /* 0x00007610ffba3816 */ /* 0x000fc600000000ab */
[----:B------:R-:W-:-:S05]  /*31b0*/  @P3 IMAD.WIDE.U32 R184, R212, R184, c[0x0][0x248] ;  /* 0x00009200d4b83625 */ /* 0x000fca00078e00b8 */
[----:B------:R0:W-:Y:S01]  /*31c0*/  @P3 STG.E.128 [R184.64], R180 ;  /* 0x000000b4b8003986 */ /* 0x0001e2000c101d04 */
[----:B------:R-:W-:Y:S01]  /*31d0*/  @!P4 ISETP.NE.AND.EX P5, PT, RZ, c[0x0][0x21c], PT, P5 ;  /* 0x00008700ff00ca0c */ /* 0x000fe20003fa5350 */
[----:B------:R-:W-:Y:S01]  /*31e0*/  BSSY B0, `(.L_x_4310) ;  /* 0x0000010000007945 */ /* 0x000fe20003800000 */
[----:B------:R-:W-:Y:S01]  /*31f0*/  @P3 FFMA.FTZ R115, R241, R186, R115 ;  /* 0x000000baf1733223 */ /* 0x000fe20000010073 */
[----:B------:R-:W-:Y:S01]  /*3200*/  @!P4 ISETP.NE.U32.AND P2, PT, RZ, c[0x0][0x218], PT ;  /* 0x00008600ff00ca0c */ /* 0x000fe20003f45070 */
[----:B0-----:R-:W-:-:S04]  /*3210*/  @P3 IMAD.MOV.U32 R184, RZ, RZ, 0x10 ;  /* 0x00000010ffb83424 */ /* 0x001fc800078e00ff */
[----:B------:R-:W-:-:S05]  /*3220*/  @P3 IMAD.WIDE.U32 R184, R242, R184, c[0x0][0x170] ;  /* 0x00005c00f2b83625 */ /* 0x000fca00078e00b8 */
[----:B------:R0:W5:Y:S02]  /*3230*/  @P3 LDG.E.128 R168, [R184.64] ;  /* 0x00000004b8a83981 */ /* 0x000164000c1e1d00 */
[----:B0-----:R-:W-:Y:S01]  /*3240*/  @!P4 FSEL R184, R44, RZ, P5 ;  /* 0x000000ff2cb8c208 */ /* 0x001fe20002800000 */
        /* <DEDUP_REMOVED lines=9> */
.L_x_4311:
[----:B------:R-:W-:Y:S05]  /*32e0*/  BSYNC B0 ;  /* 0x0000000000007941 */ /* 0x000fea0003800000 */
.L_x_4310:
        /* <DEDUP_REMOVED lines=17> */
.L_x_4313:
[----:B------:R-:W-:Y:S05]  /*3400*/  BSYNC B0 ;  /* 0x0000000000007941 */ /* 0x000fea0003800000 */
.L_x_4312:
[----:B------:R-:W-:Y:S01]  /*3410*/  @P3 PRMT R187, RZ, 0x7610, R168 ;  /* 0x00007610ffbb3816 */ /* 0x000fe200000000a8 */
[----:B------:R-:W-:Y:S01]  /*3420*/  @P3 FMUL.FTZ R186, R185, c[0x0][0x1ec] ;  /* 0x00007b00b9ba3a20 */ /* 0x000fe20000410000 */
[----:B------:R-:W-:Y:S01]  /*3430*/  @!P4 ISETP.NE.U32.AND P5, PT, RZ, c[0x0][0x218], PT ;  /* 0x00008600ff00ca0c */ /* 0x000fe20003fa5070 */
[----:B------:R-:W-:Y:S01]  /*3440*/  BSSY B0, `(.L_x_4314) ;  /* 0x0000012000007945 */ /* 0x000fe20003800000 */
[----:B------:R-:W-:Y:S01]  /*3450*/  @!P4 ISETP.NE.U32.AND P2, PT, RZ, c[0x0][0x218], PT ;  /* 0x00008600ff00ca0c */ /* 0x000fe20003f45070 */
[----:B------:R-:W-:Y:S01]  /*3460*/  @P3 FFMA.FTZ R109, R187, R186, R109 ;  /* 0x000000babb6d3223 */ /* 0x000fe2000001006d */
        /* <DEDUP_REMOVED lines=15> */
.L_x_4315:
[----:B------:R-:W-:Y:S05]  /*3560*/  BSYNC B0 ;  /* 0x0000000000007941 */ /* 0x000fea0003800000 */
.L_x_4314:
        /* <DEDUP_REMOVED lines=17> */
.L_x_4317:
[----:B------:R-:W-:Y:S05]  /*3680*/  BSYNC B0 ;  /* 0x0000000000007941 */ /* 0x000fea0003800000 */
.L_x_4316:
        /* <DEDUP_REMOVED lines=21> */
.L_x_4319:
[----:B------:R-:W-:Y:S05]  /*37e0*/  BSYNC B0 ;  /* 0x0000000000007941 */ /* 0x000fea0003800000 */
.L_x_4318:
        /* <DEDUP_REMOVED lines=17> */
.L_x_4321:
[----:B------:R-:W-:Y:S05]  /*3900*/  BSYNC B0 ;  /* 0x0000000000007941 */ /* 0x000fea0003800000 */
.L_x_4320:
[----:B------:R-:W-:Y:S01]  /*3910*/  @P3 PRMT R245, RZ, 0x7610, R170 ;  /* 0x00007610fff53816 */ /* 0x000fe200000000aa */
[----:B------:R-:W-:Y:S01]  /*3920*/  @P3 FMUL.FTZ R188, R246, c[0x0][0x1ec] ;  /* 0x00007b00f6bc3a20 */ /* 0x000fe20000410000 */
[----:B------:R-:W-:Y:S01]  /*3930*/  @!P4 ISETP.NE.U32.AND P2, PT, RZ, c[0x0][0x218], PT ;  /* 0x00008600ff00ca0c */ /* 0x000fe20003f45070 */
[----:B------:R-:W-:Y:S01]  /*3940*/  BSSY B0, `(.L_x_4322) ;  /* 0x0000013000007945 */ /* 0x000fe20003800000 */
[----:B------:R-:W-:Y:S01]  /*3950*/  @P3 PRMT R180, R244, 0x7610, R180 ;  /* 0x00007610f4b43816 */ /* 0x000fe200000000b4 */
[----:B------:R-:W-:Y:S01]  /*3960*/  @P3 FFMA.FTZ R105, R245, R188, R105 ;  /* 0x000000bcf5693223 */ /* 0x000fe20000010069 */
[----:B------:R-:W-:Y:S02]  /*3970*/  @P3 PRMT R245, RZ, 0x7610, R162 ;  /* 0x00007610fff53816 */ /* 0x000fe400000000a2 */
[----:B------:R-:W-:Y:S02]  /*3980*/  @!P4 ISETP.NE.AND.EX P2, PT, RZ, c[0x0][0x21c], PT, P2 ;  /* 0x00008700ff00ca0c */ /* 0x000fe40003f45320 */
[----:B------:R-:W-:Y:S01]  /*3990*/  @P3 F2FP.BF16.PACK_AB R243, RZ, R243 ;  /* 0x000000f3fff3323e */ /* 0x000fe200000010ff */
[----:B------:R-:W-:Y:S01]  /*39a0*/  @P3 FMUL.FTZ R188, R188, R245 ;  /* 0x000000f5bcbc3220 */ /* 0x000fe20000410000 */
[----:B------:R-:W-:-:S02]  /*39b0*/  @P3 PRMT R180, R180, 0x5410, R241 ;  /* 0x00005410b4b43816 */ /* 0x000fc400000000f1 */
[----:B------:R-:W-:Y:S02]  /*39c0*/  @!P4 FSEL R245, R42, RZ, P2 ;  /* 0x000000ff2af5c208 */ /* 0x000fe40001000000 */
        /* <DEDUP_REMOVED lines=10> */
.L_x_4323:
[----:B------:R-:W-:Y:S05]  /*3a70*/  BSYNC B0 ;  /* 0x0000000000007941 */ /* 0x000fea0003800000 */
.L_x_4322:
        /* <DEDUP_REMOVED lines=8> */
[----:B------:R-:W-:Y:S01]  /*3b00*/  @P3 PRMT R181, R181, 0x5410, R234 ;  /* 0x00005410b5b53816 */ /* 0x000fe200000000ea */
        /* <DEDUP_REMOVED lines=13> */
.L_x_4325:
[----:B------:R-:W-:Y:S05]  /*3be0*/  BSYNC B0 ;  /* 0x0000000000007941 */ /* 0x000fea0003800000 */
.L_x_4324:
[----:B------:R-:W-:Y:S01]  /*3bf0*/  @P3 PRMT R189, RZ, 0x7610, R163 ;  /* 0x00007610ffbd3816 */ /* 0x000fe200000000a3 */
[----:B------:R-:W-:Y:S01]  /*3c00*/  @P3 FMUL.FTZ R234, R244, c[0x0][0x1ec] ;  /* 0x00007b00f4ea3a20 */ /* 0x000fe20000410000 */
[----:B------:R-:W-:Y:S02]  /*3c10*/  @P3 PRMT R182, R182, 0x5410, R188 ;  /* 0x00005410b6b63816 */ /* 0x000fe400000000bc */
[----:B------:R-:W-:Y:S01]  /*3c20*/  @P0 MOV R188, 0x20 ;  /* 0x0000002000bc0802 */ /* 0x000fe20000000f00 */
[----:B------:R-:W-:Y:S01]  /*3c30*/  @P3 FMUL.FTZ R243, R234, R189 ;  /* 0x000000bdeaf33220 */ /* 0x000fe20000410000 */
[----:B------:R-:W-:Y:S02]  /*3c40*/  SEL R184, R184, R172, P1 ;  /* 0x000000acb8b87207 */ /* 0x000fe40000800000 */
[----:B------:R-:W-:Y:S01]  /*3c50*/  SEL R185, R185, R173, P1 ;  /* 0x000000adb9b97207 */ /* 0x000fe20000800000 */
[----:B------:R-:W-:Y:S01]  /*3c60*/  @P0 IMAD.WIDE.U32 R188, R220, R188, c[0x0][0x258] ;  /* 0x00009600dcbc0625 */ /* 0x000fe200078e00bc */
[----:B------:R-:W-:-:S02]  /*3c70*/  SEL R186, R186, R174, P1 ;  /* 0x000000aebaba7207 */ /* 0x000fc40000800000 */
[----:B------:R-:W-:Y:S02]  /*3c80*/  SEL R187, R187, R175, P1 ;  /* 0x000000afbbbb7207 */ /* 0x000fe40000800000 */
[----:B------:R-:W-:Y:S02]  /*3c90*/  @P3 F2FP.BF16.PACK_AB R243, RZ, R243 ;  /* 0x000000f3fff3323e */ /* 0x000fe400000010ff */
[----:B------:R-:W-:Y:S01]  /*3ca0*/  @P3 PRMT R183, R241, 0x7610, R183 ;  /* 0x00007610f1b73816 */ /* 0x000fe200000000b7 */
[----:B------:R0:W-:Y:S01]  /*3cb0*/  @P0 STG.E.128 [R188.64], R184 ;  /* 0x000000b8bc000986 */ /* 0x0001e2000c101d04 */
[----:B------:R-:W-:Y:S02]  /*3cc0*/  IADD3 R241, R212, 0x100, RZ ;  /* 0x00000100d4f17810 */ /* 0x000fe40007ffe0ff */
[----:B------:R-:W-:Y:S02]  /*3cd0*/  @P3 PRMT R183, R183, 0x5410, R243 ;  /* 0x00005410b7b73816 */ /* 0x000fe400000000f3 */
[----:B0-----:R-:W-:-:S02]  /*3ce0*/  SEL R184, R247, R176, P1 ;  /* 0x000000b0f7b87207 */ /* 0x001fc40000800000 */
[----:B------:R-:W-:Y:S02]  /*3cf0*/  SEL R185, R246, R177, P1 ;  /* 0x000000b1f6b97207 */ /* 0x000fe40000800000 */
[----:B------:R-:W-:Y:S02]  /*3d00*/  SEL R186, R245, R178, P1 ;  /* 0x000000b2f5ba7207 */ /* 0x000fe40000800000 */
[----:B------:R-:W-:-:S05]  /*3d10*/  SEL R187, R244, R179, P1 ;  /* 0x000000b3f4bb7207 */ /* 0x000fca0000800000 */
[----:B------:R0:W-:Y:S01]  /*3d20*/  @P0 STG.E.128 [R188.64+0x10], R184 ;  /* 0x000010b8bc000986 */ /* 0x0001e2000c101d04 */
[----:B------:R-:W-:Y:S01]  /*3d30*/  @!P4 ISETP.NE.U32.AND P5, PT, RZ, c[0x0][0x218], PT ;  /* 0x00008600ff00ca0c */ /* 0x000fe20003fa5070 */
[----:B0-----:R-:W-:Y:S01]  /*3d40*/  @P3 IMAD.MOV.U32 R184, RZ, RZ, 0x10 ;  /* 0x00000010ffb83424 */ /* 0x001fe200078e00ff */
[----:B------:R-:W-:-:S03]  /*3d50*/  @P3 PRMT R186, RZ, 0x7610, R171 ;  /* 0x00007610ffba3816 */ /* 0x000fc600000000ab */
[----:B------:R-:W-:-:S05]  /*3d60*/  @P3 IMAD.WIDE.U32 R184, R184, R242, c[0x0][0x248] ;  /* 0x00009200b8b83625 */ /* 0x000fca00078e00f2 */
[----:B------:R0:W-:Y:S01]  /*3d70*/  @P3 STG.E.128 [R184.64], R180 ;  /* 0x000000b4b8003986 */ /* 0x0001e2000c101d04 */
[----:B------:R-:W-:Y:S01]  /*3d80*/  @!P4 ISETP.NE.AND.EX P5, PT, RZ, c[0x0][0x21c], PT, P5 ;  /* 0x00008700ff00ca0c */ /* 0x000fe20003fa5350 */
[----:B------:R-:W-:Y:S01]  /*3d90*/  BSSY B0, `(.L_x_4326) ;  /* 0x0000010000007945 */ /* 0x000fe20003800000 */
[----:B------:R-:W-:Y:S01]  /*3da0*/  @P3 FFMA.FTZ R107, R186, R234, R107 ;  /* 0x000000eaba6b3223 */ /* 0x000fe2000001006b */
[----:B------:R-:W-:Y:S02]  /*3db0*/  @!P4 ISETP.NE.U32.AND P2, PT, RZ, c[0x0][0x218], PT ;  /* 0x00008600ff00ca0c */ /* 0x000fe40003f45070 */
[----:B0-----:R-:W-:-:S05]  /*3dc0*/  @P3 MOV R184, 0x10 ;  /* 0x0000001000b83802 */ /* 0x001fca0000000f00 */
        /* <DEDUP_REMOVED lines=12> */
.L_x_4327:
[----:B------:R-:W-:Y:S05]  /*3e90*/  BSYNC B0 ;  /* 0x0000000000007941 */ /* 0x000fea0003800000 */
.L_x_4326:
        /* <DEDUP_REMOVED lines=17> */
.L_x_4329:
[----:B------:R-:W-:Y:S05]  /*3fb0*/  BSYNC B0 ;  /* 0x0000000000007941 */ /* 0x000fea0003800000 */
.L_x_4328:
        /* <DEDUP_REMOVED lines=21> */
.L_x_4331:
[----:B------:R-:W-:Y:S05]  /*4110*/  BSYNC B0 ;  /* 0x0000000000007941 */ /* 0x000fea0003800000 */
.L_x_4330:
[----:B------:R-:W-:Y:S01]  /*4120*/  @P3 PRMT R187, RZ, 0x5410, R169 ;  /* 0x00005410ffbb3816 */ /* 0x000fe200000000a9 */
[----:B------:R-:W-:Y:S01]  /*4130*/  @P3 FMUL.FTZ R242, R186, c[0x0][0x1ec] ;  /* 0x00007b00baf23a20 */ /* 0x000fe20000410000 */
[----:B------:R-:W-:Y:S01]  /*4140*/  @!P4 ISETP.NE.AND.EX P2, PT, RZ, c[0x0][0x21c], PT, P2 ;  /* 0x00008700ff00ca0c */ /* 0x000fe20003f45320 */
[----:B------:R-:W-:Y:S01]  /*4150*/  BSSY B0, `(.L_x_4332) ;  /* 0x000000f000007945 */ /* 0x000fe20003800000 */
[----:B------:R-:W-:Y:S01]  /*4160*/  @!P4 ISETP.NE.U32.AND P5, PT, RZ, c[0x0][0x218], PT ;  /* 0x00008600ff00ca0c */ /* 0x000fe20003fa5070 */
        /* <DEDUP_REMOVED lines=13> */
.L_x_4333:
[----:B------:R-:W-:Y:S05]  /*4240*/  BSYNC B0 ;  /* 0x0000000000007941 */ /* 0x000fea0003800000 */
.L_x_4332:
[----:B------:R-:W-:Y:S01]  /*4250*/  @P3 PRMT R188, RZ, 0x7610, R169 ;  /* 0x00007610ffbc3816 */ /* 0x000fe200000000a9 */
[----:B------:R-:W-:Y:S01]  /*4260*/  @P3 FMUL.FTZ R244, R187, c[0x0][0x1ec] ;  /* 0x00007b00bbf43a20 */ /* 0x000fe20000410000 */
[----:B------:R-:W-:Y:S01]  /*4270*/  @!P4 ISETP.NE.AND.EX P5, PT, RZ, c[0x0][0x21c], PT, P5 ;  /* 0x00008700ff00ca0c */ /* 0x000fe20003fa5350 */
[----:B------:R-:W-:Y:S01]  /*4280*/  BSSY B0, `(.L_x_4334) ;  /* 0x000000f000007945 */ /* 0x000fe20003800000 */
[----:B------:R-:W-:Y:S01]  /*4290*/  @!P4 ISETP.NE.U32.AND P2, PT, RZ, c[0x0][0x218], PT ;  /* 0x00008600ff00ca0c */ /* 0x000fe20003f45070 */
        /* <DEDUP_REMOVED lines=13> */
.L_x_4335:
[----:B------:R-:W-:Y:S05]  /*4370*/  BSYNC B0 ;  /* 0x0000000000007941 */ /* 0x000fea0003800000 */
.L_x_4334:
        /* <DEDUP_REMOVED lines=17> */
.L_x_4337:
[----:B------:R-:W-:Y:S05]  /*4490*/  BSYNC B0 ;  /* 0x0000000000007941 */ /* 0x000fea0003800000 */
.L_x_4336:
[----:B------:R-:W-:Y:S01]  /*44a0*/  @P3 PRMT R234, RZ, 0x7610, R170 ;  /* 0x00007610ffea3816 */ /* 0x000fe200000000aa */
[----:B------:R-:W-:Y:S01]  /*44b0*/  @P3 FMUL.FTZ R188, R246, c[0x0][0x1ec] ;  /* 0x00007b00f6bc3a20 */ /* 0x000fe20000410000 */
[----:B------:R-:W-:Y:S01]  /*44c0*/  @!P4 ISETP.NE.U32.AND P2, PT, RZ, c[0x0][0x218], PT ;  /* 0x00008600ff00ca0c */ /* 0x000fe20003f45070 */
[----:B------:R-:W-:Y:S01]  /*44d0*/  BSSY B0, `(.L_x_4338) ;  /* 0x0000013000007945 */ /* 0x000fe20003800000 */
[----:B------:R-:W-:Y:S01]  /*44e0*/  @P3 F2FP.BF16.PACK_AB R242, RZ, R242 ;  /* 0x000000f2fff2323e */ /* 0x000fe200000010ff */
[----:B------:R-:W-:Y:S01]  /*44f0*/  @P3 FFMA.FTZ R97, R234, R188, R97 ;  /* 0x000000bcea613223 */ /* 0x000fe20000010061 */
[----:B------:R-:W-:Y:S02]  /*4500*/  @P3 PRMT R234, RZ, 0x7610, R158 ;  /* 0x00007610ffea3816 */ /* 0x000fe4000000009e */
[----:B------:R-:W-:Y:S02]  /*4510*/  @!P4 ISETP.NE.AND.EX P2, PT, RZ, c[0x0][0x21c], PT, P2 ;  /* 0x00008700ff00ca0c */ /* 0x000fe40003f45320 */
[----:B------:R-:W-:Y:S01]  /*4520*/  @P3 F2FP.BF16.PACK_AB R244, RZ, R244 ;  /* 0x000000f4fff4323e */ /* 0x000fe200000010ff */
[----:B------:R-:W-:Y:S01]  /*4530*/  @P3 FMUL.FTZ R188, R188, R234 ;  /* 0x000000eabcbc3220 */ /* 0x000fe20000410000 */
[----:B------:R-:W-:-:S02]  /*4540*/  @P3 F2FP.BF16.PACK_AB R248, RZ, R248 ;  /* 0x000000f8fff8323e */ /* 0x000fc400000010ff */
        /* <DEDUP_REMOVED lines=11> */
.L_x_4339:
[----:B------:R-:W-:Y:S05]  /*4600*/  BSYNC B0 ;  /* 0x0000000000007941 */ /* 0x000fea0003800000 */
.L_x_4338:
[----:B------:R-:W-:Y:S01]  /*4610*/  @P3 PRMT R234, RZ, 0x5410, R159 ;  /* 0x00005410ffea3816 */ /* 0x000fe2000000009f */
[----:B------:R-:W-:Y:S01]  /*4620*/  @P3 FMUL.FTZ R243, R245, c[0x0][0x1ec] ;  /* 0x00007b00f5f33a20 */ /* 0x000fe20000410000 */
[----:B------:R-:W-:Y:S01]  /*4630*/  @!P4 ISETP.NE.U32.AND P2, PT, RZ, c[0x0][0x218], PT ;  /* 0x00008600ff00ca0c */ /* 0x000fe20003f45070 */
[----:B------:R-:W-:Y:S01]  /*4640*/  BSSY B0, `(.L_x_4340) ;  /* 0x0000013000007945 */ /* 0x000fe20003800000 */
[----:B------:R-:W-:Y:S01]  /*4650*/  @P3 PRMT R181, R242, 0x7610, R181 ;  /* 0x00007610f2b53816 */ /* 0x000fe200000000b5 */
[----:B------:R-:W-:Y:S01]  /*4660*/  @P3 FMUL.FTZ R234, R243, R234 ;  /* 0x000000eaf3ea3220 */ /* 0x000fe20000410000 */
[----:B------:R-:W-:Y:S02]  /*4670*/  @P3 PRMT R180, R189, 0x7610, R180 ;  /* 0x00007610bdb43816 */ /* 0x000fe400000000b4 */
[----:B------:R-:W-:Y:S02]  /*4680*/  @!P4 ISETP.NE.AND.EX P2, PT, RZ, c[0x0][0x21c], PT, P2 ;  /* 0x00008700ff00ca0c */ /* 0x000fe40003f45320 */
[----:B------:R-:W-:-:S02]  /*4690*/  @P3 PRMT R181, R181, 0x5410, R244 ;  /* 0x00005410b5b53816 */ /* 0x000fc400000000f4 */
[----:B------:R-:W-:Y:S02]  /*46a0*/  @P3 F2FP.BF16.PACK_AB R234, RZ, R234 ;  /* 0x000000eaffea323e */ /* 0x000fe400000010ff */
[----:B------:R-:W-:Y:S02]  /*46b0*/  @P3 PRMT R180, R180, 0x5410, R220 ;  /* 0x00005410b4b43816 */ /* 0x000fe400000000dc */
[----:B------:R-:W-:Y:S02]  /*46c0*/  @P3 PRMT R182, R248, 0x7610, R182 ;  /* 0x00007610f8b63816 */ /* 0x000fe400000000b6 */
[----:B------:R-:W-:Y:S01]  /*46d0*/  @!P4 FSEL R244, R35, RZ, P2 ;  /* 0x000000ff23f4c208 */ /* 0x000fe20001000000 */
[----:B------:R-:W-:Y:S05]  /*46e0*/  @!P4 BRA `(.L_x_4341) ;  /* 0x000000800000c947 */ /* 0x000fea0003800000 */
[----:B------:R-:W-:Y:S02]  /*46f0*/  ISETP.NE.AND P5, PT, R249, RZ, PT ;  /* 0x000000fff900720c */ /* 0x000fe40003fa5270 */
[----:B------:R-:W-:Y:S02]  /*4700*/  ISETP.NE.U32.AND P2, PT, RZ, c[0x0][0x218], PT ;  /* 0x00008600ff007a0c */ /* 0x000fe40003f45070 */
[----:B------:R-:W-:-:S02]  /*4710*/  FSEL R189, R190, RZ, !P5 ;  /* 0x000000ffbebd7208 */ /* 0x000fc40006800000 */
[----:B------:R-:W-:-:S03]  /*4720*/  ISETP.NE.AND.EX P2, PT, RZ, c[0x0][0x21c], PT, P2 ;  /* 0x00008700ff007a0c */ /* 0x000fc60003f45320 */
[----:B------:R-:W-:-:S04]  /*4730*/  FFMA.FTZ R189, R14, R191, R189 ;  /* 0x000000bf0ebd7223 */ /* 0x000fc800000100bd */
[----:B------:R-:W-:-:S04]  /*4740*/  FADD.FTZ R189, R203, -R189 ;  /* 0x800000bdcbbd7221 */ /* 0x000fc80000010000 */
[----:B------:R-:W-:-:S04]  /*4750*/  FMUL.FTZ R244, R2, R189 ;  /* 0x000000bd02f47220 */ /* 0x000fc80000410000 */
[----:B------:R-:W-:Y:S02]  /*4760*/  @P2 FADD.FTZ R244, R35, R244 ;  /* 0x000000f423f42221 */ /* 0x000fe40000010000 */
.L_x_4341:
[----:B------:R-:W-:Y:S05]  /*4770*/  BSYNC B0 ;  /* 0x0000000000007941 */ /* 0x000fea0003800000 */
.L_x_4340:
[----:B------:R-:W-:Y:S01]  /*4780*/  @P3 PRMT R189, RZ, 0x7610, R159 ;  /* 0x00007610ffbd3816 */ /* 0x000fe2000000009f */
[----:B------:R-:W-:Y:S01]  /*4790*/  @P3 FMUL.FTZ R220, R244, c[0x0][0x1ec] ;  /* 0x00007b00f4dc3a20 */ /* 0x000fe20000410000 */
[----:B------:R-:W-:Y:S01]  /*47a0*/  @P3 PRMT R182, R182, 0x5410, R188 ;  /* 0x00005410b6b63816 */ /* 0x000fe200000000bc */
[----:B------:R-:W-:Y:S01]  /*47b0*/  @P0 IMAD.MOV.U32 R188, RZ, RZ, 0x20 ;  /* 0x00000020ffbc0424 */ /* 0x000fe200078e00ff */
[----:B------:R-:W-:Y:S01]  /*47c0*/  SEL R184, R184, R172, P1 ;  /* 0x000000acb8b87207 */ /* 0x000fe20000800000 */
[----:B------:R-:W-:Y:S01]  /*47d0*/  @P3 FMUL.FTZ R242, R220, R189 ;  /* 0x000000bddcf23220 */ /* 0x000fe20000410000 */
[----:B------:R-:W-:Y:S01]  /*47e0*/  SEL R185, R185, R173, P1 ;  /* 0x000000adb9b97207 */ /* 0x000fe20000800000 */
[----:B------:R-:W-:Y:S01]  /*47f0*/  @P0 IMAD.WIDE.U32 R188, R213, R188, c[0x0][0x258] ;  /* 0x00009600d5bc0625 */ /* 0x000fe200078e00bc */
[----:B------:R-:W-:Y:S02]  /*4800*/  SEL R186, R186, R174, P1 ;  /* 0x000000aebaba7207 */ /* 0x000fe40000800000 */
[----:B------:R-:W-:-:S02]  /*4810*/  SEL R187, R187, R175, P1 ;  /* 0x000000afbbbb7207 */ /* 0x000fc40000800000 */
[----:B------:R-:W-:Y:S02]  /*4820*/  @P3 F2FP.BF16.PACK_AB R242, RZ, R242 ;  /* 0x000000f2fff2323e */ /* 0x000fe400000010ff */
[----:B------:R-:W-:Y:S01]  /*4830*/  @P3 PRMT R183, R234, 0x7610, R183 ;  /* 0x00007610eab73816 */ /* 0x000fe200000000b7 */
[----:B------:R0:W-:Y:S01]  /*4840*/  @P0 STG.E.128 [R188.64], R184 ;  /* 0x000000b8bc000986 */ /* 0x0001e2000c101d04 */
[----:B------:R-:W-:Y:S02]  /*4850*/  IADD3 R212, R212, 0x180, RZ ;  /* 0x00000180d4d47810 */ /* 0x000fe40007ffe0ff */
[----:B------:R-:W-:Y:S02]  /*4860*/  @P3 PRMT R183, R183, 0x5410, R242 ;  /* 0x00005410b7b73816 */ /* 0x000fe400000000f2 */
[----:B0-----:R-:W-:Y:S02]  /*4870*/  SEL R184, R247, R176, P1 ;  /* 0x000000b0f7b87207 */ /* 0x001fe40000800000 */
[----:B------:R-:W-:-:S02]  /*4880*/  SEL R185, R246, R177, P1 ;  /* 0x000000b1f6b97207 */ /* 0x000fc40000800000 */
[----:B------:R-:W-:Y:S02]  /*4890*/  SEL R186, R245, R178, P1 ;  /* 0x000000b2f5ba7207 */ /* 0x000fe40000800000 */
[----:B------:R-:W-:-:S05]  /*48a0*/  SEL R187, R244, R179, P1 ;  /* 0x000000b3f4bb7207 */ /* 0x000fca0000800000 */
[----:B------:R0:W-:Y:S02]  /*48b0*/  @P0 STG.E.128 [R188.64+0x10], R184 ;  /* 0x000010b8bc000986 */ /* 0x0001e4000c101d04 */
[----:B0-----:R-:W-:Y:S02]  /*48c0*/  @P3 MOV R184, 0x10 ;  /* 0x0000001000b83802 */ /* 0x001fe40000000f00 */
[----:B------:R-:W-:-:S03]  /*48d0*/  @P3 PRMT R186, RZ, 0x7610, R171 ;  /* 0x00007610ffba3816 */ /* 0x000fc600000000ab */
[----:B------:R-:W-:-:S05]  /*48e0*/  @P3 IMAD.WIDE.U32 R184, R184, R241, c[0x0][0x248] ;  /* 0x00009200b8b83625 */ /* 0x000fca00078e00f1 */
[----:B------:R0:W-:Y:S02]  /*48f0*/  @P3 STG.E.128 [R184.64], R180 ;  /* 0x000000b4b8003986 */ /* 0x0001e4000c101d04 */
[----:B0-----:R-:W-:-:S05]  /*4900*/  @P3 PRMT R184, RZ, 0x5410, R171 ;  /* 0x00005410ffb83816 */ /* 0x001fca00000000ab */
[----:B------:R-:W-:Y:S02]  /*4910*/  @P3 FFMA.FTZ R98, R184, R243, R98 ;  /* 0x000000f3b8623223 */ /* 0x000fe40000010062 */
[----:B------:R-:W-:-:S04]  /*4920*/  @P3 IMAD.MOV.U32 R184, RZ, RZ, 0x10 ;  /* 0x00000010ffb83424 */ /* 0x000fc800078e00ff */
[----:B------:R-:W-:-:S05]  /*4930*/  @P3 IMAD.WIDE.U32 R184, R212, R184, c[0x0][0x170] ;  /* 0x00005c00d4b83625 */ /* 0x000fca00078e00b8 */
[----:B------:R0:W5:Y:S01]  /*4940*/  @P3 LDG.E.128 R168, [R184.64] ;  /* 0x00000004b8a83981 */ /* 0x000162000c1e1d00 */
[----:B------:R-:W-:Y:S01]  /*4950*/  @!P4 ISETP.NE.U32.AND P5, PT, RZ, c[0x0][0x218], PT ;  /* 0x00008600ff00ca0c */ /* 0x000fe20003fa5070 */
[----:B------:R-:W-:Y:S01]  /*4960*/  BSSY B0, `(.L_x_4342) ;  /* 0x000000e000007945 */ /* 0x000fe20003800000 */
[----:B------:R-:W-:Y:S01]  /*4970*/  @P3 FFMA.FTZ R99, R186, R220, R99 ;  /* 0x000000dcba633223 */ /* 0x000fe20000010063 */
[----:B------:R-:W-:Y:S02]  /*4980*/  @!P4 ISETP.NE.U32.AND P2, PT, RZ, c[0x0][0x218], PT ;  /* 0x00008600ff00ca0c */ /* 0x000fe40003f45070 */
[----:B------:R-:W-:-:S04]  /*4990*/  @!P4 ISETP.NE.AND.EX P5, PT, RZ, c[0x0][0x21c], PT, P5 ;  /* 0x00008700ff00ca0c */ /* 0x000fc80003fa5350 */
[----:B------:R-:W-:Y:S01]  /*49a0*/  @!P4 FSEL R242, R28, RZ, P5 ;  /* 0x000000ff1cf2c208 */ /* 0x000fe20002800000 */
[----:B------:R-:W-:Y:S05]  /*49b0*/  @!P4 BRA `(.L_x_4343) ;  /* 0x000000800000c947 */ /* 0x000fea0003800000 */
[----:B0-----:R-:W-:Y:S02]  /*49c0*/  ISETP.NE.AND P6, PT, R249, RZ, PT ;  /* 0x000000fff900720c */ /* 0x001fe40003fc5270 */
[----:B------:R-:W-:Y:S02]  /*49d0*/  ISETP.NE.U32.AND P5, PT, RZ, c[0x0][0x218], PT ;  /* 0x00008600ff007a0c */ /* 0x000fe40003fa5070 */
[----:B------:R-:W-:Y:S02]  /*49e0*/  FSEL R184, R190, RZ, !P6 ;  /* 0x000000ffbeb87208 */ /* 0x000fe40007000000 */
[----:B------:R-:W-:-:S03]  /*49f0*/  ISETP.NE.AND.EX P5, PT, RZ, c[0x0][0x21c], PT, P5 ;  /* 0x00008700ff007a0c */ /* 0x000fc60003fa5350 */
[----:B------:R-:W-:-:S04]  /*4a00*/  FFMA.FTZ R184, R15, R191, R184 ;  /* 0x000000bf0fb87223 */ /* 0x000fc800000100b8 */
[----:B------:R-:W-:-:S04]  /*4a10*/  FADD.FTZ R184, R204, -R184 ;  /* 0x800000b8ccb87221 */ /* 0x000fc80000010000 */
[----:B------:R-:W-:-:S04]  /*4a20*/  FMUL.FTZ R242, R2, R184 ;  /* 0x000000b802f27220 */ /* 0x000fc80000410000 */
[----:B------:R-:W-:Y:S02]  /*4a30*/  @P5 FADD.FTZ R242, R28, R242 ;  /* 0x000000f21cf25221 */ /* 0x000fe40000010000 */
.L_x_4343:
[----:B0-----:R-:W-:Y:S05]  /*4a40*/  BSYNC B0 ;  /* 0x0000000000007941 */ /* 0x001fea0003800000 */
.L_x_4342:
[----:B-----5:R-:W-:Y:S01]  /*4a50*/  @P3 PRMT R184, RZ, 0x5410, R168 ;  /* 0x00005410ffb83816 */ /* 0x020fe200000000a8 */
        /* <DEDUP_REMOVED lines=17> */
.L_x_4345:
[----:B------:R-:W-:Y:S05]  /*4b70*/  BSYNC B0 ;  /* 0x0000000000007941 */ /* 0x000fea0003800000 */
.L_x_4344:
        /* <DEDUP_REMOVED lines=18> */
.L_x_4347:
[----:B------:R-:W-:Y:S05]  /*4ca0*/  BSYNC B0 ;  /* 0x0000000000007941 */ /* 0x000fea0003800000 */
.L_x_4346:
        /* <DEDUP_REMOVED lines=18> */
.L_x_4349:
[----:B------:R-:W-:Y:S05]  /*4dd0*/  BSYNC B0 ;  /* 0x0000000000007941 */ /* 0x000fea0003800000 */
.L_x_4348:
        /* <DEDUP_REMOVED lines=18> */
.L_x_4351:
[----:B------:R-:W-:Y:S05]  /*4f00*/  BSYNC B0 ;  /* 0x0000000000007941 */ /* 0x000fea0003800000 */
.L_x_4350:
        /* <DEDUP_REMOVED lines=17> */
.L_x_4353:
[----:B------:R-:W-:Y:S05]  /*5020*/  BSYNC B0 ;  /* 0x0000000000007941 */ /* 0x000fea0003800000 */
.L_x_4352:
[----:B------:R-:W-:Y:S01]  /*5030*/  @P3 PRMT R244, RZ, 0x7610, R170 ;  /* 0x00007610fff43816 */ /* 0x000fe200000000aa */
[----:B------:R-:W-:Y:S01]  /*5040*/  @P3 FMUL.FTZ R243, R186, c[0x0][0x1ec] ;  /* 0x00007b00baf33a20 */ /* 0x000fe20000410000 */
[----:B------:R-:W-:Y:S01]  /*5050*/  @!P4 ISETP.NE.U32.AND P2, PT, RZ, c[0x0][0x218], PT ;  /* 0x00008600ff00ca0c */ /* 0x000fe20003f45070 */
[----:B------:R-:W-:Y:S01]  /*5060*/  BSSY B0, `(.L_x_4354) ;  /* 0x0000018000007945 */ /* 0x000fe20003800000 */
[----:B------:R-:W-:Y:S01]  /*5070*/  SEL R174, R234, R174, P1 ;  /* 0x000000aeeaae7207 */ /* 0x000fe20000800000 */
[----:B------:R-:W-:Y:S01]  /*5080*/  @P3 FFMA.FTZ R89, R244, R243, R89 ;  /* 0x000000f3f4593223 */ /* 0x000fe20000010059 */
[----:B------:R-:W-:Y:S02]  /*5090*/  @P3 PRMT R244, RZ, 0x7610, R154 ;  /* 0x00007610fff43816 */ /* 0x000fe4000000009a */
[----:B------:R-:W-:Y:S02]  /*50a0*/  @!P4 ISETP.NE.AND.EX P2, PT, RZ, c[0x0][0x21c], PT, P2 ;  /* 0x00008700ff00ca0c */ /* 0x000fe40003f45320 */
[----:B------:R-:W-:Y:S01]  /*50b0*/  @P3 F2FP.BF16.PACK_AB R220, RZ, R220 ;  /* 0x000000dcffdc323e */ /* 0x000fe200000010ff */
[----:B------:R-:W-:Y:S01]  /*50c0*/  @P3 FMUL.FTZ R244, R243, R244 ;  /* 0x000000f4f3f43220 */ /* 0x000fe20000410000 */
[----:B------:R-:W-:-:S02]  /*50d0*/  @P3 F2FP.BF16.PACK_AB R187, RZ, R187 ;  /* 0x000000bbffbb323e */ /* 0x000fc400000010ff */
[----:B------:R-:W-:Y:S02]  /*50e0*/  @P3 F2FP.BF16.PACK_AB R188, RZ, R188 ;  /* 0x000000bcffbc323e */ /* 0x000fe400000010ff */
[----:B------:R-:W-:Y:S02]  /*50f0*/  @P3 F2FP.BF16.PACK_AB R189, RZ, R189 ;  /* 0x000000bdffbd323e */ /* 0x000fe400000010ff */
[----:B------:R-:W-:Y:S02]  /*5100*/  @P3 F2FP.BF16.PACK_AB R213, RZ, R213 ;  /* 0x000000d5ffd5323e */ /* 0x000fe400000010ff */
[----:B------:R-:W-:Y:S02]  /*5110*/  @P3 F2FP.BF16.PACK_AB R244, RZ, R244 ;  /* 0x000000f4fff4323e */ /* 0x000fe400000010ff */
[----:B------:R-:W-:Y:S02]  /*5120*/  SEL R172, R242, R172, P1 ;  /* 0x000000acf2ac7207 */ /* 0x000fe40000800000 */
[----:B------:R-:W-:-:S02]  /*5130*/  SEL R173, R241, R173, P1 ;  /* 0x000000adf1ad7207 */ /* 0x000fc40000800000 */
        /* <DEDUP_REMOVED lines=10> */
.L_x_4355:
[----:B------:R-:W-:Y:S05]  /*51e0*/  BSYNC B0 ;  /* 0x0000000000007941 */ /* 0x000fea0003800000 */
.L_x_4354:
[----:B------:R-:W-:Y:S01]  /*51f0*/  @P3 PRMT R242, RZ, 0x5410, R171 ;  /* 0x00005410fff23816 */ /* 0x000fe200000000ab */
[----:B------:R-:W-:Y:S01]  /*5200*/  @P3 FMUL.FTZ R241, R234, c[0x0][0x1ec] ;  /* 0x00007b00eaf13a20 */ /* 0x000fe20000410000 */
[----:B------:R-:W-:Y:S01]  /*5210*/  @!P4 ISETP.NE.U32.AND P2, PT, RZ, c[0x0][0x218], PT ;  /* 0x00008600ff00ca0c */ /* 0x000fe20003f45070 */
[----:B------:R-:W-:Y:S01]  /*5220*/  BSSY B0, `(.L_x_4356) ;  /* 0x000001b000007945 */ /* 0x000fe20003800000 */
[----:B------:R-:W-:Y:S01]  /*5230*/  @P3 PRMT R180, R220, 0x7610, R180 ;  /* 0x00007610dcb43816 */ /* 0x000fe200000000b4 */
[----:B------:R-:W-:Y:S01]  /*5240*/  @P3 FFMA.FTZ R90, R242, R241, R90 ;  /* 0x000000f1f25a3223 */ /* 0x000fe2000001005a */
[----:B------:R-:W-:Y:S02]  /*5250*/  @P3 PRMT R242, RZ, 0x5410, R155 ;  /* 0x00005410fff23816 */ /* 0x000fe4000000009b */
[----:B------:R-:W-:Y:S02]  /*5260*/  @P3 PRMT R181, R188, 0x7610, R181 ;  /* 0x00007610bcb53816 */ /* 0x000fe400000000b5 */
[----:B------:R-:W-:Y:S01]  /*5270*/  @!P4 ISETP.NE.AND.EX P2, PT, RZ, c[0x0][0x21c], PT, P2 ;  /* 0x00008700ff00ca0c */ /* 0x000fe20003f45320 */
[----:B------:R-:W-:Y:S01]  /*5280*/  @P3 FMUL.FTZ R242, R241, R242 ;  /* 0x000000f2f1f23220 */ /* 0x000fe20000410000 */
[----:B------:R-:W-:-:S02]  /*5290*/  @P3 PRMT R182, R213, 0x7610, R182 ;  /* 0x00007610d5b63816 */ /* 0x000fc400000000b6 */
[----:B------:R-:W-:Y:S02]  /*52a0*/  SEL R175, R184, R175, P1 ;  /* 0x000000afb8af7207 */ /* 0x000fe40000800000 */
[----:B------:R-:W-:Y:S02]  /*52b0*/  @P3 F2FP.BF16.PACK_AB R242, RZ, R242 ;  /* 0x000000f2fff2323e */ /* 0x000fe400000010ff */
[----:B------:R-:W-:Y:S02]  /*52c0*/  SEL R176, R185, R176, P1 ;  /* 0x000000b0b9b07207 */ /* 0x000fe40000800000 */
[----:B------:R-:W-:Y:S02]  /*52d0*/  SEL R177, R186, R177, P1 ;  /* 0x000000b1bab17207 */ /* 0x000fe40000800000 */
[----:B------:R-:W-:Y:S02]  /*52e0*/  SEL R178, R234, R178, P1 ;  /* 0x000000b2eab27207 */ /* 0x000fe40000800000 */
[----:B------:R-:W-:-:S02]  /*52f0*/  @P3 PRMT R180, R180, 0x5410, R187 ;  /* 0x00005410b4b43816 */ /* 0x000fc400000000bb */
[----:B------:R-:W-:Y:S02]  /*5300*/  @P3 PRMT R181, R181, 0x5410, R189 ;  /* 0x00005410b5b53816 */ /* 0x000fe400000000bd */
[----:B------:R-:W-:Y:S02]  /*5310*/  @P3 PRMT R182, R182, 0x5410, R244 ;  /* 0x00005410b6b63816 */ /* 0x000fe400000000f4 */
        /* <DEDUP_REMOVED lines=11> */
.L_x_4357:
[----:B------:R-:W-:Y:S05]  /*53d0*/  BSYNC B0 ;  /* 0x0000000000007941 */ /* 0x000fea0003800000 */
.L_x_4356:
[C---:B------:R-:W-:Y:S01]  /*53e0*/  SEL R179, R184.reuse, R179, P1 ;  /* 0x000000b3b8b37207 */ /* 0x040fe20000800000 */
[----:B------:R-:W-:Y:S01]  /*53f0*/  @P3 FMUL.FTZ R184, R184, c[0x0][0x1ec] ;  /* 0x00007b00b8b83a20 */ /* 0x000fe20000410000 */
[----:B------:R-:W-:Y:S02]  /*5400*/  @P3 PRMT R2, RZ, 0x7610, R171 ;  /* 0x00007610ff023816 */ /* 0x000fe400000000ab */
[----:B------:R-:W-:Y:S02]  /*5410*/  IADD3 R0, R0, c[0x0][0x160], RZ ;  /* 0x0000580000007a10 */ /* 0x000fe40007ffe0ff */
[----:B------:R-:W-:Y:S01]  /*5420*/  LOP3.LUT P1, RZ, R240, 0xff, RZ, 0xc0, !PT ;  /* 0x000000fff0ff7812 */ /* 0x000fe2000782c0ff */
[----:B------:R-:W-:Y:S01]  /*5430*/  @P3 FFMA.FTZ R91, R2, R184, R91 ;  /* 0x000000b8025b3223 */ /* 0x000fe2000001005b */
[----:B------:R-:W-:Y:S02]  /*5440*/  @P3 PRMT R2, RZ, 0x7610, R155 ;  /* 0x00007610ff023816 */ /* 0x000fe4000000009b */
[----:B------:R-:W-:-:S03]  /*5450*/  SEL R240, RZ, 0x1, P1 ;  /* 0x00000001fff07807 */ /* 0x000fc60000800000 */
[----:B------:R-:W-:Y:S01]  /*5460*/  @P3 FMUL.FTZ R2, R184, R2 ;  /* 0x00000002b8023220 */ /* 0x000fe20000410000 */
[----:B------:R-:W-:-:S04]  /*5470*/  @P0 MOV R184, 0x20 ;  /* 0x0000002000b80802 */ /* 0x000fc80000000f00 */
[----:B------:R-:W-:Y:S01]  /*5480*/  @P3 F2FP.BF16.PACK_AB R2, RZ, R2 ;  /* 0x00000002ff02323e */ /* 0x000fe200000010ff */
[----:B------:R-:W-:-:S03]  /*5490*/  @P0 IMAD.WIDE.U32 R184, R215, R184, c[0x0][0x258] ;  /* 0x00009600d7b80625 */ /* 0x000fc600078e00b8 */
[----:B------:R-:W-:Y:S02]  /*54a0*/  @P3 PRMT R183, R183, 0x5410, R2 ;  /* 0x00005410b7b73816 */ /* 0x000fe40000000002 */
[----:B------:R-:W-:Y:S04]  /*54b0*/  @P0 STG.E.128 [R184.64], R172 ;  /* 0x000000acb8000986 */ /* 0x000fe8000c101d04 */
[----:B------:R0:W-:Y:S01]  /*54c0*/  @P0 STG.E.128 [R184.64+0x10], R176 ;  /* 0x000010b0b8000986 */ /* 0x0001e2000c101d04 */
[----:B------:R-:W-:Y:S01]  /*54d0*/  ISETP.GE.AND P0, PT, R0, c[0x0][0x164], PT ;  /* 0x0000590000007a0c */ /* 0x000fe20003f06270 */
[----:B0-----:R-:W-:-:S04]  /*54e0*/  @P3 IMAD.MOV.U32 R184, RZ, RZ, 0x10 ;  /* 0x00000010ffb83424 */ /* 0x001fc800078e00ff */
[----:B------:R-:W-:-:S05]  /*54f0*/  @P3 IMAD.WIDE.U32 R184, R212, R184, c[0x0][0x248] ;  /* 0x00009200d4b83625 */ /* 0x000fca00078e00b8 */
[----:B------:R0:W-:Y:S03]  /*5500*/  @P3 STG.E.128 [R184.64], R180 ;  /* 0x000000b4b8003986 */ /* 0x0001e6000c101d04 */
[----:B0-----:R-:W-:Y:S01]  /*5510*/  @P0 CALL.REL.NOINC `(.L_x_4288) ;  /* 0x0000001000000944 */ /* 0x001fe20003c00000 */
[----:B------:R-:W-:Y:S05]  /*5520*/  BRA `(.L_x_4358) ;  /* 0xffffb64000007947 */ /* 0x000fea000383ffff */
.L_x_4288:
        /* <DEDUP_REMOVED lines=36> */
.L_x_4292:
[----:B------:R-:W-:Y:S01]  /*5770*/  IMAD.MOV.U32 R185, RZ, RZ, R242 ;  /* 0x000000ffffb97224 */ /* 0x000fe200078e00f2 */
[----:B------:R-:W-:Y:S01]  /*5780*/  MOV R186, 0x10 ;  /* 0x0000001000ba7802 */ /* 0x000fe20000000f00 */
[----:B------:R-:W-:Y:S01]  /*5790*/  IMAD.MOV.U32 R191, RZ, RZ, 0x1f ;  /* 0x0000001fffbf7424 */ /* 0x000fe200078e00ff */
[----:B------:R-:W-:-:S02]  /*57a0*/  MOV R190, 0xffffffff ;  /* 0xffffffff00be7802 */ /* 0x000fc40000000f00 */
[----:B------:R-:W-:Y:S02]  /*57b0*/  MOV R184, 0x57d0 ;  /* 0x000057d000b87802 */ /* 0x000fe40000000f00 */
[----:B-----5:R-:W-:Y:S05]  /*57c0*/  CALL.REL.NOINC `($__internal_67_$__cuda_sm70_shflsync_down_p) ;  /* 0x0000046000007944 */ /* 0x020fea0003c00000 */
[----:B-1----:R-:W-:Y:S01]  /*57d0*/  IMAD.MOV.U32 R187, RZ, RZ, R186 ;  /* 0x000000ffffbb7224 */ /* 0x002fe200078e00ba */
[----:B------:R-:W-:Y:S05]  /*57e0*/  BRA `(.L_x_4359) ;  /* 0xffffcb1000007947 */ /* 0x000fea000383ffff */
.L_x_4293:
[----:B------:R-:W-:Y:S01]  /*57f0*/  HFMA2.MMA R191, -RZ, RZ, 0, 1.847743988037109375e-06 ;  /* 0x0000001fffbf7435 */ /* 0x000fe200000001ff */
[----:B------:R-:W-:Y:S01]  /*5800*/  MOV R185, R241 ;  /* 0x000000f100b97202 */ /* 0x000fe20000000f00 */
[----:B------:R-:W-:Y:S01]  /*5810*/  IMAD.MOV.U32 R186, RZ, RZ, 0x10 ;  /* 0x00000010ffba7424 */ /* 0x000fe200078e00ff */
[----:B------:R-:W-:Y:S01]  /*5820*/  MOV R184, 0x5850 ;  /* 0x0000585000b87802 */ /* 0x000fe20000000f00 */
[----:B------:R-:W-:Y:S02]  /*5830*/  IMAD.MOV.U32 R190, RZ, RZ, -0x1 ;  /* 0xffffffffffbe7424 */ /* 0x000fe400078e00ff */
[----:B01---5:R-:W-:Y:S05]  /*5840*/  CALL.REL.NOINC `($__internal_67_$__cuda_sm70_shflsync_down_p) ;  /* 0x000003e000007944 */ /* 0x023fea0003c00000 */
[----:B------:R-:W-:Y:S01]  /*5850*/  FADD.FTZ R242, R187, R242 ;  /* 0x000000f2bbf27221 */ /* 0x000fe20000010000 */
[----:B------:R-:W-:Y:S01]  /*5860*/  MOV R190, 0xffffffff ;  /* 0xffffffff00be7802 */ /* 0x000fe20000000f00 */
[----:B-1----:R-:W-:Y:S01]  /*5870*/  FADD.FTZ R241, R241, R186 ;  /* 0x000000baf1f17221 */ /* 0x002fe20000010000 */
[----:B------:R-:W-:Y:S01]  /*5880*/  MOV R186, 0x8 ;  /* 0x0000000800ba7802 */ /* 0x000fe20000000f00 */
[----:B------:R-:W-:Y:S01]  /*5890*/  IMAD.MOV.U32 R191, RZ, RZ, 0x1f ;  /* 0x0000001fffbf7424 */ /* 0x000fe200078e00ff */
[----:B------:R-:W-:Y:S01]  /*58a0*/  MOV R184, 0x58d0 ;  /* 0x000058d000b87802 */ /* 0x000fe20000000f00 */
[----:B------:R-:W-:-:S02]  /*58b0*/  IMAD.MOV.U32 R185, RZ, RZ, R242 ;  /* 0x000000ffffb97224 */ /* 0x000fc400078e00f2 */
[----:B------:R-:W-:Y:S05]  /*58c0*/  CALL.REL.NOINC `($__internal_67_$__cuda_sm70_shflsync_down_p) ;  /* 0x0000036000007944 */ /* 0x000fea0003c00000 */
[----:B-1----:R-:W-:Y:S01]  /*58d0*/  MOV R187, R186 ;  /* 0x000000ba00bb7202 */ /* 0x002fe20000000f00 */
[----:B------:R-:W-:Y:S01]  /*58e0*/  HFMA2.MMA R186, -RZ, RZ, 0, 4.76837158203125e-07 ;  /* 0x00000008ffba7435 */ /* 0x000fe200000001ff */
[----:B------:R-:W-:Y:S01]  /*58f0*/  IMAD.MOV.U32 R185, RZ, RZ, R241 ;  /* 0x000000ffffb97224 */ /* 0x000fe200078e00f1 */
[----:B------:R-:W-:Y:S01]  /*5900*/  MOV R190, 0xffffffff ;  /* 0xffffffff00be7802 */ /* 0x000fe20000000f00 */
[----:B------:R-:W-:Y:S01]  /*5910*/  IMAD.MOV.U32 R191, RZ, RZ, 0x1f ;  /* 0x0000001fffbf7424 */ /* 0x000fe200078e00ff */
[----:B------:R-:W-:-:S02]  /*5920*/  MOV R184, 0x5940 ;  /* 0x0000594000b87802 */ /* 0x000fc40000000f00 */
[----:B------:R-:W-:Y:S05]  /*5930*/  CALL.REL.NOINC `($__internal_67_$__cuda_sm70_shflsync_down_p) ;  /* 0x000002f000007944 */ /* 0x000fea0003c00000 */
[----:B------:R-:W-:Y:S01]  /*5940*/  FADD.FTZ R242, R187, R242 ;  /* 0x000000f2bbf27221 */ /* 0x000fe20000010000 */
[----:B------:R-:W-:Y:S01]  /*5950*/  HFMA2.MMA R191, -RZ, RZ, 0, 1.847743988037109375e-06 ;  /* 0x0000001fffbf7435 */ /* 0x000fe200000001ff */
[----:B-1----:R-:W-:Y:S01]  /*5960*/  FADD.FTZ R241, R241, R186 ;  /* 0x000000baf1f17221 */ /* 0x002fe20000010000 */
[----:B------:R-:W-:Y:S01]  /*5970*/  MOV R184, 0x59c0 ;  /* 0x000059c000b87802 */ /* 0x000fe20000000f00 */
[----:B------:R-:W-:Y:S01]  /*5980*/  IMAD.MOV.U32 R186, RZ, RZ, 0x4 ;  /* 0x00000004ffba7424 */ /* 0x000fe200078e00ff */
[----:B------:R-:W-:Y:S01]  /*5990*/  MOV R185, R242 ;  /* 0x000000f200b97202 */ /* 0x000fe20000000f00 */
[----:B------:R-:W-:-:S02]  /*59a0*/  IMAD.MOV.U32 R190, RZ, RZ, -0x1 ;  /* 0xffffffffffbe7424 */ /* 0x000fc400078e00ff */
[----:B------:R-:W-:Y:S05]  /*59b0*/  CALL.REL.NOINC `($__internal_67_$__cuda_sm70_shflsync_down_p) ;  /* 0x0000027000007944 */ /* 0x000fea0003c00000 */
[----:B------:R-:W-:Y:S01]  /*59c0*/  HFMA2.MMA R191, -RZ, RZ, 0, 1.847743988037109375e-06 ;  /* 0x0000001fffbf7435 */ /* 0x000fe200000001ff */
[----:B-1----:R-:W-:Y:S01]  /*59d0*/  IMAD.MOV.U32 R187, RZ, RZ, R186 ;  /* 0x000000ffffbb7224 */ /* 0x002fe200078e00ba */
[----:B------:R-:W-:Y:S01]  /*59e0*/  MOV R185, R241 ;  /* 0x000000f100b97202 */ /* 0x000fe20000000f00 */
[----:B------:R-:W-:Y:S01]  /*59f0*/  IMAD.MOV.U32 R186, RZ, RZ, 0x4 ;  /* 0x00000004ffba7424 */ /* 0x000fe200078e00ff */
[----:B------:R-:W-:Y:S01]  /*5a00*/  MOV R184, 0x5a30 ;  /* 0x00005a3000b87802 */ /* 0x000fe20000000f00 */
[----:B------:R-:W-:-:S02]  /*5a10*/  IMAD.MOV.U32 R190, RZ, RZ, -0x1 ;  /* 0xffffffffffbe7424 */ /* 0x000fc400078e00ff */
[----:B------:R-:W-:Y:S05]  /*5a20*/  CALL.REL.NOINC `($__internal_67_$__cuda_sm70_shflsync_down_p) ;  /* 0x0000020000007944 */ /* 0x000fea0003c00000 */
        /* <DEDUP_REMOVED lines=9> */
[----:B------:R-:W-:Y:S01]  /*5ac0*/  HFMA2.MMA R186, -RZ, RZ, 0, 1.1920928955078125e-07 ;  /* 0x00000002ffba7435 */ /* 0x000fe200000001ff */
        /* <DEDUP_REMOVED lines=20> */
[----:B-1----:R-:W-:Y:S01]  /*5c10*/  MOV R185, R186 ;  /* 0x000000ba00b97202 */ /* 0x002fe20000000f00 */
[----:B------:R-:W-:Y:S05]  /*5c20*/  BRA `(.L_x_4360) ;  /* 0xffffc7f000007947 */ /* 0x000fea000383ffff */
        .weak           $__internal_67_$__cuda_sm70_shflsync_down_p
        .type           $__internal_67_$__cuda_sm70_shflsync_down_p,@function
        .size           $__internal_67_$__cuda_sm70_shflsync_down_p,(.L_x_11801 - $__internal_67_$__cuda_sm70_shflsync_down_p)
$__internal_67_$__cuda_sm70_shflsync_down_p:
[----:B------:R-:W-:Y:S04]  /*5c30*/  WARPSYNC R190 ;  /* 0x000000be00007348 */ /* 0x000fe80003800000 */
[----:B------:R0:W1:Y:S02]  /*5c40*/  SHFL.DOWN PT, R186, R185, R186, R191 ;  /* 0x080000bab9ba7389 */ /* 0x00006400000e00bf */
[----:B0-----:R-:W-:-:S06]  /*5c50*/  HFMA2.MMA R185, -RZ, RZ, 0, 0 ;  /* 0x00000000ffb97435 */ /* 0x001fcc00000001ff */
[----:B------:R-:W-:Y:S05]  /*5c60*/  RET.REL.NODEC R184 `(_ZN10layer_norm13ln_bwd_kernelINS_13Kernel_traitsI13__nv_bfloat16S2_fS2_fjLj4096ELj1ELj1ELj4ELj16ENS_18Kernel_traits_baseILj4096ES2_S2_fS2_fjLj128EEEEELb0ELb1ELb1ELb1EEEvNS_9BwdParamsE) ;  /* 0xffffa390b8007950 */ /* 0x000fea0003c3ffff */
.L_x_4361:
        /* <DEDUP_REMOVED lines=9> */
.L_x_11801:


//--------------------- .text._ZN10layer_norm13ln_bwd_kernelINS_13Kernel_traitsI13__nv_bfloat16S2_fS2_fjLj4096ELj1ELj1ELj4ELj16ENS_18Kernel_traits_baseILj4096ES2_S2_fS2_fjLj128EEEEELb1ELb0ELb0ELb0EEEvNS_9BwdParamsE --------------------------
	.section	.text._ZN10layer_norm13ln_bwd_kernelINS_13Kernel_traitsI13__nv_bfloat16S2_fS2_fjLj4096ELj1ELj1ELj4ELj16ENS_18Kernel_traits_baseILj4096ES2_S2_fS2_fjLj128EEEEELb1ELb0ELb0ELb0EEEvNS_9BwdParamsE,"ax",@progbits
	.sectioninfo	@"SHI_REGISTERS=234"
	.align	128
        .global         _ZN10layer_norm13ln_bwd_kernelINS_13Kernel_traitsI13__nv_bfloat16S2_fS2_fjLj4096ELj1ELj1ELj4ELj16ENS_18Kernel_traits_baseILj4096ES2_S2_fS2_fjLj128EEEEELb1ELb0ELb0ELb0EEEvNS_9BwdParamsE
        .type           _ZN10layer_norm13ln_bwd_kernelINS_13Kernel_traitsI13__nv_bfloat16S2_fS2_fjLj4096ELj1ELj1ELj4ELj16ENS_18Kernel_traits_baseILj4096ES2_S2_fS2_fjLj128EEEEELb1ELb0ELb0ELb0EEEvNS_9BwdParamsE,@function
        .size           _ZN10layer_norm13ln_bwd_kernelINS_13Kernel_traitsI13__nv_bfloat16S2_fS2_fjLj4096ELj1ELj1ELj4ELj16ENS_18Kernel_traits_baseILj4096ES2_S2_fS2_fjLj128EEEEELb1ELb0ELb0ELb0EEEvNS_9BwdParamsE,(.L_x_11802 - _ZN10layer_norm13ln_bwd_kernelINS_13Kernel_traitsI13__nv_bfloat16S2_fS2_fjLj4096ELj1ELj1ELj4ELj16ENS_18Kernel_traits_baseILj4096ES2_S2_fS2_fjLj128EEEEELb1ELb0ELb0ELb0EEEvNS_9BwdParamsE)
        .other          _ZN10layer_norm13ln_bwd_kernelINS_13Kernel_traitsI13__nv_bfloat16S2_fS2_fjLj4096ELj1ELj1ELj4ELj16ENS_18Kernel_traits_baseILj4096ES2_S2_fS2_fjLj128EEEEELb1ELb0ELb0ELb0EEEvNS_9BwdParamsE,@"STO_CUDA_ENTRY STV_DEFAULT"
_ZN10layer_norm13ln_bwd_kernelINS_13Kernel_traitsI13__nv_bfloat16S2_fS2_fjLj4096ELj1ELj1ELj4ELj16ENS_18Kernel_traits_baseILj4096ES2_S2_fS2_fjLj128EEEEELb1ELb0ELb0ELb0EEEvNS_9BwdParamsE:
.text._ZN10layer_norm13ln_bwd_kernelINS_13Kernel_traitsI13__nv_bfloat16S2_fS2_fjLj4096ELj1ELj1ELj4ELj16ENS_18Kernel_traits_baseILj4096ES2_S2_fS2_fjLj128EEEEELb1ELb0ELb0ELb0EEEvNS_9BwdParamsE:
        /* <DEDUP_REMOVED lines=99> */
.L_x_4381:
        /* <DEDUP_REMOVED lines=26> */
[----:B------:R-:W2:Y:S01]  /*07d0*/  LDG.E.128 R140, [R208.64] ;  /* 0x00000004d08c7981 */ /* 0x000ea2000c1e1d00 */
[----:B------:R-:W-:-:S03]  /*07e0*/  ISETP.NE.U32.AND P5, PT, RZ, c[0x0][0x218], PT ;  /* 0x00008600ff007a0c */ /* 0x000fc60003fa5070 */
[----:B------:R-:W3:Y:S04]  /*07f0*/  LDG.E.128 R148, [R208.64+0x10] ;  /* 0x00001004d0947981 */ /* 0x000ee8000c1e1d00 */
[----:B------:R-:W4:Y:S01]  /*0800*/  LDG.E.128 R144, [R144.64] ;  /* 0x0000000490907981 */ /* 0x000f22000c1e1d00 */
[----:B------:R-:W-:-:S13]  /*0810*/  ISETP.NE.AND.EX P5, PT, RZ, c[0x0][0x21c], PT, P5 ;  /* 0x00008700ff007a0c */ /* 0x000fda0003fa5350 */
[----:B------:R-:W-:-:S04]  /*0820*/  @P5 LEA R206, P6, R0, c[0x0][0x218], 0x5 ;  /* 0x0000860000ce5a11 */ /* 0x000fc800078c28ff */
[C---:B------:R-:W-:Y:S02]  /*0830*/  @P5 LEA.HI.X R207, R0.reuse, c[0x0][0x21c], RZ, 0x5, P6 ;  /* 0x0000870000cf5a11 */ /* 0x040fe400030f2cff */
[----:B------:R-:W-:-:S03]  /*0840*/  LEA R230, P6, R0, c[0x0][0x190], 0x3 ;  /* 0x0000640000e67a11 */ /* 0x000fc600078c18ff */
[----:B------:R0:W5:Y:S01]  /*0850*/  @P5 LDG.E.128 R104, [R206.64] ;  /* 0x00000004ce685981 */ /* 0x000162000c1e1d00 */
[----:B------:R-:W-:-:S03]  /*0860*/  LEA.HI.X R231, R0, c[0x0][0x194], RZ, 0x3, P6 ;  /* 0x0000650000e77a11 */ /* 0x000fc600030f1cff */
[----:B------:R0:W5:Y:S04]  /*0870*/  @P5 LDG.E.128 R108, [R206.64+0x10] ;  /* 0x00001004ce6c5981 */ /* 0x000168000c1e1d00 */
[----:B------:R-:W5:Y:S01]  /*0880*/  LDG.E.64 R230, [R230.64] ;  /* 0x00000004e6e67981 */ /* 0x000f62000c1e1b00 */
        /* <DEDUP_REMOVED lines=65> */
.L_x_4364:
[----:B0-----:R-:W-:Y:S05]  /*0ca0*/  BSYNC B0 ;  /* 0x0000000000007941 */ /* 0x001fea0003800000 */
.L_x_4363:
[----:B------:R-:W-:Y:S01]  /*0cb0*/  BSSY B0, `(.L_x_4365) ;  /* 0x0000053000007945 */ /* 0x000fe20003800000 */
[----:B------:R-:W-:Y:S05]  /*0cc0*/  @!P2 BRA `(.L_x_4366) ;  /* 0x000005100000a947 */ /* 0x000fea0003800000 */
[----:B------:R-:W-:Y:S02]  /*0cd0*/  MOV R144, 0x10 ;  /* 0x0000001000907802 */ /* 0x000fe40000000f00 */
[----:B------:R-:W-:-:S03]  /*0ce0*/  LEA R162, P5, R221, c[0x0][0x188], 0x5 ;  /* 0x00006200dda27a11 */ /* 0x000fc600078a28ff */
[C---:B------:R-:W-:Y:S01]  /*0cf0*/  IMAD.WIDE.U32 R144, R221.reuse, R144, c[0x0][0x208] ;  /* 0x00008200dd907625 */ /* 0x040fe200078e0090 */
[----:B------:R-:W-:-:S05]  /*0d00*/  LEA.HI.X R163, R221, c[0x0][0x18c], RZ, 0x5, P5 ;  /* 0x00006300dda37a11 */ /* 0x000fca00028f2cff */
[----:B------:R-:W2:Y:S04]  /*0d10*/  LDG.E.128 R140, [R162.64] ;  /* 0x00000004a28c7981 */ /* 0x000ea8000c1e1d00 */
[----:B------:R-:W3:Y:S01]  /*0d20*/  LDG.E.128 R144, [R144.64] ;  /* 0x0000000490907981 */ /* 0x000ee2000c1e1d00 */
[----:B------:R-:W-:-:S03]  /*0d30*/  ISETP.NE.U32.AND P5, PT, RZ, c[0x0][0x218], PT ;  /* 0x00008600ff007a0c */ /* 0x000fc60003fa5070 */
[----:B------:R2:W4:Y:S01]  /*0d40*/  LDG.E.128 R148, [R162.64+0x10] ;  /* 0x00001004a2947981 */ /* 0x000522000c1e1d00 */
        /* <DEDUP_REMOVED lines=10> */
[C---:B------:R-:W-:Y:S01]  /*0df0*/  FADD.FTZ R169, -R219.reuse, R143 ;  /* 0x0000008fdba97221 */ /* 0x040fe20000010100 */
[----:B---3--:R-:W-:Y:S01]  /*0e00*/  PRMT R141, RZ, 0x5410, R144 ;  /* 0x00005410ff8d7816 */ /* 0x008fe20000000090 */
[C---:B------:R-:W-:Y:S01]  /*0e10*/  FADD.FTZ R165, -R219.reuse, R140 ;  /* 0x0000008cdba57221 */ /* 0x040fe20000010100 */
[----:B------:R-:W-:Y:S01]  /*0e20*/  PRMT R140, RZ, 0x7610, R145 ;  /* 0x00007610ff8c7816 */ /* 0x000fe20000000091 */
[----:B------:R-:W-:Y:S01]  /*0e30*/  FADD.FTZ R167, -R219, R142 ;  /* 0x0000008edba77221 */ /* 0x000fe20000010100 */
[----:B------:R-:W-:Y:S01]  /*0e40*/  PRMT R144, RZ, 0x7610, R144 ;  /* 0x00007610ff907816 */ /* 0x000fe20000000090 */
[----:B0----5:R-:W-:-:S02]  /*0e50*/  FMUL.FTZ R158, R154, R169 ;  /* 0x000000a99a9e7220 */ /* 0x021fc40000410000 */
[----:B------:R-:W-:Y:S02]  /*0e60*/  FMUL.FTZ R159, R154, R165 ;  /* 0x000000a59a9f7220 */ /* 0x000fe40000410000 */
[----:B------:R-:W-:Y:S02]  /*0e70*/  FMUL.FTZ R204, R28, R141 ;  /* 0x0000008d1ccc7220 */ /* 0x000fe40000410000 */
[C---:B------:R-:W-:Y:S01]  /*0e80*/  FMUL.FTZ R156, R154.reuse, R163 ;  /* 0x000000a39a9c7220 */ /* 0x040fe20000410000 */
[----:B------:R-:W-:Y:S01]  /*0e90*/  PRMT R143, RZ, 0x5410, R145 ;  /* 0x00005410ff8f7816 */ /* 0x000fe20000000091 */
[----:B------:R-:W-:Y:S02]  /*0ea0*/  FMUL.FTZ R163, R154, R167 ;  /* 0x000000a79aa37220 */ /* 0x000fe40000410000 */
[----:B------:R-:W-:Y:S02]  /*0eb0*/  FADD.FTZ R103, R103, R140 ;  /* 0x0000008c67677221 */ /* 0x000fe40000010000 */
[----:B------:R-:W-:-:S02]  /*0ec0*/  FFMA.FTZ R115, R158, R140, R115 ;  /* 0x0000008c9e737223 */ /* 0x000fc40000010073 */
[----:B------:R-:W-:Y:S02]  /*0ed0*/  FMUL.FTZ R167, R25, R140 ;  /* 0x0000008c19a77220 */ /* 0x000fe40000410000 */
[----:B------:R-:W-:Y:S02]  /*0ee0*/  FMUL.FTZ R165, R27, R144 ;  /* 0x000000901ba57220 */ /* 0x000fe40000410000 */
[----:B------:R-:W-:Y:S02]  /*0ef0*/  FADD.FTZ R140, R227, R204 ;  /* 0x000000cce38c7221 */ /* 0x000fe40000010000 */
[----:B------:R-:W-:Y:S02]  /*0f00*/  FFMA.FTZ R226, R159, R204, R226 ;  /* 0x000000cc9fe27223 */ /* 0x000fe400000100e2 */
[----:B----4-:R-:W-:Y:S02]  /*0f10*/  FADD.FTZ R145, -R219, R148 ;  /* 0x00000094db917221 */ /* 0x010fe40000010100 */
[----:B------:R-:W-:-:S02]  /*0f20*/  FADD.FTZ R100, R100, R141 ;  /* 0x0000008d64647221 */ /* 0x000fc40000010000 */
[----:B------:R-:W-:Y:S02]  /*0f30*/  FFMA.FTZ R112, R159, R141, R112 ;  /* 0x0000008d9f707223 */ /* 0x000fe40000010070 */
[----:B------:R-:W-:Y:S02]  /*0f40*/  FMUL.FTZ R160, R26, R143 ;  /* 0x0000008f1aa07220 */ /* 0x000fe40000410000 */
[----:B------:R-:W-:Y:S02]  /*0f50*/  FADD.FTZ R141, R140, R165 ;  /* 0x000000a58c8d7221 */ /* 0x000fe40000010000 */
[----:B------:R-:W-:Y:S01]  /*0f60*/  FFMA.FTZ R226, R156, R165, R226 ;  /* 0x000000a59ce27223 */ /* 0x000fe200000100e2 */
        /* <DEDUP_REMOVED lines=13> */
[C---:B------:R-:W-:Y:S02]  /*1040*/  FMUL.FTZ R173, R154.reuse, R173 ;  /* 0x000000ad9aad7220 */ /* 0x040fe40000410000 */
        /* <DEDUP_REMOVED lines=25> */
.L_x_4366:
[----:B------:R-:W-:Y:S05]  /*11e0*/  BSYNC B0 ;  /* 0x0000000000007941 */ /* 0x000fea0003800000 */
.L_x_4365:
[----:B------:R-:W-:Y:S01]  /*11f0*/  BSSY B0, `(.L_x_4367) ;  /* 0x0000053000007945 */ /* 0x000fe20003800000 */
[----:B------:R-:W-:Y:S05]  /*1200*/  @!P3 BRA `(.L_x_4368) ;  /* 0x000005100000b947 */ /* 0x000fea0003800000 */
[----:B------:R-:W-:Y:S01]  /*1210*/  HFMA2.MMA R144, -RZ, RZ, 0, 9.5367431640625e-07 ;  /* 0x00000010ff907435 */ /* 0x000fe200000001ff */
[----:B------:R-:W-:-:S04]  /*1220*/  LEA R176, P5, R221, c[0x0][0x188], 0x5 ;  /* 0x00006200ddb07a11 */ /* 0x000fc800078a28ff */
[----:B------:R-:W-:-:S05]  /*1230*/  LEA.HI.X R177, R221, c[0x0][0x18c], RZ, 0x5, P5 ;  /* 0x00006300ddb17a11 */ /* 0x000fca00028f2cff */
[----:B------:R-:W-:Y:S01]  /*1240*/  IMAD.WIDE.U32 R144, R221, R144, c[0x0][0x208] ;  /* 0x00008200dd907625 */ /* 0x000fe200078e0090 */
[----:B------:R-:W2:Y:S01]  /*1250*/  LDG.E.128 R140, [R176.64] ;  /* 0x00000004b08c7981 */ /* 0x000ea2000c1e1d00 */
[----:B------:R-:W-:-:S03]  /*1260*/  ISETP.NE.U32.AND P5, PT, RZ, c[0x0][0x218], PT ;  /* 0x00008600ff007a0c */ /* 0x000fc60003fa5070 */
[----:B------:R0:W3:Y:S04]  /*1270*/  LDG.E.128 R148, [R176.64+0x10] ;  /* 0x00001004b0947981 */ /* 0x0000e8000c1e1d00 */
        /* <DEDUP_REMOVED lines=10> */
[----:B--2---:R-:W-:-:S04]  /*1320*/  FADD.FTZ R157, -R219, R140 ;  /* 0x0000008cdb9d7221 */ /* 0x004fc80000010100 */
[----:B-----5:R-:W-:Y:S01]  /*1330*/  FMUL.FTZ R157, R154, R157 ;  /* 0x0000009d9a9d7220 */ /* 0x020fe20000410000 */
[----:B----4-:R-:W-:Y:S01]  /*1340*/  PRMT R174, RZ, 0x5410, R144 ;  /* 0x00005410ffae7816 */ /* 0x010fe20000000090 */
[C---:B0-----:R-:W-:Y:S01]  /*1350*/  FADD.FTZ R177, -R219.reuse, R142 ;  /* 0x0000008edbb17221 */ /* 0x041fe20000010100 */
        /* <DEDUP_REMOVED lines=8> */
[----:B------:R-:W-:Y:S02]  /*13e0*/  FMUL.FTZ R177, R18, R144 ;  /* 0x0000009012b17220 */ /* 0x000fe40000410000 */
        /* <DEDUP_REMOVED lines=51> */
.L_x_4368:
[----:B------:R-:W-:Y:S05]  /*1720*/  BSYNC B0 ;  /* 0x0000000000007941 */ /* 0x000fea0003800000 */
.L_x_4367:
        /* <DEDUP_REMOVED lines=18> */
[C---:B--2---:R-:W-:Y:S02]  /*1850*/  FADD.FTZ R191, -R219.reuse, R141 ;  /* 0x0000008ddbbf7221 */ /* 0x044fe40000010100 */
[C---:B------:R-:W-:Y:S01]  /*1860*/  FADD.FTZ R155, -R219.reuse, R140 ;  /* 0x0000008cdb9b7221 */ /* 0x040fe20000010100 */
[----:B---3--:R-:W-:Y:S01]  /*1870*/  PRMT R141, RZ, 0x5410, R144 ;  /* 0x00005410ff8d7816 */ /* 0x008fe20000000090 */
[----:B------:R-:W-:Y:S01]  /*1880*/  FADD.FTZ R193, -R219, R142 ;  /* 0x0000008edbc17221 */ /* 0x000fe20000010100 */
[----:B------:R-:W-:Y:S01]  /*1890*/  PRMT R144, RZ, 0x7610, R144 ;  /* 0x00007610ff907816 */ /* 0x000fe20000000090 */
[----:B-----5:R-:W-:-:S02]  /*18a0*/  FMUL.FTZ R155, R154, R155 ;  /* 0x0000009b9a9b7220 */ /* 0x020fc40000410000 */
[----:B------:R-:W-:Y:S01]  /*18b0*/  FMUL.FTZ R190, R10, R141 ;  /* 0x0000008d0abe7220 */ /* 0x000fe20000410000 */
[--C-:B------:R-:W-:Y:S01]  /*18c0*/  PRMT R194, RZ, 0x5410, R145.reuse ;  /* 0x00005410ffc27816 */ /* 0x100fe20000000091 */
[C---:B0-----:R-:W-:Y:S02]  /*18d0*/  FMUL.FTZ R188, R154.reuse, R191 ;  /* 0x000000bf9abc7220 */ /* 0x041fe40000410000 */
[----:B------:R-:W-:Y:S02]  /*18e0*/  FMUL.FTZ R189, R154, R193 ;  /* 0x000000c19abd7220 */ /* 0x000fe40000410000 */
[----:B------:R-:W-:Y:S02]  /*18f0*/  FMUL.FTZ R191, R8, R144 ;  /* 0x0000009008bf7220 */ /* 0x000fe40000410000 */
[----:B------:R-:W-:Y:S02]  /*1900*/  FADD.FTZ R140, R227, R190 ;  /* 0x000000bee38c7221 */ /* 0x000fe40000010000 */
[----:B------:R-:W-:Y:S01]  /*1910*/  FFMA.FTZ R226, R155, R190, R226 ;  /* 0x000000be9be27223 */ /* 0x000fe200000100e2 */
[----:B------:R-:W-:Y:S01]  /*1920*/  PRMT R145, RZ, 0x7610, R145 ;  /* 0x00007610ff917816 */ /* 0x000fe20000000091 */
[----:B----4-:R-:W-:-:S02]  /*1930*/  FADD.FTZ R195, -R219, R148 ;  /* 0x00000094dbc37221 */ /* 0x010fc40000010100 */
[----:B------:R-:W-:Y:S02]  /*1940*/  FADD.FTZ R92, R92, R141 ;  /* 0x0000008d5c5c7221 */ /* 0x000fe40000010000 */
[----:B------:R-:W-:Y:S02]  /*1950*/  FFMA.FTZ R68, R155, R141, R68 ;  /* 0x0000008d9b447223 */ /* 0x000fe40000010044 */
        /* <DEDUP_REMOVED lines=47> */
.L_x_4370:
[----:B------:R-:W-:Y:S05]  /*1c50*/  BSYNC B0 ;  /* 0x0000000000007941 */ /* 0x000fea0003800000 */
.L_x_4369:
[----:B------:R-:W-:Y:S01]  /*1c60*/  LOP3.LUT P6, RZ, R9, 0xff, RZ, 0xc0, !PT ;  /* 0x000000ff09ff7812 */ /* 0x000fe200078cc0ff */
[----:B------:R-:W-:Y:S01]  /*1c70*/  HFMA2.MMA R150, -RZ, RZ, 1.875, 0 ;  /* 0x3f800000ff967435 */ /* 0x000fe200000001ff */
[----:B------:R-:W-:Y:S02]  /*1c80*/  SHF.R.U32.HI R142, RZ, 0x5, R153 ;  /* 0x00000005ff8e7819 */ /* 0x000fe40000011699 */
[----:B------:R-:W-:Y:S02]  /*1c90*/  LOP3.LUT P5, RZ, R153, 0x1f, RZ, 0xc0, !PT ;  /* 0x0000001f99ff7812 */ /* 0x000fe400078ac0ff */
[----:B------:R-:W-:-:S02]  /*1ca0*/  LOP3.LUT R151, R142, 0x7fffffc, RZ, 0xc0, !PT ;  /* 0x07fffffc8e977812 */ /* 0x000fc400078ec0ff */
[----:B-----5:R-:W-:-:S05]  /*1cb0*/  @P0 PRMT R150, RZ, 0x5410, R220 ;  /* 0x00005410ff960816 */ /* 0x020fca00000000dc */
[----:B------:R-:W-:Y:S01]  /*1cc0*/  @!P6 IADD3 R151, R151, 0x4, RZ ;  /* 0x000000049797e810 */ /* 0x000fe20007ffe0ff */
[----:B------:R-:W-:Y:S05]  /*1cd0*/  BRA.DIV ~URZ, `(.L_x_4371) ;  /* 0x00001c427f007947 */ /* 0x000fea000b800000 */
[----:B------:R0:W1:Y:S02]  /*1ce0*/  SHFL.DOWN PT, R144, R227, 0x10, 0x1f ;  /* 0x0a001f00e3907f89 */ /* 0x00006400000e0000 */
.L_x_4382:
        /* <DEDUP_REMOVED lines=18> */
.L_x_4383:
        /* <DEDUP_REMOVED lines=30> */
[----:B------:R-:W-:Y:S01]  /*1ff0*/  FADD.FTZ R143, R216, -R143 ;  /* 0x8000008fd88f7221 */ /* 0x000fe20000010000 */
[----:B------:R-:W-:Y:S01]  /*2000*/  ISETP.NE.U32.AND P5, PT, RZ, c[0x0][0x258], PT ;  /* 0x00009600ff007a0c */ /* 0x000fe20003fa5070 */
[C---:B------:R-:W-:Y:S01]  /*2010*/  FMUL.FTZ R141, R154.reuse, R141 ;  /* 0x0000008d9a8d7220 */ /* 0x040fe20000410000 */
[----:B------:R-:W-:Y:S01]  /*2020*/  HFMA2.MMA R219, -RZ, RZ, 0, 9.5367431640625e-07 ;  /* 0x00000010ffdb7435 */ /* 0x000fe200000001ff */
[----:B------:R-:W-:Y:S01]  /*2030*/  FFMA.FTZ R145, R215, R148, R149 ;  /* 0x00000094d7917223 */ /* 0x000fe20000010095 */
[----:B------:R-:W-:Y:S01]  /*2040*/  ISETP.NE.AND.EX P5, PT, RZ, c[0x0][0x25c], PT, P5 ;  /* 0x00009700ff007a0c */ /* 0x000fe20003fa5350 */
[----:B------:R-:W-:-:S02]  /*2050*/  FMUL.FTZ R142, R154, R143 ;  /* 0x0000008f9a8e7220 */ /* 0x000fc40000410000 */
[----:B------:R-:W-:Y:S02]  /*2060*/  FADD.FTZ R145, R214, -R145 ;  /* 0x80000091d6917221 */ /* 0x000fe40000010000 */
[----:B------:R-:W-:Y:S02]  /*2070*/  @P0 FADD.FTZ R141, R104, R141 ;  /* 0x0000008d688d0221 */ /* 0x000fe40000010000 */
[----:B------:R-:W-:Y:S02]  /*2080*/  FFMA.FTZ R147, R213, R148, R149 ;  /* 0x00000094d5937223 */ /* 0x000fe40000010095 */
[C---:B------:R-:W-:Y:S01]  /*2090*/  FMUL.FTZ R140, R141.reuse, R150 ;  /* 0x000000968d8c7220 */ /* 0x040fe20000410000 */
[----:B------:R-:W-:Y:S01]  /*20a0*/  SEL R120, R141, R120, P5 ;  /* 0x000000788d787207 */ /* 0x000fe20002800000 */
[----:B------:R-:W-:Y:S02]  /*20b0*/  @P0 FADD.FTZ R142, R105, R142 ;  /* 0x0000008e698e0221 */ /* 0x000fe40000010000 */
[----:B------:R-:W-:-:S02]  /*20c0*/  FMUL.FTZ R145, R154, R145 ;  /* 0x000000919a917220 */ /* 0x000fc40000410000 */
[----:B------:R-:W-:Y:S01]  /*20d0*/  FADD.FTZ R147, R212, -R147 ;  /* 0x80000093d4937221 */ /* 0x000fe20000010000 */
[----:B------:R-:W-:Y:S01]  /*20e0*/  SEL R121, R142, R121, P5 ;  /* 0x000000798e797207 */ /* 0x000fe20002800000 */
[----:B------:R-:W-:Y:S02]  /*20f0*/  FMUL.FTZ R140, R140, c[0x0][0x1e8] ;  /* 0x00007a008c8c7a20 */ /* 0x000fe40000410000 */
[----:B------:R-:W-:Y:S02]  /*2100*/  FMUL.FTZ R143, R142, R150 ;  /* 0x000000968e8f7220 */ /* 0x000fe40000410000 */
[----:B------:R-:W-:Y:S01]  /*2110*/  @P0 FADD.FTZ R145, R106, R145 ;  /* 0x000000916a910221 */ /* 0x000fe20000010000 */
[----:B------:R-:W-:Y:S01]  /*2120*/  FSEL R140, R140, RZ, P6 ;  /* 0x000000ff8c8c7208 */ /* 0x000fe20003000000 */
[----:B------:R-:W-:Y:S01]  /*2130*/  FMUL.FTZ R146, R154, R147 ;  /* 0x000000939a927220 */ /* 0x000fe20000410000 */
[----:B------:R-:W-:Y:S01]  /*2140*/  LOP3.LUT P6, RZ, R230, 0xff00, RZ, 0xc0, !PT ;  /* 0x0000ff00e6ff7812 */ /* 0x000fe200078cc0ff */
[----:B------:R-:W-:Y:S01]  /*2150*/  FMUL.FTZ R143, R143, c[0x0][0x1e8] ;  /* 0x00007a008f8f7a20 */ /* 0x000fe20000410000 */
[C---:B------:R-:W-:Y:S01]  /*2160*/  SEL R122, R145.reuse, R122, P5 ;  /* 0x0000007a917a7207 */ /* 0x040fe20002800000 */
[----:B------:R-:W-:-:S02]  /*2170*/  FMUL.FTZ R144, R145, R150 ;  /* 0x0000009691907220 */ /* 0x000fc40000410000 */
[----:B------:R-:W-:Y:S01]  /*2180*/  @P0 FADD.FTZ R146, R107, R146 ;  /* 0x000000926b920221 */ /* 0x000fe20000010000 */
[----:B------:R-:W-:Y:S01]  /*2190*/  FSEL R143, R143, RZ, P6 ;  /* 0x000000ff8f8f7208 */ /* 0x000fe20003000000 */
[----:B------:R-:W-:Y:S01]  /*21a0*/  FMUL.FTZ R144, R144, c[0x0][0x1e8] ;  /* 0x00007a0090907a20 */ /* 0x000fe20000410000 */
[----:B------:R-:W-:Y:S01]  /*21b0*/  LOP3.LUT P6, RZ, R230, 0xff0000, RZ, 0xc0, !PT ;  /* 0x00ff0000e6ff7812 */ /* 0x000fe200078cc0ff */
[----:B------:R-:W-:Y:S01]  /*21c0*/  FMUL.FTZ R147, R146, R150 ;  /* 0x0000009692937220 */ /* 0x000fe20000410000 */
[----:B------:R-:W-:Y:S01]  /*21d0*/  F2FP.BF16.PACK_AB R140, R143, R140 ;  /* 0x0000008c8f8c723e */ /* 0x000fe200000010ff */
[-CC-:B------:R-:W-:Y:S01]  /*21e0*/  FFMA.FTZ R143, R211, R148.reuse, R149.reuse ;  /* 0x00000094d38f7223 */ /* 0x180fe20000010095 */
[----:B------:R-:W-:Y:S01]  /*21f0*/  FSEL R141, R144, RZ, P6 ;  /* 0x000000ff908d7208 */ /* 0x000fe20003000000 */
[-CC-:B------:R-:W-:Y:S01]  /*2200*/  FFMA.FTZ R145, R209, R148.reuse, R149.reuse ;  /* 0x00000094d1917223 */ /* 0x180fe20000010095 */
[----:B------:R-:W-:Y:S01]  /*2210*/  LOP3.LUT P6, RZ, R230, 0xff000000, RZ, 0xc0, !PT ;  /* 0xff000000e6ff7812 */ /* 0x000fe200078cc0ff */
[----:B------:R-:W-:Y:S01]  /*2220*/  FMUL.FTZ R147, R147, c[0x0][0x1e8] ;  /* 0x00007a0093937a20 */ /* 0x000fe20000410000 */
[----:B------:R-:W-:Y:S01]  /*2230*/  SEL R123, R146, R123, P5 ;  /* 0x0000007b927b7207 */ /* 0x000fe20002800000 */
[----:B------:R-:W-:-:S02]  /*2240*/  FFMA.FTZ R144, R207, R148, R149 ;  /* 0x00000094cf907223 */ /* 0x000fc40000010095 */
[----:B------:R-:W-:Y:S01]  /*2250*/  FADD.FTZ R143, R210, -R143 ;  /* 0x8000008fd28f7221 */ /* 0x000fe20000010000 */
[----:B------:R-:W-:Y:S01]  /*2260*/  FSEL R142, R147, RZ, P6 ;  /* 0x000000ff938e7208 */ /* 0x000fe20003000000 */
[----:B------:R-:W-:Y:S01]  /*2270*/  FADD.FTZ R145, R208, -R145 ;  /* 0x80000091d0917221 */ /* 0x000fe20000010000 */
[----:B------:R-:W-:Y:S01]  /*2280*/  LOP3.LUT P6, RZ, R231, 0xff, RZ, 0xc0, !PT ;  /* 0x000000ffe7ff7812 */ /* 0x000fe200078cc0ff */
[----:B------:R-:W-:Y:S01]  /*2290*/  FFMA.FTZ R146, R206, R148, R149 ;  /* 0x00000094ce927223 */ /* 0x000fe20000010095 */
[----:B------:R-:W-:Y:S01]  /*22a0*/  F2FP.BF16.PACK_AB R141, R142, R141 ;  /* 0x0000008d8e8d723e */ /* 0x000fe200000010ff */
[----:B------:R-:W-:Y:S02]  /*22b0*/  FADD.FTZ R147, R205, -R144 ;  /* 0x80000090cd937221 */ /* 0x000fe40000010000 */
[C---:B------:R-:W-:Y:S02]  /*22c0*/  FMUL.FTZ R143, R154.reuse, R143 ;  /* 0x0000008f9a8f7220 */ /* 0x040fe40000410000 */
[----:B------:R-:W-:Y:S01]  /*22d0*/  FMUL.FTZ R144, R154, R145 ;  /* 0x000000919a907220 */ /* 0x000fe20000410000 */
[----:B------:R-:W-:Y:S01]  /*22e0*/  @P5 MOV R145, 0x20 ;  /* 0x0000002000915802 */ /* 0x000fe20000000f00 */
[----:B------:R-:W-:-:S02]  /*22f0*/  FADD.FTZ R151, R203, -R146 ;  /* 0x80000092cb977221 */ /* 0x000fc40000010000 */
[----:B------:R-:W-:Y:S02]  /*2300*/  @P0 FADD.FTZ R143, R108, R143 ;  /* 0x0000008f6c8f0221 */ /* 0x000fe40000010000 */
[----:B------:R-:W-:Y:S02]  /*2310*/  @P0 FADD.FTZ R144, R109, R144 ;  /* 0x000000906d900221 */ /* 0x000fe40000010000 */
[C---:B------:R-:W-:Y:S01]  /*2320*/  FMUL.FTZ R147, R154.reuse, R147 ;  /* 0x000000939a937220 */ /* 0x040fe20000410000 */
[----:B------:R-:W-:Y:S01]  /*2330*/  SEL R52, R143, R52, P5 ;  /* 0x000000348f347207 */ /* 0x000fe20002800000 */
[----:B------:R-:W-:Y:S01]  /*2340*/  FMUL.FTZ R146, R154, R151 ;  /* 0x000000979a927220 */ /* 0x000fe20000410000 */
[----:B------:R-:W-:Y:S01]  /*2350*/  SEL R53, R144, R53, P5 ;  /* 0x0000003590357207 */ /* 0x000fe20002800000 */
[----:B------:R-:W-:Y:S02]  /*2360*/  @P0 FADD.FTZ R147, R110, R147 ;  /* 0x000000936e930221 */ /* 0x000fe40000010000 */
[----:B------:R-:W-:Y:S01]  /*2370*/  @P0 FADD.FTZ R146, R111, R146 ;  /* 0x000000926f920221 */ /* 0x000fe20000010000 */
[----:B------:R-:W-:Y:S01]  /*2380*/  LOP3.LUT P0, RZ, R231, 0xff00, RZ, 0xc0, !PT ;  /* 0x0000ff00e7ff7812 */ /* 0x000fe2000780c0ff */
[----:B------:R-:W-:Y:S01]  /*2390*/  FMUL.FTZ R143, R143, R150 ;  /* 0x000000968f8f7220 */ /* 0x000fe20000410000 */
[----:B------:R-:W-:Y:S01]  /*23a0*/  SEL R54, R147, R54, P5 ;  /* 0x0000003693367207 */ /* 0x000fe20002800000 */
[----:B------:R-:W-:Y:S01]  /*23b0*/  FMUL.FTZ R144, R144, R150 ;  /* 0x0000009690907220 */ /* 0x000fe20000410000 */
[----:B------:R-:W-:Y:S01]  /*23c0*/  SEL R55, R146, R55, P5 ;  /* 0x0000003792377207 */ /* 0x000fe20002800000 */
[----:B------:R-:W-:-:S02]  /*23d0*/  FMUL.FTZ R143, R143, c[0x0][0x1e8] ;  /* 0x00007a008f8f7a20 */ /* 0x000fc40000410000 */
[----:B------:R-:W-:Y:S02]  /*23e0*/  FMUL.FTZ R144, R144, c[0x0][0x1e8] ;  /* 0x00007a0090907a20 */ /* 0x000fe40000410000 */
[-C--:B------:R-:W-:Y:S01]  /*23f0*/  FMUL.FTZ R147, R147, R150.reuse ;  /* 0x0000009693937220 */ /* 0x080fe20000410000 */
[----:B------:R-:W-:Y:S01]  /*2400*/  FSEL R143, R143, RZ, P6 ;  /* 0x000000ff8f8f7208 */ /* 0x000fe20003000000 */
[----:B------:R-:W-:Y:S01]  /*2410*/  FMUL.FTZ R146, R146, R150 ;  /* 0x0000009692927220 */ /* 0x000fe20000410000 */
[----:B------:R-:W-:Y:S01]  /*2420*/  FSEL R144, R144, RZ, P0 ;  /* 0x000000ff90907208 */ /* 0x000fe20000000000 */
[----:B------:R-:W-:Y:S01]  /*2430*/  FMUL.FTZ R147, R147, c[0x0][0x1e8] ;  /* 0x00007a0093937a20 */ /* 0x000fe20000410000 */
[C---:B------:R-:W-:Y:S01]  /*2440*/  LOP3.LUT P6, RZ, R231.reuse, 0xff0000, RZ, 0xc0, !PT ;  /* 0x00ff0000e7ff7812 */ /* 0x040fe200078cc0ff */
[----:B------:R-:W-:Y:S01]  /*2450*/  FMUL.FTZ R146, R146, c[0x0][0x1e8] ;  /* 0x00007a0092927a20 */ /* 0x000fe20000410000 */
[----:B------:R-:W-:Y:S02]  /*2460*/  LOP3.LUT P0, RZ, R231, 0xff000000, RZ, 0xc0, !PT ;  /* 0xff000000e7ff7812 */ /* 0x000fe4000780c0ff */
[----:B------:R-:W-:-:S02]  /*2470*/  FSEL R151, R147, RZ, P6 ;  /* 0x000000ff93977208 */ /* 0x000fc40003000000 */
[----:B------:R-:W-:Y:S01]  /*2480*/  FSEL R220, R146, RZ, P0 ;  /* 0x000000ff92dc7208 */ /* 0x000fe20000000000 */
        /* <DEDUP_REMOVED lines=8> */
.L_x_4374:
[----:B------:R-:W-:Y:S05]  /*2510*/  BSYNC B0 ;  /* 0x0000000000007941 */ /* 0x000fea0003800000 */
.L_x_4373:
        /* <DEDUP_REMOVED lines=9> */
[----:B------:R-:W-:Y:S01]  /*25b0*/  FADD.FTZ R143, R165, -R142 ;  /* 0x8000008ea58f7221 */ /* 0x000fe20000010000 */
[----:B------:R-:W-:Y:S01]  /*25c0*/  ISETP.NE.U32.AND P5, PT, RZ, c[0x0][0x258], PT ;  /* 0x00009600ff007a0c */ /* 0x000fe20003fa5070 */
[----:B------:R-:W-:Y:S01]  /*25d0*/  FMUL.FTZ R141, R154, R141 ;  /* 0x0000008d9a8d7220 */ /* 0x000fe20000410000 */
[----:B------:R-:W-:Y:S01]  /*25e0*/  HFMA2.MMA R219, -RZ, RZ, 0, 9.5367431640625e-07 ;  /* 0x00000010ffdb7435 */ /* 0x000fe200000001ff */
[-CC-:B------:R-:W-:Y:S01]  /*25f0*/  FFMA.FTZ R145, R163, R148.reuse, R149.reuse ;  /* 0x00000094a3917223 */ /* 0x180fe20000010095 */
[----:B------:R-:W-:Y:S01]  /*2600*/  ISETP.NE.AND.EX P5, PT, RZ, c[0x0][0x25c], PT, P5 ;  /* 0x00009700ff007a0c */ /* 0x000fe20003fa5350 */
[----:B------:R-:W-:-:S02]  /*2610*/  FFMA.FTZ R140, R158, R148, R149 ;  /* 0x000000949e8c7223 */ /* 0x000fc40000010095 */
[----:B------:R-:W-:Y:S02]  /*2620*/  FMUL.FTZ R142, R154, R143 ;  /* 0x0000008f9a8e7220 */ /* 0x000fe40000410000 */
[----:B------:R-:W-:Y:S02]  /*2630*/  @P0 FADD.FTZ R141, R40, R141 ;  /* 0x0000008d288d0221 */ /* 0x000fe40000010000 */
[----:B------:R-:W-:Y:S02]  /*2640*/  FADD.FTZ R145, R160, -R145 ;  /* 0x80000091a0917221 */ /* 0x000fe40000010000 */
[----:B------:R-:W-:Y:S01]  /*2650*/  FADD.FTZ R143, R167, -R140 ;  /* 0x8000008ca78f7221 */ /* 0x000fe20000010000 */
[C---:B------:R-:W-:Y:S01]  /*2660*/  SEL R120, R141.reuse, R120, P5 ;  /* 0x000000788d787207 */ /* 0x040fe20002800000 */
[----:B------:R-:W-:Y:S02]  /*2670*/  FMUL.FTZ R140, R141, R150 ;  /* 0x000000968d8c7220 */ /* 0x000fe40000410000 */
[----:B------:R-:W-:-:S02]  /*2680*/  @P0 FADD.FTZ R142, R41, R142 ;  /* 0x0000008e298e0221 */ /* 0x000fc40000010000 */
[C---:B------:R-:W-:Y:S02]  /*2690*/  FMUL.FTZ R145, R154.reuse, R145 ;  /* 0x000000919a917220 */ /* 0x040fe40000410000 */
[----:B------:R-:W-:Y:S01]  /*26a0*/  FMUL.FTZ R146, R154, R143 ;  /* 0x0000008f9a927220 */ /* 0x000fe20000410000 */
[----:B------:R-:W-:Y:S01]  /*26b0*/  SEL R121, R142, R121, P5 ;  /* 0x000000798e797207 */ /* 0x000fe20002800000 */
[----:B------:R-:W-:Y:S02]  /*26c0*/  FMUL.FTZ R140, R140, c[0x0][0x1e8] ;  /* 0x00007a008c8c7a20 */ /* 0x000fe40000410000 */
[-C--:B------:R-:W-:Y:S02]  /*26d0*/  FMUL.FTZ R143, R142, R150.reuse ;  /* 0x000000968e8f7220 */ /* 0x080fe40000410000 */
[----:B------:R-:W-:Y:S01]  /*26e0*/  @P0 FADD.FTZ R145, R42, R145 ;  /* 0x000000912a910221 */ /* 0x000fe20000010000 */
[----:B------:R-:W-:Y:S01]  /*26f0*/  FSEL R140, R140, RZ, P6 ;  /* 0x000000ff8c8c7208 */ /* 0x000fe20003000000 */
[----:B------:R-:W-:Y:S01]  /*2700*/  FMUL.FTZ R143, R143, c[0x0][0x1e8] ;  /* 0x00007a008f8f7a20 */ /* 0x000fe20000410000 */
[----:B------:R-:W-:Y:S01]  /*2710*/  LOP3.LUT P6, RZ, R228, 0xff00, RZ, 0xc0, !PT ;  /* 0x0000ff00e4ff7812 */ /* 0x000fe200078cc0ff */
[C---:B------:R-:W-:Y:S01]  /*2720*/  FMUL.FTZ R144, R145.reuse, R150 ;  /* 0x0000009691907220 */ /* 0x040fe20000410000 */
[----:B------:R-:W-:Y:S01]  /*2730*/  SEL R122, R145, R122, P5 ;  /* 0x0000007a917a7207 */ /* 0x000fe20002800000 */
        /* <DEDUP_REMOVED lines=8> */
[----:B------:R-:W-:Y:S01]  /*27c0*/  FMUL.FTZ R147, R147, c[0x0][0x1e8] ;  /* 0x00007a0093937a20 */ /* 0x000fe20000410000 */
[----:B------:R-:W-:Y:S01]  /*27d0*/  LOP3.LUT P6, RZ, R228, 0xff000000, RZ, 0xc0, !PT ;  /* 0xff000000e4ff7812 */ /* 0x000fe200078cc0ff */
[-C--:B------:R-:W-:Y:S01]  /*27e0*/  FFMA.FTZ R144, R164, R148.reuse, R149 ;  /* 0x00000094a4907223 */ /* 0x080fe20000010095 */
[----:B------:R-:W-:Y:S01]  /*27f0*/  SEL R123, R146, R123, P5 ;  /* 0x0000007b927b7207 */ /* 0x000fe20002800000 */
[----:B------:R-:W-:Y:S01]  /*2800*/  FADD.FTZ R143, R162, -R143 ;  /* 0x8000008fa28f7221 */ /* 0x000fe20000010000 */
[----:B------:R-:W-:Y:S01]  /*2810*/  FSEL R142, R147, RZ, P6 ;  /* 0x000000ff938e7208 */ /* 0x000fe20003000000 */
[----:B------:R-:W-:Y:S01]  /*2820*/  FADD.FTZ R145, R171, -R144 ;  /* 0x80000090ab917221 */ /* 0x000fe20000010000 */
[----:B------:R-:W-:Y:S01]  /*2830*/  LOP3.LUT P6, RZ, R229, 0xff, RZ, 0xc0, !PT ;  /* 0x000000ffe5ff7812 */ /* 0x000fe200078cc0ff */
[-CC-:B------:R-:W-:Y:S01]  /*2840*/  FFMA.FTZ R147, R173, R148.reuse, R149.reuse ;  /* 0x00000094ad937223 */ /* 0x180fe20000010095 */
[----:B------:R-:W-:Y:S01]  /*2850*/  F2FP.BF16.PACK_AB R141, R142, R141 ;  /* 0x0000008d8e8d723e */ /* 0x000fe200000010ff */
[----:B------:R-:W-:-:S02]  /*2860*/  FFMA.FTZ R151, R170, R148, R149 ;  /* 0x00000094aa977223 */ /* 0x000fc40000010095 */
[C---:B------:R-:W-:Y:S02]  /*2870*/  FMUL.FTZ R143, R154.reuse, R143 ;  /* 0x0000008f9a8f7220 */ /* 0x040fe40000410000 */
[----:B------:R-:W-:Y:S02]  /*2880*/  FMUL.FTZ R144, R154, R145 ;  /* 0x000000919a907220 */ /* 0x000fe40000410000 */
[----:B------:R-:W-:Y:S02]  /*2890*/  FADD.FTZ R147, R166, -R147 ;  /* 0x80000093a6937221 */ /* 0x000fe40000010000 */
[----:B------:R-:W-:Y:S02]  /*28a0*/  FADD.FTZ R151, R168, -R151 ;  /* 0x80000097a8977221 */ /* 0x000fe40000010000 */
[----:B------:R-:W-:Y:S02]  /*28b0*/  @P0 FADD.FTZ R143, R36, R143 ;  /* 0x0000008f248f0221 */ /* 0x000fe40000010000 */
[----:B------:R-:W-:-:S02]  /*28c0*/  @P0 FADD.FTZ R144, R37, R144 ;  /* 0x0000009025900221 */ /* 0x000fc40000010000 */
[C---:B------:R-:W-:Y:S01]  /*28d0*/  FMUL.FTZ R147, R154.reuse, R147 ;  /* 0x000000939a937220 */ /* 0x040fe20000410000 */
[----:B------:R-:W-:Y:S01]  /*28e0*/  SEL R52, R143, R52, P5 ;  /* 0x000000348f347207 */ /* 0x000fe20002800000 */
[----:B------:R-:W-:Y:S01]  /*28f0*/  FMUL.FTZ R146, R154, R151 ;  /* 0x000000979a927220 */ /* 0x000fe20000410000 */
[----:B------:R-:W-:Y:S01]  /*2900*/  SEL R53, R144, R53, P5 ;  /* 0x0000003590357207 */ /* 0x000fe20002800000 */
[----:B------:R-:W-:Y:S01]  /*2910*/  @P0 FADD.FTZ R147, R38, R147 ;  /* 0x0000009326930221 */ /* 0x000fe20000010000 */
[----:B------:R-:W-:Y:S01]  /*2920*/  @P5 MOV R151, 0x20 ;  /* 0x0000002000975802 */ /* 0x000fe20000000f00 */
        /* <DEDUP_REMOVED lines=26> */
.L_x_4376:
[----:B------:R-:W-:Y:S05]  /*2ad0*/  BSYNC B0 ;  /* 0x0000000000007941 */ /* 0x000fea0003800000 */
.L_x_4375:
        /* <DEDUP_REMOVED lines=91> */
.L_x_4378:
[----:B------:R-:W-:Y:S05]  /*3090*/  BSYNC B0 ;  /* 0x0000000000007941 */ /* 0x000fea0003800000 */
.L_x_4377:
        /* <DEDUP_REMOVED lines=8> */
[----:B------:R-:W-:Y:S01]  /*3120*/  ISETP.NE.U32.AND P5, PT, RZ, c[0x0][0x258], PT ;  /* 0x00009600ff007a0c */ /* 0x000fe20003fa5070 */
[----:B------:R-:W-:Y:S01]  /*3130*/  FADD.FTZ R143, R191, -R142 ;  /* 0x8000008ebf8f7221 */ /* 0x000fe20000010000 */
[----:B------:R-:W-:Y:S01]  /*3140*/  LOP3.LUT P6, RZ, R140, 0xff, RZ, 0xc0, !PT ;  /* 0x000000ff8cff7812 */ /* 0x000fe200078cc0ff */
[-CC-:B------:R-:W-:Y:S01]  /*3150*/  FFMA.FTZ R145, R189, R148.reuse, R149.reuse ;  /* 0x00000094bd917223 */ /* 0x180fe20000010095 */
[----:B------:R-:W-:Y:S01]  /*3160*/  ISETP.NE.AND.EX P5, PT, RZ, c[0x0][0x25c], PT, P5 ;  /* 0x00009700ff007a0c */ /* 0x000fe20003fa5350 */
[----:B------:R-:W-:-:S02]  /*3170*/  FFMA.FTZ R144, R192, R148, R149 ;  /* 0x00000094c0907223 */ /* 0x000fc40000010095 */
[C---:B------:R-:W-:Y:S02]  /*3180*/  FMUL.FTZ R141, R154.reuse, R141 ;  /* 0x0000008d9a8d7220 */ /* 0x040fe40000410000 */
[----:B------:R-:W-:Y:S02]  /*3190*/  FMUL.FTZ R142, R154, R143 ;  /* 0x0000008f9a8e7220 */ /* 0x000fe40000410000 */
[----:B------:R-:W-:Y:S02]  /*31a0*/  FADD.FTZ R145, R194, -R145 ;  /* 0x80000091c2917221 */ /* 0x000fe40000010000 */
[----:B------:R-:W-:Y:S02]  /*31b0*/  FADD.FTZ R147, R193, -R144 ;  /* 0x80000090c1937221 */ /* 0x000fe40000010000 */
[----:B------:R-:W-:Y:S02]  /*31c0*/  @P0 FADD.FTZ R141, R132, R141 ;  /* 0x0000008d848d0221 */ /* 0x000fe40000010000 */
[----:B------:R-:W-:-:S02]  /*31d0*/  FFMA.FTZ R151, R195, R148, R149 ;  /* 0x00000094c3977223 */ /* 0x000fc40000010095 */
[--C-:B------:R-:W-:Y:S01]  /*31e0*/  FFMA.FTZ R146, R198, R148, R149.reuse ;  /* 0x00000094c6927223 */ /* 0x100fe20000010095 */
[----:B------:R-:W-:Y:S01]  /*31f0*/  SEL R120, R141, R120, P5 ;  /* 0x000000788d787207 */ /* 0x000fe20002800000 */
[-CC-:B------:R-:W-:Y:S02]  /*3200*/  FFMA.FTZ R219, R199, R148.reuse, R149.reuse ;  /* 0x00000094c7db7223 */ /* 0x180fe40000010095 */
[----:B------:R-:W-:Y:S02]  /*3210*/  @P0 FADD.FTZ R142, R133, R142 ;  /* 0x0000008e858e0221 */ /* 0x000fe40000010000 */
[----:B------:R-:W-:Y:S02]  /*3220*/  FFMA.FTZ R148, R202, R148, R149 ;  /* 0x00000094ca947223 */ /* 0x000fe40000010095 */
[----:B------:R-:W-:Y:S01]  /*3230*/  FMUL.FTZ R140, R141, R150 ;  /* 0x000000968d8c7220 */ /* 0x000fe20000410000 */
[----:B------:R-:W-:Y:S01]  /*3240*/  SEL R121, R142, R121, P5 ;  /* 0x000000798e797207 */ /* 0x000fe20002800000 */
[----:B------:R-:W-:-:S02]  /*3250*/  FMUL.FTZ R145, R154, R145 ;  /* 0x000000919a917220 */ /* 0x000fc40000410000 */
[----:B------:R-:W-:Y:S01]  /*3260*/  FMUL.FTZ R144, R154, R147 ;  /* 0x000000939a907220 */ /* 0x000fe20000410000 */
[----:B------:R-:W-:Y:S01]  /*3270*/  HFMA2.MMA R147, -RZ, RZ, 0, 9.5367431640625e-07 ;  /* 0x00000010ff937435 */ /* 0x000fe200000001ff */
[----:B------:R-:W-:Y:S02]  /*3280*/  FADD.FTZ R151, R196, -R151 ;  /* 0x80000097c4977221 */ /* 0x000fe40000010000 */
[----:B------:R-:W-:Y:S02]  /*3290*/  FADD.FTZ R149, R197, -R146 ;  /* 0x80000092c5957221 */ /* 0x000fe40000010000 */
[----:B------:R-:W-:Y:S02]  /*32a0*/  FMUL.FTZ R140, R140, c[0x0][0x1e8] ;  /* 0x00007a008c8c7a20 */ /* 0x000fe40000410000 */
[----:B------:R-:W-:Y:S02]  /*32b0*/  @P0 FADD.FTZ R145, R134, R145 ;  /* 0x0000009186910221 */ /* 0x000fe40000010000 */
[----:B------:R-:W-:Y:S01]  /*32c0*/  @P0 FADD.FTZ R144, R135, R144 ;  /* 0x0000009087900221 */ /* 0x000fe20000010000 */
[----:B------:R-:W-:Y:S01]  /*32d0*/  FSEL R140, R140, RZ, P6 ;  /* 0x000000ff8c8c7208 */ /* 0x000fe20003000000 */
[----:B------:R-:W-:Y:S01]  /*32e0*/  FADD.FTZ R219, R200, -R219 ;  /* 0x800000dbc8db7221 */ /* 0x000fe20000010000 */
[----:B------:R-:W-:Y:S01]  /*32f0*/  SEL R122, R145, R122, P5 ;  /* 0x0000007a917a7207 */ /* 0x000fe20002800000 */
[----:B------:R-:W-:Y:S01]  /*3300*/  FMUL.FTZ R151, R154, R151 ;  /* 0x000000979a977220 */ /* 0x000fe20000410000 */
[----:B------:R-:W-:Y:S01]  /*3310*/  SEL R123, R144, R123, P5 ;  /* 0x0000007b907b7207 */ /* 0x000fe20002800000 */
[----:B------:R-:W-:Y:S01]  /*3320*/  FMUL.FTZ R146, R154, R149 ;  /* 0x000000959a927220 */ /* 0x000fe20000410000 */
[----:B------:R-:W-:Y:S01]  /*3330*/  LOP3.LUT P6, RZ, R222, 0xff00, RZ, 0xc0, !PT ;  /* 0x0000ff00deff7812 */ /* 0x000fe200078cc0ff */
[----:B------:R-:W-:-:S02]  /*3340*/  FMUL.FTZ R142, R142, R150 ;  /* 0x000000968e8e7220 */ /* 0x000fc40000410000 */
[----:B------:R-:W-:Y:S02]  /*3350*/  FADD.FTZ R221, R201, -R148 ;  /* 0x80000094c9dd7221 */ /* 0x000fe40000010000 */
[----:B------:R-:W-:Y:S02]  /*3360*/  FMUL.FTZ R219, R154, R219 ;  /* 0x000000db9adb7220 */ /* 0x000fe40000410000 */
[----:B------:R-:W-:Y:S02]  /*3370*/  @P0 FADD.FTZ R151, R136, R151 ;  /* 0x0000009788970221 */ /* 0x000fe40000010000 */
[----:B------:R-:W-:Y:S02]  /*3380*/  @P0 FADD.FTZ R146, R137, R146 ;  /* 0x0000009289920221 */ /* 0x000fe40000010000 */
[----:B------:R-:W-:Y:S01]  /*3390*/  FMUL.FTZ R142, R142, c[0x0][0x1e8] ;  /* 0x00007a008e8e7a20 */ /* 0x000fe20000410000 */
[----:B------:R-:W-:Y:S01]  /*33a0*/  SEL R52, R151, R52, P5 ;  /* 0x0000003497347207 */ /* 0x000fe20002800000 */
[----:B------:R-:W-:Y:S01]  /*33b0*/  FMUL.FTZ R154, R154, R221 ;  /* 0x000000dd9a9a7220 */ /* 0x000fe20000410000 */
[----:B------:R-:W-:Y:S01]  /*33c0*/  SEL R53, R146, R53, P5 ;  /* 0x0000003592357207 */ /* 0x000fe20002800000 */
[-C--:B------:R-:W-:Y:S01]  /*33d0*/  FMUL.FTZ R145, R145, R150.reuse ;  /* 0x0000009691917220 */ /* 0x080fe20000410000 */
[----:B------:R-:W-:Y:S01]  /*33e0*/  FSEL R141, R142, RZ, P6 ;  /* 0x000000ff8e8d7208 */ /* 0x000fe20003000000 */
[----:B------:R-:W-:Y:S01]  /*33f0*/  FMUL.FTZ R144, R144, R150 ;  /* 0x0000009690907220 */ /* 0x000fe20000410000 */
[----:B------:R-:W-:Y:S01]  /*3400*/  LOP3.LUT P6, RZ, R222, 0xff000000, RZ, 0xc0, !PT ;  /* 0xff000000deff7812 */ /* 0x000fe200078cc0ff */
[----:B------:R-:W-:Y:S01]  /*3410*/  @P0 FADD.FTZ R219, R138, R219 ;  /* 0x000000db8adb0221 */ /* 0x000fe20000010000 */
[----:B------:R-:W-:Y:S01]  /*3420*/  F2FP.BF16.PACK_AB R140, R141, R140 ;  /* 0x0000008c8d8c723e */ /* 0x000fe200000010ff */
[----:B------:R-:W-:Y:S01]  /*3430*/  @P0 FADD.FTZ R154, R139, R154 ;  /* 0x0000009a8b9a0221 */ /* 0x000fe20000010000 */
[----:B------:R-:W-:Y:S01]  /*3440*/  LOP3.LUT P0, RZ, R222, 0xff0000, RZ, 0xc0, !PT ;  /* 0x00ff0000deff7812 */ /* 0x000fe2000780c0ff */
[----:B------:R-:W-:Y:S01]  /*3450*/  FMUL.FTZ R145, R145, c[0x0][0x1e8] ;  /* 0x00007a0091917a20 */ /* 0x000fe20000410000 */
[----:B------:R-:W-:Y:S01]  /*3460*/  SEL R54, R219, R54, P5 ;  /* 0x00000036db367207 */ /* 0x000fe20002800000 */
[----:B------:R-:W-:Y:S01]  /*3470*/  FMUL.FTZ R144, R144, c[0x0][0x1e8] ;  /* 0x00007a0090907a20 */ /* 0x000fe20000410000 */
[----:B------:R-:W-:Y:S01]  /*3480*/  SEL R55, R154, R55, P5 ;  /* 0x000000379a377207 */ /* 0x000fe20002800000 */
[-C--:B------:R-:W-:Y:S01]  /*3490*/  FMUL.FTZ R151, R151, R150.reuse ;  /* 0x0000009697977220 */ /* 0x080fe20000410000 */
[----:B------:R-:W-:Y:S01]  /*34a0*/  FSEL R141, R145, RZ, P0 ;  /* 0x000000ff918d7208 */ /* 0x000fe20000000000 */
[-C--:B------:R-:W-:Y:S01]  /*34b0*/  FMUL.FTZ R146, R146, R150.reuse ;  /* 0x0000009692927220 */ /* 0x080fe20000410000 */
[----:B------:R-:W-:Y:S01]  /*34c0*/  FSEL R144, R144, RZ, P6 ;  /* 0x000000ff90907208 */ /* 0x000fe20003000000 */
[-C--:B------:R-:W-:Y:S01]  /*34d0*/  FMUL.FTZ R219, R219, R150.reuse ;  /* 0x00000096dbdb7220 */ /* 0x080fe20000410000 */
[----:B------:R-:W-:Y:S01]  /*34e0*/  LOP3.LUT P0, RZ, R223, 0xff, RZ, 0xc0, !PT ;  /* 0x000000ffdfff7812 */ /* 0x000fe2000780c0ff */
[----:B------:R-:W-:Y:S01]  /*34f0*/  FMUL.FTZ R151, R151, c[0x0][0x1e8] ;  /* 0x00007a0097977a20 */ /* 0x000fe20000410000 */
[----:B------:R-:W-:Y:S01]  /*3500*/  LOP3.LUT P6, RZ, R223, 0xff00, RZ, 0xc0, !PT ;  /* 0x0000ff00dfff7812 */ /* 0x000fe200078cc0ff */
[----:B------:R-:W-:Y:S01]  /*3510*/  FMUL.FTZ R146, R146, c[0x0][0x1e8] ;  /* 0x00007a0092927a20 */ /* 0x000fe20000410000 */
[----:B------:R-:W-:Y:S01]  /*3520*/  @P5 MOV R145, 0x20 ;  /* 0x0000002000915802 */ /* 0x000fe20000000f00 */
[----:B------:R-:W-:Y:S01]  /*3530*/  FMUL.FTZ R150, R154, R150 ;  /* 0x000000969a967220 */ /* 0x000fe20000410000 */
[----:B------:R-:W-:Y:S01]  /*3540*/  FSEL R142, R151, RZ, P0 ;  /* 0x000000ff978e7208 */ /* 0x000fe20000000000 */
[----:B------:R-:W-:Y:S01]  /*3550*/  FMUL.FTZ R219, R219, c[0x0][0x1e8] ;  /* 0x00007a00dbdb7a20 */ /* 0x000fe20000410000 */
[----:B------:R-:W-:Y:S01]  /*3560*/  FSEL R143, R146, RZ, P6 ;  /* 0x000000ff928f7208 */ /* 0x000fe20003000000 */
[----:B------:R-:W-:Y:S01]  /*3570*/  FMUL.FTZ R150, R150, c[0x0][0x1e8] ;  /* 0x00007a0096967a20 */ /* 0x000fe20000410000 */
[C---:B------:R-:W-:Y:S01]  /*3580*/  LOP3.LUT P0, RZ, R223.reuse, 0xff0000, RZ, 0xc0, !PT ;  /* 0x00ff0000dfff7812 */ /* 0x040fe2000780c0ff */
[----:B------:R-:W-:Y:S01]  /*3590*/  IMAD.WIDE.U32 R146, R0, R147, c[0x0][0x248] ;  /* 0x0000920000927625 */ /* 0x000fe200078e0093 */
[----:B------:R-:W-:-:S02]  /*35a0*/  LOP3.LUT P6, RZ, R223, 0xff000000, RZ, 0xc0, !PT ;  /* 0xff000000dfff7812 */ /* 0x000fc400078cc0ff */
[----:B------:R-:W-:Y:S02]  /*35b0*/  FSEL R219, R219, RZ, P0 ;  /* 0x000000ffdbdb7208 */ /* 0x000fe40000000000 */
[----:B------:R-:W-:Y:S02]  /*35c0*/  FSEL R150, R150, RZ, P6 ;  /* 0x000000ff96967208 */ /* 0x000fe40003000000 */
[----:B------:R-:W-:Y:S01]  /*35d0*/  F2FP.BF16.PACK_AB R141, R144, R141 ;  /* 0x0000008d908d723e */ /* 0x000fe200000010ff */
[----:B------:R-:W-:Y:S01]  /*35e0*/  @P5 IMAD.WIDE.U32 R144, R0, R145, c[0x0][0x258] ;  /* 0x0000960000905625 */ /* 0x000fe200078e0091 */
[----:B------:R-:W-:Y:S02]  /*35f0*/  F2FP.BF16.PACK_AB R142, R143, R142 ;  /* 0x0000008e8f8e723e */ /* 0x000fe400000010ff */
[----:B------:R-:W-:Y:S02]  /*3600*/  F2FP.BF16.PACK_AB R143, R150, R219 ;  /* 0x000000db968f723e */ /* 0x000fe400000010ff */
[----:B------:R0:W-:Y:S04]  /*3610*/  @P5 STG.E.128 [R144.64], R120 ;  /* 0x0000007890005986 */ /* 0x0001e8000c101d04 */
[----:B------:R0:W-:Y:S04]  /*3620*/  @P5 STG.E.128 [R144.64+0x10], R52 ;  /* 0x0000103490005986 */ /* 0x0001e8000c101d04 */
[----:B------:R0:W-:Y:S02]  /*3630*/  STG.E.128 [R146.64], R140 ;  /* 0x0000008c92007986 */ /* 0x0001e4000c101d04 */
.L_x_4380:
[----:B------:R-:W-:Y:S05]  /*3640*/  BSYNC B0 ;  /* 0x0000000000007941 */ /* 0x000fea0003800000 */
.L_x_4379:
[----:B------:R-:W-:Y:S02]  /*3650*/  IADD3 R11, R11, c[0x0][0x160], RZ ;  /* 0x000058000b0b7a10 */ /* 0x000fe40007ffe0ff */
[----:B------:R-:W-:-:S02]  /*3660*/  LOP3.LUT P5, RZ, R9, 0xff, RZ, 0xc0, !PT ;  /* 0x000000ff09ff7812 */ /* 0x000fc400078ac0ff */
[----:B------:R-:W-:Y:S02]  /*3670*/  ISETP.GE.AND P0, PT, R11, c[0x0][0x164], PT ;  /* 0x000059000b007a0c */ /* 0x000fe40003f06270 */
[----:B------:R-:W-:-:S11]  /*3680*/  SEL R9, RZ, 0x1, P5 ;  /* 0x00000001ff097807 */ /* 0x000fd60002800000 */
[----:B0-----:R-:W-:Y:S01]  /*3690*/  @P0 CALL.REL.NOINC `(.L_x_4362) ;  /* 0x0000001000000944 */ /* 0x001fe20003c00000 */
[----:B------:R-:W-:Y:S05]  /*36a0*/  BRA `(.L_x_4381) ;  /* 0xffffcf8000007947 */ /* 0x000fea000383ffff */
.L_x_4362:
        /* <DEDUP_REMOVED lines=39> */
.L_x_4371:
[----:B------:R-:W-:Y:S02]  /*3920*/  MOV R145, R227 ;  /* 0x000000e300917202 */ /* 0x000fe40000000f00 */
[----:B------:R-:W-:-:S02]  /*3930*/  MOV R220, 0x10 ;  /* 0x0000001000dc7802 */ /* 0x000fc40000000f00 */
[----:B------:R-:W-:Y:S02]  /*3940*/  MOV R148, 0x1f ;  /* 0x0000001f00947802 */ /* 0x000fe40000000f00 */
[----:B------:R-:W-:Y:S02]  /*3950*/  MOV R219, 0xffffffff ;  /* 0xffffffff00db7802 */ /* 0x000fe40000000f00 */
[----:B------:R-:W-:Y:S02]  /*3960*/  MOV R140, 0x3980 ;  /* 0x00003980008c7802 */ /* 0x000fe40000000f00 */
[----:B------:R-:W-:Y:S05]  /*3970*/  CALL.REL.NOINC `($__internal_68_$__cuda_sm70_shflsync_down_p) ;  /* 0x0000045000007944 */ /* 0x000fea0003c00000 */
[----:B-1----:R-:W-:Y:S01]  /*3980*/  MOV R144, R220 ;  /* 0x000000dc00907202 */ /* 0x002fe20000000f00 */
[----:B0-----:R-:W-:Y:S05]  /*3990*/  BRA `(.L_x_4382) ;  /* 0xffffe35000007947 */ /* 0x001fea000383ffff */
.L_x_4372:
[----:B------:R-:W-:Y:S01]  /*39a0*/  HFMA2.MMA R220, -RZ, RZ, 0, 9.5367431640625e-07 ;  /* 0x00000010ffdc7435 */ /* 0x000fe200000001ff */
[----:B------:R-:W-:Y:S02]  /*39b0*/  MOV R145, R226 ;  /* 0x000000e200917202 */ /* 0x000fe40000000f00 */
[----:B------:R-:W-:Y:S02]  /*39c0*/  MOV R148, 0x1f ;  /* 0x0000001f00947802 */ /* 0x000fe40000000f00 */
[----:B------:R-:W-:-:S02]  /*39d0*/  MOV R219, 0xffffffff ;  /* 0xffffffff00db7802 */ /* 0x000fc40000000f00 */
[----:B------:R-:W-:Y:S02]  /*39e0*/  MOV R140, 0x3a00 ;  /* 0x00003a00008c7802 */ /* 0x000fe40000000f00 */
[----:B01----:R-:W-:Y:S05]  /*39f0*/  CALL.REL.NOINC `($__internal_68_$__cuda_sm70_shflsync_down_p) ;  /* 0x000003d000007944 */ /* 0x003fea0003c00000 */
[----:B------:R-:W-:Y:S01]  /*3a00*/  FADD.FTZ R144, R144, R227 ;  /* 0x000000e390907221 */ /* 0x000fe20000010000 */
[----:B0-----:R-:W-:Y:S01]  /*3a10*/  MOV R148, 0x1f ;  /* 0x0000001f00947802 */ /* 0x001fe20000000f00 */
[----:B-1----:R-:W-:Y:S01]  /*3a20*/  FADD.FTZ R147, R226, R220 ;  /* 0x000000dce2937221 */ /* 0x002fe20000010000 */
[----:B------:R-:W-:Y:S01]  /*3a30*/  HFMA2.MMA R220, -RZ, RZ, 0, 4.76837158203125e-07 ;  /* 0x00000008ffdc7435 */ /* 0x000fe200000001ff */
[----:B------:R-:W-:Y:S02]  /*3a40*/  MOV R219, 0xffffffff ;  /* 0xffffffff00db7802 */ /* 0x000fe40000000f00 */
[----:B------:R-:W-:Y:S02]  /*3a50*/  MOV R145, R144 ;  /* 0x0000009000917202 */ /* 0x000fe40000000f00 */
[----:B------:R-:W-:Y:S02]  /*3a60*/  MOV R140, 0x3a80 ;  /* 0x00003a80008c7802 */ /* 0x000fe40000000f00 */
[----:B------:R-:W-:Y:S05]  /*3a70*/  CALL.REL.NOINC `($__internal_68_$__cuda_sm70_shflsync_down_p) ;  /* 0x0000035000007944 */ /* 0x000fea0003c00000 */
[----:B-1----:R-:W-:Y:S01]  /*3a80*/  MOV R143, R220 ;  /* 0x000000dc008f7202 */ /* 0x002fe20000000f00 */
[----:B------:R-:W-:Y:S01]  /*3a90*/  HFMA2.MMA R220, -RZ, RZ, 0, 4.76837158203125e-07 ;  /* 0x00000008ffdc7435 */ /* 0x000fe200000001ff */
[----:B0-----:R-:W-:-:S02]  /*3aa0*/  MOV R145, R147 ;  /* 0x0000009300917202 */ /* 0x001fc40000000f00 */
[----:B------:R-:W-:Y:S02]  /*3ab0*/  MOV R148, 0x1f ;  /* 0x0000001f00947802 */ /* 0x000fe40000000f00 */
[----:B------:R-:W-:Y:S02]  /*3ac0*/  MOV R219, 0xffffffff ;  /* 0xffffffff00db7802 */ /* 0x000fe40000000f00 */
[----:B------:R-:W-:Y:S02]  /*3ad0*/  MOV R140, 0x3af0 ;  /* 0x00003af0008c7802 */ /* 0x000fe40000000f00 */
[----:B------:R-:W-:Y:S05]  /*3ae0*/  CALL.REL.NOINC `($__internal_68_$__cuda_sm70_shflsync_down_p) ;  /* 0x000002e000007944 */ /* 0x000fea0003c00000 */
[----:B------:R-:W-:Y:S01]  /*3af0*/  FADD.FTZ R144, R143, R144 ;  /* 0x000000908f907221 */ /* 0x000fe20000010000 */
[----:B0-----:R-:W-:Y:S01]  /*3b00*/  MOV R148, 0x1f ;  /* 0x0000001f00947802 */ /* 0x001fe20000000f00 */
[----:B-1----:R-:W-:Y:S01]  /*3b10*/  FADD.FTZ R147, R147, R220 ;  /* 0x000000dc93937221 */ /* 0x002fe20000010000 */
[----:B------:R-:W-:Y:S01]  /*3b20*/  HFMA2.MMA R220, -RZ, RZ, 0, 2.384185791015625e-07 ;  /* 0x00000004ffdc7435 */ /* 0x000fe200000001ff */
[----:B------:R-:W-:Y:S02]  /*3b30*/  MOV R219, 0xffffffff ;  /* 0xffffffff00db7802 */ /* 0x000fe40000000f00 */
[----:B------:R-:W-:-:S02]  /*3b40*/  MOV R145, R144 ;  /* 0x0000009000917202 */ /* 0x000fc40000000f00 */
[----:B------:R-:W-:Y:S02]  /*3b50*/  MOV R140, 0x3b70 ;  /* 0x00003b70008c7802 */ /* 0x000fe40000000f00 */
[----:B------:R-:W-:Y:S05]  /*3b60*/  CALL.REL.NOINC `($__internal_68_$__cuda_sm70_shflsync_down_p) ;  /* 0x0000026000007944 */ /* 0x000fea0003c00000 */
[----:B-1----:R-:W-:Y:S01]  /*3b70*/  MOV R143, R220 ;  /* 0x000000dc008f7202 */ /* 0x002fe20000000f00 */
[----:B------:R-:W-:Y:S01]  /*3b80*/  HFMA2.MMA R220, -RZ, RZ, 0, 2.384185791015625e-07 ;  /* 0x00000004ffdc7435 */ /* 0x000fe200000001ff */
[----:B0-----:R-:W-:Y:S02]  /*3b90*/  MOV R145, R147 ;  /* 0x0000009300917202 */ /* 0x001fe40000000f00 */
[----:B------:R-:W-:Y:S02]  /*3ba0*/  MOV R148, 0x1f ;  /* 0x0000001f00947802 */ /* 0x000fe40000000f00 */
[----:B------:R-:W-:Y:S02]  /*3bb0*/  MOV R219, 0xffffffff ;  /* 0xffffffff00db7802 */ /* 0x000fe40000000f00 */
[----:B------:R-:W-:Y:S02]  /*3bc0*/  MOV R140, 0x3be0 ;  /* 0x00003be0008c7802 */ /* 0x000fe40000000f00 */
[----:B------:R-:W-:Y:S05]  /*3bd0*/  CALL.REL.NOINC `($__internal_68_$__cuda_sm70_shflsync_down_p) ;  /* 0x000001f000007944 */ /* 0x000fea0003c00000 */
[----:B------:R-:W-:Y:S01]  /*3be0*/  FADD.FTZ R144, R143, R144 ;  /* 0x000000908f907221 */ /* 0x000fe20000010000 */
[----:B0-----:R-:W-:Y:S01]  /*3bf0*/  MOV R148, 0x1f ;  /* 0x0000001f00947802 */ /* 0x001fe20000000f00 */
[----:B-1----:R-:W-:Y:S01]  /*3c00*/  FADD.FTZ R147, R147, R220 ;  /* 0x000000dc93937221 */ /* 0x002fe20000010000 */
[----:B------:R-:W-:Y:S01]  /*3c10*/  HFMA2.MMA R220, -RZ, RZ, 0, 1.1920928955078125e-07 ;  /* 0x00000002ffdc7435 */ /* 0x000fe200000001ff */
[----:B------:R-:W-:-:S02]  /*3c20*/  MOV R219, 0xffffffff ;  /* 0xffffffff00db7802 */ /* 0x000fc40000000f00 */
[----:B------:R-:W-:Y:S02]  /*3c30*/  MOV R145, R144 ;  /* 0x0000009000917202 */ /* 0x000fe40000000f00 */
[----:B------:R-:W-:Y:S02]  /*3c40*/  MOV R140, 0x3c60 ;  /* 0x00003c60008c7802 */ /* 0x000fe40000000f00 */
[----:B------:R-:W-:Y:S05]  /*3c50*/  CALL.REL.NOINC `($__internal_68_$__cuda_sm70_shflsync_down_p) ;  /* 0x0000017000007944 */ /* 0x000fea0003c00000 */
[----:B-1----:R-:W-:Y:S01]  /*3c60*/  MOV R143, R220 ;  /* 0x000000dc008f7202 */ /* 0x002fe20000000f00 */
[----:B------:R-:W-:Y:S01]  /*3c70*/  HFMA2.MMA R220, -RZ, RZ, 0, 1.1920928955078125e-07 ;  /* 0x00000002ffdc7435 */ /* 0x000fe200000001ff */
[----:B0-----:R-:W-:Y:S02]  /*3c80*/  MOV R145, R147 ;  /* 0x0000009300917202 */ /* 0x001fe40000000f00 */
[----:B------:R-:W-:Y:S02]  /*3c90*/  MOV R148, 0x1f ;  /* 0x0000001f00947802 */ /* 0x000fe40000000f00 */
[----:B------:R-:W-:Y:S02]  /*3ca0*/  MOV R219, 0xffffffff ;  /* 0xffffffff00db7802 */ /* 0x000fe40000000f00 */
[----:B------:R-:W-:-:S02]  /*3cb0*/  MOV R140, 0x3cd0 ;  /* 0x00003cd0008c7802 */ /* 0x000fc40000000f00 */
[----:B------:R-:W-:Y:S05]  /*3cc0*/  CALL.REL.NOINC `($__internal_68_$__cuda_sm70_shflsync_down_p) ;  /* 0x0000010000007944 */ /* 0x000fea0003c00000 */
[----:B------:R-:W-:Y:S01]  /*3cd0*/  FADD.FTZ R146, R143, R144 ;  /* 0x000000908f927221 */ /* 0x000fe20000010000 */
[----:B0-----:R-:W-:Y:S01]  /*3ce0*/  MOV R148, 0x1f ;  /* 0x0000001f00947802 */ /* 0x001fe20000000f00 */
[----:B-1----:R-:W-:Y:S01]  /*3cf0*/  FADD.FTZ R149, R147, R220 ;  /* 0x000000dc93957221 */ /* 0x002fe20000010000 */
[----:B------:R-:W-:Y:S01]  /*3d00*/  HFMA2.MMA R220, -RZ, RZ, 0, 5.9604644775390625e-08 ;  /* 0x00000001ffdc7435 */ /* 0x000fe200000001ff */
[----:B------:R-:W-:-:S02]  /*3d10*/  MOV R219, 0xffffffff ;  /* 0xffffffff00db7802 */ /* 0x000fc40000000f00 */
[----:B------:R-:W-:Y:S02]  /*3d20*/  MOV R145, R146 ;  /* 0x0000009200917202 */ /* 0x000fe40000000f00 */
[----:B------:R-:W-:Y:S02]  /*3d30*/  MOV R140, 0x3d50 ;  /* 0x00003d50008c7802 */ /* 0x000fe40000000f00 */
[----:B------:R-:W-:Y:S05]  /*3d40*/  CALL.REL.NOINC `($__internal_68_$__cuda_sm70_shflsync_down_p) ;  /* 0x0000008000007944 */ /* 0x000fea0003c00000 */
[----:B-1----:R-:W-:Y:S01]  /*3d50*/  MOV R147, R220 ;  /* 0x000000dc00937202 */ /* 0x002fe20000000f00 */
[----:B------:R-:W-:Y:S01]  /*3d60*/  HFMA2.MMA R220, -RZ, RZ, 0, 5.9604644775390625e-08 ;  /* 0x00000001ffdc7435 */ /* 0x000fe200000001ff */
[----:B0-----:R-:W-:Y:S02]  /*3d70*/  MOV R145, R149 ;  /* 0x0000009500917202 */ /* 0x001fe40000000f00 */
[----:B------:R-:W-:Y:S02]  /*3d80*/  MOV R148, 0x1f ;  /* 0x0000001f00947802 */ /* 0x000fe40000000f00 */
[----:B------:R-:W-:Y:S02]  /*3d90*/  MOV R219, 0xffffffff ;  /* 0xffffffff00db7802 */ /* 0x000fe40000000f00 */
[----:B------:R-:W-:-:S02]  /*3da0*/  MOV R140, 0x3dc0 ;  /* 0x00003dc0008c7802 */ /* 0x000fc40000000f00 */
[----:B------:R-:W-:Y:S05]  /*3db0*/  CALL.REL.NOINC `($__internal_68_$__cuda_sm70_shflsync_down_p) ;  /* 0x0000001000007944 */ /* 0x000fea0003c00000 */
[----:B01----:R-:W-:Y:S05]  /*3dc0*/  BRA `(.L_x_4383) ;  /* 0xffffe04000007947 */ /* 0x003fea000383ffff */
        .weak           $__internal_68_$__cuda_sm70_shflsync_down_p
        .type           $__internal_68_$__cuda_sm70_shflsync_down_p,@function
        .size           $__internal_68_$__cuda_sm70_shflsync_down_p,(.L_x_11802 - $__internal_68_$__cuda_sm70_shflsync_down_p)
$__internal_68_$__cuda_sm70_shflsync_down_p:
[----:B------:R-:W-:Y:S01]  /*3dd0*/  HFMA2.MMA R141, -RZ, RZ, 0, 0 ;  /* 0x00000000ff8d7435 */ /* 0x000fe200000001ff */
[----:B------:R-:W-:Y:S04]  /*3de0*/  WARPSYNC R219 ;  /* 0x000000db00007348 */ /* 0x000fe80003800000 */
[----:B------:R0:W1:Y:S01]  /*3df0*/  SHFL.DOWN PT, R220, R145, R220, R148 ;  /* 0x080000dc91dc7389 */ /* 0x00006200000e0094 */
[----:B------:R-:W-:Y:S05]  /*3e00*/  RET.REL.NODEC R140 `(_ZN10layer_norm13ln_bwd_kernelINS_13Kernel_traitsI13__nv_bfloat16S2_fS2_fjLj4096ELj1ELj1ELj4ELj16ENS_18Kernel_traits_baseILj4096ES2_S2_fS2_fjLj128EEEEELb1ELb0ELb0ELb0EEEvNS_9BwdParamsE) ;  /* 0xffffc1f08c007950 */ /* 0x000fea0003c3ffff */
.L_x_4384:
        /* <DEDUP_REMOVED lines=15> */
.L_x_11802:


//--------------------- .text._ZN10layer_norm13ln_bwd_kernelINS_13Kernel_traitsI13__nv_bfloat16S2_fS2_fjLj4096ELj1ELj1ELj4ELj16ENS_18Kernel_traits_baseILj4096ES2_S2_fS2_fjLj128EEEEELb1ELb0ELb0ELb1EEEvNS_9BwdParamsE --------------------------
	.section	.text._ZN10layer_norm13ln_bwd_kernelINS_13Kernel_traitsI13__nv_bfloat16S2_fS2_fjLj4096ELj1ELj1ELj4ELj16ENS_18Kernel_traits_baseILj4096ES2_S2_fS2_fjLj128EEEEELb1ELb0ELb0ELb1EEEvNS_9BwdParamsE,"ax",@progbits
	.sectioninfo	@"SHI_REGISTERS=254"
	.align	128
        .global         _ZN10layer_norm13ln_bwd_kernelINS_13Kernel_traitsI13__nv_bfloat16S2_fS2_fjLj4096ELj1ELj1ELj4ELj16ENS_18Kernel_traits_baseILj4096ES2_S2_fS2_fjLj128EEEEELb1ELb0ELb0ELb1EEEvNS_9BwdParamsE
        .type           _ZN10layer_norm13ln_bwd_kernelINS_13Kernel_traitsI13__nv_bfloat16S2_fS2_fjLj4096ELj1ELj1ELj4ELj16ENS_18Kernel_traits_baseILj4096ES2_S2_fS2_fjLj128EEEEELb1ELb0ELb0ELb1EEEvNS_9BwdParamsE,@function
        .size           _ZN10layer_norm13ln_bwd_kernelINS_13Kernel_traitsI13__nv_bfloat16S2_fS2_fjLj4096ELj1ELj1ELj4ELj16ENS_18Kernel_traits_baseILj4096ES2_S2_fS2_fjLj128EEEEELb1ELb0ELb0ELb1EEEvNS_9BwdParamsE,(.L_x_11803 - _ZN10layer_norm13ln_bwd_kernelINS_13Kernel_traitsI13__nv_bfloat16S2_fS2_fjLj4096ELj1ELj1ELj4ELj16ENS_18Kernel_traits_baseILj4096ES2_S2_fS2_fjLj128EEEEELb1ELb0ELb0ELb1EEEvNS_9BwdParamsE)
        .other          _ZN10layer_norm13ln_bwd_kernelINS_13Kernel_traitsI13__nv_bfloat16S2_fS2_fjLj4096ELj1ELj1ELj4ELj16ENS_18Kernel_traits_baseILj4096ES2_S2_fS2_fjLj128EEEEELb1ELb0ELb0ELb1EEEvNS_9BwdParamsE,@"STO_CUDA_ENTRY STV_DEFAULT"
_ZN10layer_norm13ln_bwd_kernelINS_13Kernel_traitsI13__nv_bfloat16S2_fS2_fjLj4096ELj1ELj1ELj4ELj16ENS_18Kernel_traits_baseILj4096ES2_S2_fS2_fjLj128EEEEELb1ELb0ELb0ELb1EEEvNS_9BwdParamsE:
.text._ZN10layer_norm13ln_bwd_kernelINS_13Kernel_traitsI13__nv_bfloat16S2_fS2_fjLj4096ELj1ELj1ELj4ELj16ENS_18Kernel_traits_baseILj4096ES2_S2_fS2_fjLj128EEEEELb1ELb0ELb0ELb1EEEvNS_9BwdParamsE:
        /* <DEDUP_REMOVED lines=40> */
.L_x_4385:
        /* <DEDUP_REMOVED lines=74> */
.L_x_4390:
        /* <DEDUP_REMOVED lines=16> */
[----:B------:R-:W-:Y:S02]  /*0820*/  IMAD.WIDE.U32 R88, R198, R124, c[0x0][0x208] ;  /* 0x00008200c6587625 */ /* 0x000fe400078e007c */
[----:B------:R4:W3:Y:S02]  /*0830*/  LDG.E.128 R96, [R164.64] ;  /* 0x00000004a4607981 */ /* 0x0008e4000c1e1d00 */
[----:B------:R-:W-:Y:S02]  /*0840*/  IMAD.WIDE.U32 R162, R199, R174, c[0x0][0x188] ;  /* 0x00006200c7a27625 */ /* 0x000fe400078e00ae */
[----:B------:R4:W3:Y:S02]  /*0850*/  LDG.E.128 R104, [R164.64+0x10] ;  /* 0x00001004a4687981 */ /* 0x0008e4000c1e1d00 */
[----:B------:R-:W-:-:S02]  /*0860*/  IMAD.WIDE.U32 R100, R206, R124, c[0x0][0x208] ;  /* 0x00008200ce647625 */ /* 0x000fc400078e007c */
[----:B------:R-:W3:Y:S02]  /*0870*/  LDG.E.128 R88, [R88.64] ;  /* 0x0000000458587981 */ /* 0x000ee4000c1e1d00 */
[----:B------:R-:W-:Y:S02]  /*0880*/  IMAD.WIDE.U32 R166, R197, R174, c[0x0][0x188] ;  /* 0x00006200c5a67625 */ /* 0x000fe400078e00ae */
[----:B------:R1:W3:Y:S02]  /*0890*/  LDG.E.128 R92, [R116.64+0x10] ;  /* 0x00001004745c7981 */ /* 0x0002e4000c1e1d00 */
[----:B----4-:R-:W-:Y:S02]  /*08a0*/  IMAD.WIDE R164, R189, R168, c[0x0][0x1a8] ;  /* 0x00006a00bda47625 */ /* 0x010fe400078e02a8 */
[----:B------:R4:W3:Y:S02]  /*08b0*/  LDG.E.128 R108, [R162.64] ;  /* 0x00000004a26c7981 */ /* 0x0008e4000c1e1d00 */
[----:B------:R-:W-:-:S02]  /*08c0*/  IMAD.WIDE.U32 R112, R199, R124, c[0x0][0x208] ;  /* 0x00008200c7707625 */ /* 0x000fc400078e007c */
[----:B------:R1:W3:Y:S02]  /*08d0*/  LDG.E R208, [R164.64] ;  /* 0x00000004a4d07981 */ /* 0x0002e4000c1e1900 */
[----:B------:R-:W-:Y:S02]  /*08e0*/  IMAD.WIDE.U32 R124, R197, R124, c[0x0][0x208] ;  /* 0x00008200c57c7625 */ /* 0x000fe400078e007c */
[----:B------:R1:W3:Y:S04]  /*08f0*/  LDG.E.128 R120, [R166.64] ;  /* 0x00000004a6787981 */ /* 0x0002e8000c1e1d00 */
[----:B0-----:R-:W3:Y:S04]  /*0900*/  LDG.E.128 R100, [R100.64] ;  /* 0x0000000464647981 */ /* 0x001ee8000c1e1d00 */
[----:B------:R-:W3:Y:S04]  /*0910*/  LDG.E.128 R112, [R112.64] ;  /* 0x0000000470707981 */ /* 0x000ee8000c1e1d00 */
[----:B-1----:R4:W3:Y:S04]  /*0920*/  LDG.E.128 R116, [R162.64+0x10] ;  /* 0x00001004a2747981 */ /* 0x0028e8000c1e1d00 */
[----:B------:R-:W3:Y:S04]  /*0930*/  LDG.E.128 R124, [R124.64] ;  /* 0x000000047c7c7981 */ /* 0x000ee8000c1e1d00 */
[----:B------:R0:W3:Y:S01]  /*0940*/  LDG.E.128 R128, [R166.64+0x10] ;  /* 0x00001004a6807981 */ /* 0x0000e2000c1e1d00 */
[----:B------:R-:W-:-:S04]  /*0950*/  ISETP.NE.U32.AND P0, PT, RZ, c[0x0][0x1c0], PT ;  /* 0x00007000ff007a0c */ /* 0x000fc80003f05070 */
[----:B------:R-:W-:Y:S02]  /*0960*/  ISETP.NE.AND.EX P0, PT, RZ, c[0x0][0x1c4], PT, P0 ;  /* 0x00007100ff007a0c */ /* 0x000fe40003f05300 */
[----:B------:R-:W-:Y:S02]  /*0970*/  SHF.R.S32.HI R168, RZ, 0x1f, R189 ;  /* 0x0000001fffa87819 */ /* 0x000fe400000114bd */
[----:B------:R-:W-:-:S09]  /*0980*/  MOV R210, 0x8 ;  /* 0x0000000800d27802 */ /* 0x000fd20000000f00 */
[----:B----4-:R-:W-:-:S04]  /*0990*/  @P0 LEA R162, P2, R189, c[0x0][0x1c0], 0x1 ;  /* 0x00007000bda20a11 */ /* 0x010fc800078408ff */
[----:B------:R-:W-:Y:S01]  /*09a0*/  @P0 LEA.HI.X R163, R189, c[0x0][0x1c4], R168, 0x1, P2 ;  /* 0x00007100bda30a11 */ /* 0x000fe200010f0ca8 */
[----:B------:R-:W-:-:S04]  /*09b0*/  IMAD.WIDE.U32 R164, R198, R210, c[0x0][0x190] ;  /* 0x00006400c6a47625 */ /* 0x000fc800078e00d2 */
[----:B------:R1:W4:Y:S01]  /*09c0*/  @P0 LDG.E.U16 R209, [R162.64] ;  /* 0x00000004a2d10981 */ /* 0x000322000c1e1500 */
[----:B0-----:R-:W-:-:S03]  /*09d0*/  IMAD.WIDE.U32 R166, R206, R210, c[0x0][0x190] ;  /* 0x00006400cea67625 */ /* 0x001fc600078e00d2 */
[----:B------:R-:W5:Y:S01]  /*09e0*/  LDG.E.64 R164, [R164.64] ;  /* 0x00000004a4a47981 */ /* 0x000f62000c1e1b00 */
[----:B------:R-:W-:-:S03]  /*09f0*/  IMAD.WIDE.U32 R168, R199, R210, c[0x0][0x190] ;  /* 0x00006400c7a87625 */ /* 0x000fc600078e00d2 */
[----:B------:R-:W5:Y:S01]  /*0a00*/  LDG.E.64 R166, [R166.64] ;  /* 0x00000004a6a67981 */ /* 0x000f62000c1e1b00 */
[----:B-1----:R-:W-:-:S03]  /*0a10*/  IMAD.WIDE.U32 R162, R197, R210, c[0x0][0x190] ;  /* 0x00006400c5a27625 */ /* 0x002fc600078e00d2 */
[----:B------:R-:W5:Y:S04]  /*0a20*/  LDG.E.64 R168, [R168.64] ;  /* 0x00000004a8a87981 */ /* 0x000f68000c1e1b00 */
[----:B------:R-:W5:Y:S01]  /*0a30*/  LDG.E.64 R162, [R162.64] ;  /* 0x00000004a2a27981 */ /* 0x000f62000c1e1b00 */
[----:B------:R-:W-:-:S04]  /*0a40*/  ISETP.NE.U32.AND P1, PT, RZ, c[0x0][0x218], PT ;  /* 0x00008600ff007a0c */ /* 0x000fc80003f25070 */
[----:B------:R-:W-:Y:S01]  /*0a50*/  ISETP.NE.AND.EX P1, PT, RZ, c[0x0][0x21c], PT, P1 ;  /* 0x00008700ff007a0c */ /* 0x000fe20003f25310 */
[----:B------:R-:W-:-:S12]  /*0a60*/  ULDC.U8 UR6, c[0x0][0x1f0] ;  /* 0x00007c0000067ab9 */ /* 0x000fd80000000000 */
[----:B------:R-:W-:-:S04]  /*0a70*/  @P1 IMAD.WIDE.U32 R204, R198, R174, c[0x0][0x218] ;  /* 0x00008600c6cc1625 */ /* 0x000fc800078e00ae */
[-C--:B------:R-:W-:Y:S01]  /*0a80*/  @P1 IMAD.WIDE.U32 R202, R206, R174.reuse, c[0x0][0x218] ;  /* 0x00008600ceca1625 */ /* 0x080fe200078e00ae */
        /* <DEDUP_REMOVED lines=13> */
[C---:B------:R-:W-:Y:S02]  /*0b60*/  FADD.FTZ R201, -R200.reuse, R84 ;  /* 0x00000054c8c97221 */ /* 0x040fe40000010100 */
[C---:B-1----:R-:W-:Y:S02]  /*0b70*/  FADD.FTZ R175, -R200.reuse, R87 ;  /* 0x00000057c8af7221 */ /* 0x042fe40000010100 */
[C---:B0-----:R-:W-:Y:S01]  /*0b80*/  FADD.FTZ R205, -R200.reuse, R86 ;  /* 0x00000056c8cd7221 */ /* 0x041fe20000010100 */
[--C-:B------:R-:W-:Y:S02]  /*0b90*/  PRMT R85, RZ, 0x5410, R88.reuse ;  /* 0x00005410ff557816 */ /* 0x100fe40000000058 */
[----:B------:R-:W-:Y:S02]  /*0ba0*/  PRMT R84, RZ, 0x7610, R89 ;  /* 0x00007610ff547816 */ /* 0x000fe40000000059 */
[----:B------:R-:W-:Y:S01]  /*0bb0*/  PRMT R88, RZ, 0x7610, R88 ;  /* 0x00007610ff587816 */ /* 0x000fe20000000058 */
[----:B------:R-:W-:-:S02]  /*0bc0*/  FADD.FTZ R95, -R200, R95 ;  /* 0x0000005fc85f7221 */ /* 0x000fc40000010100 */
[----:B------:R-:W-:Y:S02]  /*0bd0*/  FADD.FTZ R227, -R200, R108 ;  /* 0x0000006cc8e37221 */ /* 0x000fe40000010100 */
[----:B------:R-:W-:Y:S02]  /*0be0*/  FMUL.FTZ R108, R188, R85 ;  /* 0x00000055bc6c7220 */ /* 0x000fe40000410000 */
[C---:B------:R-:W-:Y:S02]  /*0bf0*/  FMUL.FTZ R201, R208.reuse, R201 ;  /* 0x000000c9d0c97220 */ /* 0x040fe40000410000 */
[----:B------:R-:W-:Y:S01]  /*0c00*/  FMUL.FTZ R175, R208, R175 ;  /* 0x000000afd0af7220 */ /* 0x000fe20000410000 */
[----:B------:R-:W-:Y:S01]  /*0c10*/  PRMT R86, RZ, 0x7610, R91 ;  /* 0x00007610ff567816 */ /* 0x000fe2000000005b */
[C---:B------:R-:W-:Y:S01]  /*0c20*/  FADD.FTZ R213, -R200.reuse, R94 ;  /* 0x0000005ec8d57221 */ /* 0x040fe20000010100 */
[----:B------:R-:W-:Y:S01]  /*0c30*/  PRMT R87, RZ, 0x5410, R89 ;  /* 0x00005410ff577816 */ /* 0x000fe20000000059 */
[C---:B------:R-:W-:Y:S01]  /*0c40*/  FADD.FTZ R239, -R200.reuse, R120 ;  /* 0x00000078c8ef7221 */ /* 0x040fe20000010100 */
[--C-:B------:R-:W-:Y:S01]  /*0c50*/  PRMT R223, RZ, 0x5410, R103.reuse ;  /* 0x00005410ffdf7816 */ /* 0x100fe20000000067 */
[----:B------:R-:W-:Y:S01]  /*0c60*/  FADD.FTZ R229, -R200, R110 ;  /* 0x0000006ec8e57221 */ /* 0x000fe20000010100 */
[----:B------:R-:W-:Y:S01]  /*0c70*/  PRMT R94, RZ, 0x7610, R103 ;  /* 0x00007610ff5e7816 */ /* 0x000fe20000000067 */
[----:B------:R-:W-:-:S02]  /*0c80*/  FADD.FTZ R152, R85, R152 ;  /* 0x0000009855987221 */ /* 0x000fc40000010000 */
[----:B------:R-:W-:Y:S02]  /*0c90*/  FFMA.FTZ R154, R201, R85, R154 ;  /* 0x00000055c99a7223 */ /* 0x000fe4000001009a */
[----:B------:R-:W-:Y:S02]  /*0ca0*/  FADD.FTZ R146, R84, R146 ;  /* 0x0000009254927221 */ /* 0x000fe40000010000 */
[-C--:B------:R-:W-:Y:S02]  /*0cb0*/  FFMA.FTZ R147, R175, R84.reuse, R147 ;  /* 0x00000054af937223 */ /* 0x080fe40000010093 */
[----:B------:R-:W-:Y:S02]  /*0cc0*/  FMUL.FTZ R120, R185, R84 ;  /* 0x00000054b9787220 */ /* 0x000fe40000410000 */
[----:B------:R-:W-:Y:S01]  /*0cd0*/  FMUL.FTZ R95, R208, R95 ;  /* 0x0000005fd05f7220 */ /* 0x000fe20000410000 */
[--C-:B------:R-:W-:Y:S01]  /*0ce0*/  PRMT R235, RZ, 0x5410, R115.reuse ;  /* 0x00005410ffeb7816 */ /* 0x100fe20000000073 */
[----:B------:R-:W-:Y:S01]  /*0cf0*/  FADD.FTZ R103, -R200, R104 ;  /* 0x00000068c8677221 */ /* 0x000fe20000010100 */
[----:B------:R-:W-:Y:S01]  /*0d00*/  PRMT R104, RZ, 0x7610, R115 ;  /* 0x00007610ff687816 */ /* 0x000fe20000000073 */
[----:B------:R-:W-:-:S02]  /*0d10*/  FMUL.FTZ R203, R208, R203 ;  /* 0x000000cbd0cb7220 */ /* 0x000fc40000410000 */
[----:B------:R-:W-:Y:S02]  /*0d20*/  FMUL.FTZ R110, R187, R88 ;  /* 0x00000058bb6e7220 */ /* 0x000fe40000410000 */
[----:B------:R-:W-:Y:S02]  /*0d30*/  FADD.FTZ R85, RZ, R108 ;  /* 0x0000006cff557221 */ /* 0x000fe40000010000 */
[----:B------:R-:W-:Y:S01]  /*0d40*/  FFMA.FTZ R84, R201, R108, RZ ;  /* 0x0000006cc9547223 */ /* 0x000fe200000100ff */
[--C-:B------:R-:W-:Y:S01]  /*0d50*/  PRMT R245, RZ, 0x5410, R125.reuse ;  /* 0x00005410fff57816 */ /* 0x100fe2000000007d */
[C---:B------:R-:W-:Y:S01]  /*0d60*/  FADD.FTZ R115, -R200.reuse, R116 ;  /* 0x00000074c8737221 */ /* 0x040fe20000010100 */
[----:B------:R-:W-:Y:S01]  /*0d70*/  PRMT R116, RZ, 0x7610, R125 ;  /* 0x00007610ff747816 */ /* 0x000fe2000000007d */
[----:B------:R-:W-:Y:S02]  /*0d80*/  FADD.FTZ R225, -R200, R106 ;  /* 0x0000006ac8e17221 */ /* 0x000fe40000010100 */
[----:B------:R-:W-:-:S02]  /*0d90*/  FADD.FTZ R27, R86, R27 ;  /* 0x0000001b561b7221 */ /* 0x000fc40000010000 */
[-C--:B------:R-:W-:Y:S02]  /*0da0*/  FFMA.FTZ R143, R95, R86.reuse, R143 ;  /* 0x000000565f8f7223 */ /* 0x080fe4000001008f */
[----:B------:R-:W-:Y:S02]  /*0db0*/  FMUL.FTZ R202, R181, R86 ;  /* 0x00000056b5ca7220 */ /* 0x000fe40000410000 */
[----:B------:R-:W-:Y:S02]  /*0dc0*/  FMUL.FTZ R106, R208, R205 ;  /* 0x000000cdd06a7220 */ /* 0x000fe40000410000 */
[----:B------:R-:W-:Y:S02]  /*0dd0*/  FMUL.FTZ R125, R186, R87 ;  /* 0x00000057ba7d7220 */ /* 0x000fe40000410000 */
[----:B------:R-:W-:Y:S02]  /*0de0*/  FADD.FTZ R86, R85, R110 ;  /* 0x0000006e55567221 */ /* 0x000fe40000010000 */
[----:B------:R-:W-:Y:S01]  /*0df0*/  FFMA.FTZ R84, R203, R110, R84 ;  /* 0x0000006ecb547223 */ /* 0x000fe20000010054 */
[----:B------:R-:W-:Y:S01]  /*0e00*/  PRMT R89, RZ, 0x5410, R90 ;  /* 0x00005410ff597816 */ /* 0x000fe2000000005a */
[----:B------:R-:W-:Y:S01]  /*0e10*/  FADD.FTZ R85, R86, R125 ;  /* 0x0000007d56557221 */ /* 0x000fe20000010000 */
[----:B------:R-:W-:Y:S01]  /*0e20*/  PRMT R211, RZ, 0x5410, R91 ;  /* 0x00005410ffd37816 */ /* 0x000fe2000000005b */
[----:B------:R-:W-:-:S02]  /*0e30*/  FADD.FTZ R91, -R200, R92 ;  /* 0x0000005cc85b7221 */ /* 0x000fc40000010100 */
[----:B------:R-:W-:Y:S01]  /*0e40*/  FFMA.FTZ R84, R106, R125, R84 ;  /* 0x0000007d6a547223 */ /* 0x000fe20000010054 */
[----:B------:R-:W-:Y:S01]  /*0e50*/  PRMT R90, RZ, 0x7610, R90 ;  /* 0x00007610ff5a7816 */ /* 0x000fe2000000005a */
[C---:B------:R-:W-:Y:S02]  /*0e60*/  FADD.FTZ R251, -R200.reuse, R128 ;  /* 0x00000080c8fb7221 */ /* 0x040fe40000010100 */
[C---:B------:R-:W-:Y:S02]  /*0e70*/  FADD.FTZ R237, -R200.reuse, R118 ;  /* 0x00000076c8ed7221 */ /* 0x040fe40000010100 */
[C---:B------:R-:W-:Y:S02]  /*0e80*/  FADD.FTZ R128, -R200.reuse, R129 ;  /* 0x00000081c8807221 */ /* 0x040fe40000010100 */
[----:B------:R-:W-:Y:S02]  /*0e90*/  FADD.FTZ R93, -R200, R93 ;  /* 0x0000005dc85d7221 */ /* 0x000fe40000010100 */
[----:B------:R-:W-:-:S02]  /*0ea0*/  FMUL.FTZ R118, R208, R91 ;  /* 0x0000005bd0767220 */ /* 0x000fc40000410000 */
[----:B------:R-:W-:Y:S02]  /*0eb0*/  FMUL.FTZ R129, R184, R89 ;  /* 0x00000059b8817220 */ /* 0x000fe40000410000 */
[----:B------:R-:W-:Y:S02]  /*0ec0*/  FADD.FTZ R86, R85, R120 ;  /* 0x0000007855567221 */ /* 0x000fe40000010000 */
[----:B------:R-:W-:Y:S01]  /*0ed0*/  FFMA.FTZ R84, R175, R120, R84 ;  /* 0x00000078af547223 */ /* 0x000fe20000010054 */
[--C-:B------:R-:W-:Y:S01]  /*0ee0*/  PRMT R249, RZ, 0x5410, R127.reuse ;  /* 0x00005410fff97816 */ /* 0x100fe2000000007f */
[----:B------:R-:W-:Y:S01]  /*0ef0*/  FADD.FTZ R241, -R200, R122 ;  /* 0x0000007ac8f17221 */ /* 0x000fe20000010100 */
[----:B------:R-:W-:Y:S01]  /*0f00*/  PRMT R122, RZ, 0x7610, R127 ;  /* 0x00007610ff7a7816 */ /* 0x000fe2000000007f */
[----:B------:R-:W-:Y:S02]  /*0f10*/  FMUL.FTZ R127, R208, R93 ;  /* 0x0000005dd07f7220 */ /* 0x000fe40000410000 */
[----:B------:R-:W-:-:S02]  /*0f20*/  FMUL.FTZ R174, R183, R90 ;  /* 0x0000005ab7ae7220 */ /* 0x000fc40000410000 */
[----:B------:R-:W-:Y:S02]  /*0f30*/  FADD.FTZ R85, R86, R129 ;  /* 0x0000008156557221 */ /* 0x000fe40000010000 */
[----:B------:R-:W-:Y:S02]  /*0f40*/  FFMA.FTZ R84, R118, R129, R84 ;  /* 0x0000008176547223 */ /* 0x000fe40000010054 */
        /* <DEDUP_REMOVED lines=15> */
[----:B------:R-:W-:-:S02]  /*1040*/  FMUL.FTZ R200, R182, R211 ;  /* 0x000000d3b6c87220 */ /* 0x000fc40000410000 */
[----:B------:R-:W-:Y:S02]  /*1050*/  FADD.FTZ R85, R85, R174 ;  /* 0x000000ae55557221 */ /* 0x000fe40000010000 */
[----:B------:R-:W-:Y:S01]  /*1060*/  FFMA.FTZ R84, R127, R174, R84 ;  /* 0x000000ae7f547223 */ /* 0x000fe20000010054 */
[----:B------:R-:W-:Y:S01]  /*1070*/  PRMT R99, RZ, 0x5410, R100 ;  /* 0x00005410ff637816 */ /* 0x000fe20000000064 */
        /* <DEDUP_REMOVED lines=143> */
[----:B----4-:R-:W-:Y:S01]  /*1970*/  @P0 PRMT R112, RZ, 0x5410, R209 ;  /* 0x00005410ff700816 */ /* 0x010fe200000000d1 */
        /* <DEDUP_REMOVED lines=34> */
.L_x_4391:
        /* <DEDUP_REMOVED lines=18> */
.L_x_4392:
[----:B------:R-:W-:Y:S01]  /*1cc0*/  LOP3.LUT P3, RZ, R207, 0xff, RZ, 0xc0, !PT ;  /* 0x000000ffcfff7812 */ /* 0x000fe2000786c0ff */
[----:B--2---:R-:W-:Y:S01]  /*1cd0*/  FADD.FTZ R92, R92, R89 ;  /* 0x000000595c5c7221 */ /* 0x004fe20000010000 */
[----:B------:R-:W-:Y:S01]  /*1ce0*/  PLOP3.LUT P0, PT, PT, PT, PT, 0x80, 0x0 ;  /* 0x000000000000781c */ /* 0x000fe20003f0f070 */
[----:B-1----:R-:W-:Y:S01]  /*1cf0*/  FADD.FTZ R93, R84, R91 ;  /* 0x0000005b545d7221 */ /* 0x002fe20000010000 */
[----:B------:R-:W-:Y:S01]  /*1d00*/  @!P1 PLOP3.LUT P0, PT, P3, PT, PT, 0x80, 0x0 ;  /* 0x000000000000981c */ /* 0x000fe20001f0f070 */
[----:B------:R-:W-:Y:S01]  /*1d10*/  ULDC.U8 UR6, c[0x0][0x1f0] ;  /* 0x00007c0000067ab9 */ /* 0x000fe20000000000 */
[----:B------:R-:W-:Y:S02]  /*1d20*/  SHF.R.U32.HI R85, RZ, 0x5, R0 ;  /* 0x00000005ff557819 */ /* 0x000fe40000011600 */
[----:B------:R-:W-:Y:S01]  /*1d30*/  ISETP.NE.AND P2, PT, RZ, UR6, PT ;  /* 0x00000006ff007c0c */ /* 0x000fe2000bf45270 */
[----:B------:R-:W-:Y:S01]  /*1d40*/  WARPSYNC 0xffffffff ;  /* 0xffffffff00007948 */ /* 0x000fe20003800000 */
[----:B------:R-:W-:-:S02]  /*1d50*/  @!P1 LOP3.LUT R86, R85, 0x7fffffc, RZ, 0xc0, !PT ;  /* 0x07fffffc55569812 */ /* 0x000fc400078ec0ff */
[----:B------:R-:W-:Y:S02]  /*1d60*/  LOP3.LUT R122, R85, 0x7fffffc, RZ, 0xc0, !PT ;  /* 0x07fffffc557a7812 */ /* 0x000fe400078ec0ff */
[----:B-----5:R-:W-:Y:S02]  /*1d70*/  LOP3.LUT P6, RZ, R164, 0xff0000, RZ, 0xc0, !PT ;  /* 0x00ff0000a4ff7812 */ /* 0x020fe400078cc0ff */
[----:B------:R-:W-:Y:S02]  /*1d80*/  @!P3 IADD3 R122, R122, 0x4, RZ ;  /* 0x000000047a7ab810 */ /* 0x000fe40007ffe0ff */
[----:B------:R-:W-:Y:S02]  /*1d90*/  @!P0 IADD3 R86, R86, 0x4, RZ ;  /* 0x0000000456568810 */ /* 0x000fe40007ffe0ff */
[----:B------:R-:W-:Y:S02]  /*1da0*/  SHF.L.U32 R122, R122, 0x3, RZ ;  /* 0x000000037a7a7819 */ /* 0x000fe400000006ff */
[----:B------:R-:W-:-:S02]  /*1db0*/  @!P1 LOP3.LUT R113, R86, 0x3, R85, 0xf8, !PT ;  /* 0x0000000356719812 */ /* 0x000fc400078ef855 */
[----:B------:R-:W-:Y:S02]  /*1dc0*/  ISETP.NE.U32.AND P0, PT, RZ, c[0x0][0x218], PT ;  /* 0x00008600ff007a0c */ /* 0x000fe40003f05070 */
[----:B------:R-:W-:Y:S01]  /*1dd0*/  LOP3.LUT P4, RZ, R164, 0xff000000, RZ, 0xc0, !PT ;  /* 0xff000000a4ff7812 */ /* 0x000fe2000788c0ff */
[----:B------:R-:W-:Y:S04]  /*1de0*/  @!P1 STS.64 [R113.X8+0x4000], R92 ;  /* 0x0040005c71009388 */ /* 0x000fe80000008a00 */
[----:B------:R-:W-:Y:S01]  /*1df0*/  BAR.SYNC.DEFER_BLOCKING 0x0 ;  /* 0x0000000000007b1d */ /* 0x000fe20000010000 */
[----:B------:R-:W-:Y:S02]  /*1e00*/  ISETP.NE.AND.EX P0, PT, RZ, c[0x0][0x21c], PT, P0 ;  /* 0x00008700ff007a0c */ /* 0x000fe40003f05300 */
[----:B------:R-:W-:-:S02]  /*1e10*/  LOP3.LUT P5, RZ, R165, 0xff, RZ, 0xc0, !PT ;  /* 0x000000ffa5ff7812 */ /* 0x000fc400078ac0ff */
[----:B------:R-:W-:Y:S01]  /*1e20*/  IADD3 R189, R189, c[0x0][0x160], RZ ;  /* 0x00005800bdbd7a10 */ /* 0x000fe20007ffe0ff */
[----:B------:R-:W1:Y:S04]  /*1e30*/  LDS.128 R84, [R122+0x4000] ;  /* 0x004000007a547984 */ /* 0x000e680000000c00 */
[----:B0-----:R-:W0:Y:S01]  /*1e40*/  LDS.128 R88, [R122+0x4010] ;  /* 0x004010007a587984 */ /* 0x001e220000000c00 */
[----:B-1----:R-:W-:Y:S02]  /*1e50*/  FADD.FTZ R131, RZ, R84 ;  /* 0x00000054ff837221 */ /* 0x002fe40000010000 */
[----:B------:R-:W-:Y:S01]  /*1e60*/  FADD.FTZ R84, RZ, R85 ;  /* 0x00000055ff547221 */ /* 0x000fe20000010000 */
[----:B------:R-:W-:Y:S01]  /*1e70*/  MOV R85, R164 ;  /* 0x000000a400557202 */ /* 0x000fe20000000f00 */
[----:B------:R-:W-:-:S02]  /*1e80*/  FADD.FTZ R131, R86, R131 ;  /* 0x0000008356837221 */ /* 0x000fc40000010000 */
[----:B------:R-:W-:Y:S01]  /*1e90*/  FADD.FTZ R84, R87, R84 ;  /* 0x0000005457547221 */ /* 0x000fe20000010000 */
[----:B------:R-:W-:Y:S01]  /*1ea0*/  LOP3.LUT P1, RZ, R85, 0xff, RZ, 0xc0, !PT ;  /* 0x000000ff55ff7812 */ /* 0x000fe2000782c0ff */
[----:B0-----:R-:W-:Y:S02]  /*1eb0*/  FADD.FTZ R131, R131, R88 ;  /* 0x0000005883837221 */ /* 0x001fe40000010000 */
[----:B------:R-:W-:Y:S02]  /*1ec0*/  FADD.FTZ R84, R84, R89 ;  /* 0x0000005954547221 */ /* 0x000fe40000010000 */
[----:B------:R-:W-:Y:S02]  /*1ed0*/  FADD.FTZ R90, R90, R131 ;  /* 0x000000835a5a7221 */ /* 0x000fe40000010000 */
[----:B------:R-:W-:Y:S02]  /*1ee0*/  FADD.FTZ R84, R91, R84 ;  /* 0x000000545b547221 */ /* 0x000fe40000010000 */
[----:B------:R-:W-:-:S02]  /*1ef0*/  FMUL.FTZ R86, R90, c[0x0][0x1e0] ;  /* 0x000078005a567a20 */ /* 0x000fc40000410000 */
[----:B------:R-:W-:-:S03]  /*1f00*/  FMUL.FTZ R89, R84, c[0x0][0x1e0] ;  /* 0x0000780054597a20 */ /* 0x000fc60000410000 */
[----:B------:R-:W-:Y:S02]  /*1f10*/  FSEL R86, R86, RZ, !P2 ;  /* 0x000000ff56567208 */ /* 0x000fe40005000000 */
[----:B------:R-:W-:-:S03]  /*1f20*/  LOP3.LUT P2, RZ, R164, 0xff00, RZ, 0xc0, !PT ;  /* 0x0000ff00a4ff7812 */ /* 0x000fc6000784c0ff */
[-CC-:B------:R-:W-:Y:S02]  /*1f30*/  FFMA.FTZ R203, R203, R89.reuse, R86.reuse ;  /* 0x00000059cbcb7223 */ /* 0x180fe40000010056 */
[-CC-:B------:R-:W-:Y:S02]  /*1f40*/  FFMA.FTZ R106, R106, R89.reuse, R86.reuse ;  /* 0x000000596a6a7223 */ /* 0x180fe40000010056 */
[----:B------:R-:W-:Y:S02]  /*1f50*/  FFMA.FTZ R175, R175, R89, R86 ;  /* 0x00000059afaf7223 */ /* 0x000fe40000010056 */
[----:B------:R-:W-:Y:S02]  /*1f60*/  FADD.FTZ R203, R110, -R203 ;  /* 0x800000cb6ecb7221 */ /* 0x000fe40000010000 */
[----:B------:R-:W-:Y:S02]  /*1f70*/  FADD.FTZ R91, R125, -R106 ;  /* 0x8000006a7d5b7221 */ /* 0x000fe40000010000 */
[----:B------:R-:W-:-:S02]  /*1f80*/  FADD.FTZ R175, R120, -R175 ;  /* 0x800000af78af7221 */ /* 0x000fc40000010000 */
[C---:B------:R-:W-:Y:S02]  /*1f90*/  FMUL.FTZ R106, R208.reuse, R203 ;  /* 0x000000cbd06a7220 */ /* 0x040fe40000410000 */
[C---:B------:R-:W-:Y:S02]  /*1fa0*/  FMUL.FTZ R91, R208.reuse, R91 ;  /* 0x0000005bd05b7220 */ /* 0x040fe40000410000 */
[----:B------:R-:W-:Y:S02]  /*1fb0*/  FMUL.FTZ R90, R208, R175 ;  /* 0x000000afd05a7220 */ /* 0x000fe40000410000 */
[----:B------:R-:W-:Y:S02]  /*1fc0*/  @P0 FADD.FTZ R106, R45, R106 ;  /* 0x0000006a2d6a0221 */ /* 0x000fe40000010000 */
[-CC-:B------:R-:W-:Y:S02]  /*1fd0*/  FFMA.FTZ R118, R118, R89.reuse, R86.reuse ;  /* 0x0000005976767223 */ /* 0x180fe40000010056 */
[----:B------:R-:W-:-:S02]  /*1fe0*/  FFMA.FTZ R201, R201, R89, R86 ;  /* 0x00000059c9c97223 */ /* 0x000fc40000010056 */
[----:B------:R-:W-:Y:S02]  /*1ff0*/  @P0 FADD.FTZ R91, R46, R91 ;  /* 0x0000005b2e5b0221 */ /* 0x000fe40000010000 */
[----:B------:R-:W-:Y:S02]  /*2000*/  @P0 FADD.FTZ R90, R47, R90 ;  /* 0x0000005a2f5a0221 */ /* 0x000fe40000010000 */
[----:B------:R-:W-:Y:S02]  /*2010*/  FMUL.FTZ R85, R106, R112 ;  /* 0x000000706a557220 */ /* 0x000fe40000410000 */
[----:B------:R-:W-:Y:S02]  /*2020*/  FADD.FTZ R129, R129, -R118 ;  /* 0x8000007681817221 */ /* 0x000fe40000010000 */
[----:B------:R-:W-:Y:S01]  /*2030*/  FADD.FTZ R201, R108, -R201 ;  /* 0x800000c96cc97221 */ /* 0x000fe20000010000 */
[----:B------:R-:W-:Y:S01]  /*2040*/  MOV R108, R166 ;  /* 0x000000a6006c7202 */ /* 0x000fe20000000f00 */
[----:B------:R-:W-:-:S02]  /*2050*/  FMUL.FTZ R87, R91, R112 ;  /* 0x000000705b577220 */ /* 0x000fc40000410000 */
[----:B------:R-:W-:Y:S02]  /*2060*/  FMUL.FTZ R92, R90, R112 ;  /* 0x000000705a5c7220 */ /* 0x000fe40000410000 */
[-CC-:B------:R-:W-:Y:S02]  /*2070*/  FFMA.FTZ R127, R127, R89.reuse, R86.reuse ;  /* 0x000000597f7f7223 */ /* 0x180fe40000010056 */
[-CC-:B------:R-:W-:Y:S02]  /*2080*/  FFMA.FTZ R125, R97, R89.reuse, R86.reuse ;  /* 0x00000059617d7223 */ /* 0x180fe40000010056 */
[----:B------:R-:W-:Y:S02]  /*2090*/  FMUL.FTZ R85, R85, c[0x0][0x1e8] ;  /* 0x00007a0055557a20 */ /* 0x000fe40000410000 */
[----:B------:R-:W-:Y:S02]  /*20a0*/  FFMA.FTZ R213, R213, R89, R86 ;  /* 0x00000059d5d57223 */ /* 0x000fe40000010056 */
[----:B------:R-:W-:-:S02]  /*20b0*/  FMUL.FTZ R97, R208, R129 ;  /* 0x00000081d0617220 */ /* 0x000fc40000410000 */
[----:B------:R-:W-:Y:S02]  /*20c0*/  FMUL.FTZ R93, R208, R201 ;  /* 0x000000c9d05d7220 */ /* 0x000fe40000410000 */
[----:B------:R-:W-:Y:S01]  /*20d0*/  FMUL.FTZ R88, R87, c[0x0][0x1e8] ;  /* 0x00007a0057587a20 */ /* 0x000fe20000410000 */
[----:B------:R-:W-:Y:S01]  /*20e0*/  FSEL R87, R85, RZ, P2 ;  /* 0x000000ff55577208 */ /* 0x000fe20001000000 */
[----:B------:R-:W-:Y:S01]  /*20f0*/  FMUL.FTZ R92, R92, c[0x0][0x1e8] ;  /* 0x00007a005c5c7a20 */ /* 0x000fe20000410000 */
[----:B------:R-:W-:Y:S01]  /*2100*/  LOP3.LUT P2, RZ, R165, 0xff0000, RZ, 0xc0, !PT ;  /* 0x00ff0000a5ff7812 */ /* 0x000fe2000784c0ff */
[----:B------:R-:W-:Y:S01]  /*2110*/  FADD.FTZ R127, R174, -R127 ;  /* 0x8000007fae7f7221 */ /* 0x000fe20000010000 */
[----:B------:R-:W-:Y:S01]  /*2120*/  FSEL R85, R88, RZ, P6 ;  /* 0x000000ff58557208 */ /* 0x000fe20003000000 */
[--C-:B------:R-:W-:Y:S01]  /*2130*/  FFMA.FTZ R95, R95, R89, R86.reuse ;  /* 0x000000595f5f7223 */ /* 0x100fe20000010056 */
[----:B------:R-:W-:Y:S01]  /*2140*/  FSEL R88, R92, RZ, P4 ;  /* 0x000000ff5c587208 */ /* 0x000fe20002000000 */
[----:B------:R-:W-:Y:S01]  /*2150*/  FADD.FTZ R213, R200, -R213 ;  /* 0x800000d5c8d57221 */ /* 0x000fe20000010000 */
[----:B------:R-:W-:Y:S01]  /*2160*/  LOP3.LUT P6, RZ, R165, 0xff000000, RZ, 0xc0, !PT ;  /* 0xff000000a5ff7812 */ /* 0x000fe200078cc0ff */
[----:B------:R-:W-:Y:S01]  /*2170*/  @P0 FADD.FTZ R97, R48, R97 ;  /* 0x0000006130610221 */ /* 0x000fe20000010000 */
[----:B------:R-:W-:Y:S01]  /*2180*/  LOP3.LUT P4, RZ, R108, 0xff, RZ, 0xc0, !PT ;  /* 0x000000ff6cff7812 */ /* 0x000fe2000788c0ff */
[----:B------:R-:W-:Y:S01]  /*2190*/  @P0 FADD.FTZ R93, R44, R93 ;  /* 0x0000005d2c5d0221 */ /* 0x000fe20000010000 */
[----:B------:R-:W-:Y:S01]  /*21a0*/  F2FP.BF16.PACK_AB R85, R88, R85 ;  /* 0x000000555855723e */ /* 0x000fe200000010ff */
[----:B------:R-:W-:-:S02]  /*21b0*/  FFMA.FTZ R217, R217, R89, R86 ;  /* 0x00000059d9d97223 */ /* 0x000fc40000010056 */
[----:B------:R-:W-:Y:S02]  /*21c0*/  FADD.FTZ R113, R202, -R95 ;  /* 0x8000005fca717221 */ /* 0x000fe40000010000 */
[C---:B------:R-:W-:Y:S02]  /*21d0*/  FMUL.FTZ R232, R208.reuse, R127 ;  /* 0x0000007fd0e87220 */ /* 0x040fe40000410000 */
[----:B------:R-:W-:Y:S02]  /*21e0*/  FFMA.FTZ R215, R215, R89, R86 ;  /* 0x00000059d7d77223 */ /* 0x000fe40000010056 */
[----:B------:R-:W-:Y:S02]  /*21f0*/  FMUL.FTZ R205, R208, R213 ;  /* 0x000000d5d0cd7220 */ /* 0x000fe40000410000 */
[-C--:B------:R-:W-:Y:S02]  /*2200*/  FMUL.FTZ R92, R97, R112.reuse ;  /* 0x00000070615c7220 */ /* 0x080fe40000410000 */
[----:B------:R-:W-:-:S02]  /*2210*/  FMUL.FTZ R84, R93, R112 ;  /* 0x000000705d547220 */ /* 0x000fc40000410000 */
[----:B------:R-:W-:Y:S02]  /*2220*/  FADD.FTZ R217, R210, -R217 ;  /* 0x800000d9d2d97221 */ /* 0x000fe40000010000 */
[----:B------:R-:W-:Y:S02]  /*2230*/  @P0 FADD.FTZ R232, R49, R232 ;  /* 0x000000e831e80221 */ /* 0x000fe40000010000 */
[----:B------:R-:W-:Y:S02]  /*2240*/  FMUL.FTZ R210, R208, R113 ;  /* 0x00000071d0d27220 */ /* 0x000fe40000410000 */
[----:B------:R-:W-:Y:S02]  /*2250*/  FADD.FTZ R215, R204, -R215 ;  /* 0x800000d7ccd77221 */ /* 0x000fe40000010000 */
[----:B------:R-:W-:Y:S02]  /*2260*/  @P0 FADD.FTZ R205, R50, R205 ;  /* 0x000000cd32cd0221 */ /* 0x000fe40000010000 */
[----:B------:R-:W-:-:S02]  /*2270*/  FFMA.FTZ R219, R219, R89, R86 ;  /* 0x00000059dbdb7223 */ /* 0x000fc40000010056 */
[----:B------:R-:W-:Y:S02]  /*2280*/  FMUL.FTZ R92, R92, c[0x0][0x1e8] ;  /* 0x00007a005c5c7a20 */ /* 0x000fe40000410000 */
[----:B------:R-:W-:Y:S02]  /*2290*/  FMUL.FTZ R84, R84, c[0x0][0x1e8] ;  /* 0x00007a0054547a20 */ /* 0x000fe40000410000 */
[----:B------:R-:W-:Y:S01]  /*22a0*/  FADD.FTZ R129, R100, -R125 ;  /* 0x8000007d64817221 */ /* 0x000fe20000010000 */
[----:B------:R-:W-:Y:S01]  /*22b0*/  FSEL R204, R92, RZ, P5 ;  /* 0x000000ff5ccc7208 */ /* 0x000fe20002800000 */
[-C--:B------:R-:W-:Y:S01]  /*22c0*/  FMUL.FTZ R95, R232, R112.reuse ;  /* 0x00000070e85f7220 */ /* 0x080fe20000410000 */
[----:B------:R-:W-:Y:S01]  /*22d0*/  FSEL R84, R84, RZ, P1 ;  /* 0x000000ff54547208 */ /* 0x000fe20000800000 */
[----:B------:R-:W-:Y:S01]  /*22e0*/  @P0 FADD.FTZ R210, R51, R210 ;  /* 0x000000d233d20221 */ /* 0x000fe20000010000 */
[----:B------:R-:W-:Y:S01]  /*22f0*/  LOP3.LUT P1, RZ, R165, 0xff00, RZ, 0xc0, !PT ;  /* 0x0000ff00a5ff7812 */ /* 0x000fe2000782c0ff */
[----:B------:R-:W-:Y:S01]  /*2300*/  FMUL.FTZ R100, R205, R112 ;  /* 0x00000070cd647220 */ /* 0x000fe20000410000 */
[----:B------:R-:W-:Y:S01]  /*2310*/  LOP3.LUT P5, RZ, R166, 0xff00, RZ, 0xc0, !PT ;  /* 0x0000ff00a6ff7812 */ /* 0x000fe200078ac0ff */
[----:B------:R-:W-:Y:S01]  /*2320*/  FADD.FTZ R219, R212, -R219 ;  /* 0x800000dbd4db7221 */ /* 0x000fe20000010000 */
[----:B------:R-:W-:Y:S01]  /*2330*/  F2FP.BF16.PACK_AB R84, R87, R84 ;  /* 0x000000545754723e */ /* 0x000fe200000010ff */
[----:B------:R-:W-:-:S02]  /*2340*/  FMUL.FTZ R125, R208, R215 ;  /* 0x000000d7d07d7220 */ /* 0x000fc40000410000 */
[----:B------:R-:W-:Y:S02]  /*2350*/  FMUL.FTZ R95, R95, c[0x0][0x1e8] ;  /* 0x00007a005f5f7a20 */ /* 0x000fe40000410000 */
[C---:B------:R-:W-:Y:S02]  /*2360*/  FMUL.FTZ R120, R208.reuse, R129 ;  /* 0x00000081d0787220 */ /* 0x040fe40000410000 */
[----:B------:R-:W-:Y:S01]  /*2370*/  FMUL.FTZ R113, R208, R217 ;  /* 0x000000d9d0717220 */ /* 0x000fe20000410000 */
[----:B------:R-:W-:Y:S01]  /*2380*/  FSEL R203, R95, RZ, P1 ;  /* 0x000000ff5fcb7208 */ /* 0x000fe20000800000 */
[----:B------:R-:W-:Y:S01]  /*2390*/  FMUL.FTZ R92, R210, R112 ;  /* 0x00000070d25c7220 */ /* 0x000fe20000410000 */
[----:B------:R-:W-:Y:S01]  /*23a0*/  LOP3.LUT P1, RZ, R166, 0xff0000, RZ, 0xc0, !PT ;  /* 0x00ff0000a6ff7812 */ /* 0x000fe2000782c0ff */
[----:B------:R-:W-:Y:S02]  /*23b0*/  FMUL.FTZ R100, R100, c[0x0][0x1e8] ;  /* 0x00007a0064647a20 */ /* 0x000fe40000410000 */
[----:B------:R-:W-:-:S02]  /*23c0*/  FMUL.FTZ R118, R208, R219 ;  /* 0x000000dbd0767220 */ /* 0x000fc40000410000 */
[----:B------:R-:W-:Y:S01]  /*23d0*/  @P0 FADD.FTZ R125, R52, R125 ;  /* 0x0000007d347d0221 */ /* 0x000fe20000010000 */
[----:B------:R-:W-:Y:S01]  /*23e0*/  FSEL R202, R100, RZ, P2 ;  /* 0x000000ff64ca7208 */ /* 0x000fe20001000000 */
[----:B------:R-:W-:Y:S01]  /*23f0*/  @P0 FADD.FTZ R120, R53, R120 ;  /* 0x0000007835780221 */ /* 0x000fe20000010000 */
[----:B------:R-:W-:Y:S01]  /*2400*/  LOP3.LUT P2, RZ, R166, 0xff000000, RZ, 0xc0, !PT ;  /* 0xff000000a6ff7812 */ /* 0x000fe2000784c0ff */
[----:B------:R-:W-:Y:S02]  /*2410*/  @P0 FADD.FTZ R113, R54, R113 ;  /* 0x0000007136710221 */ /* 0x000fe40000010000 */
[----:B------:R-:W-:Y:S02]  /*2420*/  FMUL.FTZ R92, R92, c[0x0][0x1e8] ;  /* 0x00007a005c5c7a20 */ /* 0x000fe40000410000 */
[-C--:B------:R-:W-:Y:S02]  /*2430*/  FMUL.FTZ R95, R125, R112.reuse ;  /* 0x000000707d5f7220 */ /* 0x080fe40000410000 */
[----:B------:R-:W-:Y:S01]  /*2440*/  @P0 FADD.FTZ R118, R55, R118 ;  /* 0x0000007637760221 */ /* 0x000fe20000010000 */
[----:B------:R-:W-:Y:S01]  /*2450*/  FSEL R201, R92, RZ, P6 ;  /* 0x000000ff5cc97208 */ /* 0x000fe20003000000 */
[-C--:B------:R-:W-:Y:S01]  /*2460*/  FMUL.FTZ R100, R120, R112.reuse ;  /* 0x0000007078647220 */ /* 0x080fe20000410000 */
[----:B------:R-:W-:Y:S01]  /*2470*/  LOP3.LUT P6, RZ, R167, 0xff, RZ, 0xc0, !PT ;  /* 0x000000ffa7ff7812 */ /* 0x000fe200078cc0ff */
[----:B------:R-:W-:Y:S01]  /*2480*/  FMUL.FTZ R108, R113, R112 ;  /* 0x00000070716c7220 */ /* 0x000fe20000410000 */
[----:B------:R-:W-:Y:S01]  /*2490*/  F2FP.BF16.PACK_AB R87, R201, R202 ;  /* 0x000000cac957723e */ /* 0x000fe200000010ff */
[----:B------:R-:W-:-:S02]  /*24a0*/  FFMA.FTZ R103, R103, R89, R86 ;  /* 0x0000005967677223 */ /* 0x000fc40000010056 */
[----:B------:R-:W-:Y:S02]  /*24b0*/  FMUL.FTZ R95, R95, c[0x0][0x1e8] ;  /* 0x00007a005f5f7a20 */ /* 0x000fe40000410000 */
[----:B------:R-:W-:Y:S02]  /*24c0*/  FMUL.FTZ R92, R118, R112 ;  /* 0x00000070765c7220 */ /* 0x000fe40000410000 */
[----:B------:R-:W-:Y:S01]  /*24d0*/  FMUL.FTZ R100, R100, c[0x0][0x1e8] ;  /* 0x00007a0064647a20 */ /* 0x000fe20000410000 */
[----:B------:R-:W-:Y:S01]  /*24e0*/  FSEL R175, R95, RZ, P4 ;  /* 0x000000ff5faf7208 */ /* 0x000fe20002000000 */
[----:B------:R-:W-:Y:S01]  /*24f0*/  FMUL.FTZ R108, R108, c[0x0][0x1e8] ;  /* 0x00007a006c6c7a20 */ /* 0x000fe20000410000 */
[----:B------:R-:W-:Y:S01]  /*2500*/  MOV R95, R168 ;  /* 0x000000a8005f7202 */ /* 0x000fe20000000f00 */
[----:B------:R-:W-:Y:S01]  /*2510*/  FADD.FTZ R103, R214, -R103 ;  /* 0x80000067d6677221 */ /* 0x000fe20000010000 */
[----:B------:R-:W-:Y:S01]  /*2520*/  FSEL R110, R100, RZ, P5 ;  /* 0x000000ff646e7208 */ /* 0x000fe20002800000 */
[----:B------:R-:W-:Y:S01]  /*2530*/  FMUL.FTZ R92, R92, c[0x0][0x1e8] ;  /* 0x00007a005c5c7a20 */ /* 0x000fe20000410000 */
[----:B------:R-:W-:Y:S01]  /*2540*/  FSEL R108, R108, RZ, P1 ;  /* 0x000000ff6c6c7208 */ /* 0x000fe20000800000 */
[-CC-:B------:R-:W-:Y:S01]  /*2550*/  FFMA.FTZ R105, R105, R89.reuse, R86.reuse ;  /* 0x0000005969697223 */ /* 0x180fe20000010056 */
[----:B------:R-:W-:Y:S01]  /*2560*/  LOP3.LUT P4, RZ, R167, 0xff00, RZ, 0xc0, !PT ;  /* 0x0000ff00a7ff7812 */ /* 0x000fe2000788c0ff */
[--C-:B------:R-:W-:Y:S01]  /*2570*/  FFMA.FTZ R225, R225, R89, R86.reuse ;  /* 0x00000059e1e17223 */ /* 0x100fe20000010056 */
[C---:B------:R-:W-:Y:S01]  /*2580*/  LOP3.LUT P5, RZ, R167.reuse, 0xff0000, RZ, 0xc0, !PT ;  /* 0x00ff0000a7ff7812 */ /* 0x040fe200078ac0ff */
[----:B------:R-:W-:Y:S01]  /*2590*/  FMUL.FTZ R131, R208, R103 ;  /* 0x00000067d0837220 */ /* 0x000fe20000410000 */
[----:B------:R-:W-:Y:S01]  /*25a0*/  LOP3.LUT P1, RZ, R167, 0xff000000, RZ, 0xc0, !PT ;  /* 0xff000000a7ff7812 */ /* 0x000fe2000782c0ff */
[----:B------:R-:W-:Y:S01]  /*25b0*/  FFMA.FTZ R107, R107, R89, R86 ;  /* 0x000000596b6b7223 */ /* 0x000fe20000010056 */
[----:B------:R-:W-:Y:S01]  /*25c0*/  FSEL R167, R92, RZ, P2 ;  /* 0x000000ff5ca77208 */ /* 0x000fe20001000000 */
[----:B------:R-:W-:Y:S01]  /*25d0*/  FADD.FTZ R105, R102, -R105 ;  /* 0x8000006966697221 */ /* 0x000fe20000010000 */
[----:B------:R-:W-:Y:S01]  /*25e0*/  LOP3.LUT P2, RZ, R95, 0xff, RZ, 0xc0, !PT ;  /* 0x000000ff5fff7812 */ /* 0x000fe2000784c0ff */
[----:B------:R-:W-:Y:S01]  /*25f0*/  FADD.FTZ R225, R216, -R225 ;  /* 0x800000e1d8e17221 */ /* 0x000fe20000010000 */
[----:B------:R-:W-:Y:S01]  /*2600*/  F2FP.BF16.PACK_AB R88, R110, R175 ;  /* 0x000000af6e58723e */ /* 0x000fe200000010ff */
[----:B------:R-:W-:-:S02]  /*2610*/  @P0 FADD.FTZ R131, R56, R131 ;  /* 0x0000008338830221 */ /* 0x000fc40000010000 */
[----:B------:R-:W-:Y:S02]  /*2620*/  FFMA.FTZ R95, R109, R89, R86 ;  /* 0x000000596d5f7223 */ /* 0x000fe40000010056 */
[----:B------:R-:W-:Y:S02]  /*2630*/  FADD.FTZ R109, R94, -R107 ;  /* 0x8000006b5e6d7221 */ /* 0x000fe40000010000 */
[C---:B------:R-:W-:Y:S02]  /*2640*/  FMUL.FTZ R174, R208.reuse, R105 ;  /* 0x00000069d0ae7220 */ /* 0x040fe40000410000 */
[C---:B------:R-:W-:Y:S02]  /*2650*/  FMUL.FTZ R105, R208.reuse, R225 ;  /* 0x000000e1d0697220 */ /* 0x040fe40000410000 */
[----:B------:R-:W-:Y:S02]  /*2660*/  FMUL.FTZ R92, R131, R112 ;  /* 0x00000070835c7220 */ /* 0x000fe40000410000 */
[----:B------:R-:W-:-:S02]  /*2670*/  FMUL.FTZ R200, R208, R109 ;  /* 0x0000006dd0c87220 */ /* 0x000fc40000410000 */
[-CC-:B------:R-:W-:Y:S02]  /*2680*/  FFMA.FTZ R227, R227, R89.reuse, R86.reuse ;  /* 0x00000059e3e37223 */ /* 0x180fe40000010056 */
[-C--:B------:R-:W-:Y:S02]  /*2690*/  FFMA.FTZ R229, R229, R89.reuse, R86 ;  /* 0x00000059e5e57223 */ /* 0x080fe40000010056 */
[----:B------:R-:W-:Y:S02]  /*26a0*/  @P0 FADD.FTZ R174, R57, R174 ;  /* 0x000000ae39ae0221 */ /* 0x000fe40000010000 */
[----:B------:R-:W-:Y:S02]  /*26b0*/  @P0 FADD.FTZ R105, R58, R105 ;  /* 0x000000693a690221 */ /* 0x000fe40000010000 */
[----:B------:R-:W-:Y:S02]  /*26c0*/  FMUL.FTZ R92, R92, c[0x0][0x1e8] ;  /* 0x00007a005c5c7a20 */ /* 0x000fe40000410000 */
[----:B------:R-:W-:-:S02]  /*26d0*/  FFMA.FTZ R115, R115, R89, R86 ;  /* 0x0000005973737223 */ /* 0x000fc40000010056 */
[----:B------:R-:W-:Y:S01]  /*26e0*/  @P0 FADD.FTZ R200, R59, R200 ;  /* 0x000000c83bc80221 */ /* 0x000fe20000010000 */
[----:B------:R-:W-:Y:S01]  /*26f0*/  FSEL R107, R92, RZ, P6 ;  /* 0x000000ff5c6b7208 */ /* 0x000fe20003000000 */
[----:B------:R-:W-:Y:S01]  /*2700*/  FADD.FTZ R227, R218, -R227 ;  /* 0x800000e3dae37221 */ /* 0x000fe20000010000 */
[----:B------:R-:W-:Y:S01]  /*2710*/  LOP3.LUT P6, RZ, R168, 0xff00, RZ, 0xc0, !PT ;  /* 0x0000ff00a8ff7812 */ /* 0x000fe200078cc0ff */
[----:B------:R-:W-:Y:S02]  /*2720*/  FADD.FTZ R103, R96, -R95 ;  /* 0x8000005f60677221 */ /* 0x000fe40000010000 */
[-C--:B------:R-:W-:Y:S02]  /*2730*/  FMUL.FTZ R94, R174, R112.reuse ;  /* 0x00000070ae5e7220 */ /* 0x080fe40000410000 */
[----:B------:R-:W-:Y:S02]  /*2740*/  FMUL.FTZ R95, R105, R112 ;  /* 0x00000070695f7220 */ /* 0x000fe40000410000 */
[----:B------:R-:W-:-:S02]  /*2750*/  FADD.FTZ R229, R220, -R229 ;  /* 0x800000e5dce57221 */ /* 0x000fc40000010000 */
[--C-:B------:R-:W-:Y:S02]  /*2760*/  FFMA.FTZ R117, R117, R89, R86.reuse ;  /* 0x0000005975757223 */ /* 0x100fe40000010056 */
[----:B------:R-:W-:Y:S02]  /*2770*/  FADD.FTZ R115, R222, -R115 ;  /* 0x80000073de737221 */ /* 0x000fe40000010000 */
[----:B------:R-:W-:Y:S02]  /*2780*/  FMUL.FTZ R92, R200, R112 ;  /* 0x00000070c85c7220 */ /* 0x000fe40000410000 */
[C---:B------:R-:W-:Y:S02]  /*2790*/  FMUL.FTZ R165, R208.reuse, R227 ;  /* 0x000000e3d0a57220 */ /* 0x040fe40000410000 */
[----:B------:R-:W-:Y:S02]  /*27a0*/  FMUL.FTZ R102, R208, R103 ;  /* 0x00000067d0667220 */ /* 0x000fe40000410000 */
[----:B------:R-:W-:-:S02]  /*27b0*/  FFMA.FTZ R123, R123, R89, R86 ;  /* 0x000000597b7b7223 */ /* 0x000fc40000010056 */
[----:B------:R-:W-:Y:S02]  /*27c0*/  FMUL.FTZ R94, R94, c[0x0][0x1e8] ;  /* 0x00007a005e5e7a20 */ /* 0x000fe40000410000 */
[----:B------:R-:W-:Y:S02]  /*27d0*/  FMUL.FTZ R95, R95, c[0x0][0x1e8] ;  /* 0x00007a005f5f7a20 */ /* 0x000fe40000410000 */
[----:B------:R-:W-:Y:S01]  /*27e0*/  FMUL.FTZ R103, R208, R229 ;  /* 0x000000e5d0677220 */ /* 0x000fe20000410000 */
[----:B------:R-:W-:Y:S01]  /*27f0*/  FSEL R212, R94, RZ, P4 ;  /* 0x000000ff5ed47208 */ /* 0x000fe20002000000 */
[----:B------:R-:W-:Y:S01]  /*2800*/  FADD.FTZ R117, R114, -R117 ;  /* 0x8000007572757221 */ /* 0x000fe20000010000 */
[----:B------:R-:W-:Y:S01]  /*2810*/  FSEL R109, R95, RZ, P5 ;  /* 0x000000ff5f6d7208 */ /* 0x000fe20002800000 */
[----:B------:R-:W-:Y:S01]  /*2820*/  FMUL.FTZ R115, R208, R115 ;  /* 0x00000073d0737220 */ /* 0x000fe20000410000 */
[C---:B------:R-:W-:Y:S01]  /*2830*/  LOP3.LUT P4, RZ, R168.reuse, 0xff0000, RZ, 0xc0, !PT ;  /* 0x00ff0000a8ff7812 */ /* 0x040fe2000788c0ff */
[----:B------:R-:W-:Y:S01]  /*2840*/  FFMA.FTZ R111, R111, R89, R86 ;  /* 0x000000596f6f7223 */ /* 0x000fe20000010056 */
[----:B------:R-:W-:Y:S01]  /*2850*/  LOP3.LUT P5, RZ, R168, 0xff000000, RZ, 0xc0, !PT ;  /* 0xff000000a8ff7812 */ /* 0x000fe200078ac0ff */
[----:B------:R-:W-:-:S02]  /*2860*/  FMUL.FTZ R92, R92, c[0x0][0x1e8] ;  /* 0x00007a005c5c7a20 */ /* 0x000fc40000410000 */
[-CC-:B------:R-:W-:Y:S02]  /*2870*/  FFMA.FTZ R237, R237, R89.reuse, R86.reuse ;  /* 0x00000059eded7223 */ /* 0x180fe40000010056 */
[-CC-:B------:R-:W-:Y:S01]  /*2880*/  FFMA.FTZ R119, R119, R89.reuse, R86.reuse ;  /* 0x0000005977777223 */ /* 0x180fe20000010056 */
[----:B------:R-:W-:Y:S01]  /*2890*/  FSEL R168, R92, RZ, P1 ;  /* 0x000000ff5ca87208 */ /* 0x000fe20000800000 */
[-CC-:B------:R-:W-:Y:S01]  /*28a0*/  FFMA.FTZ R239, R239, R89.reuse, R86.reuse ;  /* 0x00000059efef7223 */ /* 0x180fe20000010056 */
[----:B------:R-:W-:Y:S01]  /*28b0*/  LOP3.LUT P1, RZ, R169, 0xff, RZ, 0xc0, !PT ;  /* 0x000000ffa9ff7812 */ /* 0x000fe2000782c0ff */
[-CC-:B------:R-:W-:Y:S02]  /*28c0*/  FFMA.FTZ R121, R121, R89.reuse, R86.reuse ;  /* 0x0000005979797223 */ /* 0x180fe40000010056 */
[-CC-:B------:R-:W-:Y:S02]  /*28d0*/  FFMA.FTZ R241, R241, R89.reuse, R86.reuse ;  /* 0x00000059f1f17223 */ /* 0x180fe40000010056 */
[----:B------:R-:W-:-:S02]  /*28e0*/  FFMA.FTZ R251, R251, R89, R86 ;  /* 0x00000059fbfb7223 */ /* 0x000fc40000010056 */
[-CC-:B------:R-:W-:Y:S02]  /*28f0*/  FFMA.FTZ R128, R128, R89.reuse, R86.reuse ;  /* 0x0000005980807223 */ /* 0x180fe40000010056 */
[-CC-:B------:R-:W-:Y:S02]  /*2900*/  FFMA.FTZ R130, R130, R89.reuse, R86.reuse ;  /* 0x0000005982827223 */ /* 0x180fe40000010056 */
[----:B------:R-:W-:Y:S02]  /*2910*/  @P0 FADD.FTZ R165, R60, R165 ;  /* 0x000000a53ca50221 */ /* 0x000fe40000010000 */
[----:B------:R-:W-:Y:S02]  /*2920*/  FFMA.FTZ R86, R126, R89, R86 ;  /* 0x000000597e567223 */ /* 0x000fe40000010056 */
[----:B------:R-:W-:Y:S02]  /*2930*/  FADD.FTZ R123, R116, -R123 ;  /* 0x8000007b747b7221 */ /* 0x000fe40000010000 */
[----:B------:R-:W-:-:S02]  /*2940*/  @P0 FADD.FTZ R103, R62, R103 ;  /* 0x000000673e670221 */ /* 0x000fc40000010000 */
[----:B------:R-:W-:Y:S02]  /*2950*/  FMUL.FTZ R116, R208, R117 ;  /* 0x00000075d0747220 */ /* 0x000fe40000410000 */
[----:B------:R-:W-:Y:S02]  /*2960*/  @P0 FADD.FTZ R115, R64, R115 ;  /* 0x0000007340730221 */ /* 0x000fe40000010000 */
[----:B------:R-:W-:Y:S02]  /*2970*/  FADD.FTZ R111, R98, -R111 ;  /* 0x8000006f626f7221 */ /* 0x000fe40000010000 */
[----:B------:R-:W-:Y:S02]  /*2980*/  @P0 FADD.FTZ R102, R61, R102 ;  /* 0x000000663d660221 */ /* 0x000fe40000010000 */
[----:B------:R-:W-:Y:S02]  /*2990*/  FADD.FTZ R237, R224, -R237 ;  /* 0x800000ede0ed7221 */ /* 0x000fe40000010000 */
[----:B------:R-:W-:-:S02]  /*29a0*/  FADD.FTZ R119, R104, -R119 ;  /* 0x8000007768777221 */ /* 0x000fc40000010000 */
[-C--:B------:R-:W-:Y:S02]  /*29b0*/  FMUL.FTZ R94, R165, R112.reuse ;  /* 0x00000070a55e7220 */ /* 0x080fe40000410000 */
[----:B------:R-:W-:Y:S02]  /*29c0*/  FADD.FTZ R101, R101, -R86 ;  /* 0x8000005665657221 */ /* 0x000fe40000010000 */
[-C--:B------:R-:W-:Y:S02]  /*29d0*/  FMUL.FTZ R92, R103, R112.reuse ;  /* 0x00000070675c7220 */ /* 0x080fe40000410000 */
[----:B------:R-:W-:Y:S02]  /*29e0*/  @P0 FADD.FTZ R116, R65, R116 ;  /* 0x0000007441740221 */ /* 0x000fe40000010000 */
[----:B------:R-:W-:Y:S02]  /*29f0*/  FMUL.FTZ R86, R115, R112 ;  /* 0x0000007073567220 */ /* 0x000fe40000410000 */
[----:B------:R-:W-:-:S02]  /*2a00*/  FMUL.FTZ R166, R208, R111 ;  /* 0x0000006fd0a67220 */ /* 0x000fc40000410000 */
[-C--:B------:R-:W-:Y:S02]  /*2a10*/  FMUL.FTZ R95, R102, R112.reuse ;  /* 0x00000070665f7220 */ /* 0x080fe40000410000 */
[C---:B------:R-:W-:Y:S02]  /*2a20*/  FMUL.FTZ R117, R208.reuse, R237 ;  /* 0x000000edd0757220 */ /* 0x040fe40000410000 */
[----:B------:R-:W-:Y:S02]  /*2a30*/  FMUL.FTZ R114, R208, R119 ;  /* 0x00000077d0727220 */ /* 0x000fe40000410000 */
[----:B------:R-:W-:Y:S02]  /*2a40*/  FMUL.FTZ R94, R94, c[0x0][0x1e8] ;  /* 0x00007a005e5e7a20 */ /* 0x000fe40000410000 */
[----:B------:R-:W-:Y:S02]  /*2a50*/  FADD.FTZ R239, R226, -R239 ;  /* 0x800000efe2ef7221 */ /* 0x000fe40000010000 */
[----:B------:R-:W-:Y:S01]  /*2a60*/  FMUL.FTZ R92, R92, c[0x0][0x1e8] ;  /* 0x00007a005c5c7a20 */ /* 0x000fe20000410000 */
[----:B------:R-:W-:Y:S01]  /*2a70*/  FSEL R127, R94, RZ, P2 ;  /* 0x000000ff5e7f7208 */ /* 0x000fe20001000000 */
[----:B------:R-:W-:Y:S01]  /*2a80*/  FMUL.FTZ R89, R116, R112 ;  /* 0x0000007074597220 */ /* 0x000fe20000410000 */
[----:B------:R-:W-:Y:S01]  /*2a90*/  LOP3.LUT P2, RZ, R169, 0xff00, RZ, 0xc0, !PT ;  /* 0x0000ff00a9ff7812 */ /* 0x000fe2000784c0ff */
[----:B------:R-:W-:Y:S01]  /*2aa0*/  FMUL.FTZ R86, R86, c[0x0][0x1e8] ;  /* 0x00007a0056567a20 */ /* 0x000fe20000410000 */
[----:B------:R-:W-:Y:S01]  /*2ab0*/  FSEL R122, R92, RZ, P4 ;  /* 0x000000ff5c7a7208 */ /* 0x000fe20002000000 */
[----:B------:R-:W-:Y:S01]  /*2ac0*/  @P0 FADD.FTZ R166, R63, R166 ;  /* 0x000000a63fa60221 */ /* 0x000fe20000010000 */
[----:B------:R-:W-:Y:S01]  /*2ad0*/  LOP3.LUT P4, RZ, R169, 0xff000000, RZ, 0xc0, !PT ;  /* 0xff000000a9ff7812 */ /* 0x000fe2000788c0ff */
[----:B------:R-:W-:Y:S01]  /*2ae0*/  FMUL.FTZ R95, R95, c[0x0][0x1e8] ;  /* 0x00007a005f5f7a20 */ /* 0x000fe20000410000 */
[----:B------:R-:W-:Y:S01]  /*2af0*/  MOV R94, R162 ;  /* 0x000000a2005e7202 */ /* 0x000fe20000000f00 */
[----:B------:R-:W-:-:S02]  /*2b00*/  @P0 FADD.FTZ R117, R66, R117 ;  /* 0x0000007542750221 */ /* 0x000fc40000010000 */
[----:B------:R-:W-:Y:S01]  /*2b10*/  @P0 FADD.FTZ R114, R67, R114 ;  /* 0x0000007243720221 */ /* 0x000fe20000010000 */
[----:B------:R-:W-:Y:S01]  /*2b20*/  FSEL R164, R95, RZ, P6 ;  /* 0x000000ff5fa47208 */ /* 0x000fe20003000000 */
[----:B------:R-:W-:Y:S01]  /*2b30*/  FMUL.FTZ R209, R208, R239 ;  /* 0x000000efd0d17220 */ /* 0x000fe20000410000 */
[----:B------:R-:W-:Y:S01]  /*2b40*/  LOP3.LUT P6, RZ, R169, 0xff0000, RZ, 0xc0, !PT ;  /* 0x00ff0000a9ff7812 */ /* 0x000fe200078cc0ff */
[----:B------:R-:W-:Y:S02]  /*2b50*/  FADD.FTZ R121, R124, -R121 ;  /* 0x800000797c797221 */ /* 0x000fe40000010000 */
[----:B------:R-:W-:Y:S02]  /*2b60*/  FADD.FTZ R241, R228, -R241 ;  /* 0x800000f1e4f17221 */ /* 0x000fe40000010000 */
[----:B------:R-:W-:Y:S01]  /*2b70*/  FMUL.FTZ R104, R208, R123 ;  /* 0x0000007bd0687220 */ /* 0x000fe20000410000 */
[----:B------:R-:W-:Y:S01]  /*2b80*/  FSEL R123, R86, RZ, P1 ;  /* 0x000000ff567b7208 */ /* 0x000fe20000800000 */
[----:B------:R-:W-:Y:S01]  /*2b90*/  FMUL.FTZ R89, R89, c[0x0][0x1e8] ;  /* 0x00007a0059597a20 */ /* 0x000fe20000410000 */
[----:B------:R-:W-:Y:S01]  /*2ba0*/  ISETP.NE.U32.AND P1, PT, RZ, c[0x0][0x258], PT ;  /* 0x00009600ff007a0c */ /* 0x000fe20003f25070 */
[----:B------:R-:W-:-:S02]  /*2bb0*/  FMUL.FTZ R96, R166, R112 ;  /* 0x00000070a6607220 */ /* 0x000fc40000410000 */
[-C--:B------:R-:W-:Y:S01]  /*2bc0*/  FMUL.FTZ R92, R117, R112.reuse ;  /* 0x00000070755c7220 */ /* 0x080fe20000410000 */
[----:B------:R-:W-:Y:S01]  /*2bd0*/  FSEL R126, R89, RZ, P2 ;  /* 0x000000ff597e7208 */ /* 0x000fe20001000000 */
[----:B------:R-:W-:Y:S01]  /*2be0*/  FMUL.FTZ R86, R114, R112 ;  /* 0x0000007072567220 */ /* 0x000fe20000410000 */
[----:B------:R-:W-:Y:S01]  /*2bf0*/  ISETP.NE.U32.AND P2, PT, RZ, c[0x0][0x258], PT ;  /* 0x00009600ff007a0c */ /* 0x000fe20003f45070 */
[----:B------:R-:W-:Y:S01]  /*2c00*/  FADD.FTZ R249, R249, -R130 ;  /* 0x80000082f9f97221 */ /* 0x000fe20000010000 */
[----:B------:R-:W-:Y:S01]  /*2c10*/  ISETP.NE.AND.EX P1, PT, RZ, c[0x0][0x25c], PT, P1 ;  /* 0x00009700ff007a0c */ /* 0x000fe20003f25310 */
[----:B------:R-:W-:Y:S01]  /*2c20*/  @P0 FADD.FTZ R209, R68, R209 ;  /* 0x000000d144d10221 */ /* 0x000fe20000010000 */
[----:B------:R-:W-:Y:S01]  /*2c30*/  ISETP.NE.AND.EX P2, PT, RZ, c[0x0][0x25c], PT, P2 ;  /* 0x00009700ff007a0c */ /* 0x000fe20003f45320 */
[----:B------:R-:W-:Y:S01]  /*2c40*/  FMUL.FTZ R130, R208, R121 ;  /* 0x00000079d0827220 */ /* 0x000fe20000410000 */
[----:B------:R-:W-:Y:S01]  /*2c50*/  SEL R95, R90, R79, P1 ;  /* 0x0000004f5a5f7207 */ /* 0x000fe20000800000 */
[----:B------:R-:W-:Y:S01]  /*2c60*/  FMUL.FTZ R169, R208, R241 ;  /* 0x000000f1d0a97220 */ /* 0x000fe20000410000 */
[----:B------:R-:W-:Y:S01]  /*2c70*/  SEL R98, R205, R82, P1 ;  /* 0x00000052cd627207 */ /* 0x000fe20000800000 */
[----:B------:R-:W-:Y:S01]  /*2c80*/  FMUL.FTZ R96, R96, c[0x0][0x1e8] ;  /* 0x00007a0060607a20 */ /* 0x000fe20000410000 */
[----:B------:R-:W-:Y:S01]  /*2c90*/  F2FP.BF16.PACK_AB R90, R212, R107 ;  /* 0x0000006bd45a723e */ /* 0x000fe200000010ff */
[----:B------:R-:W-:-:S02]  /*2ca0*/  FMUL.FTZ R92, R92, c[0x0][0x1e8] ;  /* 0x00007a005c5c7a20 */ /* 0x000fc40000410000 */
[----:B------:R-:W-:Y:S01]  /*2cb0*/  FMUL.FTZ R86, R86, c[0x0][0x1e8] ;  /* 0x00007a0056567a20 */ /* 0x000fe20000410000 */
[----:B------:R-:W-:Y:S01]  /*2cc0*/  FSEL R129, R96, RZ, P5 ;  /* 0x000000ff60817208 */ /* 0x000fe20002800000 */
[----:B------:R-:W-:Y:S01]  /*2cd0*/  FMUL.FTZ R89, R209, R112 ;  /* 0x00000070d1597220 */ /* 0x000fe20000410000 */
[----:B------:R-:W-:Y:S01]  /*2ce0*/  LOP3.LUT P5, RZ, R94, 0xff, RZ, 0xc0, !PT ;  /* 0x000000ff5eff7812 */ /* 0x000fe200078ac0ff */
[----:B------:R-:W-:Y:S01]  /*2cf0*/  @P0 FADD.FTZ R130, R69, R130 ;  /* 0x0000008245820221 */ /* 0x000fe20000010000 */
[----:B------:R-:W-:Y:S01]  /*2d00*/  FSEL R211, R86, RZ, P4 ;  /* 0x000000ff56d37208 */ /* 0x000fe20002000000 */
[----:B------:R-:W-:Y:S01]  /*2d10*/  @P0 FADD.FTZ R169, R70, R169 ;  /* 0x000000a946a90221 */ /* 0x000fe20000010000 */
[----:B------:R-:W-:Y:S01]  /*2d20*/  LOP3.LUT P4, RZ, R162, 0xff0000, RZ, 0xc0, !PT ;  /* 0x00ff0000a2ff7812 */ /* 0x000fe2000788c0ff */
[----:B------:R-:W-:Y:S01]  /*2d30*/  @P0 FADD.FTZ R104, R71, R104 ;  /* 0x0000006847680221 */ /* 0x000fe20000010000 */
[----:B------:R-:W-:Y:S01]  /*2d40*/  SEL R96, R97, R80, P1 ;  /* 0x0000005061607207 */ /* 0x000fe20000800000 */
[----:B------:R-:W-:Y:S01]  /*2d50*/  FADD.FTZ R99, R99, -R128 ;  /* 0x8000008063637221 */ /* 0x000fe20000010000 */
[----:B------:R-:W-:Y:S01]  /*2d60*/  FSEL R128, R92, RZ, P6 ;  /* 0x000000ff5c807208 */ /* 0x000fe20003000000 */
[----:B------:R-:W-:Y:S01]  /*2d70*/  FMUL.FTZ R89, R89, c[0x0][0x1e8] ;  /* 0x00007a0059597a20 */ /* 0x000fe20000410000 */
[----:B------:R-:W-:Y:S01]  /*2d80*/  LOP3.LUT P6, RZ, R162, 0xff00, RZ, 0xc0, !PT ;  /* 0x0000ff00a2ff7812 */ /* 0x000fe200078cc0ff */
[----:B------:R-:W-:Y:S01]  /*2d90*/  FADD.FTZ R251, R230, -R251 ;  /* 0x800000fbe6fb7221 */ /* 0x000fe20000010000 */
[----:B------:R-:W-:Y:S01]  /*2da0*/  SEL R97, R232, R81, P1 ;  /* 0x00000051e8617207 */ /* 0x000fe20000800000 */
[-C--:B------:R-:W-:Y:S01]  /*2db0*/  FMUL.FTZ R92, R130, R112.reuse ;  /* 0x00000070825c7220 */ /* 0x080fe20000410000 */
[----:B------:R-:W-:Y:S01]  /*2dc0*/  FSEL R213, R89, RZ, P5 ;  /* 0x000000ff59d57208 */ /* 0x000fe20002800000 */
[-C--:B------:R-:W-:Y:S01]  /*2dd0*/  FMUL.FTZ R86, R169, R112.reuse ;  /* 0x00000070a9567220 */ /* 0x080fe20000410000 */
[----:B------:R-:W-:Y:S01]  /*2de0*/  LOP3.LUT P5, RZ, R162, 0xff000000, RZ, 0xc0, !PT ;  /* 0xff000000a2ff7812 */ /* 0x000fe200078ac0ff */
[----:B------:R-:W-:Y:S01]  /*2df0*/  FMUL.FTZ R94, R104, R112 ;  /* 0x00000070685e7220 */ /* 0x000fe20000410000 */
[----:B------:R-:W-:Y:S01]  /*2e00*/  @P2 MOV R207, 0x20 ;  /* 0x0000002000cf2802 */ /* 0x000fe20000000f00 */
[C---:B------:R-:W-:Y:S01]  /*2e10*/  FMUL.FTZ R121, R208.reuse, R251 ;  /* 0x000000fbd0797220 */ /* 0x040fe20000410000 */
[----:B------:R-:W-:Y:S01]  /*2e20*/  F2FP.BF16.PACK_AB R89, R167, R108 ;  /* 0x0000006ca759723e */ /* 0x000fe200000010ff */
[----:B------:R-:W-:Y:S01]  /*2e30*/  FMUL.FTZ R124, R208, R99 ;  /* 0x00000063d07c7220 */ /* 0x000fe20000410000 */
[----:B------:R-:W-:Y:S01]  /*2e40*/  SEL R99, R210, R83, P1 ;  /* 0x00000053d2637207 */ /* 0x000fe20000800000 */
[----:B------:R-:W-:Y:S01]  /*2e50*/  FMUL.FTZ R119, R208, R249 ;  /* 0x000000f9d0777220 */ /* 0x000fe20000410000 */
[----:B------:R-:W-:Y:S01]  /*2e60*/  @P2 MOV R108, 0x20 ;  /* 0x00000020006c2802 */ /* 0x000fe20000000f00 */
[----:B------:R-:W-:-:S02]  /*2e70*/  FMUL.FTZ R92, R92, c[0x0][0x1e8] ;  /* 0x00007a005c5c7a20 */ /* 0x000fc40000410000 */
[----:B------:R-:W-:Y:S02]  /*2e80*/  FMUL.FTZ R86, R86, c[0x0][0x1e8] ;  /* 0x00007a0056567a20 */ /* 0x000fe40000410000 */
[----:B------:R-:W-:Y:S01]  /*2e90*/  FMUL.FTZ R94, R94, c[0x0][0x1e8] ;  /* 0x00007a005e5e7a20 */ /* 0x000fe20000410000 */
[----:B------:R-:W-:Y:S01]  /*2ea0*/  FSEL R162, R92, RZ, P6 ;  /* 0x000000ff5ca27208 */ /* 0x000fe20003000000 */
[----:B------:R-:W-:Y:S01]  /*2eb0*/  FMUL.FTZ R208, R208, R101 ;  /* 0x00000065d0d07220 */ /* 0x000fe20000410000 */
[----:B------:R-:W-:Y:S01]  /*2ec0*/  FSEL R214, R86, RZ, P4 ;  /* 0x000000ff56d67208 */ /* 0x000fe20002000000 */
[----:B------:R-:W-:Y:S01]  /*2ed0*/  @P0 FADD.FTZ R121, R72, R121 ;  /* 0x0000007948790221 */ /* 0x000fe20000010000 */
[----:B------:R-:W-:Y:S01]  /*2ee0*/  FSEL R215, R94, RZ, P5 ;  /* 0x000000ff5ed77208 */ /* 0x000fe20002800000 */
[----:B------:R-:W-:Y:S01]  /*2ef0*/  @P0 FADD.FTZ R124, R73, R124 ;  /* 0x0000007c497c0221 */ /* 0x000fe20000010000 */
[C---:B------:R-:W-:Y:S01]  /*2f00*/  LOP3.LUT P6, RZ, R163.reuse, 0xff, RZ, 0xc0, !PT ;  /* 0x000000ffa3ff7812 */ /* 0x040fe200078cc0ff */
[----:B------:R-:W-:Y:S01]  /*2f10*/  @P0 FADD.FTZ R119, R74, R119 ;  /* 0x000000774a770221 */ /* 0x000fe20000010000 */
[----:B------:R-:W-:Y:S01]  /*2f20*/  LOP3.LUT P4, RZ, R163, 0xff00, RZ, 0xc0, !PT ;  /* 0x0000ff00a3ff7812 */ /* 0x000fe2000788c0ff */
[----:B------:R-:W-:Y:S01]  /*2f30*/  @P0 FADD.FTZ R208, R75, R208 ;  /* 0x000000d04bd00221 */ /* 0x000fe20000010000 */
[C---:B------:R-:W-:Y:S01]  /*2f40*/  LOP3.LUT P5, RZ, R163.reuse, 0xff0000, RZ, 0xc0, !PT ;  /* 0x00ff0000a3ff7812 */ /* 0x040fe200078ac0ff */
[----:B------:R-:W-:Y:S01]  /*2f50*/  @P2 IMAD.WIDE.U32 R206, R206, R207, c[0x0][0x258] ;  /* 0x00009600cece2625 */ /* 0x000fe200078e00cf */
[----:B------:R-:W-:Y:S01]  /*2f60*/  LOP3.LUT P0, RZ, R163, 0xff000000, RZ, 0xc0, !PT ;  /* 0xff000000a3ff7812 */ /* 0x000fe2000780c0ff */
[----:B------:R-:W-:Y:S01]  /*2f70*/  HFMA2.MMA R163, -RZ, RZ, 0, 9.5367431640625e-07 ;  /* 0x00000010ffa37435 */ /* 0x000fe200000001ff */
[----:B------:R-:W-:-:S02]  /*2f80*/  @P2 MOV R101, 0x20 ;  /* 0x0000002000652802 */ /* 0x000fc40000000f00 */
[----:B------:R-:W-:Y:S02]  /*2f90*/  SEL R92, R93, R76, P1 ;  /* 0x0000004c5d5c7207 */ /* 0x000fe40000800000 */
[----:B------:R-:W-:Y:S01]  /*2fa0*/  SEL R93, R106, R77, P1 ;  /* 0x0000004d6a5d7207 */ /* 0x000fe20000800000 */
[C---:B------:R-:W-:Y:S01]  /*2fb0*/  @P2 IMAD.WIDE.U32 R100, R198.reuse, R101, c[0x0][0x258] ;  /* 0x00009600c6642625 */ /* 0x040fe200078e0065 */
[----:B------:R-:W-:Y:S02]  /*2fc0*/  SEL R94, R91, R78, P1 ;  /* 0x0000004e5b5e7207 */ /* 0x000fe40000800000 */
[C---:B------:R-:W-:Y:S01]  /*2fd0*/  IADD3 R106, R198.reuse, 0x80, RZ ;  /* 0x00000080c66a7810 */ /* 0x040fe20007ffe0ff */
[----:B------:R-:W-:Y:S01]  /*2fe0*/  IMAD.WIDE.U32 R110, R198, R163, c[0x0][0x248] ;  /* 0x00009200c66e7625 */ /* 0x000fe200078e00a3 */
[----:B------:R0:W-:Y:S01]  /*2ff0*/  @P2 STG.E.128 [R100.64+0x10], R96 ;  /* 0x0000106064002986 */ /* 0x0001e2000c101d04 */
[----:B------:R-:W-:Y:S02]  /*3000*/  F2FP.BF16.PACK_AB R86, R203, R204 ;  /* 0x000000cccb56723e */ /* 0x000fe400000010ff */
[----:B------:R-:W-:Y:S01]  /*3010*/  F2FP.BF16.PACK_AB R91, R168, R109 ;  /* 0x0000006da85b723e */ /* 0x000fe200000010ff */
[----:B------:R1:W-:Y:S01]  /*3020*/  @P2 STG.E.128 [R100.64], R92 ;  /* 0x0000005c64002986 */ /* 0x0003e2000c101d04 */
[----:B------:R-:W-:-:S03]  /*3030*/  IMAD.WIDE.U32 R106, R163, R106, c[0x0][0x248] ;  /* 0x00009200a36a7625 */ /* 0x000fc600078e006a */
[----:B------:R-:W-:Y:S01]  /*3040*/  STG.E.128 [R110.64], R84 ;  /* 0x000000546e007986 */ /* 0x000fe2000c101d04 */
[----:B------:R-:W-:Y:S01]  /*3050*/  @P2 IMAD.WIDE.U32 R108, R199, R108, c[0x0][0x258] ;  /* 0x00009600c76c2625 */ /* 0x000fe200078e006c */
[----:B0-----:R-:W-:Y:S02]  /*3060*/  SEL R96, R131, R80, P1 ;  /* 0x0000005083607207 */ /* 0x001fe40000800000 */
[----:B------:R-:W-:Y:S02]  /*3070*/  SEL R97, R174, R81, P1 ;  /* 0x00000051ae617207 */ /* 0x000fe40000800000 */
[----:B-1----:R-:W-:Y:S02]  /*3080*/  SEL R92, R125, R76, P1 ;  /* 0x0000004c7d5c7207 */ /* 0x002fe40000800000 */
[----:B------:R-:W-:Y:S02]  /*3090*/  SEL R93, R120, R77, P1 ;  /* 0x0000004d785d7207 */ /* 0x000fe40000800000 */
[----:B------:R-:W-:-:S02]  /*30a0*/  SEL R94, R113, R78, P1 ;  /* 0x0000004e715e7207 */ /* 0x000fc40000800000 */
[----:B------:R-:W-:Y:S02]  /*30b0*/  SEL R95, R118, R79, P1 ;  /* 0x0000004f765f7207 */ /* 0x000fe40000800000 */
[----:B------:R-:W-:Y:S02]  /*30c0*/  SEL R98, R105, R82, P1 ;  /* 0x0000005269627207 */ /* 0x000fe40000800000 */
[----:B------:R-:W-:Y:S01]  /*30d0*/  SEL R99, R200, R83, P1 ;  /* 0x00000053c8637207 */ /* 0x000fe20000800000 */
[----:B------:R0:W-:Y:S01]  /*30e0*/  @P2 STG.E.128 [R206.64], R92 ;  /* 0x0000005cce002986 */ /* 0x0001e2000c101d04 */
[----:B------:R-:W-:Y:S02]  /*30f0*/  SEL R101, R102, R77, P1 ;  /* 0x0000004d66657207 */ /* 0x000fe40000800000 */
[----:B------:R-:W-:Y:S01]  /*3100*/  SEL R102, R103, R78, P1 ;  /* 0x0000004e67667207 */ /* 0x000fe20000800000 */
[----:B------:R1:W-:Y:S01]  /*3110*/  @P2 STG.E.128 [R206.64+0x10], R96 ;  /* 0x00001060ce002986 */ /* 0x0003e2000c101d04 */
[----:B------:R-:W-:-:S02]  /*3120*/  SEL R103, R166, R79, P1 ;  /* 0x0000004fa6677207 */ /* 0x000fc40000800000 */
[----:B------:R-:W-:Y:S01]  /*3130*/  SEL R79, R104, R79, P1 ;  /* 0x0000004f684f7207 */ /* 0x000fe20000800000 */
[----:B------:R2:W-:Y:S01]  /*3140*/  STG.E.128 [R106.64], R88 ;  /* 0x000000586a007986 */ /* 0x0005e2000c101d04 */
[-C--:B------:R-:W-:Y:S02]  /*3150*/  SEL R104, R115, R80.reuse, P1 ;  /* 0x0000005073687207 */ /* 0x080fe40000800000 */
[-C--:B------:R-:W-:Y:S02]  /*3160*/  SEL R105, R116, R81.reuse, P1 ;  /* 0x0000005174697207 */ /* 0x080fe40000800000 */
[C---:B------:R-:W-:Y:S01]  /*3170*/  SEL R80, R121.reuse, R80, P1 ;  /* 0x0000005079507207 */ /* 0x040fe20000800000 */
[-C--:B------:R-:W-:Y:S01]  /*3180*/  FMUL.FTZ R121, R121, R112.reuse ;  /* 0x0000007079797220 */ /* 0x080fe20000410000 */
[C---:B------:R-:W-:Y:S01]  /*3190*/  SEL R81, R124.reuse, R81, P1 ;  /* 0x000000517c517207 */ /* 0x040fe20000800000 */
[----:B------:R-:W-:Y:S01]  /*31a0*/  FMUL.FTZ R124, R124, R112 ;  /* 0x000000707c7c7220 */ /* 0x000fe20000410000 */
[----:B------:R-:W-:Y:S01]  /*31b0*/  SEL R100, R165, R76, P1 ;  /* 0x0000004ca5647207 */ /* 0x000fe20000800000 */
[----:B------:R-:W-:Y:S01]  /*31c0*/  FMUL.FTZ R121, R121, c[0x0][0x1e8] ;  /* 0x00007a0079797a20 */ /* 0x000fe20000410000 */
[----:B0-----:R-:W-:Y:S01]  /*31d0*/  IADD3 R92, R198, 0x100, RZ ;  /* 0x00000100c65c7810 */ /* 0x001fe20007ffe0ff */
[----:B------:R-:W-:Y:S01]  /*31e0*/  FMUL.FTZ R124, R124, c[0x0][0x1e8] ;  /* 0x00007a007c7c7a20 */ /* 0x000fe20000410000 */
[----:B------:R-:W-:Y:S01]  /*31f0*/  IADD3 R94, R198, 0x180, RZ ;  /* 0x00000180c65e7810 */ /* 0x000fe20007ffe0ff */
[----:B------:R0:W-:Y:S01]  /*3200*/  @P2 STG.E.128 [R108.64], R100 ;  /* 0x000000646c002986 */ /* 0x0001e2000c101d04 */
[----:B-1----:R-:W-:Y:S01]  /*3210*/  @P2 MOV R96, 0x20 ;  /* 0x0000002000602802 */ /* 0x002fe20000000f00 */
[----:B------:R-:W-:Y:S01]  /*3220*/  IMAD.WIDE.U32 R92, R163, R92, c[0x0][0x248] ;  /* 0x00009200a35c7625 */ /* 0x000fe200078e005c */
[----:B------:R-:W-:-:S02]  /*3230*/  F2FP.BF16.PACK_AB R84, R164, R127 ;  /* 0x0000007fa454723e */ /* 0x000fc400000010ff */
[----:B--2---:R-:W-:Y:S01]  /*3240*/  SEL R106, R117, R82, P1 ;  /* 0x00000052756a7207 */ /* 0x004fe20000800000 */
[----:B------:R-:W-:Y:S01]  /*3250*/  @P2 IMAD.WIDE.U32 R96, R197, R96, c[0x0][0x258] ;  /* 0x00009600c5602625 */ /* 0x000fe200078e0060 */
[----:B------:R-:W-:Y:S02]  /*3260*/  SEL R82, R119, R82, P1 ;  /* 0x0000005277527207 */ /* 0x000fe40000800000 */
[----:B------:R-:W-:Y:S01]  /*3270*/  FSEL R90, R121, RZ, P6 ;  /* 0x000000ff795a7208 */ /* 0x000fe20003000000 */
[-C--:B------:R-:W-:Y:S01]  /*3280*/  FMUL.FTZ R119, R119, R112.reuse ;  /* 0x0000007077777220 */ /* 0x080fe20000410000 */
[----:B------:R-:W-:Y:S01]  /*3290*/  FSEL R91, R124, RZ, P4 ;  /* 0x000000ff7c5b7208 */ /* 0x000fe20002000000 */
[----:B------:R-:W-:Y:S01]  /*32a0*/  FMUL.FTZ R112, R208, R112 ;  /* 0x00000070d0707220 */ /* 0x000fe20000410000 */
[----:B------:R-:W-:Y:S01]  /*32b0*/  SEL R107, R114, R83, P1 ;  /* 0x00000053726b7207 */ /* 0x000fe20000800000 */
[----:B------:R-:W-:Y:S01]  /*32c0*/  FMUL.FTZ R119, R119, c[0x0][0x1e8] ;  /* 0x00007a0077777a20 */ /* 0x000fe20000410000 */
[----:B------:R-:W-:Y:S01]  /*32d0*/  F2FP.BF16.PACK_AB R85, R129, R122 ;  /* 0x0000007a8155723e */ /* 0x000fe200000010ff */
[----:B------:R-:W-:Y:S01]  /*32e0*/  FMUL.FTZ R112, R112, c[0x0][0x1e8] ;  /* 0x00007a0070707a20 */ /* 0x000fe20000410000 */
[----:B------:R-:W-:Y:S01]  /*32f0*/  F2FP.BF16.PACK_AB R86, R126, R123 ;  /* 0x0000007b7e56723e */ /* 0x000fe200000010ff */
[----:B------:R-:W-:Y:S01]  /*3300*/  IMAD.WIDE.U32 R94, R163, R94, c[0x0][0x248] ;  /* 0x00009200a35e7625 */ /* 0x000fe200078e005e */
[----:B------:R-:W-:Y:S01]  /*3310*/  FSEL R119, R119, RZ, P5 ;  /* 0x000000ff77777208 */ /* 0x000fe20002800000 */
[----:B------:R0:W-:Y:S01]  /*3320*/  @P2 STG.E.128 [R108.64+0x10], R104 ;  /* 0x000010686c002986 */ /* 0x0001e2000c101d04 */
[----:B------:R-:W-:-:S02]  /*3330*/  FSEL R112, R112, RZ, P0 ;  /* 0x000000ff70707208 */ /* 0x000fc40000000000 */
[----:B------:R-:W-:Y:S02]  /*3340*/  F2FP.BF16.PACK_AB R87, R211, R128 ;  /* 0x00000080d357723e */ /* 0x000fe400000010ff */
[----:B------:R-:W-:Y:S02]  /*3350*/  SEL R76, R209, R76, P1 ;  /* 0x0000004cd14c7207 */ /* 0x000fe40000800000 */
[----:B------:R-:W-:Y:S01]  /*3360*/  SEL R77, R130, R77, P1 ;  /* 0x0000004d824d7207 */ /* 0x000fe20000800000 */
[----:B------:R0:W-:Y:S01]  /*3370*/  STG.E.128 [R92.64], R84 ;  /* 0x000000545c007986 */ /* 0x0001e2000c101d04 */
[----:B------:R-:W-:Y:S02]  /*3380*/  SEL R78, R169, R78, P1 ;  /* 0x0000004ea94e7207 */ /* 0x000fe40000800000 */
[----:B------:R-:W-:Y:S02]  /*3390*/  SEL R83, R208, R83, P1 ;  /* 0x00000053d0537207 */ /* 0x000fe40000800000 */
[----:B------:R-:W-:Y:S01]  /*33a0*/  F2FP.BF16.PACK_AB R90, R91, R90 ;  /* 0x0000005a5b5a723e */ /* 0x000fe200000010ff */
[----:B------:R0:W-:Y:S01]  /*33b0*/  @P2 STG.E.128 [R96.64], R76 ;  /* 0x0000004c60002986 */ /* 0x0001e2000c101d04 */
[----:B------:R-:W-:-:S02]  /*33c0*/  F2FP.BF16.PACK_AB R88, R162, R213 ;  /* 0x000000d5a258723e */ /* 0x000fc400000010ff */
[----:B------:R-:W-:Y:S01]  /*33d0*/  F2FP.BF16.PACK_AB R89, R215, R214 ;  /* 0x000000d6d759723e */ /* 0x000fe200000010ff */
[----:B------:R0:W-:Y:S01]  /*33e0*/  @P2 STG.E.128 [R96.64+0x10], R80 ;  /* 0x0000105060002986 */ /* 0x0001e2000c101d04 */
[----:B------:R-:W-:Y:S02]  /*33f0*/  F2FP.BF16.PACK_AB R91, R112, R119 ;  /* 0x00000077705b723e */ /* 0x000fe400000010ff */
[----:B------:R-:W-:Y:S02]  /*3400*/  ISETP.GE.AND P0, PT, R189, c[0x0][0x164], PT ;  /* 0x00005900bd007a0c */ /* 0x000fe40003f06270 */
[----:B------:R-:W-:Y:S01]  /*3410*/  SEL R207, RZ, 0x1, P3 ;  /* 0x00000001ffcf7807 */ /* 0x000fe20001800000 */
[----:B------:R0:W-:Y:S10]  /*3420*/  STG.E.128 [R94.64], R88 ;  /* 0x000000585e007986 */ /* 0x0001f4000c101d04 */
[----:B0-----:R-:W-:Y:S01]  /*3430*/  @P0 CALL.REL.NOINC `(.L_x_4389) ;  /* 0x0000001000000944 */ /* 0x001fe20003c00000 */
[----:B------:R-:W-:Y:S05]  /*3440*/  BRA `(.L_x_4390) ;  /* 0xffffd2d000007947 */ /* 0x000fea000383ffff */
.L_x_4389:
        /* <DEDUP_REMOVED lines=40> */
.L_x_4386:
        /* <DEDUP_REMOVED lines=25> */
.L_x_4387:
[----:B------:R-:W-:Y:S01]  /*3860*/  HFMA2.MMA R88, -RZ, RZ, 0, 9.5367431640625e-07 ;  /* 0x00000010ff587435 */ /* 0x000fe200000001ff */
[----:B------:R-:W-:-:S02]  /*3870*/  MOV R87, R89 ;  /* 0x0000005900577202 */ /* 0x000fc40000000f00 */
[----:B------:R-:W-:Y:S02]  /*3880*/  MOV R90, 0x1f ;  /* 0x0000001f005a7802 */ /* 0x000fe40000000f00 */
[----:B------:R-:W-:Y:S02]  /*3890*/  MOV R93, 0xffffffff ;  /* 0xffffffff005d7802 */ /* 0x000fe40000000f00 */
[----:B------:R-:W-:Y:S02]  /*38a0*/  MOV R84, 0x38c0 ;  /* 0x000038c000547802 */ /* 0x000fe40000000f00 */
[----:B-----5:R-:W-:Y:S05]  /*38b0*/  CALL.REL.NOINC `($__internal_69_$__cuda_sm70_shflsync_down_p) ;  /* 0x0000046000007944 */ /* 0x020fea0003c00000 */
[----:B-1----:R-:W-:Y:S01]  /*38c0*/  MOV R86, R87 ;  /* 0x0000005700567202 */ /* 0x002fe20000000f00 */
[----:B0-----:R-:W-:Y:S05]  /*38d0*/  BRA `(.L_x_4391) ;  /* 0xffffe2c000007947 */ /* 0x001fea000383ffff */
.L_x_4388:
[----:B------:R-:W-:Y:S01]  /*38e0*/  HFMA2.MMA R88, -RZ, RZ, 0, 9.5367431640625e-07 ;  /* 0x00000010ff587435 */ /* 0x000fe200000001ff */
[----:B------:R-:W-:Y:S02]  /*38f0*/  MOV R87, R91 ;  /* 0x0000005b00577202 */ /* 0x000fe40000000f00 */
[----:B------:R-:W-:Y:S02]  /*3900*/  MOV R90, 0x1f ;  /* 0x0000001f005a7802 */ /* 0x000fe40000000f00 */
[----:B------:R-:W-:-:S02]  /*3910*/  MOV R93, 0xffffffff ;  /* 0xffffffff005d7802 */ /* 0x000fc40000000f00 */
[----:B------:R-:W-:Y:S02]  /*3920*/  MOV R84, 0x3940 ;  /* 0x0000394000547802 */ /* 0x000fe40000000f00 */
[----:B01---5:R-:W-:Y:S05]  /*3930*/  CALL.REL.NOINC `($__internal_69_$__cuda_sm70_shflsync_down_p) ;  /* 0x000003e000007944 */ /* 0x023fea0003c00000 */
[----:B------:R-:W-:Y:S01]  /*3940*/  FADD.FTZ R89, R89, R86 ;  /* 0x0000005659597221 */ /* 0x000fe20000010000 */
[----:B0-----:R-:W-:Y:S01]  /*3950*/  HFMA2.MMA R88, -RZ, RZ, 0, 4.76837158203125e-07 ;  /* 0x00000008ff587435 */ /* 0x001fe200000001ff */
[----:B-1----:R-:W-:Y:S01]  /*3960*/  FADD.FTZ R92, R91, R87 ;  /* 0x000000575b5c7221 */ /* 0x002fe20000010000 */
[----:B------:R-:W-:Y:S02]  /*3970*/  MOV R90, 0x1f ;  /* 0x0000001f005a7802 */ /* 0x000fe40000000f00 */
[----:B------:R-:W-:Y:S02]  /*3980*/  MOV R93, 0xffffffff ;  /* 0xffffffff005d7802 */ /* 0x000fe40000000f00 */
[----:B------:R-:W-:Y:S02]  /*3990*/  MOV R87, R89 ;  /* 0x0000005900577202 */ /* 0x000fe40000000f00 */
[----:B------:R-:W-:Y:S02]  /*39a0*/  MOV R84, 0x39c0 ;  /* 0x000039c000547802 */ /* 0x000fe40000000f00 */
[----:B------:R-:W-:Y:S05]  /*39b0*/  CALL.REL.NOINC `($__internal_69_$__cuda_sm70_shflsync_down_p) ;  /* 0x0000036000007944 */ /* 0x000fea0003c00000 */
[----:B0-----:R-:W-:Y:S01]  /*39c0*/  HFMA2.MMA R88, -RZ, RZ, 0, 4.76837158203125e-07 ;  /* 0x00000008ff587435 */ /* 0x001fe200000001ff */
[----:B-1----:R-:W-:-:S02]  /*39d0*/  MOV R86, R87 ;  /* 0x0000005700567202 */ /* 0x002fc40000000f00 */
[----:B------:R-:W-:Y:S02]  /*39e0*/  MOV R87, R92 ;  /* 0x0000005c00577202 */ /* 0x000fe40000000f00 */
[----:B------:R-:W-:Y:S02]  /*39f0*/  MOV R90, 0x1f ;  /* 0x0000001f005a7802 */ /* 0x000fe40000000f00 */
[----:B------:R-:W-:Y:S02]  /*3a00*/  MOV R93, 0xffffffff ;  /* 0xffffffff005d7802 */ /* 0x000fe40000000f00 */
[----:B------:R-:W-:Y:S02]  /*3a10*/  MOV R84, 0x3a30 ;  /* 0x00003a3000547802 */ /* 0x000fe40000000f00 */
[----:B------:R-:W-:Y:S05]  /*3a20*/  CALL.REL.NOINC `($__internal_69_$__cuda_sm70_shflsync_down_p) ;  /* 0x000002f000007944 */ /* 0x000fea0003c00000 */
[----:B------:R-:W-:Y:S01]  /*3a30*/  FADD.FTZ R89, R86, R89 ;  /* 0x0000005956597221 */ /* 0x000fe20000010000 */
[----:B0-----:R-:W-:Y:S01]  /*3a40*/  HFMA2.MMA R88, -RZ, RZ, 0, 2.384185791015625e-07 ;  /* 0x00000004ff587435 */ /* 0x001fe200000001ff */
[----:B-1----:R-:W-:Y:S01]  /*3a50*/  FADD.FTZ R92, R92, R87 ;  /* 0x000000575c5c7221 */ /* 0x002fe20000010000 */
[----:B------:R-:W-:Y:S02]  /*3a60*/  MOV R90, 0x1f ;  /* 0x0000001f005a7802 */ /* 0x000fe40000000f00 */
[----:B------:R-:W-:-:S02]  /*3a70*/  MOV R93, 0xffffffff ;  /* 0xffffffff005d7802 */ /* 0x000fc40000000f00 */
[----:B------:R-:W-:Y:S02]  /*3a80*/  MOV R87, R89 ;  /* 0x0000005900577202 */ /* 0x000fe40000000f00 */
[----:B------:R-:W-:Y:S02]  /*3a90*/  MOV R84, 0x3ab0 ;  /* 0x00003ab000547802 */ /* 0x000fe40000000f00 */
[----:B------:R-:W-:Y:S05]  /*3aa0*/  CALL.REL.NOINC `($__internal_69_$__cuda_sm70_shflsync_down_p) ;  /* 0x0000027000007944 */ /* 0x000fea0003c00000 */
[----:B0-----:R-:W-:Y:S01]  /*3ab0*/  HFMA2.MMA R88, -RZ, RZ, 0, 2.384185791015625e-07 ;  /* 0x00000004ff587435 */ /* 0x001fe200000001ff */
[----:B-1----:R-:W-:Y:S02]  /*3ac0*/  MOV R86, R87 ;  /* 0x0000005700567202 */ /* 0x002fe40000000f00 */
[----:B------:R-:W-:Y:S02]  /*3ad0*/  MOV R87, R92 ;  /* 0x0000005c00577202 */ /* 0x000fe40000000f00 */
[----:B------:R-:W-:Y:S02]  /*3ae0*/  MOV R90, 0x1f ;  /* 0x0000001f005a7802 */ /* 0x000fe40000000f00 */
[----:B------:R-:W-:Y:S02]  /*3af0*/  MOV R93, 0xffffffff ;  /* 0xffffffff005d7802 */ /* 0x000fe40000000f00 */
[----:B------:R-:W-:-:S02]  /*3b00*/  MOV R84, 0x3b20 ;  /* 0x00003b2000547802 */ /* 0x000fc40000000f00 */
[----:B------:R-:W-:Y:S05]  /*3b10*/  CALL.REL.NOINC `($__internal_69_$__cuda_sm70_shflsync_down_p) ;  /* 0x0000020000007944 */ /* 0x000fea0003c00000 */
[----:B------:R-:W-:Y:S01]  /*3b20*/  FADD.FTZ R89, R86, R89 ;  /* 0x0000005956597221 */ /* 0x000fe20000010000 */
[----:B0-----:R-:W-:Y:S01]  /*3b30*/  HFMA2.MMA R88, -RZ, RZ, 0, 1.1920928955078125e-07 ;  /* 0x00000002ff587435 */ /* 0x001fe200000001ff */
[----:B-1----:R-:W-:Y:S01]  /*3b40*/  FADD.FTZ R92, R92, R87 ;  /* 0x000000575c5c7221 */ /* 0x002fe20000010000 */
[----:B------:R-:W-:-:S02]  /*3b50*/  MOV R90, 0x1f ;  /* 0x0000001f005a7802 */ /* 0x000fc40000000f00 */
[----:B------:R-:W-:Y:S02]  /*3b60*/  MOV R93, 0xffffffff ;  /* 0xffffffff005d7802 */ /* 0x000fe40000000f00 */
[----:B------:R-:W-:Y:S02]  /*3b70*/  MOV R87, R89 ;  /* 0x0000005900577202 */ /* 0x000fe40000000f00 */
[----:B------:R-:W-:Y:S02]  /*3b80*/  MOV R84, 0x3ba0 ;  /* 0x00003ba000547802 */ /* 0x000fe40000000f00 */
[----:B------:R-:W-:Y:S05]  /*3b90*/  CALL.REL.NOINC `($__internal_69_$__cuda_sm70_shflsync_down_p) ;  /* 0x0000018000007944 */ /* 0x000fea0003c00000 */
[----:B0-----:R-:W-:Y:S01]  /*3ba0*/  HFMA2.MMA R88, -RZ, RZ, 0, 1.1920928955078125e-07 ;  /* 0x00000002ff587435 */ /* 0x001fe200000001ff */
[----:B-1----:R-:W-:Y:S02]  /*3bb0*/  MOV R86, R87 ;  /* 0x0000005700567202 */ /* 0x002fe40000000f00 */
[----:B------:R-:W-:Y:S02]  /*3bc0*/  MOV R87, R92 ;  /* 0x0000005c00577202 */ /* 0x000fe40000000f00 */
[----:B------:R-:W-:Y:S02]  /*3bd0*/  MOV R90, 0x1f ;  /* 0x0000001f005a7802 */ /* 0x000fe40000000f00 */
[----:B------:R-:W-:-:S02]  /*3be0*/  MOV R93, 0xffffffff ;  /* 0xffffffff005d7802 */ /* 0x000fc40000000f00 */
[----:B------:R-:W-:Y:S02]  /*3bf0*/  MOV R84, 0x3c10 ;  /* 0x00003c1000547802 */ /* 0x000fe40000000f00 */
[----:B------:R-:W-:Y:S05]  /*3c00*/  CALL.REL.NOINC `($__internal_69_$__cuda_sm70_shflsync_down_p) ;  /* 0x0000011000007944 */ /* 0x000fea0003c00000 */
[----:B------:R-:W-:Y:S01]  /*3c10*/  FADD.FTZ R89, R86, R89 ;  /* 0x0000005956597221 */ /* 0x000fe20000010000 */
[----:B0-----:R-:W-:Y:S01]  /*3c20*/  HFMA2.MMA R88, -RZ, RZ, 0, 5.9604644775390625e-08 ;  /* 0x00000001ff587435 */ /* 0x001fe200000001ff */
[----:B-1----:R-:W-:Y:S01]  /*3c30*/  FADD.FTZ R91, R92, R87 ;  /* 0x000000575c5b7221 */ /* 0x002fe20000010000 */
[----:B------:R-:W-:Y:S02]  /*3c40*/  MOV R90, 0x1f ;  /* 0x0000001f005a7802 */ /* 0x000fe40000000f00 */
[----:B------:R-:W-:Y:S02]  /*3c50*/  MOV R93, 0xffffffff ;  /* 0xffffffff005d7802 */ /* 0x000fe40000000f00 */
[----:B------:R-:W-:Y:S02]  /*3c60*/  MOV R87, R89 ;  /* 0x0000005900577202 */ /* 0x000fe40000000f00 */
[----:B------:R-:W-:Y:S02]  /*3c70*/  MOV R84, 0x3c90 ;  /* 0x00003c9000547802 */ /* 0x000fe40000000f00 */
[----:B------:R-:W-:Y:S05]  /*3c80*/  CALL.REL.NOINC `($__internal_69_$__cuda_sm70_shflsync_down_p) ;  /* 0x0000009000007944 */ /* 0x000fea0003c00000 */
[----:B0-----:R-:W-:Y:S01]  /*3c90*/  HFMA2.MMA R88, -RZ, RZ, 0, 5.9604644775390625e-08 ;  /* 0x00000001ff587435 */ /* 0x001fe200000001ff */
[----:B-1----:R-:W-:-:S02]  /*3ca0*/  MOV R92, R87 ;  /* 0x00000057005c7202 */ /* 0x002fc40000000f00 */
[----:B------:R-:W-:Y:S02]  /*3cb0*/  MOV R87, R91 ;  /* 0x0000005b00577202 */ /* 0x000fe40000000f00 */
[----:B------:R-:W-:Y:S02]  /*3cc0*/  MOV R90, 0x1f ;  /* 0x0000001f005a7802 */ /* 0x000fe40000000f00 */
[----:B------:R-:W-:Y:S02]  /*3cd0*/  MOV R93, 0xffffffff ;  /* 0xffffffff005d7802 */ /* 0x000fe40000000f00 */
[----:B------:R-:W-:Y:S02]  /*3ce0*/  MOV R84, 0x3d00 ;  /* 0x00003d0000547802 */ /* 0x000fe40000000f00 */
[----:B------:R-:W-:Y:S05]  /*3cf0*/  CALL.REL.NOINC `($__internal_69_$__cuda_sm70_shflsync_down_p) ;  /* 0x0000002000007944 */ /* 0x000fea0003c00000 */
[----:B-1----:R-:W-:Y:S01]  /*3d00*/  MOV R84, R87 ;  /* 0x0000005700547202 */ /* 0x002fe20000000f00 */
[----:B0-----:R-:W-:Y:S05]  /*3d10*/  BRA `(.L_x_4392) ;  /* 0xffffdfa000007947 */ /* 0x001fea000383ffff */
        .weak           $__internal_69_$__cuda_sm70_shflsync_down_p
        .type           $__internal_69_$__cuda_sm70_shflsync_down_p,@function
        .size           $__internal_69_$__cuda_sm70_shflsync_down_p,(.L_x_11803 - $__internal_69_$__cuda_sm70_shflsync_down_p)
$__internal_69_$__cuda_sm70_shflsync_down_p:
[----:B------:R-:W-:Y:S01]  /*3d20*/  HFMA2.MMA R85, -RZ, RZ, 0, 0 ;  /* 0x00000000ff557435 */ /* 0x000fe200000001ff */
[----:B------:R-:W-:Y:S04]  /*3d30*/  WARPSYNC R93 ;  /* 0x0000005d00007348 */ /* 0x000fe80003800000 */
[----:B------:R0:W1:Y:S01]  /*3d40*/  SHFL.DOWN PT, R87, R87, R88, R90 ;  /* 0x0800005857577389 */ /* 0x00006200000e005a */
[----:B------:R-:W-:Y:S05]  /*3d50*/  RET.REL.NODEC R84 `(_ZN10layer_norm13ln_bwd_kernelINS_13Kernel_traitsI13__nv_bfloat16S2_fS2_fjLj4096ELj1ELj1ELj4ELj16ENS_18Kernel_traits_baseILj4096ES2_S2_fS2_fjLj128EEEEELb1ELb0ELb0ELb1EEEvNS_9BwdParamsE) ;  /* 0xffffc2a054007950 */ /* 0x000fea0003c3ffff */
.L_x_4393:
        /* <DEDUP_REMOVED lines=10> */
.L_x_11803:


//--------------------- .text._ZN10layer_norm22ln_bwd_finalize_kernelINS_22Kernel_traits_finalizeILj4096E13__nv_bfloat16S2_fS2_fjLb0ELj1024ELj4ENS_18Kernel_traits_baseILj4096ES2_S2_fS2_fjLj1024EEEEELb0ELb0EEEvNS_9BwdParamsE --------------------------
	.section	.text._ZN10layer_norm22ln_bwd_finalize_kernelINS_22Kernel_traits_finalizeILj4096E13__nv_bfloat16S2_fS2_fjLb0ELj1024ELj4ENS_18Kernel_traits_baseILj4096ES2_S2_fS2_fjLj1024EEEEELb0ELb0EEEvNS_9BwdParamsE,"ax",@progbits
	.sectioninfo	@"SHI_REGISTERS=30"
	.align	128
        .global         _ZN10layer_norm22ln_bwd_finalize_kernelINS_22Kernel_traits_finalizeILj4096E13__nv_bfloat16S2_fS2_fjLb0ELj1024ELj4ENS_18Kernel_traits_baseILj4096ES2_S2_fS2_fjLj1024EEEEELb0ELb0EEEvNS_9BwdParamsE
        .type           _ZN10layer_norm22ln_bwd_finalize_kernelINS_22Kernel_traits_finalizeILj4096E13__nv_bfloat16S2_fS2_fjLb0ELj1024ELj4ENS_18Kernel_traits_baseILj4096ES2_S2_fS2_fjLj1024EEEEELb0ELb0EEEvNS_9BwdParamsE,@function
        .size           _ZN10layer_norm22ln_bwd_finalize_kernelINS_22Kernel_traits_finalizeILj4096E13__nv_bfloat16S2_fS2_fjLb0ELj1024ELj4ENS_18Kernel_traits_baseILj4096ES2_S2_fS2_fjLj1024EEEEELb0ELb0EEEvNS_9BwdParamsE,(.L_x_11804 - _ZN10layer_norm22ln_bwd_finalize_kernelINS_22Kernel_traits_finalizeILj4096E13__nv_bfloat16S2_fS2_fjLb0ELj1024ELj4ENS_18Kernel_traits_baseILj4096ES2_S2_fS2_fjLj1024EEEEELb0ELb0EEEvNS_9BwdParamsE)
        .other          _ZN10layer_norm22ln_bwd_finalize_kernelINS_22Kernel_traits_finalizeILj4096E13__nv_bfloat16S2_fS2_fjLb0ELj1024ELj4ENS_18Kernel_traits_baseILj4096ES2_S2_fS2_fjLj1024EEEEELb0ELb0EEEvNS_9BwdParamsE,@"STO_CUDA_ENTRY STV_DEFAULT"
_ZN10layer_norm22ln_bwd_finalize_kernelINS_22Kernel_traits_finalizeILj4096E13__nv_bfloat16S2_fS2_fjLb0ELj1024ELj4ENS_18Kernel_traits_baseILj4096ES2_S2_fS2_fjLj1024EEEEELb0ELb0EEEvNS_9BwdParamsE:
.text._ZN10layer_norm22ln_bwd_finalize_kernelINS_22Kernel_traits_finalizeILj4096E13__nv_bfloat16S2_fS2_fjLb0ELj1024ELj4ENS_18Kernel_traits_baseILj4096ES2_S2_fS2_fjLj1024EEEEELb0ELb0EEEvNS_9BwdParamsE:
        /* <DEDUP_REMOVED lines=19> */
.L_x_4407:
        /* <DEDUP_REMOVED lines=28> */
.L_x_4398:
        /* <DEDUP_REMOVED lines=35> */
.L_x_4397:
[----:B------:R-:W-:Y:S05]  /*0520*/  BSYNC B1 ;  /* 0x0000000000017941 */ /* 0x000fea0003800000 */
.L_x_4396:
        /* <DEDUP_REMOVED lines=23> */
.L_x_4400:
[----:B------:R-:W-:Y:S05]  /*06a0*/  BSYNC B1 ;  /* 0x0000000000017941 */ /* 0x000fea0003800000 */
.L_x_4399:
        /* <DEDUP_REMOVED lines=11> */
.L_x_4401:
[----:B------:R-:W-:Y:S05]  /*0760*/  BSYNC B1 ;  /* 0x0000000000017941 */ /* 0x000fea0003800000 */
.L_x_4395:
[----:B------:R-:W-:Y:S05]  /*0770*/  BSYNC B0 ;  /* 0x0000000000007941 */ /* 0x000fea0003800000 */
.L_x_4394:
        /* <DEDUP_REMOVED lines=11> */
.L_x_4408:
        /* <DEDUP_REMOVED lines=18> */
.L_x_4409:
[----:B---3--:R-:W-:Y:S02]  /*0950*/  FADD.FTZ R4, R4, R9 ;  /* 0x0000000904047221 */ /* 0x008fe40000010000 */
[----:B-12---:R-:W-:-:S03]  /*0960*/  FADD.FTZ R6, R5, R6 ;  /* 0x0000000605067221 */ /* 0x006fc60000010000 */
[----:B------:R1:W-:Y:S04]  /*0970*/  @!P1 STS [R17.X4+0x2000], R4 ;  /* 0x0020000411009388 */ /* 0x0003e80000004800 */
[----:B------:R1:W-:Y:S02]  /*0980*/  @!P1 STS [R17.X4+0x2080], R6 ;  /* 0x0020800611009388 */ /* 0x0003e40000004800 */
.L_x_4402:
        /* <DEDUP_REMOVED lines=17> */
.L_x_4406:
[----:B------:R-:W-:Y:S05]  /*0aa0*/  BSYNC B0 ;  /* 0x0000000000007941 */ /* 0x000fea0003800000 */
.L_x_4405:
[C---:B------:R-:W-:Y:S02]  /*0ab0*/  ISETP.GT.U32.AND P1, PT, R18.reuse, -0x1001, PT ;  /* 0xffffefff1200780c */ /* 0x040fe40003f24070 */
[----:B------:R-:W-:Y:S02]  /*0ac0*/  IADD3 R18, R18, 0x1000, RZ ;  /* 0x0000100012127810 */ /* 0x000fe40007ffe0ff */
[----:B------:R-:W-:-:S09]  /*0ad0*/  IADD3 R19, R19, 0x800, RZ ;  /* 0x0000080013137810 */ /* 0x000fd20007ffe0ff */
[----:B01----:R-:W-:Y:S05]  /*0ae0*/  @P1 BRA `(.L_x_4407) ;  /* 0xfffff64000001947 */ /* 0x003fea000383ffff */
[----:B------:R-:W-:Y:S05]  /*0af0*/  EXIT ;  /* 0x000000000000794d */ /* 0x000fea0003800000 */
.L_x_4403:
[----:B--2---:R-:W-:Y:S01]  /*0b00*/  IMAD.MOV.U32 R9, RZ, RZ, R5 ;  /* 0x000000ffff097224 */ /* 0x004fe200078e0005 */
[----:B------:R-:W-:Y:S01]  /*0b10*/  MOV R8, 0x1 ;  /* 0x0000000100087802 */ /* 0x000fe20000000f00 */
[----:B------:R-:W-:Y:S01]  /*0b20*/  IMAD.MOV.U32 R7, RZ, RZ, 0x1f ;  /* 0x0000001fff077424 */ /* 0x000fe200078e00ff */
[----:B------:R-:W-:Y:S02]  /*0b30*/  MOV R10, 0xffffffff ;  /* 0xffffffff000a7802 */ /* 0x000fe40000000f00 */
[----:B------:R-:W-:Y:S02]  /*0b40*/  MOV R2, 0xb60 ;  /* 0x00000b6000027802 */ /* 0x000fe40000000f00 */
[----:B01----:R-:W-:Y:S05]  /*0b50*/  CALL.REL.NOINC `($__internal_70_$__cuda_sm70_shflsync_bfly_p) ;  /* 0x000003b000007944 */ /* 0x003fea0003c00000 */
[----:B-1----:R-:W-:Y:S01]  /*0b60*/  IMAD.MOV.U32 R2, RZ, RZ, R7 ;  /* 0x000000ffff027224 */ /* 0x002fe200078e0007 */
[----:B0-----:R-:W-:Y:S05]  /*0b70*/  BRA `(.L_x_4408) ;  /* 0xfffffcb000007947 */ /* 0x001fea000383ffff */
.L_x_4404:
[----:B------:R-:W-:Y:S01]  /*0b80*/  HFMA2.MMA R8, -RZ, RZ, 0, 1.1920928955078125e-07 ;  /* 0x00000002ff087435 */ /* 0x000fe200000001ff */
[----:B------:R-:W-:Y:S01]  /*0b90*/  IMAD.MOV.U32 R7, RZ, RZ, 0x1f ;  /* 0x0000001fff077424 */ /* 0x000fe200078e00ff */
[----:B------:R-:W-:Y:S02]  /*0ba0*/  MOV R10, 0xffffffff ;  /* 0xffffffff000a7802 */ /* 0x000fe40000000f00 */
[----:B------:R-:W-:-:S02]  /*0bb0*/  MOV R2, 0xbd0 ;  /* 0x00000bd000027802 */ /* 0x000fc40000000f00 */
[----:B012---:R-:W-:Y:S05]  /*0bc0*/  CALL.REL.NOINC `($__internal_70_$__cuda_sm70_shflsync_bfly_p) ;  /* 0x0000034000007944 */ /* 0x007fea0003c00000 */
[----:B01----:R-:W-:Y:S01]  /*0bd0*/  FADD.FTZ R9, R9, R7 ;  /* 0x0000000709097221 */ /* 0x003fe20000010000 */
[----:B------:R-:W-:Y:S01]  /*0be0*/  HFMA2.MMA R7, -RZ, RZ, 0, 1.847743988037109375e-06 ;  /* 0x0000001fff077435 */ /* 0x000fe200000001ff */
[----:B------:R-:W-:Y:S01]  /*0bf0*/  IMAD.MOV.U32 R8, RZ, RZ, 0x4 ;  /* 0x00000004ff087424 */ /* 0x000fe200078e00ff */
[----:B------:R-:W-:Y:S01]  /*0c00*/  MOV R2, 0xc30 ;  /* 0x00000c3000027802 */ /* 0x000fe20000000f00 */
[----:B------:R-:W-:-:S03]  /*0c10*/  IMAD.MOV.U32 R10, RZ, RZ, -0x1 ;  /* 0xffffffffff0a7424 */ /* 0x000fc600078e00ff */
[----:B------:R-:W-:Y:S05]  /*0c20*/  CALL.REL.NOINC `($__internal_70_$__cuda_sm70_shflsync_bfly_p) ;  /* 0x000002e000007944 */ /* 0x000fea0003c00000 */
[----:B01----:R-:W-:Y:S01]  /*0c30*/  FADD.FTZ R9, R9, R7 ;  /* 0x0000000709097221 */ /* 0x003fe20000010000 */
[----:B------:R-:W-:Y:S01]  /*0c40*/  HFMA2.MMA R7, -RZ, RZ, 0, 1.847743988037109375e-06 ;  /* 0x0000001fff077435 */ /* 0x000fe200000001ff */
[----:B------:R-:W-:Y:S01]  /*0c50*/  MOV R8, 0x8 ;  /* 0x0000000800087802 */ /* 0x000fe20000000f00 */
[----:B------:R-:W-:Y:S01]  /*0c60*/  IMAD.MOV.U32 R10, RZ, RZ, -0x1 ;  /* 0xffffffffff0a7424 */ /* 0x000fe200078e00ff */
[----:B------:R-:W-:-:S03]  /*0c70*/  MOV R2, 0xc90 ;  /* 0x00000c9000027802 */ /* 0x000fc60000000f00 */
[----:B------:R-:W-:Y:S05]  /*0c80*/  CALL.REL.NOINC `($__internal_70_$__cuda_sm70_shflsync_bfly_p) ;  /* 0x0000028000007944 */ /* 0x000fea0003c00000 */
[----:B-1----:R-:W-:Y:S01]  /*0c90*/  FADD.FTZ R6, R9, R7 ;  /* 0x0000000709067221 */ /* 0x002fe20000010000 */
[----:B------:R-:W-:Y:S01]  /*0ca0*/  HFMA2.MMA R7, -RZ, RZ, 0, 1.847743988037109375e-06 ;  /* 0x0000001fff077435 */ /* 0x000fe200000001ff */
[----:B0-----:R-:W-:Y:S01]  /*0cb0*/  MOV R8, 0x10 ;  /* 0x0000001000087802 */ /* 0x001fe20000000f00 */
[----:B------:R-:W-:Y:S01]  /*0cc0*/  IMAD.MOV.U32 R10, RZ, RZ, -0x1 ;  /* 0xffffffffff0a7424 */ /* 0x000fe200078e00ff */
[----:B------:R-:W-:-:S02]  /*0cd0*/  MOV R2, 0xd00 ;  /* 0x00000d0000027802 */ /* 0x000fc40000000f00 */
[----:B------:R-:W-:Y:S02]  /*0ce0*/  MOV R9, R6 ;  /* 0x0000000600097202 */ /* 0x000fe40000000f00 */
[----:B------:R-:W-:Y:S05]  /*0cf0*/  CALL.REL.NOINC `($__internal_70_$__cuda_sm70_shflsync_bfly_p) ;  /* 0x0000021000007944 */ /* 0x000fea0003c00000 */
[----:B0-----:R-:W-:Y:S01]  /*0d00*/  HFMA2.MMA R8, -RZ, RZ, 0, 5.9604644775390625e-08 ;  /* 0x00000001ff087435 */ /* 0x001fe200000001ff */
[----:B-1----:R-:W-:Y:S01]  /*0d10*/  MOV R5, R7 ;  /* 0x0000000700057202 */ /* 0x002fe20000000f00 */
[----:B------:R-:W-:Y:S01]  /*0d20*/  IMAD.MOV.U32 R9, RZ, RZ, R4 ;  /* 0x000000ffff097224 */ /* 0x000fe200078e0004 */
[----:B------:R-:W-:Y:S01]  /*0d30*/  MOV R7, 0x1f ;  /* 0x0000001f00077802 */ /* 0x000fe20000000f00 */
[----:B------:R-:W-:Y:S01]  /*0d40*/  IMAD.MOV.U32 R10, RZ, RZ, -0x1 ;  /* 0xffffffffff0a7424 */ /* 0x000fe200078e00ff */
[----:B------:R-:W-:Y:S02]  /*0d50*/  MOV R2, 0xd70 ;  /* 0x00000d7000027802 */ /* 0x000fe40000000f00 */
[----:B------:R-:W-:Y:S05]  /*0d60*/  CALL.REL.NOINC `($__internal_70_$__cuda_sm70_shflsync_bfly_p) ;  /* 0x000001a000007944 */ /* 0x000fea0003c00000 */
[----:B0-----:R-:W-:Y:S01]  /*0d70*/  HFMA2.MMA R8, -RZ, RZ, 0, 1.1920928955078125e-07 ;  /* 0x00000002ff087435 */ /* 0x001fe200000001ff */
[----:B-1----:R-:W-:Y:S01]  /*0d80*/  FADD.FTZ R9, R4, R7 ;  /* 0x0000000704097221 */ /* 0x002fe20000010000 */
[----:B------:R-:W-:Y:S01]  /*0d90*/  MOV R7, 0x1f ;  /* 0x0000001f00077802 */ /* 0x000fe20000000f00 */
[----:B------:R-:W-:Y:S01]  /*0da0*/  IMAD.MOV.U32 R10, RZ, RZ, -0x1 ;  /* 0xffffffffff0a7424 */ /* 0x000fe200078e00ff */
[----:B------:R-:W-:Y:S02]  /*0db0*/  MOV R2, 0xdd0 ;  /* 0x00000dd000027802 */ /* 0x000fe40000000f00 */
[----:B------:R-:W-:Y:S05]  /*0dc0*/  CALL.REL.NOINC `($__internal_70_$__cuda_sm70_shflsync_bfly_p) ;  /* 0x0000014000007944 */ /* 0x000fea0003c00000 */
[----:B0-----:R-:W-:Y:S01]  /*0dd0*/  HFMA2.MMA R8, -RZ, RZ, 0, 2.384185791015625e-07 ;  /* 0x00000004ff087435 */ /* 0x001fe200000001ff */
[----:B-1----:R-:W-:Y:S01]  /*0de0*/  FADD.FTZ R9, R9, R7 ;  /* 0x0000000709097221 */ /* 0x002fe20000010000 */
[----:B------:R-:W-:Y:S01]  /*0df0*/  MOV R7, 0x1f ;  /* 0x0000001f00077802 */ /* 0x000fe20000000f00 */
[----:B------:R-:W-:Y:S01]  /*0e00*/  IMAD.MOV.U32 R10, RZ, RZ, -0x1 ;  /* 0xffffffffff0a7424 */ /* 0x000fe200078e00ff */
[----:B------:R-:W-:-:S02]  /*0e10*/  MOV R2, 0xe30 ;  /* 0x00000e3000027802 */ /* 0x000fc40000000f00 */
[----:B------:R-:W-:Y:S05]  /*0e20*/  CALL.REL.NOINC `($__internal_70_$__cuda_sm70_shflsync_bfly_p) ;  /* 0x000000e000007944 */ /* 0x000fea0003c00000 */
[----:B0-----:R-:W-:Y:S01]  /*0e30*/  HFMA2.MMA R8, -RZ, RZ, 0, 4.76837158203125e-07 ;  /* 0x00000008ff087435 */ /* 0x001fe200000001ff */
[----:B-1----:R-:W-:Y:S01]  /*0e40*/  FADD.FTZ R9, R9, R7 ;  /* 0x0000000709097221 */ /* 0x002fe20000010000 */
[----:B------:R-:W-:Y:S01]  /*0e50*/  MOV R7, 0x1f ;  /* 0x0000001f00077802 */ /* 0x000fe20000000f00 */
[----:B------:R-:W-:Y:S01]  /*0e60*/  IMAD.MOV.U32 R10, RZ, RZ, -0x1 ;  /* 0xffffffffff0a7424 */ /* 0x000fe200078e00ff */
[----:B------:R-:W-:-:S02]  /*0e70*/  MOV R2, 0xe90 ;  /* 0x00000e9000027802 */ /* 0x000fc40000000f00 */
[----:B------:R-:W-:Y:S05]  /*0e80*/  CALL.REL.NOINC `($__internal_70_$__cuda_sm70_shflsync_bfly_p) ;  /* 0x0000008000007944 */ /* 0x000fea0003c00000 */
[----:B0-----:R-:W-:Y:S01]  /*0e90*/  HFMA2.MMA R8, -RZ, RZ, 0, 9.5367431640625e-07 ;  /* 0x00000010ff087435 */ /* 0x001fe200000001ff */
[----:B-1----:R-:W-:Y:S01]  /*0ea0*/  FADD.FTZ R9, R9, R7 ;  /* 0x0000000709097221 */ /* 0x002fe20000010000 */
[----:B------:R-:W-:Y:S01]  /*0eb0*/  MOV R7, 0x1f ;  /* 0x0000001f00077802 */ /* 0x000fe20000000f00 */
[----:B------:R-:W-:Y:S01]  /*0ec0*/  IMAD.MOV.U32 R10, RZ, RZ, -0x1 ;  /* 0xffffffffff0a7424 */ /* 0x000fe200078e00ff */
[----:B------:R-:W-:-:S02]  /*0ed0*/  MOV R2, 0xef0 ;  /* 0x00000ef000027802 */ /* 0x000fc40000000f00 */
[----:B------:R-:W-:Y:S05]  /*0ee0*/  CALL.REL.NOINC `($__internal_70_$__cuda_sm70_shflsync_bfly_p) ;  /* 0x0000002000007944 */ /* 0x000fea0003c00000 */
[----:B-1----:R-:W-:Y:S01]  /*0ef0*/  MOV R4, R7 ;  /* 0x0000000700047202 */ /* 0x002fe20000000f00 */
[----:B0-----:R-:W-:Y:S05]  /*0f00*/  BRA `(.L_x_4409) ;  /* 0xfffffa4000007947 */ /* 0x001fea000383ffff */
        .weak           $__internal_70_$__cuda_sm70_shflsync_bfly_p
        .type           $__internal_70_$__cuda_sm70_shflsync_bfly_p,@function
        .size           $__internal_70_$__cuda_sm70_shflsync_bfly_p,(.L_x_11804 - $__internal_70_$__cuda_sm70_shflsync_bfly_p)
$__internal_70_$__cuda_sm70_shflsync_bfly_p:
[----:B------:R-:W-:Y:S01]  /*0f10*/  HFMA2.MMA R3, -RZ, RZ, 0, 0 ;  /* 0x00000000ff037435 */ /* 0x000fe200000001ff */
[----:B------:R-:W-:Y:S04]  /*0f20*/  WARPSYNC R10 ;  /* 0x0000000a00007348 */ /* 0x000fe80003800000 */
[----:B------:R0:W1:Y:S01]  /*0f30*/  SHFL.BFLY PT, R7, R9, R8, R7 ;  /* 0x0c00000809077389 */ /* 0x00006200000e0007 */
[----:B------:R-:W-:Y:S05]  /*0f40*/  RET.REL.NODEC R2 `(_ZN10layer_norm22ln_bwd_finalize_kernelINS_22Kernel_traits_finalizeILj4096E13__nv_bfloat16S2_fS2_fjLb0ELj1024ELj4ENS_18Kernel_traits_baseILj4096ES2_S2_fS2_fjLj1024EEEEELb0ELb0EEEvNS_9BwdParamsE) ;  /* 0xfffff0b002007950 */ /* 0x000fea0003c3ffff */
.L_x_4410:
        /* <DEDUP_REMOVED lines=11> */
.L_x_11804:


//--------------------- .text._ZN10layer_norm13ln_bwd_kernelINS_13Kernel_traitsI13__nv_bfloat16S2_fS2_fjLj4096ELj1ELj1ELj4ELj16ENS_18Kernel_traits_baseILj4096ES2_S2_fS2_fjLj128EEEEELb1ELb0ELb1ELb0EEEvNS_9BwdParamsE --------------------------
	.section	.text._ZN10layer_norm13ln_bwd_kernelINS_13Kernel_traitsI13__nv_bfloat16S2_fS2_fjLj4096ELj1ELj1ELj4ELj16ENS_18Kernel_traits_baseILj4096ES2_S2_fS2_fjLj128EEEEELb1ELb0ELb1ELb0EEEvNS_9BwdParamsE,"ax",@progbits
	.sectioninfo	@"SHI_REGISTERS=244"
	.align	128
        .global         _ZN10layer_norm13ln_bwd_kernelINS_13Kernel_traitsI13__nv_bfloat16S2_fS2_fjLj4096ELj1ELj1ELj4ELj16ENS_18Kernel_traits_baseILj4096ES2_S2_fS2_fjLj128EEEEELb1ELb0ELb1ELb0EEEvNS_9BwdParamsE
        .type           _ZN10layer_norm13ln_bwd_kernelINS_13Kernel_traitsI13__nv_bfloat16S2_fS2_fjLj4096ELj1ELj1ELj4ELj16ENS_18Kernel_traits_baseILj4096ES2_S2_fS2_fjLj128EEEEELb1ELb0ELb1ELb0EEEvNS_9BwdParamsE,@function
        .size           _ZN10layer_norm13ln_bwd_kernelINS_13Kernel_traitsI13__nv_bfloat16S2_fS2_fjLj4096ELj1ELj1ELj4ELj16ENS_18Kernel_traits_baseILj4096ES2_S2_fS2_fjLj128EEEEELb1ELb0ELb1ELb0EEEvNS_9BwdParamsE,(.L_x_11805 - _ZN10layer_norm13ln_bwd_kernelINS_13Kernel_traitsI13__nv_bfloat16S2_fS2_fjLj4096ELj1ELj1ELj4ELj16ENS_18Kernel_traits_baseILj4096ES2_S2_fS2_fjLj128EEEEELb1ELb0ELb1ELb0EEEvNS_9BwdParamsE)
        .other          _ZN10layer_norm13ln_bwd_kernelINS_13Kernel_traitsI13__nv_bfloat16S2_fS2_fjLj4096ELj1ELj1ELj4ELj16ENS_18Kernel_traits_baseILj4096ES2_S2_fS2_fjLj128EEEEELb1ELb0ELb1ELb0EEEvNS_9BwdParamsE,@"STO_CUDA_ENTRY STV_DEFAULT"
_ZN10layer_norm13ln_bwd_kernelINS_13Kernel_traitsI13__nv_bfloat16S2_fS2_fjLj4096ELj1ELj1ELj4ELj16ENS_18Kernel_traits_baseILj4096ES2_S2_fS2_fjLj128EEEEELb1ELb0ELb1ELb0EEEvNS_9BwdParamsE:
.text._ZN10layer_norm13ln_bwd_kernelINS_13Kernel_traitsI13__nv_bfloat16S2_fS2_fjLj4096ELj1ELj1ELj4ELj16ENS_18Kernel_traits_baseILj4096ES2_S2_fS2_fjLj128EEEEELb1ELb0ELb1ELb0EEEvNS_9BwdParamsE:
        /* <DEDUP_REMOVED lines=14> */
[----:B------:R-:W-:Y:S02]  /*00e0*/  @P1 IMAD.MOV.U32 R7, RZ, RZ, 0x10 ;  /* 0x00000010ff071424 */ /* 0x000fe400078e00ff */
[----:B------:R-:W-:Y:S02]  /*00f0*/  @P2 IMAD.MOV.U32 R9, RZ, RZ, 0x10 ;  /* 0x00000010ff092424 */ /* 0x000fe400078e00ff */
        /* <DEDUP_REMOVED lines=49> */
[----:B------:R-:W-:Y:S01]  /*0410*/  HFMA2.MMA R45, -RZ, RZ, 0, 0 ;  /* 0x00000000ff2d7435 */ /* 0x000fe200000001ff */
[--C-:B-----5:R-:W-:Y:S01]  /*0420*/  PRMT R157, RZ, 0x5410, R12.reuse ;  /* 0x00005410ff9d7816 */ /* 0x120fe2000000000c */
[----:B------:R-:W-:Y:S01]  /*0430*/  IMAD.MOV.U32 R10, RZ, RZ, 0x1 ;  /* 0x00000001ff0a7424 */ /* 0x000fe200078e00ff */
[----:B------:R-:W-:Y:S01]  /*0440*/  PRMT R156, RZ, 0x7610, R12 ;  /* 0x00007610ff9c7816 */ /* 0x000fe2000000000c */
[----:B------:R-:W-:Y:S01]  /*0450*/  IMAD.MOV.U32 R12, RZ, RZ, R0 ;  /* 0x000000ffff0c7224 */ /* 0x000fe200078e0000 */
        /* <DEDUP_REMOVED lines=29> */
[----:B0-----:R-:W-:Y:S02]  /*0630*/  PRMT R3, RZ, 0x7610, R39 ;  /* 0x00007610ff037816 */ /* 0x001fe40000000027 */
.L_x_4501:
        /* <DEDUP_REMOVED lines=18> */
[----:B------:R-:W-:Y:S01]  /*0760*/  BSSY B1, `(.L_x_4414) ;  /* 0x0000012000017945 */ /* 0x000fe20003800000 */
[----:B------:R-:W-:Y:S01]  /*0770*/  MOV R146, RZ ;  /* 0x000000ff00927202 */ /* 0x000fe20000000f00 */
[----:B------:R-:W-:-:S10]  /*0780*/  IMAD.MOV.U32 R147, RZ, RZ, R159 ;  /* 0x000000ffff937224 */ /* 0x000fd400078e009f */
        /* <DEDUP_REMOVED lines=11> */
[----:B------:R0:W5:Y:S04]  /*0840*/  @P5 LDG.E.128 R108, [R240.64] ;  /* 0x00000004f06c5981 */ /* 0x000168000c1e1d00 */
[----:B------:R0:W5:Y:S01]  /*0850*/  @P5 LDG.E.128 R112, [R240.64+0x10] ;  /* 0x00001004f0705981 */ /* 0x000162000c1e1d00 */
[----:B------:R-:W-:-:S02]  /*0860*/  IADD3 R147, R159, 0x80, RZ ;  /* 0x000000809f937810 */ /* 0x000fc40007ffe0ff */
[----:B------:R-:W-:Y:S02]  /*0870*/  IADD3 R146, R146, 0x80, RZ ;  /* 0x0000008092927810 */ /* 0x000fe40007ffe0ff */
.L_x_4415:
[----:B------:R-:W-:Y:S05]  /*0880*/  BSYNC B1 ;  /* 0x0000000000017941 */ /* 0x000fea0003800000 */
.L_x_4414:
        /* <DEDUP_REMOVED lines=8> */
[----:B------:R1:W5:Y:S04]  /*0910*/  @P5 LDG.E.128 R40, [R144.64] ;  /* 0x0000000490285981 */ /* 0x000368000c1e1d00 */
[----:B------:R1:W5:Y:S01]  /*0920*/  @P5 LDG.E.128 R36, [R144.64+0x10] ;  /* 0x0000100490245981 */ /* 0x000362000c1e1d00 */
[----:B------:R-:W-:-:S02]  /*0930*/  IADD3 R146, R146, 0x80, RZ ;  /* 0x0000008092927810 */ /* 0x000fc40007ffe0ff */
[----:B------:R-:W-:Y:S02]  /*0940*/  IADD3 R147, R147, 0x80, RZ ;  /* 0x0000008093937810 */ /* 0x000fe40007ffe0ff */
.L_x_4417:
[----:B------:R-:W-:Y:S05]  /*0950*/  BSYNC B1 ;  /* 0x0000000000017941 */ /* 0x000fea0003800000 */
.L_x_4416:
        /* <DEDUP_REMOVED lines=8> */
[----:B------:R1:W5:Y:S04]  /*09e0*/  @P5 LDG.E.128 R116, [R144.64] ;  /* 0x0000000490745981 */ /* 0x000368000c1e1d00 */
[----:B------:R1:W5:Y:S01]  /*09f0*/  @P5 LDG.E.128 R120, [R144.64+0x10] ;  /* 0x0000100490785981 */ /* 0x000362000c1e1d00 */
[----:B------:R-:W-:Y:S02]  /*0a00*/  IADD3 R146, R146, 0x80, RZ ;  /* 0x0000008092927810 */ /* 0x000fe40007ffe0ff */
[----:B------:R-:W-:Y:S02]  /*0a10*/  IADD3 R147, R147, 0x80, RZ ;  /* 0x0000008093937810 */ /* 0x000fe40007ffe0ff */
.L_x_4419:
[----:B------:R-:W-:Y:S05]  /*0a20*/  BSYNC B1 ;  /* 0x0000000000017941 */ /* 0x000fea0003800000 */
.L_x_4418:
[----:B------:R-:W-:Y:S01]  /*0a30*/  CS2R R236, SRZ ;  /* 0x0000000000ec7805 */ /* 0x000fe2000001ff00 */
        /* <DEDUP_REMOVED lines=9> */
[----:B------:R-:W-:Y:S01]  /*0ad0*/  MOV R236, RZ ;  /* 0x000000ff00ec7202 */ /* 0x000fe20000000f00 */
[----:B------:R-:W-:Y:S05]  /*0ae0*/  BRA `(.L_x_4420) ;  /* 0x000015c000007947 */ /* 0x000fea0003800000 */
.L_x_4413:
[----:B0-----:R-:W-:-:S06]  /*0af0*/  IMAD.WIDE R144, R12, R153, c[0x0][0x1a0] ;  /* 0x000068000c907625 */ /* 0x001fcc00078e0299 */
[----:B------:R-:W2:Y:S01]  /*0b00*/  LDG.E R144, [R144.64] ;  /* 0x0000000490907981 */ /* 0x000ea2000c1e1900 */
[----:B-----5:R-:W-:Y:S01]  /*0b10*/  ISETP.GE.AND P5, PT, R0, 0x1, PT ;  /* 0x000000010000780c */ /* 0x020fe20003fa6270 */
[----:B------:R-:W-:Y:S01]  /*0b20*/  IMAD.MOV.U32 R169, RZ, RZ, RZ ;  /* 0x000000ffffa97224 */ /* 0x000fe200078e00ff */
[----:B------:R-:W-:Y:S01]  /*0b30*/  IADD3 R146, R148, -0x1, RZ ;  /* 0xffffffff94927810 */ /* 0x000fe20007ffe0ff */
[----:B------:R-:W-:Y:S01]  /*0b40*/  BSSY B1, `(.L_x_4421) ;  /* 0x000005f000017945 */ /* 0x000fe20003800000 */
[----:B------:R-:W-:Y:S01]  /*0b50*/  CS2R R236, SRZ ;  /* 0x0000000000ec7805 */ /* 0x000fe2000001ff00 */
        /* <DEDUP_REMOVED lines=13> */
[----:B------:R-:W-:Y:S01]  /*0c30*/  HFMA2.MMA R149, -RZ, RZ, 0, 9.5367431640625e-07 ;  /* 0x00000010ff957435 */ /* 0x000fe200000001ff */
[----:B------:R-:W-:-:S05]  /*0c40*/  IMAD.WIDE.U32 R220, R159, R170, c[0x0][0x188] ;  /* 0x000062009fdc7625 */ /* 0x000fca00078e00aa */
[----:B------:R-:W2:Y:S04]  /*0c50*/  LDG.E.128 R144, [R220.64] ;  /* 0x00000004dc907981 */ /* 0x000ea8000c1e1d00 */
[----:B------:R-:W-:Y:S01]  /*0c60*/  IMAD.WIDE.U32 R148, R238, R149, c[0x0][0x208] ;  /* 0x00008200ee947625 */ /* 0x000fe200078e0095 */
[----:B------:R-:W3:Y:S05]  /*0c70*/  LDG.E.128 R152, [R220.64+0x10] ;  /* 0x00001004dc987981 */ /* 0x000eea000c1e1d00 */
[----:B------:R-:W4:Y:S01]  /*0c80*/  LDG.E.128 R148, [R148.64] ;  /* 0x0000000494947981 */ /* 0x000f22000c1e1d00 */
        /* <DEDUP_REMOVED lines=9> */
[----:B------:R-:W-:Y:S01]  /*0d20*/  IADD3 R169, R169, 0x80, RZ ;  /* 0x00000080a9a97810 */ /* 0x000fe20007ffe0ff */
[----:B--2---:R-:W-:-:S04]  /*0d30*/  FADD.FTZ R219, -R168, R144 ;  /* 0x00000090a8db7221 */ /* 0x004fc80000010100 */
[----:B------:R-:W-:Y:S01]  /*0d40*/  FMUL.FTZ R234, R2, R219 ;  /* 0x000000db02ea7220 */ /* 0x000fe20000410000 */
        /* <DEDUP_REMOVED lines=14> */
[----:B---3--:R-:W-:Y:S02]  /*0e30*/  FADD.FTZ R227, -R168, R154 ;  /* 0x0000009aa8e37221 */ /* 0x008fe40000010100 */
[----:B------:R-:W-:-:S02]  /*0e40*/  FFMA.FTZ R46, R230, R229, R46 ;  /* 0x000000e5e62e7223 */ /* 0x000fc4000001002e */
[----:B------:R-:W-:Y:S02]  /*0e50*/  FADD.FTZ R74, R74, R229 ;  /* 0x000000e54a4a7221 */ /* 0x000fe40000010000 */
        /* <DEDUP_REMOVED lines=12> */
[----:B------:R-:W-:-:S02]  /*0f20*/  FMUL.FTZ R226, R2, R225 ;  /* 0x000000e102e27220 */ /* 0x000fc40000410000 */
[----:B------:R-:W-:Y:S02]  /*0f30*/  FADD.FTZ R153, -R168, R153 ;  /* 0x00000099a8997221 */ /* 0x000fe40000010100 */
        /* <DEDUP_REMOVED lines=31> */
.L_x_4422:
[----:B0-----:R-:W-:Y:S05]  /*1130*/  BSYNC B1 ;  /* 0x0000000000017941 */ /* 0x001fea0003800000 */
.L_x_4421:
        /* <DEDUP_REMOVED lines=8> */
[----:B------:R-:W-:-:S05]  /*11c0*/  MOV R162, 0x8 ;  /* 0x0000000800a27802 */ /* 0x000fca0000000f00 */
[----:B------:R-:W-:-:S06]  /*11d0*/  IMAD.WIDE.U32 R162, R169, R162, c[0x0][0x190] ;  /* 0x00006400a9a27625 */ /* 0x000fcc00078e00a2 */
[----:B------:R-:W5:Y:S01]  /*11e0*/  LDG.E.64 R162, [R162.64] ;  /* 0x00000004a2a27981 */ /* 0x000f62000c1e1b00 */
[----:B------:R-:W-:-:S04]  /*11f0*/  ISETP.NE.U32.AND P5, PT, RZ, c[0x0][0x218], PT ;  /* 0x00008600ff007a0c */ /* 0x000fc80003fa5070 */
[----:B------:R-:W-:-:S13]  /*1200*/  ISETP.NE.AND.EX P5, PT, RZ, c[0x0][0x21c], PT, P5 ;  /* 0x00008700ff007a0c */ /* 0x000fda0003fa5350 */
[----:B------:R-:W-:-:S05]  /*1210*/  @P5 IMAD.WIDE.U32 R172, R235, R170, c[0x0][0x218] ;  /* 0x00008600ebac5625 */ /* 0x000fca00078e00aa */
[----:B------:R1:W5:Y:S04]  /*1220*/  @P5 LDG.E.128 R40, [R172.64] ;  /* 0x00000004ac285981 */ /* 0x000368000c1e1d00 */
[----:B------:R1:W5:Y:S01]  /*1230*/  @P5 LDG.E.128 R36, [R172.64+0x10] ;  /* 0x00001004ac245981 */ /* 0x000362000c1e1d00 */
[----:B------:R-:W-:Y:S02]  /*1240*/  IADD3 R238, R238, 0x80, RZ ;  /* 0x00000080eeee7810 */ /* 0x000fe40007ffe0ff */
[----:B------:R-:W-:Y:S02]  /*1250*/  IADD3 R169, R169, 0x80, RZ ;  /* 0x00000080a9a97810 */ /* 0x000fe40007ffe0ff */
[----:B------:R-:W-:Y:S01]  /*1260*/  IADD3 R235, R235, 0x80, RZ ;  /* 0x00000080ebeb7810 */ /* 0x000fe20007ffe0ff */
[----:B--2---:R-:W-:-:S04]  /*1270*/  FADD.FTZ R171, -R168, R144 ;  /* 0x00000090a8ab7221 */ /* 0x004fc80000010100 */
[----:B------:R-:W-:Y:S01]  /*1280*/  FMUL.FTZ R218, R2, R171 ;  /* 0x000000ab02da7220 */ /* 0x000fe20000410000 */
[--C-:B----4-:R-:W-:Y:S01]  /*1290*/  PRMT R177, RZ, 0x5410, R148.reuse ;  /* 0x00005410ffb17816 */ /* 0x110fe20000000094 */
[C---:B------:R-:W-:Y:S01]  /*12a0*/  FADD.FTZ R179, -R168.reuse, R145 ;  /* 0x00000091a8b37221 */ /* 0x040fe20000010100 */
[----:B------:R-:W-:Y:S01]  /*12b0*/  PRMT R148, RZ, 0x7610, R148 ;  /* 0x00007610ff947816 */ /* 0x000fe20000000094 */
[----:B0-----:R-:W-:Y:S02]  /*12c0*/  FADD.FTZ R175, -R168, R146 ;  /* 0x00000092a8af7221 */ /* 0x001fe40000010100 */
[-C--:B------:R-:W-:Y:S02]  /*12d0*/  FFMA.FTZ R136, R218, R177.reuse, R136 ;  /* 0x000000b1da887223 */ /* 0x080fe40000010088 */
[----:B------:R-:W-:Y:S02]  /*12e0*/  FADD.FTZ R52, R52, R177 ;  /* 0x000000b134347221 */ /* 0x000fe40000010000 */
[----:B------:R-:W-:Y:S01]  /*12f0*/  FMUL.FTZ R177, R29, R177 ;  /* 0x000000b11db17220 */ /* 0x000fe20000410000 */
[----:B------:R-:W-:Y:S01]  /*1300*/  PRMT R180, RZ, 0x5410, R149 ;  /* 0x00005410ffb47816 */ /* 0x000fe20000000095 */
[----:B------:R-:W-:-:S02]  /*1310*/  FADD.FTZ R147, -R168, R147 ;  /* 0x00000093a8937221 */ /* 0x000fc40000010100 */
[C---:B-1----:R-:W-:Y:S02]  /*1320*/  FMUL.FTZ R172, R2.reuse, R179 ;  /* 0x000000b302ac7220 */ /* 0x042fe40000410000 */
[----:B------:R-:W-:Y:S02]  /*1330*/  FMUL.FTZ R171, R2, R175 ;  /* 0x000000af02ab7220 */ /* 0x000fe40000410000 */
[----:B------:R-:W-:Y:S02]  /*1340*/  FMUL.FTZ R179, R28, R148 ;  /* 0x000000941cb37220 */ /* 0x000fe40000410000 */
[----:B------:R-:W-:Y:S02]  /*1350*/  FADD.FTZ R146, R237, R177 ;  /* 0x000000b1ed927221 */ /* 0x000fe40000010000 */
[----:B------:R-:W-:Y:S01]  /*1360*/  FFMA.FTZ R236, R218, R177, R236 ;  /* 0x000000b1daec7223 */ /* 0x000fe200000100ec */
[----:B------:R-:W-:Y:S01]  /*1370*/  PRMT R149, RZ, 0x7610, R149 ;  /* 0x00007610ff957816 */ /* 0x000fe20000000095 */
[----:B------:R-:W-:-:S02]  /*1380*/  FMUL.FTZ R174, R2, R147 ;  /* 0x0000009302ae7220 */ /* 0x000fc40000410000 */
[-C--:B------:R-:W-:Y:S02]  /*1390*/  FFMA.FTZ R138, R171, R180.reuse, R138 ;  /* 0x000000b4ab8a7223 */ /* 0x080fe4000001008a */
[----:B------:R-:W-:Y:S02]  /*13a0*/  FADD.FTZ R54, R54, R180 ;  /* 0x000000b436367221 */ /* 0x000fe40000010000 */
[----:B------:R-:W-:Y:S02]  /*13b0*/  FMUL.FTZ R180, R27, R180 ;  /* 0x000000b41bb47220 */ /* 0x000fe40000410000 */
[----:B------:R-:W-:Y:S02]  /*13c0*/  FADD.FTZ R147, R146, R179 ;  /* 0x000000b392937221 */ /* 0x000fe40000010000 */
[----:B------:R-:W-:Y:S01]  /*13d0*/  FFMA.FTZ R236, R172, R179, R236 ;  /* 0x000000b3acec7223 */ /* 0x000fe200000100ec */
[----:B------:R-:W-:Y:S01]  /*13e0*/  PRMT R183, RZ, 0x5410, R150 ;  /* 0x00005410ffb77816 */ /* 0x000fe20000000096 */
[----:B---3--:R-:W-:-:S02]  /*13f0*/  FADD.FTZ R173, -R168, R152 ;  /* 0x00000098a8ad7221 */ /* 0x008fc40000010100 */
[----:B------:R-:W-:Y:S02]  /*1400*/  FMUL.FTZ R181, R26, R149 ;  /* 0x000000951ab57220 */ /* 0x000fe40000410000 */
[----:B------:R-:W-:Y:S02]  /*1410*/  FADD.FTZ R146, R147, R180 ;  /* 0x000000b493927221 */ /* 0x000fe40000010000 */
[----:B------:R-:W-:Y:S01]  /*1420*/  FFMA.FTZ R236, R171, R180, R236 ;  /* 0x000000b4abec7223 */ /* 0x000fe200000100ec */
[--C-:B------:R-:W-:Y:S01]  /*1430*/  PRMT R145, RZ, 0x5410, R151.reuse ;  /* 0x00005410ff917816 */ /* 0x100fe20000000097 */
[----:B------:R-:W-:Y:S01]  /*1440*/  FMUL.FTZ R173, R2, R173 ;  /* 0x000000ad02ad7220 */ /* 0x000fe20000410000 */
[----:B------:R-:W-:Y:S01]  /*1450*/  PRMT R144, RZ, 0x7610, R151 ;  /* 0x00007610ff907816 */ /* 0x000fe20000000097 */
[C---:B------:R-:W-:Y:S01]  /*1460*/  FADD.FTZ R151, -R168.reuse, R154 ;  /* 0x0000009aa8977221 */ /* 0x040fe20000010100 */
[----:B------:R-:W-:Y:S01]  /*1470*/  PRMT R150, RZ, 0x7610, R150 ;  /* 0x00007610ff967816 */ /* 0x000fe20000000096 */
[----:B------:R-:W-:-:S02]  /*1480*/  FADD.FTZ R153, -R168, R153 ;  /* 0x00000099a8997221 */ /* 0x000fc40000010100 */
[----:B------:R-:W-:Y:S02]  /*1490*/  FMUL.FTZ R182, R24, R183 ;  /* 0x000000b718b67220 */ /* 0x000fe40000410000 */
[----:B------:R-:W-:Y:S02]  /*14a0*/  FADD.FTZ R147, R146, R181 ;  /* 0x000000b592937221 */ /* 0x000fe40000010000 */
[----:B------:R-:W-:Y:S02]  /*14b0*/  FFMA.FTZ R236, R174, R181, R236 ;  /* 0x000000b5aeec7223 */ /* 0x000fe400000100ec */
[----:B------:R-:W-:Y:S02]  /*14c0*/  FADD.FTZ R155, -R168, R155 ;  /* 0x0000009ba89b7221 */ /* 0x000fe40000010100 */
[----:B------:R-:W-:Y:S02]  /*14d0*/  FMUL.FTZ R175, R2, R151 ;  /* 0x0000009702af7220 */ /* 0x000fe40000410000 */
[----:B------:R-:W-:-:S02]  /*14e0*/  FADD.FTZ R84, R84, R183 ;  /* 0x000000b754547221 */ /* 0x000fc40000010000 */
[----:B------:R-:W-:Y:S02]  /*14f0*/  FFMA.FTZ R88, R173, R183, R88 ;  /* 0x000000b7ad587223 */ /* 0x000fe40000010058 */
[C---:B------:R-:W-:Y:S02]  /*1500*/  FMUL.FTZ R176, R2.reuse, R153 ;  /* 0x0000009902b07220 */ /* 0x040fe40000410000 */
[----:B------:R-:W-:Y:S02]  /*1510*/  FMUL.FTZ R183, R23, R150 ;  /* 0x0000009617b77220 */ /* 0x000fe40000410000 */
[----:B------:R-:W-:Y:S02]  /*1520*/  FADD.FTZ R146, R147, R182 ;  /* 0x000000b693927221 */ /* 0x000fe40000010000 */
[----:B------:R-:W-:Y:S02]  /*1530*/  FFMA.FTZ R236, R173, R182, R236 ;  /* 0x000000b6adec7223 */ /* 0x000fe400000100ec */
[----:B------:R-:W-:-:S02]  /*1540*/  FMUL.FTZ R178, R2, R155 ;  /* 0x0000009b02b27220 */ /* 0x000fc40000410000 */
        /* <DEDUP_REMOVED lines=18> */
.L_x_4424:
[----:B------:R-:W-:Y:S05]  /*1670*/  BSYNC B1 ;  /* 0x0000000000017941 */ /* 0x000fea0003800000 */
.L_x_4423:
        /* <DEDUP_REMOVED lines=8> */
[----:B------:R-:W-:-:S04]  /*1700*/  IMAD.MOV.U32 R164, RZ, RZ, 0x8 ;  /* 0x00000008ffa47424 */ /* 0x000fc800078e00ff */
        /* <DEDUP_REMOVED lines=10> */
[----:B--2---:R-:W-:-:S02]  /*17b0*/  FADD.FTZ R189, -R168, R146 ;  /* 0x00000092a8bd7221 */ /* 0x004fc40000010100 */
[C---:B------:R-:W-:Y:S02]  /*17c0*/  FADD.FTZ R195, -R168.reuse, R147 ;  /* 0x00000093a8c37221 */ /* 0x040fe40000010100 */
[----:B------:R-:W-:Y:S01]  /*17d0*/  FADD.FTZ R191, -R168, R144 ;  /* 0x00000090a8bf7221 */ /* 0x000fe20000010100 */
[--C-:B----4-:R-:W-:Y:S01]  /*17e0*/  PRMT R147, RZ, 0x5410, R148.reuse ;  /* 0x00005410ff937816 */ /* 0x110fe20000000094 */
[C---:B------:R-:W-:Y:S01]  /*17f0*/  FMUL.FTZ R189, R2.reuse, R189 ;  /* 0x000000bd02bd7220 */ /* 0x040fe20000410000 */
[--C-:B------:R-:W-:Y:S01]  /*1800*/  PRMT R197, RZ, 0x5410, R149.reuse ;  /* 0x00005410ffc57816 */ /* 0x100fe20000000095 */
[----:B------:R-:W-:Y:S01]  /*1810*/  FMUL.FTZ R188, R2, R195 ;  /* 0x000000c302bc7220 */ /* 0x000fe20000410000 */
[----:B------:R-:W-:Y:S01]  /*1820*/  PRMT R146, RZ, 0x7610, R149 ;  /* 0x00007610ff927816 */ /* 0x000fe20000000095 */
[----:B------:R-:W-:Y:S01]  /*1830*/  FADD.FTZ R193, -R168, R145 ;  /* 0x00000091a8c17221 */ /* 0x000fe20000010100 */
[----:B------:R-:W-:Y:S01]  /*1840*/  PRMT R148, RZ, 0x7610, R148 ;  /* 0x00007610ff947816 */ /* 0x000fe20000000094 */
[----:B0-----:R-:W-:-:S02]  /*1850*/  FMUL.FTZ R187, R2, R191 ;  /* 0x000000bf02bb7220 */ /* 0x001fc40000410000 */
[----:B------:R-:W-:Y:S02]  /*1860*/  FMUL.FTZ R194, R20, R147 ;  /* 0x0000009314c27220 */ /* 0x000fe40000410000 */
[-C--:B------:R-:W-:Y:S02]  /*1870*/  FFMA.FTZ R58, R189, R197.reuse, R58 ;  /* 0x000000c5bd3a7223 */ /* 0x080fe4000001003a */
[----:B------:R-:W-:Y:S02]  /*1880*/  FADD.FTZ R94, R94, R197 ;  /* 0x000000c55e5e7221 */ /* 0x000fe40000010000 */
[----:B------:R-:W-:Y:S02]  /*1890*/  FMUL.FTZ R196, R18, R197 ;  /* 0x000000c512c47220 */ /* 0x000fe40000410000 */
[----:B------:R-:W-:Y:S02]  /*18a0*/  FFMA.FTZ R59, R188, R146, R59 ;  /* 0x00000092bc3b7223 */ /* 0x000fe4000001003b */
[----:B------:R-:W-:-:S02]  /*18b0*/  FADD.FTZ R95, R95, R146 ;  /* 0x000000925f5f7221 */ /* 0x000fc40000010000 */
[----:B------:R-:W-:Y:S02]  /*18c0*/  FMUL.FTZ R197, R17, R146 ;  /* 0x0000009211c57220 */ /* 0x000fe40000410000 */
[----:B------:R-:W-:Y:S02]  /*18d0*/  FMUL.FTZ R186, R2, R193 ;  /* 0x000000c102ba7220 */ /* 0x000fe40000410000 */
[----:B------:R-:W-:Y:S02]  /*18e0*/  FMUL.FTZ R195, R19, R148 ;  /* 0x0000009413c37220 */ /* 0x000fe40000410000 */
[----:B------:R-:W-:Y:S02]  /*18f0*/  FADD.FTZ R146, R237, R194 ;  /* 0x000000c2ed927221 */ /* 0x000fe40000010000 */
[C---:B------:R-:W-:Y:S02]  /*1900*/  FFMA.FTZ R236, R187.reuse, R194, R236 ;  /* 0x000000c2bbec7223 */ /* 0x040fe400000100ec */
[----:B------:R-:W-:-:S02]  /*1910*/  FFMA.FTZ R56, R187, R147, R56 ;  /* 0x00000093bb387223 */ /* 0x000fc40000010038 */
[----:B------:R-:W-:Y:S02]  /*1920*/  FADD.FTZ R92, R92, R147 ;  /* 0x000000935c5c7221 */ /* 0x000fe40000010000 */
[----:B------:R-:W-:Y:S02]  /*1930*/  FADD.FTZ R147, R146, R195 ;  /* 0x000000c392937221 */ /* 0x000fe40000010000 */
[----:B------:R-:W-:Y:S01]  /*1940*/  FFMA.FTZ R236, R186, R195, R236 ;  /* 0x000000c3baec7223 */ /* 0x000fe200000100ec */
[----:B------:R-:W-:Y:S01]  /*1950*/  PRMT R149, RZ, 0x5410, R150 ;  /* 0x00005410ff957816 */ /* 0x000fe20000000096 */
[----:B------:R-:W-:Y:S01]  /*1960*/  FADD.FTZ R146, R147, R196 ;  /* 0x000000c493927221 */ /* 0x000fe20000010000 */
[--C-:B------:R-:W-:Y:S01]  /*1970*/  PRMT R145, RZ, 0x5410, R151.reuse ;  /* 0x00005410ff917816 */ /* 0x100fe20000000097 */
        /* <DEDUP_REMOVED lines=10> */
[----:B------:R-:W-:-:S02]  /*1a20*/  FADD.FTZ R155, -R168, R155 ;  /* 0x0000009ba89b7221 */ /* 0x000fc40000010100 */
[C---:B------:R-:W-:Y:S02]  /*1a30*/  FMUL.FTZ R193, R2.reuse, R199 ;  /* 0x000000c702c17220 */ /* 0x040fe40000410000 */
        /* <DEDUP_REMOVED lines=23> */
.L_x_4426:
[----:B------:R-:W-:Y:S05]  /*1bb0*/  BSYNC B1 ;  /* 0x0000000000017941 */ /* 0x000fea0003800000 */
.L_x_4425:
[----:B------:R-:W-:Y:S05]  /*1bc0*/  @!P3 BRA `(.L_x_4420) ;  /* 0x000004e00000b947 */ /* 0x000fea0003800000 */
[----:B------:R-:W-:Y:S01]  /*1bd0*/  HFMA2.MMA R149, -RZ, RZ, 0, 9.5367431640625e-07 ;  /* 0x00000010ff957435 */ /* 0x000fe200000001ff */
[----:B------:R-:W-:-:S05]  /*1be0*/  IMAD.WIDE.U32 R202, R235, R170, c[0x0][0x188] ;  /* 0x00006200ebca7625 */ /* 0x000fca00078e00aa */
[----:B------:R-:W2:Y:S04]  /*1bf0*/  LDG.E.128 R144, [R202.64] ;  /* 0x00000004ca907981 */ /* 0x000ea8000c1e1d00 */
[----:B------:R-:W-:Y:S01]  /*1c00*/  IMAD.WIDE.U32 R148, R238, R149, c[0x0][0x208] ;  /* 0x00008200ee947625 */ /* 0x000fe200078e0095 */
[----:B------:R0:W3:Y:S05]  /*1c10*/  LDG.E.128 R152, [R202.64+0x10] ;  /* 0x00001004ca987981 */ /* 0x0000ea000c1e1d00 */
        /* <DEDUP_REMOVED lines=9> */
[----:B--2---:R-:W-:-:S04]  /*1cb0*/  FADD.FTZ R169, -R168, R144 ;  /* 0x00000090a8a97221 */ /* 0x004fc80000010100 */
[----:B0-----:R-:W-:Y:S01]  /*1cc0*/  FMUL.FTZ R203, R2, R169 ;  /* 0x000000a902cb7220 */ /* 0x001fe20000410000 */
        /* <DEDUP_REMOVED lines=62> */
.L_x_4420:
[----:B------:R-:W-:Y:S05]  /*20b0*/  BSYNC B0 ;  /* 0x0000000000007941 */ /* 0x000fea0003800000 */
.L_x_4412:
[----:B------:R-:W-:Y:S02]  /*20c0*/  LOP3.LUT P6, RZ, R10, 0xff, RZ, 0xc0, !PT ;  /* 0x000000ff0aff7812 */ /* 0x000fe400078cc0ff */
[----:B------:R-:W-:Y:S02]  /*20d0*/  SHF.R.U32.HI R146, RZ, 0x5, R158 ;  /* 0x00000005ff927819 */ /* 0x000fe4000001169e */
[----:B------:R-:W-:-:S02]  /*20e0*/  LOP3.LUT P5, RZ, R158, 0x1f, RZ, 0xc0, !PT ;  /* 0x0000001f9eff7812 */ /* 0x000fc400078ac0ff */
[----:B------:R-:W-:-:S07]  /*20f0*/  LOP3.LUT R154, R146, 0x7fffffc, RZ, 0xc0, !PT ;  /* 0x07fffffc929a7812 */ /* 0x000fce00078ec0ff */
[----:B------:R-:W-:Y:S01]  /*2100*/  @!P6 IADD3 R154, R154, 0x4, RZ ;  /* 0x000000049a9ae810 */ /* 0x000fe20007ffe0ff */
[----:B------:R-:W-:Y:S05]  /*2110*/  BRA.DIV ~URZ, `(.L_x_4427) ;  /* 0x000030127f007947 */ /* 0x000fea000b800000 */
[----:B------:R2:W3:Y:S02]  /*2120*/  SHFL.DOWN PT, R148, R237, 0x10, 0x1f ;  /* 0x0a001f00ed947f89 */ /* 0x0004e400000e0000 */
.L_x_4502:
        /* <DEDUP_REMOVED lines=18> */
.L_x_4503:
[----:B------:R-:W-:Y:S01]  /*2250*/  @!P5 LOP3.LUT R145, R146, 0x3, RZ, 0xc0, !PT ;  /* 0x000000039291d812 */ /* 0x000fe200078ec0ff */
[----:B---3--:R-:W-:Y:S01]  /*2260*/  FADD.FTZ R152, R151, R150 ;  /* 0x0000009697987221 */ /* 0x008fe20000010000 */
[----:B------:R-:W-:Y:S01]  /*2270*/  WARPSYNC 0xffffffff ;  /* 0xffffffff00007948 */ /* 0x000fe20003800000 */
[----:B-12---:R-:W-:Y:S01]  /*2280*/  FADD.FTZ R153, R168, R153 ;  /* 0x00000099a8997221 */ /* 0x006fe20000010000 */
[----:B------:R-:W-:Y:S01]  /*2290*/  ISETP.NE.AND P6, PT, R25, RZ, PT ;  /* 0x000000ff1900720c */ /* 0x000fe20003fc5270 */
[----:B------:R-:W-:Y:S01]  /*22a0*/  @!P5 IMAD.IADD R155, R154, 0x1, R145 ;  /* 0x000000019a9bd824 */ /* 0x000fe200078e0291 */
[----:B------:R-:W-:Y:S04]  /*22b0*/  BSSY B0, `(.L_x_4429) ;  /* 0x00000c0000007945 */ /* 0x000fe80003800000 */
[----:B------:R-:W-:Y:S04]  /*22c0*/  @!P5 STS.64 [R155.X8+0x4000], R152 ;  /* 0x004000989b00d388 */ /* 0x000fe80000008a00 */
[----:B------:R-:W-:Y:S01]  /*22d0*/  BAR.SYNC.DEFER_BLOCKING 0x0 ;  /* 0x0000000000007b1d */ /* 0x000fe20000010000 */
[----:B------:R-:W-:-:S13]  /*22e0*/  ISETP.GE.AND P5, PT, R0, 0x1, PT ;  /* 0x000000010000780c */ /* 0x000fda0003fa6270 */
[----:B------:R-:W-:-:S05]  /*22f0*/  @P5 IADD3 R168, R0, -0x1, RZ ;  /* 0xffffffff00a85810 */ /* 0x000fca0007ffe0ff */
[----:B------:R-:W-:Y:S01]  /*2300*/  @P5 IMAD R168, R168, c[0x0][0x168], RZ ;  /* 0x00005a00a8a85a24 */ /* 0x000fe200078e02ff */
[----:B------:R-:W1:Y:S04]  /*2310*/  LDS.128 R144, [R154.X8+0x4000] ;  /* 0x004000009a907984 */ /* 0x000e680000008c00 */
[----:B------:R-:W2:Y:S01]  /*2320*/  LDS.128 R148, [R154.X8+0x4010] ;  /* 0x004010009a947984 */ /* 0x000ea20000008c00 */
[----:B-1----:R-:W-:Y:S01]  /*2330*/  FADD.FTZ R169, RZ, R144 ;  /* 0x00000090ffa97221 */ /* 0x002fe20000010000 */
[----:B------:R-:W-:Y:S01]  /*2340*/  @P5 LOP3.LUT R144, R158, 0x7f, RZ, 0xc0, !PT ;  /* 0x0000007f9e905812 */ /* 0x000fe200078ec0ff */
[----:B------:R-:W-:Y:S01]  /*2350*/  FADD.FTZ R0, RZ, R145 ;  /* 0x00000091ff007221 */ /* 0x000fe20000010000 */
[----:B------:R-:W-:Y:S01]  /*2360*/  @P5 SHF.R.S32.HI R145, RZ, 0x1f, R168 ;  /* 0x0000001fff915819 */ /* 0x000fe200000114a8 */
[----:B------:R-:W-:-:S02]  /*2370*/  FADD.FTZ R169, R146, R169 ;  /* 0x000000a992a97221 */ /* 0x000fc40000010000 */
[----:B------:R-:W-:Y:S01]  /*2380*/  FADD.FTZ R0, R147, R0 ;  /* 0x0000000093007221 */ /* 0x000fe20000010000 */
[----:B------:R-:W-:Y:S01]  /*2390*/  @P5 LEA.HI R145, R145, R168, RZ, 0x3 ;  /* 0x000000a891915211 */ /* 0x000fe200078f18ff */
[----:B--2---:R-:W-:Y:S02]  /*23a0*/  FADD.FTZ R169, R169, R148 ;  /* 0x00000094a9a97221 */ /* 0x004fe40000010000 */
[----:B------:R-:W-:Y:S02]  /*23b0*/  FADD.FTZ R0, R0, R149 ;  /* 0x0000009500007221 */ /* 0x000fe40000010000 */
[----:B------:R-:W-:Y:S02]  /*23c0*/  FADD.FTZ R150, R150, R169 ;  /* 0x000000a996967221 */ /* 0x000fe40000010000 */
[----:B------:R-:W-:Y:S01]  /*23d0*/  FADD.FTZ R148, R151, R0 ;  /* 0x0000000097947221 */ /* 0x000fe20000010000 */
[----:B------:R-:W-:Y:S01]  /*23e0*/  MOV R0, RZ ;  /* 0x000000ff00007202 */ /* 0x000fe20000000f00 */
[----:B------:R-:W-:Y:S01]  /*23f0*/  FMUL.FTZ R149, R150, c[0x0][0x1e0] ;  /* 0x0000780096957a20 */ /* 0x000fe20000410000 */
[----:B------:R-:W-:Y:S01]  /*2400*/  @P5 LEA.HI.SX32 R0, R145, R144, 0x1d ;  /* 0x0000009091005211 */ /* 0x000fe200078feaff */
[----:B------:R-:W-:-:S03]  /*2410*/  FMUL.FTZ R148, R148, c[0x0][0x1e0] ;  /* 0x0000780094947a20 */ /* 0x000fc60000410000 */
[----:B------:R-:W-:Y:S01]  /*2420*/  FSEL R149, R149, RZ, !P6 ;  /* 0x000000ff95957208 */ /* 0x000fe20007000000 */
[----:B------:R-:W-:Y:S05]  /*2430*/  @!P0 BRA `(.L_x_4430) ;  /* 0x00000a7000008947 */ /* 0x000fea0003800000 */
[----:B------:R-:W-:Y:S01]  /*2440*/  @!P4 ISETP.NE.U32.AND P6, PT, RZ, c[0x0][0x218], PT ;  /* 0x00008600ff00ca0c */ /* 0x000fe20003fc5070 */
[----:B------:R-:W-:Y:S03]  /*2450*/  BSSY B1, `(.L_x_4431) ;  /* 0x000000a000017945 */ /* 0x000fe60003800000 */
[----:B------:R-:W-:-:S04]  /*2460*/  @!P4 ISETP.NE.AND.EX P6, PT, RZ, c[0x0][0x21c], PT, P6 ;  /* 0x00008700ff00ca0c */ /* 0x000fc80003fc5360 */
[----:B-----5:R-:W-:Y:S01]  /*2470*/  @!P4 FSEL R145, R108, RZ, P6 ;  /* 0x000000ff6c91c208 */ /* 0x020fe20003000000 */
[----:B------:R-:W-:Y:S05]  /*2480*/  @!P4 BRA `(.L_x_4432) ;  /* 0x000000600000c947 */ /* 0x000fea0003800000 */
[----:B------:R-:W-:Y:S01]  /*2490*/  ISETP.NE.U32.AND P6, PT, RZ, c[0x0][0x218], PT ;  /* 0x00008600ff007a0c */ /* 0x000fe20003fc5070 */
[----:B------:R-:W-:-:S03]  /*24a0*/  FFMA.FTZ R144, R234, R148, R149 ;  /* 0x00000094ea907223 */ /* 0x000fc60000010095 */
[----:B------:R-:W-:Y:S01]  /*24b0*/  ISETP.NE.AND.EX P6, PT, RZ, c[0x0][0x21c], PT, P6 ;  /* 0x00008700ff007a0c */ /* 0x000fe20003fc5360 */
[----:B------:R-:W-:-:S04]  /*24c0*/  FADD.FTZ R145, R233, -R144 ;  /* 0x80000090e9917221 */ /* 0x000fc80000010000 */
[----:B------:R-:W-:-:S08]  /*24d0*/  FMUL.FTZ R145, R2, R145 ;  /* 0x0000009102917220 */ /* 0x000fd00000410000 */
[----:B------:R-:W-:Y:S02]  /*24e0*/  @P6 FADD.FTZ R145, R108, R145 ;  /* 0x000000916c916221 */ /* 0x000fe40000010000 */
.L_x_4432:
[----:B------:R-:W-:Y:S05]  /*24f0*/  BSYNC B1 ;  /* 0x0000000000017941 */ /* 0x000fea0003800000 */
.L_x_4431:
[----:B------:R-:W-:Y:S01]  /*2500*/  @P5 FMUL.FTZ R144, R145, c[0x0][0x1ec] ;  /* 0x00007b0091905a20 */ /* 0x000fe20000410000 */
[----:B------:R-:W-:Y:S01]  /*2510*/  @P5 LOP3.LUT P6, RZ, R160, 0xff, RZ, 0xc0, !PT ;  /* 0x000000ffa0ff5812 */ /* 0x000fe200078cc0ff */
[----:B------:R-:W-:Y:S02]  /*2520*/  BSSY B1, `(.L_x_4433) ;  /* 0x000000d000017945 */ /* 0x000fe40003800000 */
[----:B------:R-:W-:-:S05]  /*2530*/  @P5 FMUL.FTZ R144, R144, c[0x0][0x1e8] ;  /* 0x00007a0090905a20 */ /* 0x000fca0000410000 */
[----:B------:R-:W-:Y:S02]  /*2540*/  @P5 FSEL R144, R144, RZ, P6 ;  /* 0x000000ff90905208 */ /* 0x000fe40003000000 */
        /* <DEDUP_REMOVED lines=10> */
.L_x_4434:
[----:B------:R-:W-:Y:S05]  /*25f0*/  BSYNC B1 ;  /* 0x0000000000017941 */ /* 0x000fea0003800000 */
.L_x_4433:
        /* <DEDUP_REMOVED lines=15> */
.L_x_4436:
[----:B------:R-:W-:Y:S05]  /*26f0*/  BSYNC B1 ;  /* 0x0000000000017941 */ /* 0x000fea0003800000 */
.L_x_4435:
        /* <DEDUP_REMOVED lines=15> */
.L_x_4438:
[----:B------:R-:W-:Y:S05]  /*27f0*/  BSYNC B1 ;  /* 0x0000000000017941 */ /* 0x000fea0003800000 */
.L_x_4437:
        /* <DEDUP_REMOVED lines=15> */
.L_x_4440:
[----:B------:R-:W-:Y:S05]  /*28f0*/  BSYNC B1 ;  /* 0x0000000000017941 */ /* 0x000fea0003800000 */
.L_x_4439:
        /* <DEDUP_REMOVED lines=15> */
.L_x_4442:
[----:B------:R-:W-:Y:S05]  /*29f0*/  BSYNC B1 ;  /* 0x0000000000017941 */ /* 0x000fea0003800000 */
.L_x_4441:
        /* <DEDUP_REMOVED lines=15> */
.L_x_4444:
[----:B------:R-:W-:Y:S05]  /*2af0*/  BSYNC B1 ;  /* 0x0000000000017941 */ /* 0x000fea0003800000 */
.L_x_4443:
[----:B------:R-:W-:Y:S01]  /*2b00*/  @P5 FMUL.FTZ R155, R235, c[0x0][0x1ec] ;  /* 0x00007b00eb9b5a20 */ /* 0x000fe20000410000 */
[----:B------:R-:W-:Y:S01]  /*2b10*/  @P5 LOP3.LUT P6, RZ, R161, 0xff0000, RZ, 0xc0, !PT ;  /* 0x00ff0000a1ff5812 */ /* 0x000fe200078cc0ff */
[----:B------:R-:W-:Y:S02]  /*2b20*/  BSSY B1, `(.L_x_4445) ;  /* 0x0000016000017945 */ /* 0x000fe40003800000 */
[----:B------:R-:W-:-:S05]  /*2b30*/  @P5 FMUL.FTZ R155, R155, c[0x0][0x1e8] ;  /* 0x00007a009b9b5a20 */ /* 0x000fca0000410000 */
[----:B------:R-:W-:Y:S02]  /*2b40*/  @P5 FSEL R155, R155, RZ, P6 ;  /* 0x000000ff9b9b5208 */ /* 0x000fe40003000000 */
[----:B------:R-:W-:-:S04]  /*2b50*/  @!P4 ISETP.NE.U32.AND P6, PT, RZ, c[0x0][0x218], PT ;  /* 0x00008600ff00ca0c */ /* 0x000fc80003fc5070 */
[----:B------:R-:W-:-:S04]  /*2b60*/  @!P4 ISETP.NE.AND.EX P6, PT, RZ, c[0x0][0x21c], PT, P6 ;  /* 0x00008700ff00ca0c */ /* 0x000fc80003fc5360 */
[----:B------:R-:W-:Y:S02]  /*2b70*/  @!P4 FSEL R236, R115, RZ, P6 ;  /* 0x000000ff73ecc208 */ /* 0x000fe40003000000 */
[----:B------:R-:W-:-:S04]  /*2b80*/  ISETP.NE.U32.AND P6, PT, RZ, c[0x0][0x258], PT ;  /* 0x00009600ff007a0c */ /* 0x000fc80003fc5070 */
[----:B------:R-:W-:-:S04]  /*2b90*/  ISETP.NE.AND.EX P6, PT, RZ, c[0x0][0x25c], PT, P6 ;  /* 0x00009700ff007a0c */ /* 0x000fc80003fc5360 */
[----:B------:R-:W-:Y:S02]  /*2ba0*/  SEL R140, R145, R140, P6 ;  /* 0x0000008c918c7207 */ /* 0x000fe40003000000 */
[----:B------:R-:W-:Y:S02]  /*2bb0*/  SEL R141, R146, R141, P6 ;  /* 0x0000008d928d7207 */ /* 0x000fe40003000000 */
[----:B------:R-:W-:Y:S02]  /*2bc0*/  SEL R142, R151, R142, P6 ;  /* 0x0000008e978e7207 */ /* 0x000fe40003000000 */
[----:B------:R-:W-:Y:S02]  /*2bd0*/  SEL R143, R168, R143, P6 ;  /* 0x0000008fa88f7207 */ /* 0x000fe40003000000 */
[----:B------:R-:W-:Y:S01]  /*2be0*/  SEL R132, R169, R132, P6 ;  /* 0x00000084a9847207 */ /* 0x000fe20003000000 */
[----:B------:R-:W-:Y:S05]  /*2bf0*/  @!P4 BRA `(.L_x_4446) ;  /* 0x000000800000c947 */ /* 0x000fea0003800000 */
[----:B------:R-:W-:Y:S01]  /*2c00*/  P2R R151, PR, RZ, 0x1 ;  /* 0x00000001ff977803 */ /* 0x000fe20000000000 */
[----:B------:R-:W-:Y:S01]  /*2c10*/  FFMA.FTZ R146, R220, R148, R149 ;  /* 0x00000094dc927223 */ /* 0x000fe20000010095 */
[----:B------:R-:W-:-:S03]  /*2c20*/  ISETP.NE.U32.AND P0, PT, RZ, c[0x0][0x218], PT ;  /* 0x00008600ff007a0c */ /* 0x000fc60003f05070 */
[----:B------:R-:W-:Y:S01]  /*2c30*/  FADD.FTZ R145, R219, -R146 ;  /* 0x80000092db917221 */ /* 0x000fe20000010000 */
[----:B------:R-:W-:-:S03]  /*2c40*/  ISETP.NE.AND.EX P0, PT, RZ, c[0x0][0x21c], PT, P0 ;  /* 0x00008700ff007a0c */ /* 0x000fc60003f05300 */
[----:B------:R-:W-:-:S10]  /*2c50*/  FMUL.FTZ R236, R2, R145 ;  /* 0x0000009102ec7220 */ /* 0x000fd40000410000 */
[----:B------:R-:W-:Y:S01]  /*2c60*/  @P0 FADD.FTZ R236, R115, R236 ;  /* 0x000000ec73ec0221 */ /* 0x000fe20000010000 */
[----:B------:R-:W-:-:S08]  /*2c70*/  ISETP.NE.AND P0, PT, R151, RZ, PT ;  /* 0x000000ff9700720c */ /* 0x000fd00003f05270 */
.L_x_4446:
[----:B------:R-:W-:Y:S05]  /*2c80*/  BSYNC B1 ;  /* 0x0000000000017941 */ /* 0x000fea0003800000 */
.L_x_4445:
[----:B------:R-:W-:Y:S01]  /*2c90*/  @P5 FMUL.FTZ R145, R236, c[0x0][0x1ec] ;  /* 0x00007b00ec915a20 */ /* 0x000fe20000410000 */
[----:B------:R-:W-:Y:S01]  /*2ca0*/  SEL R133, R170, R133, P6 ;  /* 0x00000085aa857207 */ /* 0x000fe20003000000 */
[----:B------:R-:W-:Y:S01]  /*2cb0*/  @P5 IMAD.MOV.U32 R151, RZ, RZ, 0x10 ;  /* 0x00000010ff975424 */ /* 0x000fe200078e00ff */
[----:B------:R-:W-:Y:S01]  /*2cc0*/  SEL R134, R235, R134, P6 ;  /* 0x00000086eb867207 */ /* 0x000fe20003000000 */
[----:B------:R-:W-:Y:S01]  /*2cd0*/  @P5 FMUL.FTZ R145, R145, c[0x0][0x1e8] ;  /* 0x00007a0091915a20 */ /* 0x000fe20000410000 */
[----:B------:R-:W-:Y:S02]  /*2ce0*/  SEL R135, R236, R135, P6 ;  /* 0x00000087ec877207 */ /* 0x000fe40003000000 */
[----:B------:R-:W-:Y:S02]  /*2cf0*/  @P5 LOP3.LUT P6, RZ, R161, 0xff000000, RZ, 0xc0, !PT ;  /* 0xff000000a1ff5812 */ /* 0x000fe400078cc0ff */
[----:B------:R-:W-:-:S02]  /*2d00*/  @P5 F2FP.BF16.PACK_AB R144, RZ, R144 ;  /* 0x00000090ff90523e */ /* 0x000fc400000010ff */
[----:B------:R-:W-:Y:S02]  /*2d10*/  @P5 FSEL R145, R145, RZ, P6 ;  /* 0x000000ff91915208 */ /* 0x000fe40003000000 */
[----:B------:R-:W-:Y:S02]  /*2d20*/  ISETP.NE.U32.AND P6, PT, RZ, c[0x0][0x258], PT ;  /* 0x00009600ff007a0c */ /* 0x000fe40003fc5070 */
[----:B------:R-:W-:Y:S02]  /*2d30*/  @P5 F2FP.BF16.PACK_AB R150, RZ, R150 ;  /* 0x00000096ff96523e */ /* 0x000fe400000010ff */
[----:B------:R-:W-:Y:S02]  /*2d40*/  ISETP.NE.AND.EX P6, PT, RZ, c[0x0][0x25c], PT, P6 ;  /* 0x00009700ff007a0c */ /* 0x000fe40003fc5360 */
[----:B------:R-:W-:Y:S02]  /*2d50*/  @P5 F2FP.BF16.PACK_AB R153, RZ, R153 ;  /* 0x00000099ff99523e */ /* 0x000fe400000010ff */
[----:B------:R-:W-:-:S02]  /*2d60*/  @P5 F2FP.BF16.PACK_AB R155, RZ, R155 ;  /* 0x0000009bff9b523e */ /* 0x000fc400000010ff */
[----:B------:R-:W-:Y:S02]  /*2d70*/  @P5 F2FP.BF16.PACK_AB R147, RZ, R147 ;  /* 0x00000093ff93523e */ /* 0x000fe400000010ff */
[----:B------:R-:W-:Y:S02]  /*2d80*/  @P5 PRMT R80, R144, 0x7610, R80 ;  /* 0x0000761090505816 */ /* 0x000fe40000000050 */
[----:B------:R-:W-:Y:S02]  /*2d90*/  @P5 PRMT R81, R150, 0x7610, R81 ;  /* 0x0000761096515816 */ /* 0x000fe40000000051 */
[----:B------:R-:W-:Y:S01]  /*2da0*/  @P5 F2FP.BF16.PACK_AB R152, RZ, R152 ;  /* 0x00000098ff98523e */ /* 0x000fe200000010ff */
[----:B------:R-:W-:Y:S01]  /*2db0*/  @P6 IMAD.MOV.U32 R146, RZ, RZ, 0x20 ;  /* 0x00000020ff926424 */ /* 0x000fe200078e00ff */
[----:B------:R-:W-:Y:S02]  /*2dc0*/  @P5 F2FP.BF16.PACK_AB R154, RZ, R154 ;  /* 0x0000009aff9a523e */ /* 0x000fe400000010ff */
[----:B------:R-:W-:-:S02]  /*2dd0*/  @P5 PRMT R82, R153, 0x7610, R82 ;  /* 0x0000761099525816 */ /* 0x000fc40000000052 */
[----:B------:R-:W-:Y:S01]  /*2de0*/  @P5 F2FP.BF16.PACK_AB R150, RZ, R145 ;  /* 0x00000091ff96523e */ /* 0x000fe200000010ff */
[----:B------:R-:W-:Y:S01]  /*2df0*/  @P5 IMAD.WIDE.U32 R144, R0, R151, c[0x0][0x248] ;  /* 0x0000920000905625 */ /* 0x000fe200078e0097 */
[----:B------:R-:W-:Y:S02]  /*2e00*/  @P5 PRMT R83, R155, 0x7610, R83 ;  /* 0x000076109b535816 */ /* 0x000fe40000000053 */
[----:B------:R-:W-:Y:S01]  /*2e10*/  @P5 PRMT R80, R80, 0x5410, R147 ;  /* 0x0000541050505816 */ /* 0x000fe20000000093 */
[----:B------:R-:W-:Y:S01]  /*2e20*/  @P6 IMAD.WIDE.U32 R146, R159, R146, c[0x0][0x258] ;  /* 0x000096009f926625 */ /* 0x000fe200078e0092 */
[----:B------:R-:W-:Y:S02]  /*2e30*/  @P5 PRMT R81, R81, 0x5410, R152 ;  /* 0x0000541051515816 */ /* 0x000fe40000000098 */
[----:B------:R-:W-:Y:S02]  /*2e40*/  @P5 PRMT R82, R82, 0x5410, R154 ;  /* 0x0000541052525816 */ /* 0x000fe4000000009a */
[----:B------:R-:W-:Y:S01]  /*2e50*/  @P5 PRMT R83, R83, 0x5410, R150 ;  /* 0x0000541053535816 */ /* 0x000fe20000000096 */
[----:B------:R1:W-:Y:S01]  /*2e60*/  @P6 STG.E.128 [R146.64], R140 ;  /* 0x0000008c92006986 */ /* 0x0003e2000c101d04 */
[----:B------:R-:W-:-:S02]  /*2e70*/  IADD3 R159, R159, 0x80, RZ ;  /* 0x000000809f9f7810 */ /* 0x000fc40007ffe0ff */
[----:B------:R-:W-:Y:S01]  /*2e80*/  IADD3 R0, R0, 0x80, RZ ;  /* 0x0000008000007810 */ /* 0x000fe20007ffe0ff */
[----:B------:R1:W-:Y:S04]  /*2e90*/  @P6 STG.E.128 [R146.64+0x10], R132 ;  /* 0x0000108492006986 */ /* 0x0003e8000c101d04 */
[----:B------:R1:W-:Y:S02]  /*2ea0*/  @P5 STG.E.128 [R144.64], R80 ;  /* 0x0000005090005986 */ /* 0x0003e4000c101d04 */
.L_x_4430:
[----:B------:R-:W-:Y:S05]  /*2eb0*/  BSYNC B0 ;  /* 0x0000000000007941 */ /* 0x000fea0003800000 */
.L_x_4429:
[----:B------:R-:W-:Y:S01]  /*2ec0*/  BSSY B0, `(.L_x_4447) ;  /* 0x00000a9000007945 */ /* 0x000fe20003800000 */
[----:B------:R-:W-:Y:S05]  /*2ed0*/  @!P1 BRA `(.L_x_4448) ;  /* 0x00000a7000009947 */ /* 0x000fea0003800000 */
[----:B------:R-:W-:Y:S01]  /*2ee0*/  @!P4 ISETP.NE.U32.AND P6, PT, RZ, c[0x0][0x218], PT ;  /* 0x00008600ff00ca0c */ /* 0x000fe20003fc5070 */
[----:B------:R-:W-:Y:S03]  /*2ef0*/  BSSY B1, `(.L_x_4449) ;  /* 0x000000a000017945 */ /* 0x000fe60003800000 */
[----:B------:R-:W-:-:S04]  /*2f00*/  @!P4 ISETP.NE.AND.EX P6, PT, RZ, c[0x0][0x21c], PT, P6 ;  /* 0x00008700ff00ca0c */ /* 0x000fc80003fc5360 */
[----:B-1---5:R-:W-:Y:S01]  /*2f10*/  @!P4 FSEL R145, R40, RZ, P6 ;  /* 0x000000ff2891c208 */ /* 0x022fe20003000000 */
[----:B------:R-:W-:Y:S05]  /*2f20*/  @!P4 BRA `(.L_x_4450) ;  /* 0x000000600000c947 */ /* 0x000fea0003800000 */
[----:B------:R-:W-:Y:S01]  /*2f30*/  ISETP.NE.U32.AND P6, PT, RZ, c[0x0][0x218], PT ;  /* 0x00008600ff007a0c */ /* 0x000fe20003fc5070 */
[----:B------:R-:W-:-:S03]  /*2f40*/  FFMA.FTZ R144, R218, R148, R149 ;  /* 0x00000094da907223 */ /* 0x000fc60000010095 */
[----:B------:R-:W-:Y:S01]  /*2f50*/  ISETP.NE.AND.EX P6, PT, RZ, c[0x0][0x21c], PT, P6 ;  /* 0x00008700ff007a0c */ /* 0x000fe20003fc5360 */
[----:B------:R-:W-:-:S04]  /*2f60*/  FADD.FTZ R145, R177, -R144 ;  /* 0x80000090b1917221 */ /* 0x000fc80000010000 */
[----:B------:R-:W-:-:S08]  /*2f70*/  FMUL.FTZ R145, R2, R145 ;  /* 0x0000009102917220 */ /* 0x000fd00000410000 */
[----:B------:R-:W-:Y:S02]  /*2f80*/  @P6 FADD.FTZ R145, R40, R145 ;  /* 0x0000009128916221 */ /* 0x000fe40000010000 */
.L_x_4450:
[----:B------:R-:W-:Y:S05]  /*2f90*/  BSYNC B1 ;  /* 0x0000000000017941 */ /* 0x000fea0003800000 */
.L_x_4449:
        /* <DEDUP_REMOVED lines=15> */
.L_x_4452:
[----:B------:R-:W-:Y:S05]  /*3090*/  BSYNC B1 ;  /* 0x0000000000017941 */ /* 0x000fea0003800000 */
.L_x_4451:
        /* <DEDUP_REMOVED lines=15> */
.L_x_4454:
[----:B------:R-:W-:Y:S05]  /*3190*/  BSYNC B1 ;  /* 0x0000000000017941 */ /* 0x000fea0003800000 */
.L_x_4453:
        /* <DEDUP_REMOVED lines=15> */
.L_x_4456:
[----:B------:R-:W-:Y:S05]  /*3290*/  BSYNC B1 ;  /* 0x0000000000017941 */ /* 0x000fea0003800000 */
.L_x_4455:
        /* <DEDUP_REMOVED lines=15> */
.L_x_4458:
[----:B------:R-:W-:Y:S05]  /*3390*/  BSYNC B1 ;  /* 0x0000000000017941 */ /* 0x000fea0003800000 */
.L_x_4457:
        /* <DEDUP_REMOVED lines=15> */
.L_x_4460:
[----:B------:R-:W-:Y:S05]  /*3490*/  BSYNC B1 ;  /* 0x0000000000017941 */ /* 0x000fea0003800000 */
.L_x_4459:
        /* <DEDUP_REMOVED lines=15> */
.L_x_4462:
[----:B------:R-:W-:Y:S05]  /*3590*/  BSYNC B1 ;  /* 0x0000000000017941 */ /* 0x000fea0003800000 */
.L_x_4461:
        /* <DEDUP_REMOVED lines=24> */
.L_x_4464:
[----:B------:R-:W-:Y:S05]  /*3720*/  BSYNC B1 ;  /* 0x0000000000017941 */ /* 0x000fea0003800000 */
.L_x_4463:
        /* <DEDUP_REMOVED lines=17> */
[----:B------:R-:W-:Y:S02]  /*3840*/  @P5 F2FP.BF16.PACK_AB R152, RZ, R152 ;  /* 0x00000098ff98523e */ /* 0x000fe400000010ff */
[----:B------:R-:W-:Y:S02]  /*3850*/  @P6 MOV R146, 0x20 ;  /* 0x0000002000926802 */ /* 0x000fe40000000f00 */
[----:B------:R-:W-:-:S02]  /*3860*/  @P5 F2FP.BF16.PACK_AB R169, RZ, R169 ;  /* 0x000000a9ffa9523e */ /* 0x000fc400000010ff */
[----:B------:R-:W-:Y:S02]  /*3870*/  @P5 PRMT R82, R153, 0x7610, R82 ;  /* 0x0000761099525816 */ /* 0x000fe40000000052 */
[----:B------:R-:W-:Y:S01]  /*3880*/  @P5 F2FP.BF16.PACK_AB R150, RZ, R145 ;  /* 0x00000091ff96523e */ /* 0x000fe200000010ff */
[----:B------:R-:W-:Y:S01]  /*3890*/  @P5 IMAD.WIDE.U32 R144, R0, R151, c[0x0][0x248] ;  /* 0x0000920000905625 */ /* 0x000fe200078e0097 */
        /* <DEDUP_REMOVED lines=11> */
.L_x_4448:
[----:B------:R-:W-:Y:S05]  /*3950*/  BSYNC B0 ;  /* 0x0000000000007941 */ /* 0x000fea0003800000 */
.L_x_4447:
        /* <DEDUP_REMOVED lines=13> */
.L_x_4468:
[----:B------:R-:W-:Y:S05]  /*3a30*/  BSYNC B1 ;  /* 0x0000000000017941 */ /* 0x000fea0003800000 */
.L_x_4467:
        /* <DEDUP_REMOVED lines=15> */
.L_x_4470:
[----:B------:R-:W-:Y:S05]  /*3b30*/  BSYNC B1 ;  /* 0x0000000000017941 */ /* 0x000fea0003800000 */
.L_x_4469:
        /* <DEDUP_REMOVED lines=15> */
.L_x_4472:
[----:B------:R-:W-:Y:S05]  /*3c30*/  BSYNC B1 ;  /* 0x0000000000017941 */ /* 0x000fea0003800000 */
.L_x_4471:
        /* <DEDUP_REMOVED lines=15> */
.L_x_4474:
[----:B------:R-:W-:Y:S05]  /*3d30*/  BSYNC B1 ;  /* 0x0000000000017941 */ /* 0x000fea0003800000 */
.L_x_4473:
        /* <DEDUP_REMOVED lines=15> */
.L_x_4476:
[----:B------:R-:W-:Y:S05]  /*3e30*/  BSYNC B1 ;  /* 0x0000000000017941 */ /* 0x000fea0003800000 */
.L_x_4475:
        /* <DEDUP_REMOVED lines=15> */
.L_x_4478:
[----:B------:R-:W-:Y:S05]  /*3f30*/  BSYNC B1 ;  /* 0x0000000000017941 */ /* 0x000fea0003800000 */
.L_x_4477:
        /* <DEDUP_REMOVED lines=15> */
.L_x_4480:
[----:B------:R-:W-:Y:S05]  /*4030*/  BSYNC B1 ;  /* 0x0000000000017941 */ /* 0x000fea0003800000 */
.L_x_4479:
        /* <DEDUP_REMOVED lines=24> */
.L_x_4482:
[----:B------:R-:W-:Y:S05]  /*41c0*/  BSYNC B1 ;  /* 0x0000000000017941 */ /* 0x000fea0003800000 */
.L_x_4481:
[----:B------:R-:W-:Y:S01]  /*41d0*/  @P5 FMUL.FTZ R145, R236, c[0x0][0x1ec] ;  /* 0x00007b00ec915a20 */ /* 0x000fe20000410000 */
[----:B------:R-:W-:Y:S02]  /*41e0*/  SEL R133, R168, R133, P6 ;  /* 0x00000085a8857207 */ /* 0x000fe40003000000 */
        /* <DEDUP_REMOVED lines=14> */
[----:B------:R-:W-:Y:S01]  /*42d0*/  @P5 MOV R151, 0x10 ;  /* 0x0000001000975802 */ /* 0x000fe20000000f00 */
[----:B------:R-:W-:Y:S01]  /*42e0*/  @P6 IMAD.MOV.U32 R146, RZ, RZ, 0x20 ;  /* 0x00000020ff926424 */ /* 0x000fe200078e00ff */
[----:B------:R-:W-:Y:S02]  /*42f0*/  @P5 F2FP.BF16.PACK_AB R152, RZ, R152 ;  /* 0x00000098ff98523e */ /* 0x000fe400000010ff */
        /* <DEDUP_REMOVED lines=15> */
.L_x_4466:
[----:B------:R-:W-:Y:S05]  /*43f0*/  BSYNC B0 ;  /* 0x0000000000007941 */ /* 0x000fea0003800000 */
.L_x_4465:
        /* <DEDUP_REMOVED lines=13> */
.L_x_4486:
[----:B------:R-:W-:Y:S05]  /*44d0*/  BSYNC B1 ;  /* 0x0000000000017941 */ /* 0x000fea0003800000 */
.L_x_4485:
        /* <DEDUP_REMOVED lines=15> */
.L_x_4488:
[----:B------:R-:W-:Y:S05]  /*45d0*/  BSYNC B1 ;  /* 0x0000000000017941 */ /* 0x000fea0003800000 */
.L_x_4487:
        /* <DEDUP_REMOVED lines=15> */
.L_x_4490:
[----:B------:R-:W-:Y:S05]  /*46d0*/  BSYNC B1 ;  /* 0x0000000000017941 */ /* 0x000fea0003800000 */
.L_x_4489:
        /* <DEDUP_REMOVED lines=15> */
.L_x_4492:
[----:B------:R-:W-:Y:S05]  /*47d0*/  BSYNC B1 ;  /* 0x0000000000017941 */ /* 0x000fea0003800000 */
.L_x_4491:
        /* <DEDUP_REMOVED lines=15> */
.L_x_4494:
[----:B------:R-:W-:Y:S05]  /*48d0*/  BSYNC B1 ;  /* 0x0000000000017941 */ /* 0x000fea0003800000 */
.L_x_4493:
        /* <DEDUP_REMOVED lines=15> */
.L_x_4496:
[----:B------:R-:W-:Y:S05]  /*49d0*/  BSYNC B1 ;  /* 0x0000000000017941 */ /* 0x000fea0003800000 */
.L_x_4495:
        /* <DEDUP_REMOVED lines=15> */
.L_x_4498:
[----:B------:R-:W-:Y:S05]  /*4ad0*/  BSYNC B1 ;  /* 0x0000000000017941 */ /* 0x000fea0003800000 */
.L_x_4497:
        /* <DEDUP_REMOVED lines=15> */
.L_x_4500:
[----:B------:R-:W-:Y:S05]  /*4bd0*/  BSYNC B1 ;  /* 0x0000000000017941 */ /* 0x000fea0003800000 */
.L_x_4499:
[----:B------:R-:W-:Y:S01]  /*4be0*/  ISETP.NE.U32.AND P6, PT, RZ, c[0x0][0x258], PT ;  /* 0x00009600ff007a0c */ /* 0x000fe20003fc5070 */
[----:B------:R-:W-:Y:S01]  /*4bf0*/  @P5 FMUL.FTZ R2, R236, c[0x0][0x1ec] ;  /* 0x00007b00ec025a20 */ /* 0x000fe20000410000 */
[----:B------:R-:W-:Y:S02]  /*4c00*/  ISETP.NE.U32.AND P4, PT, RZ, c[0x0][0x258], PT ;  /* 0x00009600ff007a0c */ /* 0x000fe40003f85070 */
[----:B------:R-:W-:Y:S01]  /*4c10*/  ISETP.NE.AND.EX P6, PT, RZ, c[0x0][0x25c], PT, P6 ;  /* 0x00009700ff007a0c */ /* 0x000fe20003fc5360 */
[----:B------:R-:W-:Y:S01]  /*4c20*/  @P5 FMUL.FTZ R2, R2, c[0x0][0x1e8] ;  /* 0x00007a0002025a20 */ /* 0x000fe20000410000 */
[----:B------:R-:W-:Y:S02]  /*4c30*/  ISETP.NE.AND.EX P4, PT, RZ, c[0x0][0x25c], PT, P4 ;  /* 0x00009700ff007a0c */ /* 0x000fe40003f85340 */
[----:B------:R-:W-:Y:S02]  /*4c40*/  @P5 F2FP.BF16.PACK_AB R146, RZ, R146 ;  /* 0x00000092ff92523e */ /* 0x000fe400000010ff */
[----:B------:R-:W-:-:S02]  /*4c50*/  SEL R140, R145, R140, P4 ;  /* 0x0000008c918c7207 */ /* 0x000fc40002000000 */
[----:B------:R-:W-:Y:S02]  /*4c60*/  SEL R141, R144, R141, P4 ;  /* 0x0000008d908d7207 */ /* 0x000fe40002000000 */
[----:B------:R-:W-:Y:S02]  /*4c70*/  SEL R142, R147, R142, P4 ;  /* 0x0000008e938e7207 */ /* 0x000fe40002000000 */
[----:B------:R-:W-:Y:S02]  /*4c80*/  SEL R143, R152, R143, P4 ;  /* 0x0000008f988f7207 */ /* 0x000fe40002000000 */
[----:B------:R-:W-:Y:S02]  /*4c90*/  SEL R132, R153, R132, P4 ;  /* 0x0000008499847207 */ /* 0x000fe40002000000 */
[----:B------:R-:W-:Y:S02]  /*4ca0*/  SEL R133, R168, R133, P4 ;  /* 0x00000085a8857207 */ /* 0x000fe40002000000 */
[----:B------:R-:W-:-:S02]  /*4cb0*/  SEL R134, R235, R134, P4 ;  /* 0x00000086eb867207 */ /* 0x000fc40002000000 */
[----:B------:R-:W-:Y:S02]  /*4cc0*/  SEL R135, R236, R135, P4 ;  /* 0x00000087ec877207 */ /* 0x000fe40002000000 */
[----:B------:R-:W-:Y:S02]  /*4cd0*/  @P5 LOP3.LUT P4, RZ, R167, 0xff000000, RZ, 0xc0, !PT ;  /* 0xff000000a7ff5812 */ /* 0x000fe4000788c0ff */
[----:B------:R-:W-:Y:S02]  /*4ce0*/  @P5 F2FP.BF16.PACK_AB R151, RZ, R151 ;  /* 0x00000097ff97523e */ /* 0x000fe400000010ff */
[----:B------:R-:W-:Y:S02]  /*4cf0*/  @P5 F2FP.BF16.PACK_AB R155, RZ, R155 ;  /* 0x0000009bff9b523e */ /* 0x000fe400000010ff */
[----:B------:R-:W-:Y:S02]  /*4d00*/  @P5 FSEL R2, R2, RZ, P4 ;  /* 0x000000ff02025208 */ /* 0x000fe40002000000 */
[----:B------:R-:W-:-:S02]  /*4d10*/  @P5 F2FP.BF16.PACK_AB R170, RZ, R170 ;  /* 0x000000aaffaa523e */ /* 0x000fc400000010ff */
[----:B------:R-:W-:Y:S01]  /*4d20*/  @P5 PRMT R80, R146, 0x7610, R80 ;  /* 0x0000761092505816 */ /* 0x000fe20000000050 */
[----:B------:R-:W-:Y:S01]  /*4d30*/  @P6 IMAD.MOV.U32 R146, RZ, RZ, 0x20 ;  /* 0x00000020ff926424 */ /* 0x000fe200078e00ff */
[----:B------:R-:W-:Y:S02]  /*4d40*/  @P5 MOV R145, 0x10 ;  /* 0x0000001000915802 */ /* 0x000fe40000000f00 */
[----:B------:R-:W-:Y:S01]  /*4d50*/  @P5 F2FP.BF16.PACK_AB R150, RZ, R150 ;  /* 0x00000096ff96523e */ /* 0x000fe200000010ff */
[----:B------:R-:W-:Y:S01]  /*4d60*/  @P6 IMAD.WIDE.U32 R146, R159, R146, c[0x0][0x258] ;  /* 0x000096009f926625 */ /* 0x000fe200078e0092 */
[----:B------:R-:W-:Y:S02]  /*4d70*/  @P5 F2FP.BF16.PACK_AB R154, RZ, R154 ;  /* 0x0000009aff9a523e */ /* 0x000fe400000010ff */
[----:B------:R-:W-:Y:S01]  /*4d80*/  @P5 PRMT R81, R151, 0x7610, R81 ;  /* 0x0000761097515816 */ /* 0x000fe20000000051 */
[----:B------:R-:W-:Y:S01]  /*4d90*/  @P5 IMAD.WIDE.U32 R144, R0, R145, c[0x0][0x248] ;  /* 0x0000920000905625 */ /* 0x000fe200078e0091 */
[----:B------:R-:W-:Y:S01]  /*4da0*/  @P5 F2FP.BF16.PACK_AB R169, RZ, R169 ;  /* 0x000000a9ffa9523e */ /* 0x000fe200000010ff */
[----:B------:R1:W-:Y:S01]  /*4db0*/  @P6 STG.E.128 [R146.64], R140 ;  /* 0x0000008c92006986 */ /* 0x0003e2000c101d04 */
[----:B------:R-:W-:-:S02]  /*4dc0*/  @P5 PRMT R82, R155, 0x7610, R82 ;  /* 0x000076109b525816 */ /* 0x000fc40000000052 */
[----:B------:R-:W-:Y:S01]  /*4dd0*/  @P5 F2FP.BF16.PACK_AB R2, RZ, R2 ;  /* 0x00000002ff02523e */ /* 0x000fe200000010ff */
[----:B------:R1:W-:Y:S01]  /*4de0*/  @P6 STG.E.128 [R146.64+0x10], R132 ;  /* 0x0000108492006986 */ /* 0x0003e2000c101d04 */
[----:B------:R-:W-:Y:S02]  /*4df0*/  @P5 PRMT R83, R170, 0x7610, R83 ;  /* 0x00007610aa535816 */ /* 0x000fe40000000053 */
[----:B------:R-:W-:Y:S02]  /*4e00*/  @P5 PRMT R80, R80, 0x5410, R150 ;  /* 0x0000541050505816 */ /* 0x000fe40000000096 */
[----:B------:R-:W-:Y:S02]  /*4e10*/  @P5 PRMT R81, R81, 0x5410, R154 ;  /* 0x0000541051515816 */ /* 0x000fe4000000009a */
[----:B------:R-:W-:Y:S02]  /*4e20*/  @P5 PRMT R82, R82, 0x5410, R169 ;  /* 0x0000541052525816 */ /* 0x000fe400000000a9 */
[----:B------:R-:W-:-:S05]  /*4e30*/  @P5 PRMT R83, R83, 0x5410, R2 ;  /* 0x0000541053535816 */ /* 0x000fca0000000002 */
[----:B------:R1:W-:Y:S02]  /*4e40*/  @P5 STG.E.128 [R144.64], R80 ;  /* 0x0000005090005986 */ /* 0x0003e4000c101d04 */
.L_x_4484:
[----:B------:R-:W-:Y:S05]  /*4e50*/  BSYNC B0 ;  /* 0x0000000000007941 */ /* 0x000fea0003800000 */
.L_x_4483:
[----:B------:R-:W-:Y:S02]  /*4e60*/  IADD3 R12, R12, c[0x0][0x160], RZ ;  /* 0x000058000c0c7a10 */ /* 0x000fe40007ffe0ff */
[----:B------:R-:W-:Y:S02]  /*4e70*/  LOP3.LUT P5, RZ, R10, 0xff, RZ, 0xc0, !PT ;  /* 0x000000ff0aff7812 */ /* 0x000fe400078ac0ff */
[----:B------:R-:W-:Y:S02]  /*4e80*/  ISETP.GE.AND P4, PT, R12, c[0x0][0x164], PT ;  /* 0x000059000c007a0c */ /* 0x000fe40003f86270 */
[----:B------:R-:W-:-:S11]  /*4e90*/  SEL R10, RZ, 0x1, P5 ;  /* 0x00000001ff0a7807 */ /* 0x000fd60002800000 */
[----:B01---5:R-:W-:Y:S01]  /*4ea0*/  @P4 CALL.REL.NOINC `(.L_x_4411) ;  /* 0x0000001000004944 */ /* 0x023fe20003c00000 */
[----:B------:R-:W-:Y:S05]  /*4eb0*/  BRA `(.L_x_4501) ;  /* 0xffffb78000007947 */ /* 0x000fea000383ffff */
.L_x_4411:
[----:B0-----:R-:W0:Y:S01]  /*4ec0*/  S2UR UR6, SR_CTAID.X ;  /* 0x00000000000679c3 */ /* 0x001e220000002500 */
[----:B------:R-:W0:Y:S01]  /*4ed0*/  S2R R2, SR_TID.X ;  /* 0x0000000000027919 */ /* 0x000e220000002100 */
[----:B------:R-:W-:Y:S01]  /*4ee0*/  @P0 IMAD.MOV.U32 R5, RZ, RZ, 0x20 ;  /* 0x00000020ff050424 */ /* 0x000fe200078e00ff */
[----:B------:R-:W-:Y:S01]  /*4ef0*/  @P1 MOV R9, 0x20 ;  /* 0x0000002000091802 */ /* 0x000fe20000000f00 */
[----:B-----5:R-:W-:Y:S01]  /*4f00*/  @P2 IMAD.MOV.U32 R13, RZ, RZ, 0x20 ;  /* 0x00000020ff0d2424 */ /* 0x020fe200078e00ff */
        /* <DEDUP_REMOVED lines=34> */
.L_x_4427:
[----:B------:R-:W-:Y:S01]  /*5130*/  IMAD.MOV.U32 R149, RZ, RZ, R237 ;  /* 0x000000ffff957224 */ /* 0x000fe200078e00ed */
[----:B------:R-:W-:Y:S01]  /*5140*/  MOV R168, 0x10 ;  /* 0x0000001000a87802 */ /* 0x000fe20000000f00 */
[----:B------:R-:W-:Y:S01]  /*5150*/  IMAD.MOV.U32 R152, RZ, RZ, 0x1f ;  /* 0x0000001fff987424 */ /* 0x000fe200078e00ff */
[----:B------:R-:W-:-:S02]  /*5160*/  MOV R155, 0xffffffff ;  /* 0xffffffff009b7802 */ /* 0x000fc40000000f00 */
[----:B-1----:R-:W-:Y:S02]  /*5170*/  MOV R144, 0x5190 ;  /* 0x0000519000907802 */ /* 0x002fe40000000f00 */
[----:B0----5:R-:W-:Y:S05]  /*5180*/  CALL.REL.NOINC `($__internal_71_$__cuda_sm70_shflsync_down_p) ;  /* 0x0000045000007944 */ /* 0x021fea0003c00000 */
[----:B-1----:R-:W-:Y:S01]  /*5190*/  IMAD.MOV.U32 R148, RZ, RZ, R168 ;  /* 0x000000ffff947224 */ /* 0x002fe200078e00a8 */
[----:B0-----:R-:W-:Y:S05]  /*51a0*/  BRA `(.L_x_4502) ;  /* 0xffffcf8000007947 */ /* 0x001fea000383ffff */
.L_x_4428:
[----:B------:R-:W-:Y:S01]  /*51b0*/  HFMA2.MMA R152, -RZ, RZ, 0, 1.847743988037109375e-06 ;  /* 0x0000001fff987435 */ /* 0x000fe200000001ff */
[----:B------:R-:W-:Y:S01]  /*51c0*/  MOV R149, R236 ;  /* 0x000000ec00957202 */ /* 0x000fe20000000f00 */
[----:B------:R-:W-:Y:S01]  /*51d0*/  IMAD.MOV.U32 R168, RZ, RZ, 0x10 ;  /* 0x00000010ffa87424 */ /* 0x000fe200078e00ff */
[----:B-1----:R-:W-:Y:S01]  /*51e0*/  MOV R144, 0x5210 ;  /* 0x0000521000907802 */ /* 0x002fe20000000f00 */
[----:B------:R-:W-:Y:S02]  /*51f0*/  IMAD.MOV.U32 R155, RZ, RZ, -0x1 ;  /* 0xffffffffff9b7424 */ /* 0x000fe400078e00ff */
[----:B0-23-5:R-:W-:Y:S05]  /*5200*/  CALL.REL.NOINC `($__internal_71_$__cuda_sm70_shflsync_down_p) ;  /* 0x000003d000007944 */ /* 0x02dfea0003c00000 */
[----:B------:R-:W-:Y:S01]  /*5210*/  FADD.FTZ R148, R148, R237 ;  /* 0x000000ed94947221 */ /* 0x000fe20000010000 */
[----:B0-----:R-:W-:Y:S01]  /*5220*/  MOV R155, 0xffffffff ;  /* 0xffffffff009b7802 */ /* 0x001fe20000000f00 */
[----:B-1----:R-:W-:Y:S01]  /*5230*/  FADD.FTZ R151, R236, R168 ;  /* 0x000000a8ec977221 */ /* 0x002fe20000010000 */
[----:B------:R-:W-:Y:S01]  /*5240*/  MOV R168, 0x8 ;  /* 0x0000000800a87802 */ /* 0x000fe20000000f00 */
[----:B------:R-:W-:Y:S01]  /*5250*/  IMAD.MOV.U32 R152, RZ, RZ, 0x1f ;  /* 0x0000001fff987424 */ /* 0x000fe200078e00ff */
[----:B------:R-:W-:Y:S01]  /*5260*/  MOV R144, 0x5290 ;  /* 0x0000529000907802 */ /* 0x000fe20000000f00 */
[----:B------:R-:W-:-:S02]  /*5270*/  IMAD.MOV.U32 R149, RZ, RZ, R148 ;  /* 0x000000ffff957224 */ /* 0x000fc400078e0094 */
[----:B------:R-:W-:Y:S05]  /*5280*/  CALL.REL.NOINC `($__internal_71_$__cuda_sm70_shflsync_down_p) ;  /* 0x0000035000007944 */ /* 0x000fea0003c00000 */
[----:B-1----:R-:W-:Y:S01]  /*5290*/  MOV R147, R168 ;  /* 0x000000a800937202 */ /* 0x002fe20000000f00 */
[----:B------:R-:W-:Y:S01]  /*52a0*/  HFMA2.MMA R168, -RZ, RZ, 0, 4.76837158203125e-07 ;  /* 0x00000008ffa87435 */ /* 0x000fe200000001ff */
[----:B0-----:R-:W-:Y:S01]  /*52b0*/  IMAD.MOV.U32 R149, RZ, RZ, R151 ;  /* 0x000000ffff957224 */ /* 0x001fe200078e0097 */
[----:B------:R-:W-:Y:S01]  /*52c0*/  MOV R155, 0xffffffff ;  /* 0xffffffff009b7802 */ /* 0x000fe20000000f00 */
[----:B------:R-:W-:Y:S01]  /*52d0*/  IMAD.MOV.U32 R152, RZ, RZ, 0x1f ;  /* 0x0000001fff987424 */ /* 0x000fe200078e00ff */
[----:B------:R-:W-:-:S02]  /*52e0*/  MOV R144, 0x5300 ;  /* 0x0000530000907802 */ /* 0x000fc40000000f00 */
[----:B------:R-:W-:Y:S05]  /*52f0*/  CALL.REL.NOINC `($__internal_71_$__cuda_sm70_shflsync_down_p) ;  /* 0x000002e000007944 */ /* 0x000fea0003c00000 */
[----:B------:R-:W-:Y:S01]  /*5300*/  FADD.FTZ R148, R147, R148 ;  /* 0x0000009493947221 */ /* 0x000fe20000010000 */
[----:B0-----:R-:W-:Y:S01]  /*5310*/  HFMA2.MMA R152, -RZ, RZ, 0, 1.847743988037109375e-06 ;  /* 0x0000001fff987435 */ /* 0x001fe200000001ff */
[----:B-1----:R-:W-:Y:S01]  /*5320*/  FADD.FTZ R151, R151, R168 ;  /* 0x000000a897977221 */ /* 0x002fe20000010000 */
[----:B------:R-:W-:Y:S01]  /*5330*/  MOV R144, 0x5380 ;  /* 0x0000538000907802 */ /* 0x000fe20000000f00 */
[----:B------:R-:W-:Y:S01]  /*5340*/  IMAD.MOV.U32 R168, RZ, RZ, 0x4 ;  /* 0x00000004ffa87424 */ /* 0x000fe200078e00ff */
[----:B------:R-:W-:Y:S01]  /*5350*/  MOV R149, R148 ;  /* 0x0000009400957202 */ /* 0x000fe20000000f00 */
[----:B------:R-:W-:-:S02]  /*5360*/  IMAD.MOV.U32 R155, RZ, RZ, -0x1 ;  /* 0xffffffffff9b7424 */ /* 0x000fc400078e00ff */
[----:B------:R-:W-:Y:S05]  /*5370*/  CALL.REL.NOINC `($__internal_71_$__cuda_sm70_shflsync_down_p) ;  /* 0x0000026000007944 */ /* 0x000fea0003c00000 */
[----:B0-----:R-:W-:Y:S01]  /*5380*/  HFMA2.MMA R152, -RZ, RZ, 0, 1.847743988037109375e-06 ;  /* 0x0000001fff987435 */ /* 0x001fe200000001ff */
[----:B-1----:R-:W-:Y:S01]  /*5390*/  IMAD.MOV.U32 R147, RZ, RZ, R168 ;  /* 0x000000ffff937224 */ /* 0x002fe200078e00a8 */
[----:B------:R-:W-:Y:S01]  /*53a0*/  MOV R149, R151 ;  /* 0x0000009700957202 */ /* 0x000fe20000000f00 */
[----:B------:R-:W-:Y:S01]  /*53b0*/  IMAD.MOV.U32 R168, RZ, RZ, 0x4 ;  /* 0x00000004ffa87424 */ /* 0x000fe200078e00ff */
[----:B------:R-:W-:Y:S01]  /*53c0*/  MOV R144, 0x53f0 ;  /* 0x000053f000907802 */ /* 0x000fe20000000f00 */
[----:B------:R-:W-:-:S02]  /*53d0*/  IMAD.MOV.U32 R155, RZ, RZ, -0x1 ;  /* 0xffffffffff9b7424 */ /* 0x000fc400078e00ff */
[----:B------:R-:W-:Y:S05]  /*53e0*/  CALL.REL.NOINC `($__internal_71_$__cuda_sm70_shflsync_down_p) ;  /* 0x000001f000007944 */ /* 0x000fea0003c00000 */
        /* <DEDUP_REMOVED lines=9> */
[----:B------:R-:W-:Y:S01]  /*5480*/  HFMA2.MMA R168, -RZ, RZ, 0, 1.1920928955078125e-07 ;  /* 0x00000002ffa87435 */ /* 0x000fe200000001ff */
        /* <DEDUP_REMOVED lines=20> */
[----:B01----:R-:W-:Y:S05]  /*55d0*/  BRA `(.L_x_4503) ;  /* 0xffffcc7000007947 */ /* 0x003fea000383ffff */
        .weak           $__internal_71_$__cuda_sm70_shflsync_down_p
        .type           $__internal_71_$__cuda_sm70_shflsync_down_p,@function
        .size           $__internal_71_$__cuda_sm70_shflsync_down_p,(.L_x_11805 - $__internal_71_$__cuda_sm70_shflsync_down_p)
$__internal_71_$__cuda_sm70_shflsync_down_p:
[----:B------:R-:W-:Y:S01]  /*55e0*/  MOV R145, 0x0 ;  /* 0x0000000000917802 */ /* 0x000fe20000000f00 */
[----:B------:R-:W-:Y:S04]  /*55f0*/  WARPSYNC R155 ;  /* 0x0000009b00007348 */ /* 0x000fe80003800000 */
[----:B------:R0:W1:Y:S01]  /*5600*/  SHFL.DOWN PT, R168, R149, R168, R152 ;  /* 0x080000a895a87389 */ /* 0x00006200000e0098 */
[----:B------:R-:W-:Y:S05]  /*5610*/  RET.REL.NODEC R144 `(_ZN10layer_norm13ln_bwd_kernelINS_13Kernel_traitsI13__nv_bfloat16S2_fS2_fjLj4096ELj1ELj1ELj4ELj16ENS_18Kernel_traits_baseILj4096ES2_S2_fS2_fjLj128EEEEELb1ELb0ELb1ELb0EEEvNS_9BwdParamsE) ;  /* 0xffffa9e090007950 */ /* 0x000fea0003c3ffff */
.L_x_4504:
        /* <DEDUP_REMOVED lines=14> */
.L_x_11805:


//--------------------- .text._ZN10layer_norm22ln_bwd_finalize_kernelINS_22Kernel_traits_finalizeILj4096E13__nv_bfloat16S2_fS2_fjLb0ELj1024ELj4ENS_18Kernel_traits_baseILj4096ES2_S2_fS2_fjLj1024EEEEELb0ELb1EEEvNS_9BwdParamsE --------------------------
	.section	.text._ZN10layer_norm22ln_bwd_finalize_kernelINS_22Kernel_traits_finalizeILj4096E13__nv_bfloat16S2_fS2_fjLb0ELj1024ELj4ENS_18Kernel_traits_baseILj4096ES2_S2_fS2_fjLj1024EEEEELb0ELb1EEEvNS_9BwdParamsE,"ax",@progbits
	.sectioninfo	@"SHI_REGISTERS=32"
	.align	128
        .global         _ZN10layer_norm22ln_bwd_finalize_kernelINS_22Kernel_traits_finalizeILj4096E13__nv_bfloat16S2_fS2_fjLb0ELj1024ELj4ENS_18Kernel_traits_baseILj4096ES2_S2_fS2_fjLj1024EEEEELb0ELb1EEEvNS_9BwdParamsE
        .type           _ZN10layer_norm22ln_bwd_finalize_kernelINS_22Kernel_traits_finalizeILj4096E13__nv_bfloat16S2_fS2_fjLb0ELj1024ELj4ENS_18Kernel_traits_baseILj4096ES2_S2_fS2_fjLj1024EEEEELb0ELb1EEEvNS_9BwdParamsE,@function
        .size           _ZN10layer_norm22ln_bwd_finalize_kernelINS_22Kernel_traits_finalizeILj4096E13__nv_bfloat16S2_fS2_fjLb0ELj1024ELj4ENS_18Kernel_traits_baseILj4096ES2_S2_fS2_fjLj1024EEEEELb0ELb1EEEvNS_9BwdParamsE,(.L_x_11806 - _ZN10layer_norm22ln_bwd_finalize_kernelINS_22Kernel_traits_finalizeILj4096E13__nv_bfloat16S2_fS2_fjLb0ELj1024ELj4ENS_18Kernel_traits_baseILj4096ES2_S2_fS2_fjLj1024EEEEELb0ELb1EEEvNS_9BwdParamsE)
        .other          _ZN10layer_norm22ln_bwd_finalize_kernelINS_22Kernel_traits_finalizeILj4096E13__nv_bfloat16S2_fS2_fjLb0ELj1024ELj4ENS_18Kernel_traits_baseILj4096ES2_S2_fS2_fjLj1024EEEEELb0ELb1EEEvNS_9BwdParamsE,@"STO_CUDA_ENTRY STV_DEFAULT"
_ZN10layer_norm22ln_bwd_finalize_kernelINS_22Kernel_traits_finalizeILj4096E13__nv_bfloat16S2_fS2_fjLb0ELj1024ELj4ENS_18Kernel_traits_baseILj4096ES2_S2_fS2_fjLj1024EEEEELb0ELb1EEEvNS_9BwdParamsE:
.text._ZN10layer_norm22ln_bwd_finalize_kernelINS_22Kernel_traits_finalizeILj4096E13__nv_bfloat16S2_fS2_fjLb0ELj1024ELj4ENS_18Kernel_traits_baseILj4096ES2_S2_fS2_fjLj1024EEEEELb0ELb1EEEvNS_9BwdParamsE:
        /* <DEDUP_REMOVED lines=19> */
.L_x_4517:
        /* <DEDUP_REMOVED lines=27> */
.L_x_4509:
        /* <DEDUP_REMOVED lines=35> */
.L_x_4508:
[----:B------:R-:W-:Y:S05]  /*0510*/  BSYNC B1 ;  /* 0x0000000000017941 */ /* 0x000fea0003800000 */
.L_x_4507:
        /* <DEDUP_REMOVED lines=23> */
.L_x_4511:
[----:B------:R-:W-:Y:S05]  /*0690*/  BSYNC B1 ;  /* 0x0000000000017941 */ /* 0x000fea0003800000 */
.L_x_4510:
        /* <DEDUP_REMOVED lines=10> */
.L_x_4506:
[----:B------:R-:W-:Y:S05]  /*0740*/  BSYNC B0 ;  /* 0x0000000000007941 */ /* 0x000fea0003800000 */
.L_x_4505:
        /* <DEDUP_REMOVED lines=11> */
.L_x_4518:
        /* <DEDUP_REMOVED lines=18> */
.L_x_4519:
[----:B------:R-:W-:Y:S01]  /*0920*/  @!P1 SHF.R.U32.HI R2, RZ, 0x3, R0 ;  /* 0x00000003ff029819 */ /* 0x000fe20000011600 */
[----:B---3--:R-:W-:Y:S02]  /*0930*/  FADD.FTZ R5, R5, R10 ;  /* 0x0000000a05057221 */ /* 0x008fe40000010000 */
[----:B--2---:R-:W-:Y:S01]  /*0940*/  FADD.FTZ R7, R7, R4 ;  /* 0x0000000407077221 */ /* 0x004fe20000010000 */
[----:B------:R-:W-:-:S05]  /*0950*/  @!P1 LOP3.LUT R2, R2, 0x1ffffffc, RZ, 0xc0, !PT ;  /* 0x1ffffffc02029812 */ /* 0x000fca00078ec0ff */
[----:B------:R2:W-:Y:S04]  /*0960*/  @!P1 STS [R2+0x2000], R5 ;  /* 0x0020000502009388 */ /* 0x0005e80000000800 */
[----:B------:R2:W-:Y:S02]  /*0970*/  @!P1 STS [R2+0x2080], R7 ;  /* 0x0020800702009388 */ /* 0x0005e40000000800 */
.L_x_4512:
        /* <DEDUP_REMOVED lines=13> */
.L_x_4516:
[----:B------:R-:W-:Y:S05]  /*0a50*/  BSYNC B0 ;  /* 0x0000000000007941 */ /* 0x000fea0003800000 */
.L_x_4515:
[C---:B------:R-:W-:Y:S02]  /*0a60*/  ISETP.GT.U32.AND P1, PT, R18.reuse, -0x1001, PT ;  /* 0xffffefff1200780c */ /* 0x040fe40003f24070 */
[----:B------:R-:W-:Y:S02]  /*0a70*/  IADD3 R18, R18, 0x1000, RZ ;  /* 0x0000100012127810 */ /* 0x000fe40007ffe0ff */
[----:B------:R-:W-:-:S09]  /*0a80*/  IADD3 R19, R19, 0x800, RZ ;  /* 0x0000080013137810 */ /* 0x000fd20007ffe0ff */
[----:B012---:R-:W-:Y:S05]  /*0a90*/  @P1 BRA `(.L_x_4517) ;  /* 0xfffff69000001947 */ /* 0x007fea000383ffff */
[----:B------:R-:W-:Y:S05]  /*0aa0*/  EXIT ;  /* 0x000000000000794d */ /* 0x000fea0003800000 */
.L_x_4513:
[----:B--2---:R-:W-:Y:S01]  /*0ab0*/  IMAD.MOV.U32 R10, RZ, RZ, R4 ;  /* 0x000000ffff0a7224 */ /* 0x004fe200078e0004 */
[----:B------:R-:W-:Y:S01]  /*0ac0*/  MOV R9, 0x1 ;  /* 0x0000000100097802 */ /* 0x000fe20000000f00 */
[----:B------:R-:W-:Y:S01]  /*0ad0*/  IMAD.MOV.U32 R6, RZ, RZ, 0x1f ;  /* 0x0000001fff067424 */ /* 0x000fe200078e00ff */
[----:B------:R-:W-:Y:S02]  /*0ae0*/  MOV R11, 0xffffffff ;  /* 0xffffffff000b7802 */ /* 0x000fe40000000f00 */
[----:B------:R-:W-:Y:S02]  /*0af0*/  MOV R2, 0xb10 ;  /* 0x00000b1000027802 */ /* 0x000fe40000000f00 */
[----:B01----:R-:W-:Y:S05]  /*0b00*/  CALL.REL.NOINC `($__internal_72_$__cuda_sm70_shflsync_bfly_p) ;  /* 0x000003c000007944 */ /* 0x003fea0003c00000 */
[----:B-1----:R-:W-:Y:S01]  /*0b10*/  IMAD.MOV.U32 R3, RZ, RZ, R6 ;  /* 0x000000ffff037224 */ /* 0x002fe200078e0006 */
[----:B0-----:R-:W-:Y:S05]  /*0b20*/  BRA `(.L_x_4518) ;  /* 0xfffffcd000007947 */ /* 0x001fea000383ffff */
.L_x_4514:
[----:B------:R-:W-:Y:S01]  /*0b30*/  HFMA2.MMA R6, -RZ, RZ, 0, 1.847743988037109375e-06 ;  /* 0x0000001fff067435 */ /* 0x000fe200000001ff */
[----:B------:R-:W-:Y:S01]  /*0b40*/  MOV R10, R13 ;  /* 0x0000000d000a7202 */ /* 0x000fe20000000f00 */
[----:B------:R-:W-:Y:S01]  /*0b50*/  IMAD.MOV.U32 R9, RZ, RZ, 0x2 ;  /* 0x00000002ff097424 */ /* 0x000fe200078e00ff */
[----:B------:R-:W-:Y:S01]  /*0b60*/  MOV R2, 0xb90 ;  /* 0x00000b9000027802 */ /* 0x000fe20000000f00 */
[----:B------:R-:W-:-:S02]  /*0b70*/  IMAD.MOV.U32 R11, RZ, RZ, -0x1 ;  /* 0xffffffffff0b7424 */ /* 0x000fc400078e00ff */
[----:B012---:R-:W-:Y:S05]  /*0b80*/  CALL.REL.NOINC `($__internal_72_$__cuda_sm70_shflsync_bfly_p) ;  /* 0x0000034000007944 */ /* 0x007fea0003c00000 */
[----:B01----:R-:W-:Y:S01]  /*0b90*/  FADD.FTZ R10, R13, R6 ;  /* 0x000000060d0a7221 */ /* 0x003fe20000010000 */
[----:B------:R-:W-:Y:S01]  /*0ba0*/  HFMA2.MMA R6, -RZ, RZ, 0, 1.847743988037109375e-06 ;  /* 0x0000001fff067435 */ /* 0x000fe200000001ff */
[----:B------:R-:W-:Y:S01]  /*0bb0*/  MOV R9, 0x4 ;  /* 0x0000000400097802 */ /* 0x000fe20000000f00 */
[----:B------:R-:W-:Y:S01]  /*0bc0*/  IMAD.MOV.U32 R11, RZ, RZ, -0x1 ;  /* 0xffffffffff0b7424 */ /* 0x000fe200078e00ff */
[----:B------:R-:W-:-:S03]  /*0bd0*/  MOV R2, 0xbf0 ;  /* 0x00000bf000027802 */ /* 0x000fc60000000f00 */
[----:B------:R-:W-:Y:S05]  /*0be0*/  CALL.REL.NOINC `($__internal_72_$__cuda_sm70_shflsync_bfly_p) ;  /* 0x000002e000007944 */ /* 0x000fea0003c00000 */
[----:B01----:R-:W-:Y:S01]  /*0bf0*/  FADD.FTZ R10, R10, R6 ;  /* 0x000000060a0a7221 */ /* 0x003fe20000010000 */
[----:B------:R-:W-:Y:S01]  /*0c00*/  HFMA2.MMA R6, -RZ, RZ, 0, 1.847743988037109375e-06 ;  /* 0x0000001fff067435 */ /* 0x000fe200000001ff */
[----:B------:R-:W-:Y:S01]  /*0c10*/  MOV R9, 0x8 ;  /* 0x0000000800097802 */ /* 0x000fe20000000f00 */
[----:B------:R-:W-:Y:S01]  /*0c20*/  IMAD.MOV.U32 R11, RZ, RZ, -0x1 ;  /* 0xffffffffff0b7424 */ /* 0x000fe200078e00ff */
[----:B------:R-:W-:-:S03]  /*0c30*/  MOV R2, 0xc50 ;  /* 0x00000c5000027802 */ /* 0x000fc60000000f00 */
[----:B------:R-:W-:Y:S05]  /*0c40*/  CALL.REL.NOINC `($__internal_72_$__cuda_sm70_shflsync_bfly_p) ;  /* 0x0000028000007944 */ /* 0x000fea0003c00000 */
[----:B-1----:R-:W-:Y:S01]  /*0c50*/  FADD.FTZ R4, R10, R6 ;  /* 0x000000060a047221 */ /* 0x002fe20000010000 */
[----:B------:R-:W-:Y:S01]  /*0c60*/  HFMA2.MMA R6, -RZ, RZ, 0, 1.847743988037109375e-06 ;  /* 0x0000001fff067435 */ /* 0x000fe200000001ff */
[----:B0-----:R-:W-:Y:S01]  /*0c70*/  MOV R9, 0x10 ;  /* 0x0000001000097802 */ /* 0x001fe20000000f00 */
[----:B------:R-:W-:Y:S01]  /*0c80*/  IMAD.MOV.U32 R11, RZ, RZ, -0x1 ;  /* 0xffffffffff0b7424 */ /* 0x000fe200078e00ff */
[----:B------:R-:W-:-:S02]  /*0c90*/  MOV R2, 0xcc0 ;  /* 0x00000cc000027802 */ /* 0x000fc40000000f00 */
[----:B------:R-:W-:Y:S02]  /*0ca0*/  MOV R10, R4 ;  /* 0x00000004000a7202 */ /* 0x000fe40000000f00 */
[----:B------:R-:W-:Y:S05]  /*0cb0*/  CALL.REL.NOINC `($__internal_72_$__cuda_sm70_shflsync_bfly_p) ;  /* 0x0000021000007944 */ /* 0x000fea0003c00000 */
[----:B0-----:R-:W-:Y:S01]  /*0cc0*/  HFMA2.MMA R9, -RZ, RZ, 0, 5.9604644775390625e-08 ;  /* 0x00000001ff097435 */ /* 0x001fe200000001ff */
[----:B-1----:R-:W-:Y:S01]  /*0cd0*/  MOV R7, R6 ;  /* 0x0000000600077202 */ /* 0x002fe20000000f00 */
[----:B------:R-:W-:Y:S01]  /*0ce0*/  IMAD.MOV.U32 R10, RZ, RZ, R5 ;  /* 0x000000ffff0a7224 */ /* 0x000fe200078e0005 */
[----:B------:R-:W-:Y:S01]  /*0cf0*/  MOV R6, 0x1f ;  /* 0x0000001f00067802 */ /* 0x000fe20000000f00 */
[----:B------:R-:W-:Y:S01]  /*0d00*/  IMAD.MOV.U32 R11, RZ, RZ, -0x1 ;  /* 0xffffffffff0b7424 */ /* 0x000fe200078e00ff */
[----:B------:R-:W-:Y:S02]  /*0d10*/  MOV R2, 0xd30 ;  /* 0x00000d3000027802 */ /* 0x000fe40000000f00 */
[----:B------:R-:W-:Y:S05]  /*0d20*/  CALL.REL.NOINC `($__internal_72_$__cuda_sm70_shflsync_bfly_p) ;  /* 0x000001a000007944 */ /* 0x000fea0003c00000 */
[----:B0-----:R-:W-:Y:S01]  /*0d30*/  HFMA2.MMA R9, -RZ, RZ, 0, 1.1920928955078125e-07 ;  /* 0x00000002ff097435 */ /* 0x001fe200000001ff */
[----:B-1----:R-:W-:Y:S01]  /*0d40*/  FADD.FTZ R10, R5, R6 ;  /* 0x00000006050a7221 */ /* 0x002fe20000010000 */
[----:B------:R-:W-:Y:S01]  /*0d50*/  MOV R6, 0x1f ;  /* 0x0000001f00067802 */ /* 0x000fe20000000f00 */
[----:B------:R-:W-:Y:S01]  /*0d60*/  IMAD.MOV.U32 R11, RZ, RZ, -0x1 ;  /* 0xffffffffff0b7424 */ /* 0x000fe200078e00ff */
[----:B------:R-:W-:Y:S02]  /*0d70*/  MOV R2, 0xd90 ;  /* 0x00000d9000027802 */ /* 0x000fe40000000f00 */
[----:B------:R-:W-:Y:S05]  /*0d80*/  CALL.REL.NOINC `($__internal_72_$__cuda_sm70_shflsync_bfly_p) ;  /* 0x0000014000007944 */ /* 0x000fea0003c00000 */
[----:B0-----:R-:W-:Y:S01]  /*0d90*/  HFMA2.MMA R9, -RZ, RZ, 0, 2.384185791015625e-07 ;  /* 0x00000004ff097435 */ /* 0x001fe200000001ff */
[----:B-1----:R-:W-:Y:S01]  /*0da0*/  FADD.FTZ R10, R10, R6 ;  /* 0x000000060a0a7221 */ /* 0x002fe20000010000 */
[----:B------:R-:W-:Y:S01]  /*0db0*/  MOV R6, 0x1f ;  /* 0x0000001f00067802 */ /* 0x000fe20000000f00 */
[----:B------:R-:W-:Y:S01]  /*0dc0*/  IMAD.MOV.U32 R11, RZ, RZ, -0x1 ;  /* 0xffffffffff0b7424 */ /* 0x000fe200078e00ff */
[----:B------:R-:W-:-:S02]  /*0dd0*/  MOV R2, 0xdf0 ;  /* 0x00000df000027802 */ /* 0x000fc40000000f00 */
[----:B------:R-:W-:Y:S05]  /*0de0*/  CALL.REL.NOINC `($__internal_72_$__cuda_sm70_shflsync_bfly_p) ;  /* 0x000000e000007944 */ /* 0x000fea0003c00000 */
[----:B0-----:R-:W-:Y:S01]  /*0df0*/  HFMA2.MMA R9, -RZ, RZ, 0, 4.76837158203125e-07 ;  /* 0x00000008ff097435 */ /* 0x001fe200000001ff */
[----:B-1----:R-:W-:Y:S01]  /*0e00*/  FADD.FTZ R10, R10, R6 ;  /* 0x000000060a0a7221 */ /* 0x002fe20000010000 */
[----:B------:R-:W-:Y:S01]  /*0e10*/  MOV R6, 0x1f ;  /* 0x0000001f00067802 */ /* 0x000fe20000000f00 */
[----:B------:R-:W-:Y:S01]  /*0e20*/  IMAD.MOV.U32 R11, RZ, RZ, -0x1 ;  /* 0xffffffffff0b7424 */ /* 0x000fe200078e00ff */
[----:B------:R-:W-:-:S02]  /*0e30*/  MOV R2, 0xe50 ;  /* 0x00000e5000027802 */ /* 0x000fc40000000f00 */
[----:B------:R-:W-:Y:S05]  /*0e40*/  CALL.REL.NOINC `($__internal_72_$__cuda_sm70_shflsync_bfly_p) ;  /* 0x0000008000007944 */ /* 0x000fea0003c00000 */
[----:B0-----:R-:W-:Y:S01]  /*0e50*/  HFMA2.MMA R9, -RZ, RZ, 0, 9.5367431640625e-07 ;  /* 0x00000010ff097435 */ /* 0x001fe200000001ff */
[----:B-1----:R-:W-:Y:S01]  /*0e60*/  FADD.FTZ R10, R10, R6 ;  /* 0x000000060a0a7221 */ /* 0x002fe20000010000 */
[----:B------:R-:W-:Y:S01]  /*0e70*/  MOV R6, 0x1f ;  /* 0x0000001f00067802 */ /* 0x000fe20000000f00 */
[----:B------:R-:W-:Y:S01]  /*0e80*/  IMAD.MOV.U32 R11, RZ, RZ, -0x1 ;  /* 0xffffffffff0b7424 */ /* 0x000fe200078e00ff */
[----:B------:R-:W-:-:S02]  /*0e90*/  MOV R2, 0xeb0 ;  /* 0x00000eb000027802 */ /* 0x000fc40000000f00 */
[----:B------:R-:W-:Y:S05]  /*0ea0*/  CALL.REL.NOINC `($__internal_72_$__cuda_sm70_shflsync_bfly_p) ;  /* 0x0000002000007944 */ /* 0x000fea0003c00000 */
[----:B-1----:R-:W-:Y:S01]  /*0eb0*/  MOV R5, R6 ;  /* 0x0000000600057202 */ /* 0x002fe20000000f00 */
[----:B0-----:R-:W-:Y:S05]  /*0ec0*/  BRA `(.L_x_4519) ;  /* 0xfffffa5000007947 */ /* 0x001fea000383ffff */
        .weak           $__internal_72_$__cuda_sm70_shflsync_bfly_p
        .type           $__internal_72_$__cuda_sm70_shflsync_bfly_p,@function
        .size           $__internal_72_$__cuda_sm70_shflsync_bfly_p,(.L_x_11806 - $__internal_72_$__cuda_sm70_shflsync_bfly_p)
$__internal_72_$__cuda_sm70_shflsync_bfly_p:
[----:B------:R-:W-:Y:S01]  /*0ed0*/  HFMA2.MMA R3, -RZ, RZ, 0, 0 ;  /* 0x00000000ff037435 */ /* 0x000fe200000001ff */
[----:B------:R-:W-:Y:S04]  /*0ee0*/  WARPSYNC R11 ;  /* 0x0000000b00007348 */ /* 0x000fe80003800000 */
[----:B------:R0:W1:Y:S01]  /*0ef0*/  SHFL.BFLY PT, R6, R10, R9, R6 ;  /* 0x0c0000090a067389 */ /* 0x00006200000e0006 */
[----:B------:R-:W-:Y:S05]  /*0f00*/  RET.REL.NODEC R2 `(_ZN10layer_norm22ln_bwd_finalize_kernelINS_22Kernel_traits_finalizeILj4096E13__nv_bfloat16S2_fS2_fjLb0ELj1024ELj4ENS_18Kernel_traits_baseILj4096ES2_S2_fS2_fjLj1024EEEEELb0ELb1EEEvNS_9BwdParamsE) ;  /* 0xfffff0f002007950 */ /* 0x000fea0003c3ffff */
.L_x_4520:
        /* <DEDUP_REMOVED lines=15> */
.L_x_11806:


//--------------------- .text._ZN10layer_norm13ln_bwd_kernelINS_13Kernel_traitsI13__nv_bfloat16S2_fS2_fjLj4096ELj1ELj1ELj4ELj16ENS_18Kernel_traits_baseILj4096ES2_S2_fS2_fjLj128EEEEELb1ELb0ELb1ELb1EEEvNS_9BwdParamsE --------------------------
	.section	.text._ZN10layer_norm13ln_bwd_kernelINS_13Kernel_traitsI13__nv_bfloat16S2_fS2_fjLj4096ELj1ELj1ELj4ELj16ENS_18Kernel_traits_baseILj4096ES2_S2_fS2_fjLj128EEEEELb1ELb0ELb1ELb1EEEvNS_9BwdParamsE,"ax",@progbits
	.sectioninfo	@"SHI_REGISTERS=254"
	.align	128
        .global         _ZN10layer_norm13ln_bwd_kernelINS_13Kernel_traitsI13__nv_bfloat16S2_fS2_fjLj4096ELj1ELj1ELj4ELj16ENS_18Kernel_traits_baseILj4096ES2_S2_fS2_fjLj128EEEEELb1ELb0ELb1ELb1EEEvNS_9BwdParamsE
        .type           _ZN10layer_norm13ln_bwd_kernelINS_13Kernel_traitsI13__nv_bfloat16S2_fS2_fjLj4096ELj1ELj1ELj4ELj16ENS_18Kernel_traits_baseILj4096ES2_S2_fS2_fjLj128EEEEELb1ELb0ELb1ELb1EEEvNS_9BwdParamsE,@function
        .size           _ZN10layer_norm13ln_bwd_kernelINS_13Kernel_traitsI13__nv_bfloat16S2_fS2_fjLj4096ELj1ELj1ELj4ELj16ENS_18Kernel_traits_baseILj4096ES2_S2_fS2_fjLj128EEEEELb1ELb0ELb1ELb1EEEvNS_9BwdParamsE,(.L_x_11807 - _ZN10layer_norm13ln_bwd_kernelINS_13Kernel_traitsI13__nv_bfloat16S2_fS2_fjLj4096ELj1ELj1ELj4ELj16ENS_18Kernel_traits_baseILj4096ES2_S2_fS2_fjLj128EEEEELb1ELb0ELb1ELb1EEEvNS_9BwdParamsE)
        .other          _ZN10layer_norm13ln_bwd_kernelINS_13Kernel_traitsI13__nv_bfloat16S2_fS2_fjLj4096ELj1ELj1ELj4ELj16ENS_18Kernel_traits_baseILj4096ES2_S2_fS2_fjLj128EEEEELb1ELb0ELb1ELb1EEEvNS_9BwdParamsE,@"STO_CUDA_ENTRY STV_DEFAULT"
_ZN10layer_norm13ln_bwd_kernelINS_13Kernel_traitsI13__nv_bfloat16S2_fS2_fjLj4096ELj1ELj1ELj4ELj16ENS_18Kernel_traits_baseILj4096ES2_S2_fS2_fjLj128EEEEELb1ELb0ELb1ELb1EEEvNS_9BwdParamsE:
.text._ZN10layer_norm13ln_bwd_kernelINS_13Kernel_traitsI13__nv_bfloat16S2_fS2_fjLj4096ELj1ELj1ELj4ELj16ENS_18Kernel_traits_baseILj4096ES2_S2_fS2_fjLj128EEEEELb1ELb0ELb1ELb1EEEvNS_9BwdParamsE:
        /* <DEDUP_REMOVED lines=40> */
.L_x_4521:
[----:B------:R-:W-:-:S05]  /*0280*/  IMAD.SHL.U32 R0, R196, 0x10, RZ ;  /* 0x00000010c4007824 */ /* 0x000fca00078e00ff */
        /* <DEDUP_REMOVED lines=58> */
[----:B------:R-:W-:Y:S01]  /*0630*/  PRMT R13, RZ, 0x7610, R11 ;  /* 0x00007610ff0d7816 */ /* 0x000fe2000000000b */
[----:B------:R-:W-:Y:S01]  /*0640*/  IMAD.MOV.U32 R11, RZ, RZ, 0x1 ;  /* 0x00000001ff0b7424 */ /* 0x000fe200078e00ff */
[----:B------:R-:W-:-:S02]  /*0650*/  PRMT R189, RZ, 0x7610, R189 ;  /* 0x00007610ffbd7816 */ /* 0x000fc400000000bd */
[--C-:B------:R-:W-:Y:S02]  /*0660*/  PRMT R188, RZ, 0x5410, R190.reuse ;  /* 0x00005410ffbc7816 */ /* 0x100fe400000000be */
[----:B------:R-:W-:Y:S02]  /*0670*/  PRMT R187, RZ, 0x7610, R190 ;  /* 0x00007610ffbb7816 */ /* 0x000fe400000000be */
[--C-:B------:R-:W-:Y:S02]  /*0680*/  PRMT R186, RZ, 0x5410, R191.reuse ;  /* 0x00005410ffba7816 */ /* 0x100fe400000000bf */
[----:B------:R-:W-:Y:S02]  /*0690*/  PRMT R185, RZ, 0x7610, R191 ;  /* 0x00007610ffb97816 */ /* 0x000fe400000000bf */
        /* <DEDUP_REMOVED lines=8> */
.L_x_4592:
[----:B------:R-:W-:-:S10]  /*0720*/  HFMA2.MMA R234, -RZ, RZ, 0, 2.384185791015625e-07 ;  /* 0x00000004ffea7435 */ /* 0x000fd400000001ff */
[----:B------:R-:W-:-:S06]  /*0730*/  IMAD.WIDE R136, R195, R234, c[0x0][0x1d8] ;  /* 0x00007600c3887625 */ /* 0x000fcc00078e02ea */
[----:B------:R-:W2:Y:S01]  /*0740*/  LDG.E R136, [R136.64] ;  /* 0x0000000488887981 */ /* 0x000ea2000c1e1900 */
[----:B------:R-:W-:-:S04]  /*0750*/  IMAD.WIDE R134, R195, R234, c[0x0][0x1a8] ;  /* 0x00006a00c3867625 */ /* 0x000fc800078e02ea */
[CC--:B------:R-:W-:Y:S01]  /*0760*/  IMAD.WIDE R132, R195.reuse, R234.reuse, c[0x0][0x1d0] ;  /* 0x00007400c3847625 */ /* 0x0c0fe200078e02ea */
[----:B------:R0:W5:Y:S04]  /*0770*/  LDG.E R2, [R134.64] ;  /* 0x0000000486027981 */ /* 0x000168000c1e1900 */
[----:B------:R0:W5:Y:S01]  /*0780*/  LDG.E R199, [R132.64] ;  /* 0x0000000484c77981 */ /* 0x000162000c1e1900 */
[C---:B------:R-:W-:Y:S01]  /*0790*/  IMAD R0, R195.reuse, c[0x0][0x168], RZ ;  /* 0x00005a00c3007a24 */ /* 0x040fe200078e02ff */
[----:B------:R-:W-:Y:S01]  /*07a0*/  LOP3.LUT R190, R196, 0x7f, RZ, 0xc0, !PT ;  /* 0x0000007fc4be7812 */ /* 0x000fe200078ec0ff */
[C---:B------:R-:W-:Y:S01]  /*07b0*/  IMAD.WIDE R234, R195.reuse, R234, c[0x0][0x1a0] ;  /* 0x00006800c3ea7625 */ /* 0x040fe200078e02ea */
[----:B------:R-:W-:Y:S01]  /*07c0*/  IADD3 R195, R195, c[0x0][0x160], RZ ;  /* 0x00005800c3c37a10 */ /* 0x000fe20007ffe0ff */
[----:B------:R-:W-:Y:S01]  /*07d0*/  BSSY B0, `(.L_x_4523) ;  /* 0x000016b000007945 */ /* 0x000fe20003800000 */
[----:B------:R-:W-:Y:S01]  /*07e0*/  SHF.R.S32.HI R139, RZ, 0x1f, R0 ;  /* 0x0000001fff8b7819 */ /* 0x000fe20000011400 */
[----:B------:R-:W-:Y:S01]  /*07f0*/  IMAD.MOV.U32 R169, RZ, RZ, 0x20 ;  /* 0x00000020ffa97424 */ /* 0x000fe200078e00ff */
[----:B------:R-:W-:-:S02]  /*0800*/  ISETP.GE.AND P0, PT, R195, c[0x0][0x164], PT ;  /* 0x00005900c3007a0c */ /* 0x000fc40003f06270 */
        /* <DEDUP_REMOVED lines=11> */
[----:B0----5:R-:W-:Y:S02]  /*08c0*/  ISETP.GE.AND P3, PT, R199, 0x1, PT ;  /* 0x00000001c700780c */ /* 0x021fe40003f66270 */
[----:B------:R-:W-:-:S04]  /*08d0*/  ISETP.NE.U32.AND P2, PT, RZ, c[0x0][0x218], PT ;  /* 0x00008600ff007a0c */ /* 0x000fc80003f45070 */
[----:B------:R-:W-:-:S07]  /*08e0*/  ISETP.NE.AND.EX P2, PT, RZ, c[0x0][0x21c], PT, P2 ;  /* 0x00008700ff007a0c */ /* 0x000fce0003f45320 */
[----:B------:R-:W-:-:S05]  /*08f0*/  @P3 IADD3 R132, R199, -0x1, RZ ;  /* 0xffffffffc7843810 */ /* 0x000fca0007ffe0ff */
[----:B------:R-:W-:Y:S01]  /*0900*/  @P3 IMAD R133, R132, c[0x0][0x168], RZ ;  /* 0x00005a0084853a24 */ /* 0x000fe200078e02ff */
[----:B------:R-:W-:Y:S01]  /*0910*/  MOV R132, RZ ;  /* 0x000000ff00847202 */ /* 0x000fe20000000f00 */
[----:B------:R-:W-:Y:S01]  /*0920*/  IMAD.MOV.U32 R191, RZ, RZ, 0x8 ;  /* 0x00000008ffbf7424 */ /* 0x000fe200078e00ff */
[----:B------:R0:W5:Y:S02]  /*0930*/  @P2 LDG.E.128 R88, [R232.64] ;  /* 0x00000004e8582981 */ /* 0x000164000c1e1d00 */
[----:B------:R-:W-:Y:S02]  /*0940*/  @P3 SHF.R.S32.HI R134, RZ, 0x1f, R133 ;  /* 0x0000001fff863819 */ /* 0x000fe40000011485 */
[----:B------:R0:W5:Y:S02]  /*0950*/  @P2 LDG.E.128 R92, [R232.64+0x10] ;  /* 0x00001004e85c2981 */ /* 0x000164000c1e1d00 */
[----:B------:R-:W-:Y:S02]  /*0960*/  @P3 LEA.HI R133, R134, R133, RZ, 0x3 ;  /* 0x0000008586853211 */ /* 0x000fe400078f18ff */
[----:B------:R1:W5:Y:S02]  /*0970*/  @P2 LDG.E.128 R96, [R230.64] ;  /* 0x00000004e6602981 */ /* 0x000364000c1e1d00 */
[----:B------:R-:W-:-:S02]  /*0980*/  @P3 LEA.HI.SX32 R132, R133, R190, 0x1d ;  /* 0x000000be85843211 */ /* 0x000fc400078feaff */
[----:B------:R1:W5:Y:S02]  /*0990*/  @P2 LDG.E.128 R100, [R230.64+0x10] ;  /* 0x00001004e6642981 */ /* 0x000364000c1e1d00 */
[C---:B------:R-:W-:Y:S02]  /*09a0*/  IADD3 R134, R132.reuse, 0x80, RZ ;  /* 0x0000008084867810 */ /* 0x040fe40007ffe0ff */
[C---:B------:R-:W-:Y:S01]  /*09b0*/  IADD3 R133, R132.reuse, 0x100, RZ ;  /* 0x0000010084857810 */ /* 0x040fe20007ffe0ff */
[----:B------:R2:W5:Y:S01]  /*09c0*/  @P2 LDG.E.128 R104, [R228.64] ;  /* 0x00000004e4682981 */ /* 0x000562000c1e1d00 */
[C---:B------:R-:W-:Y:S01]  /*09d0*/  IADD3 R190, R132.reuse, 0x180, RZ ;  /* 0x0000018084be7810 */ /* 0x040fe20007ffe0ff */
[-C--:B0-----:R-:W-:Y:S02]  /*09e0*/  IMAD.WIDE.U32 R232, R132, R191.reuse, c[0x0][0x190] ;  /* 0x0000640084e87625 */ /* 0x081fe400078e00bf */
[----:B------:R2:W5:Y:S02]  /*09f0*/  @P2 LDG.E.128 R108, [R228.64+0x10] ;  /* 0x00001004e46c2981 */ /* 0x000564000c1e1d00 */
[----:B------:R-:W-:-:S02]  /*0a00*/  IMAD.WIDE.U32 R134, R134, R191, c[0x0][0x190] ;  /* 0x0000640086867625 */ /* 0x000fc400078e00bf */
[----:B------:R0:W5:Y:S02]  /*0a10*/  @P2 LDG.E.128 R112, [R238.64] ;  /* 0x00000004ee702981 */ /* 0x000164000c1e1d00 */
[-C--:B------:R-:W-:Y:S02]  /*0a20*/  IMAD.WIDE.U32 R132, R133, R191.reuse, c[0x0][0x190] ;  /* 0x0000640085847625 */ /* 0x080fe400078e00bf */
[----:B------:R0:W5:Y:S02]  /*0a30*/  @P2 LDG.E.128 R116, [R238.64+0x10] ;  /* 0x00001004ee742981 */ /* 0x000164000c1e1d00 */
[----:B------:R-:W-:Y:S02]  /*0a40*/  IMAD.WIDE.U32 R190, R190, R191, c[0x0][0x190] ;  /* 0x00006400bebe7625 */ /* 0x000fe400078e00bf */
[----:B------:R-:W5:Y:S04]  /*0a50*/  LDG.E.64 R232, [R232.64] ;  /* 0x00000004e8e87981 */ /* 0x000f68000c1e1b00 */
[----:B-1----:R0:W5:Y:S04]  /*0a60*/  LDG.E.64 R230, [R134.64] ;  /* 0x0000000486e67981 */ /* 0x002168000c1e1b00 */
[----:B--2---:R0:W5:Y:S04]  /*0a70*/  LDG.E.64 R228, [R132.64] ;  /* 0x0000000484e47981 */ /* 0x004168000c1e1b00 */
[----:B------:R-:W5:Y:S01]  /*0a80*/  LDG.E.64 R190, [R190.64] ;  /* 0x00000004bebe7981 */ /* 0x000f62000c1e1b00 */
[----:B------:R-:W-:Y:S01]  /*0a90*/  CS2R R136, SRZ ;  /* 0x0000000000887805 */ /* 0x000fe2000001ff00 */
[----:B------:R-:W-:Y:S05]  /*0aa0*/  BRA `(.L_x_4525) ;  /* 0x000013d000007947 */ /* 0x000fea0003800000 */
.L_x_4524:
[----:B0-----:R-:W-:Y:S01]  /*0ab0*/  IADD3 R132, R136, -0x1, RZ ;  /* 0xffffffff88847810 */ /* 0x001fe20007ffe0ff */
[----:B------:R-:W2:Y:S04]  /*0ac0*/  LDG.E R225, [R234.64] ;  /* 0x00000004eae17981 */ /* 0x000ea8000c1e1900 */
[----:B------:R-:W-:-:S05]  /*0ad0*/  IMAD R132, R132, c[0x0][0x168], RZ ;  /* 0x00005a0084847a24 */ /* 0x000fca00078e02ff */
[----:B------:R-:W-:-:S04]  /*0ae0*/  SHF.R.S32.HI R133, RZ, 0x1f, R132 ;  /* 0x0000001fff857819 */ /* 0x000fc80000011484 */
[----:B------:R-:W-:Y:S02]  /*0af0*/  LEA.HI R133, R133, R132, RZ, 0x3 ;  /* 0x0000008485857211 */ /* 0x000fe400078f18ff */
[----:B------:R-:W-:Y:S02]  /*0b00*/  MOV R173, 0x10 ;  /* 0x0000001000ad7802 */ /* 0x000fe40000000f00 */
[----:B------:R-:W-:-:S04]  /*0b10*/  LEA.HI.SX32 R172, R133, R190, 0x1d ;  /* 0x000000be85ac7211 */ /* 0x000fc800078feaff */
[C---:B------:R-:W-:Y:S01]  /*0b20*/  IADD3 R160, R172.reuse, 0x100, RZ ;  /* 0x00000100aca07810 */ /* 0x040fe20007ffe0ff */
[C---:B------:R-:W-:Y:S01]  /*0b30*/  IMAD.WIDE.U32 R136, R172.reuse, R173, c[0x0][0x208] ;  /* 0x00008200ac887625 */ /* 0x040fe200078e00ad */
[C---:B------:R-:W-:Y:S02]  /*0b40*/  IADD3 R148, R172.reuse, 0x80, RZ ;  /* 0x00000080ac947810 */ /* 0x040fe40007ffe0ff */
[----:B------:R-:W-:Y:S01]  /*0b50*/  IADD3 R172, R172, 0x180, RZ ;  /* 0x00000180acac7810 */ /* 0x000fe20007ffe0ff */
[----:B------:R-:W-:Y:S02]  /*0b60*/  IMAD.WIDE.U32 R164, R200, R169, c[0x0][0x188] ;  /* 0x00006200c8a47625 */ /* 0x000fe400078e00a9 */
[----:B------:R-:W3:Y:S02]  /*0b70*/  LDG.E.128 R136, [R136.64] ;  /* 0x0000000488887981 */ /* 0x000ee4000c1e1d00 */
[-C--:B------:R-:W-:Y:S02]  /*0b80*/  IMAD.WIDE.U32 R160, R160, R173.reuse, c[0x0][0x208] ;  /* 0x00008200a0a07625 */ /* 0x080fe400078e00ad */
[----:B------:R0:W4:Y:S02]  /*0b90*/  LDG.E.128 R132, [R164.64] ;  /* 0x00000004a4847981 */ /* 0x000124000c1e1d00 */
[----:B------:R-:W-:-:S02]  /*0ba0*/  IMAD.WIDE.U32 R148, R148, R173, c[0x0][0x208] ;  /* 0x0000820094947625 */ /* 0x000fc400078e00ad */
[----:B------:R0:W4:Y:S02]  /*0bb0*/  LDG.E.128 R140, [R164.64+0x10] ;  /* 0x00001004a48c7981 */ /* 0x000124000c1e1d00 */
[-C--:B------:R-:W-:Y:S02]  /*0bc0*/  IMAD.WIDE.U32 R204, R197, R169.reuse, c[0x0][0x188] ;  /* 0x00006200c5cc7625 */ /* 0x080fe400078e00a9 */
[----:B------:R-:W4:Y:S02]  /*0bd0*/  LDG.E.128 R160, [R160.64] ;  /* 0x00000004a0a07981 */ /* 0x000f24000c1e1d00 */
[----:B------:R-:W-:Y:S02]  /*0be0*/  IMAD.WIDE.U32 R202, R0, R169, c[0x0][0x188] ;  /* 0x0000620000ca7625 */ /* 0x000fe400078e00a9 */
[----:B------:R1:W4:Y:S02]  /*0bf0*/  LDG.E.128 R156, [R204.64] ;  /* 0x00000004cc9c7981 */ /* 0x000324000c1e1d00 */
[----:B------:R-:W-:-:S02]  /*0c00*/  IMAD.WIDE.U32 R172, R172, R173, c[0x0][0x208] ;  /* 0x00008200acac7625 */ /* 0x000fc400078e00ad */
[----:B0-----:R1:W4:Y:S02]  /*0c10*/  LDG.E.128 R164, [R204.64+0x10] ;  /* 0x00001004cca47981 */ /* 0x001324000c1e1d00 */
[----:B------:R-:W-:Y:S02]  /*0c20*/  IMAD.WIDE.U32 R206, R198, R169, c[0x0][0x188] ;  /* 0x00006200c6ce7625 */ /* 0x000fe400078e00a9 */
[----:B------:R0:W4:Y:S04]  /*0c30*/  LDG.E.128 R168, [R202.64] ;  /* 0x00000004caa87981 */ /* 0x000128000c1e1d00 */
[----:B------:R0:W4:Y:S04]  /*0c40*/  LDG.E.128 R144, [R206.64] ;  /* 0x00000004ce907981 */ /* 0x000128000c1e1d00 */
[----:B------:R-:W4:Y:S04]  /*0c50*/  LDG.E.128 R172, [R172.64] ;  /* 0x00000004acac7981 */ /* 0x000f28000c1e1d00 */
[----:B------:R0:W4:Y:S04]  /*0c60*/  LDG.E.128 R176, [R202.64+0x10] ;  /* 0x00001004cab07981 */ /* 0x000128000c1e1d00 */
[----:B------:R0:W4:Y:S04]  /*0c70*/  LDG.E.128 R152, [R206.64+0x10] ;  /* 0x00001004ce987981 */ /* 0x000128000c1e1d00 */
[----:B------:R-:W4:Y:S01]  /*0c80*/  LDG.E.128 R148, [R148.64] ;  /* 0x0000000494947981 */ /* 0x000f22000c1e1d00 */
[----:B-----5:R-:W-:-:S13]  /*0c90*/  ISETP.GE.AND P3, PT, R199, 0x1, PT ;  /* 0x00000001c700780c */ /* 0x020fda0003f66270 */
[----:B------:R-:W-:-:S05]  /*0ca0*/  @P3 IADD3 R191, R199, -0x1, RZ ;  /* 0xffffffffc7bf3810 */ /* 0x000fca0007ffe0ff */
[----:B------:R-:W-:-:S05]  /*0cb0*/  @P3 IMAD R191, R191, c[0x0][0x168], RZ ;  /* 0x00005a00bfbf3a24 */ /* 0x000fca00078e02ff */
[----:B0-----:R-:W-:-:S04]  /*0cc0*/  @P3 SHF.R.S32.HI R206, RZ, 0x1f, R191 ;  /* 0x0000001fffce3819 */ /* 0x001fc800000114bf */
[----:B------:R-:W-:Y:S01]  /*0cd0*/  @P3 LEA.HI R191, R206, R191, RZ, 0x3 ;  /* 0x000000bfcebf3211 */ /* 0x000fe200078f18ff */
[----:B------:R-:W-:-:S03]  /*0ce0*/  IMAD.MOV.U32 R206, RZ, RZ, RZ ;  /* 0x000000ffffce7224 */ /* 0x000fc600078e00ff */
[----:B------:R-:W-:Y:S02]  /*0cf0*/  @P3 LEA.HI.SX32 R206, R191, R190, 0x1d ;  /* 0x000000bebfce3211 */ /* 0x000fe400078feaff */
[----:B------:R-:W-:Y:S02]  /*0d00*/  MOV R191, 0x8 ;  /* 0x0000000800bf7802 */ /* 0x000fe40000000f00 */
[C---:B-1----:R-:W-:Y:S02]  /*0d10*/  IADD3 R204, R206.reuse, 0x80, RZ ;  /* 0x00000080cecc7810 */ /* 0x042fe40007ffe0ff */
[C---:B------:R-:W-:Y:S02]  /*0d20*/  IADD3 R202, R206.reuse, 0x100, RZ ;  /* 0x00000100ceca7810 */ /* 0x040fe40007ffe0ff */
[C---:B------:R-:W-:Y:S01]  /*0d30*/  IADD3 R190, R206.reuse, 0x180, RZ ;  /* 0x00000180cebe7810 */ /* 0x040fe20007ffe0ff */
[----:B------:R-:W-:-:S04]  /*0d40*/  IMAD.WIDE.U32 R206, R206, R191, c[0x0][0x190] ;  /* 0x00006400cece7625 */ /* 0x000fc800078e00bf */
[----:B------:R-:W-:-:S04]  /*0d50*/  IMAD.WIDE.U32 R204, R204, R191, c[0x0][0x190] ;  /* 0x00006400cccc7625 */ /* 0x000fc800078e00bf */
[----:B------:R-:W-:-:S04]  /*0d60*/  IMAD.WIDE.U32 R202, R202, R191, c[0x0][0x190] ;  /* 0x00006400caca7625 */ /* 0x000fc800078e00bf */
[----:B------:R-:W-:-:S06]  /*0d70*/  IMAD.WIDE.U32 R190, R190, R191, c[0x0][0x190] ;  /* 0x00006400bebe7625 */ /* 0x000fcc00078e00bf */
[----:B------:R-:W5:Y:S01]  /*0d80*/  LDG.E.64 R190, [R190.64] ;  /* 0x00000004bebe7981 */ /* 0x000f62000c1e1b00 */
        /* <DEDUP_REMOVED lines=11> */
[----:B0-----:R3:W5:Y:S04]  /*0e40*/  LDG.E.64 R228, [R202.64] ;  /* 0x00000004cae47981 */ /* 0x001768000c1e1b00 */
[----:B------:R0:W5:Y:S04]  /*0e50*/  LDG.E.64 R232, [R206.64] ;  /* 0x00000004cee87981 */ /* 0x000168000c1e1b00 */
[----:B-1----:R1:W5:Y:S01]  /*0e60*/  LDG.E.64 R230, [R204.64] ;  /* 0x00000004cce67981 */ /* 0x002362000c1e1b00 */
[----:B--2---:R-:W-:Y:S02]  /*0e70*/  FSEL R225, R225, RZ, !P2 ;  /* 0x000000ffe1e17208 */ /* 0x004fe40005000000 */
[----:B---3--:R-:W-:-:S03]  /*0e80*/  PRMT R203, RZ, 0x5410, R136 ;  /* 0x00005410ffcb7816 */ /* 0x008fc60000000088 */
[C---:B----4-:R-:W-:Y:S01]  /*0e90*/  FADD.FTZ R235, -R225.reuse, R134 ;  /* 0x00000086e1eb7221 */ /* 0x050fe20000010100 */
[----:B------:R-:W-:Y:S01]  /*0ea0*/  PRMT R201, RZ, 0x5410, R137 ;  /* 0x00005410ffc97816 */ /* 0x000fe20000000089 */
[C---:B------:R-:W-:Y:S02]  /*0eb0*/  FADD.FTZ R209, -R225.reuse, R132 ;  /* 0x00000084e1d17221 */ /* 0x040fe40000010100 */
[C---:B------:R-:W-:Y:S02]  /*0ec0*/  FADD.FTZ R243, -R225.reuse, R142 ;  /* 0x0000008ee1f37221 */ /* 0x040fe40000010100 */
[----:B------:R-:W-:Y:S01]  /*0ed0*/  FADD.FTZ R245, -R225, R143 ;  /* 0x0000008fe1f57221 */ /* 0x000fe20000010100 */
[--C-:B------:R-:W-:Y:S02]  /*0ee0*/  PRMT R211, RZ, 0x5410, R160.reuse ;  /* 0x00005410ffd37816 */ /* 0x100fe400000000a0 */
[----:B------:R-:W-:Y:S02]  /*0ef0*/  PRMT R212, RZ, 0x7610, R160 ;  /* 0x00007610ffd47816 */ /* 0x000fe400000000a0 */
[----:B------:R-:W-:-:S02]  /*0f00*/  PRMT R213, RZ, 0x5410, R161 ;  /* 0x00005410ffd57816 */ /* 0x000fc400000000a1 */
[----:B------:R-:W-:Y:S01]  /*0f10*/  PRMT R214, RZ, 0x7610, R161 ;  /* 0x00007610ffd67816 */ /* 0x000fe200000000a1 */
[C---:B------:R-:W-:Y:S02]  /*0f20*/  FADD.FTZ R227, -R225.reuse, R133 ;  /* 0x00000085e1e37221 */ /* 0x040fe40000010100 */
[C---:B------:R-:W-:Y:S02]  /*0f30*/  FADD.FTZ R161, -R225.reuse, R164 ;  /* 0x000000a4e1a17221 */ /* 0x040fe40000010100 */
[C---:B------:R-:W-:Y:S01]  /*0f40*/  FADD.FTZ R160, -R225.reuse, R165 ;  /* 0x000000a5e1a07221 */ /* 0x040fe20000010100 */
[--C-:B------:R-:W-:Y:S01]  /*0f50*/  PRMT R133, RZ, 0x5410, R139.reuse ;  /* 0x00005410ff857816 */ /* 0x100fe2000000008b */
[C---:B------:R-:W-:Y:S01]  /*0f60*/  FADD.FTZ R165, -R225.reuse, R168 ;  /* 0x000000a8e1a57221 */ /* 0x040fe20000010100 */
[----:B------:R-:W-:Y:S01]  /*0f70*/  PRMT R132, RZ, 0x7610, R139 ;  /* 0x00007610ff847816 */ /* 0x000fe2000000008b */
[C---:B------:R-:W-:Y:S01]  /*0f80*/  FADD.FTZ R164, -R225.reuse, R169 ;  /* 0x000000a9e1a47221 */ /* 0x040fe20000010100 */
[----:B------:R-:W-:Y:S01]  /*0f90*/  PRMT R136, RZ, 0x7610, R136 ;  /* 0x00007610ff887816 */ /* 0x000fe20000000088 */
[----:B------:R-:W-:-:S02]  /*0fa0*/  FADD.FTZ R251, -R225, R146 ;  /* 0x00000092e1fb7221 */ /* 0x000fc40000010100 */
[C---:B------:R-:W-:Y:S01]  /*0fb0*/  FADD.FTZ R202, -R225.reuse, R147 ;  /* 0x00000093e1ca7221 */ /* 0x040fe20000010100 */
[----:B------:R-:W-:Y:S01]  /*0fc0*/  PRMT R169, RZ, 0x5410, R175 ;  /* 0x00005410ffa97816 */ /* 0x000fe200000000af */
[C---:B------:R-:W-:Y:S01]  /*0fd0*/  FADD.FTZ R171, -R225.reuse, R171 ;  /* 0x000000abe1ab7221 */ /* 0x040fe20000010100 */
[----:B------:R-:W-:Y:S01]  /*0fe0*/  PRMT R168, RZ, 0x7610, R175 ;  /* 0x00007610ffa87816 */ /* 0x000fe200000000af */
[C---:B------:R-:W-:Y:S01]  /*0ff0*/  FMUL.FTZ R143, R2.reuse, R235 ;  /* 0x000000eb028f7220 */ /* 0x040fe20000410000 */
[----:B------:R-:W-:Y:S01]  /*1000*/  PRMT R219, RZ, 0x5410, R172 ;  /* 0x00005410ffdb7816 */ /* 0x000fe200000000ac */
[C---:B------:R-:W-:Y:S01]  /*1010*/  FADD.FTZ R239, -R225.reuse, R140 ;  /* 0x0000008ce1ef7221 */ /* 0x040fe20000010100 */
[----:B------:R-:W-:Y:S01]  /*1020*/  PRMT R220, RZ, 0x7610, R172 ;  /* 0x00007610ffdc7816 */ /* 0x000fe200000000ac */
[C---:B------:R-:W-:Y:S01]  /*1030*/  FADD.FTZ R241, -R225.reuse, R141 ;  /* 0x0000008de1f17221 */ /* 0x040fe20000010100 */
[--C-:B------:R-:W-:Y:S01]  /*1040*/  PRMT R217, RZ, 0x5410, R163.reuse ;  /* 0x00005410ffd97816 */ /* 0x100fe200000000a3 */
[----:B------:R-:W-:Y:S01]  /*1050*/  FADD.FTZ R175, -R225, R176 ;  /* 0x000000b0e1af7221 */ /* 0x000fe20000010100 */
[----:B------:R-:W-:Y:S01]  /*1060*/  PRMT R218, RZ, 0x7610, R163 ;  /* 0x00007610ffda7816 */ /* 0x000fe200000000a3 */
[----:B------:R-:W-:-:S02]  /*1070*/  FMUL.FTZ R147, R2, R243 ;  /* 0x000000f302937220 */ /* 0x000fc40000410000 */
        /* <DEDUP_REMOVED lines=10> */
[----:B------:R-:W-:-:S02]  /*1120*/  FADD.FTZ R249, -R225, R145 ;  /* 0x00000091e1f97221 */ /* 0x000fc40000010100 */
        /* <DEDUP_REMOVED lines=54> */
[----:B0-----:R-:W-:Y:S01]  /*1490*/  PRMT R207, RZ, 0x5410, R148 ;  /* 0x00005410ffcf7816 */ /* 0x001fe20000000094 */
[----:B------:R-:W-:-:S02]  /*14a0*/  FADD.FTZ R132, R135, R178 ;  /* 0x000000b287847221 */ /* 0x000fc40000010000 */
[----:B------:R-:W-:Y:S01]  /*14b0*/  FFMA.FTZ R133, R147, R178, R133 ;  /* 0x000000b293857223 */ /* 0x000fe20000010085 */
[--C-:B------:R-:W-:Y:S02]  /*14c0*/  PRMT R139, RZ, 0x5410, R150.reuse ;  /* 0x00005410ff8b7816 */ /* 0x100fe40000000096 */
[----:B------:R-:W-:Y:S01]  /*14d0*/  PRMT R208, RZ, 0x7610, R150 ;  /* 0x00007610ffd07816 */ /* 0x000fe20000000096 */
[----:B------:R-:W-:Y:S01]  /*14e0*/  FMUL.FTZ R150, R2, R202 ;  /* 0x000000ca02967220 */ /* 0x000fe20000410000 */
[----:B-1----:R-:W-:Y:S01]  /*14f0*/  PRMT R204, RZ, 0x7610, R148 ;  /* 0x00007610ffcc7816 */ /* 0x002fe20000000094 */
[----:B------:R-:W-:Y:S01]  /*1500*/  FMUL.FTZ R202, R184, R207 ;  /* 0x000000cfb8ca7220 */ /* 0x000fe20000410000 */
[----:B------:R-:W-:Y:S01]  /*1510*/  PRMT R205, RZ, 0x5410, R149 ;  /* 0x00005410ffcd7816 */ /* 0x000fe20000000095 */
[----:B------:R-:W-:Y:S01]  /*1520*/  FADD.FTZ R135, R132, R201 ;  /* 0x000000c984877221 */ /* 0x000fe20000010000 */
[----:B------:R-:W-:Y:S01]  /*1530*/  PRMT R206, RZ, 0x7610, R149 ;  /* 0x00007610ffce7816 */ /* 0x000fe20000000095 */
[----:B------:R-:W-:-:S02]  /*1540*/  FMUL.FTZ R149, R2, R247 ;  /* 0x000000f702957220 */ /* 0x000fc40000410000 */
        /* <DEDUP_REMOVED lines=10> */
[----:B------:R-:W-:Y:S02]  /*15f0*/  FMUL.FTZ R151, R2, R251 ;  /* 0x000000fb02977220 */ /* 0x000fe40000410000 */
[----:B------:R-:W-:Y:S02]  /*1600*/  FADD.FTZ R61, R61, R204 ;  /* 0x000000cc3d3d7221 */ /* 0x000fe40000010000 */
[----:B------:R-:W-:Y:S02]  /*1610*/  FMUL.FTZ R204, R182, R205 ;  /* 0x000000cdb6cc7220 */ /* 0x000fe40000410000 */
[----:B------:R-:W-:-:S02]  /*1620*/  FADD.FTZ R135, R132, R203 ;  /* 0x000000cb84877221 */ /* 0x000fc40000010000 */
[----:B------:R-:W-:Y:S02]  /*1630*/  FFMA.FTZ R133, R148, R203, R133 ;  /* 0x000000cb94857223 */ /* 0x000fe40000010085 */
[----:B------:R-:W-:Y:S02]  /*1640*/  FFMA.FTZ R34, R151, R205, R34 ;  /* 0x000000cd97227223 */ /* 0x000fe40000010022 */
[----:B------:R-:W-:Y:S02]  /*1650*/  FADD.FTZ R62, R62, R205 ;  /* 0x000000cd3e3e7221 */ /* 0x000fe40000010000 */
        /* <DEDUP_REMOVED lines=116> */
[----:B------:R-:W-:-:S02]  /*1da0*/  FADD.FTZ R58, R58, R137 ;  /* 0x000000893a3a7221 */ /* 0x000fc40000010000 */
[----:B------:R-:W-:Y:S02]  /*1db0*/  FFMA.FTZ R38, R155, R137, R38 ;  /* 0x000000899b267223 */ /* 0x000fe40000010026 */
        /* <DEDUP_REMOVED lines=12> */
.L_x_4525:
[----:B------:R-:W-:Y:S05]  /*1e80*/  BSYNC B0 ;  /* 0x0000000000007941 */ /* 0x000fea0003800000 */
.L_x_4523:
[----:B------:R-:W-:Y:S01]  /*1e90*/  LOP3.LUT P3, RZ, R11, 0xff, RZ, 0xc0, !PT ;  /* 0x000000ff0bff7812 */ /* 0x000fe2000786c0ff */
[----:B0----5:R-:W-:Y:S01]  /*1ea0*/  IMAD.MOV.U32 R132, RZ, RZ, R232 ;  /* 0x000000ffff847224 */ /* 0x021fe200078e00e8 */
[----:B------:R-:W-:Y:S01]  /*1eb0*/  SHF.R.U32.HI R134, RZ, 0x5, R196 ;  /* 0x00000005ff867819 */ /* 0x000fe200000116c4 */
[----:B------:R-:W-:Y:S01]  /*1ec0*/  IMAD.MOV.U32 R135, RZ, RZ, R228 ;  /* 0x000000ffff877224 */ /* 0x000fe200078e00e4 */
[----:B------:R-:W-:Y:S02]  /*1ed0*/  MOV R133, R230 ;  /* 0x000000e600857202 */ /* 0x000fe40000000f00 */
[----:B------:R-:W-:Y:S02]  /*1ee0*/  MOV R138, R190 ;  /* 0x000000be008a7202 */ /* 0x000fe40000000f00 */
[----:B------:R-:W-:Y:S02]  /*1ef0*/  LOP3.LUT R236, R134, 0x7fffffc, RZ, 0xc0, !PT ;  /* 0x07fffffc86ec7812 */ /* 0x000fe400078ec0ff */
[----:B------:R-:W-:-:S02]  /*1f00*/  LOP3.LUT P2, RZ, R196, 0x1f, RZ, 0xc0, !PT ;  /* 0x0000001fc4ff7812 */ /* 0x000fc4000784c0ff */
[----:B------:R-:W-:Y:S02]  /*1f10*/  PRMT R237, R132, 0x7610, R237 ;  /* 0x0000761084ed7816 */ /* 0x000fe400000000ed */
[----:B------:R-:W-:Y:S02]  /*1f20*/  PRMT R235, R133, 0x7610, R235 ;  /* 0x0000761085eb7816 */ /* 0x000fe400000000eb */
[----:B------:R-:W-:Y:S02]  /*1f30*/  PRMT R234, R135, 0x7610, R234 ;  /* 0x0000761087ea7816 */ /* 0x000fe400000000ea */
[----:B------:R-:W-:Y:S02]  /*1f40*/  PRMT R227, R138, 0x7610, R227 ;  /* 0x000076108ae37816 */ /* 0x000fe400000000e3 */
[----:B------:R-:W-:Y:S01]  /*1f50*/  @!P3 IADD3 R236, R236, 0x4, RZ ;  /* 0x00000004ececb810 */ /* 0x000fe20007ffe0ff */
[----:B------:R-:W-:Y:S05]  /*1f60*/  BRA.DIV ~URZ, `(.L_x_4526) ;  /* 0x00002d227f007947 */ /* 0x000fea000b800000 */
[----:B------:R0:W1:Y:S02]  /*1f70*/  SHFL.DOWN PT, R135, R136, 0x10, 0x1f ;  /* 0x0a001f0088877f89 */ /* 0x00006400000e0000 */
.L_x_4593:
        /* <DEDUP_REMOVED lines=18> */
.L_x_4594:
[----:B------:R-:W-:Y:S01]  /*20a0*/  @!P2 LOP3.LUT R133, R134, 0x3, RZ, 0xc0, !PT ;  /* 0x000000038685a812 */ /* 0x000fe200078ec0ff */
[----:B--2---:R-:W-:Y:S01]  /*20b0*/  FADD.FTZ R168, R168, R137 ;  /* 0x00000089a8a87221 */ /* 0x004fe20000010000 */
[----:B------:R-:W-:Y:S01]  /*20c0*/  WARPSYNC 0xffffffff ;  /* 0xffffffff00007948 */ /* 0x000fe20003800000 */
[----:B-1----:R-:W-:Y:S01]  /*20d0*/  FADD.FTZ R169, R132, R139 ;  /* 0x0000008b84a97221 */ /* 0x002fe20000010000 */
[----:B------:R-:W-:Y:S01]  /*20e0*/  @!P1 ISETP.NE.U32.AND P5, PT, RZ, c[0x0][0x218], PT ;  /* 0x00008600ff009a0c */ /* 0x000fe20003fa5070 */
[----:B------:R-:W-:Y:S01]  /*20f0*/  @!P2 IMAD.IADD R238, R236, 0x1, R133 ;  /* 0x00000001eceea824 */ /* 0x000fe200078e0285 */
[----:B------:R-:W-:Y:S01]  /*2100*/  @!P1 ISETP.NE.U32.AND P6, PT, RZ, c[0x0][0x218], PT ;  /* 0x00008600ff009a0c */ /* 0x000fe20003fc5070 */
[----:B------:R-:W-:Y:S01]  /*2110*/  BSSY B0, `(.L_x_4528) ;  /* 0x0000029000007945 */ /* 0x000fe20003800000 */
[----:B------:R-:W-:Y:S02]  /*2120*/  @!P1 ISETP.NE.AND.EX P5, PT, RZ, c[0x0][0x21c], PT, P5 ;  /* 0x00008700ff009a0c */ /* 0x000fe40003fa5350 */
[----:B------:R1:W-:Y:S04]  /*2130*/  @!P2 STS.64 [R238.X8+0x4000], R168 ;  /* 0x004000a8ee00a388 */ /* 0x0003e80000008a00 */
[----:B------:R-:W-:Y:S01]  /*2140*/  BAR.SYNC.DEFER_BLOCKING 0x0 ;  /* 0x0000000000007b1d */ /* 0x000fe20000010000 */
[----:B------:R-:W-:-:S02]  /*2150*/  ISETP.NE.U32.AND P2, PT, RZ, c[0x0][0x258], PT ;  /* 0x00009600ff007a0c */ /* 0x000fc40003f45070 */
[----:B------:R-:W-:Y:S02]  /*2160*/  @!P1 ISETP.NE.U32.AND P3, PT, RZ, c[0x0][0x218], PT ;  /* 0x00008600ff009a0c */ /* 0x000fe40003f65070 */
[----:B------:R-:W-:Y:S02]  /*2170*/  ISETP.NE.AND.EX P2, PT, RZ, c[0x0][0x25c], PT, P2 ;  /* 0x00009700ff007a0c */ /* 0x000fe40003f45320 */
[----:B------:R-:W-:Y:S02]  /*2180*/  @!P1 ISETP.NE.AND.EX P6, PT, RZ, c[0x0][0x21c], PT, P6 ;  /* 0x00008700ff009a0c */ /* 0x000fe40003fc5360 */
[----:B-1----:R-:W-:Y:S02]  /*2190*/  @!P1 FSEL R169, R88, RZ, P5 ;  /* 0x000000ff58a99208 */ /* 0x002fe40002800000 */
[----:B------:R-:W-:Y:S02]  /*21a0*/  @!P1 ISETP.NE.U32.AND P5, PT, RZ, c[0x0][0x218], PT ;  /* 0x00008600ff009a0c */ /* 0x000fe40003fa5070 */
[----:B------:R-:W-:-:S02]  /*21b0*/  @!P1 ISETP.NE.AND.EX P3, PT, RZ, c[0x0][0x21c], PT, P3 ;  /* 0x00008700ff009a0c */ /* 0x000fc40003f65330 */
[----:B------:R-:W-:Y:S02]  /*21c0*/  ISETP.NE.U32.AND P4, PT, RZ, c[0x0][0x258], PT ;  /* 0x00009600ff007a0c */ /* 0x000fe40003f85070 */
[----:B------:R-:W-:Y:S02]  /*21d0*/  @!P1 ISETP.NE.AND.EX P5, PT, RZ, c[0x0][0x21c], PT, P5 ;  /* 0x00008700ff009a0c */ /* 0x000fe40003fa5350 */
[----:B------:R-:W-:Y:S02]  /*21e0*/  ISETP.NE.AND.EX P4, PT, RZ, c[0x0][0x25c], PT, P4 ;  /* 0x00009700ff007a0c */ /* 0x000fe40003f85340 */
[----:B------:R-:W-:Y:S01]  /*21f0*/  @!P1 FSEL R168, R91, RZ, P5 ;  /* 0x000000ff5ba89208 */ /* 0x000fe20002800000 */
[----:B------:R-:W1:Y:S04]  /*2200*/  LDS.128 R132, [R236.X8+0x4000] ;  /* 0x00400000ec847984 */ /* 0x000e680000008c00 */
[----:B0-----:R0:W2:Y:S02]  /*2210*/  LDS.128 R136, [R236.X8+0x4010] ;  /* 0x00401000ec887984 */ /* 0x0010a40000008c00 */
[----:B0-----:R-:W-:-:S02]  /*2220*/  @!P1 FSEL R236, R89, RZ, P3 ;  /* 0x000000ff59ec9208 */ /* 0x001fc40001800000 */
[----:B------:R-:W-:Y:S01]  /*2230*/  ISETP.GE.AND P3, PT, R199, 0x1, PT ;  /* 0x00000001c700780c */ /* 0x000fe20003f66270 */
[----:B-1----:R-:W-:Y:S02]  /*2240*/  FADD.FTZ R239, RZ, R132 ;  /* 0x00000084ffef7221 */ /* 0x002fe40000010000 */
[----:B------:R-:W-:Y:S02]  /*2250*/  FADD.FTZ R132, RZ, R133 ;  /* 0x00000085ff847221 */ /* 0x000fe40000010000 */
[----:B------:R-:W-:Y:S02]  /*2260*/  FADD.FTZ R239, R134, R239 ;  /* 0x000000ef86ef7221 */ /* 0x000fe40000010000 */
[----:B------:R-:W-:Y:S02]  /*2270*/  FADD.FTZ R132, R135, R132 ;  /* 0x0000008487847221 */ /* 0x000fe40000010000 */
[----:B--2---:R-:W-:Y:S02]  /*2280*/  FADD.FTZ R239, R239, R136 ;  /* 0x00000088efef7221 */ /* 0x004fe40000010000 */
[----:B------:R-:W-:Y:S01]  /*2290*/  FADD.FTZ R132, R132, R137 ;  /* 0x0000008984847221 */ /* 0x000fe20000010000 */
[----:B------:R-:W-:Y:S01]  /*22a0*/  @P2 MOV R137, 0x20 ;  /* 0x0000002000892802 */ /* 0x000fe20000000f00 */
[----:B------:R-:W-:Y:S01]  /*22b0*/  FADD.FTZ R138, R138, R239 ;  /* 0x000000ef8a8a7221 */ /* 0x000fe20000010000 */
[----:B------:R-:W-:Y:S01]  /*22c0*/  @!P1 FSEL R239, R90, RZ, P6 ;  /* 0x000000ff5aef9208 */ /* 0x000fe20003000000 */
[----:B------:R-:W-:Y:S01]  /*22d0*/  FADD.FTZ R139, R139, R132 ;  /* 0x000000848b8b7221 */ /* 0x000fe20000010000 */
[----:B------:R-:W-:Y:S01]  /*22e0*/  ISETP.NE.AND P6, PT, R12, RZ, PT ;  /* 0x000000ff0c00720c */ /* 0x000fe20003fc5270 */
[----:B------:R-:W-:-:S02]  /*22f0*/  FMUL.FTZ R138, R138, c[0x0][0x1e0] ;  /* 0x000078008a8a7a20 */ /* 0x000fc40000410000 */
[----:B------:R-:W-:-:S03]  /*2300*/  @P2 IMAD.WIDE.U32 R136, R200, R137, c[0x0][0x258] ;  /* 0x00009600c8882625 */ /* 0x000fc600078e0089 */
[----:B------:R-:W-:Y:S01]  /*2310*/  FSEL R138, R138, RZ, !P6 ;  /* 0x000000ff8a8a7208 */ /* 0x000fe20007000000 */
[----:B------:R-:W-:Y:S01]  /*2320*/  FMUL.FTZ R139, R139, c[0x0][0x1e0] ;  /* 0x000078008b8b7a20 */ /* 0x000fe20000410000 */
[----:B------:R-:W-:Y:S05]  /*2330*/  @!P1 BRA `(.L_x_4529) ;  /* 0x0000006000009947 */ /* 0x000fea0003800000 */
[----:B------:R-:W-:Y:S01]  /*2340*/  ISETP.NE.U32.AND P5, PT, RZ, c[0x0][0x218], PT ;  /* 0x00008600ff007a0c */ /* 0x000fe20003fa5070 */
[----:B------:R-:W-:-:S03]  /*2350*/  FFMA.FTZ R133, R141, R139, R138 ;  /* 0x0000008b8d857223 */ /* 0x000fc6000001008a */
[----:B------:R-:W-:Y:S01]  /*2360*/  ISETP.NE.AND.EX P5, PT, RZ, c[0x0][0x21c], PT, P5 ;  /* 0x00008700ff007a0c */ /* 0x000fe20003fa5350 */
[----:B------:R-:W-:-:S04]  /*2370*/  FADD.FTZ R133, R172, -R133 ;  /* 0x80000085ac857221 */ /* 0x000fc80000010000 */
[----:B------:R-:W-:-:S08]  /*2380*/  FMUL.FTZ R169, R2, R133 ;  /* 0x0000008502a97220 */ /* 0x000fd00000410000 */
[----:B------:R-:W-:Y:S02]  /*2390*/  @P5 FADD.FTZ R169, R88, R169 ;  /* 0x000000a958a95221 */ /* 0x000fe40000010000 */
.L_x_4529:
[----:B------:R-:W-:Y:S05]  /*23a0*/  BSYNC B0 ;  /* 0x0000000000007941 */ /* 0x000fea0003800000 */
.L_x_4528:
        /* <DEDUP_REMOVED lines=8> */
.L_x_4531:
[----:B------:R-:W-:Y:S05]  /*2430*/  BSYNC B0 ;  /* 0x0000000000007941 */ /* 0x000fea0003800000 */
.L_x_4530:
        /* <DEDUP_REMOVED lines=8> */
.L_x_4533:
[----:B------:R-:W-:Y:S05]  /*24c0*/  BSYNC B0 ;  /* 0x0000000000007941 */ /* 0x000fea0003800000 */
.L_x_4532:
        /* <DEDUP_REMOVED lines=8> */
.L_x_4535:
[----:B------:R-:W-:Y:S05]  /*2550*/  BSYNC B0 ;  /* 0x0000000000007941 */ /* 0x000fea0003800000 */
.L_x_4534:
[C---:B------:R-:W-:Y:S01]  /*2560*/  SEL R133, R236.reuse, R121, P4 ;  /* 0x00000079ec857207 */ /* 0x040fe20002000000 */
[----:B------:R-:W-:Y:S01]  /*2570*/  @P3 FMUL.FTZ R236, R236, c[0x0][0x1ec] ;  /* 0x00007b00ecec3a20 */ /* 0x000fe20000410000 */
[C---:B------:R-:W-:Y:S01]  /*2580*/  SEL R132, R169.reuse, R120, P4 ;  /* 0x00000078a9847207 */ /* 0x040fe20002000000 */
[----:B------:R-:W-:Y:S01]  /*2590*/  @P3 FMUL.FTZ R169, R169, c[0x0][0x1ec] ;  /* 0x00007b00a9a93a20 */ /* 0x000fe20000410000 */
[----:B------:R-:W-:Y:S01]  /*25a0*/  SEL R134, R239, R122, P4 ;  /* 0x0000007aef867207 */ /* 0x000fe20002000000 */
[----:B------:R-:W-:Y:S01]  /*25b0*/  @P3 FMUL.FTZ R236, R236, c[0x0][0x1e8] ;  /* 0x00007a00ecec3a20 */ /* 0x000fe20000410000 */
[----:B------:R-:W-:Y:S01]  /*25c0*/  SEL R135, R168, R123, P4 ;  /* 0x0000007ba8877207 */ /* 0x000fe20002000000 */
[----:B------:R-:W-:Y:S01]  /*25d0*/  @P3 FMUL.FTZ R169, R169, c[0x0][0x1e8] ;  /* 0x00007a00a9a93a20 */ /* 0x000fe20000410000 */
[----:B------:R-:W-:Y:S01]  /*25e0*/  @P3 LOP3.LUT P5, RZ, R232, 0xff00, RZ, 0xc0, !PT ;  /* 0x0000ff00e8ff3812 */ /* 0x000fe200078ac0ff */
[----:B------:R-:W-:Y:S01]  /*25f0*/  @P3 FMUL.FTZ R239, R239, c[0x0][0x1ec] ;  /* 0x00007b00efef3a20 */ /* 0x000fe20000410000 */
[----:B------:R-:W-:Y:S01]  /*2600*/  @P3 LOP3.LUT P6, RZ, R237, 0xff, RZ, 0xc0, !PT ;  /* 0x000000ffedff3812 */ /* 0x000fe200078cc0ff */
[----:B------:R0:W-:Y:S01]  /*2610*/  @P2 STG.E.128 [R136.64], R132 ;  /* 0x0000008488002986 */ /* 0x0001e2000c101d04 */
[----:B------:R-:W-:Y:S01]  /*2620*/  @P3 FMUL.FTZ R168, R168, c[0x0][0x1ec] ;  /* 0x00007b00a8a83a20 */ /* 0x000fe20000410000 */
[----:B------:R-:W-:Y:S01]  /*2630*/  BSSY B0, `(.L_x_4536) ;  /* 0x0000012000007945 */ /* 0x000fe20003800000 */
[----:B------:R-:W-:Y:S01]  /*2640*/  @P3 FSEL R169, R169, RZ, P6 ;  /* 0x000000ffa9a93208 */ /* 0x000fe20003000000 */
[----:B------:R-:W-:Y:S01]  /*2650*/  @P3 FMUL.FTZ R239, R239, c[0x0][0x1e8] ;  /* 0x00007a00efef3a20 */ /* 0x000fe20000410000 */
[----:B------:R-:W-:Y:S01]  /*2660*/  @P3 LOP3.LUT P6, RZ, R232, 0xff0000, RZ, 0xc0, !PT ;  /* 0x00ff0000e8ff3812 */ /* 0x000fe200078cc0ff */
[----:B------:R-:W-:Y:S01]  /*2670*/  @P3 FMUL.FTZ R168, R168, c[0x0][0x1e8] ;  /* 0x00007a00a8a83a20 */ /* 0x000fe20000410000 */
[----:B0-----:R-:W-:-:S02]  /*2680*/  @P3 FSEL R132, R236, RZ, P5 ;  /* 0x000000ffec843208 */ /* 0x001fc40002800000 */
[----:B------:R-:W-:Y:S02]  /*2690*/  @!P1 ISETP.NE.U32.AND P5, PT, RZ, c[0x0][0x218], PT ;  /* 0x00008600ff009a0c */ /* 0x000fe40003fa5070 */
[----:B------:R-:W-:Y:S02]  /*26a0*/  @P3 FSEL R133, R239, RZ, P6 ;  /* 0x000000ffef853208 */ /* 0x000fe40003000000 */
[----:B------:R-:W-:Y:S02]  /*26b0*/  @!P1 ISETP.NE.AND.EX P5, PT, RZ, c[0x0][0x21c], PT, P5 ;  /* 0x00008700ff009a0c */ /* 0x000fe40003fa5350 */
[----:B------:R-:W-:Y:S02]  /*26c0*/  @P3 LOP3.LUT P6, RZ, R232, 0xff000000, RZ, 0xc0, !PT ;  /* 0xff000000e8ff3812 */ /* 0x000fe400078cc0ff */
        /* <DEDUP_REMOVED lines=8> */
.L_x_4537:
[----:B------:R-:W-:Y:S05]  /*2750*/  BSYNC B0 ;  /* 0x0000000000007941 */ /* 0x000fea0003800000 */
.L_x_4536:
[----:B------:R-:W-:Y:S01]  /*2760*/  @!P1 ISETP.NE.U32.AND P5, PT, RZ, c[0x0][0x218], PT ;  /* 0x00008600ff009a0c */ /* 0x000fe20003fa5070 */
[----:B------:R-:W-:Y:S01]  /*2770*/  @P3 FMUL.FTZ R134, R135, c[0x0][0x1ec] ;  /* 0x00007b0087863a20 */ /* 0x000fe20000410000 */
[----:B------:R-:W-:Y:S01]  /*2780*/  BSSY B0, `(.L_x_4538) ;  /* 0x000000d000007945 */ /* 0x000fe20003800000 */
[----:B------:R-:W-:Y:S02]  /*2790*/  @P3 FSEL R236, R168, RZ, P6 ;  /* 0x000000ffa8ec3208 */ /* 0x000fe40003000000 */
[----:B------:R-:W-:Y:S01]  /*27a0*/  @!P1 ISETP.NE.AND.EX P5, PT, RZ, c[0x0][0x21c], PT, P5 ;  /* 0x00008700ff009a0c */ /* 0x000fe20003fa5350 */
[----:B------:R-:W-:Y:S01]  /*27b0*/  @P3 FMUL.FTZ R238, R134, c[0x0][0x1e8] ;  /* 0x00007a0086ee3a20 */ /* 0x000fe20000410000 */
        /* <DEDUP_REMOVED lines=9> */
.L_x_4539:
[----:B------:R-:W-:Y:S05]  /*2850*/  BSYNC B0 ;  /* 0x0000000000007941 */ /* 0x000fea0003800000 */
.L_x_4538:
        /* <DEDUP_REMOVED lines=15> */
.L_x_4541:
[----:B------:R-:W-:Y:S05]  /*2950*/  BSYNC B0 ;  /* 0x0000000000007941 */ /* 0x000fea0003800000 */
.L_x_4540:
[----:B------:R-:W-:Y:S01]  /*2960*/  @!P1 ISETP.NE.U32.AND P5, PT, RZ, c[0x0][0x218], PT ;  /* 0x00008600ff009a0c */ /* 0x000fe20003fa5070 */
[----:B------:R-:W-:Y:S01]  /*2970*/  BSSY B0, `(.L_x_4542) ;  /* 0x000000c000007945 */ /* 0x000fe20003800000 */
        /* <DEDUP_REMOVED lines=11> */
.L_x_4543:
[----:B------:R-:W-:Y:S05]  /*2a30*/  BSYNC B0 ;  /* 0x0000000000007941 */ /* 0x000fea0003800000 */
.L_x_4542:
[----:B------:R-:W-:Y:S01]  /*2a40*/  @P3 IADD3 R199, R199, -0x1, RZ ;  /* 0xffffffffc7c73810 */ /* 0x000fe20007ffe0ff */
[----:B------:R-:W-:Y:S01]  /*2a50*/  BSSY B0, `(.L_x_4544) ;  /* 0x0000034000007945 */ /* 0x000fe20003800000 */
[----:B------:R-:W-:Y:S02]  /*2a60*/  @P3 F2FP.BF16.PACK_AB R169, RZ, R169 ;  /* 0x000000a9ffa9323e */ /* 0x000fe400000010ff */
[----:B------:R-:W-:Y:S01]  /*2a70*/  @P3 F2FP.BF16.PACK_AB R132, RZ, R132 ;  /* 0x00000084ff84323e */ /* 0x000fe200000010ff */
[----:B------:R-:W-:Y:S01]  /*2a80*/  @P3 IMAD R199, R199, c[0x0][0x168], RZ ;  /* 0x00005a00c7c73a24 */ /* 0x000fe200078e02ff */
[----:B------:R-:W-:Y:S02]  /*2a90*/  @P3 PRMT R128, R169, 0x7610, R128 ;  /* 0x00007610a9803816 */ /* 0x000fe40000000080 */
[----:B------:R-:W-:Y:S02]  /*2aa0*/  @P3 F2FP.BF16.PACK_AB R133, RZ, R133 ;  /* 0x00000085ff85323e */ /* 0x000fe400000010ff */
[----:B------:R-:W-:-:S02]  /*2ab0*/  @P3 SHF.R.S32.HI R200, RZ, 0x1f, R199 ;  /* 0x0000001fffc83819 */ /* 0x000fc400000114c7 */
[----:B------:R-:W-:Y:S01]  /*2ac0*/  @P3 PRMT R128, R128, 0x5410, R132 ;  /* 0x0000541080803816 */ /* 0x000fe20000000084 */
[----:B------:R-:W-:Y:S01]  /*2ad0*/  @P3 FMUL.FTZ R132, R237, c[0x0][0x1ec] ;  /* 0x00007b00ed843a20 */ /* 0x000fe20000410000 */
[----:B------:R-:W-:Y:S01]  /*2ae0*/  @P3 LEA.HI R232, R200, R199, RZ, 0x3 ;  /* 0x000000c7c8e83211 */ /* 0x000fe200078f18ff */
[----:B------:R-:W-:Y:S01]  /*2af0*/  IMAD.MOV.U32 R200, RZ, RZ, RZ ;  /* 0x000000ffffc87224 */ /* 0x000fe200078e00ff */
[----:B------:R-:W-:Y:S01]  /*2b00*/  @P3 LOP3.LUT R199, R196, 0x7f, RZ, 0xc0, !PT ;  /* 0x0000007fc4c73812 */ /* 0x000fe200078ec0ff */
[----:B------:R-:W-:Y:S01]  /*2b10*/  @P3 FMUL.FTZ R169, R132, c[0x0][0x1e8] ;  /* 0x00007a0084a93a20 */ /* 0x000fe20000410000 */
[----:B------:R-:W-:Y:S01]  /*2b20*/  @P3 PRMT R129, R133, 0x7610, R129 ;  /* 0x0000761085813816 */ /* 0x000fe20000000081 */
[----:B------:R-:W-:Y:S01]  /*2b30*/  @P3 FMUL.FTZ R133, R168, c[0x0][0x1ec] ;  /* 0x00007b00a8853a20 */ /* 0x000fe20000410000 */
[----:B------:R-:W-:Y:S02]  /*2b40*/  @P3 LEA.HI.SX32 R200, R232, R199, 0x1d ;  /* 0x000000c7e8c83211 */ /* 0x000fe400078feaff */
[----:B------:R-:W-:Y:S01]  /*2b50*/  @P3 LOP3.LUT P5, RZ, R233, 0xff000000, RZ, 0xc0, !PT ;  /* 0xff000000e9ff3812 */ /* 0x000fe200078ac0ff */
[----:B------:R-:W-:Y:S01]  /*2b60*/  @P3 FMUL.FTZ R199, R133, c[0x0][0x1e8] ;  /* 0x00007a0085c73a20 */ /* 0x000fe20000410000 */
[----:B------:R-:W-:-:S02]  /*2b70*/  @P3 FSEL R169, R169, RZ, P6 ;  /* 0x000000ffa9a93208 */ /* 0x000fc40003000000 */
[----:B------:R-:W-:Y:S02]  /*2b80*/  @P3 F2FP.BF16.PACK_AB R238, RZ, R238 ;  /* 0x000000eeffee323e */ /* 0x000fe400000010ff */
[----:B------:R-:W-:Y:S02]  /*2b90*/  @P3 FSEL R232, R199, RZ, P5 ;  /* 0x000000ffc7e83208 */ /* 0x000fe40002800000 */
[----:B------:R-:W-:Y:S02]  /*2ba0*/  @P3 F2FP.BF16.PACK_AB R199, RZ, R169 ;  /* 0x000000a9ffc7323e */ /* 0x000fe400000010ff */
[----:B------:R-:W-:Y:S02]  /*2bb0*/  @P3 MOV R233, 0x10 ;  /* 0x0000001000e93802 */ /* 0x000fe40000000f00 */
[----:B------:R-:W-:Y:S02]  /*2bc0*/  @P3 F2FP.BF16.PACK_AB R236, RZ, R236 ;  /* 0x000000ecffec323e */ /* 0x000fe400000010ff */
[----:B------:R-:W-:-:S02]  /*2bd0*/  @P3 F2FP.BF16.PACK_AB R239, RZ, R239 ;  /* 0x000000efffef323e */ /* 0x000fc400000010ff */
[----:B------:R-:W-:Y:S02]  /*2be0*/  @P3 PRMT R130, R238, 0x7610, R130 ;  /* 0x00007610ee823816 */ /* 0x000fe40000000082 */
[----:B------:R-:W-:Y:S02]  /*2bf0*/  @P3 F2FP.BF16.PACK_AB R232, RZ, R232 ;  /* 0x000000e8ffe8323e */ /* 0x000fe400000010ff */
[----:B------:R-:W-:Y:S02]  /*2c00*/  @P3 PRMT R131, R199, 0x7610, R131 ;  /* 0x00007610c7833816 */ /* 0x000fe40000000083 */
[----:B------:R-:W-:Y:S02]  /*2c10*/  SEL R132, R135, R124, P4 ;  /* 0x0000007c87847207 */ /* 0x000fe40002000000 */
[----:B------:R-:W-:Y:S02]  /*2c20*/  SEL R133, R134, R125, P4 ;  /* 0x0000007d86857207 */ /* 0x000fe40002000000 */
[----:B------:R-:W-:-:S02]  /*2c30*/  SEL R134, R237, R126, P4 ;  /* 0x0000007eed867207 */ /* 0x000fc40002000000 */
[----:B------:R-:W-:Y:S01]  /*2c40*/  SEL R135, R168, R127, P4 ;  /* 0x0000007fa8877207 */ /* 0x000fe20002000000 */
[----:B------:R-:W-:Y:S01]  /*2c50*/  @P3 IMAD.WIDE.U32 R168, R200, R233, c[0x0][0x248] ;  /* 0x00009200c8a83625 */ /* 0x000fe200078e00e9 */
[----:B------:R-:W-:Y:S02]  /*2c60*/  @P3 PRMT R129, R129, 0x5410, R236 ;  /* 0x0000541081813816 */ /* 0x000fe400000000ec */
[----:B------:R-:W-:Y:S01]  /*2c70*/  @P3 PRMT R130, R130, 0x5410, R239 ;  /* 0x0000541082823816 */ /* 0x000fe200000000ef */
[----:B------:R0:W-:Y:S01]  /*2c80*/  @P2 STG.E.128 [R136.64+0x10], R132 ;  /* 0x0000108488002986 */ /* 0x0001e2000c101d04 */
[----:B------:R-:W-:Y:S02]  /*2c90*/  @P3 PRMT R131, R131, 0x5410, R232 ;  /* 0x0000541083833816 */ /* 0x000fe400000000e8 */
[----:B------:R-:W-:Y:S02]  /*2ca0*/  @!P1 ISETP.NE.U32.AND P5, PT, RZ, c[0x0][0x218], PT ;  /* 0x00008600ff009a0c */ /* 0x000fe40003fa5070 */
[----:B------:R-:W-:Y:S01]  /*2cb0*/  @!P1 ISETP.NE.U32.AND P6, PT, RZ, c[0x0][0x218], PT ;  /* 0x00008600ff009a0c */ /* 0x000fe20003fc5070 */
[----:B------:R0:W-:Y:S01]  /*2cc0*/  @P3 STG.E.128 [R168.64], R128 ;  /* 0x00000080a8003986 */ /* 0x0001e2000c101d04 */
[----:B------:R-:W-:-:S02]  /*2cd0*/  @!P1 ISETP.NE.AND.EX P5, PT, RZ, c[0x0][0x21c], PT, P5 ;  /* 0x00008700ff009a0c */ /* 0x000fc40003fa5350 */
[----:B------:R-:W-:Y:S02]  /*2ce0*/  @!P1 ISETP.NE.AND.EX P6, PT, RZ, c[0x0][0x21c], PT, P6 ;  /* 0x00008700ff009a0c */ /* 0x000fe40003fc5360 */
[----:B------:R-:W-:Y:S02]  /*2cf0*/  @!P1 FSEL R233, R96, RZ, P5 ;  /* 0x000000ff60e99208 */ /* 0x000fe40002800000 */
[----:B------:R-:W-:Y:S02]  /*2d00*/  @!P1 ISETP.NE.U32.AND P5, PT, RZ, c[0x0][0x218], PT ;  /* 0x00008600ff009a0c */ /* 0x000fe40003fa5070 */
[----:B------:R-:W-:Y:S01]  /*2d10*/  @!P1 FSEL R232, R97, RZ, P6 ;  /* 0x000000ff61e89208 */ /* 0x000fe20003000000 */
[----:B------:R-:W-:Y:S05]  /*2d20*/  @!P1 BRA `(.L_x_4545) ;  /* 0x0000006000009947 */ /* 0x000fea0003800000 */
[----:B------:R-:W-:Y:S01]  /*2d30*/  ISETP.NE.U32.AND P6, PT, RZ, c[0x0][0x218], PT ;  /* 0x00008600ff007a0c */ /* 0x000fe20003fc5070 */
[----:B0-----:R-:W-:-:S03]  /*2d40*/  FFMA.FTZ R133, R149, R139, R138 ;  /* 0x0000008b95857223 */ /* 0x001fc6000001008a */
[----:B------:R-:W-:Y:S01]  /*2d50*/  ISETP.NE.AND.EX P6, PT, RZ, c[0x0][0x21c], PT, P6 ;  /* 0x00008700ff007a0c */ /* 0x000fe20003fc5360 */
[----:B------:R-:W-:-:S04]  /*2d60*/  FADD.FTZ R133, R202, -R133 ;  /* 0x80000085ca857221 */ /* 0x000fc80000010000 */
[----:B------:R-:W-:-:S08]  /*2d70*/  FMUL.FTZ R233, R2, R133 ;  /* 0x0000008502e97220 */ /* 0x000fd00000410000 */
[----:B------:R-:W-:Y:S02]  /*2d80*/  @P6 FADD.FTZ R233, R96, R233 ;  /* 0x000000e960e96221 */ /* 0x000fe40000010000 */
.L_x_4545:
[----:B------:R-:W-:Y:S05]  /*2d90*/  BSYNC B0 ;  /* 0x0000000000007941 */ /* 0x000fea0003800000 */
.L_x_4544:
[----:B------:R-:W-:Y:S01]  /*2da0*/  BSSY B0, `(.L_x_4546) ;  /* 0x0000008000007945 */ /* 0x000fe20003800000 */
[----:B------:R-:W-:Y:S05]  /*2db0*/  @!P1 BRA `(.L_x_4547) ;  /* 0x0000006000009947 */ /* 0x000fea0003800000 */
[----:B------:R-:W-:Y:S01]  /*2dc0*/  ISETP.NE.U32.AND P6, PT, RZ, c[0x0][0x218], PT ;  /* 0x00008600ff007a0c */ /* 0x000fe20003fc5070 */
[----:B0-----:R-:W-:-:S03]  /*2dd0*/  FFMA.FTZ R132, R148, R139, R138 ;  /* 0x0000008b94847223 */ /* 0x001fc6000001008a */
[----:B------:R-:W-:Y:S01]  /*2de0*/  ISETP.NE.AND.EX P6, PT, RZ, c[0x0][0x21c], PT, P6 ;  /* 0x00008700ff007a0c */ /* 0x000fe20003fc5360 */
[----:B------:R-:W-:-:S04]  /*2df0*/  FADD.FTZ R133, R203, -R132 ;  /* 0x80000084cb857221 */ /* 0x000fc80000010000 */
[----:B------:R-:W-:-:S08]  /*2e00*/  FMUL.FTZ R232, R2, R133 ;  /* 0x0000008502e87220 */ /* 0x000fd00000410000 */
[----:B------:R-:W-:Y:S02]  /*2e10*/  @P6 FADD.FTZ R232, R97, R232 ;  /* 0x000000e861e86221 */ /* 0x000fe40000010000 */
.L_x_4547:
[----:B------:R-:W-:Y:S05]  /*2e20*/  BSYNC B0 ;  /* 0x0000000000007941 */ /* 0x000fea0003800000 */
.L_x_4546:
[----:B------:R-:W-:Y:S01]  /*2e30*/  @!P1 ISETP.NE.U32.AND P6, PT, RZ, c[0x0][0x218], PT ;  /* 0x00008600ff009a0c */ /* 0x000fe20003fc5070 */
[----:B------:R-:W-:Y:S01]  /*2e40*/  @P2 IMAD.MOV.U32 R199, RZ, RZ, 0x20 ;  /* 0x00000020ffc72424 */ /* 0x000fe200078e00ff */
[----:B------:R-:W-:Y:S01]  /*2e50*/  BSSY B0, `(.L_x_4548) ;  /* 0x000000e000007945 */ /* 0x000fe20003800000 */
[----:B------:R-:W-:Y:S02]  /*2e60*/  @!P1 ISETP.NE.AND.EX P5, PT, RZ, c[0x0][0x21c], PT, P5 ;  /* 0x00008700ff009a0c */ /* 0x000fe40003fa5350 */
[----:B------:R-:W-:Y:S01]  /*2e70*/  @!P1 ISETP.NE.AND.EX P6, PT, RZ, c[0x0][0x21c], PT, P6 ;  /* 0x00008700ff009a0c */ /* 0x000fe20003fc5360 */
[----:B------:R-:W-:Y:S01]  /*2e80*/  @P2 IMAD.WIDE.U32 R198, R198, R199, c[0x0][0x258] ;  /* 0x00009600c6c62625 */ /* 0x000fe200078e00c7 */
[----:B0-----:R-:W-:Y:S02]  /*2e90*/  SEL R132, R233, R120, P4 ;  /* 0x00000078e9847207 */ /* 0x001fe40002000000 */
        /* <DEDUP_REMOVED lines=9> */
.L_x_4549:
[----:B------:R-:W-:Y:S05]  /*2f30*/  BSYNC B0 ;  /* 0x0000000000007941 */ /* 0x000fea0003800000 */
.L_x_4548:
        /* <DEDUP_REMOVED lines=10> */
.L_x_4551:
[----:B------:R-:W-:Y:S05]  /*2fe0*/  BSYNC B0 ;  /* 0x0000000000007941 */ /* 0x000fea0003800000 */
.L_x_4550:
[----:B------:R-:W-:Y:S01]  /*2ff0*/  SEL R135, R168, R123, P4 ;  /* 0x0000007ba8877207 */ /* 0x000fe20002000000 */
[----:B------:R-:W-:Y:S01]  /*3000*/  BSSY B0, `(.L_x_4552) ;  /* 0x0000015000007945 */ /* 0x000fe20003800000 */
[----:B------:R-:W-:Y:S02]  /*3010*/  @!P1 ISETP.NE.U32.AND P5, PT, RZ, c[0x0][0x218], PT ;  /* 0x00008600ff009a0c */ /* 0x000fe40003fa5070 */
[----:B------:R-:W-:Y:S01]  /*3020*/  @!P1 ISETP.NE.U32.AND P6, PT, RZ, c[0x0][0x218], PT ;  /* 0x00008600ff009a0c */ /* 0x000fe20003fc5070 */
[----:B------:R0:W-:Y:S01]  /*3030*/  @P2 STG.E.128 [R198.64], R132 ;  /* 0x00000084c6002986 */ /* 0x0001e2000c101d04 */
[----:B------:R-:W-:Y:S02]  /*3040*/  @!P1 ISETP.NE.AND.EX P5, PT, RZ, c[0x0][0x21c], PT, P5 ;  /* 0x00008700ff009a0c */ /* 0x000fe40003fa5350 */
[----:B------:R-:W-:Y:S02]  /*3050*/  @!P1 ISETP.NE.AND.EX P6, PT, RZ, c[0x0][0x21c], PT, P6 ;  /* 0x00008700ff009a0c */ /* 0x000fe40003fc5360 */
[----:B------:R-:W-:-:S02]  /*3060*/  @!P1 FSEL R236, R101, RZ, P5 ;  /* 0x000000ff65ec9208 */ /* 0x000fc40002800000 */
[----:B------:R-:W-:Y:S02]  /*3070*/  @!P1 FSEL R169, R102, RZ, P6 ;  /* 0x000000ff66a99208 */ /* 0x000fe40003000000 */
[----:B------:R-:W-:Y:S02]  /*3080*/  @!P1 ISETP.NE.U32.AND P5, PT, RZ, c[0x0][0x218], PT ;  /* 0x00008600ff009a0c */ /* 0x000fe40003fa5070 */
[----:B------:R-:W-:Y:S02]  /*3090*/  @!P1 ISETP.NE.U32.AND P6, PT, RZ, c[0x0][0x218], PT ;  /* 0x00008600ff009a0c */ /* 0x000fe40003fc5070 */
[----:B------:R-:W-:Y:S02]  /*30a0*/  @!P1 ISETP.NE.AND.EX P5, PT, RZ, c[0x0][0x21c], PT, P5 ;  /* 0x00008700ff009a0c */ /* 0x000fe40003fa5350 */
[----:B------:R-:W-:Y:S02]  /*30b0*/  @!P1 ISETP.NE.AND.EX P6, PT, RZ, c[0x0][0x21c], PT, P6 ;  /* 0x00008700ff009a0c */ /* 0x000fe40003fc5360 */
[----:B------:R-:W-:-:S02]  /*30c0*/  @!P1 FSEL R136, R103, RZ, P5 ;  /* 0x000000ff67889208 */ /* 0x000fc40002800000 */
[----:B------:R-:W-:Y:S01]  /*30d0*/  @!P1 FSEL R237, R100, RZ, P6 ;  /* 0x000000ff64ed9208 */ /* 0x000fe20003000000 */
[----:B------:R-:W-:Y:S05]  /*30e0*/  @!P1 BRA `(.L_x_4553) ;  /* 0x0000006000009947 */ /* 0x000fea0003800000 */
[----:B0-----:R-:W-:Y:S01]  /*30f0*/  ISETP.NE.U32.AND P5, PT, RZ, c[0x0][0x218], PT ;  /* 0x00008600ff007a0c */ /* 0x001fe20003fa5070 */
[----:B------:R-:W-:-:S03]  /*3100*/  FFMA.FTZ R133, R153, R139, R138 ;  /* 0x0000008b99857223 */ /* 0x000fc6000001008a */
[----:B------:R-:W-:Y:S01]  /*3110*/  ISETP.NE.AND.EX P5, PT, RZ, c[0x0][0x21c], PT, P5 ;  /* 0x00008700ff007a0c */ /* 0x000fe20003fa5350 */
[----:B------:R-:W-:-:S04]  /*3120*/  FADD.FTZ R133, R206, -R133 ;  /* 0x80000085ce857221 */ /* 0x000fc80000010000 */
[----:B------:R-:W-:-:S08]  /*3130*/  FMUL.FTZ R237, R2, R133 ;  /* 0x0000008502ed7220 */ /* 0x000fd00000410000 */
[----:B------:R-:W-:Y:S02]  /*3140*/  @P5 FADD.FTZ R237, R100, R237 ;  /* 0x000000ed64ed5221 */ /* 0x000fe40000010000 */
.L_x_4553:
[----:B0-----:R-:W-:Y:S05]  /*3150*/  BSYNC B0 ;  /* 0x0000000000007941 */ /* 0x001fea0003800000 */
.L_x_4552:
        /* <DEDUP_REMOVED lines=8> */
.L_x_4555:
[----:B------:R-:W-:Y:S05]  /*31e0*/  BSYNC B0 ;  /* 0x0000000000007941 */ /* 0x000fea0003800000 */
.L_x_4554:
        /* <DEDUP_REMOVED lines=8> */
.L_x_4557:
[----:B------:R-:W-:Y:S05]  /*3270*/  BSYNC B0 ;  /* 0x0000000000007941 */ /* 0x000fea0003800000 */
.L_x_4556:
        /* <DEDUP_REMOVED lines=8> */
.L_x_4559:
[----:B------:R-:W-:Y:S05]  /*3300*/  BSYNC B0 ;  /* 0x0000000000007941 */ /* 0x000fea0003800000 */
.L_x_4558:
[----:B------:R-:W-:Y:S01]  /*3310*/  @P3 FMUL.FTZ R232, R232, c[0x0][0x1ec] ;  /* 0x00007b00e8e83a20 */ /* 0x000fe20000410000 */
[----:B------:R-:W-:Y:S01]  /*3320*/  SEL R132, R237, R124, P4 ;  /* 0x0000007ced847207 */ /* 0x000fe20002000000 */
[----:B------:R-:W-:Y:S01]  /*3330*/  @P3 FMUL.FTZ R233, R233, c[0x0][0x1ec] ;  /* 0x00007b00e9e93a20 */ /* 0x000fe20000410000 */
[----:B------:R-:W-:Y:S01]  /*3340*/  SEL R133, R236, R125, P4 ;  /* 0x0000007dec857207 */ /* 0x000fe20002000000 */
        /* <DEDUP_REMOVED lines=8> */
[----:B------:R0:W-:Y:S01]  /*33d0*/  @P2 STG.E.128 [R198.64+0x10], R132 ;  /* 0x00001084c6002986 */ /* 0x0001e2000c101d04 */
[----:B------:R-:W-:Y:S01]  /*33e0*/  @P3 FMUL.FTZ R235, R137, c[0x0][0x1ec] ;  /* 0x00007b0089eb3a20 */ /* 0x000fe20000410000 */
[----:B------:R-:W-:Y:S01]  /*33f0*/  BSSY B0, `(.L_x_4560) ;  /* 0x0000021000007945 */ /* 0x000fe20003800000 */
[----:B------:R-:W-:Y:S01]  /*3400*/  @P3 FSEL R137, R233, RZ, P5 ;  /* 0x000000ffe9893208 */ /* 0x000fe20002800000 */
[----:B------:R-:W-:Y:S01]  /*3410*/  @P3 FMUL.FTZ R237, R237, c[0x0][0x1ec] ;  /* 0x00007b00eded3a20 */ /* 0x000fe20000410000 */
[----:B------:R-:W-:Y:S01]  /*3420*/  @P3 LOP3.LUT P5, RZ, R230, 0xff0000, RZ, 0xc0, !PT ;  /* 0x00ff0000e6ff3812 */ /* 0x000fe200078ac0ff */
[----:B------:R-:W-:-:S02]  /*3430*/  @P3 FMUL.FTZ R235, R235, c[0x0][0x1e8] ;  /* 0x00007a00ebeb3a20 */ /* 0x000fc40000410000 */
[----:B------:R-:W-:Y:S02]  /*3440*/  @P3 FMUL.FTZ R236, R236, c[0x0][0x1e8] ;  /* 0x00007a00ecec3a20 */ /* 0x000fe40000410000 */
[----:B------:R-:W-:Y:S02]  /*3450*/  @P3 FMUL.FTZ R169, R169, c[0x0][0x1ec] ;  /* 0x00007b00a9a93a20 */ /* 0x000fe40000410000 */
[----:B------:R-:W-:Y:S02]  /*3460*/  @P3 FMUL.FTZ R136, R136, c[0x0][0x1ec] ;  /* 0x00007b0088883a20 */ /* 0x000fe40000410000 */
[----:B------:R-:W-:Y:S02]  /*3470*/  @P3 FMUL.FTZ R169, R169, c[0x0][0x1e8] ;  /* 0x00007a00a9a93a20 */ /* 0x000fe40000410000 */
[----:B------:R-:W-:Y:S01]  /*3480*/  @P3 FMUL.FTZ R136, R136, c[0x0][0x1e8] ;  /* 0x00007a0088883a20 */ /* 0x000fe20000410000 */
[----:B0-----:R-:W-:Y:S01]  /*3490*/  @P3 FSEL R132, R232, RZ, P6 ;  /* 0x000000ffe8843208 */ /* 0x001fe20003000000 */
[----:B------:R-:W-:Y:S01]  /*34a0*/  @P3 FMUL.FTZ R134, R168, c[0x0][0x1e8] ;  /* 0x00007a00a8863a20 */ /* 0x000fe20000410000 */
[----:B------:R-:W-:Y:S01]  /*34b0*/  @P3 LOP3.LUT P6, RZ, R230, 0xff000000, RZ, 0xc0, !PT ;  /* 0xff000000e6ff3812 */ /* 0x000fe200078cc0ff */
[----:B------:R-:W-:Y:S01]  /*34c0*/  @P3 FMUL.FTZ R168, R237, c[0x0][0x1e8] ;  /* 0x00007a00eda83a20 */ /* 0x000fe20000410000 */
[----:B------:R-:W-:-:S02]  /*34d0*/  @P3 FSEL R133, R235, RZ, P5 ;  /* 0x000000ffeb853208 */ /* 0x000fc40002800000 */
[----:B------:R-:W-:Y:S02]  /*34e0*/  @P3 FSEL R134, R134, RZ, P6 ;  /* 0x000000ff86863208 */ /* 0x000fe40003000000 */
[C---:B------:R-:W-:Y:S02]  /*34f0*/  @P3 LOP3.LUT P6, RZ, R231.reuse, 0xff00, RZ, 0xc0, !PT ;  /* 0x0000ff00e7ff3812 */ /* 0x040fe400078cc0ff */
[----:B------:R-:W-:Y:S02]  /*3500*/  @P3 LOP3.LUT P5, RZ, R231, 0xff, RZ, 0xc0, !PT ;  /* 0x000000ffe7ff3812 */ /* 0x000fe400078ac0ff */
[----:B------:R-:W-:Y:S02]  /*3510*/  @P3 FSEL R239, R236, RZ, P6 ;  /* 0x000000ffecef3208 */ /* 0x000fe40003000000 */
[----:B------:R-:W-:Y:S02]  /*3520*/  @!P1 ISETP.NE.U32.AND P6, PT, RZ, c[0x0][0x218], PT ;  /* 0x00008600ff009a0c */ /* 0x000fe40003fc5070 */
[----:B------:R-:W-:-:S02]  /*3530*/  @P3 FSEL R168, R168, RZ, P5 ;  /* 0x000000ffa8a83208 */ /* 0x000fc40002800000 */
[----:B------:R-:W-:Y:S02]  /*3540*/  @P3 LOP3.LUT P5, RZ, R231, 0xff0000, RZ, 0xc0, !PT ;  /* 0x00ff0000e7ff3812 */ /* 0x000fe400078ac0ff */
[----:B------:R-:W-:Y:S02]  /*3550*/  @!P1 ISETP.NE.AND.EX P6, PT, RZ, c[0x0][0x21c], PT, P6 ;  /* 0x00008700ff009a0c */ /* 0x000fe40003fc5360 */
[----:B------:R-:W-:Y:S02]  /*3560*/  @P3 FSEL R169, R169, RZ, P5 ;  /* 0x000000ffa9a93208 */ /* 0x000fe40002800000 */
        /* <DEDUP_REMOVED lines=9> */
.L_x_4561:
[----:B------:R-:W-:Y:S05]  /*3600*/  BSYNC B0 ;  /* 0x0000000000007941 */ /* 0x000fea0003800000 */
.L_x_4560:
        /* <DEDUP_REMOVED lines=15> */
.L_x_4563:
[----:B------:R-:W-:Y:S05]  /*3700*/  BSYNC B0 ;  /* 0x0000000000007941 */ /* 0x000fea0003800000 */
.L_x_4562:
[----:B------:R-:W-:Y:S01]  /*3710*/  @!P1 ISETP.NE.U32.AND P6, PT, RZ, c[0x0][0x218], PT ;  /* 0x00008600ff009a0c */ /* 0x000fe20003fc5070 */
[----:B------:R-:W-:Y:S01]  /*3720*/  BSSY B0, `(.L_x_4564) ;  /* 0x000000e000007945 */ /* 0x000fe20003800000 */
[----:B------:R-:W-:Y:S01]  /*3730*/  @P3 FSEL R241, R135, RZ, P5 ;  /* 0x000000ff87f13208 */ /* 0x000fe20002800000 */
[----:B------:R-:W-:Y:S01]  /*3740*/  @P3 FMUL.FTZ R135, R238, c[0x0][0x1ec] ;  /* 0x00007b00ee873a20 */ /* 0x000fe20000410000 */
[----:B------:R-:W-:Y:S02]  /*3750*/  @!P1 ISETP.NE.AND.EX P6, PT, RZ, c[0x0][0x21c], PT, P6 ;  /* 0x00008700ff009a0c */ /* 0x000fe40003fc5360 */
[----:B------:R-:W-:Y:S01]  /*3760*/  @P3 LOP3.LUT P5, RZ, R228, 0xff00, RZ, 0xc0, !PT ;  /* 0x0000ff00e4ff3812 */ /* 0x000fe200078ac0ff */
        /* <DEDUP_REMOVED lines=9> */
.L_x_4565:
[----:B------:R-:W-:Y:S05]  /*3800*/  BSYNC B0 ;  /* 0x0000000000007941 */ /* 0x000fea0003800000 */
.L_x_4564:
        /* <DEDUP_REMOVED lines=15> */
.L_x_4567:
[----:B------:R-:W-:Y:S05]  /*3900*/  BSYNC B0 ;  /* 0x0000000000007941 */ /* 0x000fea0003800000 */
.L_x_4566:
        /* <DEDUP_REMOVED lines=15> */
.L_x_4569:
[----:B------:R-:W-:Y:S05]  /*3a00*/  BSYNC B0 ;  /* 0x0000000000007941 */ /* 0x000fea0003800000 */
.L_x_4568:
        /* <DEDUP_REMOVED lines=15> */
.L_x_4571:
[----:B------:R-:W-:Y:S05]  /*3b00*/  BSYNC B0 ;  /* 0x0000000000007941 */ /* 0x000fea0003800000 */
.L_x_4570:
        /* <DEDUP_REMOVED lines=15> */
.L_x_4573:
[----:B------:R-:W-:Y:S05]  /*3c00*/  BSYNC B0 ;  /* 0x0000000000007941 */ /* 0x000fea0003800000 */
.L_x_4572:
[----:B------:R-:W-:Y:S01]  /*3c10*/  @!P1 ISETP.NE.U32.AND P6, PT, RZ, c[0x0][0x218], PT ;  /* 0x00008600ff009a0c */ /* 0x000fe20003fc5070 */
[----:B------:R-:W-:Y:S01]  /*3c20*/  BSSY B0, `(.L_x_4574) ;  /* 0x000000e000007945 */ /* 0x000fe20003800000 */
[----:B------:R-:W-:Y:S02]  /*3c30*/  @P3 FSEL R231, R198, RZ, P5 ;  /* 0x000000ffc6e73208 */ /* 0x000fe40002800000 */
[----:B------:R-:W-:Y:S02]  /*3c40*/  @!P1 ISETP.NE.AND.EX P6, PT, RZ, c[0x0][0x21c], PT, P6 ;  /* 0x00008700ff009a0c */ /* 0x000fe40003fc5360 */
[----:B------:R-:W-:Y:S02]  /*3c50*/  @P3 LOP3.LUT P5, RZ, R229, 0xff0000, RZ, 0xc0, !PT ;  /* 0x00ff0000e5ff3812 */ /* 0x000fe400078ac0ff */
        /* <DEDUP_REMOVED lines=10> */
.L_x_4575:
[----:B------:R-:W-:Y:S05]  /*3d00*/  BSYNC B0 ;  /* 0x0000000000007941 */ /* 0x000fea0003800000 */
.L_x_4574:
[----:B------:R-:W-:Y:S01]  /*3d10*/  @P3 F2FP.BF16.PACK_AB R168, RZ, R168 ;  /* 0x000000a8ffa8323e */ /* 0x000fe200000010ff */
[----:B------:R-:W-:Y:S01]  /*3d20*/  BSSY B0, `(.L_x_4576) ;  /* 0x000003e000007945 */ /* 0x000fe20003800000 */
[----:B------:R-:W-:Y:S02]  /*3d30*/  @P3 F2FP.BF16.PACK_AB R169, RZ, R169 ;  /* 0x000000a9ffa9323e */ /* 0x000fe400000010ff */
[----:B------:R-:W-:Y:S02]  /*3d40*/  @P3 F2FP.BF16.PACK_AB R133, RZ, R133 ;  /* 0x00000085ff85323e */ /* 0x000fe400000010ff */
[----:B------:R-:W-:Y:S02]  /*3d50*/  @P3 PRMT R130, R168, 0x7610, R130 ;  /* 0x00007610a8823816 */ /* 0x000fe40000000082 */
[----:B------:R-:W-:Y:S02]  /*3d60*/  @P3 PRMT R131, R169, 0x7610, R131 ;  /* 0x00007610a9833816 */ /* 0x000fe40000000083 */
[----:B------:R-:W-:-:S02]  /*3d70*/  @P3 MOV R169, 0x10 ;  /* 0x0000001000a93802 */ /* 0x000fc40000000f00 */
[----:B------:R-:W-:Y:S02]  /*3d80*/  @P3 IADD3 R168, R200, 0x80, RZ ;  /* 0x00000080c8a83810 */ /* 0x000fe40007ffe0ff */
[----:B------:R-:W-:Y:S02]  /*3d90*/  @P3 PRMT R128, R137, 0x7610, R128 ;  /* 0x0000761089803816 */ /* 0x000fe40000000080 */
[----:B------:R-:W-:Y:S01]  /*3da0*/  @P3 F2FP.BF16.PACK_AB R134, RZ, R134 ;  /* 0x00000086ff86323e */ /* 0x000fe200000010ff */
[----:B------:R-:W-:Y:S01]  /*3db0*/  @P3 IMAD.WIDE.U32 R168, R168, R169, c[0x0][0x248] ;  /* 0x00009200a8a83625 */ /* 0x000fe200078e00a9 */
[----:B------:R-:W-:Y:S02]  /*3dc0*/  @P3 F2FP.BF16.PACK_AB R239, RZ, R239 ;  /* 0x000000efffef323e */ /* 0x000fe400000010ff */
[----:B------:R-:W-:Y:S02]  /*3dd0*/  @P3 PRMT R129, R133, 0x7610, R129 ;  /* 0x0000761085813816 */ /* 0x000fe40000000081 */
[----:B------:R-:W-:-:S02]  /*3de0*/  @P3 F2FP.BF16.PACK_AB R240, RZ, R240 ;  /* 0x000000f0fff0323e */ /* 0x000fc400000010ff */
[----:B------:R-:W-:Y:S01]  /*3df0*/  @P3 PRMT R128, R128, 0x5410, R132 ;  /* 0x0000541080803816 */ /* 0x000fe20000000084 */
[----:B------:R-:W-:Y:S01]  /*3e00*/  @P3 FMUL.FTZ R132, R199, c[0x0][0x1ec] ;  /* 0x00007b00c7843a20 */ /* 0x000fe20000410000 */
[----:B------:R-:W-:Y:S01]  /*3e10*/  @P3 PRMT R129, R129, 0x5410, R134 ;  /* 0x0000541081813816 */ /* 0x000fe20000000086 */
[----:B------:R-:W-:Y:S01]  /*3e20*/  @P2 IMAD.MOV.U32 R134, RZ, RZ, 0x20 ;  /* 0x00000020ff862424 */ /* 0x000fe200078e00ff */
[----:B------:R-:W-:Y:S01]  /*3e30*/  @P3 PRMT R130, R130, 0x5410, R239 ;  /* 0x0000541082823816 */ /* 0x000fe200000000ef */
[----:B------:R-:W-:Y:S01]  /*3e40*/  @P3 FMUL.FTZ R132, R132, c[0x0][0x1e8] ;  /* 0x00007a0084843a20 */ /* 0x000fe20000410000 */
[----:B------:R-:W-:Y:S02]  /*3e50*/  @P3 PRMT R131, R131, 0x5410, R240 ;  /* 0x0000541083833816 */ /* 0x000fe400000000f0 */
[----:B------:R-:W-:Y:S02]  /*3e60*/  @P3 LOP3.LUT P6, RZ, R229, 0xff000000, RZ, 0xc0, !PT ;  /* 0xff000000e5ff3812 */ /* 0x000fe400078cc0ff */
[----:B------:R-:W-:Y:S01]  /*3e70*/  @P3 F2FP.BF16.PACK_AB R241, RZ, R241 ;  /* 0x000000f1fff1323e */ /* 0x000fe200000010ff */
[----:B------:R0:W-:Y:S01]  /*3e80*/  @P3 STG.E.128 [R168.64], R128 ;  /* 0x00000080a8003986 */ /* 0x0001e2000c101d04 */
[----:B------:R-:W-:-:S02]  /*3e90*/  @P3 F2FP.BF16.PACK_AB R235, RZ, R235 ;  /* 0x000000ebffeb323e */ /* 0x000fc400000010ff */
[----:B------:R-:W-:Y:S02]  /*3ea0*/  @P3 F2FP.BF16.PACK_AB R232, RZ, R232 ;  /* 0x000000e8ffe8323e */ /* 0x000fe400000010ff */
[----:B------:R-:W-:Y:S02]  /*3eb0*/  @P3 FSEL R228, R132, RZ, P5 ;  /* 0x000000ff84e43208 */ /* 0x000fe40002800000 */
[----:B------:R-:W-:Y:S02]  /*3ec0*/  SEL R132, R237, R120, P4 ;  /* 0x00000078ed847207 */ /* 0x000fe40002000000 */
[----:B------:R-:W-:Y:S02]  /*3ed0*/  SEL R133, R238, R121, P4 ;  /* 0x00000079ee857207 */ /* 0x000fe40002000000 */
[----:B------:R-:W-:Y:S02]  /*3ee0*/  @P3 F2FP.BF16.PACK_AB R234, RZ, R234 ;  /* 0x000000eaffea323e */ /* 0x000fe400000010ff */
[----:B------:R-:W-:-:S02]  /*3ef0*/  @P3 F2FP.BF16.PACK_AB R231, RZ, R231 ;  /* 0x000000e7ffe7323e */ /* 0x000fc400000010ff */
[----:B------:R-:W-:Y:S02]  /*3f00*/  @P3 LOP3.LUT P5, RZ, R227, 0xff, RZ, 0xc0, !PT ;  /* 0x000000ffe3ff3812 */ /* 0x000fe400078ac0ff */
[----:B------:R-:W-:Y:S01]  /*3f10*/  @P3 F2FP.BF16.PACK_AB R228, RZ, R228 ;  /* 0x000000e4ffe4323e */ /* 0x000fe200000010ff */
[----:B0-----:R-:W-:Y:S01]  /*3f20*/  @P3 FMUL.FTZ R168, R198, c[0x0][0x1ec] ;  /* 0x00007b00c6a83a20 */ /* 0x001fe20000410000 */
[----:B------:R-:W-:Y:S01]  /*3f30*/  @P3 F2FP.BF16.PACK_AB R169, RZ, R136 ;  /* 0x00000088ffa9323e */ /* 0x000fe200000010ff */
[----:B------:R-:W-:Y:S01]  /*3f40*/  @P2 IMAD.WIDE.U32 R136, R197, R134, c[0x0][0x258] ;  /* 0x00009600c5882625 */ /* 0x000fe200078e0086 */
[----:B------:R-:W-:Y:S02]  /*3f50*/  SEL R134, R135, R122, P4 ;  /* 0x0000007a87867207 */ /* 0x000fe40002000000 */
[----:B------:R-:W-:Y:S01]  /*3f60*/  SEL R135, R236, R123, P4 ;  /* 0x0000007bec877207 */ /* 0x000fe20002000000 */
[----:B------:R-:W-:Y:S01]  /*3f70*/  @P3 FMUL.FTZ R168, R168, c[0x0][0x1e8] ;  /* 0x00007a00a8a83a20 */ /* 0x000fe20000410000 */
[----:B------:R-:W-:-:S02]  /*3f80*/  @P3 PRMT R128, R241, 0x7610, R128 ;  /* 0x00007610f1803816 */ /* 0x000fc40000000080 */
[----:B------:R-:W-:Y:S01]  /*3f90*/  @P3 PRMT R129, R235, 0x7610, R129 ;  /* 0x00007610eb813816 */ /* 0x000fe20000000081 */
[----:B------:R0:W-:Y:S01]  /*3fa0*/  @P2 STG.E.128 [R136.64], R132 ;  /* 0x0000008488002986 */ /* 0x0001e2000c101d04 */
[----:B------:R-:W-:Y:S02]  /*3fb0*/  @P3 FSEL R168, R168, RZ, P6 ;  /* 0x000000ffa8a83208 */ /* 0x000fe40003000000 */
[----:B------:R-:W-:Y:S02]  /*3fc0*/  @!P1 ISETP.NE.U32.AND P6, PT, RZ, c[0x0][0x218], PT ;  /* 0x00008600ff009a0c */ /* 0x000fe40003fc5070 */
[----:B------:R-:W-:Y:S02]  /*3fd0*/  @P3 PRMT R130, R232, 0x7610, R130 ;  /* 0x00007610e8823816 */ /* 0x000fe40000000082 */
[----:B------:R-:W-:Y:S02]  /*3fe0*/  @!P1 ISETP.NE.AND.EX P6, PT, RZ, c[0x0][0x21c], PT, P6 ;  /* 0x00008700ff009a0c */ /* 0x000fe40003fc5360 */
[----:B------:R-:W-:-:S02]  /*3ff0*/  @P3 PRMT R128, R128, 0x5410, R169 ;  /* 0x0000541080803816 */ /* 0x000fc400000000a9 */
[----:B------:R-:W-:Y:S02]  /*4000*/  @P3 PRMT R129, R129, 0x5410, R234 ;  /* 0x0000541081813816 */ /* 0x000fe400000000ea */
[----:B------:R-:W-:Y:S02]  /*4010*/  @P3 PRMT R130, R130, 0x5410, R231 ;  /* 0x0000541082823816 */ /* 0x000fe400000000e7 */
[----:B------:R-:W-:Y:S02]  /*4020*/  @P3 MOV R232, 0x10 ;  /* 0x0000001000e83802 */ /* 0x000fe40000000f00 */
[----:B------:R-:W-:Y:S02]  /*4030*/  @P3 IADD3 R169, R200, 0x100, RZ ;  /* 0x00000100c8a93810 */ /* 0x000fe40007ffe0ff */
[----:B0-----:R-:W-:Y:S02]  /*4040*/  SEL R132, R233, R124, P4 ;  /* 0x0000007ce9847207 */ /* 0x001fe40002000000 */
[----:B------:R-:W-:-:S02]  /*4050*/  SEL R133, R230, R125, P4 ;  /* 0x0000007de6857207 */ /* 0x000fc40002000000 */
        /* <DEDUP_REMOVED lines=10> */
.L_x_4577:
[----:B------:R-:W-:Y:S05]  /*4100*/  BSYNC B0 ;  /* 0x0000000000007941 */ /* 0x000fea0003800000 */
.L_x_4576:
[----:B------:R-:W-:Y:S01]  /*4110*/  @P3 F2FP.BF16.PACK_AB R198, RZ, R168 ;  /* 0x000000a8ffc6323e */ /* 0x000fe200000010ff */
[----:B------:R-:W-:Y:S01]  /*4120*/  @P3 IMAD.WIDE.U32 R168, R169, R232, c[0x0][0x248] ;  /* 0x00009200a9a83625 */ /* 0x000fe200078e00e8 */
[----:B------:R-:W-:Y:S01]  /*4130*/  @P3 PRMT R131, R228, 0x7610, R131 ;  /* 0x00007610e4833816 */ /* 0x000fe20000000083 */
[----:B------:R0:W-:Y:S01]  /*4140*/  @P2 STG.E.128 [R136.64+0x10], R132 ;  /* 0x0000108488002986 */ /* 0x0001e2000c101d04 */
[----:B------:R-:W-:Y:S01]  /*4150*/  @!P1 ISETP.NE.U32.AND P6, PT, RZ, c[0x0][0x218], PT ;  /* 0x00008600ff009a0c */ /* 0x000fe20003fc5070 */
[----:B------:R-:W-:Y:S01]  /*4160*/  @P3 FMUL.FTZ R199, R197, c[0x0][0x1ec] ;  /* 0x00007b00c5c73a20 */ /* 0x000fe20000410000 */
[----:B------:R-:W-:Y:S01]  /*4170*/  @P3 PRMT R131, R131, 0x5410, R198 ;  /* 0x0000541083833816 */ /* 0x000fe200000000c6 */
[----:B------:R-:W-:Y:S01]  /*4180*/  BSSY B0, `(.L_x_4578) ;  /* 0x0000014000007945 */ /* 0x000fe20003800000 */
[----:B------:R-:W-:Y:S01]  /*4190*/  @!P1 ISETP.NE.AND.EX P6, PT, RZ, c[0x0][0x21c], PT, P6 ;  /* 0x00008700ff009a0c */ /* 0x000fe20003fc5360 */
[----:B------:R-:W-:Y:S02]  /*41a0*/  @P3 FMUL.FTZ R199, R199, c[0x0][0x1e8] ;  /* 0x00007a00c7c73a20 */ /* 0x000fe40000410000 */
[----:B------:R1:W-:Y:S01]  /*41b0*/  @P3 STG.E.128 [R168.64], R128 ;  /* 0x00000080a8003986 */ /* 0x0003e2000c101d04 */
[----:B------:R-:W-:-:S02]  /*41c0*/  @!P1 FSEL R198, R113, RZ, P6 ;  /* 0x000000ff71c69208 */ /* 0x000fc40003000000 */
[----:B------:R-:W-:Y:S02]  /*41d0*/  @P3 FSEL R199, R199, RZ, P5 ;  /* 0x000000ffc7c73208 */ /* 0x000fe40002800000 */
[----:B------:R-:W-:Y:S02]  /*41e0*/  @!P1 ISETP.NE.U32.AND P5, PT, RZ, c[0x0][0x218], PT ;  /* 0x00008600ff009a0c */ /* 0x000fe40003fa5070 */
[----:B------:R-:W-:Y:S02]  /*41f0*/  @!P1 ISETP.NE.U32.AND P6, PT, RZ, c[0x0][0x218], PT ;  /* 0x00008600ff009a0c */ /* 0x000fe40003fc5070 */
[----:B------:R-:W-:Y:S02]  /*4200*/  @!P1 ISETP.NE.AND.EX P5, PT, RZ, c[0x0][0x21c], PT, P5 ;  /* 0x00008700ff009a0c */ /* 0x000fe40003fa5350 */
[----:B------:R-:W-:Y:S02]  /*4210*/  @!P1 ISETP.NE.AND.EX P6, PT, RZ, c[0x0][0x21c], PT, P6 ;  /* 0x00008700ff009a0c */ /* 0x000fe40003fc5360 */
[----:B0-----:R-:W-:-:S02]  /*4220*/  @!P1 FSEL R133, R114, RZ, P5 ;  /* 0x000000ff72859208 */ /* 0x001fc40002800000 */
[----:B------:R-:W-:Y:S02]  /*4230*/  @P3 LOP3.LUT P5, RZ, R190, 0xff00, RZ, 0xc0, !PT ;  /* 0x0000ff00beff3812 */ /* 0x000fe400078ac0ff */
        /* <DEDUP_REMOVED lines=8> */
.L_x_4579:
[----:B-1----:R-:W-:Y:S05]  /*42c0*/  BSYNC B0 ;  /* 0x0000000000007941 */ /* 0x002fea0003800000 */
.L_x_4578:
        /* <DEDUP_REMOVED lines=8> */
.L_x_4581:
[----:B------:R-:W-:Y:S05]  /*4350*/  BSYNC B0 ;  /* 0x0000000000007941 */ /* 0x000fea0003800000 */
.L_x_4580:
[----:B------:R-:W-:Y:S01]  /*4360*/  @P3 FMUL.FTZ R134, R198, c[0x0][0x1ec] ;  /* 0x00007b00c6863a20 */ /* 0x000fe20000410000 */
[----:B------:R-:W-:Y:S01]  /*4370*/  BSSY B0, `(.L_x_4582) ;  /* 0x000000e000007945 */ /* 0x000fe20003800000 */
[----:B------:R-:W-:Y:S01]  /*4380*/  @P3 FMUL.FTZ R135, R133, c[0x0][0x1ec] ;  /* 0x00007b0085873a20 */ /* 0x000fe20000410000 */
[----:B------:R-:W-:Y:S01]  /*4390*/  @P3 LOP3.LUT P6, RZ, R190, 0xff0000, RZ, 0xc0, !PT ;  /* 0x00ff0000beff3812 */ /* 0x000fe200078cc0ff */
[----:B------:R-:W-:Y:S02]  /*43a0*/  @P3 FMUL.FTZ R134, R134, c[0x0][0x1e8] ;  /* 0x00007a0086863a20 */ /* 0x000fe40000410000 */
[----:B------:R-:W-:Y:S01]  /*43b0*/  @P3 FMUL.FTZ R135, R135, c[0x0][0x1e8] ;  /* 0x00007a0087873a20 */ /* 0x000fe20000410000 */
        /* <DEDUP_REMOVED lines=9> */
.L_x_4583:
[----:B------:R-:W-:Y:S05]  /*4450*/  BSYNC B0 ;  /* 0x0000000000007941 */ /* 0x000fea0003800000 */
.L_x_4582:
[----:B------:R-:W-:Y:S01]  /*4460*/  @P3 FMUL.FTZ R136, R132, c[0x0][0x1ec] ;  /* 0x00007b0084883a20 */ /* 0x000fe20000410000 */
[----:B------:R-:W-:Y:S01]  /*4470*/  @P3 FSEL R135, R135, RZ, P6 ;  /* 0x000000ff87873208 */ /* 0x000fe20003000000 */
[----:B------:R-:W-:Y:S01]  /*4480*/  BSSY B0, `(.L_x_4584) ;  /* 0x0000013000007945 */ /* 0x000fe20003800000 */
[----:B------:R-:W-:Y:S01]  /*4490*/  @P3 LOP3.LUT P6, RZ, R190, 0xff000000, RZ, 0xc0, !PT ;  /* 0xff000000beff3812 */ /* 0x000fe200078cc0ff */
[----:B------:R-:W-:Y:S01]  /*44a0*/  @P3 FMUL.FTZ R136, R136, c[0x0][0x1e8] ;  /* 0x00007a0088883a20 */ /* 0x000fe20000410000 */
[----:B------:R-:W-:Y:S02]  /*44b0*/  @P3 FSEL R134, R134, RZ, P5 ;  /* 0x000000ff86863208 */ /* 0x000fe40002800000 */
[----:B------:R-:W-:Y:S02]  /*44c0*/  @!P1 ISETP.NE.U32.AND P5, PT, RZ, c[0x0][0x218], PT ;  /* 0x00008600ff009a0c */ /* 0x000fe40003fa5070 */
[----:B------:R-:W-:-:S02]  /*44d0*/  @P3 FSEL R136, R136, RZ, P6 ;  /* 0x000000ff88883208 */ /* 0x000fc40003000000 */
[----:B------:R-:W-:Y:S02]  /*44e0*/  @!P1 ISETP.NE.U32.AND P6, PT, RZ, c[0x0][0x218], PT ;  /* 0x00008600ff009a0c */ /* 0x000fe40003fc5070 */
[----:B------:R-:W-:Y:S02]  /*44f0*/  @!P1 ISETP.NE.AND.EX P5, PT, RZ, c[0x0][0x21c], PT, P5 ;  /* 0x00008700ff009a0c */ /* 0x000fe40003fa5350 */
[----:B------:R-:W-:Y:S02]  /*4500*/  @!P1 ISETP.NE.AND.EX P6, PT, RZ, c[0x0][0x21c], PT, P6 ;  /* 0x00008700ff009a0c */ /* 0x000fe40003fc5360 */
[----:B------:R-:W-:Y:S02]  /*4510*/  @!P1 FSEL R137, R116, RZ, P5 ;  /* 0x000000ff74899208 */ /* 0x000fe40002800000 */
[----:B------:R-:W-:Y:S02]  /*4520*/  @!P1 ISETP.NE.U32.AND P5, PT, RZ, c[0x0][0x218], PT ;  /* 0x00008600ff009a0c */ /* 0x000fe40003fa5070 */
        /* <DEDUP_REMOVED lines=8> */
.L_x_4585:
[----:B------:R-:W-:Y:S05]  /*45b0*/  BSYNC B0 ;  /* 0x0000000000007941 */ /* 0x000fea0003800000 */
.L_x_4584:
        /* <DEDUP_REMOVED lines=8> */
.L_x_4587:
[----:B------:R-:W-:Y:S05]  /*4640*/  BSYNC B0 ;  /* 0x0000000000007941 */ /* 0x000fea0003800000 */
.L_x_4586:
[----:B------:R-:W-:Y:S01]  /*4650*/  @P3 FMUL.FTZ R168, R137, c[0x0][0x1ec] ;  /* 0x00007b0089a83a20 */ /* 0x000fe20000410000 */
[----:B------:R-:W-:Y:S01]  /*4660*/  @!P1 ISETP.NE.AND.EX P5, PT, RZ, c[0x0][0x21c], PT, P5 ;  /* 0x00008700ff009a0c */ /* 0x000fe20003fa5350 */
[----:B------:R-:W-:Y:S01]  /*4670*/  BSSY B0, `(.L_x_4588) ;  /* 0x000000d000007945 */ /* 0x000fe20003800000 */
[----:B------:R-:W-:Y:S01]  /*4680*/  @P3 LOP3.LUT P6, RZ, R191, 0xff, RZ, 0xc0, !PT ;  /* 0x000000ffbfff3812 */ /* 0x000fe200078cc0ff */
[----:B------:R-:W-:Y:S01]  /*4690*/  @P3 FMUL.FTZ R168, R168, c[0x0][0x1e8] ;  /* 0x00007a00a8a83a20 */ /* 0x000fe20000410000 */
[----:B------:R-:W-:Y:S01]  /*46a0*/  @P3 F2FP.BF16.PACK_AB R199, RZ, R199 ;  /* 0x000000c7ffc7323e */ /* 0x000fe200000010ff */
        /* <DEDUP_REMOVED lines=9> */
.L_x_4589:
[----:B------:R-:W-:Y:S05]  /*4740*/  BSYNC B0 ;  /* 0x0000000000007941 */ /* 0x000fea0003800000 */
.L_x_4588:
[----:B------:R-:W-:Y:S01]  /*4750*/  @P3 FMUL.FTZ R229, R227, c[0x0][0x1ec] ;  /* 0x00007b00e3e53a20 */ /* 0x000fe20000410000 */
[----:B------:R-:W-:Y:S01]  /*4760*/  @P3 LOP3.LUT P5, RZ, R191, 0xff00, RZ, 0xc0, !PT ;  /* 0x0000ff00bfff3812 */ /* 0x000fe200078ac0ff */
[----:B------:R-:W-:Y:S01]  /*4770*/  @P3 FMUL.FTZ R169, R169, c[0x0][0x1e8] ;  /* 0x00007a00a9a93a20 */ /* 0x000fe20000410000 */
[----:B------:R-:W-:Y:S01]  /*4780*/  @P3 FSEL R168, R168, RZ, P6 ;  /* 0x000000ffa8a83208 */ /* 0x000fe20003000000 */
[----:B------:R-:W-:Y:S01]  /*4790*/  @P3 FMUL.FTZ R229, R229, c[0x0][0x1e8] ;  /* 0x00007a00e5e53a20 */ /* 0x000fe20000410000 */
[----:B------:R-:W-:Y:S01]  /*47a0*/  @P3 LOP3.LUT P6, RZ, R191, 0xff0000, RZ, 0xc0, !PT ;  /* 0x00ff0000bfff3812 */ /* 0x000fe200078cc0ff */
[----:B------:R-:W-:Y:S01]  /*47b0*/  BSSY B0, `(.L_x_4590) ;  /* 0x0000021000007945 */ /* 0x000fe20003800000 */
[----:B------:R-:W-:Y:S02]  /*47c0*/  @P3 FSEL R169, R169, RZ, P5 ;  /* 0x000000ffa9a93208 */ /* 0x000fe40002800000 */
[----:B------:R-:W-:Y:S02]  /*47d0*/  @P3 F2FP.BF16.PACK_AB R135, RZ, R135 ;  /* 0x00000087ff87323e */ /* 0x000fe400000010ff */
[----:B------:R-:W-:-:S02]  /*47e0*/  @P3 FSEL R229, R229, RZ, P6 ;  /* 0x000000ffe5e53208 */ /* 0x000fc40003000000 */
[----:B------:R-:W-:Y:S02]  /*47f0*/  @P3 F2FP.BF16.PACK_AB R168, RZ, R168 ;  /* 0x000000a8ffa8323e */ /* 0x000fe400000010ff */
[----:B------:R-:W-:Y:S02]  /*4800*/  @!P1 ISETP.NE.U32.AND P5, PT, RZ, c[0x0][0x218], PT ;  /* 0x00008600ff009a0c */ /* 0x000fe40003fa5070 */
[----:B------:R-:W-:Y:S02]  /*4810*/  @P3 F2FP.BF16.PACK_AB R134, RZ, R134 ;  /* 0x00000086ff86323e */ /* 0x000fe400000010ff */
[----:B------:R-:W-:Y:S02]  /*4820*/  @P3 F2FP.BF16.PACK_AB R136, RZ, R136 ;  /* 0x00000088ff88323e */ /* 0x000fe400000010ff */
[----:B------:R-:W-:Y:S02]  /*4830*/  @P3 F2FP.BF16.PACK_AB R169, RZ, R169 ;  /* 0x000000a9ffa9323e */ /* 0x000fe400000010ff */
[----:B------:R-:W-:-:S02]  /*4840*/  @P3 F2FP.BF16.PACK_AB R229, RZ, R229 ;  /* 0x000000e5ffe5323e */ /* 0x000fc400000010ff */
[----:B------:R-:W-:Y:S02]  /*4850*/  @P3 PRMT R128, R199, 0x7610, R128 ;  /* 0x00007610c7803816 */ /* 0x000fe40000000080 */
[----:B------:R-:W-:Y:S02]  /*4860*/  @!P1 ISETP.NE.AND.EX P5, PT, RZ, c[0x0][0x21c], PT, P5 ;  /* 0x00008700ff009a0c */ /* 0x000fe40003fa5350 */
[----:B------:R-:W-:Y:S02]  /*4870*/  @P3 PRMT R129, R135, 0x7610, R129 ;  /* 0x0000761087813816 */ /* 0x000fe40000000081 */
[----:B------:R-:W-:Y:S02]  /*4880*/  @P3 PRMT R130, R168, 0x7610, R130 ;  /* 0x00007610a8823816 */ /* 0x000fe40000000082 */
[----:B------:R-:W-:Y:S02]  /*4890*/  SEL R123, R132, R123, P4 ;  /* 0x0000007b847b7207 */ /* 0x000fe40002000000 */
[----:B------:R-:W-:-:S02]  /*48a0*/  SEL R120, R197, R120, P4 ;  /* 0x00000078c5787207 */ /* 0x000fc40002000000 */
[----:B------:R-:W-:Y:S02]  /*48b0*/  SEL R121, R198, R121, P4 ;  /* 0x00000079c6797207 */ /* 0x000fe40002000000 */
[----:B------:R-:W-:Y:S02]  /*48c0*/  SEL R122, R133, R122, P4 ;  /* 0x0000007a857a7207 */ /* 0x000fe40002000000 */
[----:B------:R-:W-:Y:S02]  /*48d0*/  @P3 PRMT R128, R128, 0x5410, R134 ;  /* 0x0000541080803816 */ /* 0x000fe40000000086 */
[----:B------:R-:W-:Y:S02]  /*48e0*/  SEL R124, R137, R124, P4 ;  /* 0x0000007c897c7207 */ /* 0x000fe40002000000 */
[----:B------:R-:W-:Y:S02]  /*48f0*/  SEL R125, R228, R125, P4 ;  /* 0x0000007de47d7207 */ /* 0x000fe40002000000 */
[----:B------:R-:W-:-:S02]  /*4900*/  @P3 PRMT R129, R129, 0x5410, R136 ;  /* 0x0000541081813816 */ /* 0x000fc40000000088 */
        /* <DEDUP_REMOVED lines=11> */
.L_x_4591:
[----:B------:R-:W-:Y:S05]  /*49c0*/  BSYNC B0 ;  /* 0x0000000000007941 */ /* 0x000fea0003800000 */
.L_x_4590:
[----:B------:R-:W-:Y:S01]  /*49d0*/  @P3 FMUL.FTZ R2, R132, c[0x0][0x1ec] ;  /* 0x00007b0084023a20 */ /* 0x000fe20000410000 */
[----:B------:R-:W-:Y:S01]  /*49e0*/  @P3 LOP3.LUT P1, RZ, R191, 0xff000000, RZ, 0xc0, !PT ;  /* 0xff000000bfff3812 */ /* 0x000fe2000782c0ff */
[----:B------:R-:W-:Y:S01]  /*49f0*/  @P2 IMAD.MOV.U32 R135, RZ, RZ, 0x20 ;  /* 0x00000020ff872424 */ /* 0x000fe200078e00ff */
[----:B------:R-:W-:Y:S01]  /*4a00*/  @P3 IADD3 R133, R200, 0x180, RZ ;  /* 0x00000180c8853810 */ /* 0x000fe20007ffe0ff */
[----:B------:R-:W-:Y:S01]  /*4a10*/  @P3 FMUL.FTZ R2, R2, c[0x0][0x1e8] ;  /* 0x00007a0002023a20 */ /* 0x000fe20000410000 */
[----:B------:R-:W-:Y:S01]  /*4a20*/  @P3 MOV R136, 0x10 ;  /* 0x0000001000883802 */ /* 0x000fe20000000f00 */
[----:B------:R-:W-:Y:S01]  /*4a30*/  @P2 IMAD.WIDE.U32 R134, R0, R135, c[0x0][0x258] ;  /* 0x0000960000862625 */ /* 0x000fe200078e0087 */
[----:B------:R-:W-:Y:S02]  /*4a40*/  SEL R127, R132, R127, P4 ;  /* 0x0000007f847f7207 */ /* 0x000fe40002000000 */
[----:B------:R-:W-:Y:S01]  /*4a50*/  @P3 FSEL R2, R2, RZ, P1 ;  /* 0x000000ff02023208 */ /* 0x000fe20000800000 */
[----:B------:R-:W-:Y:S01]  /*4a60*/  @P3 IMAD.WIDE.U32 R132, R133, R136, c[0x0][0x248] ;  /* 0x0000920085843625 */ /* 0x000fe200078e0088 */
[----:B------:R0:W-:Y:S01]  /*4a70*/  @P2 STG.E.128 [R134.64], R120 ;  /* 0x0000007886002986 */ /* 0x0001e2000c101d04 */
[----:B------:R-:W-:-:S02]  /*4a80*/  LOP3.LUT P1, RZ, R11, 0xff, RZ, 0xc0, !PT ;  /* 0x000000ff0bff7812 */ /* 0x000fc4000782c0ff */
[----:B------:R-:W-:Y:S01]  /*4a90*/  @P3 F2FP.BF16.PACK_AB R2, RZ, R2 ;  /* 0x00000002ff02323e */ /* 0x000fe200000010ff */
[----:B------:R0:W-:Y:S01]  /*4aa0*/  @P2 STG.E.128 [R134.64+0x10], R124 ;  /* 0x0000107c86002986 */ /* 0x0001e2000c101d04 */
[----:B------:R-:W-:Y:S02]  /*4ab0*/  SEL R11, RZ, 0x1, P1 ;  /* 0x00000001ff0b7807 */ /* 0x000fe40000800000 */
[----:B------:R-:W-:-:S05]  /*4ac0*/  @P3 PRMT R131, R131, 0x5410, R2 ;  /* 0x0000541083833816 */ /* 0x000fca0000000002 */
[----:B------:R0:W-:Y:S02]  /*4ad0*/  @P3 STG.E.128 [R132.64], R128 ;  /* 0x0000008084003986 */ /* 0x0001e4000c101d04 */
[----:B0-----:R-:W-:Y:S01]  /*4ae0*/  @P0 CALL.REL.NOINC `(.L_x_4522) ;  /* 0x0000001000000944 */ /* 0x001fe20003c00000 */
[----:B------:R-:W-:Y:S05]  /*4af0*/  BRA `(.L_x_4592) ;  /* 0xffffbc2000007947 */ /* 0x000fea000383ffff */
.L_x_4522:
        /* <DEDUP_REMOVED lines=25> */
.L_x_4526:
[----:B------:R-:W-:Y:S01]  /*4c90*/  HFMA2.MMA R238, -RZ, RZ, 0, 1.847743988037109375e-06 ;  /* 0x0000001fffee7435 */ /* 0x000fe200000001ff */
[----:B------:R-:W-:Y:S01]  /*4ca0*/  MOV R138, R136 ;  /* 0x00000088008a7202 */ /* 0x000fe20000000f00 */
[----:B------:R-:W-:Y:S01]  /*4cb0*/  IMAD.MOV.U32 R169, RZ, RZ, 0x10 ;  /* 0x00000010ffa97424 */ /* 0x000fe200078e00ff */
[----:B------:R-:W-:Y:S01]  /*4cc0*/  MOV R132, 0x4cf0 ;  /* 0x00004cf000847802 */ /* 0x000fe20000000f00 */
[----:B------:R-:W-:-:S02]  /*4cd0*/  IMAD.MOV.U32 R239, RZ, RZ, -0x1 ;  /* 0xffffffffffef7424 */ /* 0x000fc400078e00ff */
[----:B------:R-:W-:Y:S05]  /*4ce0*/  CALL.REL.NOINC `($__internal_73_$__cuda_sm70_shflsync_down_p) ;  /* 0x0000046000007944 */ /* 0x000fea0003c00000 */
[----:B-1----:R-:W-:Y:S01]  /*4cf0*/  MOV R135, R138 ;  /* 0x0000008a00877202 */ /* 0x002fe20000000f00 */
[----:B0-----:R-:W-:Y:S05]  /*4d00*/  BRA `(.L_x_4593) ;  /* 0xffffd27000007947 */ /* 0x001fea000383ffff */
.L_x_4527:
[----:B------:R-:W-:Y:S01]  /*4d10*/  HFMA2.MMA R169, -RZ, RZ, 0, 9.5367431640625e-07 ;  /* 0x00000010ffa97435 */ /* 0x000fe200000001ff */
[----:B------:R-:W-:Y:S01]  /*4d20*/  IMAD.MOV.U32 R138, RZ, RZ, R137 ;  /* 0x000000ffff8a7224 */ /* 0x000fe200078e0089 */
[----:B------:R-:W-:Y:S01]  /*4d30*/  MOV R238, 0x1f ;  /* 0x0000001f00ee7802 */ /* 0x000fe20000000f00 */
[----:B------:R-:W-:Y:S01]  /*4d40*/  IMAD.MOV.U32 R239, RZ, RZ, -0x1 ;  /* 0xffffffffffef7424 */ /* 0x000fe200078e00ff */
[----:B------:R-:W-:-:S02]  /*4d50*/  MOV R132, 0x4d70 ;  /* 0x00004d7000847802 */ /* 0x000fc40000000f00 */
[----:B01----:R-:W-:Y:S05]  /*4d60*/  CALL.REL.NOINC `($__internal_73_$__cuda_sm70_shflsync_down_p) ;  /* 0x000003e000007944 */ /* 0x003fea0003c00000 */
[----:B------:R-:W-:Y:S01]  /*4d70*/  FADD.FTZ R136, R135, R136 ;  /* 0x0000008887887221 */ /* 0x000fe20000010000 */
[----:B0-----:R-:W-:Y:S01]  /*4d80*/  HFMA2.MMA R169, -RZ, RZ, 0, 4.76837158203125e-07 ;  /* 0x00000008ffa97435 */ /* 0x001fe200000001ff */
[----:B-1----:R-:W-:Y:S01]  /*4d90*/  FADD.FTZ R137, R137, R138 ;  /* 0x0000008a89897221 */ /* 0x002fe20000010000 */
[----:B------:R-:W-:Y:S01]  /*4da0*/  MOV R238, 0x1f ;  /* 0x0000001f00ee7802 */ /* 0x000fe20000000f00 */
[----:B------:R-:W-:Y:S01]  /*4db0*/  IMAD.MOV.U32 R239, RZ, RZ, -0x1 ;  /* 0xffffffffffef7424 */ /* 0x000fe200078e00ff */
[----:B------:R-:W-:-:S02]  /*4dc0*/  MOV R138, R136 ;  /* 0x00000088008a7202 */ /* 0x000fc40000000f00 */
[----:B------:R-:W-:Y:S02]  /*4dd0*/  MOV R132, 0x4df0 ;  /* 0x00004df000847802 */ /* 0x000fe40000000f00 */
[----:B------:R-:W-:Y:S05]  /*4de0*/  CALL.REL.NOINC `($__internal_73_$__cuda_sm70_shflsync_down_p) ;  /* 0x0000036000007944 */ /* 0x000fea0003c00000 */
[----:B0-----:R-:W-:Y:S01]  /*4df0*/  HFMA2.MMA R169, -RZ, RZ, 0, 4.76837158203125e-07 ;  /* 0x00000008ffa97435 */ /* 0x001fe200000001ff */
[----:B-1----:R-:W-:Y:S01]  /*4e00*/  MOV R135, R138 ;  /* 0x0000008a00877202 */ /* 0x002fe20000000f00 */
[----:B------:R-:W-:Y:S01]  /*4e10*/  IMAD.MOV.U32 R138, RZ, RZ, R137 ;  /* 0x000000ffff8a7224 */ /* 0x000fe200078e0089 */
[----:B------:R-:W-:Y:S01]  /*4e20*/  MOV R238, 0x1f ;  /* 0x0000001f00ee7802 */ /* 0x000fe20000000f00 */
[----:B------:R-:W-:Y:S01]  /*4e30*/  IMAD.MOV.U32 R239, RZ, RZ, -0x1 ;  /* 0xffffffffffef7424 */ /* 0x000fe200078e00ff */
[----:B------:R-:W-:Y:S02]  /*4e40*/  MOV R132, 0x4e60 ;  /* 0x00004e6000847802 */ /* 0x000fe40000000f00 */
[----:B------:R-:W-:Y:S05]  /*4e50*/  CALL.REL.NOINC `($__internal_73_$__cuda_sm70_shflsync_down_p) ;  /* 0x000002f000007944 */ /* 0x000fea0003c00000 */
[----:B------:R-:W-:Y:S01]  /*4e60*/  FADD.FTZ R136, R135, R136 ;  /* 0x0000008887887221 */ /* 0x000fe20000010000 */
[----:B0-----:R-:W-:Y:S01]  /*4e70*/  HFMA2.MMA R169, -RZ, RZ, 0, 2.384185791015625e-07 ;  /* 0x00000004ffa97435 */ /* 0x001fe200000001ff */
[----:B-1----:R-:W-:Y:S01]  /*4e80*/  FADD.FTZ R137, R137, R138 ;  /* 0x0000008a89897221 */ /* 0x002fe20000010000 */
[----:B------:R-:W-:Y:S01]  /*4e90*/  MOV R238, 0x1f ;  /* 0x0000001f00ee7802 */ /* 0x000fe20000000f00 */
[----:B------:R-:W-:Y:S01]  /*4ea0*/  IMAD.MOV.U32 R239, RZ, RZ, -0x1 ;  /* 0xffffffffffef7424 */ /* 0x000fe200078e00ff */
[----:B------:R-:W-:-:S02]  /*4eb0*/  MOV R138, R136 ;  /* 0x00000088008a7202 */ /* 0x000fc40000000f00 */
[----:B------:R-:W-:Y:S02]  /*4ec0*/  MOV R132, 0x4ee0 ;  /* 0x00004ee000847802 */ /* 0x000fe40000000f00 */
[----:B------:R-:W-:Y:S05]  /*4ed0*/  CALL.REL.NOINC `($__internal_73_$__cuda_sm70_shflsync_down_p) ;  /* 0x0000027000007944 */ /* 0x000fea0003c00000 */
[----:B0-----:R-:W-:Y:S01]  /*4ee0*/  HFMA2.MMA R169, -RZ, RZ, 0, 2.384185791015625e-07 ;  /* 0x00000004ffa97435 */ /* 0x001fe200000001ff */
[----:B-1----:R-:W-:Y:S01]  /*4ef0*/  MOV R135, R138 ;  /* 0x0000008a00877202 */ /* 0x002fe20000000f00 */
[----:B------:R-:W-:Y:S01]  /*4f00*/  IMAD.MOV.U32 R138, RZ, RZ, R137 ;  /* 0x000000ffff8a7224 */ /* 0x000fe200078e0089 */
[----:B------:R-:W-:Y:S01]  /*4f10*/  MOV R238, 0x1f ;  /* 0x0000001f00ee7802 */ /* 0x000fe20000000f00 */
[----:B------:R-:W-:Y:S01]  /*4f20*/  IMAD.MOV.U32 R239, RZ, RZ, -0x1 ;  /* 0xffffffffffef7424 */ /* 0x000fe200078e00ff */
[----:B------:R-:W-:Y:S02]  /*4f30*/  MOV R132, 0x4f50 ;  /* 0x00004f5000847802 */ /* 0x000fe40000000f00 */
[----:B------:R-:W-:Y:S05]  /*4f40*/  CALL.REL.NOINC `($__internal_73_$__cuda_sm70_shflsync_down_p) ;  /* 0x0000020000007944 */ /* 0x000fea0003c00000 */
[----:B------:R-:W-:Y:S01]  /*4f50*/  FADD.FTZ R136, R135, R136 ;  /* 0x0000008887887221 */ /* 0x000fe20000010000 */
[----:B0-----:R-:W-:Y:S01]  /*4f60*/  HFMA2.MMA R169, -RZ, RZ, 0, 1.1920928955078125e-07 ;  /* 0x00000002ffa97435 */ /* 0x001fe200000001ff */
[----:B-1----:R-:W-:Y:S01]  /*4f70*/  FADD.FTZ R139, R137, R138 ;  /* 0x0000008a898b7221 */ /* 0x002fe20000010000 */
[----:B------:R-:W-:Y:S01]  /*4f80*/  MOV R238, 0x1f ;  /* 0x0000001f00ee7802 */ /* 0x000fe20000000f00 */
[----:B------:R-:W-:Y:S01]  /*4f90*/  IMAD.MOV.U32 R239, RZ, RZ, -0x1 ;  /* 0xffffffffffef7424 */ /* 0x000fe200078e00ff */
[----:B------:R-:W-:-:S02]  /*4fa0*/  MOV R138, R136 ;  /* 0x00000088008a7202 */ /* 0x000fc40000000f00 */
[----:B------:R-:W-:Y:S02]  /*4fb0*/  MOV R132, 0x4fd0 ;  /* 0x00004fd000847802 */ /* 0x000fe40000000f00 */
[----:B------:R-:W-:Y:S05]  /*4fc0*/  CALL.REL.NOINC `($__internal_73_$__cuda_sm70_shflsync_down_p) ;  /* 0x0000018000007944 */ /* 0x000fea0003c00000 */
[----:B0-----:R-:W-:Y:S01]  /*4fd0*/  HFMA2.MMA R169, -RZ, RZ, 0, 1.1920928955078125e-07 ;  /* 0x00000002ffa97435 */ /* 0x001fe200000001ff */
[----:B-1----:R-:W-:Y:S01]  /*4fe0*/  MOV R135, R138 ;  /* 0x0000008a00877202 */ /* 0x002fe20000000f00 */
[----:B------:R-:W-:Y:S01]  /*4ff0*/  IMAD.MOV.U32 R138, RZ, RZ, R139 ;  /* 0x000000ffff8a7224 */ /* 0x000fe200078e008b */
[----:B------:R-:W-:Y:S01]  /*5000*/  MOV R238, 0x1f ;  /* 0x0000001f00ee7802 */ /* 0x000fe20000000f00 */
[----:B------:R-:W-:Y:S01]  /*5010*/  IMAD.MOV.U32 R239, RZ, RZ, -0x1 ;  /* 0xffffffffffef7424 */ /* 0x000fe200078e00ff */
[----:B------:R-:W-:Y:S02]  /*5020*/  MOV R132, 0x5040 ;  /* 0x0000504000847802 */ /* 0x000fe40000000f00 */
[----:B------:R-:W-:Y:S05]  /*5030*/  CALL.REL.NOINC `($__internal_73_$__cuda_sm70_shflsync_down_p) ;  /* 0x0000011000007944 */ /* 0x000fea0003c00000 */
[----:B------:R-:W-:Y:S01]  /*5040*/  FADD.FTZ R137, R135, R136 ;  /* 0x0000008887897221 */ /* 0x000fe20000010000 */
[----:B0-----:R-:W-:Y:S01]  /*5050*/  HFMA2.MMA R169, -RZ, RZ, 0, 5.9604644775390625e-08 ;  /* 0x00000001ffa97435 */ /* 0x001fe200000001ff */
[----:B-1----:R-:W-:Y:S01]  /*5060*/  FADD.FTZ R139, R139, R138 ;  /* 0x0000008a8b8b7221 */ /* 0x002fe20000010000 */
[----:B------:R-:W-:Y:S01]  /*5070*/  MOV R238, 0x1f ;  /* 0x0000001f00ee7802 */ /* 0x000fe20000000f00 */
[----:B------:R-:W-:Y:S01]  /*5080*/  IMAD.MOV.U32 R239, RZ, RZ, -0x1 ;  /* 0xffffffffffef7424 */ /* 0x000fe200078e00ff */
[----:B------:R-:W-:-:S02]  /*5090*/  MOV R138, R137 ;  /* 0x00000089008a7202 */ /* 0x000fc40000000f00 */
[----:B------:R-:W-:Y:S02]  /*50a0*/  MOV R132, 0x50c0 ;  /* 0x000050c000847802 */ /* 0x000fe40000000f00 */
[----:B------:R-:W-:Y:S05]  /*50b0*/  CALL.REL.NOINC `($__internal_73_$__cuda_sm70_shflsync_down_p) ;  /* 0x0000009000007944 */ /* 0x000fea0003c00000 */
[----:B0-----:R-:W-:Y:S01]  /*50c0*/  HFMA2.MMA R169, -RZ, RZ, 0, 5.9604644775390625e-08 ;  /* 0x00000001ffa97435 */ /* 0x001fe200000001ff */
[----:B-1----:R-:W-:Y:S01]  /*50d0*/  MOV R168, R138 ;  /* 0x0000008a00a87202 */ /* 0x002fe20000000f00 */
[----:B------:R-:W-:Y:S01]  /*50e0*/  IMAD.MOV.U32 R138, RZ, RZ, R139 ;  /* 0x000000ffff8a7224 */ /* 0x000fe200078e008b */
[----:B------:R-:W-:Y:S01]  /*50f0*/  MOV R238, 0x1f ;  /* 0x0000001f00ee7802 */ /* 0x000fe20000000f00 */
[----:B------:R-:W-:Y:S01]  /*5100*/  IMAD.MOV.U32 R239, RZ, RZ, -0x1 ;  /* 0xffffffffffef7424 */ /* 0x000fe200078e00ff */
[----:B------:R-:W-:Y:S02]  /*5110*/  MOV R132, 0x5130 ;  /* 0x0000513000847802 */ /* 0x000fe40000000f00 */
[----:B------:R-:W-:Y:S05]  /*5120*/  CALL.REL.NOINC `($__internal_73_$__cuda_sm70_shflsync_down_p) ;  /* 0x0000002000007944 */ /* 0x000fea0003c00000 */
[----:B-1----:R-:W-:Y:S01]  /*5130*/  MOV R132, R138 ;  /* 0x0000008a00847202 */ /* 0x002fe20000000f00 */
[----:B0-----:R-:W-:Y:S05]  /*5140*/  BRA `(.L_x_4594) ;  /* 0xffffcf5000007947 */ /* 0x001fea000383ffff */
        .weak           $__internal_73_$__cuda_sm70_shflsync_down_p
        .type           $__internal_73_$__cuda_sm70_shflsync_down_p,@function
        .size           $__internal_73_$__cuda_sm70_shflsync_down_p,(.L_x_11807 - $__internal_73_$__cuda_sm70_shflsync_down_p)
$__internal_73_$__cuda_sm70_shflsync_down_p:
[----:B------:R-:W-:Y:S01]  /*5150*/  HFMA2.MMA R133, -RZ, RZ, 0, 0 ;  /* 0x00000000ff857435 */ /* 0x000fe200000001ff */
[----:B------:R-:W-:Y:S04]  /*5160*/  WARPSYNC R239 ;  /* 0x000000ef00007348 */ /* 0x000fe80003800000 */
[----:B------:R0:W1:Y:S01]  /*5170*/  SHFL.DOWN PT, R138, R138, R169, R238 ;  /* 0x080000a98a8a7389 */ /* 0x00006200000e00ee */
[----:B------:R-:W-:Y:S05]  /*5180*/  RET.REL.NODEC R132 `(_ZN10layer_norm13ln_bwd_kernelINS_13Kernel_traitsI13__nv_bfloat16S2_fS2_fjLj4096ELj1ELj1ELj4ELj16ENS_18Kernel_traits_baseILj4096ES2_S2_fS2_fjLj128EEEEELb1ELb0ELb1ELb1EEEvNS_9BwdParamsE) ;  /* 0xffffae7084007950 */ /* 0x000fea0003c3ffff */
.L_x_4595:
        /* <DEDUP_REMOVED lines=15> */
.L_x_11807:


//--------------------- .text._ZN10layer_norm13ln_bwd_kernelINS_13Kernel_traitsI13__nv_bfloat16S2_fS2_fjLj4096ELj1ELj1ELj4ELj16ENS_18Kernel_traits_baseILj4096ES2_S2_fS2_fjLj128EEEEELb1ELb1ELb0ELb0EEEvNS_9BwdParamsE --------------------------
	.section	.text._ZN10layer_norm13ln_bwd_kernelINS_13Kernel_traitsI13__nv_bfloat16S2_fS2_fjLj4096ELj1ELj1ELj4ELj16ENS_18Kernel_traits_baseILj4096ES2_S2_fS2_fjLj128EEEEELb1ELb1ELb0ELb0EEEvNS_9BwdParamsE,"ax",@progbits
	.sectioninfo	@"SHI_REGISTERS=255"
	.align	128
        .global         _ZN10layer_norm13ln_bwd_kernelINS_13Kernel_traitsI13__nv_bfloat16S2_fS2_fjLj4096ELj1ELj1ELj4ELj16ENS_18Kernel_traits_baseILj4096ES2_S2_fS2_fjLj128EEEEELb1ELb1ELb0ELb0EEEvNS_9BwdParamsE
        .type           _ZN10layer_norm13ln_bwd_kernelINS_13Kernel_traitsI13__nv_bfloat16S2_fS2_fjLj4096ELj1ELj1ELj4ELj16ENS_18Kernel_traits_baseILj4096ES2_S2_fS2_fjLj128EEEEELb1ELb1ELb0ELb0EEEvNS_9BwdParamsE,@function
        .size           _ZN10layer_norm13ln_bwd_kernelINS_13Kernel_traitsI13__nv_bfloat16S2_fS2_fjLj4096ELj1ELj1ELj4ELj16ENS_18Kernel_traits_baseILj4096ES2_S2_fS2_fjLj128EEEEELb1ELb1ELb0ELb0EEEvNS_9BwdParamsE,(.L_x_11808 - _ZN10layer_norm13ln_bwd_kernelINS_13Kernel_traitsI13__nv_bfloat16S2_fS2_fjLj4096ELj1ELj1ELj4ELj16ENS_18Kernel_traits_baseILj4096ES2_S2_fS2_fjLj128EEEEELb1ELb1ELb0ELb0EEEvNS_9BwdParamsE)
        .other          _ZN10layer_norm13ln_bwd_kernelINS_13Kernel_traitsI13__nv_bfloat16S2_fS2_fjLj4096ELj1ELj1ELj4ELj16ENS_18Kernel_traits_baseILj4096ES2_S2_fS2_fjLj128EEEEELb1ELb1ELb0ELb0EEEvNS_9BwdParamsE,@"STO_CUDA_ENTRY STV_DEFAULT"
_ZN10layer_norm13ln_bwd_kernelINS_13Kernel_traitsI13__nv_bfloat16S2_fS2_fjLj4096ELj1ELj1ELj4ELj16ENS_18Kernel_traits_baseILj4096ES2_S2_fS2_fjLj128EEEEELb1ELb1ELb0ELb0EEEvNS_9BwdParamsE:
.text._ZN10layer_norm13ln_bwd_kernelINS_13Kernel_traitsI13__nv_bfloat16S2_fS2_fjLj4096ELj1ELj1ELj4ELj16ENS_18Kernel_traits_baseILj4096ES2_S2_fS2_fjLj128EEEEELb1ELb1ELb0ELb0EEEvNS_9BwdParamsE:
        /* <DEDUP_REMOVED lines=10> */
[C---:B------:R-:W-:Y:S01]  /*00a0*/  LOP3.LUT P0, RZ, R0.reuse, 0xffffff80, RZ, 0xc0, !PT ;  /* 0xffffff8000ff7812 */ /* 0x040fe2000780c0ff */
[----:B------:R-:W0:Y:S01]  /*00b0*/  S2UR UR6, SR_CTAID.X ;  /* 0x00000000000679c3 */ /* 0x000e220000002500 */
        /* <DEDUP_REMOVED lines=10> */
[----:B------:R-:W-:Y:S02]  /*0160*/  @P0 LOP3.LUT R38, R38, 0x80, RZ, 0xfc, !PT ;  /* 0x0000008026260812 */ /* 0x000fe400078efcff */
[----:B0-----:R-:W-:Y:S01]  /*0170*/  LEA.HI R0, R114, UR6, RZ, 0x19 ;  /* 0x0000000672007c11 */ /* 0x001fe2000f8fc8ff */
[----:B------:R0:W5:Y:S02]  /*0180*/  @P0 LDG.E.128 R16, [R30.64] ;  /* 0x000000041e100981 */ /* 0x000164000c1e1d00 */
[----:B------:R-:W-:-:S04]  /*0190*/  @P1 IMAD.WIDE.U32 R32, R38, R35, c[0x0][0x1b0] ;  /* 0x00006c0026201625 */ /* 0x000fc800078e0023 */
[C---:B------:R-:W-:Y:S01]  /*01a0*/  @P1 IMAD.WIDE.U32 R34, R38.reuse, R35, c[0x0][0x1c8] ;  /* 0x0000720026221625 */ /* 0x040fe200078e0023 */
[----:B------:R-:W-:Y:S01]  /*01b0*/  @P1 IADD3 R38, R38, 0x80, RZ ;  /* 0x0000008026261810 */ /* 0x000fe20007ffe0ff */
[----:B------:R2:W5:Y:S01]  /*01c0*/  @P1 LDG.E.128 R124, [R32.64] ;  /* 0x00000004207c1981 */ /* 0x000562000c1e1d00 */
[----:B------:R-:W-:-:S03]  /*01d0*/  ISETP.GE.AND P4, PT, R0, c[0x0][0x164], PT ;  /* 0x0000590000007a0c */ /* 0x000fc60003f86270 */
[CC--:B------:R-:W-:Y:S01]  /*01e0*/  @P2 IMAD.WIDE.U32 R40, R38.reuse, R43.reuse, c[0x0][0x1b0] ;  /* 0x00006c0026282625 */ /* 0x0c0fe200078e002b */
[----:B------:R3:W5:Y:S03]  /*01f0*/  @P1 LDG.E.128 R12, [R34.64] ;  /* 0x00000004220c1981 */ /* 0x000766000c1e1d00 */
[C---:B------:R-:W-:Y:S01]  /*0200*/  @P2 IMAD.WIDE.U32 R42, R38.reuse, R43, c[0x0][0x1c8] ;  /* 0x00007200262a2625 */ /* 0x040fe200078e002b */
[----:B------:R-:W-:Y:S01]  /*0210*/  @P2 IADD3 R38, R38, 0x80, RZ ;  /* 0x0000008026262810 */ /* 0x000fe20007ffe0ff */
[----:B------:R4:W5:Y:S04]  /*0220*/  @P2 LDG.E.128 R24, [R40.64] ;  /* 0x0000000428182981 */ /* 0x000968000c1e1d00 */
[CC--:B------:R-:W-:Y:S01]  /*0230*/  @P3 IMAD.WIDE.U32 R36, R38.reuse, R39.reuse, c[0x0][0x1b0] ;  /* 0x00006c0026243625 */ /* 0x0c0fe200078e0027 */
[----:B------:R1:W5:Y:S03]  /*0240*/  @P2 LDG.E.128 R8, [R42.64] ;  /* 0x000000042a082981 */ /* 0x000366000c1e1d00 */
[----:B------:R-:W-:Y:S01]  /*0250*/  @P3 IMAD.WIDE.U32 R38, R38, R39, c[0x0][0x1c8] ;  /* 0x0000720026263625 */ /* 0x000fe200078e0027 */
[----:B------:R1:W5:Y:S01]  /*0260*/  @P3 LDG.E.128 R20, [R36.64] ;  /* 0x0000000424143981 */ /* 0x000362000c1e1d00 */
[----:B------:R-:W-:Y:S01]  /*0270*/  CS2R R28, SRZ ;  /* 0x00000000001c7805 */ /* 0x000fe2000001ff00 */
[----:B0-----:R-:W-:Y:S01]  /*0280*/  CS2R R30, SRZ ;  /* 0x00000000001e7805 */ /* 0x001fe2000001ff00 */
[----:B--2---:R-:W-:Y:S01]  /*0290*/  CS2R R32, SRZ ;  /* 0x0000000000207805 */ /* 0x004fe2000001ff00 */
[----:B------:R0:W5:Y:S01]  /*02a0*/  @P3 LDG.E.128 R4, [R38.64] ;  /* 0x0000000426043981 */ /* 0x000162000c1e1d00 */
[----:B---3--:R-:W-:Y:S01]  /*02b0*/  CS2R R34, SRZ ;  /* 0x0000000000227805 */ /* 0x008fe2000001ff00 */
[----:B----4-:R-:W-:Y:S01]  /*02c0*/  CS2R R40, SRZ ;  /* 0x0000000000287805 */ /* 0x010fe2000001ff00 */
[----:B-1----:R-:W-:Y:S01]  /*02d0*/  CS2R R42, SRZ ;  /* 0x00000000002a7805 */ /* 0x002fe2000001ff00 */
        /* <DEDUP_REMOVED lines=44> */
[----:B------:R-:W-:Y:S01]  /*05a0*/  HFMA2.MMA R229, -RZ, RZ, 0, 5.9604644775390625e-08 ;  /* 0x00000001ffe57435 */ /* 0x000fe200000001ff */
[----:B------:R-:W-:-:S02]  /*05b0*/  PRMT R2, RZ, 0x7610, R128 ;  /* 0x00007610ff027816 */ /* 0x000fc40000000080 */
[----:B------:R-:W-:Y:S01]  /*05c0*/  PRMT R29, RZ, 0x5410, R129 ;  /* 0x00005410ff1d7816 */ /* 0x000fe20000000081 */
        /* <DEDUP_REMOVED lines=9> */
[--C-:B------:R-:W-:Y:S02]  /*0660*/  PRMT R247, RZ, 0x5410, R15.reuse ;  /* 0x00005410fff77816 */ /* 0x100fe4000000000f */
[--C-:B-1----:R-:W-:Y:S01]  /*0670*/  PRMT R2, RZ, 0x5410, R130.reuse ;  /* 0x00005410ff027816 */ /* 0x102fe20000000082 */
        /* <DEDUP_REMOVED lines=21> */
[--C-:B-1----:R-:W-:Y:S01]  /*07d0*/  PRMT R2, RZ, 0x5410, R125.reuse ;  /* 0x00005410ff027816 */ /* 0x102fe2000000007d */
        /* <DEDUP_REMOVED lines=15> */
[----:B------:R-:W-:-:S03]  /*08d0*/  PRMT R230, RZ, 0x7610, R7 ;  /* 0x00007610ffe67816 */ /* 0x000fc60000000007 */
[----:B------:R2:W-:Y:S01]  /*08e0*/  STL [R1+0x68], R29 ;  /* 0x0000681d01007387 */ /* 0x0005e20000100800 */
[----:B0-----:R-:W-:Y:S02]  /*08f0*/  PRMT R3, RZ, 0x7610, R127 ;  /* 0x00007610ff037816 */ /* 0x001fe4000000007f */
[----:B-1----:R-:W-:-:S03]  /*0900*/  PRMT R2, RZ, 0x5410, R24 ;  /* 0x00005410ff027816 */ /* 0x002fc60000000018 */
[----:B------:R0:W-:Y:S01]  /*0910*/  STL [R1+0x64], R3 ;  /* 0x0000640301007387 */ /* 0x0001e20000100800 */
[----:B------:R-:W-:Y:S02]  /*0920*/  PRMT R24, RZ, 0x7610, R24 ;  /* 0x00007610ff187816 */ /* 0x000fe40000000018 */
[----:B--2---:R-:W-:Y:S01]  /*0930*/  MOV R29, RZ ;  /* 0x000000ff001d7202 */ /* 0x004fe20000000f00 */
[----:B------:R1:W-:Y:S04]  /*0940*/  STL [R1+0x60], R2 ;  /* 0x0000600201007387 */ /* 0x0003e80000100800 */
[----:B------:R2:W-:Y:S01]  /*0950*/  STL [R1+0x5c], R24 ;  /* 0x00005c1801007387 */ /* 0x0005e20000100800 */
[--C-:B0-----:R-:W-:Y:S02]  /*0960*/  PRMT R3, RZ, 0x5410, R25.reuse ;  /* 0x00005410ff037816 */ /* 0x101fe40000000019 */
[----:B-1----:R-:W-:-:S03]  /*0970*/  PRMT R2, RZ, 0x7610, R25 ;  /* 0x00007610ff027816 */ /* 0x002fc60000000019 */
[----:B------:R0:W-:Y:S01]  /*0980*/  STL [R1+0x58], R3 ;  /* 0x0000580301007387 */ /* 0x0001e20000100800 */
[----:B--2---:R-:W-:-:S03]  /*0990*/  PRMT R24, RZ, 0x5410, R26 ;  /* 0x00005410ff187816 */ /* 0x004fc6000000001a */
[----:B------:R1:W-:Y:S04]  /*09a0*/  STL [R1+0x54], R2 ;  /* 0x0000540201007387 */ /* 0x0003e80000100800 */
        /* <DEDUP_REMOVED lines=21> */
[----:B------:R0:W-:Y:S01]  /*0b00*/  STL [R1+0x28], R3 ;  /* 0x0000280301007387 */ /* 0x0001e20000100800 */
[----:B--2---:R-:W-:-:S03]  /*0b10*/  PRMT R20, RZ, 0x5410, R16 ;  /* 0x00005410ff147816 */ /* 0x004fc60000000010 */
[----:B------:R1:W-:Y:S04]  /*0b20*/  STL [R1+0x24], R2 ;  /* 0x0000240201007387 */ /* 0x0003e80000100800 */
[----:B------:R-:W-:Y:S01]  /*0b30*/  STL [R1+0x20], R20 ;  /* 0x0000201401007387 */ /* 0x000fe20000100800 */
[----:B0-----:R-:W-:Y:S02]  /*0b40*/  PRMT R3, RZ, 0x7610, R16 ;  /* 0x00007610ff037816 */ /* 0x001fe40000000010 */
[--C-:B------:R-:W-:Y:S02]  /*0b50*/  PRMT R16, RZ, 0x7610, R17.reuse ;  /* 0x00007610ff107816 */ /* 0x100fe40000000011 */
[----:B-1----:R-:W-:Y:S01]  /*0b60*/  PRMT R2, RZ, 0x5410, R17 ;  /* 0x00005410ff027816 */ /* 0x002fe20000000011 */
        /* <DEDUP_REMOVED lines=9> */
[----:B0-----:R-:W-:Y:S02]  /*0c00*/  PRMT R3, RZ, 0x7610, R19 ;  /* 0x00007610ff037816 */ /* 0x001fe40000000013 */
[----:B-1----:R-:W-:-:S03]  /*0c10*/  PRMT R2, RZ, 0x5410, R12 ;  /* 0x00005410ff027816 */ /* 0x002fc6000000000c */
[----:B------:R2:W-:Y:S04]  /*0c20*/  STL [R1+0x4], R3 ;  /* 0x0000040301007387 */ /* 0x0005e80000100800 */
[----:B------:R2:W-:Y:S02]  /*0c30*/  STL [R1], R2 ;  /* 0x0000000201007387 */ /* 0x0005e40000100800 */
.L_x_4615:
        /* <DEDUP_REMOVED lines=11> */
[----:B0-----:R-:W-:Y:S01]  /*0cf0*/  IMAD.WIDE R2, R0, R4, c[0x0][0x1a8] ;  /* 0x00006a0000027625 */ /* 0x001fe200078e0204 */
[----:B------:R-:W-:-:S05]  /*0d00*/  MOV R4, 0x3f800000 ;  /* 0x3f80000000047802 */ /* 0x000fca0000000f00 */
[----:B------:R0:W5:Y:S01]  /*0d10*/  LDG.E R3, [R2.64] ;  /* 0x0000000402037981 */ /* 0x000162000c1e1900 */
[----:B------:R-:W-:Y:S01]  /*0d20*/  BSSY B0, `(.L_x_4597) ;  /* 0x0000066000007945 */ /* 0x000fe20003800000 */
[----:B------:R-:W-:Y:S02]  /*0d30*/  MOV R218, RZ ;  /* 0x000000ff00da7202 */ /* 0x000fe40000000f00 */
[----:B------:R-:W-:Y:S01]  /*0d40*/  MOV R217, RZ ;  /* 0x000000ff00d97202 */ /* 0x000fe20000000f00 */
[----:B0-----:R-:W-:Y:S01]  /*0d50*/  IMAD R2, R0, c[0x0][0x168], RZ ;  /* 0x00005a0000027a24 */ /* 0x001fe200078e02ff */
[----:B----4-:R-:W-:Y:S02]  /*0d60*/  ISETP.NE.AND P6, PT, R166, RZ, PT ;  /* 0x000000ffa600720c */ /* 0x010fe40003fc5270 */
[----:B--2---:R-:W-:Y:S02]  /*0d70*/  @P4 PRMT R4, RZ, 0x5410, R164 ;  /* 0x00005410ff044816 */ /* 0x004fe400000000a4 */
[----:B------:R-:W-:-:S04]  /*0d80*/  SHF.R.S32.HI R164, RZ, 0x1f, R2 ;  /* 0x0000001fffa47819 */ /* 0x000fc80000011402 */
[----:B------:R-:W-:Y:S02]  /*0d90*/  LEA.HI R2, R164, R2, RZ, 0x3 ;  /* 0x00000002a4027211 */ /* 0x000fe400078f18ff */
[----:B-1----:R-:W-:-:S04]  /*0da0*/  LOP3.LUT R164, R165, 0x7f, RZ, 0xc0, !PT ;  /* 0x0000007fa5a47812 */ /* 0x002fc800078ec0ff */
[----:B------:R-:W-:Y:S02]  /*0db0*/  LEA.HI.SX32 R2, R2, R164, 0x1d ;  /* 0x000000a402027211 */ /* 0x000fe400078feaff */
[----:B---3--:R-:W-:Y:S02]  /*0dc0*/  FSEL R213, R213, RZ, !P6 ;  /* 0x000000ffd5d57208 */ /* 0x008fe40007000000 */
        /* <DEDUP_REMOVED lines=14> */
[----:B------:R-:W-:-:S03]  /*0eb0*/  ISETP.NE.AND.EX P4, PT, RZ, c[0x0][0x21c], PT, P4 ;  /* 0x00008700ff007a0c */ /* 0x000fc60003f85340 */
[----:B------:R-:W3:Y:S04]  /*0ec0*/  LDL R182, [R1+0x90] ;  /* 0x0000900001b67983 */ /* 0x000ee80000100800 */
[----:B------:R-:W3:Y:S06]  /*0ed0*/  LDL R181, [R1+0x8c] ;  /* 0x00008c0001b57983 */ /* 0x000eec0000100800 */
[----:B------:R-:W-:-:S04]  /*0ee0*/  @P4 LEA R170, P5, R2, c[0x0][0x218], 0x5 ;  /* 0x0000860002aa4a11 */ /* 0x000fc800078a28ff */
[----:B------:R-:W-:-:S05]  /*0ef0*/  @P4 LEA.HI.X R171, R2, c[0x0][0x21c], RZ, 0x5, P5 ;  /* 0x0000870002ab4a11 */ /* 0x000fca00028f2cff */
[----:B------:R0:W5:Y:S04]  /*0f00*/  @P4 LDG.E.128 R124, [R170.64] ;  /* 0x00000004aa7c4981 */ /* 0x000168000c1e1d00 */
[----:B------:R0:W5:Y:S02]  /*0f10*/  @P4 LDG.E.128 R128, [R170.64+0x10] ;  /* 0x00001004aa804981 */ /* 0x000164000c1e1d00 */
[----:B0-----:R-:W-:-:S04]  /*0f20*/  LEA R170, P4, R2, c[0x0][0x190], 0x3 ;  /* 0x0000640002aa7a11 */ /* 0x001fc800078818ff */
[----:B------:R-:W-:-:S06]  /*0f30*/  LEA.HI.X R171, R2, c[0x0][0x194], RZ, 0x3, P4 ;  /* 0x0000650002ab7a11 */ /* 0x000fcc00020f1cff */
[----:B------:R-:W5:Y:S01]  /*0f40*/  LDG.E.64 R170, [R170.64] ;  /* 0x00000004aaaa7981 */ /* 0x000f62000c1e1b00 */
[----:B----4-:R-:W-:-:S04]  /*0f50*/  FADD.FTZ R8, -R213, R164 ;  /* 0x000000a4d5087221 */ /* 0x010fc80000010100 */
[----:B-----5:R-:W-:Y:S01]  /*0f60*/  FMUL.FTZ R8, R3, R8 ;  /* 0x0000000803087220 */ /* 0x020fe20000410000 */
[----:B--2---:R-:W-:Y:S01]  /*0f70*/  PRMT R184, RZ, 0x5410, R176 ;  /* 0x00005410ffb87816 */ /* 0x004fe200000000b0 */
[----:B------:R-:W-:-:S04]  /*0f80*/  FADD.FTZ R166, -R213, R166 ;  /* 0x000000a6d5a67221 */ /* 0x000fc80000010100 */
[----:B------:R-:W-:Y:S02]  /*0f90*/  FADD.FTZ R60, R60, R184 ;  /* 0x000000b83c3c7221 */ /* 0x000fe40000010000 */
[-C--:B------:R-:W-:Y:S02]  /*0fa0*/  FFMA.FTZ R28, R8, R184.reuse, R28 ;  /* 0x000000b8081c7223 */ /* 0x080fe4000001001c */
[----:B------:R-:W-:Y:S02]  /*0fb0*/  FMUL.FTZ R184, R180, R184 ;  /* 0x000000b8b4b87220 */ /* 0x000fe40000410000 */
[----:B------:R-:W2:Y:S01]  /*0fc0*/  LDL R180, [R1+0x88] ;  /* 0x0000880001b47983 */ /* 0x000ea20000100800 */
[----:B---3--:R-:W-:Y:S02]  /*0fd0*/  FADD.FTZ R211, -R213, R27 ;  /* 0x0000001bd5d37221 */ /* 0x008fe40000010100 */
[----:B------:R-:W-:Y:S02]  /*0fe0*/  FMUL.FTZ R27, R3, R166 ;  /* 0x000000a6031b7220 */ /* 0x000fe40000410000 */
[----:B------:R-:W3:Y:S01]  /*0ff0*/  LDL R166, [R1+0x84] ;  /* 0x0000840001a67983 */ /* 0x000ee20000100800 */
[C---:B------:R-:W-:Y:S01]  /*1000*/  FADD.FTZ R165, -R213.reuse, R165 ;  /* 0x000000a5d5a57221 */ /* 0x040fe20000010100 */
[----:B------:R-:W-:Y:S01]  /*1010*/  PRMT R176, RZ, 0x7610, R176 ;  /* 0x00007610ffb07816 */ /* 0x000fe200000000b0 */
[C---:B------:R-:W-:Y:S01]  /*1020*/  FADD.FTZ R164, -R213.reuse, R24 ;  /* 0x00000018d5a47221 */ /* 0x040fe20000010100 */
[----:B------:R-:W-:Y:S01]  /*1030*/  PRMT R227, RZ, 0x5410, R177 ;  /* 0x00005410ffe37816 */ /* 0x000fe200000000b1 */
[----:B------:R-:W-:-:S02]  /*1040*/  FADD.FTZ R24, -R213, R25 ;  /* 0x00000019d5187221 */ /* 0x000fc40000010100 */
[C---:B------:R-:W-:Y:S02]  /*1050*/  FMUL.FTZ R185, R3.reuse, R165 ;  /* 0x000000a503b97220 */ /* 0x040fe40000410000 */
[----:B------:R-:W-:Y:S02]  /*1060*/  FMUL.FTZ R25, R3, R164 ;  /* 0x000000a403197220 */ /* 0x000fe40000410000 */
[----:B------:R-:W-:Y:S02]  /*1070*/  FMUL.FTZ R228, R224, R176 ;  /* 0x000000b0e0e47220 */ /* 0x000fe40000410000 */
[----:B------:R-:W-:Y:S02]  /*1080*/  FADD.FTZ R165, RZ, R184 ;  /* 0x000000b8ffa57221 */ /* 0x000fe40000010000 */
[----:B------:R-:W-:Y:S01]  /*1090*/  FFMA.FTZ R164, R8, R184, RZ ;  /* 0x000000b808a47223 */ /* 0x000fe200000100ff */
[----:B------:R-:W-:Y:S01]  /*10a0*/  PRMT R177, RZ, 0x7610, R177 ;  /* 0x00007610ffb17816 */ /* 0x000fe200000000b1 */
        /* <DEDUP_REMOVED lines=41> */
[----:B---3--:R-:W-:Y:S02]  /*1340*/  FMUL.FTZ R210, R166, R179 ;  /* 0x000000b3a6d27220 */ /* 0x008fe40000410000 */
[----:B------:R-:W-:Y:S02]  /*1350*/  FFMA.FTZ R164, R223, R212, R164 ;  /* 0x000000d4dfa47223 */ /* 0x000fe400000100a4 */
[----:B------:R-:W-:Y:S02]  /*1360*/  FADD.FTZ R218, R165, R210 ;  /* 0x000000d2a5da7221 */ /* 0x000fe40000010000 */
[----:B------:R-:W-:Y:S02]  /*1370*/  FFMA.FTZ R217, R211, R210, R164 ;  /* 0x000000d2d3d97223 */ /* 0x000fe400000100a4 */
.L_x_4598:
[----:B------:R-:W-:Y:S05]  /*1380*/  BSYNC B0 ;  /* 0x0000000000007941 */ /* 0x000fea0003800000 */
.L_x_4597:
[----:B------:R-:W-:Y:S01]  /*1390*/  BSSY B0, `(.L_x_4599) ;  /* 0x000005b000007945 */ /* 0x000fe20003800000 */
[----:B------:R-:W-:Y:S05]  /*13a0*/  @!P1 BRA `(.L_x_4600) ;  /* 0x0000059000009947 */ /* 0x000fea0003800000 */
[C---:B------:R-:W-:Y:S01]  /*13b0*/  LEA R20, P4, R219.reuse, c[0x0][0x188], 0x5 ;  /* 0x00006200db147a11 */ /* 0x040fe200078828ff */
[----:B------:R-:W2:Y:S03]  /*13c0*/  LDL R209, [R1+0x80] ;  /* 0x0000800001d17983 */ /* 0x000ea60000100800 */
[----:B------:R-:W-:Y:S01]  /*13d0*/  LEA.HI.X R21, R219, c[0x0][0x18c], RZ, 0x5, P4 ;  /* 0x00006300db157a11 */ /* 0x000fe200020f2cff */
[----:B------:R-:W3:Y:S04]  /*13e0*/  LDL R205, [R1+0x7c] ;  /* 0x00007c0001cd7983 */ /* 0x000ee80000100800 */
[----:B------:R0:W4:Y:S04]  /*13f0*/  LDG.E.128 R164, [R20.64] ;  /* 0x0000000414a47981 */ /* 0x000128000c1e1d00 */
[----:B------:R-:W2:Y:S04]  /*1400*/  LDL R183, [R1+0x78] ;  /* 0x0000780001b77983 */ /* 0x000ea80000100800 */
[----:B------:R-:W2:Y:S04]  /*1410*/  LDL R182, [R1+0x74] ;  /* 0x0000740001b67983 */ /* 0x000ea80000100800 */
[----:B0-----:R-:W2:Y:S01]  /*1420*/  LDG.E.128 R20, [R20.64+0x10] ;  /* 0x0000100414147981 */ /* 0x001ea2000c1e1d00 */
[----:B------:R-:W-:-:S03]  /*1430*/  MOV R176, 0x10 ;  /* 0x0000001000b07802 */ /* 0x000fc60000000f00 */
[----:B------:R-:W3:Y:S02]  /*1440*/  LDL R181, [R1+0x70] ;  /* 0x0000700001b57983 */ /* 0x000ee40000100800 */
[----:B------:R-:W-:Y:S01]  /*1450*/  IMAD.WIDE.U32 R176, R219, R176, c[0x0][0x208] ;  /* 0x00008200dbb07625 */ /* 0x000fe200078e00b0 */
[----:B------:R-:W-:Y:S01]  /*1460*/  ISETP.NE.U32.AND P4, PT, RZ, c[0x0][0x218], PT ;  /* 0x00008600ff007a0c */ /* 0x000fe20003f85070 */
[----:B------:R-:W3:Y:S04]  /*1470*/  LDL R180, [R1+0x6c] ;  /* 0x00006c0001b47983 */ /* 0x000ee80000100800 */
[----:B------:R-:W3:Y:S01]  /*1480*/  LDG.E.128 R176, [R176.64] ;  /* 0x00000004b0b07981 */ /* 0x000ee2000c1e1d00 */
[----:B------:R-:W-:-:S13]  /*1490*/  ISETP.NE.AND.EX P4, PT, RZ, c[0x0][0x21c], PT, P4 ;  /* 0x00008700ff007a0c */ /* 0x000fda0003f85340 */
[----:B------:R-:W-:-:S04]  /*14a0*/  @P4 LEA R168, P5, R219, c[0x0][0x218], 0x5 ;  /* 0x00008600dba84a11 */ /* 0x000fc800078a28ff */
[----:B------:R-:W-:-:S05]  /*14b0*/  @P4 LEA.HI.X R169, R219, c[0x0][0x21c], RZ, 0x5, P5 ;  /* 0x00008700dba94a11 */ /* 0x000fca00028f2cff */
[----:B------:R0:W5:Y:S04]  /*14c0*/  @P4 LDG.E.128 R132, [R168.64] ;  /* 0x00000004a8844981 */ /* 0x000168000c1e1d00 */
[----:B------:R0:W5:Y:S02]  /*14d0*/  @P4 LDG.E.128 R136, [R168.64+0x10] ;  /* 0x00001004a8884981 */ /* 0x000164000c1e1d00 */
[----:B0-----:R-:W-:-:S04]  /*14e0*/  LEA R168, P4, R219, c[0x0][0x190], 0x3 ;  /* 0x00006400dba87a11 */ /* 0x001fc800078818ff */
[----:B------:R-:W-:-:S06]  /*14f0*/  LEA.HI.X R169, R219, c[0x0][0x194], RZ, 0x3, P4 ;  /* 0x00006500dba97a11 */ /* 0x000fcc00020f1cff */
[----:B------:R-:W5:Y:S01]  /*1500*/  LDG.E.64 R168, [R168.64] ;  /* 0x00000004a8a87981 */ /* 0x000f62000c1e1b00 */
[C---:B----4-:R-:W-:Y:S02]  /*1510*/  FADD.FTZ R165, -R213.reuse, R165 ;  /* 0x000000a5d5a57221 */ /* 0x050fe40000010100 */
[C---:B------:R-:W-:Y:S02]  /*1520*/  FADD.FTZ R7, -R213.reuse, R164 ;  /* 0x000000a4d5077221 */ /* 0x040fe40000010100 */
[----:B------:R-:W4:Y:S01]  /*1530*/  LDL R164, [R1+0x64] ;  /* 0x0000640001a47983 */ /* 0x000f220000100800 */
[----:B--2---:R-:W-:Y:S02]  /*1540*/  FADD.FTZ R206, -R213, R23 ;  /* 0x00000017d5ce7221 */ /* 0x004fe40000010100 */
[C---:B-----5:R-:W-:Y:S02]  /*1550*/  FMUL.FTZ R23, R3.reuse, R165 ;  /* 0x000000a503177220 */ /* 0x060fe40000410000 */
[----:B------:R-:W2:Y:S01]  /*1560*/  LDL R165, [R1+0x68] ;  /* 0x0000680001a57983 */ /* 0x000ea20000100800 */
[----:B------:R-:W-:-:S02]  /*1570*/  FMUL.FTZ R7, R3, R7 ;  /* 0x0000000703077220 */ /* 0x000fc40000410000 */
[----:B------:R-:W-:Y:S01]  /*1580*/  FADD.FTZ R166, -R213, R166 ;  /* 0x000000a6d5a67221 */ /* 0x000fe20000010100 */
[--C-:B---3--:R-:W-:Y:S02]  /*1590*/  PRMT R222, RZ, 0x5410, R176.reuse ;  /* 0x00005410ffde7816 */ /* 0x108fe400000000b0 */
[----:B------:R-:W-:-:S03]  /*15a0*/  PRMT R176, RZ, 0x7610, R176 ;  /* 0x00007610ffb07816 */ /* 0x000fc600000000b0 */
[----:B------:R-:W-:Y:S02]  /*15b0*/  FADD.FTZ R68, R68, R222 ;  /* 0x000000de44447221 */ /* 0x000fe40000010000 */
[-C--:B------:R-:W-:Y:S02]  /*15c0*/  FFMA.FTZ R36, R7, R222.reuse, R36 ;  /* 0x000000de07247223 */ /* 0x080fe40000010024 */
[----:B------:R-:W-:Y:S01]  /*15d0*/  FMUL.FTZ R222, R209, R222 ;  /* 0x000000ded1de7220 */ /* 0x000fe20000410000 */
[----:B------:R-:W-:Y:S01]  /*15e0*/  PRMT R216, RZ, 0x5410, R177 ;  /* 0x00005410ffd87816 */ /* 0x000fe200000000b1 */
[----:B------:R-:W-:Y:S02]  /*15f0*/  FADD.FTZ R208, -R213, R22 ;  /* 0x00000016d5d07221 */ /* 0x000fe40000010100 */
[----:B------:R-:W-:Y:S02]  /*1600*/  FMUL.FTZ R22, R3, R166 ;  /* 0x000000a603167220 */ /* 0x000fe40000410000 */
[----:B------:R-:W-:-:S02]  /*1610*/  FMUL.FTZ R220, R205, R176 ;  /* 0x000000b0cddc7220 */ /* 0x000fc40000410000 */
[----:B------:R-:W-:Y:S02]  /*1620*/  FADD.FTZ R218, R218, R222 ;  /* 0x000000dedada7221 */ /* 0x000fe40000010000 */
[----:B------:R-:W-:Y:S01]  /*1630*/  FFMA.FTZ R217, R7, R222, R217 ;  /* 0x000000de07d97223 */ /* 0x000fe200000100d9 */
[----:B------:R-:W-:Y:S01]  /*1640*/  PRMT R177, RZ, 0x7610, R177 ;  /* 0x00007610ffb17816 */ /* 0x000fe200000000b1 */
[C---:B------:R-:W-:Y:S02]  /*1650*/  FADD.FTZ R20, -R213.reuse, R20 ;  /* 0x00000014d5147221 */ /* 0x040fe40000010100 */
[----:B------:R-:W-:Y:S02]  /*1660*/  FADD.FTZ R70, R70, R216 ;  /* 0x000000d846467221 */ /* 0x000fe40000010000 */
[----:B------:R-:W-:Y:S02]  /*1670*/  FFMA.FTZ R38, R22, R216, R38 ;  /* 0x000000d816267223 */ /* 0x000fe40000010026 */
[----:B------:R-:W-:-:S02]  /*1680*/  FADD.FTZ R167, -R213, R167 ;  /* 0x000000a7d5a77221 */ /* 0x000fc40000010100 */
[----:B------:R-:W-:Y:S02]  /*1690*/  FMUL.FTZ R216, R183, R216 ;  /* 0x000000d8b7d87220 */ /* 0x000fe40000410000 */
        /* <DEDUP_REMOVED lines=35> */
[-C--:B------:R-:W-:Y:S02]  /*18d0*/  FFMA.FTZ R43, R206, R179.reuse, R43 ;  /* 0x000000b3ce2b7223 */ /* 0x080fe4000001002b */
[----:B----4-:R-:W-:Y:S02]  /*18e0*/  FMUL.FTZ R205, R164, R179 ;  /* 0x000000b3a4cd7220 */ /* 0x010fe40000410000 */
[----:B--2---:R-:W-:-:S04]  /*18f0*/  FMUL.FTZ R207, R165, R207 ;  /* 0x000000cfa5cf7220 */ /* 0x004fc80000410000 */
[----:B------:R-:W-:Y:S02]  /*1900*/  FADD.FTZ R218, R218, R207 ;  /* 0x000000cfdada7221 */ /* 0x000fe40000010000 */
[----:B------:R-:W-:Y:S02]  /*1910*/  FFMA.FTZ R217, R208, R207, R217 ;  /* 0x000000cfd0d97223 */ /* 0x000fe400000100d9 */
[----:B------:R-:W-:Y:S02]  /*1920*/  FADD.FTZ R218, R218, R205 ;  /* 0x000000cddada7221 */ /* 0x000fe40000010000 */
[----:B------:R-:W-:Y:S02]  /*1930*/  FFMA.FTZ R217, R206, R205, R217 ;  /* 0x000000cdced97223 */ /* 0x000fe400000100d9 */
.L_x_4600:
[----:B------:R-:W-:Y:S05]  /*1940*/  BSYNC B0 ;  /* 0x0000000000007941 */ /* 0x000fea0003800000 */
.L_x_4599:
        /* <DEDUP_REMOVED lines=10> */
[----:B------:R-:W-:Y:S01]  /*19f0*/  HFMA2.MMA R180, -RZ, RZ, 0, 9.5367431640625e-07 ;  /* 0x00000010ffb47435 */ /* 0x000fe200000001ff */
[----:B------:R-:W-:-:S02]  /*1a00*/  ISETP.NE.U32.AND P4, PT, RZ, c[0x0][0x218], PT ;  /* 0x00008600ff007a0c */ /* 0x000fc40003f85070 */
[----:B------:R-:W3:Y:S04]  /*1a10*/  LDL R197, [R1+0x50] ;  /* 0x0000500001c57983 */ /* 0x000ee80000100800 */
[----:B------:R-:W3:Y:S03]  /*1a20*/  LDL R196, [R1+0x4c] ;  /* 0x00004c0001c47983 */ /* 0x000ee60000100800 */
[----:B------:R-:W-:-:S06]  /*1a30*/  IMAD.WIDE.U32 R180, R219, R180, c[0x0][0x208] ;  /* 0x00008200dbb47625 */ /* 0x000fcc00078e00b4 */
[----:B------:R-:W3:Y:S01]  /*1a40*/  LDG.E.128 R180, [R180.64] ;  /* 0x00000004b4b47981 */ /* 0x000ee2000c1e1d00 */
[----:B------:R-:W-:-:S13]  /*1a50*/  ISETP.NE.AND.EX P4, PT, RZ, c[0x0][0x21c], PT, P4 ;  /* 0x00008700ff007a0c */ /* 0x000fda0003f85340 */
[----:B------:R-:W-:-:S04]  /*1a60*/  @P4 LEA R14, P5, R219, c[0x0][0x218], 0x5 ;  /* 0x00008600db0e4a11 */ /* 0x000fc800078a28ff */
[----:B------:R-:W-:-:S05]  /*1a70*/  @P4 LEA.HI.X R15, R219, c[0x0][0x21c], RZ, 0x5, P5 ;  /* 0x00008700db0f4a11 */ /* 0x000fca00028f2cff */
[----:B------:R2:W5:Y:S04]  /*1a80*/  @P4 LDG.E.128 R140, [R14.64] ;  /* 0x000000040e8c4981 */ /* 0x000568000c1e1d00 */
[----:B------:R2:W5:Y:S01]  /*1a90*/  @P4 LDG.E.128 R144, [R14.64+0x10] ;  /* 0x000010040e904981 */ /* 0x000562000c1e1d00 */
[----:B------:R-:W-:-:S04]  /*1aa0*/  LEA R172, P4, R219, c[0x0][0x190], 0x3 ;  /* 0x00006400dbac7a11 */ /* 0x000fc800078818ff */
[----:B------:R-:W-:-:S06]  /*1ab0*/  LEA.HI.X R173, R219, c[0x0][0x194], RZ, 0x3, P4 ;  /* 0x00006500dbad7a11 */ /* 0x000fcc00020f1cff */
[----:B------:R-:W5:Y:S01]  /*1ac0*/  LDG.E.64 R172, [R172.64] ;  /* 0x00000004acac7981 */ /* 0x000f62000c1e1b00 */
[----:B--2---:R-:W-:-:S03]  /*1ad0*/  FADD.FTZ R14, -R213, R165 ;  /* 0x000000a5d50e7221 */ /* 0x004fc60000010100 */
[----:B------:R-:W2:Y:S01]  /*1ae0*/  LDL R165, [R1+0x48] ;  /* 0x0000480001a57983 */ /* 0x000ea20000100800 */
[----:B------:R-:W-:-:S03]  /*1af0*/  FADD.FTZ R15, -R213, R164 ;  /* 0x000000a4d50f7221 */ /* 0x000fc60000010100 */
[----:B------:R-:W2:Y:S01]  /*1b00*/  LDL R164, [R1+0x44] ;  /* 0x0000440001a47983 */ /* 0x000ea20000100800 */
[----:B----4-:R-:W-:-:S04]  /*1b10*/  FADD.FTZ R6, -R213, R176 ;  /* 0x000000b0d5067221 */ /* 0x010fc80000010100 */
[----:B-----5:R-:W-:Y:S01]  /*1b20*/  FMUL.FTZ R6, R3, R6 ;  /* 0x0000000603067220 */ /* 0x020fe20000410000 */
[----:B---3--:R-:W-:Y:S01]  /*1b30*/  PRMT R221, RZ, 0x5410, R180 ;  /* 0x00005410ffdd7816 */ /* 0x008fe200000000b4 */
        /* <DEDUP_REMOVED lines=53> */
[-C--:B------:R-:W-:Y:S02]  /*1e90*/  FFMA.FTZ R51, R197, R183.reuse, R51 ;  /* 0x000000b7c5337223 */ /* 0x080fe40000010033 */
[----:B--2---:R-:W-:Y:S02]  /*1ea0*/  FMUL.FTZ R198, R165, R198 ;  /* 0x000000c6a5c67220 */ /* 0x004fe40000410000 */
[----:B------:R-:W-:-:S02]  /*1eb0*/  FMUL.FTZ R196, R164, R183 ;  /* 0x000000b7a4c47220 */ /* 0x000fc40000410000 */
[----:B------:R-:W-:Y:S02]  /*1ec0*/  FADD.FTZ R218, R218, R198 ;  /* 0x000000c6dada7221 */ /* 0x000fe40000010000 */
[----:B------:R-:W-:Y:S02]  /*1ed0*/  FFMA.FTZ R217, R199, R198, R217 ;  /* 0x000000c6c7d97223 */ /* 0x000fe400000100d9 */
[----:B------:R-:W-:Y:S02]  /*1ee0*/  FADD.FTZ R218, R218, R196 ;  /* 0x000000c4dada7221 */ /* 0x000fe40000010000 */
[----:B------:R-:W-:Y:S02]  /*1ef0*/  FFMA.FTZ R217, R197, R196, R217 ;  /* 0x000000c4c5d97223 */ /* 0x000fe400000100d9 */
.L_x_4602:
[----:B------:R-:W-:Y:S05]  /*1f00*/  BSYNC B0 ;  /* 0x0000000000007941 */ /* 0x000fea0003800000 */
.L_x_4601:
        /* <DEDUP_REMOVED lines=8> */
[----:B------:R0:W4:Y:S04]  /*1f90*/  LDG.E.128 R176, [R180.64] ;  /* 0x00000004b4b07981 */ /* 0x000128000c1e1d00 */
[----:B------:R-:W2:Y:S01]  /*1fa0*/  LDG.E.128 R164, [R164.64] ;  /* 0x00000004a4a47981 */ /* 0x000ea2000c1e1d00 */
[----:B------:R-:W-:-:S03]  /*1fb0*/  ISETP.NE.U32.AND P4, PT, RZ, c[0x0][0x218], PT ;  /* 0x00008600ff007a0c */ /* 0x000fc60003f85070 */
[----:B------:R-:W3:Y:S01]  /*1fc0*/  LDL R190, [R1+0x38] ;  /* 0x0000380001be7983 */ /* 0x000ee20000100800 */
[----:B------:R-:W-:-:S03]  /*1fd0*/  ISETP.NE.AND.EX P4, PT, RZ, c[0x0][0x21c], PT, P4 ;  /* 0x00008700ff007a0c */ /* 0x000fc60003f85340 */
[----:B0-----:R-:W3:Y:S04]  /*1fe0*/  LDG.E.128 R180, [R180.64+0x10] ;  /* 0x00001004b4b47981 */ /* 0x001ee8000c1e1d00 */
[----:B------:R-:W3:Y:S04]  /*1ff0*/  LDL R189, [R1+0x34] ;  /* 0x0000340001bd7983 */ /* 0x000ee80000100800 */
[----:B------:R-:W3:Y:S02]  /*2000*/  LDL R187, [R1+0x30] ;  /* 0x0000300001bb7983 */ /* 0x000ee40000100800 */
[----:B------:R-:W-:-:S02]  /*2010*/  @P4 LEA R10, P5, R219, c[0x0][0x218], 0x5 ;  /* 0x00008600db0a4a11 */ /* 0x000fc400078a28ff */
[----:B------:R-:W3:Y:S02]  /*2020*/  LDL R188, [R1+0x2c] ;  /* 0x00002c0001bc7983 */ /* 0x000ee40000100800 */
[----:B------:R-:W-:-:S05]  /*2030*/  @P4 LEA.HI.X R11, R219, c[0x0][0x21c], RZ, 0x5, P5 ;  /* 0x00008700db0b4a11 */ /* 0x000fca00028f2cff */
[----:B------:R0:W5:Y:S04]  /*2040*/  @P4 LDG.E.128 R148, [R10.64] ;  /* 0x000000040a944981 */ /* 0x000168000c1e1d00 */
[----:B------:R0:W5:Y:S01]  /*2050*/  @P4 LDG.E.128 R152, [R10.64+0x10] ;  /* 0x000010040a984981 */ /* 0x000162000c1e1d00 */
[----:B------:R-:W-:-:S04]  /*2060*/  LEA R174, P4, R219, c[0x0][0x190], 0x3 ;  /* 0x00006400dbae7a11 */ /* 0x000fc800078818ff */
[----:B------:R-:W-:-:S06]  /*2070*/  LEA.HI.X R175, R219, c[0x0][0x194], RZ, 0x3, P4 ;  /* 0x00006500dbaf7a11 */ /* 0x000fcc00020f1cff */
[----:B------:R-:W5:Y:S01]  /*2080*/  LDG.E.64 R174, [R174.64] ;  /* 0x00000004aeae7981 */ /* 0x000f62000c1e1b00 */
[C---:B----4-:R-:W-:Y:S02]  /*2090*/  FADD.FTZ R5, -R213.reuse, R176 ;  /* 0x000000b0d5057221 */ /* 0x050fe40000010100 */
[----:B------:R-:W-:Y:S01]  /*20a0*/  FADD.FTZ R13, -R213, R177 ;  /* 0x000000b1d50d7221 */ /* 0x000fe20000010100 */
[----:B------:R-:W4:Y:S01]  /*20b0*/  LDL R176, [R1+0x28] ;  /* 0x0000280001b07983 */ /* 0x000f220000100800 */
[--C-:B--2---:R-:W-:Y:S01]  /*20c0*/  PRMT R195, RZ, 0x5410, R164.reuse ;  /* 0x00005410ffc37816 */ /* 0x104fe200000000a4 */
[C---:B-----5:R-:W-:Y:S01]  /*20d0*/  FMUL.FTZ R5, R3.reuse, R5 ;  /* 0x0000000503057220 */ /* 0x060fe20000410000 */
[----:B------:R-:W-:Y:S01]  /*20e0*/  PRMT R164, RZ, 0x7610, R164 ;  /* 0x00007610ffa47816 */ /* 0x000fe200000000a4 */
[----:B------:R-:W-:Y:S02]  /*20f0*/  FMUL.FTZ R13, R3, R13 ;  /* 0x0000000d030d7220 */ /* 0x000fe40000410000 */
[----:B------:R-:W-:-:S02]  /*2100*/  FADD.FTZ R84, R84, R195 ;  /* 0x000000c354547221 */ /* 0x000fc40000010000 */
[-C--:B------:R-:W-:Y:S02]  /*2110*/  FFMA.FTZ R52, R5, R195.reuse, R52 ;  /* 0x000000c305347223 */ /* 0x080fe40000010034 */
[----:B------:R-:W-:Y:S02]  /*2120*/  FMUL.FTZ R195, R194, R195 ;  /* 0x000000c3c2c37220 */ /* 0x000fe40000410000 */
[----:B------:R-:W-:Y:S02]  /*2130*/  FADD.FTZ R85, R85, R164 ;  /* 0x000000a455557221 */ /* 0x000fe40000010000 */
[-C--:B------:R-:W-:Y:S02]  /*2140*/  FFMA.FTZ R53, R13, R164.reuse, R53 ;  /* 0x000000a40d357223 */ /* 0x080fe40000010035 */
[----:B---3--:R-:W-:Y:S02]  /*2150*/  FMUL.FTZ R194, R192, R164 ;  /* 0x000000a4c0c27220 */ /* 0x008fe40000410000 */
[----:B------:R-:W2:Y:S01]  /*2160*/  LDL R164, [R1+0x24] ;  /* 0x0000240001a47983 */ /* 0x000ea20000100800 */
[----:B------:R-:W-:Y:S01]  /*2170*/  FADD.FTZ R12, -R213, R178 ;  /* 0x000000b2d50c7221 */ /* 0x000fe20000010100 */
[----:B------:R-:W-:Y:S01]  /*2180*/  PRMT R193, RZ, 0x5410, R165 ;  /* 0x00005410ffc17816 */ /* 0x000fe200000000a5 */
[----:B------:R-:W-:-:S02]  /*2190*/  FADD.FTZ R218, R218, R195 ;  /* 0x000000c3dada7221 */ /* 0x000fc40000010000 */
[----:B------:R-:W-:Y:S02]  /*21a0*/  FMUL.FTZ R12, R3, R12 ;  /* 0x0000000c030c7220 */ /* 0x000fe40000410000 */
[----:B------:R-:W-:Y:S01]  /*21b0*/  FFMA.FTZ R217, R5, R195, R217 ;  /* 0x000000c305d97223 */ /* 0x000fe200000100d9 */
[----:B------:R-:W-:Y:S01]  /*21c0*/  PRMT R165, RZ, 0x7610, R165 ;  /* 0x00007610ffa57816 */ /* 0x000fe200000000a5 */
[C---:B0-----:R-:W-:Y:S02]  /*21d0*/  FADD.FTZ R10, -R213.reuse, R180 ;  /* 0x000000b4d50a7221 */ /* 0x041fe40000010100 */
        /* <DEDUP_REMOVED lines=37> */
[----:B------:R-:W-:Y:S02]  /*2430*/  FADD.FTZ R91, R91, R167 ;  /* 0x000000a75b5b7221 */ /* 0x000fe40000010000 */
[----:B------:R-:W-:Y:S02]  /*2440*/  FFMA.FTZ R59, R187, R167, R59 ;  /* 0x000000a7bb3b7223 */ /* 0x000fe4000001003b */
[----:B----4-:R-:W-:-:S04]  /*2450*/  FMUL.FTZ R186, R176, R186 ;  /* 0x000000bab0ba7220 */ /* 0x010fc80000410000 */
[----:B------:R-:W-:Y:S02]  /*2460*/  FADD.FTZ R218, R218, R186 ;  /* 0x000000badada7221 */ /* 0x000fe40000010000 */
[----:B------:R-:W-:Y:S02]  /*2470*/  FFMA.FTZ R217, R189, R186, R217 ;  /* 0x000000babdd97223 */ /* 0x000fe400000100d9 */
[----:B--2---:R-:W-:-:S04]  /*2480*/  FMUL.FTZ R188, R164, R167 ;  /* 0x000000a7a4bc7220 */ /* 0x004fc80000410000 */
[----:B------:R-:W-:Y:S02]  /*2490*/  FADD.FTZ R218, R218, R188 ;  /* 0x000000bcdada7221 */ /* 0x000fe40000010000 */
[----:B------:R-:W-:Y:S02]  /*24a0*/  FFMA.FTZ R217, R187, R188, R217 ;  /* 0x000000bcbbd97223 */ /* 0x000fe400000100d9 */
.L_x_4604:
[----:B------:R-:W-:Y:S05]  /*24b0*/  BSYNC B0 ;  /* 0x0000000000007941 */ /* 0x000fea0003800000 */
.L_x_4603:
[----:B------:R-:W0:Y:S01]  /*24c0*/  S2R R164, SR_TID.X ;  /* 0x0000000000a47919 */ /* 0x000e220000002100 */
[----:B------:R-:W-:Y:S02]  /*24d0*/  LOP3.LUT P5, RZ, R229, 0xff, RZ, 0xc0, !PT ;  /* 0x000000ffe5ff7812 */ /* 0x000fe400078ac0ff */
[----:B0-----:R-:W-:Y:S02]  /*24e0*/  SHF.R.U32.HI R177, RZ, 0x5, R164 ;  /* 0x00000005ffb17819 */ /* 0x001fe400000116a4 */
[----:B------:R-:W-:Y:S02]  /*24f0*/  LOP3.LUT P4, RZ, R164, 0x1f, RZ, 0xc0, !PT ;  /* 0x0000001fa4ff7812 */ /* 0x000fe4000788c0ff */
[----:B------:R-:W-:-:S07]  /*2500*/  LOP3.LUT R176, R177, 0x7fffffc, RZ, 0xc0, !PT ;  /* 0x07fffffcb1b07812 */ /* 0x000fce00078ec0ff */
[----:B------:R-:W-:Y:S01]  /*2510*/  @!P5 IADD3 R176, R176, 0x4, RZ ;  /* 0x00000004b0b0d810 */ /* 0x000fe20007ffe0ff */
[----:B------:R-:W-:Y:S05]  /*2520*/  BRA.DIV ~URZ, `(.L_x_4605) ;  /* 0x000029c27f007947 */ /* 0x000fea000b800000 */
[----:B------:R0:W1:Y:S02]  /*2530*/  SHFL.DOWN PT, R167, R218, 0x10, 0x1f ;  /* 0x0a001f00daa77f89 */ /* 0x00006400000e0000 */
.L_x_4622:
        /* <DEDUP_REMOVED lines=18> */
.L_x_4623:
        /* <DEDUP_REMOVED lines=8> */
[----:B------:R-:W-:Y:S06]  /*26e0*/  BAR.SYNC.DEFER_BLOCKING 0x0 ;  /* 0x0000000000007b1d */ /* 0x000fec0000010000 */
[----:B------:R-:W2:Y:S02]  /*26f0*/  LDS.128 R164, [R176.X8+0x4000] ;  /* 0x00400000b0a47984 */ /* 0x000ea40000008c00 */
[----:B--2---:R-:W-:-:S02]  /*2700*/  FADD.FTZ R164, RZ, R164 ;  /* 0x000000a4ffa47221 */ /* 0x004fc40000010000 */
[----:B------:R-:W-:Y:S02]  /*2710*/  FADD.FTZ R165, RZ, R165 ;  /* 0x000000a5ffa57221 */ /* 0x000fe40000010000 */
[----:B------:R-:W-:Y:S02]  /*2720*/  FADD.FTZ R177, R166, R164 ;  /* 0x000000a4a6b17221 */ /* 0x000fe40000010000 */
[----:B------:R-:W-:Y:S02]  /*2730*/  FADD.FTZ R178, R167, R165 ;  /* 0x000000a5a7b27221 */ /* 0x000fe40000010000 */
[----:B------:R-:W2:Y:S02]  /*2740*/  LDS.128 R164, [R176.X8+0x4010] ;  /* 0x00401000b0a47984 */ /* 0x000ea40000008c00 */
[----:B--2---:R-:W-:Y:S02]  /*2750*/  FADD.FTZ R164, R177, R164 ;  /* 0x000000a4b1a47221 */ /* 0x004fe40000010000 */
[----:B------:R-:W-:-:S02]  /*2760*/  FADD.FTZ R165, R178, R165 ;  /* 0x000000a5b2a57221 */ /* 0x000fc40000010000 */
[----:B------:R-:W-:Y:S02]  /*2770*/  FADD.FTZ R164, R166, R164 ;  /* 0x000000a4a6a47221 */ /* 0x000fe40000010000 */
[----:B------:R-:W-:Y:S02]  /*2780*/  FADD.FTZ R165, R167, R165 ;  /* 0x000000a5a7a57221 */ /* 0x000fe40000010000 */
[----:B------:R-:W-:Y:S02]  /*2790*/  FMUL.FTZ R180, R164, c[0x0][0x1e0] ;  /* 0x00007800a4b47a20 */ /* 0x000fe40000410000 */
[----:B------:R-:W-:Y:S01]  /*27a0*/  FMUL.FTZ R181, R165, c[0x0][0x1e0] ;  /* 0x00007800a5b57a20 */ /* 0x000fe20000410000 */
[----:B------:R-:W-:Y:S05]  /*27b0*/  @!P0 BRA `(.L_x_4608) ;  /* 0x000008f000008947 */ /* 0x000fea0003800000 */
[----:B01----:R-:W-:Y:S01]  /*27c0*/  HFMA2.MMA R217, -RZ, RZ, 0, 9.5367431640625e-07 ;  /* 0x00000010ffd97435 */ /* 0x003fe200000001ff */
[----:B------:R-:W2:Y:S04]  /*27d0*/  LDL R183, [R1+0x20] ;  /* 0x0000200001b77983 */ /* 0x000ea80000100800 */
[----:B------:R-:W3:Y:S01]  /*27e0*/  LDL R213, [R1+0x1c] ;  /* 0x00001c0001d57983 */ /* 0x000ee20000100800 */
[----:B------:R-:W-:-:S02]  /*27f0*/  ISETP.NE.AND P6, PT, R219, RZ, PT ;  /* 0x000000ffdb00720c */ /* 0x000fc40003fc5270 */
[----:B------:R-:W-:Y:S01]  /*2800*/  ISETP.NE.U32.AND P5, PT, RZ, c[0x0][0x218], PT ;  /* 0x00008600ff007a0c */ /* 0x000fe20003fa5070 */
[----:B------:R-:W-:Y:S01]  /*2810*/  HFMA2.MMA R177, -RZ, RZ, 0, 0 ;  /* 0x00000000ffb17435 */ /* 0x000fe200000001ff */
[----:B------:R-:W-:Y:S01]  /*2820*/  IMAD.WIDE.U32 R164, R2, R217, c[0x0][0x170] ;  /* 0x00005c0002a47625 */ /* 0x000fe200078e00d9 */
[----:B------:R-:W4:Y:S05]  /*2830*/  LDL R218, [R1+0x18] ;  /* 0x0000180001da7983 */ /* 0x000f2a0000100800 */
[----:B------:R-:W2:Y:S01]  /*2840*/  LDG.E.128 R164, [R164.64] ;  /* 0x00000004a4a47981 */ /* 0x000ea2000c1e1d00 */
[----:B------:R-:W-:Y:S02]  /*2850*/  FSEL R178, R180, RZ, !P6 ;  /* 0x000000ffb4b27208 */ /* 0x000fe40007000000 */
[----:B------:R-:W-:-:S03]  /*2860*/  ISETP.NE.AND.EX P5, PT, RZ, c[0x0][0x21c], PT, P5 ;  /* 0x00008700ff007a0c */ /* 0x000fc60003fa5350 */
[----:B------:R-:W-:-:S04]  /*2870*/  FFMA.FTZ R176, R8, R181, R178 ;  /* 0x000000b508b07223 */ /* 0x000fc800000100b2 */
[----:B------:R-:W-:-:S04]  /*2880*/  FADD.FTZ R176, R184, -R176 ;  /* 0x800000b0b8b07221 */ /* 0x000fc80000010000 */
[----:B-----5:R-:W-:Y:S01]  /*2890*/  FMUL.FTZ R182, R3, R176 ;  /* 0x000000b003b67220 */ /* 0x020fe20000410000 */
[----:B------:R-:W-:-:S03]  /*28a0*/  MOV R176, R170 ;  /* 0x000000aa00b07202 */ /* 0x000fc60000000f00 */
[----:B------:R-:W-:Y:S01]  /*28b0*/  @P5 FADD.FTZ R182, R124, R182 ;  /* 0x000000b67cb65221 */ /* 0x000fe20000010000 */
[----:B------:R-:W-:-:S03]  /*28c0*/  LOP3.LUT P4, RZ, R176, 0xff, RZ, 0xc0, !PT ;  /* 0x000000ffb0ff7812 */ /* 0x000fc6000788c0ff */
[----:B------:R-:W-:-:S04]  /*28d0*/  FMUL.FTZ R179, R182, R4 ;  /* 0x00000004b6b37220 */ /* 0x000fc80000410000 */
[----:B------:R-:W-:Y:S01]  /*28e0*/  FMUL.FTZ R179, R179, c[0x0][0x1e8] ;  /* 0x00007a00b3b37a20 */ /* 0x000fe20000410000 */
[----:B------:R-:W-:-:S05]  /*28f0*/  LOP3.LUT P6, RZ, R170, 0xff00, RZ, 0xc0, !PT ;  /* 0x0000ff00aaff7812 */ /* 0x000fca00078cc0ff */
[----:B--2---:R-:W-:-:S05]  /*2900*/  @P4 PRMT R176, RZ, 0x5410, R164 ;  /* 0x00005410ffb04816 */ /* 0x004fca00000000a4 */
[----:B------:R-:W-:Y:S01]  /*2910*/  @P4 FMUL.FTZ R177, R179, R176 ;  /* 0x000000b0b3b14220 */ /* 0x000fe20000410000 */
[----:B------:R-:W-:Y:S01]  /*2920*/  MOV R176, RZ ;  /* 0x000000ff00b07202 */ /* 0x000fe20000000f00 */
[----:B------:R-:W-:Y:S02]  /*2930*/  @P4 FMUL.FTZ R176, R183, R179 ;  /* 0x000000b3b7b04220 */ /* 0x000fe40000410000 */
[----:B------:R-:W-:Y:S01]  /*2940*/  FFMA.FTZ R179, R185, R181, R178 ;  /* 0x000000b5b9b37223 */ /* 0x000fe200000100b2 */
[----:B------:R-:W-:-:S03]  /*2950*/  ISETP.NE.U32.AND P4, PT, RZ, c[0x0][0x258], PT ;  /* 0x00009600ff007a0c */ /* 0x000fc60003f85070 */
[----:B------:R-:W-:Y:S01]  /*2960*/  FADD.FTZ R179, R228, -R179 ;  /* 0x800000b3e4b37221 */ /* 0x000fe20000010000 */
[----:B------:R-:W-:-:S03]  /*2970*/  ISETP.NE.AND.EX P4, PT, RZ, c[0x0][0x25c], PT, P4 ;  /* 0x00009700ff007a0c */ /* 0x000fc60003f85340 */
[----:B------:R-:W-:Y:S01]  /*2980*/  FMUL.FTZ R179, R3, R179 ;  /* 0x000000b303b37220 */ /* 0x000fe20000410000 */
[----:B------:R-:W-:-:S03]  /*2990*/  SEL R156, R182, R156, P4 ;  /* 0x0000009cb69c7207 */ /* 0x000fc60002000000 */
[----:B------:R-:W-:Y:S01]  /*29a0*/  @P5 FADD.FTZ R179, R125, R179 ;  /* 0x000000b37db35221 */ /* 0x000fe20000010000 */
[----:B------:R-:W-:-:S03]  /*29b0*/  HFMA2.MMA R183, -RZ, RZ, 0, 0 ;  /* 0x00000000ffb77435 */ /* 0x000fc600000001ff */
[----:B------:R-:W-:Y:S01]  /*29c0*/  FMUL.FTZ R182, R179, R4 ;  /* 0x00000004b3b67220 */ /* 0x000fe20000410000 */
[----:B------:R-:W-:-:S03]  /*29d0*/  @P6 PRMT R164, RZ, 0x7610, R164 ;  /* 0x00007610ffa46816 */ /* 0x000fc600000000a4 */
[----:B------:R-:W-:-:S04]  /*29e0*/  FMUL.FTZ R182, R182, c[0x0][0x1e8] ;  /* 0x00007a00b6b67a20 */ /* 0x000fc80000410000 */
[----:B------:R-:W-:Y:S01]  /*29f0*/  @P6 FMUL.FTZ R183, R182, R164 ;  /* 0x000000a4b6b76220 */ /* 0x000fe20000410000 */
[----:B------:R-:W-:Y:S01]  /*2a00*/  MOV R164, RZ ;  /* 0x000000ff00a47202 */ /* 0x000fe20000000f00 */
[----:B---3--:R-:W-:Y:S02]  /*2a10*/  @P6 FMUL.FTZ R164, R213, R182 ;  /* 0x000000b6d5a46220 */ /* 0x008fe40000410000 */
[----:B------:R-:W2:Y:S01]  /*2a20*/  LDL R213, [R1+0x14] ;  /* 0x0000140001d57983 */ /* 0x000ea20000100800 */
[----:B------:R-:W-:Y:S01]  /*2a30*/  SEL R157, R179, R157, P4 ;  /* 0x0000009db39d7207 */ /* 0x000fe20002000000 */
[----:B------:R-:W-:Y:S01]  /*2a40*/  FFMA.FTZ R179, R27, R181, R178 ;  /* 0x000000b51bb37223 */ /* 0x000fe200000100b2 */
[----:B------:R-:W-:-:S03]  /*2a50*/  LOP3.LUT P6, RZ, R170, 0xff0000, RZ, 0xc0, !PT ;  /* 0x00ff0000aaff7812 */ /* 0x000fc600078cc0ff */
[----:B------:R-:W-:-:S04]  /*2a60*/  FADD.FTZ R179, R227, -R179 ;  /* 0x800000b3e3b37221 */ /* 0x000fc80000010000 */
[----:B------:R-:W-:-:S04]  /*2a70*/  FMUL.FTZ R179, R3, R179 ;  /* 0x000000b303b37220 */ /* 0x000fc80000410000 */
[----:B------:R-:W-:Y:S02]  /*2a80*/  @P5 FADD.FTZ R179, R126, R179 ;  /* 0x000000b37eb35221 */ /* 0x000fe40000010000 */
[----:B------:R-:W-:Y:S02]  /*2a90*/  FADD.FTZ R93, R93, R183 ;  /* 0x000000b75d5d7221 */ /* 0x000fe40000010000 */
[----:B------:R-:W-:Y:S01]  /*2aa0*/  FMUL.FTZ R183, R179, R4 ;  /* 0x00000004b3b77220 */ /* 0x000fe20000410000 */
[----:B------:R-:W-:Y:S01]  /*2ab0*/  HFMA2.MMA R182, -RZ, RZ, 0, 0 ;  /* 0x00000000ffb67435 */ /* 0x000fe200000001ff */
[----:B------:R-:W-:Y:S01]  /*2ac0*/  FADD.FTZ R92, R92, R177 ;  /* 0x000000b15c5c7221 */ /* 0x000fe20000010000 */
[----:B------:R-:W-:Y:S01]  /*2ad0*/  @P6 PRMT R177, RZ, 0x5410, R165 ;  /* 0x00005410ffb16816 */ /* 0x000fe200000000a5 */
[----:B------:R-:W-:-:S04]  /*2ae0*/  FMUL.FTZ R183, R183, c[0x0][0x1e8] ;  /* 0x00007a00b7b77a20 */ /* 0x000fc80000410000 */
[----:B------:R-:W-:Y:S01]  /*2af0*/  @P6 FMUL.FTZ R182, R183, R177 ;  /* 0x000000b1b7b66220 */ /* 0x000fe20000410000 */
[----:B------:R-:W-:Y:S01]  /*2b00*/  MOV R177, RZ ;  /* 0x000000ff00b17202 */ /* 0x000fe20000000f00 */
[----:B----4-:R-:W-:Y:S01]  /*2b10*/  @P6 FMUL.FTZ R177, R218, R183 ;  /* 0x000000b7dab16220 */ /* 0x010fe20000410000 */
[----:B------:R-:W-:Y:S01]  /*2b20*/  SEL R158, R179, R158, P4 ;  /* 0x0000009eb39e7207 */ /* 0x000fe20002000000 */
[----:B------:R-:W3:Y:S01]  /*2b30*/  LDL R218, [R1+0x10] ;  /* 0x0000100001da7983 */ /* 0x000ee20000100800 */
        /* <DEDUP_REMOVED lines=8> */
[----:B------:R-:W-:Y:S02]  /*2bc0*/  @P6 PRMT R165, RZ, 0x7610, R165 ;  /* 0x00007610ffa56816 */ /* 0x000fe400000000a5 */
[----:B------:R-:W-:-:S04]  /*2bd0*/  FMUL.FTZ R182, R182, c[0x0][0x1e8] ;  /* 0x00007a00b6b67a20 */ /* 0x000fc80000410000 */
[----:B------:R-:W-:Y:S01]  /*2be0*/  @P6 FMUL.FTZ R183, R182, R165 ;  /* 0x000000a5b6b76220 */ /* 0x000fe20000410000 */
[----:B------:R-:W-:Y:S01]  /*2bf0*/  MOV R165, RZ ;  /* 0x000000ff00a57202 */ /* 0x000fe20000000f00 */
[----:B--2---:R-:W-:Y:S02]  /*2c00*/  @P6 FMUL.FTZ R165, R213, R182 ;  /* 0x000000b6d5a56220 */ /* 0x004fe40000410000 */
[----:B------:R-:W2:Y:S01]  /*2c10*/  LDL R213, [R1+0xc] ;  /* 0x00000c0001d57983 */ /* 0x000ea20000100800 */
[----:B------:R-:W-:Y:S01]  /*2c20*/  SEL R159, R179, R159, P4 ;  /* 0x0000009fb39f7207 */ /* 0x000fe20002000000 */
[----:B------:R-:W-:-:S04]  /*2c30*/  FFMA.FTZ R179, R25, R181, R178 ;  /* 0x000000b519b37223 */ /* 0x000fc800000100b2 */
[----:B------:R-:W-:Y:S01]  /*2c40*/  FADD.FTZ R179, R225, -R179 ;  /* 0x800000b3e1b37221 */ /* 0x000fe20000010000 */
[----:B------:R-:W-:-:S03]  /*2c50*/  LOP3.LUT P6, RZ, R171, 0xff, RZ, 0xc0, !PT ;  /* 0x000000ffabff7812 */ /* 0x000fc600078cc0ff */
[----:B------:R-:W-:-:S04]  /*2c60*/  FMUL.FTZ R179, R3, R179 ;  /* 0x000000b303b37220 */ /* 0x000fc80000410000 */
[----:B------:R-:W-:Y:S02]  /*2c70*/  @P5 FADD.FTZ R179, R128, R179 ;  /* 0x000000b380b35221 */ /* 0x000fe40000010000 */
[----:B------:R-:W-:-:S03]  /*2c80*/  FADD.FTZ R95, R95, R183 ;  /* 0x000000b75f5f7221 */ /* 0x000fc60000010000 */
[C---:B------:R-:W-:Y:S01]  /*2c90*/  SEL R160, R179.reuse, R160, P4 ;  /* 0x000000a0b3a07207 */ /* 0x040fe20002000000 */
[----:B------:R-:W-:Y:S01]  /*2ca0*/  FMUL.FTZ R179, R179, R4 ;  /* 0x00000004b3b37220 */ /* 0x000fe20000410000 */
[----:B------:R-:W-:Y:S01]  /*2cb0*/  HFMA2.MMA R183, -RZ, RZ, 0, 0 ;  /* 0x00000000ffb77435 */ /* 0x000fe200000001ff */
[----:B------:R-:W-:Y:S02]  /*2cc0*/  @P6 PRMT R182, RZ, 0x5410, R166 ;  /* 0x00005410ffb66816 */ /* 0x000fe400000000a6 */
[----:B------:R-:W-:-:S04]  /*2cd0*/  FMUL.FTZ R179, R179, c[0x0][0x1e8] ;  /* 0x00007a00b3b37a20 */ /* 0x000fc80000410000 */
[----:B------:R-:W-:Y:S01]  /*2ce0*/  @P6 FMUL.FTZ R183, R179, R182 ;  /* 0x000000b6b3b76220 */ /* 0x000fe20000410000 */
[----:B------:R-:W-:Y:S01]  /*2cf0*/  MOV R182, RZ ;  /* 0x000000ff00b67202 */ /* 0x000fe20000000f00 */
[----:B---3--:R-:W-:Y:S02]  /*2d00*/  @P6 FMUL.FTZ R182, R218, R179 ;  /* 0x000000b3dab66220 */ /* 0x008fe40000410000 */
[----:B------:R-:W-:Y:S01]  /*2d10*/  FFMA.FTZ R179, R24, R181, R178 ;  /* 0x000000b518b37223 */ /* 0x000fe200000100b2 */
[----:B------:R-:W3:Y:S03]  /*2d20*/  LDL R218, [R1+0x4] ;  /* 0x0000040001da7983 */ /* 0x000ee60000100800 */
        /* <DEDUP_REMOVED lines=11> */
[----:B------:R-:W-:-:S03]  /*2de0*/  MOV R166, RZ ;  /* 0x000000ff00a67202 */ /* 0x000fc60000000f00 */
[----:B------:R-:W-:Y:S01]  /*2df0*/  FADD.FTZ R97, R97, R183 ;  /* 0x000000b761617221 */ /* 0x000fe20000010000 */
[----:B------:R-:W-:Y:S01]  /*2e00*/  HFMA2.MMA R183, -RZ, RZ, 0, 0 ;  /* 0x00000000ffb77435 */ /* 0x000fe200000001ff */
[----:B--2---:R-:W-:Y:S02]  /*2e10*/  @P6 FMUL.FTZ R166, R213, R179 ;  /* 0x000000b3d5a66220 */ /* 0x004fe40000410000 */
[-CC-:B------:R-:W-:Y:S02]  /*2e20*/  FFMA.FTZ R179, R223, R181.reuse, R178.reuse ;  /* 0x000000b5dfb37223 */ /* 0x180fe400000100b2 */
[----:B------:R-:W-:Y:S02]  /*2e30*/  FFMA.FTZ R178, R211, R181, R178 ;  /* 0x000000b5d3b27223 */ /* 0x000fe400000100b2 */
[----:B------:R-:W-:Y:S02]  /*2e40*/  FADD.FTZ R179, R212, -R179 ;  /* 0x800000b3d4b37221 */ /* 0x000fe40000010000 */
[----:B------:R-:W-:-:S02]  /*2e50*/  FADD.FTZ R178, R210, -R178 ;  /* 0x800000b2d2b27221 */ /* 0x000fc40000010000 */
[C---:B------:R-:W-:Y:S02]  /*2e60*/  FMUL.FTZ R179, R3.reuse, R179 ;  /* 0x000000b303b37220 */ /* 0x040fe40000410000 */
[----:B------:R-:W-:Y:S02]  /*2e70*/  FMUL.FTZ R178, R3, R178 ;  /* 0x000000b203b27220 */ /* 0x000fe40000410000 */
[----:B------:R-:W-:Y:S02]  /*2e80*/  @P5 FADD.FTZ R179, R130, R179 ;  /* 0x000000b382b35221 */ /* 0x000fe40000010000 */
[----:B------:R-:W-:Y:S01]  /*2e90*/  @P5 FADD.FTZ R178, R131, R178 ;  /* 0x000000b283b25221 */ /* 0x000fe20000010000 */
[----:B------:R-:W-:Y:S02]  /*2ea0*/  LOP3.LUT P5, RZ, R171, 0xff0000, RZ, 0xc0, !PT ;  /* 0x00ff0000abff7812 */ /* 0x000fe400078ac0ff */
[C---:B------:R-:W-:Y:S01]  /*2eb0*/  SEL R162, R179.reuse, R162, P4 ;  /* 0x000000a2b3a27207 */ /* 0x040fe20002000000 */
[----:B------:R-:W-:-:S04]  /*2ec0*/  FMUL.FTZ R179, R179, R4 ;  /* 0x00000004b3b37220 */ /* 0x000fc80000410000 */
[----:B------:R-:W-:-:S06]  /*2ed0*/  FMUL.FTZ R179, R179, c[0x0][0x1e8] ;  /* 0x00007a00b3b37a20 */ /* 0x000fcc0000410000 */
[----:B------:R-:W-:-:S05]  /*2ee0*/  @P5 PRMT R213, RZ, 0x5410, R167 ;  /* 0x00005410ffd55816 */ /* 0x000fca00000000a7 */
[----:B------:R-:W-:Y:S02]  /*2ef0*/  @P5 FMUL.FTZ R183, R179, R213 ;  /* 0x000000d5b3b75220 */ /* 0x000fe40000410000 */
[----:B------:R-:W2:Y:S02]  /*2f00*/  LDL R213, [R1+0x8] ;  /* 0x0000080001d57983 */ /* 0x000ea40000100800 */
[----:B------:R-:W-:Y:S01]  /*2f10*/  FADD.FTZ R98, R98, R183 ;  /* 0x000000b762627221 */ /* 0x000fe20000010000 */
[----:B------:R-:W-:Y:S02]  /*2f20*/  MOV R183, RZ ;  /* 0x000000ff00b77202 */ /* 0x000fe40000000f00 */
[C---:B------:R-:W-:Y:S02]  /*2f30*/  SEL R163, R178.reuse, R163, P4 ;  /* 0x000000a3b2a37207 */ /* 0x040fe40002000000 */
[----:B------:R-:W-:Y:S01]  /*2f40*/  ISETP.NE.U32.AND P4, PT, RZ, c[0x0][0x258], PT ;  /* 0x00009600ff007a0c */ /* 0x000fe20003f85070 */
[----:B------:R-:W-:-:S03]  /*2f50*/  FMUL.FTZ R178, R178, R4 ;  /* 0x00000004b2b27220 */ /* 0x000fc60000410000 */
[----:B------:R-:W-:Y:S01]  /*2f60*/  ISETP.NE.AND.EX P4, PT, RZ, c[0x0][0x25c], PT, P4 ;  /* 0x00009700ff007a0c */ /* 0x000fe20003f85340 */
[----:B------:R-:W-:Y:S01]  /*2f70*/  FMUL.FTZ R178, R178, c[0x0][0x1e8] ;  /* 0x00007a00b2b27a20 */ /* 0x000fe20000410000 */
[----:B------:R-:W-:Y:S02]  /*2f80*/  F2FP.BF16.PACK_AB R165, R165, R177 ;  /* 0x000000b1a5a5723e */ /* 0x000fe400000010ff */
[----:B------:R-:W-:Y:S01]  /*2f90*/  F2FP.BF16.PACK_AB R164, R164, R176 ;  /* 0x000000b0a4a4723e */ /* 0x000fe200000010ff */
[----:B------:R-:W-:Y:S01]  /*2fa0*/  IMAD.WIDE.U32 R176, R2, R217, c[0x0][0x248] ;  /* 0x0000920002b07625 */ /* 0x000fe200078e00d9 */
[----:B------:R-:W-:-:S03]  /*2fb0*/  F2FP.BF16.PACK_AB R166, R166, R182 ;  /* 0x000000b6a6a6723e */ /* 0x000fc600000010ff */
[----:B--2---:R-:W-:Y:S01]  /*2fc0*/  @P5 FMUL.FTZ R183, R213, R179 ;  /* 0x000000b3d5b75220 */ /* 0x004fe20000410000 */
[----:B------:R-:W-:Y:S01]  /*2fd0*/  LOP3.LUT P5, RZ, R171, 0xff000000, RZ, 0xc0, !PT ;  /* 0xff000000abff7812 */ /* 0x000fe200078ac0ff */
[----:B------:R-:W-:-:S12]  /*2fe0*/  HFMA2.MMA R179, -RZ, RZ, 0, 0 ;  /* 0x00000000ffb37435 */ /* 0x000fd800000001ff */
[----:B------:R-:W-:-:S05]  /*2ff0*/  @P5 PRMT R167, RZ, 0x7610, R167 ;  /* 0x00007610ffa75816 */ /* 0x000fca00000000a7 */
[----:B------:R-:W-:Y:S01]  /*3000*/  @P5 FMUL.FTZ R179, R178, R167 ;  /* 0x000000a7b2b35220 */ /* 0x000fe20000410000 */
[----:B------:R-:W-:Y:S01]  /*3010*/  MOV R167, RZ ;  /* 0x000000ff00a77202 */ /* 0x000fe20000000f00 */
[----:B---3--:R-:W-:Y:S01]  /*3020*/  @P5 FMUL.FTZ R167, R218, R178 ;  /* 0x000000b2daa75220 */ /* 0x008fe20000410000 */
[----:B------:R-:W-:Y:S01]  /*3030*/  @P4 MOV R178, 0x20 ;  /* 0x0000002000b24802 */ /* 0x000fe20000000f00 */
[----:B------:R-:W-:-:S03]  /*3040*/  FADD.FTZ R99, R99, R179 ;  /* 0x000000b363637221 */ /* 0x000fc60000010000 */
[----:B------:R-:W-:Y:S01]  /*3050*/  F2FP.BF16.PACK_AB R167, R167, R183 ;  /* 0x000000b7a7a7723e */ /* 0x000fe200000010ff */
[----:B------:R-:W-:-:S05]  /*3060*/  @P4 IMAD.WIDE.U32 R178, R2, R178, c[0x0][0x258] ;  /* 0x0000960002b24625 */ /* 0x000fca00078e00b2 */
[----:B------:R0:W-:Y:S04]  /*3070*/  @P4 STG.E.128 [R178.64], R156 ;  /* 0x0000009cb2004986 */ /* 0x0001e8000c101d04 */
[----:B------:R0:W-:Y:S04]  /*3080*/  @P4 STG.E.128 [R178.64+0x10], R160 ;  /* 0x000010a0b2004986 */ /* 0x0001e8000c101d04 */
[----:B------:R0:W-:Y:S01]  /*3090*/  STG.E.128 [R176.64], R164 ;  /* 0x000000a4b0007986 */ /* 0x0001e2000c101d04 */
[----:B------:R-:W-:-:S03]  /*30a0*/  IADD3 R2, R2, 0x80, RZ ;  /* 0x0000008002027810 */ /* 0x000fc60007ffe0ff */
.L_x_4608:
[----:B0-----:R-:W-:Y:S05]  /*30b0*/  BSYNC B0 ;  /* 0x0000000000007941 */ /* 0x001fea0003800000 */
.L_x_4607:
[----:B------:R-:W-:Y:S01]  /*30c0*/  BSSY B0, `(.L_x_4609) ;  /* 0x000008b000007945 */ /* 0x000fe20003800000 */
[----:B------:R-:W-:Y:S05]  /*30d0*/  @!P1 BRA `(.L_x_4610) ;  /* 0x0000089000009947 */ /* 0x000fea0003800000 */
[----:B------:R-:W-:Y:S01]  /*30e0*/  HFMA2.MMA R164, -RZ, RZ, 0, 9.5367431640625e-07 ;  /* 0x00000010ffa47435 */ /* 0x000fe200000001ff */
[----:B------:R-:W2:Y:S01]  /*30f0*/  LDL R183, [R1] ;  /* 0x0000000001b77983 */ /* 0x000ea20000100800 */
[----:B------:R-:W-:-:S08]  /*3100*/  ISETP.NE.AND P4, PT, R219, RZ, PT ;  /* 0x000000ffdb00720c */ /* 0x000fd00003f85270 */
[----:B------:R-:W-:-:S06]  /*3110*/  IMAD.WIDE.U32 R164, R2, R164, c[0x0][0x170] ;  /* 0x00005c0002a47625 */ /* 0x000fcc00078e00a4 */
[----:B------:R-:W3:Y:S01]  /*3120*/  LDG.E.128 R164, [R164.64] ;  /* 0x00000004a4a47981 */ /* 0x000ee2000c1e1d00 */
[----:B------:R-:W-:Y:S01]  /*3130*/  FSEL R178, R180, RZ, !P4 ;  /* 0x000000ffb4b27208 */ /* 0x000fe20006000000 */
[----:B------:R-:W-:Y:S01]  /*3140*/  HFMA2.MMA R177, -RZ, RZ, 0, 0 ;  /* 0x00000000ffb17435 */ /* 0x000fe200000001ff */
[----:B------:R-:W-:Y:S02]  /*3150*/  ISETP.NE.U32.AND P5, PT, RZ, c[0x0][0x218], PT ;  /* 0x00008600ff007a0c */ /* 0x000fe40003fa5070 */
[----:B------:R-:W-:Y:S01]  /*3160*/  LOP3.LUT P6, RZ, R168, 0xff00, RZ, 0xc0, !PT ;  /* 0x0000ff00a8ff7812 */ /* 0x000fe200078cc0ff */
[----:B------:R-:W-:Y:S01]  /*3170*/  FFMA.FTZ R176, R7, R181, R178 ;  /* 0x000000b507b07223 */ /* 0x000fe200000100b2 */
[----:B------:R-:W-:-:S03]  /*3180*/  ISETP.NE.AND.EX P5, PT, RZ, c[0x0][0x21c], PT, P5 ;  /* 0x00008700ff007a0c */ /* 0x000fc60003fa5350 */
[----:B------:R-:W-:-:S04]  /*3190*/  FADD.FTZ R176, R222, -R176 ;  /* 0x800000b0deb07221 */ /* 0x000fc80000010000 */
[----:B-----5:R-:W-:Y:S01]  /*31a0*/  FMUL.FTZ R182, R3, R176 ;  /* 0x000000b003b67220 */ /* 0x020fe20000410000 */
[----:B------:R-:W-:-:S04]  /*31b0*/  MOV R176, R168 ;  /* 0x000000a800b07202 */ /* 0x000fc80000000f00 */
[----:B------:R-:W-:Y:S01]  /*31c0*/  LOP3.LUT P4, RZ, R176, 0xff, RZ, 0xc0, !PT ;  /* 0x000000ffb0ff7812 */ /* 0x000fe2000788c0ff */
[----:B------:R-:W-:-:S04]  /*31d0*/  @P5 FADD.FTZ R182, R132, R182 ;  /* 0x000000b684b65221 */ /* 0x000fc80000010000 */
[----:B------:R-:W-:-:S04]  /*31e0*/  FMUL.FTZ R179, R182, R4 ;  /* 0x00000004b6b37220 */ /* 0x000fc80000410000 */
[----:B------:R-:W-:-:S04]  /*31f0*/  FMUL.FTZ R179, R179, c[0x0][0x1e8] ;  /* 0x00007a00b3b37a20 */ /* 0x000fc80000410000 */
[--C-:B---3--:R-:W-:Y:S02]  /*3200*/  @P4 PRMT R176, RZ, 0x5410, R164.reuse ;  /* 0x00005410ffb04816 */ /* 0x108fe400000000a4 */
[----:B------:R-:W-:-:S03]  /*3210*/  @P6 PRMT R164, RZ, 0x7610, R164 ;  /* 0x00007610ffa46816 */ /* 0x000fc600000000a4 */
[----:B------:R-:W-:Y:S01]  /*3220*/  @P4 FMUL.FTZ R177, R179, R176 ;  /* 0x000000b0b3b14220 */ /* 0x000fe20000410000 */
[----:B------:R-:W-:Y:S01]  /*3230*/  MOV R176, RZ ;  /* 0x000000ff00b07202 */ /* 0x000fe20000000f00 */
[----:B--2---:R-:W-:Y:S01]  /*3240*/  @P4 FMUL.FTZ R176, R183, R179 ;  /* 0x000000b3b7b04220 */ /* 0x004fe20000410000 */
[----:B------:R-:W-:Y:S01]  /*3250*/  ISETP.NE.U32.AND P4, PT, RZ, c[0x0][0x258], PT ;  /* 0x00009600ff007a0c */ /* 0x000fe20003f85070 */
[----:B------:R-:W-:Y:S01]  /*3260*/  FFMA.FTZ R179, R23, R181, R178 ;  /* 0x000000b517b37223 */ /* 0x000fe200000100b2 */
[----:B------:R-:W-:Y:S01]  /*3270*/  HFMA2.MMA R183, -RZ, RZ, 0, 0 ;  /* 0x00000000ffb77435 */ /* 0x000fe200000001ff */
[----:B------:R-:W-:Y:S01]  /*3280*/  FADD.FTZ R100, R100, R177 ;  /* 0x000000b164647221 */ /* 0x000fe20000010000 */
[----:B------:R-:W-:Y:S01]  /*3290*/  ISETP.NE.AND.EX P4, PT, RZ, c[0x0][0x25c], PT, P4 ;  /* 0x00009700ff007a0c */ /* 0x000fe20003f85340 */
[----:B------:R-:W-:-:S03]  /*32a0*/  FADD.FTZ R179, R220, -R179 ;  /* 0x800000b3dcb37221 */ /* 0x000fc60000010000 */
[----:B------:R-:W-:Y:S01]  /*32b0*/  SEL R156, R182, R156, P4 ;  /* 0x0000009cb69c7207 */ /* 0x000fe20002000000 */
[----:B------:R-:W-:-:S04]  /*32c0*/  FMUL.FTZ R179, R3, R179 ;  /* 0x000000b303b37220 */ /* 0x000fc80000410000 */
[----:B------:R-:W-:-:S04]  /*32d0*/  @P5 FADD.FTZ R179, R133, R179 ;  /* 0x000000b385b35221 */ /* 0x000fc80000010000 */
[C---:B------:R-:W-:Y:S01]  /*32e0*/  FMUL.FTZ R182, R179.reuse, R4 ;  /* 0x00000004b3b67220 */ /* 0x040fe20000410000 */
[----:B------:R-:W-:Y:S01]  /*32f0*/  SEL R157, R179, R157, P4 ;  /* 0x0000009db39d7207 */ /* 0x000fe20002000000 */
[----:B------:R-:W-:Y:S02]  /*3300*/  FFMA.FTZ R179, R22, R181, R178 ;  /* 0x000000b516b37223 */ /* 0x000fe400000100b2 */
[----:B------:R-:W-:Y:S02]  /*3310*/  FMUL.FTZ R182, R182, c[0x0][0x1e8] ;  /* 0x00007a00b6b67a20 */ /* 0x000fe40000410000 */
[----:B------:R-:W-:Y:S02]  /*3320*/  FADD.FTZ R179, R216, -R179 ;  /* 0x800000b3d8b37221 */ /* 0x000fe40000010000 */
[----:B------:R-:W-:Y:S01]  /*3330*/  @P6 FMUL.FTZ R183, R182, R164 ;  /* 0x000000a4b6b76220 */ /* 0x000fe20000410000 */
[----:B------:R-:W-:Y:S01]  /*3340*/  MOV R164, RZ ;  /* 0x000000ff00a47202 */ /* 0x000fe20000000f00 */
[----:B------:R-:W-:Y:S01]  /*3350*/  @P6 FMUL.FTZ R164, R252, R182 ;  /* 0x000000b6fca46220 */ /* 0x000fe20000410000 */
[----:B------:R-:W-:Y:S01]  /*3360*/  LOP3.LUT P6, RZ, R168, 0xff0000, RZ, 0xc0, !PT ;  /* 0x00ff0000a8ff7812 */ /* 0x000fe200078cc0ff */
[----:B------:R-:W-:Y:S01]  /*3370*/  FMUL.FTZ R179, R3, R179 ;  /* 0x000000b303b37220 */ /* 0x000fe20000410000 */
[----:B------:R-:W-:Y:S01]  /*3380*/  HFMA2.MMA R182, -RZ, RZ, 0, 0 ;  /* 0x00000000ffb67435 */ /* 0x000fe200000001ff */
[----:B------:R-:W-:Y:S01]  /*3390*/  FADD.FTZ R101, R101, R183 ;  /* 0x000000b765657221 */ /* 0x000fe20000010000 */
[----:B------:R-:W-:Y:S01]  /*33a0*/  F2FP.BF16.PACK_AB R164, R164, R176 ;  /* 0x000000b0a4a4723e */ /* 0x000fe200000010ff */
[----:B------:R-:W-:-:S04]  /*33b0*/  @P5 FADD.FTZ R179, R134, R179 ;  /* 0x000000b386b35221 */ /* 0x000fc80000010000 */
[C---:B------:R-:W-:Y:S01]  /*33c0*/  FMUL.FTZ R183, R179.reuse, R4 ;  /* 0x00000004b3b77220 */ /* 0x040fe20000410000 */
[----:B------:R-:W-:Y:S01]  /*33d0*/  SEL R158, R179, R158, P4 ;  /* 0x0000009eb39e7207 */ /* 0x000fe20002000000 */
[----:B------:R-:W-:Y:S02]  /*33e0*/  FFMA.FTZ R179, R21, R181, R178 ;  /* 0x000000b515b37223 */ /* 0x000fe400000100b2 */
[----:B------:R-:W-:Y:S01]  /*33f0*/  @P6 PRMT R177, RZ, 0x5410, R165 ;  /* 0x00005410ffb16816 */ /* 0x000fe200000000a5 */
        /* <DEDUP_REMOVED lines=8> */
[----:B------:R-:W-:-:S02]  /*3480*/  FADD.FTZ R102, R102, R182 ;  /* 0x000000b666667221 */ /* 0x000fc40000010000 */
        /* <DEDUP_REMOVED lines=11> */
[----:B------:R-:W-:-:S02]  /*3540*/  FMUL.FTZ R179, R3, R179 ;  /* 0x000000b303b37220 */ /* 0x000fc40000410000 */
[----:B------:R-:W-:Y:S01]  /*3550*/  FADD.FTZ R103, R103, R183 ;  /* 0x000000b767677221 */ /* 0x000fe20000010000 */
[----:B------:R-:W-:Y:S01]  /*3560*/  HFMA2.MMA R183, -RZ, RZ, 0, 0 ;  /* 0x00000000ffb77435 */ /* 0x000fe200000001ff */
[----:B------:R-:W-:Y:S01]  /*3570*/  @P5 FADD.FTZ R179, R136, R179 ;  /* 0x000000b388b35221 */ /* 0x000fe20000010000 */
[----:B------:R-:W-:-:S04]  /*3580*/  F2FP.BF16.PACK_AB R165, R165, R177 ;  /* 0x000000b1a5a5723e */ /* 0x000fc800000010ff */
[C---:B------:R-:W-:Y:S01]  /*3590*/  SEL R160, R179.reuse, R160, P4 ;  /* 0x000000a0b3a07207 */ /* 0x040fe20002000000 */
[----:B------:R-:W-:Y:S02]  /*35a0*/  FMUL.FTZ R179, R179, R4 ;  /* 0x00000004b3b37220 */ /* 0x000fe40000410000 */
[----:B------:R-:W-:Y:S02]  /*35b0*/  @P6 PRMT R182, RZ, 0x5410, R166 ;  /* 0x00005410ffb66816 */ /* 0x000fe400000000a6 */
[----:B------:R-:W-:-:S04]  /*35c0*/  FMUL.FTZ R179, R179, c[0x0][0x1e8] ;  /* 0x00007a00b3b37a20 */ /* 0x000fc80000410000 */
[----:B------:R-:W-:Y:S01]  /*35d0*/  @P6 FMUL.FTZ R183, R179, R182 ;  /* 0x000000b6b3b76220 */ /* 0x000fe20000410000 */
[----:B------:R-:W-:Y:S01]  /*35e0*/  MOV R182, RZ ;  /* 0x000000ff00b67202 */ /* 0x000fe20000000f00 */
[----:B------:R-:W-:Y:S01]  /*35f0*/  @P6 FMUL.FTZ R182, R249, R179 ;  /* 0x000000b3f9b66220 */ /* 0x000fe20000410000 */
[----:B------:R-:W-:Y:S01]  /*3600*/  LOP3.LUT P6, RZ, R169, 0xff00, RZ, 0xc0, !PT ;  /* 0x0000ff00a9ff7812 */ /* 0x000fe200078cc0ff */
[----:B------:R-:W-:Y:S02]  /*3610*/  FFMA.FTZ R179, R19, R181, R178 ;  /* 0x000000b513b37223 */ /* 0x000fe400000100b2 */
[----:B------:R-:W-:Y:S01]  /*3620*/  FADD.FTZ R104, R104, R183 ;  /* 0x000000b768687221 */ /* 0x000fe20000010000 */
[----:B------:R-:W-:Y:S01]  /*3630*/  HFMA2.MMA R183, -RZ, RZ, 0, 0 ;  /* 0x00000000ffb77435 */ /* 0x000fe200000001ff */
[----:B------:R-:W-:-:S04]  /*3640*/  FADD.FTZ R179, R209, -R179 ;  /* 0x800000b3d1b37221 */ /* 0x000fc80000010000 */
[----:B------:R-:W-:-:S04]  /*3650*/  FMUL.FTZ R179, R3, R179 ;  /* 0x000000b303b37220 */ /* 0x000fc80000410000 */
[----:B------:R-:W-:Y:S01]  /*3660*/  @P5 FADD.FTZ R179, R137, R179 ;  /* 0x000000b389b35221 */ /* 0x000fe20000010000 */
[----:B------:R-:W-:-:S04]  /*3670*/  @P6 PRMT R166, RZ, 0x7610, R166 ;  /* 0x00007610ffa66816 */ /* 0x000fc800000000a6 */
[C---:B------:R-:W-:Y:S01]  /*3680*/  SEL R161, R179.reuse, R161, P4 ;  /* 0x000000a1b3a17207 */ /* 0x040fe20002000000 */
[----:B------:R-:W-:-:S04]  /*3690*/  FMUL.FTZ R179, R179, R4 ;  /* 0x00000004b3b37220 */ /* 0x000fc80000410000 */
[----:B------:R-:W-:-:S04]  /*36a0*/  FMUL.FTZ R179, R179, c[0x0][0x1e8] ;  /* 0x00007a00b3b37a20 */ /* 0x000fc80000410000 */
[----:B------:R-:W-:Y:S01]  /*36b0*/  @P6 FMUL.FTZ R183, R179, R166 ;  /* 0x000000a6b3b76220 */ /* 0x000fe20000410000 */
[----:B------:R-:W-:Y:S01]  /*36c0*/  MOV R166, RZ ;  /* 0x000000ff00a67202 */ /* 0x000fe20000000f00 */
[----:B------:R-:W-:Y:S02]  /*36d0*/  @P6 FMUL.FTZ R166, R248, R179 ;  /* 0x000000b3f8a66220 */ /* 0x000fe40000410000 */
[-CC-:B------:R-:W-:Y:S02]  /*36e0*/  FFMA.FTZ R179, R208, R181.reuse, R178.reuse ;  /* 0x000000b5d0b37223 */ /* 0x180fe400000100b2 */
[----:B------:R-:W-:Y:S01]  /*36f0*/  FFMA.FTZ R178, R206, R181, R178 ;  /* 0x000000b5ceb27223 */ /* 0x000fe200000100b2 */
[----:B------:R-:W-:Y:S01]  /*3700*/  F2FP.BF16.PACK_AB R166, R166, R182 ;  /* 0x000000b6a6a6723e */ /* 0x000fe200000010ff */
[----:B------:R-:W-:Y:S02]  /*3710*/  FADD.FTZ R179, R207, -R179 ;  /* 0x800000b3cfb37221 */ /* 0x000fe40000010000 */
[----:B------:R-:W-:-:S02]  /*3720*/  FADD.FTZ R178, R205, -R178 ;  /* 0x800000b2cdb27221 */ /* 0x000fc40000010000 */
[C---:B------:R-:W-:Y:S02]  /*3730*/  FMUL.FTZ R179, R3.reuse, R179 ;  /* 0x000000b303b37220 */ /* 0x040fe40000410000 */
[----:B------:R-:W-:Y:S02]  /*3740*/  FMUL.FTZ R178, R3, R178 ;  /* 0x000000b203b27220 */ /* 0x000fe40000410000 */
[----:B------:R-:W-:Y:S02]  /*3750*/  @P5 FADD.FTZ R179, R138, R179 ;  /* 0x000000b38ab35221 */ /* 0x000fe40000010000 */
[----:B------:R-:W-:Y:S01]  /*3760*/  @P5 FADD.FTZ R178, R139, R178 ;  /* 0x000000b28bb25221 */ /* 0x000fe20000010000 */
[----:B------:R-:W-:Y:S01]  /*3770*/  LOP3.LUT P5, RZ, R169, 0xff0000, RZ, 0xc0, !PT ;  /* 0x00ff0000a9ff7812 */ /* 0x000fe200078ac0ff */
[----:B------:R-:W-:Y:S01]  /*3780*/  FADD.FTZ R105, R105, R183 ;  /* 0x000000b769697221 */ /* 0x000fe20000010000 */
[C---:B------:R-:W-:Y:S01]  /*3790*/  SEL R162, R179.reuse, R162, P4 ;  /* 0x000000a2b3a27207 */ /* 0x040fe20002000000 */
[-C--:B------:R-:W-:Y:S01]  /*37a0*/  FMUL.FTZ R179, R179, R4.reuse ;  /* 0x00000004b3b37220 */ /* 0x080fe20000410000 */
[----:B------:R-:W-:Y:S01]  /*37b0*/  HFMA2.MMA R183, -RZ, RZ, 0, 0 ;  /* 0x00000000ffb77435 */ /* 0x000fe200000001ff */
[C---:B------:R-:W-:Y:S01]  /*37c0*/  SEL R163, R178.reuse, R163, P4 ;  /* 0x000000a3b2a37207 */ /* 0x040fe20002000000 */
[----:B------:R-:W-:Y:S01]  /*37d0*/  FMUL.FTZ R178, R178, R4 ;  /* 0x00000004b2b27220 */ /* 0x000fe20000410000 */
[----:B------:R-:W-:Y:S01]  /*37e0*/  ISETP.NE.U32.AND P4, PT, RZ, c[0x0][0x258], PT ;  /* 0x00009600ff007a0c */ /* 0x000fe20003f85070 */
[----:B------:R-:W-:-:S02]  /*37f0*/  FMUL.FTZ R179, R179, c[0x0][0x1e8] ;  /* 0x00007a00b3b37a20 */ /* 0x000fc40000410000 */
[----:B------:R-:W-:Y:S01]  /*3800*/  FMUL.FTZ R178, R178, c[0x0][0x1e8] ;  /* 0x00007a00b2b27a20 */ /* 0x000fe20000410000 */
[----:B------:R-:W-:Y:S02]  /*3810*/  ISETP.NE.AND.EX P4, PT, RZ, c[0x0][0x25c], PT, P4 ;  /* 0x00009700ff007a0c */ /* 0x000fe40003f85340 */
[----:B------:R-:W-:-:S05]  /*3820*/  @P5 PRMT R213, RZ, 0x5410, R167 ;  /* 0x00005410ffd55816 */ /* 0x000fca00000000a7 */
[----:B------:R-:W-:-:S04]  /*3830*/  @P5 FMUL.FTZ R183, R179, R213 ;  /* 0x000000d5b3b75220 */ /* 0x000fc80000410000 */
[----:B------:R-:W-:Y:S01]  /*3840*/  FADD.FTZ R106, R106, R183 ;  /* 0x000000b76a6a7221 */ /* 0x000fe20000010000 */
[----:B------:R-:W-:Y:S01]  /*3850*/  MOV R183, RZ ;  /* 0x000000ff00b77202 */ /* 0x000fe20000000f00 */
[----:B------:R-:W-:Y:S01]  /*3860*/  @P5 FMUL.FTZ R183, R247, R179 ;  /* 0x000000b3f7b75220 */ /* 0x000fe20000410000 */
[----:B------:R-:W-:Y:S01]  /*3870*/  LOP3.LUT P5, RZ, R169, 0xff000000, RZ, 0xc0, !PT ;  /* 0xff000000a9ff7812 */ /* 0x000fe200078ac0ff */
[----:B------:R-:W-:-:S12]  /*3880*/  HFMA2.MMA R179, -RZ, RZ, 0, 0 ;  /* 0x00000000ffb37435 */ /* 0x000fd800000001ff */
        /* <DEDUP_REMOVED lines=8> */
[----:B------:R0:W-:Y:S04]  /*3910*/  @P4 STG.E.128 [R178.64], R156 ;  /* 0x0000009cb2004986 */ /* 0x0001e8000c101d04 */
[----:B------:R0:W-:Y:S01]  /*3920*/  @P4 STG.E.128 [R178.64+0x10], R160 ;  /* 0x000010a0b2004986 */ /* 0x0001e2000c101d04 */
[----:B------:R-:W-:-:S04]  /*3930*/  LEA R176, P4, R2, c[0x0][0x248], 0x4 ;  /* 0x0000920002b07a11 */ /* 0x000fc800078820ff */
[C---:B------:R-:W-:Y:S02]  /*3940*/  LEA.HI.X R177, R2.reuse, c[0x0][0x24c], RZ, 0x4, P4 ;  /* 0x0000930002b17a11 */ /* 0x040fe400020f24ff */
[----:B------:R-:W-:-:S03]  /*3950*/  IADD3 R2, R2, 0x80, RZ ;  /* 0x0000008002027810 */ /* 0x000fc60007ffe0ff */
[----:B------:R0:W-:Y:S04]  /*3960*/  STG.E.128 [R176.64], R164 ;  /* 0x000000a4b0007986 */ /* 0x0001e8000c101d04 */
.L_x_4610:
[----:B------:R-:W-:Y:S05]  /*3970*/  BSYNC B0 ;  /* 0x0000000000007941 */ /* 0x000fea0003800000 */
.L_x_4609:
[----:B------:R-:W-:Y:S01]  /*3980*/  BSSY B0, `(.L_x_4611) ;  /* 0x000008a000007945 */ /* 0x000fe20003800000 */
[----:B------:R-:W-:Y:S05]  /*3990*/  @!P2 BRA `(.L_x_4612) ;  /* 0x000008800000a947 */ /* 0x000fea0003800000 */
[----:B0-----:R-:W-:Y:S01]  /*39a0*/  HFMA2.MMA R164, -RZ, RZ, 0, 9.5367431640625e-07 ;  /* 0x00000010ffa47435 */ /* 0x001fe200000001ff */
[----:B------:R-:W-:-:S09]  /*39b0*/  ISETP.NE.AND P4, PT, R219, RZ, PT ;  /* 0x000000ffdb00720c */ /* 0x000fd20003f85270 */
[----:B------:R-:W-:-:S06]  /*39c0*/  IMAD.WIDE.U32 R164, R2, R164, c[0x0][0x170] ;  /* 0x00005c0002a47625 */ /* 0x000fcc00078e00a4 */
[----:B------:R-:W2:Y:S01]  /*39d0*/  LDG.E.128 R164, [R164.64] ;  /* 0x00000004a4a47981 */ /* 0x000ea2000c1e1d00 */
[----:B------:R-:W-:Y:S01]  /*39e0*/  FSEL R178, R180, RZ, !P4 ;  /* 0x000000ffb4b27208 */ /* 0x000fe20006000000 */
[----:B------:R-:W-:Y:S01]  /*39f0*/  HFMA2.MMA R177, -RZ, RZ, 0, 0 ;  /* 0x00000000ffb17435 */ /* 0x000fe200000001ff */
[----:B------:R-:W-:Y:S01]  /*3a00*/  ISETP.NE.U32.AND P5, PT, RZ, c[0x0][0x218], PT ;  /* 0x00008600ff007a0c */ /* 0x000fe20003fa5070 */
[----:B------:R-:W-:Y:S01]  /*3a10*/  HFMA2.MMA R183, -RZ, RZ, 0, 0 ;  /* 0x00000000ffb77435 */ /* 0x000fe200000001ff */
        /* <DEDUP_REMOVED lines=128> */
.L_x_4612:
[----:B------:R-:W-:Y:S05]  /*4220*/  BSYNC B0 ;  /* 0x0000000000007941 */ /* 0x000fea0003800000 */
.L_x_4611:
[----:B------:R-:W-:Y:S01]  /*4230*/  BSSY B0, `(.L_x_4613) ;  /* 0x0000089000007945 */ /* 0x000fe20003800000 */
[----:B------:R-:W-:Y:S05]  /*4240*/  @!P3 BRA `(.L_x_4614) ;  /* 0x000008700000b947 */ /* 0x000fea0003800000 */
[----:B0-----:R-:W-:Y:S01]  /*4250*/  HFMA2.MMA R164, -RZ, RZ, 0, 9.5367431640625e-07 ;  /* 0x00000010ffa47435 */ /* 0x001fe200000001ff */
[----:B------:R-:W-:-:S09]  /*4260*/  ISETP.NE.AND P4, PT, R219, RZ, PT ;  /* 0x000000ffdb00720c */ /* 0x000fd20003f85270 */
[----:B------:R-:W-:-:S06]  /*4270*/  IMAD.WIDE.U32 R164, R2, R164, c[0x0][0x170] ;  /* 0x00005c0002a47625 */ /* 0x000fcc00078e00a4 */
[----:B------:R-:W2:Y:S01]  /*4280*/  LDG.E.128 R164, [R164.64] ;  /* 0x00000004a4a47981 */ /* 0x000ea2000c1e1d00 */
[----:B------:R-:W-:Y:S02]  /*4290*/  FSEL R178, R180, RZ, !P4 ;  /* 0x000000ffb4b27208 */ /* 0x000fe40006000000 */
[----:B------:R-:W-:Y:S02]  /*42a0*/  ISETP.NE.U32.AND P4, PT, RZ, c[0x0][0x218], PT ;  /* 0x00008600ff007a0c */ /* 0x000fe40003f85070 */
[----:B------:R-:W-:Y:S01]  /*42b0*/  MOV R176, R174 ;  /* 0x000000ae00b07202 */ /* 0x000fe20000000f00 */
[----:B------:R-:W-:Y:S01]  /*42c0*/  FFMA.FTZ R177, R5, R181, R178 ;  /* 0x000000b505b17223 */ /* 0x000fe200000100b2 */
[----:B------:R-:W-:Y:S02]  /*42d0*/  ISETP.NE.AND.EX P4, PT, RZ, c[0x0][0x21c], PT, P4 ;  /* 0x00008700ff007a0c */ /* 0x000fe40003f85340 */
[----:B------:R-:W-:Y:S01]  /*42e0*/  LOP3.LUT P6, RZ, R176, 0xff, RZ, 0xc0, !PT ;  /* 0x000000ffb0ff7812 */ /* 0x000fe200078cc0ff */
[----:B------:R-:W-:Y:S01]  /*42f0*/  FADD.FTZ R177, R195, -R177 ;  /* 0x800000b1c3b17221 */ /* 0x000fe20000010000 */
[----:B------:R-:W-:-:S03]  /*4300*/  ISETP.NE.U32.AND P5, PT, RZ, c[0x0][0x258], PT ;  /* 0x00009600ff007a0c */ /* 0x000fc60003fa5070 */
[----:B-----5:R-:W-:Y:S01]  /*4310*/  FMUL.FTZ R177, R3, R177 ;  /* 0x000000b103b17220 */ /* 0x020fe20000410000 */
[----:B------:R-:W-:-:S05]  /*4320*/  ISETP.NE.AND.EX P5, PT, RZ, c[0x0][0x25c], PT, P5 ;  /* 0x00009700ff007a0c */ /* 0x000fca0003fa5350 */
[----:B------:R-:W-:-:S04]  /*4330*/  @P4 FADD.FTZ R177, R148, R177 ;  /* 0x000000b194b14221 */ /* 0x000fc80000010000 */
[C---:B------:R-:W-:Y:S01]  /*4340*/  FMUL.FTZ R179, R177.reuse, R4 ;  /* 0x00000004b1b37220 */ /* 0x040fe20000410000 */
[----:B------:R-:W-:Y:S01]  /*4350*/  SEL R156, R177, R156, P5 ;  /* 0x0000009cb19c7207 */ /* 0x000fe20002800000 */
[----:B------:R-:W-:Y:S02]  /*4360*/  HFMA2.MMA R177, -RZ, RZ, 0, 0 ;  /* 0x00000000ffb17435 */ /* 0x000fe400000001ff */
[----:B------:R-:W-:Y:S01]  /*4370*/  FMUL.FTZ R179, R179, c[0x0][0x1e8] ;  /* 0x00007a00b3b37a20 */ /* 0x000fe20000410000 */
[----:B--2---:R-:W-:-:S05]  /*4380*/  @P6 PRMT R176, RZ, 0x5410, R164 ;  /* 0x00005410ffb06816 */ /* 0x004fca00000000a4 */
        /* <DEDUP_REMOVED lines=9> */
[----:B------:R-:W-:-:S04]  /*4420*/  @P6 PRMT R164, RZ, 0x7610, R164 ;  /* 0x00007610ffa46816 */ /* 0x000fc800000000a4 */
[C---:B------:R-:W-:Y:S01]  /*4430*/  SEL R157, R179.reuse, R157, P5 ;  /* 0x0000009db39d7207 */ /* 0x040fe20002800000 */
[----:B------:R-:W-:-:S04]  /*4440*/  FMUL.FTZ R179, R179, R4 ;  /* 0x00000004b3b37220 */ /* 0x000fc80000410000 */
[----:B------:R-:W-:Y:S01]  /*4450*/  FMUL.FTZ R177, R179, c[0x0][0x1e8] ;  /* 0x00007a00b3b17a20 */ /* 0x000fe20000410000 */
[----:B------:R-:W-:-:S06]  /*4460*/  HFMA2.MMA R179, -RZ, RZ, 0, 0 ;  /* 0x00000000ffb37435 */ /* 0x000fcc00000001ff */
[----:B------:R-:W-:Y:S01]  /*4470*/  @P6 FMUL.FTZ R179, R177, R164 ;  /* 0x000000a4b1b36220 */ /* 0x000fe20000410000 */
[----:B------:R-:W-:Y:S01]  /*4480*/  MOV R164, RZ ;  /* 0x000000ff00a47202 */ /* 0x000fe20000000f00 */
[----:B------:R-:W-:Y:S01]  /*4490*/  @P6 FMUL.FTZ R164, R236, R177 ;  /* 0x000000b1eca46220 */ /* 0x000fe20000410000 */
[----:B------:R-:W-:Y:S01]  /*44a0*/  LOP3.LUT P6, RZ, R174, 0xff0000, RZ, 0xc0, !PT ;  /* 0x00ff0000aeff7812 */ /* 0x000fe200078cc0ff */
[----:B------:R-:W-:Y:S02]  /*44b0*/  FFMA.FTZ R177, R12, R181, R178 ;  /* 0x000000b50cb17223 */ /* 0x000fe400000100b2 */
[----:B------:R-:W-:Y:S01]  /*44c0*/  FADD.FTZ R117, R117, R179 ;  /* 0x000000b375757221 */ /* 0x000fe20000010000 */
[----:B------:R-:W-:Y:S01]  /*44d0*/  F2FP.BF16.PACK_AB R164, R164, R176 ;  /* 0x000000b0a4a4723e */ /* 0x000fe200000010ff */
        /* <DEDUP_REMOVED lines=9> */
[----:B------:R-:W-:-:S03]  /*4570*/  HFMA2.MMA R180, -RZ, RZ, 0, 0 ;  /* 0x00000000ffb47435 */ /* 0x000fc600000001ff */
[----:B------:R-:W-:Y:S01]  /*4580*/  FADD.FTZ R118, R118, R177 ;  /* 0x000000b176767221 */ /* 0x000fe20000010000 */
[----:B------:R-:W-:Y:S01]  /*4590*/  MOV R177, RZ ;  /* 0x000000ff00b17202 */ /* 0x000fe20000000f00 */
[----:B------:R-:W-:Y:S01]  /*45a0*/  @P6 FMUL.FTZ R177, R235, R179 ;  /* 0x000000b3ebb16220 */ /* 0x000fe20000410000 */
[----:B------:R-:W-:Y:S01]  /*45b0*/  LOP3.LUT P6, RZ, R174, 0xff000000, RZ, 0xc0, !PT ;  /* 0xff000000aeff7812 */ /* 0x000fe200078cc0ff */
[----:B------:R-:W-:-:S04]  /*45c0*/  FFMA.FTZ R179, R11, R181, R178 ;  /* 0x000000b50bb37223 */ /* 0x000fc800000100b2 */
        /* <DEDUP_REMOVED lines=14> */
[----:B------:R-:W-:Y:S01]  /*46b0*/  FADD.FTZ R179, R191, -R179 ;  /* 0x800000b3bfb37221 */ /* 0x000fe20000010000 */
[----:B------:R-:W-:-:S03]  /*46c0*/  F2FP.BF16.PACK_AB R165, R165, R177 ;  /* 0x000000b1a5a5723e */ /* 0x000fc600000010ff */
[----:B------:R-:W-:-:S04]  /*46d0*/  FMUL.FTZ R179, R3, R179 ;  /* 0x000000b303b37220 */ /* 0x000fc80000410000 */
[----:B------:R-:W-:Y:S01]  /*46e0*/  @P4 FADD.FTZ R179, R152, R179 ;  /* 0x000000b398b34221 */ /* 0x000fe20000010000 */
[----:B------:R-:W-:-:S04]  /*46f0*/  @P6 PRMT R182, RZ, 0x5410, R166 ;  /* 0x00005410ffb66816 */ /* 0x000fc800000000a6 */
[C---:B------:R-:W-:Y:S01]  /*4700*/  SEL R160, R179.reuse, R160, P5 ;  /* 0x000000a0b3a07207 */ /* 0x040fe20002800000 */
[----:B------:R-:W-:-:S04]  /*4710*/  FMUL.FTZ R179, R179, R4 ;  /* 0x00000004b3b37220 */ /* 0x000fc80000410000 */
[----:B------:R-:W-:-:S04]  /*4720*/  FMUL.FTZ R179, R179, c[0x0][0x1e8] ;  /* 0x00007a00b3b37a20 */ /* 0x000fc80000410000 */
        /* <DEDUP_REMOVED lines=18> */
[-CC-:B------:R-:W-:Y:S02]  /*4850*/  FFMA.FTZ R179, R189, R181.reuse, R178.reuse ;  /* 0x000000b5bdb37223 */ /* 0x180fe400000100b2 */
[----:B------:R-:W-:Y:S01]  /*4860*/  FFMA.FTZ R178, R187, R181, R178 ;  /* 0x000000b5bbb27223 */ /* 0x000fe200000100b2 */
[----:B------:R-:W-:Y:S01]  /*4870*/  MOV R181, RZ ;  /* 0x000000ff00b57202 */ /* 0x000fe20000000f00 */
[----:B------:R-:W-:Y:S01]  /*4880*/  FADD.FTZ R179, R186, -R179 ;  /* 0x800000b3bab37221 */ /* 0x000fe20000010000 */
[----:B------:R-:W-:Y:S01]  /*4890*/  F2FP.BF16.PACK_AB R166, R166, R180 ;  /* 0x000000b4a6a6723e */ /* 0x000fe200000010ff */
[----:B------:R-:W-:-:S02]  /*48a0*/  FADD.FTZ R178, R188, -R178 ;  /* 0x800000b2bcb27221 */ /* 0x000fc40000010000 */
[C---:B------:R-:W-:Y:S02]  /*48b0*/  FMUL.FTZ R179, R3.reuse, R179 ;  /* 0x000000b303b37220 */ /* 0x040fe40000410000 */
[----:B------:R-:W-:Y:S02]  /*48c0*/  FMUL.FTZ R3, R3, R178 ;  /* 0x000000b203037220 */ /* 0x000fe40000410000 */
[----:B------:R-:W-:Y:S02]  /*48d0*/  @P4 FADD.FTZ R179, R154, R179 ;  /* 0x000000b39ab34221 */ /* 0x000fe40000010000 */
[----:B------:R-:W-:Y:S01]  /*48e0*/  @P4 FADD.FTZ R3, R155, R3 ;  /* 0x000000039b034221 */ /* 0x000fe20000010000 */
[----:B------:R-:W-:Y:S01]  /*48f0*/  ISETP.NE.U32.AND P4, PT, RZ, c[0x0][0x258], PT ;  /* 0x00009600ff007a0c */ /* 0x000fe20003f85070 */
[----:B------:R-:W-:Y:S01]  /*4900*/  FADD.FTZ R121, R121, R182 ;  /* 0x000000b679797221 */ /* 0x000fe20000010000 */
[C---:B------:R-:W-:Y:S01]  /*4910*/  SEL R162, R179.reuse, R162, P5 ;  /* 0x000000a2b3a27207 */ /* 0x040fe20002800000 */
[-C--:B------:R-:W-:Y:S01]  /*4920*/  FMUL.FTZ R179, R179, R4.reuse ;  /* 0x00000004b3b37220 */ /* 0x080fe20000410000 */
[C---:B------:R-:W-:Y:S01]  /*4930*/  SEL R163, R3.reuse, R163, P5 ;  /* 0x000000a303a37207 */ /* 0x040fe20002800000 */
[----:B------:R-:W-:Y:S01]  /*4940*/  FMUL.FTZ R178, R3, R4 ;  /* 0x0000000403b27220 */ /* 0x000fe20000410000 */
[----:B------:R-:W-:Y:S01]  /*4950*/  LOP3.LUT P5, RZ, R175, 0xff000000, RZ, 0xc0, !PT ;  /* 0xff000000afff7812 */ /* 0x000fe200078ac0ff */
[----:B------:R-:W-:Y:S01]  /*4960*/  FMUL.FTZ R4, R179, c[0x0][0x1e8] ;  /* 0x00007a00b3047a20 */ /* 0x000fe20000410000 */
[----:B------:R-:W-:Y:S01]  /*4970*/  HFMA2.MMA R3, -RZ, RZ, 0, 0 ;  /* 0x00000000ff037435 */ /* 0x000fe200000001ff */
[----:B------:R-:W-:Y:S01]  /*4980*/  @P6 PRMT R179, RZ, 0x5410, R167 ;  /* 0x00005410ffb36816 */ /* 0x000fe200000000a7 */
[----:B------:R-:W-:Y:S01]  /*4990*/  FMUL.FTZ R178, R178, c[0x0][0x1e8] ;  /* 0x00007a00b2b27a20 */ /* 0x000fe20000410000 */
[----:B------:R-:W-:Y:S01]  /*49a0*/  ISETP.NE.AND.EX P4, PT, RZ, c[0x0][0x25c], PT, P4 ;  /* 0x00009700ff007a0c */ /* 0x000fe20003f85340 */
[----:B------:R-:W-:-:S02]  /*49b0*/  @P6 FMUL.FTZ R181, R231, R4 ;  /* 0x00000004e7b56220 */ /* 0x000fc40000410000 */
[----:B------:R-:W-:Y:S01]  /*49c0*/  @P6 FMUL.FTZ R3, R4, R179 ;  /* 0x000000b304036220 */ /* 0x000fe20000410000 */
[----:B------:R-:W-:-:S03]  /*49d0*/  HFMA2.MMA R4, -RZ, RZ, 0, 0 ;  /* 0x00000000ff047435 */ /* 0x000fc600000001ff */
[----:B------:R-:W-:Y:S01]  /*49e0*/  FADD.FTZ R122, R122, R3 ;  /* 0x000000037a7a7221 */ /* 0x000fe20000010000 */
        /* <DEDUP_REMOVED lines=11> */
[----:B------:R-:W-:-:S05]  /*4aa0*/  LEA.HI.X R177, R2, c[0x0][0x24c], RZ, 0x4, P4 ;  /* 0x0000930002b17a11 */ /* 0x000fca00020f24ff */
[----:B------:R0:W-:Y:S04]  /*4ab0*/  STG.E.128 [R176.64], R164 ;  /* 0x000000a4b0007986 */ /* 0x0001e8000c101d04 */
.L_x_4614:
[----:B------:R-:W-:Y:S05]  /*4ac0*/  BSYNC B0 ;  /* 0x0000000000007941 */ /* 0x000fea0003800000 */
.L_x_4613:
[----:B------:R-:W-:Y:S02]  /*4ad0*/  IADD3 R0, R0, c[0x0][0x160], RZ ;  /* 0x0000580000007a10 */ /* 0x000fe40007ffe0ff */
[----:B------:R-:W-:Y:S02]  /*4ae0*/  LOP3.LUT P5, RZ, R229, 0xff, RZ, 0xc0, !PT ;  /* 0x000000ffe5ff7812 */ /* 0x000fe400078ac0ff */
[----:B------:R-:W-:Y:S02]  /*4af0*/  ISETP.GE.AND P4, PT, R0, c[0x0][0x164], PT ;  /* 0x0000590000007a0c */ /* 0x000fe40003f86270 */
[----:B------:R-:W-:-:S11]  /*4b00*/  SEL R229, RZ, 0x1, P5 ;  /* 0x00000001ffe57807 */ /* 0x000fd60002800000 */
[----:B01---5:R-:W-:Y:S01]  /*4b10*/  @P4 CALL.REL.NOINC `(.L_x_4596) ;  /* 0x0000001000004944 */ /* 0x023fe20003c00000 */
[----:B------:R-:W-:Y:S05]  /*4b20*/  BRA `(.L_x_4615) ;  /* 0xffffc11000007947 */ /* 0x000fea000383ffff */
.L_x_4596:
        /* <DEDUP_REMOVED lines=19> */
.L_x_4617:
[----:B------:R-:W-:Y:S05]  /*4c60*/  BSYNC B0 ;  /* 0x0000000000007941 */ /* 0x000fea0003800000 */
.L_x_4616:
        /* <DEDUP_REMOVED lines=13> */
.L_x_4619:
[----:B------:R-:W-:Y:S05]  /*4d40*/  BSYNC B0 ;  /* 0x0000000000007941 */ /* 0x000fea0003800000 */
.L_x_4618:
        /* <DEDUP_REMOVED lines=13> */
.L_x_4621:
[----:B------:R-:W-:Y:S05]  /*4e20*/  BSYNC B0 ;  /* 0x0000000000007941 */ /* 0x000fea0003800000 */
.L_x_4620:
        /* <DEDUP_REMOVED lines=12> */
.L_x_4605:
[----:B------:R-:W-:Y:S01]  /*4ef0*/  HFMA2.MMA R166, -RZ, RZ, 0, 9.5367431640625e-07 ;  /* 0x00000010ffa67435 */ /* 0x000fe200000001ff */
[----:B------:R-:W-:-:S02]  /*4f00*/  MOV R165, R218 ;  /* 0x000000da00a57202 */ /* 0x000fc40000000f00 */
[----:B------:R-:W-:Y:S02]  /*4f10*/  MOV R179, 0x1f ;  /* 0x0000001f00b37802 */ /* 0x000fe40000000f00 */
[----:B------:R-:W-:Y:S02]  /*4f20*/  MOV R178, 0xffffffff ;  /* 0xffffffff00b27802 */ /* 0x000fe40000000f00 */
[----:B------:R-:W-:Y:S02]  /*4f30*/  MOV R164, 0x4f50 ;  /* 0x00004f5000a47802 */ /* 0x000fe40000000f00 */
[----:B-----5:R-:W-:Y:S05]  /*4f40*/  CALL.REL.NOINC `($__internal_74_$__cuda_sm70_shflsync_down_p) ;  /* 0x0000046000007944 */ /* 0x020fea0003c00000 */
[----:B-1----:R-:W-:Y:S01]  /*4f50*/  MOV R167, R166 ;  /* 0x000000a600a77202 */ /* 0x002fe20000000f00 */
[----:B------:R-:W-:Y:S05]  /*4f60*/  BRA `(.L_x_4622) ;  /* 0xffffd5d000007947 */ /* 0x000fea000383ffff */
.L_x_4606:
[----:B------:R-:W-:Y:S01]  /*4f70*/  HFMA2.MMA R166, -RZ, RZ, 0, 9.5367431640625e-07 ;  /* 0x00000010ffa67435 */ /* 0x000fe200000001ff */
[----:B------:R-:W-:Y:S02]  /*4f80*/  MOV R165, R217 ;  /* 0x000000d900a57202 */ /* 0x000fe40000000f00 */
[----:B------:R-:W-:Y:S02]  /*4f90*/  MOV R179, 0x1f ;  /* 0x0000001f00b37802 */ /* 0x000fe40000000f00 */
[----:B------:R-:W-:-:S02]  /*4fa0*/  MOV R178, 0xffffffff ;  /* 0xffffffff00b27802 */ /* 0x000fc40000000f00 */
[----:B------:R-:W-:Y:S02]  /*4fb0*/  MOV R164, 0x4fd0 ;  /* 0x00004fd000a47802 */ /* 0x000fe40000000f00 */
[----:B01---5:R-:W-:Y:S05]  /*4fc0*/  CALL.REL.NOINC `($__internal_74_$__cuda_sm70_shflsync_down_p) ;  /* 0x000003e000007944 */ /* 0x023fea0003c00000 */
[----:B------:R-:W-:Y:S01]  /*4fd0*/  FADD.FTZ R218, R167, R218 ;  /* 0x000000daa7da7221 */ /* 0x000fe20000010000 */
[----:B------:R-:W-:Y:S01]  /*4fe0*/  MOV R179, 0x1f ;  /* 0x0000001f00b37802 */ /* 0x000fe20000000f00 */
[----:B-1----:R-:W-:Y:S01]  /*4ff0*/  FADD.FTZ R217, R217, R166 ;  /* 0x000000a6d9d97221 */ /* 0x002fe20000010000 */
[----:B------:R-:W-:Y:S01]  /*5000*/  HFMA2.MMA R166, -RZ, RZ, 0, 4.76837158203125e-07 ;  /* 0x00000008ffa67435 */ /* 0x000fe200000001ff */
[----:B------:R-:W-:Y:S02]  /*5010*/  MOV R178, 0xffffffff ;  /* 0xffffffff00b27802 */ /* 0x000fe40000000f00 */
[----:B------:R-:W-:Y:S02]  /*5020*/  MOV R165, R218 ;  /* 0x000000da00a57202 */ /* 0x000fe40000000f00 */
[----:B------:R-:W-:Y:S02]  /*5030*/  MOV R164, 0x5050 ;  /* 0x0000505000a47802 */ /* 0x000fe40000000f00 */
[----:B------:R-:W-:Y:S05]  /*5040*/  CALL.REL.NOINC `($__internal_74_$__cuda_sm70_shflsync_down_p) ;  /* 0x0000036000007944 */ /* 0x000fea0003c00000 */
[----:B-1----:R-:W-:Y:S01]  /*5050*/  MOV R167, R166 ;  /* 0x000000a600a77202 */ /* 0x002fe20000000f00 */
[----:B------:R-:W-:Y:S01]  /*5060*/  HFMA2.MMA R166, -RZ, RZ, 0, 4.76837158203125e-07 ;  /* 0x00000008ffa67435 */ /* 0x000fe200000001ff */
[----:B------:R-:W-:-:S02]  /*5070*/  MOV R165, R217 ;  /* 0x000000d900a57202 */ /* 0x000fc40000000f00 */
[----:B------:R-:W-:Y:S02]  /*5080*/  MOV R179, 0x1f ;  /* 0x0000001f00b37802 */ /* 0x000fe40000000f00 */
[----:B------:R-:W-:Y:S02]  /*5090*/  MOV R178, 0xffffffff ;  /* 0xffffffff00b27802 */ /* 0x000fe40000000f00 */
[----:B------:R-:W-:Y:S02]  /*50a0*/  MOV R164, 0x50c0 ;  /* 0x000050c000a47802 */ /* 0x000fe40000000f00 */
[----:B------:R-:W-:Y:S05]  /*50b0*/  CALL.REL.NOINC `($__internal_74_$__cuda_sm70_shflsync_down_p) ;  /* 0x000002f000007944 */ /* 0x000fea0003c00000 */
[----:B------:R-:W-:Y:S01]  /*50c0*/  FADD.FTZ R218, R167, R218 ;  /* 0x000000daa7da7221 */ /* 0x000fe20000010000 */
[----:B------:R-:W-:Y:S01]  /*50d0*/  MOV R179, 0x1f ;  /* 0x0000001f00b37802 */ /* 0x000fe20000000f00 */
[----:B-1----:R-:W-:Y:S01]  /*50e0*/  FADD.FTZ R217, R217, R166 ;  /* 0x000000a6d9d97221 */ /* 0x002fe20000010000 */
[----:B------:R-:W-:Y:S01]  /*50f0*/  HFMA2.MMA R166, -RZ, RZ, 0, 2.384185791015625e-07 ;  /* 0x00000004ffa67435 */ /* 0x000fe200000001ff */
[----:B------:R-:W-:Y:S02]  /*5100*/  MOV R178, 0xffffffff ;  /* 0xffffffff00b27802 */ /* 0x000fe40000000f00 */
[----:B------:R-:W-:-:S02]  /*5110*/  MOV R165, R218 ;  /* 0x000000da00a57202 */ /* 0x000fc40000000f00 */
[----:B------:R-:W-:Y:S02]  /*5120*/  MOV R164, 0x5140 ;  /* 0x0000514000a47802 */ /* 0x000fe40000000f00 */
[----:B------:R-:W-:Y:S05]  /*5130*/  CALL.REL.NOINC `($__internal_74_$__cuda_sm70_shflsync_down_p) ;  /* 0x0000027000007944 */ /* 0x000fea0003c00000 */
[----:B-1----:R-:W-:Y:S01]  /*5140*/  MOV R167, R166 ;  /* 0x000000a600a77202 */ /* 0x002fe20000000f00 */
[----:B------:R-:W-:Y:S01]  /*5150*/  HFMA2.MMA R166, -RZ, RZ, 0, 2.384185791015625e-07 ;  /* 0x00000004ffa67435 */ /* 0x000fe200000001ff */
[----:B------:R-:W-:Y:S02]  /*5160*/  MOV R165, R217 ;  /* 0x000000d900a57202 */ /* 0x000fe40000000f00 */
[----:B------:R-:W-:Y:S02]  /*5170*/  MOV R179, 0x1f ;  /* 0x0000001f00b37802 */ /* 0x000fe40000000f00 */
[----:B------:R-:W-:Y:S02]  /*5180*/  MOV R178, 0xffffffff ;  /* 0xffffffff00b27802 */ /* 0x000fe40000000f00 */
[----:B------:R-:W-:Y:S02]  /*5190*/  MOV R164, 0x51b0 ;  /* 0x000051b000a47802 */ /* 0x000fe40000000f00 */
[----:B------:R-:W-:Y:S05]  /*51a0*/  CALL.REL.NOINC `($__internal_74_$__cuda_sm70_shflsync_down_p) ;  /* 0x0000020000007944 */ /* 0x000fea0003c00000 */
[----:B------:R-:W-:Y:S01]  /*51b0*/  FADD.FTZ R218, R167, R218 ;  /* 0x000000daa7da7221 */ /* 0x000fe20000010000 */
[----:B------:R-:W-:Y:S01]  /*51c0*/  MOV R179, 0x1f ;  /* 0x0000001f00b37802 */ /* 0x000fe20000000f00 */
[----:B-1----:R-:W-:Y:S01]  /*51d0*/  FADD.FTZ R217, R217, R166 ;  /* 0x000000a6d9d97221 */ /* 0x002fe20000010000 */
[----:B------:R-:W-:Y:S01]  /*51e0*/  HFMA2.MMA R166, -RZ, RZ, 0, 1.1920928955078125e-07 ;  /* 0x00000002ffa67435 */ /* 0x000fe200000001ff */
[----:B------:R-:W-:-:S02]  /*51f0*/  MOV R178, 0xffffffff ;  /* 0xffffffff00b27802 */ /* 0x000fc40000000f00 */
[----:B------:R-:W-:Y:S02]  /*5200*/  MOV R165, R218 ;  /* 0x000000da00a57202 */ /* 0x000fe40000000f00 */
[----:B------:R-:W-:Y:S02]  /*5210*/  MOV R164, 0x5230 ;  /* 0x0000523000a47802 */ /* 0x000fe40000000f00 */
[----:B------:R-:W-:Y:S05]  /*5220*/  CALL.REL.NOINC `($__internal_74_$__cuda_sm70_shflsync_down_p) ;  /* 0x0000018000007944 */ /* 0x000fea0003c00000 */
[----:B-1----:R-:W-:Y:S01]  /*5230*/  MOV R167, R166 ;  /* 0x000000a600a77202 */ /* 0x002fe20000000f00 */
[----:B------:R-:W-:Y:S01]  /*5240*/  HFMA2.MMA R166, -RZ, RZ, 0, 1.1920928955078125e-07 ;  /* 0x00000002ffa67435 */ /* 0x000fe200000001ff */
[----:B------:R-:W-:Y:S02]  /*5250*/  MOV R165, R217 ;  /* 0x000000d900a57202 */ /* 0x000fe40000000f00 */
[----:B------:R-:W-:Y:S02]  /*5260*/  MOV R179, 0x1f ;  /* 0x0000001f00b37802 */ /* 0x000fe40000000f00 */
[----:B------:R-:W-:Y:S02]  /*5270*/  MOV R178, 0xffffffff ;  /* 0xffffffff00b27802 */ /* 0x000fe40000000f00 */
[----:B------:R-:W-:-:S02]  /*5280*/  MOV R164, 0x52a0 ;  /* 0x000052a000a47802 */ /* 0x000fc40000000f00 */
[----:B------:R-:W-:Y:S05]  /*5290*/  CALL.REL.NOINC `($__internal_74_$__cuda_sm70_shflsync_down_p) ;  /* 0x0000011000007944 */ /* 0x000fea0003c00000 */
[----:B------:R-:W-:Y:S01]  /*52a0*/  FADD.FTZ R218, R167, R218 ;  /* 0x000000daa7da7221 */ /* 0x000fe20000010000 */
[----:B------:R-:W-:Y:S01]  /*52b0*/  MOV R179, 0x1f ;  /* 0x0000001f00b37802 */ /* 0x000fe20000000f00 */
[----:B-1----:R-:W-:Y:S01]  /*52c0*/  FADD.FTZ R217, R217, R166 ;  /* 0x000000a6d9d97221 */ /* 0x002fe20000010000 */
[----:B------:R-:W-:Y:S01]  /*52d0*/  HFMA2.MMA R166, -RZ, RZ, 0, 5.9604644775390625e-08 ;  /* 0x00000001ffa67435 */ /* 0x000fe200000001ff */
[----:B------:R-:W-:-:S02]  /*52e0*/  MOV R178, 0xffffffff ;  /* 0xffffffff00b27802 */ /* 0x000fc40000000f00 */
[----:B------:R-:W-:Y:S02]  /*52f0*/  MOV R165, R218 ;  /* 0x000000da00a57202 */ /* 0x000fe40000000f00 */
[----:B------:R-:W-:Y:S02]  /*5300*/  MOV R164, 0x5320 ;  /* 0x0000532000a47802 */ /* 0x000fe40000000f00 */
[----:B------:R-:W-:Y:S05]  /*5310*/  CALL.REL.NOINC `($__internal_74_$__cuda_sm70_shflsync_down_p) ;  /* 0x0000009000007944 */ /* 0x000fea0003c00000 */
[----:B-1----:R-:W-:Y:S01]  /*5320*/  MOV R167, R166 ;  /* 0x000000a600a77202 */ /* 0x002fe20000000f00 */
[----:B------:R-:W-:Y:S01]  /*5330*/  HFMA2.MMA R166, -RZ, RZ, 0, 5.9604644775390625e-08 ;  /* 0x00000001ffa67435 */ /* 0x000fe200000001ff */
[----:B------:R-:W-:Y:S02]  /*5340*/  MOV R165, R217 ;  /* 0x000000d900a57202 */ /* 0x000fe40000000f00 */
[----:B------:R-:W-:Y:S02]  /*5350*/  MOV R179, 0x1f ;  /* 0x0000001f00b37802 */ /* 0x000fe40000000f00 */
[----:B------:R-:W-:Y:S02]  /*5360*/  MOV R178, 0xffffffff ;  /* 0xffffffff00b27802 */ /* 0x000fe40000000f00 */
[----:B------:R-:W-:-:S02]  /*5370*/  MOV R164, 0x5390 ;  /* 0x0000539000a47802 */ /* 0x000fc40000000f00 */
[----:B------:R-:W-:Y:S05]  /*5380*/  CALL.REL.NOINC `($__internal_74_$__cuda_sm70_shflsync_down_p) ;  /* 0x0000002000007944 */ /* 0x000fea0003c00000 */
[----:B-1----:R-:W-:Y:S01]  /*5390*/  MOV R165, R166 ;  /* 0x000000a600a57202 */ /* 0x002fe20000000f00 */
[----:B------:R-:W-:Y:S05]  /*53a0*/  BRA `(.L_x_4623) ;  /* 0xffffd2b000007947 */ /* 0x000fea000383ffff */
        .weak           $__internal_74_$__cuda_sm70_shflsync_down_p
        .type           $__internal_74_$__cuda_sm70_shflsync_down_p,@function
        .size           $__internal_74_$__cuda_sm70_shflsync_down_p,(.L_x_11808 - $__internal_74_$__cuda_sm70_shflsync_down_p)
$__internal_74_$__cuda_sm70_shflsync_down_p:
[----:B------:R-:W-:Y:S04]  /*53b0*/  WARPSYNC R178 ;  /* 0x000000b200007348 */ /* 0x000fe80003800000 */
[----:B------:R0:W1:Y:S02]  /*53c0*/  SHFL.DOWN PT, R166, R165, R166, R179 ;  /* 0x080000a6a5a67389 */ /* 0x00006400000e00b3 */
[----:B0-----:R-:W-:-:S06]  /*53d0*/  HFMA2.MMA R165, -RZ, RZ, 0, 0 ;  /* 0x00000000ffa57435 */ /* 0x001fcc00000001ff */
[----:B------:R-:W-:Y:S05]  /*53e0*/  RET.REL.NODEC R164 `(_ZN10layer_norm13ln_bwd_kernelINS_13Kernel_traitsI13__nv_bfloat16S2_fS2_fjLj4096ELj1ELj1ELj4ELj16ENS_18Kernel_traits_baseILj4096ES2_S2_fS2_fjLj128EEEEELb1ELb1ELb0ELb0EEEvNS_9BwdParamsE) ;  /* 0xffffac10a4007950 */ /* 0x000fea0003c3ffff */
.L_x_4624:
        /* <DEDUP_REMOVED lines=9> */
.L_x_11808:


//--------------------- .text._ZN10layer_norm13ln_bwd_kernelINS_13Kernel_traitsI13__nv_bfloat16S2_fS2_fjLj4096ELj1ELj1ELj4ELj16ENS_18Kernel_traits_baseILj4096ES2_S2_fS2_fjLj128EEEEELb1ELb1ELb0ELb1EEEvNS_9BwdParamsE --------------------------
	.section	.text._ZN10layer_norm13ln_bwd_kernelINS_13Kernel_traitsI13__nv_bfloat16S2_fS2_fjLj4096ELj1ELj1ELj4ELj16ENS_18Kernel_traits_baseILj4096ES2_S2_fS2_fjLj128EEEEELb1ELb1ELb0ELb1EEEvNS_9BwdParamsE,"ax",@progbits
	.sectioninfo	@"SHI_REGISTERS=255"
	.align	128
        .global         _ZN10layer_norm13ln_bwd_kernelINS_13Kernel_traitsI13__nv_bfloat16S2_fS2_fjLj4096ELj1ELj1ELj4ELj16ENS_18Kernel_traits_baseILj4096ES2_S2_fS2_fjLj128EEEEELb1ELb1ELb0ELb1EEEvNS_9BwdParamsE
        .type           _ZN10layer_norm13ln_bwd_kernelINS_13Kernel_traitsI13__nv_bfloat16S2_fS2_fjLj4096ELj1ELj1ELj4ELj16ENS_18Kernel_traits_baseILj4096ES2_S2_fS2_fjLj128EEEEELb1ELb1ELb0ELb1EEEvNS_9BwdParamsE,@function
        .size           _ZN10layer_norm13ln_bwd_kernelINS_13Kernel_traitsI13__nv_bfloat16S2_fS2_fjLj4096ELj1ELj1ELj4ELj16ENS_18Kernel_traits_baseILj4096ES2_S2_fS2_fjLj128EEEEELb1ELb1ELb0ELb1EEEvNS_9BwdParamsE,(.L_x_11809 - _ZN10layer_norm13ln_bwd_kernelINS_13Kernel_traitsI13__nv_bfloat16S2_fS2_fjLj4096ELj1ELj1ELj4ELj16ENS_18Kernel_traits_baseILj4096ES2_S2_fS2_fjLj128EEEEELb1ELb1ELb0ELb1EEEvNS_9BwdParamsE)
        .other          _ZN10layer_norm13ln_bwd_kernelINS_13Kernel_traitsI13__nv_bfloat16S2_fS2_fjLj4096ELj1ELj1ELj4ELj16ENS_18Kernel_traits_baseILj4096ES2_S2_fS2_fjLj128EEEEELb1ELb1ELb0ELb1EEEvNS_9BwdParamsE,@"STO_CUDA_ENTRY STV_DEFAULT"
_ZN10layer_norm13ln_bwd_kernelINS_13Kernel_traitsI13__nv_bfloat16S2_fS2_fjLj4096ELj1ELj1ELj4ELj16ENS_18Kernel_traits_baseILj4096ES2_S2_fS2_fjLj128EEEEELb1ELb1ELb0ELb1EEEvNS_9BwdParamsE:
.text._ZN10layer_norm13ln_bwd_kernelINS_13Kernel_traitsI13__nv_bfloat16S2_fS2_fjLj4096ELj1ELj1ELj4ELj16ENS_18Kernel_traits_baseILj4096ES2_S2_fS2_fjLj128EEEEELb1ELb1ELb0ELb1EEEvNS_9BwdParamsE:
        /* <DEDUP_REMOVED lines=66> */
.L_x_4625:
[----:B0-----:R-:W-:-:S04]  /*0420*/  LEA R2, P0, R24, c[0x0][0x1b0], 0x4 ;  /* 0x00006c0018027a11 */ /* 0x001fc800078020ff */
[----:B------:R-:W-:-:S05]  /*0430*/  IADD3.X R3, RZ, c[0x0][0x1b4], RZ, P0, !PT ;  /* 0x00006d00ff037a10 */ /* 0x000fca00007fe4ff */
[----:B------:R-:W2:Y:S04]  /*0440*/  LDG.E.128 R4, [R2.64] ;  /* 0x0000000402047981 */ /* 0x000ea8000c1e1d00 */
[----:B------:R0:W3:Y:S04]  /*0450*/  LDG.E.128 R8, [R2.64+0x800] ;  /* 0x0008000402087981 */ /* 0x0000e8000c1e1d00 */
[----:B------:R0:W4:Y:S04]  /*0460*/  LDG.E.128 R12, [R2.64+0x1000] ;  /* 0x00100004020c7981 */ /* 0x000128000c1e1d00 */
[----:B------:R0:W3:Y:S01]  /*0470*/  LDG.E.128 R56, [R2.64+0x1800] ;  /* 0x0018000402387981 */ /* 0x0000e2000c1e1d00 */
        /* <DEDUP_REMOVED lines=46> */
[----:B------:R0:W-:Y:S01]  /*0760*/  STL [R1+0x5c], R16 ;  /* 0x00005c1001007387 */ /* 0x0001e20000100800 */
[----:B------:R-:W-:-:S03]  /*0770*/  PRMT R4, RZ, 0x7610, R5 ;  /* 0x00007610ff047816 */ /* 0x000fc60000000005 */
[----:B------:R1:W-:Y:S01]  /*0780*/  STL [R1+0x58], R3 ;  /* 0x0000580301007387 */ /* 0x0003e20000100800 */
[----:B---3--:R-:W-:-:S03]  /*0790*/  PRMT R252, RZ, 0x5410, R56 ;  /* 0x00005410fffc7816 */ /* 0x008fc60000000038 */
[----:B------:R2:W-:Y:S01]  /*07a0*/  STL [R1+0x54], R2 ;  /* 0x0000540201007387 */ /* 0x0005e20000100800 */
[----:B------:R-:W-:Y:S01]  /*07b0*/  PRMT R251, RZ, 0x7610, R56 ;  /* 0x00007610fffb7816 */ /* 0x000fe20000000038 */
[----:B0-----:R-:W-:Y:S01]  /*07c0*/  CS2R R16, SRZ ;  /* 0x0000000000107805 */ /* 0x001fe2000001ff00 */
        /* <DEDUP_REMOVED lines=8> */
[----:B0-----:R-:W-:Y:S01]  /*0850*/  PRMT R4, RZ, 0x5410, R7 ;  /* 0x00005410ff047816 */ /* 0x001fe20000000007 */
[----:B------:R0:W-:Y:S01]  /*0860*/  STL [R1+0x48], R2 ;  /* 0x0000480201007387 */ /* 0x0001e20000100800 */
[--C-:B------:R-:W-:Y:S02]  /*0870*/  PRMT R246, RZ, 0x5410, R59.reuse ;  /* 0x00005410fff67816 */ /* 0x100fe4000000003b */
[----:B------:R-:W-:Y:S01]  /*0880*/  PRMT R245, RZ, 0x7610, R59 ;  /* 0x00007610fff57816 */ /* 0x000fe2000000003b */
[----:B------:R2:W-:Y:S01]  /*0890*/  STL [R1+0x44], R4 ;  /* 0x0000440401007387 */ /* 0x0005e20000100800 */
[----:B-1----:R-:W-:Y:S02]  /*08a0*/  PRMT R3, RZ, 0x7610, R7 ;  /* 0x00007610ff037816 */ /* 0x002fe40000000007 */
[----:B------:R-:W-:Y:S01]  /*08b0*/  CS2R R6, SRZ ;  /* 0x0000000000067805 */ /* 0x000fe2000001ff00 */
[--C-:B0-----:R-:W-:Y:S02]  /*08c0*/  PRMT R2, RZ, 0x5410, R8.reuse ;  /* 0x00005410ff027816 */ /* 0x101fe40000000008 */
[----:B------:R0:W-:Y:S01]  /*08d0*/  STL [R1+0x40], R3 ;  /* 0x0000400301007387 */ /* 0x0001e20000100800 */
[----:B--2---:R-:W-:-:S03]  /*08e0*/  PRMT R4, RZ, 0x7610, R8 ;  /* 0x00007610ff047816 */ /* 0x004fc60000000008 */
[----:B------:R1:W-:Y:S04]  /*08f0*/  STL [R1+0x3c], R2 ;  /* 0x00003c0201007387 */ /* 0x0003e80000100800 */
[----:B------:R2:W-:Y:S01]  /*0900*/  STL [R1+0x38], R4 ;  /* 0x0000380401007387 */ /* 0x0005e20000100800 */
[--C-:B0-----:R-:W-:Y:S02]  /*0910*/  PRMT R3, RZ, 0x5410, R9.reuse ;  /* 0x00005410ff037816 */ /* 0x101fe40000000009 */
[----:B-1----:R-:W-:-:S03]  /*0920*/  PRMT R2, RZ, 0x7610, R9 ;  /* 0x00007610ff027816 */ /* 0x002fc60000000009 */
[----:B------:R0:W-:Y:S01]  /*0930*/  STL [R1+0x34], R3 ;  /* 0x0000340301007387 */ /* 0x0001e20000100800 */
[----:B------:R-:W-:Y:S01]  /*0940*/  CS2R R8, SRZ ;  /* 0x0000000000087805 */ /* 0x000fe2000001ff00 */
[--C-:B--2---:R-:W-:Y:S02]  /*0950*/  PRMT R4, RZ, 0x5410, R10.reuse ;  /* 0x00005410ff047816 */ /* 0x104fe4000000000a */
        /* <DEDUP_REMOVED lines=9> */
[--C-:B----4-:R-:W-:Y:S02]  /*09f0*/  PRMT R3, RZ, 0x5410, R12.reuse ;  /* 0x00005410ff037816 */ /* 0x110fe4000000000c */
[----:B0-----:R-:W-:-:S03]  /*0a00*/  PRMT R2, RZ, 0x7610, R12 ;  /* 0x00007610ff027816 */ /* 0x001fc6000000000c */
[----:B------:R0:W-:Y:S01]  /*0a10*/  STL [R1+0x1c], R3 ;  /* 0x00001c0301007387 */ /* 0x0001e20000100800 */
[----:B-1----:R-:W-:-:S03]  /*0a20*/  PRMT R4, RZ, 0x5410, R13 ;  /* 0x00005410ff047816 */ /* 0x002fc6000000000d */
[----:B------:R1:W-:Y:S04]  /*0a30*/  STL [R1+0x18], R2 ;  /* 0x0000180201007387 */ /* 0x0003e80000100800 */
[----:B------:R2:W-:Y:S01]  /*0a40*/  STL [R1+0x14], R4 ;  /* 0x0000140401007387 */ /* 0x0005e20000100800 */
[----:B0-----:R-:W-:Y:S02]  /*0a50*/  PRMT R3, RZ, 0x7610, R13 ;  /* 0x00007610ff037816 */ /* 0x001fe4000000000d */
[----:B------:R-:W-:Y:S01]  /*0a60*/  CS2R R12, SRZ ;  /* 0x00000000000c7805 */ /* 0x000fe2000001ff00 */
[--C-:B-1----:R-:W-:Y:S02]  /*0a70*/  PRMT R2, RZ, 0x5410, R14.reuse ;  /* 0x00005410ff027816 */ /* 0x102fe4000000000e */
[----:B------:R0:W-:Y:S01]  /*0a80*/  STL [R1+0x10], R3 ;  /* 0x0000100301007387 */ /* 0x0001e20000100800 */
[----:B--2---:R-:W-:-:S03]  /*0a90*/  PRMT R4, RZ, 0x7610, R14 ;  /* 0x00007610ff047816 */ /* 0x004fc6000000000e */
[----:B------:R1:W-:Y:S04]  /*0aa0*/  STL [R1+0xc], R2 ;  /* 0x00000c0201007387 */ /* 0x0003e80000100800 */
[----:B------:R2:W-:Y:S01]  /*0ab0*/  STL [R1+0x8], R4 ;  /* 0x0000080401007387 */ /* 0x0005e20000100800 */
[--C-:B0-----:R-:W-:Y:S02]  /*0ac0*/  PRMT R3, RZ, 0x5410, R15.reuse ;  /* 0x00005410ff037816 */ /* 0x101fe4000000000f */
[----:B-1----:R-:W-:-:S03]  /*0ad0*/  PRMT R2, RZ, 0x7610, R15 ;  /* 0x00007610ff027816 */ /* 0x002fc6000000000f */
[----:B------:R-:W-:Y:S01]  /*0ae0*/  STL [R1+0x4], R3 ;  /* 0x0000040301007387 */ /* 0x000fe20000100800 */
[----:B------:R-:W-:Y:S01]  /*0af0*/  CS2R R14, SRZ ;  /* 0x00000000000e7805 */ /* 0x000fe2000001ff00 */
[----:B--2---:R-:W-:Y:S02]  /*0b00*/  CS2R R4, SRZ ;  /* 0x0000000000047805 */ /* 0x004fe4000001ff00 */
[----:B------:R0:W-:Y:S02]  /*0b10*/  STL [R1], R2 ;  /* 0x0000000201007387 */ /* 0x0001e40000100800 */
[----:B0-----:R-:W-:Y:S02]  /*0b20*/  CS2R R2, SRZ ;  /* 0x0000000000027805 */ /* 0x001fe4000001ff00 */
.L_x_4630:
[----:B------:R-:W0:Y:S01]  /*0b30*/  S2R R100, SR_TID.X ;  /* 0x0000000000647919 */ /* 0x000e220000002100 */
[----:B------:R-:W-:Y:S01]  /*0b40*/  ISETP.NE.U32.AND P0, PT, RZ, c[0x0][0x1c0], PT ;  /* 0x00007000ff007a0c */ /* 0x000fe20003f05070 */
[----:B------:R-:W-:Y:S01]  /*0b50*/  IMAD R96, R0, c[0x0][0x168], RZ ;  /* 0x00005a0000607a24 */ /* 0x000fe200078e02ff */
[----:B------:R-:W-:Y:S01]  /*0b60*/  MOV R150, 0x4 ;  /* 0x0000000400967802 */ /* 0x000fe20000000f00 */
[----:B------:R-:W2:Y:S01]  /*0b70*/  LDL R220, [R1+0x54] ;  /* 0x0000540001dc7983 */ /* 0x000ea20000100800 */
[----:B------:R-:W-:-:S02]  /*0b80*/  ISETP.NE.AND.EX P0, PT, RZ, c[0x0][0x1c4], PT, P0 ;  /* 0x00007100ff007a0c */ /* 0x000fc40003f05300 */
[----:B------:R-:W-:Y:S01]  /*0b90*/  SHF.R.S32.HI R97, RZ, 0x1f, R96 ;  /* 0x0000001fff617819 */ /* 0x000fe20000011460 */
[----:B------:R-:W-:Y:S01]  /*0ba0*/  IMAD.WIDE R98, R0, R150, c[0x0][0x1a0] ;  /* 0x0000680000627625 */ /* 0x000fe200078e0296 */
[----:B------:R-:W-:Y:S01]  /*0bb0*/  SHF.R.S32.HI R101, RZ, 0x1f, R0 ;  /* 0x0000001fff657819 */ /* 0x000fe20000011400 */
[----:B------:R-:W3:Y:S01]  /*0bc0*/  LDL R210, [R1+0x48] ;  /* 0x0000480001d27983 */ /* 0x000ee20000100800 */
[----:B------:R-:W-:Y:S02]  /*0bd0*/  LEA.HI R97, R97, R96, RZ, 0x3 ;  /* 0x0000006061617211 */ /* 0x000fe400078f18ff */
[----:B------:R-:W-:Y:S01]  /*0be0*/  MOV R170, 0x20 ;  /* 0x0000002000aa7802 */ /* 0x000fe20000000f00 */
[----:B------:R1:W4:Y:S01]  /*0bf0*/  LDG.E R202, [R98.64] ;  /* 0x0000000462ca7981 */ /* 0x000322000c1e1900 */
[----:B------:R-:W-:-:S03]  /*0c00*/  MOV R140, 0x10 ;  /* 0x00000010008c7802 */ /* 0x000fc60000000f00 */
[----:B------:R-:W-:Y:S01]  /*0c10*/  @P0 LEA R96, P1, R0, c[0x0][0x1c0], 0x1 ;  /* 0x0000700000600a11 */ /* 0x000fe200078208ff */
[----:B------:R-:W2:Y:S01]  /*0c20*/  LDL R211, [R1+0x4c] ;  /* 0x00004c0001d37983 */ /* 0x000ea20000100800 */
[----:B0-----:R-:W-:-:S04]  /*0c30*/  LOP3.LUT R100, R100, 0x7f, RZ, 0xc0, !PT ;  /* 0x0000007f64647812 */ /* 0x001fc800078ec0ff */
[----:B------:R-:W-:-:S04]  /*0c40*/  LEA.HI.SX32 R188, R97, R100, 0x1d ;  /* 0x0000006461bc7211 */ /* 0x000fc800078feaff */
[C---:B------:R-:W-:Y:S02]  /*0c50*/  IADD3 R198, R188.reuse, 0x80, RZ ;  /* 0x00000080bcc67810 */ /* 0x040fe40007ffe0ff */
[C---:B------:R-:W-:Y:S01]  /*0c60*/  IADD3 R189, R188.reuse, 0x100, RZ ;  /* 0x00000100bcbd7810 */ /* 0x040fe20007ffe0ff */
[----:B------:R-:W-:Y:S01]  /*0c70*/  IMAD.WIDE.U32 R104, R188, R170, c[0x0][0x188] ;  /* 0x00006200bc687625 */ /* 0x000fe200078e00aa */
[----:B------:R-:W-:-:S03]  /*0c80*/  @P0 LEA.HI.X R97, R0, c[0x0][0x1c4], R101, 0x1, P1 ;  /* 0x0000710000610a11 */ /* 0x000fc600008f0c65 */
[C---:B------:R-:W-:Y:S02]  /*0c90*/  IMAD.WIDE.U32 R132, R198.reuse, R140, c[0x0][0x208] ;  /* 0x00008200c6847625 */ /* 0x040fe400078e008c */
[----:B------:R1:W2:Y:S02]  /*0ca0*/  @P0 LDG.E.U16 R203, [R96.64] ;  /* 0x0000000460cb0981 */ /* 0x0002a4000c1e1500 */
[----:B------:R-:W-:Y:S02]  /*0cb0*/  IMAD.WIDE.U32 R112, R198, R170, c[0x0][0x188] ;  /* 0x00006200c6707625 */ /* 0x000fe400078e00aa */
[----:B------:R-:W2:Y:S02]  /*0cc0*/  LDG.E.128 R132, [R132.64] ;  /* 0x0000000484847981 */ /* 0x000ea4000c1e1d00 */
[C---:B------:R-:W-:Y:S02]  /*0cd0*/  IMAD.WIDE.U32 R136, R189.reuse, R140, c[0x0][0x208] ;  /* 0x00008200bd887625 */ /* 0x040fe400078e008c */
[----:B------:R0:W3:Y:S04]  /*0ce0*/  LDG.E.128 R108, [R112.64] ;  /* 0x00000004706c7981 */ /* 0x0000e8000c1e1d00 */
[----:B-1----:R1:W3:Y:S04]  /*0cf0*/  LDG.E.128 R96, [R104.64] ;  /* 0x0000000468607981 */ /* 0x0022e8000c1e1d00 */
[----:B------:R-:W3:Y:S01]  /*0d00*/  LDG.E.128 R136, [R136.64] ;  /* 0x0000000488887981 */ /* 0x000ee2000c1e1d00 */
[----:B------:R-:W-:Y:S01]  /*0d10*/  ISETP.NE.U32.AND P1, PT, RZ, c[0x0][0x218], PT ;  /* 0x00008600ff007a0c */ /* 0x000fe20003f25070 */
[----:B------:R-:W-:Y:S01]  /*0d20*/  IMAD.WIDE R150, R0, R150, c[0x0][0x1a8] ;  /* 0x00006a0000967625 */ /* 0x000fe200078e0296 */
[----:B------:R-:W-:Y:S01]  /*0d30*/  IADD3 R181, R188, 0x180, RZ ;  /* 0x00000180bcb57810 */ /* 0x000fe20007ffe0ff */
[----:B------:R-:W-:Y:S01]  /*0d40*/  ULDC.U8 UR6, c[0x0][0x1f0] ;  /* 0x00007c0000067ab9 */ /* 0x000fe20000000000 */
[----:B0-----:R-:W3:Y:S04]  /*0d50*/  LDG.E.128 R112, [R112.64+0x10] ;  /* 0x0000100470707981 */ /* 0x001ee8000c1e1d00 */
[----:B-1----:R-:W3:Y:S01]  /*0d60*/  LDG.E.128 R104, [R104.64+0x10] ;  /* 0x0000100468687981 */ /* 0x002ee2000c1e1d00 */
[----:B------:R-:W-:Y:S01]  /*0d70*/  ISETP.NE.AND.EX P1, PT, RZ, c[0x0][0x21c], PT, P1 ;  /* 0x00008700ff007a0c */ /* 0x000fe20003f25310 */
[----:B------:R-:W-:-:S02]  /*0d80*/  IMAD.WIDE.U32 R120, R189, R170, c[0x0][0x188] ;  /* 0x00006200bd787625 */ /* 0x000fc400078e00aa */
[----:B------:R0:W3:Y:S02]  /*0d90*/  LDG.E R184, [R150.64] ;  /* 0x0000000496b87981 */ /* 0x0000e4000c1e1900 */
[----:B------:R-:W-:Y:S02]  /*0da0*/  IMAD.WIDE.U32 R128, R181, R170, c[0x0][0x188] ;  /* 0x00006200b5807625 */ /* 0x000fe400078e00aa */
[----:B------:R1:W3:Y:S02]  /*0db0*/  LDG.E.128 R116, [R120.64] ;  /* 0x0000000478747981 */ /* 0x0002e4000c1e1d00 */
[C---:B------:R-:W-:Y:S02]  /*0dc0*/  IMAD.WIDE.U32 R100, R188.reuse, R140, c[0x0][0x208] ;  /* 0x00008200bc647625 */ /* 0x040fe400078e008c */
[----:B------:R1:W3:Y:S02]  /*0dd0*/  LDG.E.128 R124, [R128.64] ;  /* 0x00000004807c7981 */ /* 0x0002e4000c1e1d00 */
[----:B0-----:R-:W-:-:S02]  /*0de0*/  @P1 IMAD.WIDE.U32 R150, R188, R170, c[0x0][0x218] ;  /* 0x00008600bc961625 */ /* 0x001fc400078e00aa */
[----:B------:R-:W3:Y:S02]  /*0df0*/  LDG.E.128 R100, [R100.64] ;  /* 0x0000000464647981 */ /* 0x000ee4000c1e1d00 */
[-C--:B------:R-:W-:Y:S02]  /*0e00*/  @P1 IMAD.WIDE.U32 R156, R198, R170.reuse, c[0x0][0x218] ;  /* 0x00008600c69c1625 */ /* 0x080fe400078e00aa */
[----:B-----5:R0:W5:Y:S02]  /*0e10*/  @P1 LDG.E.128 R56, [R150.64] ;  /* 0x0000000496381981 */ /* 0x020164000c1e1d00 */
[-C--:B------:R-:W-:Y:S02]  /*0e20*/  @P1 IMAD.WIDE.U32 R162, R189, R170.reuse, c[0x0][0x218] ;  /* 0x00008600bda21625 */ /* 0x080fe400078e00aa */
[----:B------:R0:W5:Y:S02]  /*0e30*/  @P1 LDG.E.128 R60, [R150.64+0x10] ;  /* 0x00001004963c1981 */ /* 0x000164000c1e1d00 */
[----:B------:R-:W-:-:S02]  /*0e40*/  @P1 IMAD.WIDE.U32 R170, R181, R170, c[0x0][0x218] ;  /* 0x00008600b5aa1625 */ /* 0x000fc400078e00aa */
[----:B------:R0:W5:Y:S04]  /*0e50*/  @P1 LDG.E.128 R64, [R156.64] ;  /* 0x000000049c401981 */ /* 0x000168000c1e1d00 */
[----:B------:R0:W5:Y:S04]  /*0e60*/  @P1 LDG.E.128 R68, [R156.64+0x10] ;  /* 0x000010049c441981 */ /* 0x000168000c1e1d00 */
[----:B------:R0:W5:Y:S04]  /*0e70*/  @P1 LDG.E.128 R72, [R162.64] ;  /* 0x00000004a2481981 */ /* 0x000168000c1e1d00 */
[----:B------:R0:W5:Y:S04]  /*0e80*/  @P1 LDG.E.128 R76, [R162.64+0x10] ;  /* 0x00001004a24c1981 */ /* 0x000168000c1e1d00 */
[----:B------:R0:W5:Y:S04]  /*0e90*/  @P1 LDG.E.128 R80, [R170.64] ;  /* 0x00000004aa501981 */ /* 0x000168000c1e1d00 */
[----:B------:R0:W5:Y:S01]  /*0ea0*/  @P1 LDG.E.128 R84, [R170.64+0x10] ;  /* 0x00001004aa541981 */ /* 0x000162000c1e1d00 */
[----:B------:R-:W-:-:S03]  /*0eb0*/  ISETP.NE.AND P1, PT, RZ, UR6, PT ;  /* 0x00000006ff007c0c */ /* 0x000fc6000bf25270 */
[----:B-1----:R-:W3:Y:S04]  /*0ec0*/  LDG.E.128 R128, [R128.64+0x10] ;  /* 0x0000100480807981 */ /* 0x002ee8000c1e1d00 */
[----:B------:R-:W3:Y:S01]  /*0ed0*/  LDG.E.128 R120, [R120.64+0x10] ;  /* 0x0000100478787981 */ /* 0x000ee2000c1e1d00 */
[----:B----4-:R-:W-:Y:S02]  /*0ee0*/  FSEL R202, R202, RZ, !P1 ;  /* 0x000000ffcaca7208 */ /* 0x010fe40004800000 */
[--C-:B--2---:R-:W-:Y:S02]  /*0ef0*/  PRMT R213, RZ, 0x5410, R132.reuse ;  /* 0x00005410ffd57816 */ /* 0x104fe40000000084 */
[----:B------:R-:W-:Y:S02]  /*0f00*/  PRMT R214, RZ, 0x7610, R132 ;  /* 0x00007610ffd67816 */ /* 0x000fe40000000084 */
[----:B---3--:R-:W-:Y:S01]  /*0f10*/  PRMT R132, RZ, 0x5410, R138 ;  /* 0x00005410ff847816 */ /* 0x008fe2000000008a */
[----:B------:R-:W-:-:S02]  /*0f20*/  FADD.FTZ R217, -R202, R106 ;  /* 0x0000006acad97221 */ /* 0x000fc40000010100 */
[C---:B------:R-:W-:Y:S01]  /*0f30*/  FADD.FTZ R106, -R202.reuse, R108 ;  /* 0x0000006cca6a7221 */ /* 0x040fe20000010100 */
[----:B------:R-:W-:Y:S02]  /*0f40*/  PRMT R108, RZ, 0x7610, R138 ;  /* 0x00007610ff6c7816 */ /* 0x000fe4000000008a */
[----:B------:R-:W2:Y:S01]  /*0f50*/  LDL R138, [R1+0x5c] ;  /* 0x00005c00018a7983 */ /* 0x000ea20000100800 */
[--C-:B------:R-:W-:Y:S01]  /*0f60*/  PRMT R215, RZ, 0x5410, R133.reuse ;  /* 0x00005410ffd77816 */ /* 0x100fe20000000085 */
[----:B------:R-:W-:Y:S01]  /*0f70*/  FADD.FTZ R226, -R202, R96 ;  /* 0x00000060cae27221 */ /* 0x000fe20000010100 */
[----:B------:R-:W-:Y:S02]  /*0f80*/  PRMT R216, RZ, 0x7610, R133 ;  /* 0x00007610ffd87816 */ /* 0x000fe40000000085 */
[--C-:B------:R-:W-:Y:S02]  /*0f90*/  PRMT R227, RZ, 0x5410, R136.reuse ;  /* 0x00005410ffe37816 */ /* 0x100fe40000000088 */
[----:B------:R-:W-:-:S02]  /*0fa0*/  PRMT R228, RZ, 0x7610, R136 ;  /* 0x00007610ffe47816 */ /* 0x000fc40000000088 */
[--C-:B------:R-:W-:Y:S02]  /*0fb0*/  PRMT R136, RZ, 0x5410, R137.reuse ;  /* 0x00005410ff887816 */ /* 0x100fe40000000089 */
[----:B------:R-:W-:Y:S02]  /*0fc0*/  PRMT R133, RZ, 0x7610, R137 ;  /* 0x00007610ff857816 */ /* 0x000fe40000000089 */
[----:B------:R-:W3:Y:S01]  /*0fd0*/  LDL R137, [R1+0x58] ;  /* 0x0000580001897983 */ /* 0x000ee20000100800 */
[----:B0-----:R-:W-:Y:S01]  /*0fe0*/  MOV R150, 0x8 ;  /* 0x0000000800967802 */ /* 0x001fe20000000f00 */
[----:B------:R-:W-:Y:S01]  /*0ff0*/  IMAD.WIDE.U32 R140, R181, R140, c[0x0][0x208] ;  /* 0x00008200b58c7625 */ /* 0x000fe200078e008c */
[----:B------:R-:W-:-:S03]  /*1000*/  PRMT R222, RZ, 0x5410, R100 ;  /* 0x00005410ffde7816 */ /* 0x000fc60000000064 */
[----:B------:R-:W-:Y:S02]  /*1010*/  FMUL.FTZ R226, R184, R226 ;  /* 0x000000e2b8e27220 */ /* 0x000fe40000410000 */
[----:B------:R-:W-:Y:S01]  /*1020*/  IMAD.WIDE.U32 R182, R188, R150, c[0x0][0x190] ;  /* 0x00006400bcb67625 */ /* 0x000fe200078e0096 */
[----:B------:R-:W4:Y:S03]  /*1030*/  LDG.E.128 R140, [R140.64] ;  /* 0x000000048c8c7981 */ /* 0x000f26000c1e1d00 */
[----:B------:R-:W-:Y:S01]  /*1040*/  FADD.FTZ R33, R222, R33 ;  /* 0x00000021de217221 */ /* 0x000fe20000010000 */
[----:B------:R0:W5:Y:S01]  /*1050*/  LDG.E.64 R170, [R182.64] ;  /* 0x00000004b6aa7981 */ /* 0x000162000c1e1b00 */
[----:B------:R-:W-:Y:S02]  /*1060*/  FFMA.FTZ R24, R226, R222, R24 ;  /* 0x000000dee2187223 */ /* 0x000fe40000010018 */
[----:B------:R-:W-:-:S02]  /*1070*/  FADD.FTZ R225, -R202, R97 ;  /* 0x00000061cae17221 */ /* 0x000fc40000010100 */
[C---:B------:R-:W-:Y:S01]  /*1080*/  FADD.FTZ R205, -R202.reuse, R107 ;  /* 0x0000006bcacd7221 */ /* 0x040fe20000010100 */
[----:B0-----:R-:W-:Y:S02]  /*1090*/  MOV R182, 0x3f800000 ;  /* 0x3f80000000b67802 */ /* 0x001fe40000000f00 */
[----:B------:R-:W-:Y:S01]  /*10a0*/  @P0 PRMT R182, RZ, 0x5410, R203 ;  /* 0x00005410ffb60816 */ /* 0x000fe200000000cb */
        /* <DEDUP_REMOVED lines=27> */
[----:B------:R-:W4:Y:S01]  /*1260*/  LDL R202, [R1+0x50] ;  /* 0x0000500001ca7983 */ /* 0x000f220000100800 */
[----:B--2---:R-:W-:-:S03]  /*1270*/  FMUL.FTZ R222, R138, R222 ;  /* 0x000000de8ade7220 */ /* 0x004fc60000410000 */
[----:B------:R-:W2:Y:S01]  /*1280*/  LDL R138, [R1+0x44] ;  /* 0x00004400018a7983 */ /* 0x000ea20000100800 */
[----:B------:R-:W-:-:S03]  /*1290*/  PRMT R221, RZ, 0x7610, R100 ;  /* 0x00007610ffdd7816 */ /* 0x000fc60000000064 */
[----:B------:R-:W0:Y:S01]  /*12a0*/  S2R R105, SR_TID.X ;  /* 0x0000000000697919 */ /* 0x000e220000002100 */
[C---:B------:R-:W-:Y:S02]  /*12b0*/  FMUL.FTZ R225, R184.reuse, R225 ;  /* 0x000000e1b8e17220 */ /* 0x040fe40000410000 */
[----:B------:R-:W-:Y:S02]  /*12c0*/  FADD.FTZ R34, R221, R34 ;  /* 0x00000022dd227221 */ /* 0x000fe40000010000 */
[-C--:B------:R-:W-:Y:S02]  /*12d0*/  FFMA.FTZ R25, R225, R221.reuse, R25 ;  /* 0x000000dde1197223 */ /* 0x080fe40000010019 */
[----:B---3--:R-:W-:Y:S02]  /*12e0*/  FMUL.FTZ R221, R137, R221 ;  /* 0x000000dd89dd7220 */ /* 0x008fe40000410000 */
[----:B------:R-:W3:Y:S01]  /*12f0*/  LDL R137, [R1+0x40] ;  /* 0x0000400001897983 */ /* 0x000ee20000100800 */
[----:B------:R-:W-:Y:S01]  /*1300*/  PRMT R98, RZ, 0x5410, R103 ;  /* 0x00005410ff627816 */ /* 0x000fe20000000067 */
[----:B------:R-:W-:Y:S01]  /*1310*/  FMUL.FTZ R217, R184, R217 ;  /* 0x000000d9b8d97220 */ /* 0x000fe20000410000 */
[----:B------:R-:W-:-:S03]  /*1320*/  PRMT R183, RZ, 0x5410, R101 ;  /* 0x00005410ffb77816 */ /* 0x000fc60000000065 */
[----:B------:R-:W-:Y:S01]  /*1330*/  FADD.FTZ R146, R98, R146 ;  /* 0x0000009262927221 */ /* 0x000fe20000010000 */
[----:B----4-:R-:W-:Y:S01]  /*1340*/  PRMT R129, RZ, 0x5410, R143 ;  /* 0x00005410ff817816 */ /* 0x010fe2000000008f */
[----:B------:R-:W-:Y:S01]  /*1350*/  FFMA.FTZ R147, R217, R98, R147 ;  /* 0x00000062d9937223 */ /* 0x000fe20000010093 */
[----:B------:R-:W-:Y:S01]  /*1360*/  PRMT R131, RZ, 0x7610, R143 ;  /* 0x00007610ff837816 */ /* 0x000fe2000000008f */
[----:B------:R-:W-:Y:S01]  /*1370*/  FMUL.FTZ R223, R184, R223 ;  /* 0x000000dfb8df7220 */ /* 0x000fe20000410000 */
[----:B------:R-:W-:Y:S02]  /*1380*/  PRMT R101, RZ, 0x7610, R101 ;  /* 0x00007610ff657816 */ /* 0x000fe40000000065 */
[----:B0-----:R-:W-:Y:S01]  /*1390*/  LOP3.LUT P0, RZ, R105, 0x1f, RZ, 0xc0, !PT ;  /* 0x0000001f69ff7812 */ /* 0x001fe2000780c0ff */
[----:B------:R-:W-:Y:S02]  /*13a0*/  FMUL.FTZ R105, R220, R183 ;  /* 0x000000b7dc697220 */ /* 0x000fe40000410000 */
[----:B------:R-:W-:-:S02]  /*13b0*/  FMUL.FTZ R220, R184, R104 ;  /* 0x00000068b8dc7220 */ /* 0x000fc40000410000 */
[----:B------:R-:W-:Y:S02]  /*13c0*/  FADD.FTZ R36, R101, R36 ;  /* 0x0000002465247221 */ /* 0x000fe40000010000 */
[-C--:B------:R-:W-:Y:S02]  /*13d0*/  FFMA.FTZ R37, R223, R101.reuse, R37 ;  /* 0x00000065df257223 */ /* 0x080fe40000010025 */
[----:B------:R-:W-:Y:S02]  /*13e0*/  FMUL.FTZ R104, R202, R101 ;  /* 0x00000065ca687220 */ /* 0x000fe40000410000 */
[----:B------:R-:W4:Y:S01]  /*13f0*/  LDL R101, [R1+0x30] ;  /* 0x0000300001657983 */ /* 0x000f220000100800 */
[----:B--2---:R-:W-:-:S03]  /*1400*/  FMUL.FTZ R143, R138, R98 ;  /* 0x000000628a8f7220 */ /* 0x004fc60000410000 */
[----:B------:R-:W2:Y:S01]  /*1410*/  LDL R98, [R1+0x24] ;  /* 0x0000240001627983 */ /* 0x000ea20000100800 */
[----:B------:R-:W-:Y:S02]  /*1420*/  PRMT R103, RZ, 0x7610, R103 ;  /* 0x00007610ff677816 */ /* 0x000fe40000000067 */
[--C-:B------:R-:W-:Y:S01]  /*1430*/  PRMT R122, RZ, 0x5410, R141.reuse ;  /* 0x00005410ff7a7816 */ /* 0x100fe2000000008d */
[----:B------:R-:W2:Y:S01]  /*1440*/  LDL R138, [R1+0x2c] ;  /* 0x00002c00018a7983 */ /* 0x000ea20000100800 */
[----:B------:R-:W-:-:S03]  /*1450*/  PRMT R123, RZ, 0x7610, R141 ;  /* 0x00007610ff7b7816 */ /* 0x000fc6000000008d */
[----:B------:R-:W2:Y:S01]  /*1460*/  LDL R141, [R1+0x3c] ;  /* 0x00003c00018d7983 */ /* 0x000ea20000100800 */
[--C-:B------:R-:W-:Y:S02]  /*1470*/  PRMT R125, RZ, 0x5410, R142.reuse ;  /* 0x00005410ff7d7816 */ /* 0x100fe4000000008e */
[----:B------:R-:W-:Y:S01]  /*1480*/  PRMT R127, RZ, 0x7610, R142 ;  /* 0x00007610ff7f7816 */ /* 0x000fe2000000008e */
[----:B---3--:R-:W-:Y:S02]  /*1490*/  FMUL.FTZ R142, R137, R103 ;  /* 0x00000067898e7220 */ /* 0x008fe40000410000 */
[----:B------:R-:W3:Y:S01]  /*14a0*/  LDL R137, [R1+0x28] ;  /* 0x0000280001897983 */ /* 0x000ee20000100800 */
[----:B------:R-:W-:Y:S01]  /*14b0*/  PRMT R209, RZ, 0x5410, R135 ;  /* 0x00005410ffd17816 */ /* 0x000fe20000000087 */
[----:B------:R-:W-:Y:S01]  /*14c0*/  FMUL.FTZ R206, R184, R206 ;  /* 0x000000ceb8ce7220 */ /* 0x000fe20000410000 */
[--C-:B------:R-:W-:Y:S02]  /*14d0*/  PRMT R100, RZ, 0x5410, R139.reuse ;  /* 0x00005410ff647816 */ /* 0x100fe4000000008b */
[----:B------:R-:W-:Y:S01]  /*14e0*/  PRMT R99, RZ, 0x7610, R139 ;  /* 0x00007610ff637816 */ /* 0x000fe2000000008b */
[----:B------:R-:W-:Y:S01]  /*14f0*/  FADD.FTZ R164, R209, R164 ;  /* 0x000000a4d1a47221 */ /* 0x000fe20000010000 */
[----:B------:R-:W3:Y:S01]  /*1500*/  LDL R139, [R1+0x34] ;  /* 0x00003400018b7983 */ /* 0x000ee20000100800 */
[----:B------:R-:W-:Y:S01]  /*1510*/  FFMA.FTZ R165, R206, R209, R165 ;  /* 0x000000d1cea57223 */ /* 0x000fe200000100a5 */
[--C-:B------:R-:W-:Y:S01]  /*1520*/  PRMT R218, RZ, 0x5410, R102.reuse ;  /* 0x00005410ffda7816 */ /* 0x100fe20000000066 */
[C---:B------:R-:W-:Y:S01]  /*1530*/  FMUL.FTZ R212, R184.reuse, R212 ;  /* 0x000000d4b8d47220 */ /* 0x040fe20000410000 */
[----:B------:R-:W-:Y:S01]  /*1540*/  PRMT R102, RZ, 0x7610, R102 ;  /* 0x00007610ff667816 */ /* 0x000fe20000000066 */
[----:B------:R-:W-:-:S02]  /*1550*/  FMUL.FTZ R219, R184, R219 ;  /* 0x000000dbb8db7220 */ /* 0x000fc40000410000 */
[----:B------:R-:W-:Y:S02]  /*1560*/  FADD.FTZ R154, R216, R154 ;  /* 0x0000009ad89a7221 */ /* 0x000fe40000010000 */
[----:B------:R-:W-:Y:S02]  /*1570*/  FFMA.FTZ R155, R212, R216, R155 ;  /* 0x000000d8d49b7223 */ /* 0x000fe4000001009b */
[----:B------:R-:W-:Y:S02]  /*1580*/  FADD.FTZ R144, R102, R144 ;  /* 0x0000009066907221 */ /* 0x000fe40000010000 */
[-C--:B------:R-:W-:Y:S02]  /*1590*/  FFMA.FTZ R145, R219, R102.reuse, R145 ;  /* 0x00000066db917223 */ /* 0x080fe40000010091 */
[----:B------:R-:W-:Y:S02]  /*15a0*/  FMUL.FTZ R202, R210, R102 ;  /* 0x00000066d2ca7220 */ /* 0x000fe40000410000 */
[----:B------:R-:W3:Y:S01]  /*15b0*/  LDL R102, [R1+0x20] ;  /* 0x0000200001667983 */ /* 0x000ee20000100800 */
[----:B----4-:R-:W-:-:S03]  /*15c0*/  FMUL.FTZ R216, R101, R216 ;  /* 0x000000d865d87220 */ /* 0x010fc60000410000 */
[----:B------:R-:W4:Y:S01]  /*15d0*/  LDL R101, [R1+0x1c] ;  /* 0x00001c0001657983 */ /* 0x000f220000100800 */
[----:B--2---:R-:W-:-:S03]  /*15e0*/  FMUL.FTZ R209, R98, R209 ;  /* 0x000000d162d17220 */ /* 0x004fc60000410000 */
[----:B------:R-:W2:Y:S01]  /*15f0*/  LDL R98, [R1+0x18] ;  /* 0x0000180001627983 */ /* 0x000ea20000100800 */
[--C-:B------:R-:W-:Y:S02]  /*1600*/  PRMT R120, RZ, 0x5410, R140.reuse ;  /* 0x00005410ff787816 */ /* 0x100fe4000000008c */
[----:B------:R-:W-:Y:S02]  /*1610*/  PRMT R121, RZ, 0x7610, R140 ;  /* 0x00007610ff797816 */ /* 0x000fe4000000008c */
[----:B------:R-:W2:Y:S01]  /*1620*/  LDL R140, [R1+0x38] ;  /* 0x00003800018c7983 */ /* 0x000ea20000100800 */
[C---:B------:R-:W-:Y:S01]  /*1630*/  FMUL.FTZ R106, R184.reuse, R106 ;  /* 0x0000006ab86a7220 */ /* 0x040fe20000410000 */
[--C-:B------:R-:W-:Y:S01]  /*1640*/  PRMT R207, RZ, 0x5410, R134.reuse ;  /* 0x00005410ffcf7816 */ /* 0x100fe20000000086 */
[----:B------:R-:W-:Y:S01]  /*1650*/  FMUL.FTZ R224, R184, R224 ;  /* 0x000000e0b8e07220 */ /* 0x000fe20000410000 */
[----:B------:R-:W-:Y:S01]  /*1660*/  PRMT R134, RZ, 0x7610, R134 ;  /* 0x00007610ff867816 */ /* 0x000fe20000000086 */
[----:B------:R-:W-:-:S02]  /*1670*/  FADD.FTZ R149, R213, R149 ;  /* 0x00000095d5957221 */ /* 0x000fc40000010000 */
[----:B------:R-:W-:Y:S02]  /*1680*/  FFMA.FTZ R20, R106, R213, R20 ;  /* 0x000000d56a147223 */ /* 0x000fe40000010014 */
[C---:B------:R-:W-:Y:S02]  /*1690*/  FMUL.FTZ R203, R184.reuse, R203 ;  /* 0x000000cbb8cb7220 */ /* 0x040fe40000410000 */
[----:B------:R-:W-:Y:S02]  /*16a0*/  FMUL.FTZ R213, R141, R213 ;  /* 0x000000d58dd57220 */ /* 0x000fe40000410000 */
[----:B------:R-:W-:Y:S02]  /*16b0*/  FMUL.FTZ R204, R184, R204 ;  /* 0x000000ccb8cc7220 */ /* 0x000fe40000410000 */
[----:B------:R-:W-:Y:S02]  /*16c0*/  FADD.FTZ R35, R183, R35 ;  /* 0x00000023b7237221 */ /* 0x000fe40000010000 */
[----:B------:R-:W-:-:S02]  /*16d0*/  FFMA.FTZ R23, R224, R183, R23 ;  /* 0x000000b7e0177223 */ /* 0x000fc40000010017 */
[C---:B------:R-:W-:Y:S02]  /*16e0*/  FMUL.FTZ R141, R184.reuse, R97 ;  /* 0x00000061b88d7220 */ /* 0x040fe40000410000 */
[----:B------:R-:W-:Y:S02]  /*16f0*/  FMUL.FTZ R183, R184, R205 ;  /* 0x000000cdb8b77220 */ /* 0x000fe40000410000 */
[----:B------:R-:W-:Y:S02]  /*1700*/  FADD.FTZ R97, RZ, R222 ;  /* 0x000000deff617221 */ /* 0x000fe40000010000 */
[----:B------:R-:W-:Y:S02]  /*1710*/  FADD.FTZ R158, R207, R158 ;  /* 0x0000009ecf9e7221 */ /* 0x000fe40000010000 */
[-C--:B------:R-:W-:Y:S02]  /*1720*/  FFMA.FTZ R159, R203, R207.reuse, R159 ;  /* 0x000000cfcb9f7223 */ /* 0x080fe4000001009f */
[----:B------:R-:W-:-:S02]  /*1730*/  FMUL.FTZ R205, R138, R207 ;  /* 0x000000cf8acd7220 */ /* 0x000fc40000410000 */
[----:B------:R-:W-:Y:S02]  /*1740*/  FADD.FTZ R160, R134, R160 ;  /* 0x000000a086a07221 */ /* 0x000fe40000010000 */
[-C--:B------:R-:W-:Y:S02]  /*1750*/  FFMA.FTZ R161, R204, R134.reuse, R161 ;  /* 0x00000086cca17223 */ /* 0x080fe400000100a1 */
[----:B---3--:R-:W-:Y:S02]  /*1760*/  FMUL.FTZ R207, R137, R134 ;  /* 0x0000008689cf7220 */ /* 0x008fe40000410000 */
[----:B------:R-:W-:Y:S02]  /*1770*/  FADD.FTZ R38, R218, R38 ;  /* 0x00000026da267221 */ /* 0x000fe40000010000 */
[----:B------:R-:W-:Y:S02]  /*1780*/  FFMA.FTZ R39, R220, R218, R39 ;  /* 0x000000dadc277223 */ /* 0x000fe40000010027 */
[----:B------:R-:W-:-:S02]  /*1790*/  FMUL.FTZ R134, R184, R96 ;  /* 0x00000060b8867220 */ /* 0x000fc40000410000 */
[----:B------:R-:W-:Y:S02]  /*17a0*/  FMUL.FTZ R218, R211, R218 ;  /* 0x000000dad3da7220 */ /* 0x000fe40000410000 */
[----:B------:R-:W-:Y:S02]  /*17b0*/  FADD.FTZ R97, R97, R221 ;  /* 0x000000dd61617221 */ /* 0x000fe40000010000 */
[----:B------:R-:W-:Y:S02]  /*17c0*/  FFMA.FTZ R96, R226, R222, RZ ;  /* 0x000000dee2607223 */ /* 0x000fe400000100ff */
[----:B------:R-:W-:Y:S02]  /*17d0*/  FMUL.FTZ R211, R184, R110 ;  /* 0x0000006eb8d37220 */ /* 0x000fe40000410000 */
[----:B------:R-:W-:Y:S01]  /*17e0*/  FFMA.FTZ R96, R225, R221, R96 ;  /* 0x000000dde1607223 */ /* 0x000fe20000010060 */
[----:B------:R-:W3:Y:S01]  /*17f0*/  LDL R110, [R1+0x10] ;  /* 0x00001000016e7983 */ /* 0x000ee20000100800 */
[----:B------:R-:W-:-:S02]  /*1800*/  FADD.FTZ R97, R97, R105 ;  /* 0x0000006961617221 */ /* 0x000fc40000010000 */
[----:B------:R-:W-:Y:S02]  /*1810*/  FADD.FTZ R153, R215, R153 ;  /* 0x00000099d7997221 */ /* 0x000fe40000010000 */
[-C--:B------:R-:W-:Y:S02]  /*1820*/  FFMA.FTZ R19, R211, R215.reuse, R19 ;  /* 0x000000d7d3137223 */ /* 0x080fe40000010013 */
[----:B------:R-:W-:Y:S02]  /*1830*/  FMUL.FTZ R215, R139, R215 ;  /* 0x000000d78bd77220 */ /* 0x000fe40000410000 */
[----:B------:R-:W-:Y:S01]  /*1840*/  FMUL.FTZ R138, R184, R119 ;  /* 0x00000077b88a7220 */ /* 0x000fe20000410000 */
[----:B------:R-:W3:Y:S01]  /*1850*/  LDL R139, [R1+0x14] ;  /* 0x00001400018b7983 */ /* 0x000ee20000100800 */
[----:B------:R-:W-:Y:S01]  /*1860*/  FFMA.FTZ R96, R224, R105, R96 ;  /* 0x00000069e0607223 */ /* 0x000fe20000010060 */
[----:B------:R-:W-:Y:S01]  /*1870*/  PRMT R135, RZ, 0x7610, R135 ;  /* 0x00007610ff877816 */ /* 0x000fe20000000087 */
[----:B------:R-:W-:-:S02]  /*1880*/  FADD.FTZ R148, R103, R148 ;  /* 0x0000009467947221 */ /* 0x000fc40000010000 */
[----:B------:R-:W-:Y:S02]  /*1890*/  FFMA.FTZ R22, R183, R103, R22 ;  /* 0x00000067b7167223 */ /* 0x000fe40000010016 */
[----:B------:R-:W3:Y:S01]  /*18a0*/  LDL R103, [R1+0xc] ;  /* 0x00000c0001677983 */ /* 0x000ee20000100800 */
[----:B------:R-:W-:-:S03]  /*18b0*/  FMUL.FTZ R210, R102, R135 ;  /* 0x0000008766d27220 */ /* 0x000fc60000410000 */
[----:B------:R-:W3:Y:S01]  /*18c0*/  LDL R102, [R1+0x8] ;  /* 0x0000080001667983 */ /* 0x000ee20000100800 */
[----:B----4-:R-:W-:-:S03]  /*18d0*/  FMUL.FTZ R137, R101, R227 ;  /* 0x000000e365897220 */ /* 0x010fc60000410000 */
[----:B------:R-:W4:Y:S01]  /*18e0*/  LDL R101, [R1+0x4] ;  /* 0x0000040001657983 */ /* 0x000f220000100800 */
[----:B------:R-:W-:-:S04]  /*18f0*/  IMAD.WIDE.U32 R162, R198, R150, c[0x0][0x190] ;  /* 0x00006400c6a27625 */ /* 0x000fc800078e0096 */
[-C--:B------:R-:W-:Y:S02]  /*1900*/  IMAD.WIDE.U32 R156, R189, R150.reuse, c[0x0][0x190] ;  /* 0x00006400bd9c7625 */ /* 0x080fe400078e0096 */
[----:B------:R-:W5:Y:S02]  /*1910*/  LDG.E.64 R162, [R162.64] ;  /* 0x00000004a2a27981 */ /* 0x000f64000c1e1b00 */
[----:B------:R-:W-:Y:S02]  /*1920*/  IMAD.WIDE.U32 R150, R181, R150, c[0x0][0x190] ;  /* 0x00006400b5967625 */ /* 0x000fe400078e0096 */
[----:B------:R-:W5:Y:S04]  /*1930*/  LDG.E.64 R156, [R156.64] ;  /* 0x000000049c9c7981 */ /* 0x000f68000c1e1b00 */
[----:B------:R-:W5:Y:S01]  /*1940*/  LDG.E.64 R150, [R150.64] ;  /* 0x0000000496967981 */ /* 0x000f62000c1e1b00 */
[----:B--2---:R-:W-:-:S02]  /*1950*/  FMUL.FTZ R119, R98, R228 ;  /* 0x000000e462777220 */ /* 0x004fc40000410000 */
[----:B------:R-:W-:Y:S02]  /*1960*/  FADD.FTZ R98, R97, R104 ;  /* 0x0000006861627221 */ /* 0x000fe40000010000 */
[----:B------:R-:W-:Y:S02]  /*1970*/  FFMA.FTZ R97, R223, R104, R96 ;  /* 0x00000068df617223 */ /* 0x000fe40000010060 */
[----:B------:R-:W-:Y:S02]  /*1980*/  FADD.FTZ R96, R98, R218 ;  /* 0x000000da62607221 */ /* 0x000fe40000010000 */
[----:B------:R-:W2:Y:S01]  /*1990*/  LDL R98, [R1] ;  /* 0x0000000001627983 */ /* 0x000ea20000100800 */
        /* <DEDUP_REMOVED lines=9> */
[CC--:B------:R-:W-:Y:S02]  /*1a30*/  FFMA.FTZ R21, R107.reuse, R214.reuse, R21 ;  /* 0x000000d66b157223 */ /* 0x0c0fe40000010015 */
        /* <DEDUP_REMOVED lines=24> */
[-C--:B------:R-:W-:Y:S02]  /*1bc0*/  FFMA.FTZ R16, R141, R136.reuse, R16 ;  /* 0x000000888d107223 */ /* 0x080fe40000010010 */
[----:B---3--:R-:W-:Y:S02]  /*1bd0*/  FMUL.FTZ R136, R139, R136 ;  /* 0x000000888b887220 */ /* 0x008fe40000410000 */
[----:B------:R-:W-:Y:S02]  /*1be0*/  FADD.FTZ R96, R96, R119 ;  /* 0x0000007760607221 */ /* 0x000fe40000010000 */
[----:B------:R-:W-:Y:S02]  /*1bf0*/  FFMA.FTZ R97, R134, R119, R97 ;  /* 0x0000007786617223 */ /* 0x000fe40000010061 */
[----:B------:R-:W-:-:S02]  /*1c00*/  FMUL.FTZ R140, R110, R133 ;  /* 0x000000856e8c7220 */ /* 0x000fc40000410000 */
[----:B------:R-:W-:Y:S02]  /*1c10*/  FADD.FTZ R96, R96, R136 ;  /* 0x0000008860607221 */ /* 0x000fe40000010000 */
[----:B------:R-:W-:Y:S02]  /*1c20*/  FFMA.FTZ R97, R141, R136, R97 ;  /* 0x000000888d617223 */ /* 0x000fe40000010061 */
[C---:B------:R-:W-:Y:S02]  /*1c30*/  FMUL.FTZ R109, R184.reuse, R109 ;  /* 0x0000006db86d7220 */ /* 0x040fe40000410000 */
[C---:B------:R-:W-:Y:S02]  /*1c40*/  FMUL.FTZ R111, R184.reuse, R111 ;  /* 0x0000006fb86f7220 */ /* 0x040fe40000410000 */
[----:B------:R-:W-:Y:S02]  /*1c50*/  FMUL.FTZ R118, R184, R118 ;  /* 0x00000076b8767220 */ /* 0x000fe40000410000 */
[----:B------:R-:W-:-:S02]  /*1c60*/  FMUL.FTZ R139, R103, R132 ;  /* 0x00000084678b7220 */ /* 0x000fc40000410000 */
[----:B------:R-:W-:Y:S02]  /*1c70*/  FADD.FTZ R96, R96, R140 ;  /* 0x0000008c60607221 */ /* 0x000fe40000010000 */
[----:B------:R-:W-:Y:S02]  /*1c80*/  FADD.FTZ R174, R108, R174 ;  /* 0x000000ae6cae7221 */ /* 0x000fe40000010000 */
[----:B------:R-:W-:Y:S02]  /*1c90*/  FFMA.FTZ R12, R109, R108, R12 ;  /* 0x0000006c6d0c7223 */ /* 0x000fe4000001000c */
[----:B------:R-:W-:Y:S02]  /*1ca0*/  FADD.FTZ R175, R100, R175 ;  /* 0x000000af64af7221 */ /* 0x000fe40000010000 */
[-C--:B------:R-:W-:Y:S02]  /*1cb0*/  FFMA.FTZ R13, R111, R100.reuse, R13 ;  /* 0x000000646f0d7223 */ /* 0x080fe4000001000d */
[----:B----4-:R-:W-:-:S02]  /*1cc0*/  FMUL.FTZ R110, R101, R100 ;  /* 0x00000064656e7220 */ /* 0x010fc40000410000 */
[----:B------:R-:W-:Y:S02]  /*1cd0*/  FMUL.FTZ R108, R102, R108 ;  /* 0x0000006c666c7220 */ /* 0x000fe40000410000 */
[----:B------:R-:W-:-:S04]  /*1ce0*/  FADD.FTZ R100, R96, R139 ;  /* 0x0000008b60647221 */ /* 0x000fc80000010000 */
[----:B------:R-:W-:Y:S02]  /*1cf0*/  FADD.FTZ R100, R100, R108 ;  /* 0x0000006c64647221 */ /* 0x000fe40000010000 */
[C---:B------:R-:W-:Y:S02]  /*1d00*/  FMUL.FTZ R112, R184.reuse, R112 ;  /* 0x00000070b8707220 */ /* 0x040fe40000410000 */
[----:B------:R-:W-:Y:S02]  /*1d10*/  FMUL.FTZ R117, R184, R117 ;  /* 0x00000075b8757220 */ /* 0x000fe40000410000 */
[----:B------:R-:W-:Y:S01]  /*1d20*/  FADD.FTZ R100, R100, R110 ;  /* 0x0000006e64647221 */ /* 0x000fe20000010000 */
[----:B------:R-:W0:Y:S01]  /*1d30*/  S2R R101, SR_TID.X ;  /* 0x0000000000657919 */ /* 0x000e220000002100 */
[----:B------:R-:W-:Y:S02]  /*1d40*/  FMUL.FTZ R113, R184, R113 ;  /* 0x00000071b8717220 */ /* 0x000fe40000410000 */
        /* <DEDUP_REMOVED lines=18> */
[----:B------:R-:W-:Y:S01]  /*1e70*/  FMUL.FTZ R125, R248, R125 ;  /* 0x0000007df87d7220 */ /* 0x000fe20000410000 */
[----:B------:R-:W-:Y:S01]  /*1e80*/  LOP3.LUT P1, RZ, R180, 0xff, RZ, 0xc0, !PT ;  /* 0x000000ffb4ff7812 */ /* 0x000fe2000782c0ff */
[----:B------:R-:W-:-:S02]  /*1e90*/  FADD.FTZ R29, R127, R29 ;  /* 0x0000001d7f1d7221 */ /* 0x000fc40000010000 */
[-C--:B------:R-:W-:Y:S02]  /*1ea0*/  FFMA.FTZ R4, R126, R127.reuse, R4 ;  /* 0x0000007f7e047223 */ /* 0x080fe40000010004 */
[----:B------:R-:W-:Y:S02]  /*1eb0*/  FMUL.FTZ R128, R184, R128 ;  /* 0x00000080b8807220 */ /* 0x000fe40000410000 */
[----:B------:R-:W-:Y:S01]  /*1ec0*/  FMUL.FTZ R127, R247, R127 ;  /* 0x0000007ff77f7220 */ /* 0x000fe20000410000 */
[----:B0-----:R-:W-:Y:S01]  /*1ed0*/  SHF.R.U32.HI R101, RZ, 0x5, R101 ;  /* 0x00000005ff657819 */ /* 0x001fe20000011665 */
[----:B------:R-:W-:Y:S02]  /*1ee0*/  FADD.FTZ R31, R129, R31 ;  /* 0x0000001f811f7221 */ /* 0x000fe40000010000 */
[----:B------:R-:W-:Y:S02]  /*1ef0*/  FFMA.FTZ R5, R128, R129, R5 ;  /* 0x0000008180057223 */ /* 0x000fe40000010005 */
[----:B------:R-:W-:-:S02]  /*1f00*/  FMUL.FTZ R130, R184, R130 ;  /* 0x00000082b8827220 */ /* 0x000fc40000410000 */
[----:B------:R-:W-:Y:S02]  /*1f10*/  FMUL.FTZ R129, R246, R129 ;  /* 0x00000081f6817220 */ /* 0x000fe40000410000 */
[----:B------:R-:W-:Y:S02]  /*1f20*/  FADD.FTZ R173, R132, R173 ;  /* 0x000000ad84ad7221 */ /* 0x000fe40000010000 */
[----:B------:R-:W-:Y:S01]  /*1f30*/  FFMA.FTZ R15, R118, R132, R15 ;  /* 0x00000084760f7223 */ /* 0x000fe2000001000f */
[----:B------:R-:W-:Y:S01]  /*1f40*/  LOP3.LUT R132, R101, 0x7fffffc, RZ, 0xc0, !PT ;  /* 0x07fffffc65847812 */ /* 0x000fe200078ec0ff */
[----:B------:R-:W-:Y:S02]  /*1f50*/  FADD.FTZ R30, R131, R30 ;  /* 0x0000001e831e7221 */ /* 0x000fe40000010000 */
[-C--:B------:R-:W-:Y:S02]  /*1f60*/  FFMA.FTZ R28, R130, R131.reuse, R28 ;  /* 0x00000083821c7223 */ /* 0x080fe4000001001c */
[----:B------:R-:W-:Y:S01]  /*1f70*/  FMUL.FTZ R131, R245, R131 ;  /* 0x00000083f5837220 */ /* 0x000fe20000410000 */
[----:B------:R-:W-:Y:S01]  /*1f80*/  @!P1 IADD3 R132, R132, 0x4, RZ ;  /* 0x0000000484849810 */ /* 0x000fe20007ffe0ff */
        /* <DEDUP_REMOVED lines=8> */
[----:B--2---:R-:W-:Y:S02]  /*2010*/  FMUL.FTZ R116, R98, R99 ;  /* 0x0000006362747220 */ /* 0x004fe40000410000 */
        /* <DEDUP_REMOVED lines=24> */
.L_x_4631:
        /* <DEDUP_REMOVED lines=18> */
.L_x_4632:
[----:B--2---:R-:W2:Y:S01]  /*22c0*/  S2R R99, SR_TID.X ;  /* 0x0000000000637919 */ /* 0x004ea20000002100 */
[----:B------:R-:W-:Y:S01]  /*22d0*/  FADD.FTZ R96, R101, R100 ;  /* 0x0000006465607221 */ /* 0x000fe20000010000 */
[----:B------:R-:W-:Y:S01]  /*22e0*/  ULDC.U8 UR6, c[0x0][0x1f0] ;  /* 0x00007c0000067ab9 */ /* 0x000fe20000000000 */
[----:B0-----:R-:W-:Y:S01]  /*22f0*/  FADD.FTZ R97, R97, R98 ;  /* 0x0000006261617221 */ /* 0x001fe20000010000 */
[----:B------:R-:W-:Y:S01]  /*2300*/  ISETP.NE.AND P1, PT, RZ, UR6, PT ;  /* 0x00000006ff007c0c */ /* 0x000fe2000bf25270 */
[----:B------:R-:W-:Y:S01]  /*2310*/  WARPSYNC 0xffffffff ;  /* 0xffffffff00007948 */ /* 0x000fe20003800000 */
[----:B------:R-:W-:Y:S01]  /*2320*/  HFMA2.MMA R228, -RZ, RZ, 0, 9.5367431640625e-07 ;  /* 0x00000010ffe47435 */ /* 0x000fe200000001ff */
[----:B--2---:R-:W-:-:S04]  /*2330*/  SHF.R.U32.HI R99, RZ, 0x5, R99 ;  /* 0x00000005ff637819 */ /* 0x004fc80000011663 */
[----:B------:R-:W-:-:S04]  /*2340*/  @!P0 LOP3.LUT R99, R99, 0x3, RZ, 0xc0, !PT ;  /* 0x0000000363638812 */ /* 0x000fc800078ec0ff */
[----:B------:R-:W-:-:S05]  /*2350*/  @!P0 IADD3 R99, R132, R99, RZ ;  /* 0x0000006384638210 */ /* 0x000fca0007ffe0ff */
[----:B------:R0:W-:Y:S04]  /*2360*/  @!P0 STS.64 [R99.X8+0x4000], R96 ;  /* 0x0040006063008388 */ /* 0x0001e80000008a00 */
[----:B------:R-:W-:Y:S01]  /*2370*/  BAR.SYNC.DEFER_BLOCKING 0x0 ;  /* 0x0000000000007b1d */ /* 0x000fe20000010000 */
[----:B0-----:R-:W-:-:S06]  /*2380*/  IMAD.WIDE.U32 R96, R188, R228, c[0x0][0x170] ;  /* 0x00005c00bc607625 */ /* 0x001fcc00078e00e4 */
[----:B-1----:R-:W2:Y:S01]  /*2390*/  LDG.E.128 R96, [R96.64] ;  /* 0x0000000460607981 */ /* 0x002ea2000c1e1d00 */
[----:B------:R-:W-:Y:S02]  /*23a0*/  ISETP.NE.U32.AND P0, PT, RZ, c[0x0][0x218], PT ;  /* 0x00008600ff007a0c */ /* 0x000fe40003f05070 */
[----:B------:R-:W-:Y:S01]  /*23b0*/  ISETP.NE.U32.AND P2, PT, RZ, c[0x0][0x258], PT ;  /* 0x00009600ff007a0c */ /* 0x000fe20003f45070 */
[----:B------:R-:W0:Y:S01]  /*23c0*/  LDS.128 R100, [R132.X8+0x4000] ;  /* 0x0040000084647984 */ /* 0x000e220000008c00 */
[----:B------:R-:W-:Y:S02]  /*23d0*/  ISETP.NE.AND.EX P0, PT, RZ, c[0x0][0x21c], PT, P0 ;  /* 0x00008700ff007a0c */ /* 0x000fe40003f05300 */
[----:B------:R-:W-:Y:S02]  /*23e0*/  ISETP.NE.AND.EX P2, PT, RZ, c[0x0][0x25c], PT, P2 ;  /* 0x00009700ff007a0c */ /* 0x000fe40003f45320 */
[----:B-----5:R-:W-:Y:S02]  /*23f0*/  LOP3.LUT P3, RZ, R170, 0xff00, RZ, 0xc0, !PT ;  /* 0x0000ff00aaff7812 */ /* 0x020fe4000786c0ff */
[----:B------:R-:W-:-:S02]  /*2400*/  LOP3.LUT P4, RZ, R171, 0xff, RZ, 0xc0, !PT ;  /* 0x000000ffabff7812 */ /* 0x000fc4000788c0ff */
[C---:B------:R-:W-:Y:S02]  /*2410*/  LOP3.LUT P5, RZ, R171.reuse, 0xff00, RZ, 0xc0, !PT ;  /* 0x0000ff00abff7812 */ /* 0x040fe400078ac0ff */
[----:B------:R-:W-:Y:S01]  /*2420*/  LOP3.LUT P6, RZ, R171, 0xff0000, RZ, 0xc0, !PT ;  /* 0x00ff0000abff7812 */ /* 0x000fe200078cc0ff */
        /* <DEDUP_REMOVED lines=10> */
[----:B------:R-:W-:Y:S01]  /*24d0*/  FMUL.FTZ R133, R101, c[0x0][0x1e0] ;  /* 0x0000780065857a20 */ /* 0x000fe20000410000 */
[----:B------:R-:W-:Y:S02]  /*24e0*/  MOV R101, R170 ;  /* 0x000000aa00657202 */ /* 0x000fe40000000f00 */
[----:B------:R-:W-:-:S02]  /*24f0*/  FSEL R132, R100, RZ, !P1 ;  /* 0x000000ff64847208 */ /* 0x000fc40004800000 */
[----:B------:R-:W-:-:S03]  /*2500*/  LOP3.LUT P1, RZ, R101, 0xff, RZ, 0xc0, !PT ;  /* 0x000000ff65ff7812 */ /* 0x000fc6000782c0ff */
[-CC-:B------:R-:W-:Y:S02]  /*2510*/  FFMA.FTZ R226, R226, R133.reuse, R132.reuse ;  /* 0x00000085e2e27223 */ /* 0x180fe40000010084 */
[-C--:B------:R-:W-:Y:S02]  /*2520*/  FFMA.FTZ R225, R225, R133.reuse, R132 ;  /* 0x00000085e1e17223 */ /* 0x080fe40000010084 */
[----:B------:R-:W-:Y:S01]  /*2530*/  FADD.FTZ R226, R222, -R226 ;  /* 0x800000e2dee27221 */ /* 0x000fe20000010000 */
[----:B------:R-:W-:Y:S01]  /*2540*/  HFMA2.MMA R222, -RZ, RZ, 0, 0 ;  /* 0x00000000ffde7435 */ /* 0x000fe200000001ff */
[----:B------:R-:W-:Y:S01]  /*2550*/  FADD.FTZ R225, R221, -R225 ;  /* 0x800000e1dde17221 */ /* 0x000fe20000010000 */
[----:B------:R-:W-:Y:S01]  /*2560*/  MOV R221, RZ ;  /* 0x000000ff00dd7202 */ /* 0x000fe20000000f00 */
[----:B------:R-:W-:Y:S02]  /*2570*/  FMUL.FTZ R100, R184, R226 ;  /* 0x000000e2b8647220 */ /* 0x000fe40000410000 */
[----:B------:R-:W-:-:S02]  /*2580*/  FFMA.FTZ R224, R224, R133, R132 ;  /* 0x00000085e0e07223 */ /* 0x000fc40000010084 */
[----:B------:R-:W-:Y:S02]  /*2590*/  @P0 FADD.FTZ R100, R56, R100 ;  /* 0x0000006438640221 */ /* 0x000fe40000010000 */
[----:B------:R-:W-:Y:S02]  /*25a0*/  FFMA.FTZ R223, R223, R133, R132 ;  /* 0x00000085dfdf7223 */ /* 0x000fe40000010084 */
[C---:B------:R-:W-:Y:S01]  /*25b0*/  FMUL.FTZ R101, R100.reuse, R182 ;  /* 0x000000b664657220 */ /* 0x040fe20000410000 */
[----:B------:R-:W-:Y:S01]  /*25c0*/  SEL R100, R100, R88, P2 ;  /* 0x0000005864647207 */ /* 0x000fe20001000000 */
[----:B------:R-:W-:Y:S02]  /*25d0*/  FADD.FTZ R224, R105, -R224 ;  /* 0x800000e069e07221 */ /* 0x000fe40000010000 */
[----:B------:R-:W-:Y:S02]  /*25e0*/  FMUL.FTZ R101, R101, c[0x0][0x1e8] ;  /* 0x00007a0065657a20 */ /* 0x000fe40000410000 */
[----:B------:R-:W-:-:S02]  /*25f0*/  FADD.FTZ R223, R104, -R223 ;  /* 0x800000df68df7221 */ /* 0x000fc40000010000 */
[-CC-:B------:R-:W-:Y:S02]  /*2600*/  FFMA.FTZ R220, R220, R133.reuse, R132.reuse ;  /* 0x00000085dcdc7223 */ /* 0x180fe40000010084 */
[-CC-:B------:R-:W-:Y:S02]  /*2610*/  FFMA.FTZ R219, R219, R133.reuse, R132.reuse ;  /* 0x00000085dbdb7223 */ /* 0x180fe40000010084 */
[-CC-:B------:R-:W-:Y:S02]  /*2620*/  FFMA.FTZ R217, R217, R133.reuse, R132.reuse ;  /* 0x00000085d9d97223 */ /* 0x180fe40000010084 */
[----:B------:R-:W-:Y:S02]  /*2630*/  FFMA.FTZ R183, R183, R133, R132 ;  /* 0x00000085b7b77223 */ /* 0x000fe40000010084 */
[C---:B------:R-:W-:Y:S02]  /*2640*/  FMUL.FTZ R225, R184.reuse, R225 ;  /* 0x000000e1b8e17220 */ /* 0x040fe40000410000 */
[----:B------:R-:W-:-:S02]  /*2650*/  FMUL.FTZ R224, R184, R224 ;  /* 0x000000e0b8e07220 */ /* 0x000fc40000410000 */
[----:B------:R-:W-:Y:S02]  /*2660*/  FMUL.FTZ R223, R184, R223 ;  /* 0x000000dfb8df7220 */ /* 0x000fe40000410000 */
[----:B------:R-:W-:Y:S02]  /*2670*/  FADD.FTZ R218, R218, -R220 ;  /* 0x800000dcdada7221 */ /* 0x000fe40000010000 */
[----:B------:R-:W-:Y:S02]  /*2680*/  FADD.FTZ R219, R202, -R219 ;  /* 0x800000dbcadb7221 */ /* 0x000fe40000010000 */
[----:B------:R-:W-:Y:S02]  /*2690*/  FADD.FTZ R143, R143, -R217 ;  /* 0x800000d98f8f7221 */ /* 0x000fe40000010000 */
[----:B------:R-:W-:Y:S02]  /*26a0*/  FADD.FTZ R142, R142, -R183 ;  /* 0x800000b78e8e7221 */ /* 0x000fe40000010000 */
[----:B------:R-:W-:-:S02]  /*26b0*/  @P0 FADD.FTZ R225, R57, R225 ;  /* 0x000000e139e10221 */ /* 0x000fc40000010000 */
[----:B------:R-:W-:Y:S02]  /*26c0*/  @P0 FADD.FTZ R224, R58, R224 ;  /* 0x000000e03ae00221 */ /* 0x000fe40000010000 */
[----:B------:R-:W-:Y:S02]  /*26d0*/  @P0 FADD.FTZ R223, R59, R223 ;  /* 0x000000df3bdf0221 */ /* 0x000fe40000010000 */
[C---:B------:R-:W-:Y:S02]  /*26e0*/  FMUL.FTZ R218, R184.reuse, R218 ;  /* 0x000000dab8da7220 */ /* 0x040fe40000410000 */
[C---:B------:R-:W-:Y:S01]  /*26f0*/  FMUL.FTZ R183, R184.reuse, R219 ;  /* 0x000000dbb8b77220 */ /* 0x040fe20000410000 */
[----:B------:R-:W-:Y:S01]  /*2700*/  SEL R103, R223, R91, P2 ;  /* 0x0000005bdf677207 */ /* 0x000fe20001000000 */
[C---:B------:R-:W-:Y:S02]  /*2710*/  FMUL.FTZ R202, R184.reuse, R143 ;  /* 0x0000008fb8ca7220 */ /* 0x040fe40000410000 */
[----:B------:R-:W-:-:S02]  /*2720*/  FMUL.FTZ R217, R184, R142 ;  /* 0x0000008eb8d97220 */ /* 0x000fc40000410000 */
[----:B------:R-:W-:Y:S01]  /*2730*/  @P0 FADD.FTZ R218, R60, R218 ;  /* 0x000000da3cda0221 */ /* 0x000fe20000010000 */
[----:B------:R-:W-:Y:S01]  /*2740*/  CS2R R142, SRZ ;  /* 0x00000000008e7805 */ /* 0x000fe2000001ff00 */
[----:B------:R-:W-:Y:S02]  /*2750*/  @P0 FADD.FTZ R183, R61, R183 ;  /* 0x000000b73db70221 */ /* 0x000fe40000010000 */
[----:B------:R-:W-:Y:S02]  /*2760*/  @P0 FADD.FTZ R202, R62, R202 ;  /* 0x000000ca3eca0221 */ /* 0x000fe40000010000 */
[----:B------:R-:W-:Y:S01]  /*2770*/  @P0 FADD.FTZ R217, R63, R217 ;  /* 0x000000d93fd90221 */ /* 0x000fe20000010000 */
[--C-:B--2---:R-:W-:Y:S02]  /*2780*/  @P1 PRMT R102, RZ, 0x5410, R96.reuse ;  /* 0x00005410ff661816 */ /* 0x104fe40000000060 */
[----:B------:R-:W-:-:S03]  /*2790*/  @P3 PRMT R96, RZ, 0x7610, R96 ;  /* 0x00007610ff603816 */ /* 0x000fc60000000060 */
[----:B------:R-:W-:Y:S01]  /*27a0*/  @P1 FMUL.FTZ R222, R101, R102 ;  /* 0x0000006665de1220 */ /* 0x000fe20000410000 */
[----:B------:R-:W-:Y:S01]  /*27b0*/  @P1 PRMT R102, RZ, 0x5410, R52 ;  /* 0x00005410ff661816 */ /* 0x000fe20000000034 */
[-CC-:B------:R-:W-:Y:S02]  /*27c0*/  FFMA.FTZ R106, R106, R133.reuse, R132.reuse ;  /* 0x000000856a6a7223 */ /* 0x180fe40000010084 */
[-CC-:B------:R-:W-:Y:S02]  /*27d0*/  FFMA.FTZ R107, R107, R133.reuse, R132.reuse ;  /* 0x000000856b6b7223 */ /* 0x180fe40000010084 */
[----:B------:R-:W-:Y:S01]  /*27e0*/  @P1 FMUL.FTZ R221, R101, R102 ;  /* 0x0000006665dd1220 */ /* 0x000fe20000410000 */
[----:B------:R-:W-:Y:S01]  /*27f0*/  ISETP.NE.U32.AND P1, PT, RZ, c[0x0][0x258], PT ;  /* 0x00009600ff007a0c */ /* 0x000fe20003f25070 */
[--C-:B------:R-:W-:Y:S01]  /*2800*/  FFMA.FTZ R211, R211, R133, R132.reuse ;  /* 0x00000085d3d37223 */ /* 0x100fe20000010084 */
[----:B------:R-:W-:Y:S01]  /*2810*/  SEL R101, R225, R89, P2 ;  /* 0x00000059e1657207 */ /* 0x000fe20001000000 */
[-CC-:B------:R-:W-:Y:S01]  /*2820*/  FFMA.FTZ R204, R204, R133.reuse, R132.reuse ;  /* 0x00000085cccc7223 */ /* 0x180fe20000010084 */
[----:B------:R-:W-:Y:S01]  /*2830*/  ISETP.NE.AND.EX P1, PT, RZ, c[0x0][0x25c], PT, P1 ;  /* 0x00009700ff007a0c */ /* 0x000fe20003f25310 */
[-CC-:B------:R-:W-:Y:S01]  /*2840*/  FFMA.FTZ R203, R203, R133.reuse, R132.reuse ;  /* 0x00000085cbcb7223 */ /* 0x180fe20000010084 */
[----:B------:R-:W-:Y:S01]  /*2850*/  SEL R102, R224, R90, P2 ;  /* 0x0000005ae0667207 */ /* 0x000fe20001000000 */
[----:B------:R-:W-:-:S02]  /*2860*/  FFMA.FTZ R208, R208, R133, R132 ;  /* 0x00000085d0d07223 */ /* 0x000fc40000010084 */
[-CC-:B------:R-:W-:Y:S02]  /*2870*/  FFMA.FTZ R135, R135, R133.reuse, R132.reuse ;  /* 0x0000008587877223 */ /* 0x180fe40000010084 */
[-CC-:B------:R-:W-:Y:S02]  /*2880*/  FFMA.FTZ R141, R141, R133.reuse, R132.reuse ;  /* 0x000000858d8d7223 */ /* 0x180fe40000010084 */
[-CC-:B------:R-:W-:Y:S02]  /*2890*/  FFMA.FTZ R109, R109, R133.reuse, R132.reuse ;  /* 0x000000856d6d7223 */ /* 0x180fe40000010084 */
[-CC-:B------:R-:W-:Y:S02]  /*28a0*/  FFMA.FTZ R111, R111, R133.reuse, R132.reuse ;  /* 0x000000856f6f7223 */ /* 0x180fe40000010084 */
[----:B------:R-:W-:Y:S01]  /*28b0*/  @P1 MOV R104, 0x20 ;  /* 0x0000002000681802 */ /* 0x000fe20000000f00 */
[-CC-:B------:R-:W-:Y:S02]  /*28c0*/  FFMA.FTZ R117, R117, R133.reuse, R132.reuse ;  /* 0x0000008575757223 */ /* 0x180fe40000010084 */
[----:B------:R-:W-:-:S02]  /*28d0*/  FFMA.FTZ R124, R124, R133, R132 ;  /* 0x000000857c7c7223 */ /* 0x000fc40000010084 */
[----:B------:R-:W-:-:S04]  /*28e0*/  @P1 IMAD.WIDE.U32 R104, R188, R104, c[0x0][0x258] ;  /* 0x00009600bc681625 */ /* 0x000fc800078e0068 */
[-CC-:B------:R-:W-:Y:S01]  /*28f0*/  FFMA.FTZ R126, R126, R133.reuse, R132.reuse ;  /* 0x000000857e7e7223 */ /* 0x180fe20000010084 */
[----:B------:R0:W-:Y:S01]  /*2900*/  @P1 STG.E.128 [R104.64], R100 ;  /* 0x0000006468001986 */ /* 0x0001e2000c101d04 */
[-CC-:B------:R-:W-:Y:S02]  /*2910*/  FFMA.FTZ R128, R128, R133.reuse, R132.reuse ;  /* 0x0000008580807223 */ /* 0x180fe40000010084 */
[----:B------:R-:W-:Y:S01]  /*2920*/  FFMA.FTZ R130, R130, R133, R132 ;  /* 0x0000008582827223 */ /* 0x000fe20000010084 */
[----:B------:R-:W-:Y:S01]  /*2930*/  IADD3 R0, R0, c[0x0][0x160], RZ ;  /* 0x0000580000007a10 */ /* 0x000fe20007ffe0ff */
[----:B------:R-:W-:Y:S01]  /*2940*/  FADD.FTZ R2, R222, R2 ;  /* 0x00000002de027221 */ /* 0x000fe20000010000 */
[----:B0-----:R-:W-:Y:S02]  /*2950*/  SEL R100, R218, R92, P2 ;  /* 0x0000005cda647207 */ /* 0x001fe40001000000 */
[----:B------:R-:W-:Y:S02]  /*2960*/  SEL R101, R183, R93, P2 ;  /* 0x0000005db7657207 */ /* 0x000fe40001000000 */
[----:B------:R-:W-:-:S02]  /*2970*/  SEL R102, R202, R94, P2 ;  /* 0x0000005eca667207 */ /* 0x000fc40001000000 */
[----:B------:R-:W-:-:S05]  /*2980*/  SEL R103, R217, R95, P2 ;  /* 0x0000005fd9677207 */ /* 0x000fca0001000000 */
[----:B------:R0:W-:Y:S02]  /*2990*/  @P1 STG.E.128 [R104.64+0x10], R100 ;  /* 0x0000106468001986 */ /* 0x0001e4000c101d04 */
[----:B0-----:R-:W-:Y:S01]  /*29a0*/  FMUL.FTZ R101, R225, R182 ;  /* 0x000000b6e1657220 */ /* 0x001fe20000410000 */
[----:B------:R-:W-:Y:S01]  /*29b0*/  HFMA2.MMA R100, -RZ, RZ, 0, 0 ;  /* 0x00000000ff647435 */ /* 0x000fe200000001ff */
[----:B------:R-:W-:Y:S02]  /*29c0*/  @P4 PRMT R103, RZ, 0x5410, R54 ;  /* 0x00005410ff674816 */ /* 0x000fe40000000036 */
[----:B------:R-:W-:Y:S01]  /*29d0*/  FMUL.FTZ R101, R101, c[0x0][0x1e8] ;  /* 0x00007a0065657a20 */ /* 0x000fe20000410000 */
[----:B------:R-:W-:-:S03]  /*29e0*/  @P6 PRMT R104, RZ, 0x5410, R55 ;  /* 0x00005410ff686816 */ /* 0x000fc60000000037 */
[----:B------:R-:W-:Y:S01]  /*29f0*/  @P3 FMUL.FTZ R142, R101, R96 ;  /* 0x00000060658e3220 */ /* 0x000fe20000410000 */
[----:B------:R-:W-:-:S05]  /*2a00*/  @P3 PRMT R96, RZ, 0x7610, R52 ;  /* 0x00007610ff603816 */ /* 0x000fca0000000034 */
[----:B------:R-:W-:Y:S01]  /*2a10*/  @P3 FMUL.FTZ R100, R101, R96 ;  /* 0x0000006065643220 */ /* 0x000fe20000410000 */
[----:B------:R-:W-:Y:S01]  /*2a20*/  LOP3.LUT P3, RZ, R170, 0xff0000, RZ, 0xc0, !PT ;  /* 0x00ff0000aaff7812 */ /* 0x000fe2000786c0ff */
[----:B------:R-:W-:-:S03]  /*2a30*/  FMUL.FTZ R96, R224, R182 ;  /* 0x000000b6e0607220 */ /* 0x000fc60000410000 */
[----:B------:R-:W-:Y:S01]  /*2a40*/  F2FP.BF16.PACK_AB R100, R100, R221 ;  /* 0x000000dd6464723e */ /* 0x000fe200000010ff */
[----:B------:R-:W-:-:S08]  /*2a50*/  FMUL.FTZ R96, R96, c[0x0][0x1e8] ;  /* 0x00007a0060607a20 */ /* 0x000fd00000410000 */
[----:B------:R-:W-:Y:S02]  /*2a60*/  @P3 PRMT R101, RZ, 0x5410, R97 ;  /* 0x00005410ff653816 */ /* 0x000fe40000000061 */
[----:B------:R-:W-:-:S03]  /*2a70*/  @P3 PRMT R102, RZ, 0x5410, R53 ;  /* 0x00005410ff663816 */ /* 0x000fc60000000035 */
[C---:B------:R-:W-:Y:S01]  /*2a80*/  @P3 FMUL.FTZ R143, R96.reuse, R101 ;  /* 0x00000065608f3220 */ /* 0x040fe20000410000 */
[----:B------:R-:W-:Y:S01]  /*2a90*/  MOV R101, RZ ;  /* 0x000000ff00657202 */ /* 0x000fe20000000f00 */
[----:B------:R-:W-:Y:S01]  /*2aa0*/  @P3 FMUL.FTZ R101, R96, R102 ;  /* 0x0000006660653220 */ /* 0x000fe20000410000 */
[----:B------:R-:W-:Y:S01]  /*2ab0*/  LOP3.LUT P3, RZ, R170, 0xff000000, RZ, 0xc0, !PT ;  /* 0xff000000aaff7812 */ /* 0x000fe2000786c0ff */
[----:B------:R-:W-:Y:S01]  /*2ac0*/  FMUL.FTZ R102, R223, R182 ;  /* 0x000000b6df667220 */ /* 0x000fe20000410000 */
[----:B------:R-:W-:Y:S01]  /*2ad0*/  HFMA2.MMA R170, -RZ, RZ, 0, 0 ;  /* 0x00000000ffaa7435 */ /* 0x000fe200000001ff */
[----:B------:R-:W-:Y:S02]  /*2ae0*/  MOV R96, RZ ;  /* 0x000000ff00607202 */ /* 0x000fe40000000f00 */
[----:B------:R-:W-:-:S08]  /*2af0*/  FMUL.FTZ R102, R102, c[0x0][0x1e8] ;  /* 0x00007a0066667a20 */ /* 0x000fd00000410000 */
[----:B------:R-:W-:-:S05]  /*2b00*/  @P3 PRMT R97, RZ, 0x7610, R97 ;  /* 0x00007610ff613816 */ /* 0x000fca0000000061 */
[----:B------:R-:W-:Y:S01]  /*2b10*/  @P3 FMUL.FTZ R170, R102, R97 ;  /* 0x0000006166aa3220 */ /* 0x000fe20000410000 */
[----:B------:R-:W-:-:S05]  /*2b20*/  @P3 PRMT R97, RZ, 0x7610, R53 ;  /* 0x00007610ff613816 */ /* 0x000fca0000000035 */
[----:B------:R-:W-:Y:S01]  /*2b30*/  @P3 FMUL.FTZ R96, R102, R97 ;  /* 0x0000006166603220 */ /* 0x000fe20000410000 */
[----:B------:R-:W-:Y:S01]  /*2b40*/  LOP3.LUT P3, RZ, R171, 0xff000000, RZ, 0xc0, !PT ;  /* 0xff000000abff7812 */ /* 0x000fe2000786c0ff */
[----:B------:R-:W-:Y:S01]  /*2b50*/  FMUL.FTZ R97, R218, R182 ;  /* 0x000000b6da617220 */ /* 0x000fe20000410000 */
[----:B------:R-:W-:Y:S01]  /*2b60*/  HFMA2.MMA R171, -RZ, RZ, 0, 0 ;  /* 0x00000000ffab7435 */ /* 0x000fe200000001ff */
[--C-:B------:R-:W-:Y:S02]  /*2b70*/  @P4 PRMT R102, RZ, 0x5410, R98.reuse ;  /* 0x00005410ff664816 */ /* 0x100fe40000000062 */
[----:B------:R-:W-:Y:S01]  /*2b80*/  FMUL.FTZ R97, R97, c[0x0][0x1e8] ;  /* 0x00007a0061617a20 */ /* 0x000fe20000410000 */
[----:B------:R-:W-:Y:S02]  /*2b90*/  @P5 PRMT R98, RZ, 0x7610, R98 ;  /* 0x00007610ff625816 */ /* 0x000fe40000000062 */
[----:B------:R-:W-:Y:S01]  /*2ba0*/  F2FP.BF16.PACK_AB R101, R96, R101 ;  /* 0x000000656065723e */ /* 0x000fe200000010ff */
[C---:B------:R-:W-:Y:S01]  /*2bb0*/  @P4 FMUL.FTZ R171, R97.reuse, R102 ;  /* 0x0000006661ab4220 */ /* 0x040fe20000410000 */
[----:B------:R-:W-:Y:S01]  /*2bc0*/  MOV R102, RZ ;  /* 0x000000ff00667202 */ /* 0x000fe20000000f00 */
[----:B------:R-:W-:Y:S01]  /*2bd0*/  @P4 FMUL.FTZ R102, R97, R103 ;  /* 0x0000006761664220 */ /* 0x000fe20000410000 */
[----:B------:R-:W-:Y:S01]  /*2be0*/  MOV R97, RZ ;  /* 0x000000ff00617202 */ /* 0x000fe20000000f00 */
[----:B------:R-:W-:Y:S01]  /*2bf0*/  FMUL.FTZ R103, R183, R182 ;  /* 0x000000b6b7677220 */ /* 0x000fe20000410000 */
[----:B------:R-:W-:Y:S01]  /*2c00*/  HFMA2.MMA R183, -RZ, RZ, 0, 0 ;  /* 0x00000000ffb77435 */ /* 0x000fe200000001ff */
[----:B------:R-:W-:-:S02]  /*2c10*/  @P3 PRMT R105, RZ, 0x7610, R55 ;  /* 0x00007610ff693816 */ /* 0x000fc40000000037 */
[----:B------:R-:W-:-:S04]  /*2c20*/  FMUL.FTZ R103, R103, c[0x0][0x1e8] ;  /* 0x00007a0067677a20 */ /* 0x000fc80000410000 */
[----:B------:R-:W-:Y:S01]  /*2c30*/  @P5 FMUL.FTZ R183, R103, R98 ;  /* 0x0000006267b75220 */ /* 0x000fe20000410000 */
[----:B------:R-:W-:-:S05]  /*2c40*/  @P5 PRMT R98, RZ, 0x7610, R54 ;  /* 0x00007610ff625816 */ /* 0x000fca0000000036 */
[----:B------:R-:W-:Y:S01]  /*2c50*/  @P5 FMUL.FTZ R97, R103, R98 ;  /* 0x0000006267615220 */ /* 0x000fe20000410000 */
[----:B------:R-:W-:Y:S01]  /*2c60*/  @P6 PRMT R103, RZ, 0x5410, R99 ;  /* 0x00005410ff676816 */ /* 0x000fe20000000063 */
[----:B------:R-:W-:Y:S01]  /*2c70*/  FMUL.FTZ R98, R202, R182 ;  /* 0x000000b6ca627220 */ /* 0x000fe20000410000 */
[----:B------:R-:W-:Y:S02]  /*2c80*/  HFMA2.MMA R202, -RZ, RZ, 0, 0 ;  /* 0x00000000ffca7435 */ /* 0x000fe400000001ff */
[----:B------:R-:W-:Y:S01]  /*2c90*/  F2FP.BF16.PACK_AB R102, R97, R102 ;  /* 0x000000666166723e */ /* 0x000fe200000010ff */
[----:B------:R-:W-:Y:S02]  /*2ca0*/  FMUL.FTZ R98, R98, c[0x0][0x1e8] ;  /* 0x00007a0062627a20 */ /* 0x000fe40000410000 */
[----:B------:R-:W-:-:S04]  /*2cb0*/  IMAD.WIDE.U32 R96, R188, R228, c[0x0][0x248] ;  /* 0x00009200bc607625 */ /* 0x000fc800078e00e4 */
[C---:B------:R-:W-:Y:S01]  /*2cc0*/  @P6 FMUL.FTZ R202, R98.reuse, R103 ;  /* 0x0000006762ca6220 */ /* 0x040fe20000410000 */
[----:B------:R-:W-:Y:S01]  /*2cd0*/  MOV R103, RZ ;  /* 0x000000ff00677202 */ /* 0x000fe20000000f00 */
[----:B------:R-:W-:Y:S01]  /*2ce0*/  @P6 FMUL.FTZ R103, R98, R104 ;  /* 0x0000006862676220 */ /* 0x000fe20000410000 */
[----:B------:R-:W-:Y:S01]  /*2cf0*/  HFMA2.MMA R104, -RZ, RZ, 0, 0 ;  /* 0x00000000ff687435 */ /* 0x000fe200000001ff */
[----:B------:R-:W-:Y:S01]  /*2d00*/  FMUL.FTZ R98, R217, R182 ;  /* 0x000000b6d9627220 */ /* 0x000fe20000410000 */
[----:B------:R-:W-:-:S03]  /*2d10*/  IADD3 R217, R188, 0x80, RZ ;  /* 0x00000080bcd97810 */ /* 0x000fc60007ffe0ff */
[----:B------:R-:W-:-:S04]  /*2d20*/  FMUL.FTZ R98, R98, c[0x0][0x1e8] ;  /* 0x00007a0062627a20 */ /* 0x000fc80000410000 */
[----:B------:R-:W-:-:S05]  /*2d30*/  @P3 FMUL.FTZ R104, R98, R105 ;  /* 0x0000006962683220 */ /* 0x000fca0000410000 */
[----:B------:R-:W-:-:S05]  /*2d40*/  F2FP.BF16.PACK_AB R103, R104, R103 ;  /* 0x000000676867723e */ /* 0x000fca00000010ff */
[----:B------:R0:W-:Y:S02]  /*2d50*/  STG.E.128 [R96.64], R100 ;  /* 0x0000006460007986 */ /* 0x0001e4000c101d04 */
[----:B0-----:R-:W-:-:S06]  /*2d60*/  IMAD.WIDE.U32 R100, R217, R228, c[0x0][0x170] ;  /* 0x00005c00d9647625 */ /* 0x001fcc00078e00e4 */
[----:B------:R-:W2:Y:S01]  /*2d70*/  LDG.E.128 R100, [R100.64] ;  /* 0x0000000464647981 */ /* 0x000ea2000c1e1d00 */
[----:B------:R-:W-:Y:S01]  /*2d80*/  FFMA.FTZ R96, R212, R133, R132 ;  /* 0x00000085d4607223 */ /* 0x000fe20000010084 */
[----:B------:R-:W-:Y:S01]  /*2d90*/  LOP3.LUT P5, RZ, R162, 0xff00, RZ, 0xc0, !PT ;  /* 0x0000ff00a2ff7812 */ /* 0x000fe200078ac0ff */
[----:B------:R-:W-:Y:S01]  /*2da0*/  FADD.FTZ R106, R213, -R106 ;  /* 0x8000006ad56a7221 */ /* 0x000fe20000010000 */
[----:B------:R-:W-:Y:S01]  /*2db0*/  @P3 PRMT R99, RZ, 0x7610, R99 ;  /* 0x00007610ff633816 */ /* 0x000fe20000000063 */
[----:B------:R-:W-:Y:S01]  /*2dc0*/  FADD.FTZ R107, R214, -R107 ;  /* 0x8000006bd66b7221 */ /* 0x000fe20000010000 */
[----:B------:R-:W-:Y:S01]  /*2dd0*/  LOP3.LUT P6, RZ, R163, 0xff00, RZ, 0xc0, !PT ;  /* 0x0000ff00a3ff7812 */ /* 0x000fe200078cc0ff */
[----:B------:R-:W-:Y:S02]  /*2de0*/  FADD.FTZ R212, R215, -R211 ;  /* 0x800000d3d7d47221 */ /* 0x000fe40000010000 */
[----:B------:R-:W-:Y:S02]  /*2df0*/  FADD.FTZ R96, R216, -R96 ;  /* 0x80000060d8607221 */ /* 0x000fe40000010000 */
[----:B------:R-:W-:-:S02]  /*2e00*/  FADD.FTZ R204, R207, -R204 ;  /* 0x800000cccfcc7221 */ /* 0x000fc40000010000 */
[----:B------:R-:W-:Y:S02]  /*2e10*/  FFMA.FTZ R207, R206, R133, R132 ;  /* 0x00000085cecf7223 */ /* 0x000fe40000010084 */
[C---:B------:R-:W-:Y:S02]  /*2e20*/  FMUL.FTZ R214, R184.reuse, R106 ;  /* 0x0000006ab8d67220 */ /* 0x040fe40000410000 */
[C---:B------:R-:W-:Y:S02]  /*2e30*/  FMUL.FTZ R213, R184.reuse, R107 ;  /* 0x0000006bb8d57220 */ /* 0x040fe40000410000 */
[C---:B------:R-:W-:Y:S02]  /*2e40*/  FMUL.FTZ R212, R184.reuse, R212 ;  /* 0x000000d4b8d47220 */ /* 0x040fe40000410000 */
[----:B------:R-:W-:Y:S01]  /*2e50*/  FMUL.FTZ R211, R184, R96 ;  /* 0x00000060b8d37220 */ /* 0x000fe20000410000 */
[----:B------:R-:W-:Y:S01]  /*2e60*/  @P1 MOV R96, 0x20 ;  /* 0x0000002000601802 */ /* 0x000fe20000000f00 */
[----:B------:R-:W-:-:S02]  /*2e70*/  FADD.FTZ R203, R205, -R203 ;  /* 0x800000cbcdcb7221 */ /* 0x000fc40000010000 */
[----:B------:R-:W-:Y:S02]  /*2e80*/  FADD.FTZ R207, R209, -R207 ;  /* 0x800000cfd1cf7221 */ /* 0x000fe40000010000 */
[----:B------:R-:W-:Y:S02]  /*2e90*/  FADD.FTZ R206, R210, -R208 ;  /* 0x800000d0d2ce7221 */ /* 0x000fe40000010000 */
[----:B------:R-:W-:Y:S02]  /*2ea0*/  @P0 FADD.FTZ R214, R64, R214 ;  /* 0x000000d640d60221 */ /* 0x000fe40000010000 */
[----:B------:R-:W-:Y:S02]  /*2eb0*/  @P0 FADD.FTZ R213, R65, R213 ;  /* 0x000000d541d50221 */ /* 0x000fe40000010000 */
[----:B------:R-:W-:Y:S01]  /*2ec0*/  @P0 FADD.FTZ R212, R66, R212 ;  /* 0x000000d442d40221 */ /* 0x000fe20000010000 */
[----:B------:R-:W-:Y:S01]  /*2ed0*/  SEL R104, R214, R88, P2 ;  /* 0x00000058d6687207 */ /* 0x000fe20001000000 */
[----:B------:R-:W-:Y:S01]  /*2ee0*/  @P0 FADD.FTZ R211, R67, R211 ;  /* 0x000000d343d30221 */ /* 0x000fe20000010000 */
[----:B------:R-:W-:Y:S01]  /*2ef0*/  SEL R105, R213, R89, P2 ;  /* 0x00000059d5697207 */ /* 0x000fe20001000000 */
[----:B------:R-:W-:Y:S01]  /*2f00*/  FMUL.FTZ R208, R184, R203 ;  /* 0x000000cbb8d07220 */ /* 0x000fe20000410000 */
[----:B------:R-:W-:Y:S01]  /*2f10*/  SEL R106, R212, R90, P2 ;  /* 0x0000005ad46a7207 */ /* 0x000fe20001000000 */
[C---:B------:R-:W-:Y:S01]  /*2f20*/  FMUL.FTZ R209, R184.reuse, R204 ;  /* 0x000000ccb8d17220 */ /* 0x040fe20000410000 */
[----:B------:R-:W-:Y:S01]  /*2f30*/  SEL R107, R211, R91, P2 ;  /* 0x0000005bd36b7207 */ /* 0x000fe20001000000 */
[C---:B------:R-:W-:Y:S01]  /*2f40*/  FMUL.FTZ R207, R184.reuse, R207 ;  /* 0x000000cfb8cf7220 */ /* 0x040fe20000410000 */
[----:B------:R-:W-:Y:S01]  /*2f50*/  CS2R R204, SRZ ;  /* 0x0000000000cc7805 */ /* 0x000fe2000001ff00 */
[----:B------:R-:W-:Y:S01]  /*2f60*/  FMUL.FTZ R206, R184, R206 ;  /* 0x000000ceb8ce7220 */ /* 0x000fe20000410000 */
[----:B------:R-:W-:Y:S01]  /*2f70*/  MOV R203, RZ ;  /* 0x000000ff00cb7202 */ /* 0x000fe20000000f00 */
[----:B------:R-:W-:Y:S01]  /*2f80*/  @P1 IMAD.WIDE.U32 R96, R198, R96, c[0x0][0x258] ;  /* 0x00009600c6601625 */ /* 0x000fe200078e0060 */
[----:B------:R-:W-:-:S03]  /*2f90*/  HFMA2.MMA R198, -RZ, RZ, 0, 0 ;  /* 0x00000000ffc67435 */ /* 0x000fc600000001ff */
[----:B------:R-:W-:Y:S01]  /*2fa0*/  @P0 FADD.FTZ R208, R68, R208 ;  /* 0x000000d044d00221 */ /* 0x000fe20000010000 */
[----:B------:R0:W-:Y:S01]  /*2fb0*/  @P1 STG.E.128 [R96.64], R104 ;  /* 0x0000006860001986 */ /* 0x0001e2000c101d04 */
[----:B------:R-:W-:Y:S02]  /*2fc0*/  @P0 FADD.FTZ R209, R69, R209 ;  /* 0x000000d145d10221 */ /* 0x000fe40000010000 */
[----:B------:R-:W-:Y:S02]  /*2fd0*/  @P0 FADD.FTZ R207, R70, R207 ;  /* 0x000000cf46cf0221 */ /* 0x000fe40000010000 */
[----:B------:R-:W-:Y:S02]  /*2fe0*/  @P0 FADD.FTZ R206, R71, R206 ;  /* 0x000000ce47ce0221 */ /* 0x000fe40000010000 */
[-C--:B------:R-:W-:Y:S02]  /*2ff0*/  FMUL.FTZ R214, R214, R182.reuse ;  /* 0x000000b6d6d67220 */ /* 0x080fe40000410000 */
[----:B------:R-:W-:Y:S01]  /*3000*/  @P3 FMUL.FTZ R198, R98, R99 ;  /* 0x0000006362c63220 */ /* 0x000fe20000410000 */
[----:B------:R-:W-:Y:S01]  /*3010*/  LOP3.LUT P3, RZ, R162, 0xff0000, RZ, 0xc0, !PT ;  /* 0x00ff0000a2ff7812 */ /* 0x000fe2000786c0ff */
[----:B------:R-:W-:Y:S01]  /*3020*/  FMUL.FTZ R214, R214, c[0x0][0x1e8] ;  /* 0x00007a00d6d67a20 */ /* 0x000fe20000410000 */
[----:B------:R-:W-:Y:S01]  /*3030*/  @P5 PRMT R99, RZ, 0x7610, R48 ;  /* 0x00007610ff635816 */ /* 0x000fe20000000030 */
[----:B------:R-:W-:-:S04]  /*3040*/  FMUL.FTZ R98, R213, R182 ;  /* 0x000000b6d5627220 */ /* 0x000fc80000410000 */
[----:B------:R-:W-:Y:S01]  /*3050*/  FMUL.FTZ R98, R98, c[0x0][0x1e8] ;  /* 0x00007a0062627a20 */ /* 0x000fe20000410000 */
[C---:B0-----:R-:W-:Y:S01]  /*3060*/  SEL R104, R208.reuse, R92, P2 ;  /* 0x0000005cd0687207 */ /* 0x041fe20001000000 */
[----:B------:R-:W-:Y:S01]  /*3070*/  FMUL.FTZ R208, R208, R182 ;  /* 0x000000b6d0d07220 */ /* 0x000fe20000410000 */
[----:B------:R-:W-:Y:S02]  /*3080*/  SEL R105, R209, R93, P2 ;  /* 0x0000005dd1697207 */ /* 0x000fe40001000000 */
[C---:B------:R-:W-:Y:S01]  /*3090*/  SEL R106, R207.reuse, R94, P2 ;  /* 0x0000005ecf6a7207 */ /* 0x040fe20001000000 */
[----:B------:R-:W-:Y:S01]  /*30a0*/  FMUL.FTZ R207, R207, R182 ;  /* 0x000000b6cfcf7220 */ /* 0x000fe20000410000 */
[----:B------:R-:W-:-:S05]  /*30b0*/  SEL R107, R206, R95, P2 ;  /* 0x0000005fce6b7207 */ /* 0x000fca0001000000 */
[----:B------:R0:W-:Y:S02]  /*30c0*/  @P1 STG.E.128 [R96.64+0x10], R104 ;  /* 0x0000106860001986 */ /* 0x0001e4000c101d04 */
[----:B0-----:R-:W-:Y:S01]  /*30d0*/  MOV R96, R162 ;  /* 0x000000a200607202 */ /* 0x001fe20000000f00 */
[-C--:B------:R-:W-:Y:S02]  /*30e0*/  FMUL.FTZ R106, R209, R182.reuse ;  /* 0x000000b6d16a7220 */ /* 0x080fe40000410000 */
[----:B------:R-:W-:Y:S01]  /*30f0*/  FMUL.FTZ R209, R208, c[0x0][0x1e8] ;  /* 0x00007a00d0d17a20 */ /* 0x000fe20000410000 */
[----:B------:R-:W-:Y:S01]  /*3100*/  LOP3.LUT P4, RZ, R96, 0xff, RZ, 0xc0, !PT ;  /* 0x000000ff60ff7812 */ /* 0x000fe2000788c0ff */
[----:B------:R-:W-:Y:S01]  /*3110*/  FMUL.FTZ R208, R106, c[0x0][0x1e8] ;  /* 0x00007a006ad07a20 */ /* 0x000fe20000410000 */
[----:B------:R-:W-:Y:S01]  /*3120*/  MOV R96, RZ ;  /* 0x000000ff00607202 */ /* 0x000fe20000000f00 */
[----:B------:R-:W-:Y:S02]  /*3130*/  FMUL.FTZ R107, R206, R182 ;  /* 0x000000b6ce6b7220 */ /* 0x000fe40000410000 */
[----:B------:R-:W-:-:S02]  /*3140*/  FMUL.FTZ R206, R207, c[0x0][0x1e8] ;  /* 0x00007a00cfce7a20 */ /* 0x000fc40000410000 */
[----:B------:R-:W-:-:S06]  /*3150*/  FMUL.FTZ R107, R107, c[0x0][0x1e8] ;  /* 0x00007a006b6b7a20 */ /* 0x000fcc0000410000 */
[----:B------:R-:W-:-:S05]  /*3160*/  @P4 PRMT R97, RZ, 0x5410, R48 ;  /* 0x00005410ff614816 */ /* 0x000fca0000000030 */
[C---:B------:R-:W-:Y:S01]  /*3170*/  @P4 FMUL.FTZ R96, R214.reuse, R97 ;  /* 0x00000061d6604220 */ /* 0x040fe20000410000 */
[--C-:B--2---:R-:W-:Y:S02]  /*3180*/  @P4 PRMT R97, RZ, 0x5410, R100.reuse ;  /* 0x00005410ff614816 */ /* 0x104fe40000000064 */
[----:B------:R-:W-:Y:S02]  /*3190*/  @P5 PRMT R100, RZ, 0x7610, R100 ;  /* 0x00007610ff645816 */ /* 0x000fe40000000064 */
[----:B------:R-:W-:Y:S01]  /*31a0*/  @P3 PRMT R104, RZ, 0x5410, R101 ;  /* 0x00005410ff683816 */ /* 0x000fe20000000065 */
[----:B------:R-:W-:Y:S01]  /*31b0*/  @P4 FMUL.FTZ R204, R214, R97 ;  /* 0x00000061d6cc4220 */ /* 0x000fe20000410000 */
[----:B------:R-:W-:Y:S01]  /*31c0*/  HFMA2.MMA R97, -RZ, RZ, 0, 0 ;  /* 0x00000000ff617435 */ /* 0x000fe200000001ff */
[----:B------:R-:W-:Y:S01]  /*31d0*/  LOP3.LUT P4, RZ, R162, 0xff000000, RZ, 0xc0, !PT ;  /* 0xff000000a2ff7812 */ /* 0x000fe2000788c0ff */
[----:B------:R-:W-:Y:S01]  /*31e0*/  @P5 FMUL.FTZ R203, R98, R100 ;  /* 0x0000006462cb5220 */ /* 0x000fe20000410000 */
[----:B------:R-:W-:-:S02]  /*31f0*/  @P3 PRMT R100, RZ, 0x5410, R49 ;  /* 0x00005410ff643816 */ /* 0x000fc40000000031 */
[----:B------:R-:W-:Y:S01]  /*3200*/  MOV R162, RZ ;  /* 0x000000ff00a27202 */ /* 0x000fe20000000f00 */
[----:B------:R-:W-:Y:S01]  /*3210*/  @P5 FMUL.FTZ R97, R98, R99 ;  /* 0x0000006362615220 */ /* 0x000fe20000410000 */
[----:B------:R-:W-:Y:S01]  /*3220*/  HFMA2.MMA R98, -RZ, RZ, 0, 0 ;  /* 0x00000000ff627435 */ /* 0x000fe200000001ff */
[----:B------:R-:W-:Y:S01]  /*3230*/  FMUL.FTZ R99, R212, R182 ;  /* 0x000000b6d4637220 */ /* 0x000fe20000410000 */
[----:B------:R-:W-:Y:S02]  /*3240*/  LOP3.LUT P5, RZ, R163, 0xff0000, RZ, 0xc0, !PT ;  /* 0x00ff0000a3ff7812 */ /* 0x000fe400078ac0ff */
[----:B------:R-:W-:Y:S01]  /*3250*/  F2FP.BF16.PACK_AB R96, R97, R96 ;  /* 0x000000606160723e */ /* 0x000fe200000010ff */
[----:B------:R-:W-:Y:S02]  /*3260*/  FMUL.FTZ R99, R99, c[0x0][0x1e8] ;  /* 0x00007a0063637a20 */ /* 0x000fe40000410000 */
[----:B------:R-:W-:Y:S02]  /*3270*/  @P4 PRMT R101, RZ, 0x7610, R101 ;  /* 0x00007610ff654816 */ /* 0x000fe40000000065 */
[----:B------:R-:W-:-:S02]  /*3280*/  @P3 FMUL.FTZ R98, R99, R100 ;  /* 0x0000006463623220 */ /* 0x000fc40000410000 */
[----:B------:R-:W-:Y:S02]  /*3290*/  FMUL.FTZ R100, R211, R182 ;  /* 0x000000b6d3647220 */ /* 0x000fe40000410000 */
[----:B------:R-:W-:Y:S01]  /*32a0*/  @P3 FMUL.FTZ R162, R99, R104 ;  /* 0x0000006863a23220 */ /* 0x000fe20000410000 */
[----:B------:R-:W-:Y:S01]  /*32b0*/  HFMA2.MMA R99, -RZ, RZ, 0, 0 ;  /* 0x00000000ff637435 */ /* 0x000fe200000001ff */
[----:B------:R-:W-:Y:S01]  /*32c0*/  @P4 PRMT R104, RZ, 0x7610, R49 ;  /* 0x00007610ff684816 */ /* 0x000fe20000000031 */
[----:B------:R-:W-:-:S04]  /*32d0*/  FMUL.FTZ R100, R100, c[0x0][0x1e8] ;  /* 0x00007a0064647a20 */ /* 0x000fc80000410000 */
[C---:B------:R-:W-:Y:S02]  /*32e0*/  @P4 FMUL.FTZ R99, R100.reuse, R104 ;  /* 0x0000006864634220 */ /* 0x040fe40000410000 */
[----:B------:R-:W-:Y:S01]  /*32f0*/  @P4 FMUL.FTZ R205, R100, R101 ;  /* 0x0000006564cd4220 */ /* 0x000fe20000410000 */
[----:B------:R-:W-:Y:S01]  /*3300*/  LOP3.LUT P4, RZ, R163, 0xff, RZ, 0xc0, !PT ;  /* 0x000000ffa3ff7812 */ /* 0x000fe2000788c0ff */
[----:B------:R-:W-:Y:S01]  /*3310*/  CS2R R104, SRZ ;  /* 0x0000000000687805 */ /* 0x000fe2000001ff00 */
[----:B------:R-:W-:Y:S02]  /*3320*/  LEA R100, P3, R217, c[0x0][0x248], 0x4 ;  /* 0x00009200d9647a11 */ /* 0x000fe400078620ff */
[----:B------:R-:W-:Y:S02]  /*3330*/  F2FP.BF16.PACK_AB R97, R99, R98 ;  /* 0x000000626361723e */ /* 0x000fe400000010ff */
[----:B------:R-:W-:Y:S02]  /*3340*/  LEA.HI.X R101, R217, c[0x0][0x24c], RZ, 0x4, P3 ;  /* 0x00009300d9657a11 */ /* 0x000fe400018f24ff */
[----:B------:R-:W-:Y:S01]  /*3350*/  LOP3.LUT P3, RZ, R163, 0xff000000, RZ, 0xc0, !PT ;  /* 0xff000000a3ff7812 */ /* 0x000fe2000786c0ff */
[----:B------:R-:W-:Y:S01]  /*3360*/  HFMA2.MMA R163, -RZ, RZ, 0, 0 ;  /* 0x00000000ffa37435 */ /* 0x000fe200000001ff */
[----:B------:R-:W-:-:S02]  /*3370*/  @P5 PRMT R98, RZ, 0x5410, R51 ;  /* 0x00005410ff625816 */ /* 0x000fc40000000033 */
[----:B------:R-:W-:Y:S02]  /*3380*/  MOV R99, RZ ;  /* 0x000000ff00637202 */ /* 0x000fe40000000f00 */
[----:B------:R-:W-:Y:S01]  /*3390*/  @P4 PRMT R106, RZ, 0x5410, R50 ;  /* 0x00005410ff6a4816 */ /* 0x000fe20000000032 */
[----:B------:R-:W-:-:S04]  /*33a0*/  @P5 FMUL.FTZ R99, R206, R98 ;  /* 0x00000062ce635220 */ /* 0x000fc80000410000 */
[----:B------:R-:W-:Y:S01]  /*33b0*/  @P4 FMUL.FTZ R104, R209, R106 ;  /* 0x0000006ad1684220 */ /* 0x000fe20000410000 */
[----:B------:R-:W-:Y:S02]  /*33c0*/  @P6 PRMT R106, RZ, 0x7610, R50 ;  /* 0x00007610ff6a6816 */ /* 0x000fe40000000032 */
[----:B------:R-:W-:-:S03]  /*33d0*/  @P3 PRMT R98, RZ, 0x7610, R51 ;  /* 0x00007610ff623816 */ /* 0x000fc60000000033 */
[----:B------:R-:W-:Y:S01]  /*33e0*/  @P6 FMUL.FTZ R105, R208, R106 ;  /* 0x0000006ad0696220 */ /* 0x000fe20000410000 */
[----:B------:R-:W-:Y:S01]  /*33f0*/  IADD3 R106, R188, 0x100, RZ ;  /* 0x00000100bc6a7810 */ /* 0x000fe20007ffe0ff */
[----:B------:R-:W-:-:S03]  /*3400*/  @P3 FMUL.FTZ R163, R107, R98 ;  /* 0x000000626ba33220 */ /* 0x000fc60000410000 */
[----:B------:R-:W-:Y:S01]  /*3410*/  F2FP.BF16.PACK_AB R98, R105, R104 ;  /* 0x000000686962723e */ /* 0x000fe200000010ff */
[----:B------:R-:W-:Y:S01]  /*3420*/  IMAD.WIDE.U32 R104, R106, R228, c[0x0][0x170] ;  /* 0x00005c006a687625 */ /* 0x000fe200078e00e4 */
[----:B------:R-:W-:-:S05]  /*3430*/  F2FP.BF16.PACK_AB R99, R163, R99 ;  /* 0x00000063a363723e */ /* 0x000fca00000010ff */
[----:B------:R0:W-:Y:S04]  /*3440*/  STG.E.128 [R100.64], R96 ;  /* 0x0000006064007986 */ /* 0x0001e8000c101d04 */
[----:B0-----:R0:W2:Y:S01]  /*3450*/  LDG.E.128 R96, [R104.64] ;  /* 0x0000000468607981 */ /* 0x0010a2000c1e1d00 */
[----:B------:R-:W-:Y:S01]  /*3460*/  @P4 PRMT R101, RZ, 0x5410, R102 ;  /* 0x00005410ff654816 */ /* 0x000fe20000000066 */
[----:B------:R-:W-:Y:S01]  /*3470*/  FADD.FTZ R137, R137, -R135 ;  /* 0x8000008789897221 */ /* 0x000fe20000010000 */
[----:B------:R-:W-:Y:S01]  /*3480*/  MOV R100, R156 ;  /* 0x0000009c00647202 */ /* 0x000fe20000000f00 */
[----:B------:R-:W-:Y:S01]  /*3490*/  FADD.FTZ R135, R136, -R141 ;  /* 0x8000008d88877221 */ /* 0x000fe20000010000 */
[----:B------:R-:W-:Y:S01]  /*34a0*/  MOV R163, RZ ;  /* 0x000000ff00a37202 */ /* 0x000fe20000000f00 */
[----:B------:R-:W-:Y:S01]  /*34b0*/  @P4 FMUL.FTZ R163, R209, R101 ;  /* 0x00000065d1a34220 */ /* 0x000fe20000410000 */
[----:B------:R-:W-:Y:S01]  /*34c0*/  LOP3.LUT P4, RZ, R100, 0xff, RZ, 0xc0, !PT ;  /* 0x000000ff64ff7812 */ /* 0x000fe2000788c0ff */
[-C--:B------:R-:W-:Y:S01]  /*34d0*/  FFMA.FTZ R100, R134, R133.reuse, R132 ;  /* 0x0000008586647223 */ /* 0x080fe20000010084 */
[----:B------:R-:W-:Y:S01]  /*34e0*/  HFMA2.MMA R134, -RZ, RZ, 0, 0 ;  /* 0x00000000ff867435 */ /* 0x000fe200000001ff */
[----:B0-----:R-:W-:Y:S01]  /*34f0*/  @P6 PRMT R105, RZ, 0x7610, R102 ;  /* 0x00007610ff696816 */ /* 0x001fe20000000066 */
[----:B------:R-:W-:Y:S01]  /*3500*/  FFMA.FTZ R104, R118, R133, R132 ;  /* 0x0000008576687223 */ /* 0x000fe20000010084 */
[----:B------:R-:W-:Y:S01]  /*3510*/  HFMA2.MMA R209, -RZ, RZ, 0, 0 ;  /* 0x00000000ffd17435 */ /* 0x000fe200000001ff */
[----:B------:R-:W-:Y:S01]  /*3520*/  FADD.FTZ R101, R119, -R100 ;  /* 0x8000006477657221 */ /* 0x000fe20000010000 */
[----:B------:R-:W-:Y:S01]  /*3530*/  MOV R119, RZ ;  /* 0x000000ff00777202 */ /* 0x000fe20000000f00 */
[----:B------:R-:W-:Y:S01]  /*3540*/  FMUL.FTZ R100, R184, R137 ;  /* 0x00000089b8647220 */ /* 0x000fe20000410000 */
[----:B------:R-:W-:Y:S01]  /*3550*/  HFMA2.MMA R207, -RZ, RZ, 0, 0 ;  /* 0x00000000ffcf7435 */ /* 0x000fe200000001ff */
[----:B------:R-:W-:Y:S01]  /*3560*/  @P6 FMUL.FTZ R134, R208, R105 ;  /* 0x00000069d0866220 */ /* 0x000fe20000410000 */
[----:B------:R-:W-:Y:S01]  /*3570*/  LOP3.LUT P6, RZ, R156, 0xff00, RZ, 0xc0, !PT ;  /* 0x0000ff009cff7812 */ /* 0x000fe200078cc0ff */
[----:B------:R-:W-:Y:S01]  /*3580*/  @P0 FADD.FTZ R100, R72, R100 ;  /* 0x0000006448640221 */ /* 0x000fe20000010000 */
[----:B------:R-:W-:Y:S01]  /*3590*/  @P4 PRMT R102, RZ, 0x5410, R44 ;  /* 0x00005410ff664816 */ /* 0x000fe2000000002c */
[----:B------:R-:W-:Y:S01]  /*35a0*/  FMUL.FTZ R101, R184, R101 ;  /* 0x00000065b8657220 */ /* 0x000fe20000410000 */
[----:B------:R-:W-:Y:S01]  /*35b0*/  CS2R R136, SRZ ;  /* 0x0000000000887805 */ /* 0x000fe2000001ff00 */
[----:B------:R-:W-:Y:S01]  /*35c0*/  FFMA.FTZ R105, R138, R133, R132 ;  /* 0x000000858a697223 */ /* 0x000fe20000010084 */
[----:B------:R-:W-:Y:S01]  /*35d0*/  IADD3 R188, R188, 0x180, RZ ;  /* 0x00000180bcbc7810 */ /* 0x000fe20007ffe0ff */
[C---:B------:R-:W-:Y:S01]  /*35e0*/  FMUL.FTZ R138, R100.reuse, R182 ;  /* 0x000000b6648a7220 */ /* 0x040fe20000410000 */
[----:B------:R-:W-:Y:S01]  /*35f0*/  SEL R100, R100, R88, P2 ;  /* 0x0000005864647207 */ /* 0x000fe20001000000 */
[----:B------:R-:W-:-:S02]  /*3600*/  @P0 FADD.FTZ R101, R73, R101 ;  /* 0x0000006549650221 */ /* 0x000fc40000010000 */
[----:B------:R-:W-:Y:S02]  /*3610*/  FMUL.FTZ R138, R138, c[0x0][0x1e8] ;  /* 0x00007a008a8a7a20 */ /* 0x000fe40000410000 */
[C---:B------:R-:W-:Y:S01]  /*3620*/  FMUL.FTZ R118, R101.reuse, R182 ;  /* 0x000000b665767220 */ /* 0x040fe20000410000 */
[----:B------:R-:W-:Y:S01]  /*3630*/  SEL R101, R101, R89, P2 ;  /* 0x0000005965657207 */ /* 0x000fe20001000000 */
[----:B------:R-:W-:Y:S01]  /*3640*/  FADD.FTZ R140, R140, -R105 ;  /* 0x800000698c8c7221 */ /* 0x000fe20000010000 */
[----:B------:R-:W-:Y:S01]  /*3650*/  HFMA2.MMA R105, -RZ, RZ, 0, 0 ;  /* 0x00000000ff697435 */ /* 0x000fe200000001ff */
[----:B------:R-:W-:Y:S01]  /*3660*/  @P4 FMUL.FTZ R119, R138, R102 ;  /* 0x000000668a774220 */ /* 0x000fe20000410000 */
[----:B------:R-:W-:Y:S01]  /*3670*/  @P6 PRMT R102, RZ, 0x7610, R44 ;  /* 0x00007610ff666816 */ /* 0x000fe2000000002c */
[----:B------:R-:W-:Y:S02]  /*3680*/  FMUL.FTZ R118, R118, c[0x0][0x1e8] ;  /* 0x00007a0076767a20 */ /* 0x000fe40000410000 */
[----:B------:R-:W-:-:S02]  /*3690*/  FADD.FTZ R104, R139, -R104 ;  /* 0x800000688b687221 */ /* 0x000fc40000010000 */
[----:B------:R-:W-:Y:S01]  /*36a0*/  @P6 FMUL.FTZ R105, R118, R102 ;  /* 0x0000006676696220 */ /* 0x000fe20000410000 */
[----:B------:R-:W-:Y:S01]  /*36b0*/  @P5 PRMT R102, RZ, 0x5410, R103 ;  /* 0x00005410ff665816 */ /* 0x000fe20000000067 */
[----:B------:R-:W-:Y:S01]  /*36c0*/  FADD.FTZ R109, R108, -R109 ;  /* 0x8000006d6c6d7221 */ /* 0x000fe20000010000 */
[----:B------:R-:W-:Y:S01]  /*36d0*/  @P3 PRMT R103, RZ, 0x7610, R103 ;  /* 0x00007610ff673816 */ /* 0x000fe20000000067 */
[----:B------:R-:W-:Y:S01]  /*36e0*/  FADD.FTZ R111, R110, -R111 ;  /* 0x8000006f6e6f7221 */ /* 0x000fe20000010000 */
[----:B------:R-:W-:Y:S01]  /*36f0*/  MOV R110, RZ ;  /* 0x000000ff006e7202 */ /* 0x000fe20000000f00 */
[----:B------:R-:W-:Y:S01]  /*3700*/  @P5 FMUL.FTZ R137, R206, R102 ;  /* 0x00000066ce895220 */ /* 0x000fe20000410000 */
[----:B------:R-:W-:Y:S01]  /*3710*/  LOP3.LUT P5, RZ, R156, 0xff0000, RZ, 0xc0, !PT ;  /* 0x00ff00009cff7812 */ /* 0x000fe200078ac0ff */
[----:B------:R-:W-:Y:S01]  /*3720*/  FMUL.FTZ R102, R184, R135 ;  /* 0x00000087b8667220 */ /* 0x000fe20000410000 */
[----:B------:R-:W-:Y:S01]  /*3730*/  MOV R135, RZ ;  /* 0x000000ff00877202 */ /* 0x000fe20000000f00 */
[----:B------:R-:W-:Y:S01]  /*3740*/  @P3 FMUL.FTZ R136, R107, R103 ;  /* 0x000000676b883220 */ /* 0x000fe20000410000 */
[----:B------:R-:W-:Y:S01]  /*3750*/  LOP3.LUT P3, RZ, R156, 0xff000000, RZ, 0xc0, !PT ;  /* 0xff0000009cff7812 */ /* 0x000fe2000786c0ff */
[----:B------:R-:W-:Y:S01]  /*3760*/  @P0 FADD.FTZ R102, R74, R102 ;  /* 0x000000664a660221 */ /* 0x000fe20000010000 */
[----:B------:R-:W-:Y:S01]  /*3770*/  HFMA2.MMA R107, -RZ, RZ, 0, 0 ;  /* 0x00000000ff6b7435 */ /* 0x000fe200000001ff */
[----:B------:R-:W-:-:S02]  /*3780*/  FMUL.FTZ R210, R184, R109 ;  /* 0x0000006db8d27220 */ /* 0x000fc40000410000 */
[C---:B------:R-:W-:Y:S01]  /*3790*/  FMUL.FTZ R141, R102.reuse, R182 ;  /* 0x000000b6668d7220 */ /* 0x040fe20000410000 */
[----:B------:R-:W-:Y:S01]  /*37a0*/  SEL R102, R102, R90, P2 ;  /* 0x0000005a66667207 */ /* 0x000fe20001000000 */
[----:B------:R-:W-:Y:S02]  /*37b0*/  @P0 FADD.FTZ R210, R77, R210 ;  /* 0x000000d24dd20221 */ /* 0x000fe40000010000 */
[----:B------:R-:W-:Y:S01]  /*37c0*/  @P5 PRMT R139, RZ, 0x5410, R45 ;  /* 0x00005410ff8b5816 */ /* 0x000fe2000000002d */
[----:B------:R-:W-:Y:S02]  /*37d0*/  FMUL.FTZ R141, R141, c[0x0][0x1e8] ;  /* 0x00007a008d8d7a20 */ /* 0x000fe40000410000 */
[----:B------:R-:W-:Y:S02]  /*37e0*/  FADD.FTZ R116, R116, -R117 ;  /* 0x8000007574747221 */ /* 0x000fe40000010000 */
[----:B------:R-:W-:Y:S02]  /*37f0*/  @P5 FMUL.FTZ R107, R141, R139 ;  /* 0x0000008b8d6b5220 */ /* 0x000fe40000410000 */
[----:B------:R-:W-:-:S02]  /*3800*/  FMUL.FTZ R104, R184, R104 ;  /* 0x00000068b8687220 */ /* 0x000fc40000410000 */
[----:B------:R-:W-:Y:S01]  /*3810*/  FMUL.FTZ R208, R184, R116 ;  /* 0x00000074b8d07220 */ /* 0x000fe20000410000 */
[----:B------:R-:W-:Y:S01]  /*3820*/  @P1 MOV R116, 0x20 ;  /* 0x0000002000741802 */ /* 0x000fe20000000f00 */
[----:B------:R-:W-:Y:S02]  /*3830*/  @P0 FADD.FTZ R104, R76, R104 ;  /* 0x000000684c680221 */ /* 0x000fe40000010000 */
[----:B------:R-:W-:Y:S02]  /*3840*/  @P0 FADD.FTZ R208, R79, R208 ;  /* 0x000000d04fd00221 */ /* 0x000fe40000010000 */
[C---:B------:R-:W-:Y:S01]  /*3850*/  FMUL.FTZ R156, R104.reuse, R182 ;  /* 0x000000b6689c7220 */ /* 0x040fe20000410000 */
[----:B------:R-:W-:Y:S01]  /*3860*/  SEL R104, R104, R92, P2 ;  /* 0x0000005c68687207 */ /* 0x000fe20001000000 */
[----:B------:R-:W-:-:S04]  /*3870*/  @P1 IMAD.WIDE.U32 R116, R189, R116, c[0x0][0x258] ;  /* 0x00009600bd741625 */ /* 0x000fc800078e0074 */
[----:B------:R-:W-:Y:S01]  /*3880*/  FMUL.FTZ R156, R156, c[0x0][0x1e8] ;  /* 0x00007a009c9c7a20 */ /* 0x000fe20000410000 */
[--C-:B--2---:R-:W-:Y:S02]  /*3890*/  @P4 PRMT R103, RZ, 0x5410, R96.reuse ;  /* 0x00005410ff674816 */ /* 0x104fe40000000060 */
[----:B------:R-:W-:-:S03]  /*38a0*/  @P6 PRMT R96, RZ, 0x7610, R96 ;  /* 0x00007610ff606816 */ /* 0x000fc60000000060 */
[----:B------:R-:W-:Y:S01]  /*38b0*/  @P4 FMUL.FTZ R135, R138, R103 ;  /* 0x000000678a874220 */ /* 0x000fe20000410000 */
[----:B------:R-:W-:Y:S01]  /*38c0*/  MOV R138, RZ ;  /* 0x000000ff008a7202 */ /* 0x000fe20000000f00 */
[----:B------:R-:W-:Y:S01]  /*38d0*/  FMUL.FTZ R103, R184, R140 ;  /* 0x0000008cb8677220 */ /* 0x000fe20000410000 */
[----:B------:R-:W-:Y:S01]  /*38e0*/  HFMA2.MMA R140, -RZ, RZ, 0, 0 ;  /* 0x00000000ff8c7435 */ /* 0x000fe200000001ff */
[----:B------:R-:W-:Y:S01]  /*38f0*/  @P6 FMUL.FTZ R138, R118, R96 ;  /* 0x00000060768a6220 */ /* 0x000fe20000410000 */
[----:B------:R-:W-:Y:S01]  /*3900*/  @P3 PRMT R118, RZ, 0x7610, R45 ;  /* 0x00007610ff763816 */ /* 0x000fe2000000002d */
[----:B------:R-:W-:Y:S01]  /*3910*/  @P0 FADD.FTZ R103, R75, R103 ;  /* 0x000000674b670221 */ /* 0x000fe20000010000 */
[----:B------:R-:W-:-:S03]  /*3920*/  LOP3.LUT P6, RZ, R157, 0xff, RZ, 0xc0, !PT ;  /* 0x000000ff9dff7812 */ /* 0x000fc600078cc0ff */
[C---:B------:R-:W-:Y:S01]  /*3930*/  FMUL.FTZ R139, R103.reuse, R182 ;  /* 0x000000b6678b7220 */ /* 0x040fe20000410000 */
[----:B------:R-:W-:-:S03]  /*3940*/  SEL R103, R103, R91, P2 ;  /* 0x0000005b67677207 */ /* 0x000fc60001000000 */
[----:B------:R-:W-:Y:S01]  /*3950*/  FMUL.FTZ R96, R139, c[0x0][0x1e8] ;  /* 0x00007a008b607a20 */ /* 0x000fe20000410000 */
[----:B------:R-:W-:Y:S01]  /*3960*/  MOV R139, RZ ;  /* 0x000000ff008b7202 */ /* 0x000fe20000000f00 */
[----:B------:R0:W-:Y:S02]  /*3970*/  @P1 STG.E.128 [R116.64], R100 ;  /* 0x0000006474001986 */ /* 0x0001e4000c101d04 */
[C---:B------:R-:W-:Y:S01]  /*3980*/  @P3 FMUL.FTZ R209, R96.reuse, R118 ;  /* 0x0000007660d13220 */ /* 0x040fe20000410000 */
[--C-:B------:R-:W-:Y:S02]  /*3990*/  @P5 PRMT R118, RZ, 0x5410, R97.reuse ;  /* 0x00005410ff765816 */ /* 0x100fe40000000061 */
[----:B------:R-:W-:Y:S02]  /*39a0*/  @P3 PRMT R97, RZ, 0x7610, R97 ;  /* 0x00007610ff613816 */ /* 0x000fe40000000061 */
[----:B------:R-:W-:Y:S01]  /*39b0*/  @P6 PRMT R109, RZ, 0x5410, R46 ;  /* 0x00005410ff6d6816 */ /* 0x000fe2000000002e */
[----:B------:R-:W-:Y:S01]  /*39c0*/  @P5 FMUL.FTZ R139, R141, R118 ;  /* 0x000000768d8b5220 */ /* 0x000fe20000410000 */
[C---:B------:R-:W-:Y:S01]  /*39d0*/  LOP3.LUT P5, RZ, R157.reuse, 0xff00, RZ, 0xc0, !PT ;  /* 0x0000ff009dff7812 */ /* 0x040fe200078ac0ff */
[----:B------:R-:W-:Y:S01]  /*39e0*/  @P3 FMUL.FTZ R140, R96, R97 ;  /* 0x00000061608c3220 */ /* 0x000fe20000410000 */
[----:B------:R-:W-:Y:S01]  /*39f0*/  LEA R96, P4, R106, c[0x0][0x248], 0x4 ;  /* 0x000092006a607a11 */ /* 0x000fe200078820ff */
[-C--:B------:R-:W-:Y:S01]  /*3a00*/  FMUL.FTZ R141, R208, R182.reuse ;  /* 0x000000b6d08d7220 */ /* 0x080fe20000410000 */
[C---:B------:R-:W-:Y:S01]  /*3a10*/  LOP3.LUT P3, RZ, R157.reuse, 0xff0000, RZ, 0xc0, !PT ;  /* 0x00ff00009dff7812 */ /* 0x040fe2000786c0ff */
[----:B------:R-:W-:Y:S01]  /*3a20*/  HFMA2.MMA R118, -RZ, RZ, 0, 0 ;  /* 0x00000000ff767435 */ /* 0x000fe200000001ff */
[----:B------:R-:W-:Y:S01]  /*3a30*/  LEA.HI.X R97, R106, c[0x0][0x24c], RZ, 0x4, P4 ;  /* 0x000093006a617a11 */ /* 0x000fe200020f24ff */
[----:B------:R-:W-:Y:S01]  /*3a40*/  FMUL.FTZ R106, R184, R111 ;  /* 0x0000006fb86a7220 */ /* 0x000fe20000410000 */
[----:B------:R-:W-:Y:S01]  /*3a50*/  LOP3.LUT P4, RZ, R157, 0xff000000, RZ, 0xc0, !PT ;  /* 0xff0000009dff7812 */ /* 0x000fe2000788c0ff */
[----:B------:R-:W-:Y:S01]  /*3a60*/  FMUL.FTZ R157, R210, R182 ;  /* 0x000000b6d29d7220 */ /* 0x000fe20000410000 */
[----:B------:R-:W-:Y:S01]  /*3a70*/  MOV R111, RZ ;  /* 0x000000ff006f7202 */ /* 0x000fe20000000f00 */
[----:B------:R-:W-:-:S02]  /*3a80*/  @P0 FADD.FTZ R106, R78, R106 ;  /* 0x0000006a4e6a0221 */ /* 0x000fc40000010000 */
[----:B------:R-:W-:Y:S01]  /*3a90*/  @P5 PRMT R108, RZ, 0x7610, R46 ;  /* 0x00007610ff6c5816 */ /* 0x000fe2000000002e */
[----:B------:R-:W-:Y:S02]  /*3aa0*/  FMUL.FTZ R157, R157, c[0x0][0x1e8] ;  /* 0x00007a009d9d7a20 */ /* 0x000fe40000410000 */
[C---:B------:R-:W-:Y:S01]  /*3ab0*/  FMUL.FTZ R206, R106.reuse, R182 ;  /* 0x000000b66ace7220 */ /* 0x040fe20000410000 */
[----:B------:R-:W-:Y:S01]  /*3ac0*/  SEL R106, R106, R94, P2 ;  /* 0x0000005e6a6a7207 */ /* 0x000fe20001000000 */
[----:B------:R-:W-:Y:S01]  /*3ad0*/  @P5 FMUL.FTZ R207, R157, R108 ;  /* 0x0000006c9dcf5220 */ /* 0x000fe20000410000 */
[--C-:B------:R-:W-:Y:S01]  /*3ae0*/  @P3 PRMT R108, RZ, 0x5410, R47.reuse ;  /* 0x00005410ff6c3816 */ /* 0x100fe2000000002f */
[----:B------:R-:W-:Y:S02]  /*3af0*/  FMUL.FTZ R206, R206, c[0x0][0x1e8] ;  /* 0x00007a00cece7a20 */ /* 0x000fe40000410000 */
[----:B------:R-:W-:Y:S02]  /*3b00*/  FMUL.FTZ R141, R141, c[0x0][0x1e8] ;  /* 0x00007a008d8d7a20 */ /* 0x000fe40000410000 */
[----:B------:R-:W-:Y:S01]  /*3b10*/  @P3 FMUL.FTZ R111, R206, R108 ;  /* 0x0000006cce6f3220 */ /* 0x000fe20000410000 */
[----:B------:R-:W-:Y:S01]  /*3b20*/  F2FP.BF16.PACK_AB R108, R105, R119 ;  /* 0x00000077696c723e */ /* 0x000fe200000010ff */
[----:B------:R-:W-:Y:S01]  /*3b30*/  @P6 FMUL.FTZ R110, R156, R109 ;  /* 0x0000006d9c6e6220 */ /* 0x000fe20000410000 */
[----:B------:R-:W-:-:S02]  /*3b40*/  @P4 PRMT R105, RZ, 0x7610, R47 ;  /* 0x00007610ff694816 */ /* 0x000fc4000000002f */
[----:B------:R-:W-:Y:S02]  /*3b50*/  F2FP.BF16.PACK_AB R109, R209, R107 ;  /* 0x0000006bd16d723e */ /* 0x000fe400000010ff */
[----:B------:R-:W-:Y:S01]  /*3b60*/  SEL R107, R208, R95, P2 ;  /* 0x0000005fd06b7207 */ /* 0x000fe20001000000 */
[----:B------:R-:W-:Y:S01]  /*3b70*/  @P4 FMUL.FTZ R118, R141, R105 ;  /* 0x000000698d764220 */ /* 0x000fe20000410000 */
[----:B------:R-:W-:Y:S02]  /*3b80*/  SEL R105, R210, R93, P2 ;  /* 0x0000005dd2697207 */ /* 0x000fe40001000000 */
[----:B------:R-:W-:Y:S02]  /*3b90*/  F2FP.BF16.PACK_AB R110, R207, R110 ;  /* 0x0000006ecf6e723e */ /* 0x000fe400000010ff */
[----:B------:R-:W-:Y:S01]  /*3ba0*/  F2FP.BF16.PACK_AB R111, R118, R111 ;  /* 0x0000006f766f723e */ /* 0x000fe200000010ff */
[----:B------:R-:W-:Y:S01]  /*3bb0*/  IMAD.WIDE.U32 R118, R188, R228, c[0x0][0x170] ;  /* 0x00005c00bc767625 */ /* 0x000fe200078e00e4 */
[----:B------:R1:W-:Y:S04]  /*3bc0*/  @P1 STG.E.128 [R116.64+0x10], R104 ;  /* 0x0000106874001986 */ /* 0x0003e8000c101d04 */
[----:B------:R2:W-:Y:S04]  /*3bd0*/  STG.E.128 [R96.64], R108 ;  /* 0x0000006c60007986 */ /* 0x0005e8000c101d04 */
[----:B0-----:R0:W3:Y:S01]  /*3be0*/  LDG.E.128 R100, [R118.64] ;  /* 0x0000000476647981 */ /* 0x0010e2000c1e1d00 */
[----:B------:R-:W-:Y:S01]  /*3bf0*/  HFMA2.MMA R189, -RZ, RZ, 0, 0 ;  /* 0x00000000ffbd7435 */ /* 0x000fe200000001ff */
[----:B------:R-:W-:Y:S01]  /*3c00*/  MOV R207, R150 ;  /* 0x0000009600cf7202 */ /* 0x000fe20000000f00 */
[----:B------:R-:W-:-:S02]  /*3c10*/  FADD.FTZ R127, R127, -R126 ;  /* 0x8000007e7f7f7221 */ /* 0x000fc40000010000 */
[----:B------:R-:W-:Y:S02]  /*3c20*/  FADD.FTZ R129, R129, -R128 ;  /* 0x8000008081817221 */ /* 0x000fe40000010000 */
[----:B------:R-:W-:Y:S02]  /*3c30*/  FADD.FTZ R131, R131, -R130 ;  /* 0x8000008283837221 */ /* 0x000fe40000010000 */
[----:B------:R-:W-:Y:S01]  /*3c40*/  FADD.FTZ R3, R142, R3 ;  /* 0x000000038e037221 */ /* 0x000fe20000010000 */
[----:B-1----:R-:W-:Y:S01]  /*3c50*/  HFMA2.MMA R106, -RZ, RZ, 0, 0 ;  /* 0x00000000ff6a7435 */ /* 0x002fe200000001ff */
[----:B------:R-:W-:Y:S01]  /*3c60*/  FFMA.FTZ R104, R115, R133, R132 ;  /* 0x0000008573687223 */ /* 0x000fe20000010084 */
[----:B------:R-:W-:Y:S01]  /*3c70*/  MOV R107, RZ ;  /* 0x000000ff006b7202 */ /* 0x000fe20000000f00 */
[----:B------:R-:W-:Y:S01]  /*3c80*/  FADD.FTZ R115, R125, -R124 ;  /* 0x8000007c7d737221 */ /* 0x000fe20000010000 */
[----:B--2---:R-:W-:Y:S01]  /*3c90*/  @P6 PRMT R97, RZ, 0x5410, R98 ;  /* 0x00005410ff616816 */ /* 0x004fe20000000062 */
[----:B------:R-:W-:Y:S01]  /*3ca0*/  FADD.FTZ R123, R123, -R104 ;  /* 0x800000687b7b7221 */ /* 0x000fe20000010000 */
[----:B------:R-:W-:Y:S01]  /*3cb0*/  @P5 PRMT R98, RZ, 0x7610, R98 ;  /* 0x00007610ff625816 */ /* 0x000fe20000000062 */
[----:B------:R-:W-:Y:S01]  /*3cc0*/  FMUL.FTZ R115, R184, R115 ;  /* 0x00000073b8737220 */ /* 0x000fe20000410000 */
[----:B------:R-:W-:Y:S01]  /*3cd0*/  CS2R R108, SRZ ;  /* 0x00000000006c7805 */ /* 0x000fe2000001ff00 */
[----:B------:R-:W-:Y:S01]  /*3ce0*/  @P6 FMUL.FTZ R189, R156, R97 ;  /* 0x000000619cbd6220 */ /* 0x000fe20000410000 */
[----:B------:R-:W-:Y:S01]  /*3cf0*/  LOP3.LUT P6, RZ, R207, 0xff, RZ, 0xc0, !PT ;  /* 0x000000ffcfff7812 */ /* 0x000fe200078cc0ff */
[-CC-:B------:R-:W-:Y:S01]  /*3d00*/  FFMA.FTZ R207, R112, R133.reuse, R132.reuse ;  /* 0x0000008570cf7223 */ /* 0x180fe20000010084 */
[----:B------:R-:W-:Y:S01]  /*3d10*/  @P4 PRMT R104, RZ, 0x7610, R99 ;  /* 0x00007610ff684816 */ /* 0x000fe20000000063 */
[----:B------:R-:W-:Y:S01]  /*3d20*/  FFMA.FTZ R112, R113, R133, R132 ;  /* 0x0000008571707223 */ /* 0x000fe20000010084 */
[----:B------:R-:W-:Y:S01]  /*3d30*/  CS2R R110, SRZ ;  /* 0x00000000006e7805 */ /* 0x000fe2000001ff00 */
[----:B------:R-:W-:-:S02]  /*3d40*/  FADD.FTZ R207, R120, -R207 ;  /* 0x800000cf78cf7221 */ /* 0x000fc40000010000 */
[----:B------:R-:W-:Y:S02]  /*3d50*/  FADD.FTZ R121, R121, -R112 ;  /* 0x8000007079797221 */ /* 0x000fe40000010000 */
[----:B------:R-:W-:Y:S02]  /*3d60*/  FMUL.FTZ R207, R184, R207 ;  /* 0x000000cfb8cf7220 */ /* 0x000fe40000410000 */
[----:B------:R-:W-:Y:S01]  /*3d70*/  @P5 FMUL.FTZ R106, R157, R98 ;  /* 0x000000629d6a5220 */ /* 0x000fe20000410000 */
[----:B------:R-:W-:Y:S01]  /*3d80*/  LOP3.LUT P5, RZ, R150, 0xff00, RZ, 0xc0, !PT ;  /* 0x0000ff0096ff7812 */ /* 0x000fe200078ac0ff */
[----:B------:R-:W-:Y:S02]  /*3d90*/  @P0 FADD.FTZ R207, R80, R207 ;  /* 0x000000cf50cf0221 */ /* 0x000fe40000010000 */
[----:B------:R-:W-:Y:S02]  /*3da0*/  FMUL.FTZ R98, R184, R121 ;  /* 0x00000079b8627220 */ /* 0x000fe40000410000 */
[C---:B------:R-:W-:Y:S01]  /*3db0*/  FMUL.FTZ R96, R207.reuse, R182 ;  /* 0x000000b6cf607220 */ /* 0x040fe20000410000 */
[----:B------:R-:W-:Y:S01]  /*3dc0*/  SEL R88, R207, R88, P2 ;  /* 0x00000058cf587207 */ /* 0x000fe20001000000 */
[----:B------:R-:W-:-:S02]  /*3dd0*/  FFMA.FTZ R113, R114, R133, R132 ;  /* 0x0000008572717223 */ /* 0x000fc40000010084 */
[----:B------:R-:W-:Y:S02]  /*3de0*/  @P0 FADD.FTZ R98, R81, R98 ;  /* 0x0000006251620221 */ /* 0x000fe40000010000 */
[----:B------:R-:W-:Y:S01]  /*3df0*/  FMUL.FTZ R105, R96, c[0x0][0x1e8] ;  /* 0x00007a0060697a20 */ /* 0x000fe20000410000 */
[--C-:B------:R-:W-:Y:S01]  /*3e00*/  @P6 PRMT R96, RZ, 0x5410, R40.reuse ;  /* 0x00005410ff606816 */ /* 0x100fe20000000028 */
[----:B------:R-:W-:Y:S01]  /*3e10*/  FADD.FTZ R113, R122, -R113 ;  /* 0x800000717a717221 */ /* 0x000fe20000010000 */
[C---:B------:R-:W-:Y:S01]  /*3e20*/  SEL R89, R98.reuse, R89, P2 ;  /* 0x0000005962597207 */ /* 0x040fe20001000000 */
[----:B------:R-:W-:Y:S01]  /*3e30*/  FMUL.FTZ R97, R98, R182 ;  /* 0x000000b662617220 */ /* 0x000fe20000410000 */
[----:B------:R-:W-:Y:S01]  /*3e40*/  HFMA2.MMA R98, -RZ, RZ, 0, 0 ;  /* 0x00000000ff627435 */ /* 0x000fe200000001ff */
[----:B------:R-:W-:Y:S01]  /*3e50*/  @P6 FMUL.FTZ R107, R105, R96 ;  /* 0x00000060696b6220 */ /* 0x000fe20000410000 */
[----:B------:R-:W-:Y:S01]  /*3e60*/  @P5 PRMT R96, RZ, 0x7610, R40 ;  /* 0x00007610ff605816 */ /* 0x000fe20000000028 */
[----:B------:R-:W-:-:S02]  /*3e70*/  FMUL.FTZ R117, R184, R113 ;  /* 0x00000071b8757220 */ /* 0x000fc40000410000 */
[C---:B------:R-:W-:Y:S02]  /*3e80*/  FMUL.FTZ R114, R184.reuse, R123 ;  /* 0x0000007bb8727220 */ /* 0x040fe40000410000 */
[C---:B------:R-:W-:Y:S02]  /*3e90*/  FMUL.FTZ R112, R184.reuse, R127 ;  /* 0x0000007fb8707220 */ /* 0x040fe40000410000 */
[C---:B------:R-:W-:Y:S02]  /*3ea0*/  FMUL.FTZ R113, R184.reuse, R129 ;  /* 0x00000081b8717220 */ /* 0x040fe40000410000 */
[----:B0-----:R-:W-:Y:S01]  /*3eb0*/  FMUL.FTZ R119, R97, c[0x0][0x1e8] ;  /* 0x00007a0061777a20 */ /* 0x001fe20000410000 */
[----:B------:R-:W-:Y:S01]  /*3ec0*/  @P3 PRMT R97, RZ, 0x5410, R99 ;  /* 0x00005410ff613816 */ /* 0x000fe20000000063 */
[----:B------:R-:W-:Y:S02]  /*3ed0*/  FMUL.FTZ R184, R184, R131 ;  /* 0x00000083b8b87220 */ /* 0x000fe40000410000 */
[----:B------:R-:W-:Y:S01]  /*3ee0*/  @P5 FMUL.FTZ R108, R119, R96 ;  /* 0x00000060776c5220 */ /* 0x000fe20000410000 */
[----:B------:R-:W-:Y:S01]  /*3ef0*/  @P1 MOV R96, 0x20 ;  /* 0x0000002000601802 */ /* 0x000fe20000000f00 */
[----:B------:R-:W-:-:S02]  /*3f00*/  @P0 FADD.FTZ R117, R82, R117 ;  /* 0x0000007552750221 */ /* 0x000fc40000010000 */
        /* <DEDUP_REMOVED lines=9> */
[----:B------:R-:W-:Y:S01]  /*3fa0*/  @P3 FMUL.FTZ R109, R206, R97 ;  /* 0x00000061ce6d3220 */ /* 0x000fe20000410000 */
[----:B------:R-:W-:Y:S01]  /*3fb0*/  SEL R94, R113, R94, P2 ;  /* 0x0000005e715e7207 */ /* 0x000fe20001000000 */
[----:B------:R-:W-:Y:S01]  /*3fc0*/  @P1 IMAD.WIDE.U32 R96, R181, R96, c[0x0][0x258] ;  /* 0x00009600b5601625 */ /* 0x000fe200078e0060 */
[----:B------:R-:W-:-:S02]  /*3fd0*/  SEL R95, R184, R95, P2 ;  /* 0x0000005fb85f7207 */ /* 0x000fc40001000000 */
[C---:B------:R-:W-:Y:S01]  /*3fe0*/  LOP3.LUT P2, RZ, R150.reuse, 0xff000000, RZ, 0xc0, !PT ;  /* 0xff00000096ff7812 */ /* 0x040fe2000784c0ff */
[----:B------:R-:W-:Y:S01]  /*3ff0*/  @P4 FMUL.FTZ R98, R141, R104 ;  /* 0x000000688d624220 */ /* 0x000fe20000410000 */
[----:B------:R-:W-:Y:S01]  /*4000*/  @P1 STG.E.128 [R96.64], R88 ;  /* 0x0000005860001986 */ /* 0x000fe2000c101d04 */
[----:B------:R-:W-:Y:S01]  /*4010*/  LOP3.LUT P3, RZ, R151, 0xff, RZ, 0xc0, !PT ;  /* 0x000000ff97ff7812 */ /* 0x000fe2000786c0ff */
[-C--:B------:R-:W-:Y:S01]  /*4020*/  FMUL.FTZ R117, R117, R182.reuse ;  /* 0x000000b675757220 */ /* 0x080fe20000410000 */
[----:B------:R-:W-:Y:S01]  /*4030*/  LOP3.LUT P4, RZ, R151, 0xff00, RZ, 0xc0, !PT ;  /* 0x0000ff0097ff7812 */ /* 0x000fe2000788c0ff */
[----:B------:R0:W-:Y:S01]  /*4040*/  @P1 STG.E.128 [R96.64+0x10], R92 ;  /* 0x0000105c60001986 */ /* 0x0001e2000c101d04 */
[----:B------:R-:W-:Y:S01]  /*4050*/  LOP3.LUT P1, RZ, R150, 0xff0000, RZ, 0xc0, !PT ;  /* 0x00ff000096ff7812 */ /* 0x000fe2000782c0ff */
[----:B------:R-:W-:Y:S01]  /*4060*/  FMUL.FTZ R115, R115, R182 ;  /* 0x000000b673737220 */ /* 0x000fe20000410000 */
[----:B------:R-:W-:Y:S01]  /*4070*/  LEA R104, P0, R188, c[0x0][0x248], 0x4 ;  /* 0x00009200bc687a11 */ /* 0x000fe200078020ff */
[----:B------:R-:W-:-:S02]  /*4080*/  FMUL.FTZ R117, R117, c[0x0][0x1e8] ;  /* 0x00007a0075757a20 */ /* 0x000fc40000410000 */
[-C--:B------:R-:W-:Y:S01]  /*4090*/  FMUL.FTZ R116, R112, R182.reuse ;  /* 0x000000b670747220 */ /* 0x080fe20000410000 */
[----:B------:R-:W-:Y:S01]  /*40a0*/  @P2 PRMT R99, RZ, 0x7610, R41 ;  /* 0x00007610ff632816 */ /* 0x000fe20000000029 */
[----:B------:R-:W-:Y:S02]  /*40b0*/  FMUL.FTZ R112, R115, c[0x0][0x1e8] ;  /* 0x00007a0073707a20 */ /* 0x000fe40000410000 */
[----:B------:R-:W-:Y:S01]  /*40c0*/  FMUL.FTZ R118, R113, R182 ;  /* 0x000000b671767220 */ /* 0x000fe20000410000 */
[----:B------:R-:W-:Y:S01]  /*40d0*/  HFMA2.MMA R113, -RZ, RZ, 0, 0 ;  /* 0x00000000ff717435 */ /* 0x000fe200000001ff */
[----:B------:R-:W-:Y:S02]  /*40e0*/  FADD.FTZ R235, R98, R235 ;  /* 0x000000eb62eb7221 */ /* 0x000fe40000010000 */
[----:B------:R-:W-:Y:S02]  /*40f0*/  FMUL.FTZ R118, R118, c[0x0][0x1e8] ;  /* 0x00007a0076767a20 */ /* 0x000fe40000410000 */
[----:B------:R-:W-:Y:S01]  /*4100*/  FADD.FTZ R233, R106, R233 ;  /* 0x000000e96ae97221 */ /* 0x000fe20000010000 */
[----:B0-----:R-:W-:Y:S01]  /*4110*/  MOV R97, RZ ;  /* 0x000000ff00617202 */ /* 0x001fe20000000f00 */
        /* <DEDUP_REMOVED lines=20> */
[--C-:B---3--:R-:W-:Y:S02]  /*4260*/  @P6 PRMT R96, RZ, 0x5410, R100.reuse ;  /* 0x00005410ff606816 */ /* 0x108fe40000000064 */
[----:B------:R-:W-:Y:S02]  /*4270*/  @P5 PRMT R100, RZ, 0x7610, R100 ;  /* 0x00007610ff645816 */ /* 0x000fe40000000064 */
[----:B------:R-:W-:Y:S01]  /*4280*/  @P1 PRMT R106, RZ, 0x5410, R101 ;  /* 0x00005410ff6a1816 */ /* 0x000fe20000000065 */
[----:B------:R-:W-:Y:S01]  /*4290*/  @P6 FMUL.FTZ R111, R105, R96 ;  /* 0x00000060696f6220 */ /* 0x000fe20000410000 */
[----:B------:R-:W-:Y:S01]  /*42a0*/  @P1 PRMT R96, RZ, 0x5410, R41 ;  /* 0x00005410ff601816 */ /* 0x000fe20000000029 */
[----:B------:R-:W-:Y:S01]  /*42b0*/  @P5 FMUL.FTZ R110, R119, R100 ;  /* 0x00000064776e5220 */ /* 0x000fe20000410000 */
[C---:B------:R-:W-:Y:S01]  /*42c0*/  LOP3.LUT P5, RZ, R151.reuse, 0xff0000, RZ, 0xc0, !PT ;  /* 0x00ff000097ff7812 */ /* 0x040fe200078ac0ff */
[----:B------:R-:W-:Y:S01]  /*42d0*/  FMUL.FTZ R100, R114, R182 ;  /* 0x000000b672647220 */ /* 0x000fe20000410000 */
[----:B------:R-:W-:Y:S01]  /*42e0*/  HFMA2.MMA R114, -RZ, RZ, 0, 0 ;  /* 0x00000000ff727435 */ /* 0x000fe200000001ff */
[----:B------:R-:W-:Y:S01]  /*42f0*/  LOP3.LUT P6, RZ, R151, 0xff000000, RZ, 0xc0, !PT ;  /* 0xff00000097ff7812 */ /* 0x000fe200078cc0ff */
[----:B------:R-:W-:Y:S01]  /*4300*/  @P1 FMUL.FTZ R97, R117, R96 ;  /* 0x0000006075611220 */ /* 0x000fe20000410000 */
[----:B------:R-:W-:Y:S01]  /*4310*/  MOV R96, RZ ;  /* 0x000000ff00607202 */ /* 0x000fe20000000f00 */
[----:B------:R-:W-:Y:S01]  /*4320*/  FMUL.FTZ R100, R100, c[0x0][0x1e8] ;  /* 0x00007a0064647a20 */ /* 0x000fe20000410000 */
[----:B------:R-:W-:Y:S01]  /*4330*/  LEA.HI.X R105, R188, c[0x0][0x24c], RZ, 0x4, P0 ;  /* 0x00009300bc697a11 */ /* 0x000fe200000f24ff */
[----:B------:R-:W-:Y:S01]  /*4340*/  FMUL.FTZ R119, R116, c[0x0][0x1e8] ;  /* 0x00007a0074777a20 */ /* 0x000fe20000410000 */
[----:B------:R-:W-:Y:S01]  /*4350*/  HFMA2.MMA R116, -RZ, RZ, 0, 0 ;  /* 0x00000000ff747435 */ /* 0x000fe200000001ff */
[----:B------:R-:W-:Y:S01]  /*4360*/  @P2 FMUL.FTZ R114, R100, R99 ;  /* 0x0000006364722220 */ /* 0x000fe20000410000 */
[----:B------:R-:W-:Y:S01]  /*4370*/  @P3 PRMT R99, RZ, 0x5410, R42 ;  /* 0x00005410ff633816 */ /* 0x000fe2000000002a */
[----:B------:R-:W-:Y:S01]  /*4380*/  FMUL.FTZ R182, R184, R182 ;  /* 0x000000b6b8b67220 */ /* 0x000fe20000410000 */
[----:B------:R-:W-:Y:S01]  /*4390*/  @P5 PRMT R115, RZ, 0x5410, R43 ;  /* 0x00005410ff735816 */ /* 0x000fe2000000002b */
[----:B------:R-:W-:Y:S01]  /*43a0*/  FADD.FTZ R238, R111, R238 ;  /* 0x000000ee6fee7221 */ /* 0x000fe20000010000 */
[----:B------:R-:W-:Y:S01]  /*43b0*/  F2FP.BF16.PACK_AB R97, R114, R97 ;  /* 0x000000617261723e */ /* 0x000fe200000010ff */
[----:B------:R-:W-:Y:S01]  /*43c0*/  @P3 FMUL.FTZ R96, R112, R99 ;  /* 0x0000006370603220 */ /* 0x000fe20000410000 */
[----:B------:R-:W-:Y:S01]  /*43d0*/  @P4 PRMT R99, RZ, 0x7610, R42 ;  /* 0x00007610ff634816 */ /* 0x000fe2000000002a */
[----:B------:R-:W-:Y:S01]  /*43e0*/  FMUL.FTZ R182, R182, c[0x0][0x1e8] ;  /* 0x00007a00b6b67a20 */ /* 0x000fe20000410000 */
[----:B------:R-:W-:Y:S01]  /*43f0*/  @P2 PRMT R101, RZ, 0x7610, R101 ;  /* 0x00007610ff652816 */ /* 0x000fe20000000065 */
[----:B------:R-:W-:Y:S01]  /*4400*/  FADD.FTZ R237, R110, R237 ;  /* 0x000000ed6eed7221 */ /* 0x000fe20000010000 */
[----:B------:R-:W-:Y:S01]  /*4410*/  @P3 PRMT R109, RZ, 0x5410, R102 ;  /* 0x00005410ff6d3816 */ /* 0x000fe20000000066 */
[----:B------:R-:W-:Y:S01]  /*4420*/  @P4 FMUL.FTZ R113, R119, R99 ;  /* 0x0000006377714220 */ /* 0x000fe20000410000 */
[----:B------:R-:W-:Y:S01]  /*4430*/  MOV R99, RZ ;  /* 0x000000ff00637202 */ /* 0x000fe20000000f00 */
[----:B------:R-:W-:Y:S01]  /*4440*/  @P5 FMUL.FTZ R99, R118, R115 ;  /* 0x0000007376635220 */ /* 0x000fe20000410000 */
[----:B------:R-:W-:-:S02]  /*4450*/  @P6 PRMT R115, RZ, 0x7610, R43 ;  /* 0x00007610ff736816 */ /* 0x000fc4000000002b */
[----:B------:R-:W-:Y:S02]  /*4460*/  F2FP.BF16.PACK_AB R98, R113, R96 ;  /* 0x000000607162723e */ /* 0x000fe400000010ff */
[----:B------:R-:W-:Y:S01]  /*4470*/  F2FP.BF16.PACK_AB R96, R108, R107 ;  /* 0x0000006b6c60723e */ /* 0x000fe200000010ff */
[----:B------:R-:W-:Y:S01]  /*4480*/  @P6 FMUL.FTZ R116, R182, R115 ;  /* 0x00000073b6746220 */ /* 0x000fe20000410000 */
[----:B------:R-:W-:Y:S01]  /*4490*/  MOV R107, RZ ;  /* 0x000000ff006b7202 */ /* 0x000fe20000000f00 */
[----:B------:R-:W-:Y:S01]  /*44a0*/  @P1 FMUL.FTZ R107, R117, R106 ;  /* 0x0000006a756b1220 */ /* 0x000fe20000410000 */
[----:B------:R-:W-:Y:S01]  /*44b0*/  ISETP.GE.AND P1, PT, R0, c[0x0][0x164], PT ;  /* 0x0000590000007a0c */ /* 0x000fe20003f26270 */
[----:B------:R-:W-:Y:S01]  /*44c0*/  HFMA2.MMA R106, -RZ, RZ, 0, 0 ;  /* 0x00000000ff6a7435 */ /* 0x000fe200000001ff */
[----:B------:R-:W-:Y:S01]  /*44d0*/  F2FP.BF16.PACK_AB R99, R116, R99 ;  /* 0x000000637463723e */ /* 0x000fe200000010ff */
[----:B------:R-:W-:Y:S01]  /*44e0*/  HFMA2.MMA R116, -RZ, RZ, 0, 0 ;  /* 0x00000000ff747435 */ /* 0x000fe200000001ff */
[----:B------:R-:W-:Y:S01]  /*44f0*/  @P4 PRMT R108, RZ, 0x7610, R102 ;  /* 0x00007610ff6c4816 */ /* 0x000fe20000000066 */
[----:B------:R-:W-:Y:S01]  /*4500*/  FADD.FTZ R240, R107, R240 ;  /* 0x000000f06bf07221 */ /* 0x000fe20000010000 */
[--C-:B------:R-:W-:Y:S01]  /*4510*/  @P5 PRMT R114, RZ, 0x5410, R103.reuse ;  /* 0x00005410ff725816 */ /* 0x100fe20000000067 */
[----:B------:R0:W-:Y:S01]  /*4520*/  STG.E.128 [R104.64], R96 ;  /* 0x0000006068007986 */ /* 0x0001e2000c101d04 */
[----:B------:R-:W-:Y:S01]  /*4530*/  @P6 PRMT R115, RZ, 0x7610, R103 ;  /* 0x00007610ff736816 */ /* 0x000fe20000000067 */
[----:B------:R-:W-:Y:S01]  /*4540*/  @P4 FMUL.FTZ R106, R119, R108 ;  /* 0x0000006c776a4220 */ /* 0x000fe20000410000 */
[----:B------:R-:W-:Y:S01]  /*4550*/  CS2R R102, SRZ ;  /* 0x0000000000667805 */ /* 0x000fe2000001ff00 */
[----:B------:R-:W-:Y:S01]  /*4560*/  MOV R113, RZ ;  /* 0x000000ff00717202 */ /* 0x000fe20000000f00 */
[----:B------:R-:W-:Y:S01]  /*4570*/  @P2 FMUL.FTZ R102, R100, R101 ;  /* 0x0000006564662220 */ /* 0x000fe20000410000 */
[----:B------:R-:W-:Y:S01]  /*4580*/  LOP3.LUT P0, RZ, R180, 0xff, RZ, 0xc0, !PT ;  /* 0x000000ffb4ff7812 */ /* 0x000fe2000780c0ff */
[----:B------:R-:W-:-:S02]  /*4590*/  @P3 FMUL.FTZ R103, R112, R109 ;  /* 0x0000006d70673220 */ /* 0x000fc40000410000 */
[----:B------:R-:W-:Y:S01]  /*45a0*/  @P5 FMUL.FTZ R113, R118, R114 ;  /* 0x0000007276715220 */ /* 0x000fe20000410000 */
[----:B------:R-:W-:Y:S01]  /*45b0*/  SEL R180, RZ, 0x1, P0 ;  /* 0x00000001ffb47807 */ /* 0x000fe20000000000 */
[----:B------:R-:W-:Y:S02]  /*45c0*/  @P6 FMUL.FTZ R116, R182, R115 ;  /* 0x00000073b6746220 */ /* 0x000fe40000410000 */
[----:B------:R-:W-:Y:S02]  /*45d0*/  FADD.FTZ R239, R102, R239 ;  /* 0x000000ef66ef7221 */ /* 0x000fe40000010000 */
[----:B------:R-:W-:Y:S02]  /*45e0*/  FADD.FTZ R242, R103, R242 ;  /* 0x000000f267f27221 */ /* 0x000fe40000010000 */
[----:B------:R-:W-:Y:S02]  /*45f0*/  FADD.FTZ R241, R106, R241 ;  /* 0x000000f16af17221 */ /* 0x000fe40000010000 */
[----:B------:R-:W-:-:S02]  /*4600*/  FADD.FTZ R244, R113, R244 ;  /* 0x000000f471f47221 */ /* 0x000fc40000010000 */
[----:B------:R-:W-:Y:S01]  /*4610*/  FADD.FTZ R243, R116, R243 ;  /* 0x000000f374f37221 */ /* 0x000fe20000010000 */
[----:B0-----:R-:W-:Y:S01]  /*4620*/  @P1 CALL.REL.NOINC `(.L_x_4629) ;  /* 0x0000001000001944 */ /* 0x001fe20003c00000 */
[----:B------:R-:W-:Y:S05]  /*4630*/  BRA `(.L_x_4630) ;  /* 0xffffc4f000007947 */ /* 0x000fea000383ffff */
.L_x_4629:
        /* <DEDUP_REMOVED lines=82> */
.L_x_4626:
[----:B------:R-:W0:Y:S01]  /*4b60*/  S2UR UR6, SR_CTAID.X ;  /* 0x00000000000679c3 */ /* 0x000e220000002500 */
[----:B------:R-:W0:Y:S01]  /*4b70*/  S2R R0, SR_TID.X ;  /* 0x0000000000007919 */ /* 0x000e220000002100 */
[----:B------:R-:W-:-:S03]  /*4b80*/  MOV R27, 0x20 ;  /* 0x00000020001b7802 */ /* 0x000fc60000000f00 */
        /* <DEDUP_REMOVED lines=33> */
.L_x_4627:
[----:B------:R-:W-:Y:S01]  /*4da0*/  HFMA2.MMA R99, -RZ, RZ, 0, 9.5367431640625e-07 ;  /* 0x00000010ff637435 */ /* 0x000fe200000001ff */
[----:B------:R-:W-:-:S02]  /*4db0*/  MOV R97, R100 ;  /* 0x0000006400617202 */ /* 0x000fc40000000f00 */
[----:B------:R-:W-:Y:S02]  /*4dc0*/  MOV R103, 0x1f ;  /* 0x0000001f00677802 */ /* 0x000fe40000000f00 */
[----:B------:R-:W-:Y:S02]  /*4dd0*/  MOV R102, 0xffffffff ;  /* 0xffffffff00667802 */ /* 0x000fe40000000f00 */
[----:B------:R-:W-:Y:S02]  /*4de0*/  MOV R96, 0x4e00 ;  /* 0x00004e0000607802 */ /* 0x000fe40000000f00 */
[----:B-----5:R-:W-:Y:S05]  /*4df0*/  CALL.REL.NOINC `($__internal_75_$__cuda_sm70_shflsync_down_p) ;  /* 0x0000046000007944 */ /* 0x020fea0003c00000 */
[----:B-1----:R-:W-:Y:S01]  /*4e00*/  MOV R101, R99 ;  /* 0x0000006300657202 */ /* 0x002fe20000000f00 */
[----:B------:R-:W-:Y:S05]  /*4e10*/  BRA `(.L_x_4631) ;  /* 0xffffd38000007947 */ /* 0x000fea000383ffff */
.L_x_4628:
[----:B------:R-:W-:Y:S01]  /*4e20*/  HFMA2.MMA R99, -RZ, RZ, 0, 9.5367431640625e-07 ;  /* 0x00000010ff637435 */ /* 0x000fe200000001ff */
[----:B------:R-:W-:Y:S02]  /*4e30*/  MOV R97, R98 ;  /* 0x0000006200617202 */ /* 0x000fe40000000f00 */
[----:B------:R-:W-:Y:S02]  /*4e40*/  MOV R103, 0x1f ;  /* 0x0000001f00677802 */ /* 0x000fe40000000f00 */
[----:B------:R-:W-:-:S02]  /*4e50*/  MOV R102, 0xffffffff ;  /* 0xffffffff00667802 */ /* 0x000fc40000000f00 */
[----:B------:R-:W-:Y:S02]  /*4e60*/  MOV R96, 0x4e80 ;  /* 0x00004e8000607802 */ /* 0x000fe40000000f00 */
[----:B01---5:R-:W-:Y:S05]  /*4e70*/  CALL.REL.NOINC `($__internal_75_$__cuda_sm70_shflsync_down_p) ;  /* 0x000003e000007944 */ /* 0x023fea0003c00000 */
[----:B------:R-:W-:Y:S01]  /*4e80*/  FADD.FTZ R100, R100, R101 ;  /* 0x0000006564647221 */ /* 0x000fe20000010000 */
[----:B------:R-:W-:Y:S01]  /*4e90*/  MOV R103, 0x1f ;  /* 0x0000001f00677802 */ /* 0x000fe20000000f00 */
[----:B-1----:R-:W-:Y:S01]  /*4ea0*/  FADD.FTZ R98, R98, R99 ;  /* 0x0000006362627221 */ /* 0x002fe20000010000 */
[----:B------:R-:W-:Y:S01]  /*4eb0*/  HFMA2.MMA R99, -RZ, RZ, 0, 4.76837158203125e-07 ;  /* 0x00000008ff637435 */ /* 0x000fe200000001ff */
[----:B------:R-:W-:Y:S02]  /*4ec0*/  MOV R102, 0xffffffff ;  /* 0xffffffff00667802 */ /* 0x000fe40000000f00 */
[----:B------:R-:W-:Y:S02]  /*4ed0*/  MOV R97, R100 ;  /* 0x0000006400617202 */ /* 0x000fe40000000f00 */
[----:B------:R-:W-:Y:S02]  /*4ee0*/  MOV R96, 0x4f00 ;  /* 0x00004f0000607802 */ /* 0x000fe40000000f00 */
[----:B------:R-:W-:Y:S05]  /*4ef0*/  CALL.REL.NOINC `($__internal_75_$__cuda_sm70_shflsync_down_p) ;  /* 0x0000036000007944 */ /* 0x000fea0003c00000 */
[----:B-1----:R-:W-:Y:S01]  /*4f00*/  MOV R101, R99 ;  /* 0x0000006300657202 */ /* 0x002fe20000000f00 */
[----:B------:R-:W-:Y:S01]  /*4f10*/  HFMA2.MMA R99, -RZ, RZ, 0, 4.76837158203125e-07 ;  /* 0x00000008ff637435 */ /* 0x000fe200000001ff */
[----:B------:R-:W-:-:S02]  /*4f20*/  MOV R97, R98 ;  /* 0x0000006200617202 */ /* 0x000fc40000000f00 */
[----:B------:R-:W-:Y:S02]  /*4f30*/  MOV R103, 0x1f ;  /* 0x0000001f00677802 */ /* 0x000fe40000000f00 */
[----:B------:R-:W-:Y:S02]  /*4f40*/  MOV R102, 0xffffffff ;  /* 0xffffffff00667802 */ /* 0x000fe40000000f00 */
[----:B------:R-:W-:Y:S02]  /*4f50*/  MOV R96, 0x4f70 ;  /* 0x00004f7000607802 */ /* 0x000fe40000000f00 */
[----:B------:R-:W-:Y:S05]  /*4f60*/  CALL.REL.NOINC `($__internal_75_$__cuda_sm70_shflsync_down_p) ;  /* 0x000002f000007944 */ /* 0x000fea0003c00000 */
[----:B------:R-:W-:Y:S01]  /*4f70*/  FADD.FTZ R100, R101, R100 ;  /* 0x0000006465647221 */ /* 0x000fe20000010000 */
[----:B------:R-:W-:Y:S01]  /*4f80*/  MOV R103, 0x1f ;  /* 0x0000001f00677802 */ /* 0x000fe20000000f00 */
[----:B-1----:R-:W-:Y:S01]  /*4f90*/  FADD.FTZ R98, R98, R99 ;  /* 0x0000006362627221 */ /* 0x002fe20000010000 */
[----:B------:R-:W-:Y:S01]  /*4fa0*/  HFMA2.MMA R99, -RZ, RZ, 0, 2.384185791015625e-07 ;  /* 0x00000004ff637435 */ /* 0x000fe200000001ff */
[----:B------:R-:W-:Y:S02]  /*4fb0*/  MOV R102, 0xffffffff ;  /* 0xffffffff00667802 */ /* 0x000fe40000000f00 */
[----:B------:R-:W-:-:S02]  /*4fc0*/  MOV R97, R100 ;  /* 0x0000006400617202 */ /* 0x000fc40000000f00 */
[----:B------:R-:W-:Y:S02]  /*4fd0*/  MOV R96, 0x4ff0 ;  /* 0x00004ff000607802 */ /* 0x000fe40000000f00 */
[----:B------:R-:W-:Y:S05]  /*4fe0*/  CALL.REL.NOINC `($__internal_75_$__cuda_sm70_shflsync_down_p) ;  /* 0x0000027000007944 */ /* 0x000fea0003c00000 */
[----:B-1----:R-:W-:Y:S01]  /*4ff0*/  MOV R101, R99 ;  /* 0x0000006300657202 */ /* 0x002fe20000000f00 */
[----:B------:R-:W-:Y:S01]  /*5000*/  HFMA2.MMA R99, -RZ, RZ, 0, 2.384185791015625e-07 ;  /* 0x00000004ff637435 */ /* 0x000fe200000001ff */
[----:B------:R-:W-:Y:S02]  /*5010*/  MOV R97, R98 ;  /* 0x0000006200617202 */ /* 0x000fe40000000f00 */
[----:B------:R-:W-:Y:S02]  /*5020*/  MOV R103, 0x1f ;  /* 0x0000001f00677802 */ /* 0x000fe40000000f00 */
[----:B------:R-:W-:Y:S02]  /*5030*/  MOV R102, 0xffffffff ;  /* 0xffffffff00667802 */ /* 0x000fe40000000f00 */
[----:B------:R-:W-:Y:S02]  /*5040*/  MOV R96, 0x5060 ;  /* 0x0000506000607802 */ /* 0x000fe40000000f00 */
[----:B------:R-:W-:Y:S05]  /*5050*/  CALL.REL.NOINC `($__internal_75_$__cuda_sm70_shflsync_down_p) ;  /* 0x0000020000007944 */ /* 0x000fea0003c00000 */
[----:B------:R-:W-:Y:S01]  /*5060*/  FADD.FTZ R100, R101, R100 ;  /* 0x0000006465647221 */ /* 0x000fe20000010000 */
[----:B------:R-:W-:Y:S01]  /*5070*/  MOV R103, 0x1f ;  /* 0x0000001f00677802 */ /* 0x000fe20000000f00 */
[----:B-1----:R-:W-:Y:S01]  /*5080*/  FADD.FTZ R98, R98, R99 ;  /* 0x0000006362627221 */ /* 0x002fe20000010000 */
[----:B------:R-:W-:Y:S01]  /*5090*/  HFMA2.MMA R99, -RZ, RZ, 0, 1.1920928955078125e-07 ;  /* 0x00000002ff637435 */ /* 0x000fe200000001ff */
[----:B------:R-:W-:-:S02]  /*50a0*/  MOV R102, 0xffffffff ;  /* 0xffffffff00667802 */ /* 0x000fc40000000f00 */
[----:B------:R-:W-:Y:S02]  /*50b0*/  MOV R97, R100 ;  /* 0x0000006400617202 */ /* 0x000fe40000000f00 */
[----:B------:R-:W-:Y:S02]  /*50c0*/  MOV R96, 0x50e0 ;  /* 0x000050e000607802 */ /* 0x000fe40000000f00 */
[----:B------:R-:W-:Y:S05]  /*50d0*/  CALL.REL.NOINC `($__internal_75_$__cuda_sm70_shflsync_down_p) ;  /* 0x0000018000007944 */ /* 0x000fea0003c00000 */
[----:B-1----:R-:W-:Y:S01]  /*50e0*/  MOV R101, R99 ;  /* 0x0000006300657202 */ /* 0x002fe20000000f00 */
[----:B------:R-:W-:Y:S01]  /*50f0*/  HFMA2.MMA R99, -RZ, RZ, 0, 1.1920928955078125e-07 ;  /* 0x00000002ff637435 */ /* 0x000fe200000001ff */
[----:B------:R-:W-:Y:S02]  /*5100*/  MOV R97, R98 ;  /* 0x0000006200617202 */ /* 0x000fe40000000f00 */
[----:B------:R-:W-:Y:S02]  /*5110*/  MOV R103, 0x1f ;  /* 0x0000001f00677802 */ /* 0x000fe40000000f00 */
[----:B------:R-:W-:Y:S02]  /*5120*/  MOV R102, 0xffffffff ;  /* 0xffffffff00667802 */ /* 0x000fe40000000f00 */
[----:B------:R-:W-:-:S02]  /*5130*/  MOV R96, 0x5150 ;  /* 0x0000515000607802 */ /* 0x000fc40000000f00 */
[----:B------:R-:W-:Y:S05]  /*5140*/  CALL.REL.NOINC `($__internal_75_$__cuda_sm70_shflsync_down_p) ;  /* 0x0000011000007944 */ /* 0x000fea0003c00000 */
[----:B------:R-:W-:Y:S01]  /*5150*/  FADD.FTZ R100, R101, R100 ;  /* 0x0000006465647221 */ /* 0x000fe20000010000 */
[----:B------:R-:W-:Y:S01]  /*5160*/  MOV R103, 0x1f ;  /* 0x0000001f00677802 */ /* 0x000fe20000000f00 */
[----:B-1----:R-:W-:Y:S01]  /*5170*/  FADD.FTZ R98, R98, R99 ;  /* 0x0000006362627221 */ /* 0x002fe20000010000 */
[----:B------:R-:W-:Y:S01]  /*5180*/  HFMA2.MMA R99, -RZ, RZ, 0, 5.9604644775390625e-08 ;  /* 0x00000001ff637435 */ /* 0x000fe200000001ff */
[----:B------:R-:W-:-:S02]  /*5190*/  MOV R102, 0xffffffff ;  /* 0xffffffff00667802 */ /* 0x000fc40000000f00 */
[----:B------:R-:W-:Y:S02]  /*51a0*/  MOV R97, R100 ;  /* 0x0000006400617202 */ /* 0x000fe40000000f00 */
[----:B------:R-:W-:Y:S02]  /*51b0*/  MOV R96, 0x51d0 ;  /* 0x000051d000607802 */ /* 0x000fe40000000f00 */
[----:B------:R-:W-:Y:S05]  /*51c0*/  CALL.REL.NOINC `($__internal_75_$__cuda_sm70_shflsync_down_p) ;  /* 0x0000009000007944 */ /* 0x000fea0003c00000 */
[----:B-1----:R-:W-:Y:S01]  /*51d0*/  MOV R101, R99 ;  /* 0x0000006300657202 */ /* 0x002fe20000000f00 */
[----:B------:R-:W-:Y:S01]  /*51e0*/  HFMA2.MMA R99, -RZ, RZ, 0, 5.9604644775390625e-08 ;  /* 0x00000001ff637435 */ /* 0x000fe200000001ff */
[----:B------:R-:W-:Y:S02]  /*51f0*/  MOV R97, R98 ;  /* 0x0000006200617202 */ /* 0x000fe40000000f00 */
[----:B------:R-:W-:Y:S02]  /*5200*/  MOV R103, 0x1f ;  /* 0x0000001f00677802 */ /* 0x000fe40000000f00 */
[----:B------:R-:W-:Y:S02]  /*5210*/  MOV R102, 0xffffffff ;  /* 0xffffffff00667802 */ /* 0x000fe40000000f00 */
[----:B------:R-:W-:-:S02]  /*5220*/  MOV R96, 0x5240 ;  /* 0x0000524000607802 */ /* 0x000fc40000000f00 */
[----:B------:R-:W-:Y:S05]  /*5230*/  CALL.REL.NOINC `($__internal_75_$__cuda_sm70_shflsync_down_p) ;  /* 0x0000002000007944 */ /* 0x000fea0003c00000 */
[----:B-1----:R-:W-:Y:S01]  /*5240*/  MOV R97, R99 ;  /* 0x0000006300617202 */ /* 0x002fe20000000f00 */
[----:B------:R-:W-:Y:S05]  /*5250*/  BRA `(.L_x_4632) ;  /* 0xffffd06000007947 */ /* 0x000fea000383ffff */
        .weak           $__internal_75_$__cuda_sm70_shflsync_down_p
        .type           $__internal_75_$__cuda_sm70_shflsync_down_p,@function
        .size           $__internal_75_$__cuda_sm70_shflsync_down_p,(.L_x_11809 - $__internal_75_$__cuda_sm70_shflsync_down_p)
$__internal_75_$__cuda_sm70_shflsync_down_p:
[----:B------:R-:W-:Y:S04]  /*5260*/  WARPSYNC R102 ;  /* 0x0000006600007348 */ /* 0x000fe80003800000 */
[----:B------:R0:W1:Y:S02]  /*5270*/  SHFL.DOWN PT, R99, R97, R99, R103 ;  /* 0x0800006361637389 */ /* 0x00006400000e0067 */
[----:B0-----:R-:W-:-:S06]  /*5280*/  HFMA2.MMA R97, -RZ, RZ, 0, 0 ;  /* 0x00000000ff617435 */ /* 0x001fcc00000001ff */
[----:B------:R-:W-:Y:S05]  /*5290*/  RET.REL.NODEC R96 `(_ZN10layer_norm13ln_bwd_kernelINS_13Kernel_traitsI13__nv_bfloat16S2_fS2_fjLj4096ELj1ELj1ELj4ELj16ENS_18Kernel_traits_baseILj4096ES2_S2_fS2_fjLj128EEEEELb1ELb1ELb0ELb1EEEvNS_9BwdParamsE) ;  /* 0xffffad6060007950 */ /* 0x000fea0003c3ffff */
.L_x_4633:
        /* <DEDUP_REMOVED lines=14> */
.L_x_11809:


//--------------------- .text._ZN10layer_norm22ln_bwd_finalize_kernelINS_22Kernel_traits_finalizeILj4096E13__nv_bfloat16S2_fS2_fjLb1ELj1024ELj4ENS_18Kernel_traits_baseILj4096ES2_S2_fS2_fjLj1024EEEEELb1ELb0EEEvNS_9BwdParamsE --------------------------
	.section	.text._ZN10layer_norm22ln_bwd_finalize_kernelINS_22Kernel_traits_finalizeILj4096E13__nv_bfloat16S2_fS2_fjLb1ELj1024ELj4ENS_18Kernel_traits_baseILj4096ES2_S2_fS2_fjLj1024EEEEELb1ELb0EEEvNS_9BwdParamsE,"ax",@progbits
	.sectioninfo	@"SHI_REGISTERS=32"
	.align	128
        .global         _ZN10layer_norm22ln_bwd_finalize_kernelINS_22Kernel_traits_finalizeILj4096E13__nv_bfloat16S2_fS2_fjLb1ELj1024ELj4ENS_18Kernel_traits_baseILj4096ES2_S2_fS2_fjLj1024EEEEELb1ELb0EEEvNS_9BwdParamsE
        .type           _ZN10layer_norm22ln_bwd_finalize_kernelINS_22Kernel_traits_finalizeILj4096E13__nv_bfloat16S2_fS2_fjLb1ELj1024ELj4ENS_18Kernel_traits_baseILj4096ES2_S2_fS2_fjLj1024EEEEELb1ELb0EEEvNS_9BwdParamsE,@function
        .size           _ZN10layer_norm22ln_bwd_finalize_kernelINS_22Kernel_traits_finalizeILj4096E13__nv_bfloat16S2_fS2_fjLb1ELj1024ELj4ENS_18Kernel_traits_baseILj4096ES2_S2_fS2_fjLj1024EEEEELb1ELb0EEEvNS_9BwdParamsE,(.L_x_11810 - _ZN10layer_norm22ln_bwd_finalize_kernelINS_22Kernel_traits_finalizeILj4096E13__nv_bfloat16S2_fS2_fjLb1ELj1024ELj4ENS_18Kernel_traits_baseILj4096ES2_S2_fS2_fjLj1024EEEEELb1ELb0EEEvNS_9BwdParamsE)
        .other          _ZN10layer_norm22ln_bwd_finalize_kernelINS_22Kernel_traits_finalizeILj4096E13__nv_bfloat16S2_fS2_fjLb1ELj1024ELj4ENS_18Kernel_traits_baseILj4096ES2_S2_fS2_fjLj1024EEEEELb1ELb0EEEvNS_9BwdParamsE,@"STO_CUDA_ENTRY STV_DEFAULT"
_ZN10layer_norm22ln_bwd_finalize_kernelINS_22Kernel_traits_finalizeILj4096E13__nv_bfloat16S2_fS2_fjLb1ELj1024ELj4ENS_18Kernel_traits_baseILj4096ES2_S2_fS2_fjLj1024EEEEELb1ELb0EEEvNS_9BwdParamsE:
.text._ZN10layer_norm22ln_bwd_finalize_kernelINS_22Kernel_traits_finalizeILj4096E13__nv_bfloat16S2_fS2_fjLb1ELj1024ELj4ENS_18Kernel_traits_baseILj4096ES2_S2_fS2_fjLj1024EEEEELb1ELb0EEEvNS_9BwdParamsE:
        /* <DEDUP_REMOVED lines=19> */
.L_x_4647:
        /* <DEDUP_REMOVED lines=33> */
.L_x_4638:
        /* <DEDUP_REMOVED lines=47> */
.L_x_4637:
[----:B------:R-:W-:Y:S05]  /*0630*/  BSYNC B1 ;  /* 0x0000000000017941 */ /* 0x000fea0003800000 */
.L_x_4636:
        /* <DEDUP_REMOVED lines=29> */
.L_x_4640:
[----:B------:R-:W-:Y:S05]  /*0810*/  BSYNC B1 ;  /* 0x0000000000017941 */ /* 0x000fea0003800000 */
.L_x_4639:
        /* <DEDUP_REMOVED lines=14> */
.L_x_4641:
[----:B------:R-:W-:Y:S05]  /*0900*/  BSYNC B1 ;  /* 0x0000000000017941 */ /* 0x000fea0003800000 */
.L_x_4635:
[----:B------:R-:W-:Y:S05]  /*0910*/  BSYNC B0 ;  /* 0x0000000000007941 */ /* 0x000fea0003800000 */
.L_x_4634:
        /* <DEDUP_REMOVED lines=12> */
.L_x_4648:
        /* <DEDUP_REMOVED lines=27> */
.L_x_4649:
        /* <DEDUP_REMOVED lines=9> */
.L_x_4642:
        /* <DEDUP_REMOVED lines=21> */
.L_x_4646:
[----:B------:R-:W-:Y:S05]  /*0d70*/  BSYNC B0 ;  /* 0x0000000000007941 */ /* 0x000fea0003800000 */
.L_x_4645:
[C---:B------:R-:W-:Y:S02]  /*0d80*/  ISETP.GT.U32.AND P1, PT, R4.reuse, -0x1001, PT ;  /* 0xffffefff0400780c */ /* 0x040fe40003f24070 */
[----:B------:R-:W-:-:S02]  /*0d90*/  IADD3 R4, R4, 0x1000, RZ ;  /* 0x0000100004047810 */ /* 0x000fc40007ffe0ff */
[----:B------:R-:W-:-:S09]  /*0da0*/  IADD3 R5, R5, 0x800, RZ ;  /* 0x0000080005057810 */ /* 0x000fd20007ffe0ff */
[----:B01----:R-:W-:Y:S05]  /*0db0*/  @P1 BRA `(.L_x_4647) ;  /* 0xfffff37000001947 */ /* 0x003fea000383ffff */
[----:B------:R-:W-:Y:S05]  /*0dc0*/  EXIT ;  /* 0x000000000000794d */ /* 0x000fea0003800000 */
.L_x_4643:
[----:B------:R-:W-:Y:S01]  /*0dd0*/  HFMA2.MMA R17, -RZ, RZ, 0, 5.9604644775390625e-08 ;  /* 0x00000001ff117435 */ /* 0x000fe200000001ff */
[----:B---3--:R-:W-:Y:S01]  /*0de0*/  MOV R18, R10 ;  /* 0x0000000a00127202 */ /* 0x008fe20000000f00 */
[----:B------:R-:W-:Y:S01]  /*0df0*/  IMAD.MOV.U32 R14, RZ, RZ, 0x1f ;  /* 0x0000001fff0e7424 */ /* 0x000fe200078e00ff */
[----:B------:R-:W-:Y:S02]  /*0e00*/  MOV R19, 0xffffffff ;  /* 0xffffffff00137802 */ /* 0x000fe40000000f00 */
[----:B------:R-:W-:Y:S02]  /*0e10*/  MOV R8, 0xe30 ;  /* 0x00000e3000087802 */ /* 0x000fe40000000f00 */
[----:B012---:R-:W-:Y:S05]  /*0e20*/  CALL.REL.NOINC `($__internal_76_$__cuda_sm70_shflsync_bfly_p) ;  /* 0x0000059000007944 */ /* 0x007fea0003c00000 */
[----:B01----:R-:W-:Y:S05]  /*0e30*/  BRA `(.L_x_4648) ;  /* 0xfffffba000007947 */ /* 0x003fea000383ffff */
.L_x_4644:
[----:B------:R-:W-:Y:S01]  /*0e40*/  HFMA2.MMA R17, -RZ, RZ, 0, 1.1920928955078125e-07 ;  /* 0x00000002ff117435 */ /* 0x000fe200000001ff */
[----:B------:R-:W-:Y:S01]  /*0e50*/  IMAD.MOV.U32 R14, RZ, RZ, 0x1f ;  /* 0x0000001fff0e7424 */ /* 0x000fe200078e00ff */
[----:B------:R-:W-:Y:S02]  /*0e60*/  MOV R19, 0xffffffff ;  /* 0xffffffff00137802 */ /* 0x000fe40000000f00 */
[----:B------:R-:W-:Y:S02]  /*0e70*/  MOV R8, 0xe90 ;  /* 0x00000e9000087802 */ /* 0x000fe40000000f00 */
[----:B0123--:R-:W-:Y:S05]  /*0e80*/  CALL.REL.NOINC `($__internal_76_$__cuda_sm70_shflsync_bfly_p) ;  /* 0x0000053000007944 */ /* 0x00ffea0003c00000 */
[----:B0-----:R-:W-:Y:S01]  /*0e90*/  HFMA2.MMA R17, -RZ, RZ, 0, 2.384185791015625e-07 ;  /* 0x00000004ff117435 */ /* 0x001fe200000001ff */
[----:B-1----:R-:W-:Y:S01]  /*0ea0*/  FADD.FTZ R18, R18, R14 ;  /* 0x0000000e12127221 */ /* 0x002fe20000010000 */
[----:B------:R-:W-:Y:S01]  /*0eb0*/  MOV R19, 0xffffffff ;  /* 0xffffffff00137802 */ /* 0x000fe20000000f00 */
[----:B------:R-:W-:Y:S01]  /*0ec0*/  IMAD.MOV.U32 R14, RZ, RZ, 0x1f ;  /* 0x0000001fff0e7424 */ /* 0x000fe200078e00ff */
[----:B------:R-:W-:-:S02]  /*0ed0*/  MOV R8, 0xef0 ;  /* 0x00000ef000087802 */ /* 0x000fc40000000f00 */
[----:B------:R-:W-:Y:S05]  /*0ee0*/  CALL.REL.NOINC `($__internal_76_$__cuda_sm70_shflsync_bfly_p) ;  /* 0x000004d000007944 */ /* 0x000fea0003c00000 */
[----:B0-----:R-:W-:Y:S01]  /*0ef0*/  HFMA2.MMA R17, -RZ, RZ, 0, 4.76837158203125e-07 ;  /* 0x00000008ff117435 */ /* 0x001fe200000001ff */
[----:B-1----:R-:W-:Y:S01]  /*0f00*/  FADD.FTZ R18, R18, R14 ;  /* 0x0000000e12127221 */ /* 0x002fe20000010000 */
[----:B------:R-:W-:Y:S01]  /*0f10*/  MOV R19, 0xffffffff ;  /* 0xffffffff00137802 */ /* 0x000fe20000000f00 */
[----:B------:R-:W-:Y:S01]  /*0f20*/  IMAD.MOV.U32 R14, RZ, RZ, 0x1f ;  /* 0x0000001fff0e7424 */ /* 0x000fe200078e00ff */
[----:B------:R-:W-:-:S02]  /*0f30*/  MOV R8, 0xf50 ;  /* 0x00000f5000087802 */ /* 0x000fc40000000f00 */
[----:B------:R-:W-:Y:S05]  /*0f40*/  CALL.REL.NOINC `($__internal_76_$__cuda_sm70_shflsync_bfly_p) ;  /* 0x0000047000007944 */ /* 0x000fea0003c00000 */
[----:B-1----:R-:W-:Y:S01]  /*0f50*/  FADD.FTZ R10, R18, R14 ;  /* 0x0000000e120a7221 */ /* 0x002fe20000010000 */
[----:B0-----:R-:W-:Y:S01]  /*0f60*/  HFMA2.MMA R17, -RZ, RZ, 0, 9.5367431640625e-07 ;  /* 0x00000010ff117435 */ /* 0x001fe200000001ff */
[----:B------:R-:W-:Y:S01]  /*0f70*/  IMAD.MOV.U32 R14, RZ, RZ, 0x1f ;  /* 0x0000001fff0e7424 */ /* 0x000fe200078e00ff */
[----:B------:R-:W-:-:S02]  /*0f80*/  MOV R19, 0xffffffff ;  /* 0xffffffff00137802 */ /* 0x000fc40000000f00 */
[----:B------:R-:W-:Y:S02]  /*0f90*/  MOV R18, R10 ;  /* 0x0000000a00127202 */ /* 0x000fe40000000f00 */
[----:B------:R-:W-:Y:S02]  /*0fa0*/  MOV R8, 0xfc0 ;  /* 0x00000fc000087802 */ /* 0x000fe40000000f00 */
[----:B------:R-:W-:Y:S05]  /*0fb0*/  CALL.REL.NOINC `($__internal_76_$__cuda_sm70_shflsync_bfly_p) ;  /* 0x0000040000007944 */ /* 0x000fea0003c00000 */
[----:B0-----:R-:W-:Y:S01]  /*0fc0*/  HFMA2.MMA R17, -RZ, RZ, 0, 5.9604644775390625e-08 ;  /* 0x00000001ff117435 */ /* 0x001fe200000001ff */
[----:B-1----:R-:W-:Y:S01]  /*0fd0*/  IMAD.MOV.U32 R13, RZ, RZ, R14 ;  /* 0x000000ffff0d7224 */ /* 0x002fe200078e000e */
[----:B------:R-:W-:Y:S01]  /*0fe0*/  MOV R18, R15 ;  /* 0x0000000f00127202 */ /* 0x000fe20000000f00 */
[----:B------:R-:W-:Y:S01]  /*0ff0*/  IMAD.MOV.U32 R14, RZ, RZ, 0x1f ;  /* 0x0000001fff0e7424 */ /* 0x000fe200078e00ff */
[----:B------:R-:W-:Y:S02]  /*1000*/  MOV R19, 0xffffffff ;  /* 0xffffffff00137802 */ /* 0x000fe40000000f00 */
[----:B------:R-:W-:Y:S02]  /*1010*/  MOV R8, 0x1030 ;  /* 0x0000103000087802 */ /* 0x000fe40000000f00 */
[----:B------:R-:W-:Y:S05]  /*1020*/  CALL.REL.NOINC `($__internal_76_$__cuda_sm70_shflsync_bfly_p) ;  /* 0x0000039000007944 */ /* 0x000fea0003c00000 */
[----:B0-----:R-:W-:Y:S01]  /*1030*/  HFMA2.MMA R17, -RZ, RZ, 0, 1.1920928955078125e-07 ;  /* 0x00000002ff117435 */ /* 0x001fe200000001ff */
[----:B-1----:R-:W-:Y:S01]  /*1040*/  FADD.FTZ R18, R15, R14 ;  /* 0x0000000e0f127221 */ /* 0x002fe20000010000 */
[----:B------:R-:W-:Y:S01]  /*1050*/  MOV R19, 0xffffffff ;  /* 0xffffffff00137802 */ /* 0x000fe20000000f00 */
[----:B------:R-:W-:Y:S01]  /*1060*/  IMAD.MOV.U32 R14, RZ, RZ, 0x1f ;  /* 0x0000001fff0e7424 */ /* 0x000fe200078e00ff */
[----:B------:R-:W-:-:S02]  /*1070*/  MOV R8, 0x1090 ;  /* 0x0000109000087802 */ /* 0x000fc40000000f00 */
[----:B------:R-:W-:Y:S05]  /*1080*/  CALL.REL.NOINC `($__internal_76_$__cuda_sm70_shflsync_bfly_p) ;  /* 0x0000033000007944 */ /* 0x000fea0003c00000 */
        /* <DEDUP_REMOVED lines=35> */
[----:B------:R-:W-:Y:S01]  /*12c0*/  IMAD.MOV.U32 R19, RZ, RZ, -0x1 ;  /* 0xffffffffff137424 */ /* 0x000fe200078e00ff */
[----:B------:R-:W-:-:S02]  /*12d0*/  MOV R8, 0x12f0 ;  /* 0x000012f000087802 */ /* 0x000fc40000000f00 */
[----:B------:R-:W-:Y:S05]  /*12e0*/  CALL.REL.NOINC `($__internal_76_$__cuda_sm70_shflsync_bfly_p) ;  /* 0x000000d000007944 */ /* 0x000fea0003c00000 */
[----:B0-----:R-:W-:Y:S01]  /*12f0*/  HFMA2.MMA R17, -RZ, RZ, 0, 4.76837158203125e-07 ;  /* 0x00000008ff117435 */ /* 0x001fe200000001ff */
[----:B-1----:R-:W-:Y:S01]  /*1300*/  FADD.FTZ R18, R18, R14 ;  /* 0x0000000e12127221 */ /* 0x002fe20000010000 */
[----:B------:R-:W-:-:S02]  /*1310*/  MOV R14, 0x1f ;  /* 0x0000001f000e7802 */ /* 0x000fc40000000f00 */
[----:B------:R-:W-:Y:S02]  /*1320*/  MOV R19, 0xffffffff ;  /* 0xffffffff00137802 */ /* 0x000fe40000000f00 */
[----:B------:R-:W-:Y:S02]  /*1330*/  MOV R8, 0x1350 ;  /* 0x0000135000087802 */ /* 0x000fe40000000f00 */
[----:B------:R-:W-:Y:S05]  /*1340*/  CALL.REL.NOINC `($__internal_76_$__cuda_sm70_shflsync_bfly_p) ;  /* 0x0000007000007944 */ /* 0x000fea0003c00000 */
[----:B01----:R-:W-:Y:S01]  /*1350*/  FADD.FTZ R18, R18, R14 ;  /* 0x0000000e12127221 */ /* 0x003fe20000010000 */
[----:B------:R-:W-:Y:S01]  /*1360*/  HFMA2.MMA R14, -RZ, RZ, 0, 1.847743988037109375e-06 ;  /* 0x0000001fff0e7435 */ /* 0x000fe200000001ff */
[----:B------:R-:W-:Y:S01]  /*1370*/  IMAD.MOV.U32 R17, RZ, RZ, 0x10 ;  /* 0x00000010ff117424 */ /* 0x000fe200078e00ff */
[----:B------:R-:W-:Y:S02]  /*1380*/  MOV R19, 0xffffffff ;  /* 0xffffffff00137802 */ /* 0x000fe40000000f00 */
[----:B------:R-:W-:Y:S02]  /*1390*/  MOV R8, 0x13b0 ;  /* 0x000013b000087802 */ /* 0x000fe40000000f00 */
[----:B------:R-:W-:Y:S05]  /*13a0*/  CALL.REL.NOINC `($__internal_76_$__cuda_sm70_shflsync_bfly_p) ;  /* 0x0000001000007944 */ /* 0x000fea0003c00000 */
[----:B01----:R-:W-:Y:S05]  /*13b0*/  BRA `(.L_x_4649) ;  /* 0xfffff7d000007947 */ /* 0x003fea000383ffff */
        .weak           $__internal_76_$__cuda_sm70_shflsync_bfly_p
        .type           $__internal_76_$__cuda_sm70_shflsync_bfly_p,@function
        .size           $__internal_76_$__cuda_sm70_shflsync_bfly_p,(.L_x_11810 - $__internal_76_$__cuda_sm70_shflsync_bfly_p)
$__internal_76_$__cuda_sm70_shflsync_bfly_p:
[----:B------:R-:W-:Y:S01]  /*13c0*/  HFMA2.MMA R9, -RZ, RZ, 0, 0 ;  /* 0x00000000ff097435 */ /* 0x000fe200000001ff */
[----:B------:R-:W-:Y:S04]  /*13d0*/  WARPSYNC R19 ;  /* 0x0000001300007348 */ /* 0x000fe80003800000 */
[----:B------:R0:W1:Y:S01]  /*13e0*/  SHFL.BFLY PT, R14, R18, R17, R14 ;  /* 0x0c000011120e7389 */ /* 0x00006200000e000e */
[----:B------:R-:W-:Y:S05]  /*13f0*/  RET.REL.NODEC R8 `(_ZN10layer_norm22ln_bwd_finalize_kernelINS_22Kernel_traits_finalizeILj4096E13__nv_bfloat16S2_fS2_fjLb1ELj1024ELj4ENS_18Kernel_traits_baseILj4096ES2_S2_fS2_fjLj1024EEEEELb1ELb0EEEvNS_9BwdParamsE) ;  /* 0xffffec0008007950 */ /* 0x000fea0003c3ffff */
.L_x_4650:
        /* <DEDUP_REMOVED lines=16> */
.L_x_11810:


//--------------------- .text._ZN10layer_norm13ln_bwd_kernelINS_13Kernel_traitsI13__nv_bfloat16S2_fS2_fjLj4096ELj1ELj1ELj4ELj16ENS_18Kernel_traits_baseILj4096ES2_S2_fS2_fjLj128EEEEELb1ELb1ELb1ELb0EEEvNS_9BwdParamsE --------------------------
	.section	.text._ZN10layer_norm13ln_bwd_kernelINS_13Kernel_traitsI13__nv_bfloat16S2_fS2_fjLj4096ELj1ELj1ELj4ELj16ENS_18Kernel_traits_baseILj4096ES2_S2_fS2_fjLj128EEEEELb1ELb1ELb1ELb0EEEvNS_9BwdParamsE,"ax",@progbits
	.sectioninfo	@"SHI_REGISTERS=255"
	.align	128
        .global         _ZN10layer_norm13ln_bwd_kernelINS_13Kernel_traitsI13__nv_bfloat16S2_fS2_fjLj4096ELj1ELj1ELj4ELj16ENS_18Kernel_traits_baseILj4096ES2_S2_fS2_fjLj128EEEEELb1ELb1ELb1ELb0EEEvNS_9BwdParamsE
        .type           _ZN10layer_norm13ln_bwd_kernelINS_13Kernel_traitsI13__nv_bfloat16S2_fS2_fjLj4096ELj1ELj1ELj4ELj16ENS_18Kernel_traits_baseILj4096ES2_S2_fS2_fjLj128EEEEELb1ELb1ELb1ELb0EEEvNS_9BwdParamsE,@function
        .size           _ZN10layer_norm13ln_bwd_kernelINS_13Kernel_traitsI13__nv_bfloat16S2_fS2_fjLj4096ELj1ELj1ELj4ELj16ENS_18Kernel_traits_baseILj4096ES2_S2_fS2_fjLj128EEEEELb1ELb1ELb1ELb0EEEvNS_9BwdParamsE,(.L_x_11811 - _ZN10layer_norm13ln_bwd_kernelINS_13Kernel_traitsI13__nv_bfloat16S2_fS2_fjLj4096ELj1ELj1ELj4ELj16ENS_18Kernel_traits_baseILj4096ES2_S2_fS2_fjLj128EEEEELb1ELb1ELb1ELb0EEEvNS_9BwdParamsE)
        .other          _ZN10layer_norm13ln_bwd_kernelINS_13Kernel_traitsI13__nv_bfloat16S2_fS2_fjLj4096ELj1ELj1ELj4ELj16ENS_18Kernel_traits_baseILj4096ES2_S2_fS2_fjLj128EEEEELb1ELb1ELb1ELb0EEEvNS_9BwdParamsE,@"STO_CUDA_ENTRY STV_DEFAULT"
_ZN10layer_norm13ln_bwd_kernelINS_13Kernel_traitsI13__nv_bfloat16S2_fS2_fjLj4096ELj1ELj1ELj4ELj16ENS_18Kernel_traits_baseILj4096ES2_S2_fS2_fjLj128EEEEELb1ELb1ELb1ELb0EEEvNS_9BwdParamsE:
.text._ZN10layer_norm13ln_bwd_kernelINS_13Kernel_traitsI13__nv_bfloat16S2_fS2_fjLj4096ELj1ELj1ELj4ELj16ENS_18Kernel_traits_baseILj4096ES2_S2_fS2_fjLj128EEEEELb1ELb1ELb1ELb0EEEvNS_9BwdParamsE:
        /* <DEDUP_REMOVED lines=15> */
[----:B------:R-:W-:Y:S02]  /*00f0*/  @P1 IMAD.MOV.U32 R35, RZ, RZ, 0x10 ;  /* 0x00000010ff231424 */ /* 0x000fe400078e00ff */
[----:B------:R-:W-:Y:S02]  /*0100*/  @P2 MOV R39, 0x10 ;  /* 0x0000001000272802 */ /* 0x000fe40000000f00 */
[CC--:B------:R-:W-:Y:S02]  /*0110*/  @P1 IMAD.WIDE.U32 R2, R42.reuse, R35.reuse, c[0x0][0x1b0] ;  /* 0x00006c002a021625 */ /* 0x0c0fe400078e0023 */
[----:B------:R-:W-:Y:S02]  /*0120*/  @P0 MOV R43, 0x10 ;  /* 0x00000010002b0802 */ /* 0x000fe40000000f00 */
[C---:B------:R-:W-:Y:S01]  /*0130*/  @P1 IMAD.WIDE.U32 R34, R42.reuse, R35, c[0x0][0x1c8] ;  /* 0x000072002a221625 */ /* 0x040fe200078e0023 */
[----:B------:R-:W-:Y:S01]  /*0140*/  @P1 LOP3.LUT R42, R42, 0x80, RZ, 0xfc, !PT ;  /* 0x000000802a2a1812 */ /* 0x000fe200078efcff */
[----:B------:R0:W5:Y:S02]  /*0150*/  @P1 LDG.E.128 R68, [R2.64] ;  /* 0x0000000402441981 */ /* 0x000164000c1e1d00 */
[----:B------:R-:W-:-:S02]  /*0160*/  @P3 IMAD.MOV.U32 R47, RZ, RZ, 0x10 ;  /* 0x00000010ff2f3424 */ /* 0x000fc400078e00ff */
        /* <DEDUP_REMOVED lines=18> */
[----:B-1----:R-:W-:Y:S01]  /*0290*/  CS2R R34, SRZ ;  /* 0x0000000000227805 */ /* 0x002fe2000001ff00 */
[----:B--2---:R-:W-:Y:S01]  /*02a0*/  CS2R R36, SRZ ;  /* 0x0000000000247805 */ /* 0x004fe2000001ff00 */
[----:B0-----:R-:W-:Y:S01]  /*02b0*/  CS2R R38, SRZ ;  /* 0x0000000000267805 */ /* 0x001fe2000001ff00 */
[----:B------:R-:W-:Y:S01]  /*02c0*/  CS2R R156, SRZ ;  /* 0x00000000009c7805 */ /* 0x000fe2000001ff00 */
[----:B------:R-:W-:Y:S01]  /*02d0*/  CS2R R158, SRZ ;  /* 0x00000000009e7805 */ /* 0x000fe2000001ff00 */
[----:B------:R-:W-:Y:S01]  /*02e0*/  CS2R R76, SRZ ;  /* 0x00000000004c7805 */ /* 0x000fe2000001ff00 */
[----:B------:R-:W-:Y:S01]  /*02f0*/  CS2R R78, SRZ ;  /* 0x00000000004e7805 */ /* 0x000fe2000001ff00 */
        /* <DEDUP_REMOVED lines=44> */
[----:B------:R-:W-:Y:S01]  /*05c0*/  IMAD.MOV.U32 R242, RZ, RZ, 0x1 ;  /* 0x00000001fff27424 */ /* 0x000fe200078e00ff */
[--C-:B------:R-:W-:Y:S01]  /*05d0*/  PRMT R33, RZ, 0x5410, R69.reuse ;  /* 0x00005410ff217816 */ /* 0x100fe20000000045 */
[----:B------:R-:W-:Y:S01]  /*05e0*/  STL [R1+0xd8], R128 ;  /* 0x0000d88001007387 */ /* 0x000fe20000100800 */
        /* <DEDUP_REMOVED lines=10> */
[----:B-1----:R-:W-:Y:S02]  /*0690*/  PRMT R2, RZ, 0x5410, R70 ;  /* 0x00005410ff027816 */ /* 0x002fe40000000046 */
[----:B------:R-:W-:Y:S02]  /*06a0*/  PRMT R246, RZ, 0x7610, R6 ;  /* 0x00007610fff67816 */ /* 0x000fe40000000006 */
[----:B--2---:R-:W-:Y:S01]  /*06b0*/  PRMT R33, RZ, 0x7610, R70 ;  /* 0x00007610ff217816 */ /* 0x004fe20000000046 */
[----:B------:R1:W-:Y:S01]  /*06c0*/  STL [R1+0xc8], R2 ;  /* 0x0000c80201007387 */ /* 0x0003e20000100800 */
[----:B------:R-:W-:Y:S02]  /*06d0*/  PRMT R245, RZ, 0x5410, R7 ;  /* 0x00005410fff57816 */ /* 0x000fe40000000007 */
[----:B---3--:R-:W-:Y:S01]  /*06e0*/  PRMT R68, RZ, 0x5410, R71 ;  /* 0x00005410ff447816 */ /* 0x008fe20000000047 */
[----:B------:R2:W-:Y:S01]  /*06f0*/  STL [R1+0xc4], R33 ;  /* 0x0000c42101007387 */ /* 0x0005e20000100800 */
[----:B------:R-:W-:-:S03]  /*0700*/  PRMT R244, RZ, 0x7610, R7 ;  /* 0x00007610fff47816 */ /* 0x000fc60000000007 */
[----:B------:R-:W-:Y:S01]  /*0710*/  STL [R1+0xc0], R68 ;  /* 0x0000c04401007387 */ /* 0x000fe20000100800 */
[----:B-1----:R-:W-:Y:S02]  /*0720*/  PRMT R2, RZ, 0x7610, R71 ;  /* 0x00007610ff027816 */ /* 0x002fe40000000047 */
[----:B--2---:R-:W-:-:S03]  /*0730*/  PRMT R33, RZ, 0x5410, R28 ;  /* 0x00005410ff217816 */ /* 0x004fc6000000001c */
[----:B------:R1:W-:Y:S01]  /*0740*/  STL [R1+0xbc], R2 ;  /* 0x0000bc0201007387 */ /* 0x0003e20000100800 */
[----:B------:R-:W-:-:S03]  /*0750*/  PRMT R28, RZ, 0x7610, R28 ;  /* 0x00007610ff1c7816 */ /* 0x000fc6000000001c */
[----:B------:R2:W-:Y:S04]  /*0760*/  STL [R1+0xb8], R33 ;  /* 0x0000b82101007387 */ /* 0x0005e80000100800 */
[----:B------:R3:W-:Y:S01]  /*0770*/  STL [R1+0xb4], R28 ;  /* 0x0000b41c01007387 */ /* 0x0007e20000100800 */
[--C-:B-1----:R-:W-:Y:S02]  /*0780*/  PRMT R2, RZ, 0x5410, R29.reuse ;  /* 0x00005410ff027816 */ /* 0x102fe4000000001d */
[----:B------:R-:W-:Y:S01]  /*0790*/  PRMT R29, RZ, 0x7610, R29 ;  /* 0x00007610ff1d7816 */ /* 0x000fe2000000001d */
[----:B--2---:R-:W-:Y:S02]  /*07a0*/  HFMA2.MMA R33, -RZ, RZ, 0, 0 ;  /* 0x00000000ff217435 */ /* 0x004fe400000001ff */
[----:B------:R1:W-:Y:S01]  /*07b0*/  STL [R1+0xb0], R2 ;  /* 0x0000b00201007387 */ /* 0x0003e20000100800 */
[----:B---3--:R-:W-:-:S03]  /*07c0*/  PRMT R28, RZ, 0x5410, R30 ;  /* 0x00005410ff1c7816 */ /* 0x008fc6000000001e */
[----:B------:R2:W-:Y:S04]  /*07d0*/  STL [R1+0xac], R29 ;  /* 0x0000ac1d01007387 */ /* 0x0005e80000100800 */
[----:B------:R3:W-:Y:S01]  /*07e0*/  STL [R1+0xa8], R28 ;  /* 0x0000a81c01007387 */ /* 0x0007e20000100800 */
[----:B-1----:R-:W-:Y:S02]  /*07f0*/  PRMT R2, RZ, 0x7610, R30 ;  /* 0x00007610ff027816 */ /* 0x002fe4000000001e */
[----:B--2---:R-:W-:-:S03]  /*0800*/  PRMT R29, RZ, 0x5410, R31 ;  /* 0x00005410ff1d7816 */ /* 0x004fc6000000001f */
[----:B------:R1:W-:Y:S01]  /*0810*/  STL [R1+0xa4], R2 ;  /* 0x0000a40201007387 */ /* 0x0003e20000100800 */
[----:B---3--:R-:W-:-:S03]  /*0820*/  PRMT R28, RZ, 0x7610, R31 ;  /* 0x00007610ff1c7816 */ /* 0x008fc6000000001f */
[----:B------:R-:W-:Y:S04]  /*0830*/  STL [R1+0xa0], R29 ;  /* 0x0000a01d01007387 */ /* 0x000fe80000100800 */
[----:B------:R2:W-:Y:S01]  /*0840*/  STL [R1+0x9c], R28 ;  /* 0x00009c1c01007387 */ /* 0x0005e20000100800 */
[--C-:B-1----:R-:W-:Y:S02]  /*0850*/  PRMT R2, RZ, 0x5410, R24.reuse ;  /* 0x00005410ff027816 */ /* 0x102fe40000000018 */
[----:B------:R-:W-:-:S03]  /*0860*/  PRMT R24, RZ, 0x7610, R24 ;  /* 0x00007610ff187816 */ /* 0x000fc60000000018 */
[----:B------:R1:W-:Y:S01]  /*0870*/  STL [R1+0x98], R2 ;  /* 0x0000980201007387 */ /* 0x0003e20000100800 */
[----:B--2---:R-:W-:-:S03]  /*0880*/  PRMT R28, RZ, 0x5410, R25 ;  /* 0x00005410ff1c7816 */ /* 0x004fc60000000019 */
[----:B------:R2:W-:Y:S04]  /*0890*/  STL [R1+0x94], R24 ;  /* 0x0000941801007387 */ /* 0x0005e80000100800 */
[----:B------:R-:W-:Y:S01]  /*08a0*/  STL [R1+0x90], R28 ;  /* 0x0000901c01007387 */ /* 0x000fe20000100800 */
[----:B-1----:R-:W-:Y:S02]  /*08b0*/  PRMT R2, RZ, 0x7610, R25 ;  /* 0x00007610ff027816 */ /* 0x002fe40000000019 */
[--C-:B------:R-:W-:Y:S02]  /*08c0*/  PRMT R25, RZ, 0x7610, R26.reuse ;  /* 0x00007610ff197816 */ /* 0x100fe4000000001a */
[----:B--2---:R-:W-:Y:S01]  /*08d0*/  PRMT R24, RZ, 0x5410, R26 ;  /* 0x00005410ff187816 */ /* 0x004fe2000000001a */
        /* <DEDUP_REMOVED lines=10> */
[--C-:B------:R-:W-:Y:S02]  /*0980*/  PRMT R20, RZ, 0x7610, R21.reuse ;  /* 0x00007610ff147816 */ /* 0x100fe40000000015 */
[----:B--2---:R-:W-:Y:S01]  /*0990*/  PRMT R24, RZ, 0x5410, R21 ;  /* 0x00005410ff187816 */ /* 0x004fe20000000015 */
[----:B------:R1:W-:Y:S01]  /*09a0*/  STL [R1+0x74], R2 ;  /* 0x0000740201007387 */ /* 0x0003e20000100800 */
[----:B------:R-:W-:-:S03]  /*09b0*/  PRMT R21, RZ, 0x7610, R22 ;  /* 0x00007610ff157816 */ /* 0x000fc60000000016 */
[----:B------:R-:W-:Y:S04]  /*09c0*/  STL [R1+0x70], R24 ;  /* 0x0000701801007387 */ /* 0x000fe80000100800 */
[----:B------:R2:W-:Y:S01]  /*09d0*/  STL [R1+0x6c], R20 ;  /* 0x00006c1401007387 */ /* 0x0005e20000100800 */
[----:B-1----:R-:W-:-:S05]  /*09e0*/  PRMT R2, RZ, 0x5410, R22 ;  /* 0x00005410ff027816 */ /* 0x002fca0000000016 */
        /* <DEDUP_REMOVED lines=8> */
[----:B------:R-:W-:Y:S01]  /*0a70*/  STL [R1+0x58], R21 ;  /* 0x0000581501007387 */ /* 0x000fe20000100800 */
[----:B------:R-:W-:-:S03]  /*0a80*/  PRMT R16, RZ, 0x7610, R17 ;  /* 0x00007610ff107816 */ /* 0x000fc60000000011 */
[----:B------:R-:W-:Y:S01]  /*0a90*/  STL [R1+0x54], R20 ;  /* 0x0000541401007387 */ /* 0x000fe20000100800 */
[----:B-1----:R-:W-:Y:S02]  /*0aa0*/  PRMT R2, RZ, 0x5410, R17 ;  /* 0x00005410ff027816 */ /* 0x002fe40000000011 */
        /* <DEDUP_REMOVED lines=20> */
[----:B------:R2:W-:Y:S01]  /*0bf0*/  STL [R1+0x28], R13 ;  /* 0x0000280d01007387 */ /* 0x0005e20000100800 */
[----:B-1----:R-:W-:Y:S02]  /*0c00*/  PRMT R2, RZ, 0x7610, R14 ;  /* 0x00007610ff027816 */ /* 0x002fe4000000000e */
[----:B--2---:R-:W-:-:S03]  /*0c10*/  PRMT R13, RZ, 0x7610, R15 ;  /* 0x00007610ff0d7816 */ /* 0x004fc6000000000f */
[----:B------:R1:W-:Y:S04]  /*0c20*/  STL [R1+0x24], R2 ;  /* 0x0000240201007387 */ /* 0x0003e80000100800 */
        /* <DEDUP_REMOVED lines=16> */
.L_x_4813:
[----:B------:R-:W-:-:S04]  /*0d30*/  IMAD.MOV.U32 R168, RZ, RZ, 0x4 ;  /* 0x00000004ffa87424 */ /* 0x000fc800078e00ff */
[----:B------:R-:W-:-:S05]  /*0d40*/  IMAD.WIDE R4, R3, R168, c[0x0][0x1d8] ;  /* 0x0000760003047625 */ /* 0x000fca00078e02a8 */
[----:B------:R0:W3:Y:S04]  /*0d50*/  LDG.E R6, [R4.64] ;  /* 0x0000000404067981 */ /* 0x0000e8000c1e1900 */
[----:B------:R-:W1:Y:S01]  /*0d60*/  S2R R169, SR_TID.X ;  /* 0x0000000000a97919 */ /* 0x000e620000002100 */
[----:B0-----:R-:W-:-:S05]  /*0d70*/  IMAD.WIDE R4, R3, R168, c[0x0][0x1a8] ;  /* 0x00006a0003047625 */ /* 0x001fca00078e02a8 */
[----:B--2---:R0:W5:Y:S02]  /*0d80*/  LDG.E R2, [R4.64] ;  /* 0x0000000404027981 */ /* 0x004164000c1e1900 */
[----:B0-----:R-:W-:-:S06]  /*0d90*/  IMAD.WIDE R4, R3, R168, c[0x0][0x1d0] ;  /* 0x0000740003047625 */ /* 0x001fcc00078e02a8 */
[----:B------:R0:W5:Y:S01]  /*0da0*/  LDG.E R5, [R4.64] ;  /* 0x0000000404057981 */ /* 0x000162000c1e1900 */
[----:B-1----:R-:W-:Y:S01]  /*0db0*/  LOP3.LUT R169, R169, 0x7f, RZ, 0xc0, !PT ;  /* 0x0000007fa9a97812 */ /* 0x002fe200078ec0ff */
[----:B------:R-:W-:Y:S01]  /*0dc0*/  BSSY B0, `(.L_x_4652) ;  /* 0x00001c6000007945 */ /* 0x000fe20003800000 */
[----:B------:R-:W-:Y:S01]  /*0dd0*/  MOV R170, 0x20 ;  /* 0x0000002000aa7802 */ /* 0x000fe20000000f00 */
[----:B0-----:R-:W-:-:S05]  /*0de0*/  IMAD R4, R3, c[0x0][0x168], RZ ;  /* 0x00005a0003047a24 */ /* 0x001fca00078e02ff */
[----:B------:R-:W-:-:S04]  /*0df0*/  SHF.R.S32.HI R7, RZ, 0x1f, R4 ;  /* 0x0000001fff077819 */ /* 0x000fc80000011404 */
[----:B------:R-:W-:-:S04]  /*0e00*/  LEA.HI R4, R7, R4, RZ, 0x3 ;  /* 0x0000000407047211 */ /* 0x000fc800078f18ff */
[----:B------:R-:W-:-:S05]  /*0e10*/  LEA.HI.SX32 R4, R4, R169, 0x1d ;  /* 0x000000a904047211 */ /* 0x000fca00078feaff */
[----:B------:R-:W-:Y:S01]  /*0e20*/  IMAD.WIDE.U32 R206, R4, R170, c[0x0][0x218] ;  /* 0x0000860004ce7625 */ /* 0x000fe200078e00aa */
[----:B---3--:R-:W-:-:S13]  /*0e30*/  ISETP.GT.AND P4, PT, R6, RZ, PT ;  /* 0x000000ff0600720c */ /* 0x008fda0003f84270 */
[----:B------:R-:W-:Y:S05]  /*0e40*/  @P4 BRA `(.L_x_4653) ;  /* 0x000003c000004947 */ /* 0x000fea0003800000 */
[----:B-----5:R-:W-:Y:S01]  /*0e50*/  ISETP.GE.AND P0, PT, R5, 0x1, PT ;  /* 0x000000010500780c */ /* 0x020fe20003f06270 */
[----:B------:R-:W-:Y:S01]  /*0e60*/  BSSY B1, `(.L_x_4654) ;  /* 0x0000012000017945 */ /* 0x000fe20003800000 */
[----:B------:R-:W-:-:S11]  /*0e70*/  IMAD.MOV.U32 R168, RZ, RZ, RZ ;  /* 0x000000ffffa87224 */ /* 0x000fd600078e00ff */
[----:B------:R-:W-:-:S05]  /*0e80*/  @P0 IADD3 R6, R5, -0x1, RZ ;  /* 0xffffffff05060810 */ /* 0x000fca0007ffe0ff */
[----:B------:R-:W-:-:S05]  /*0e90*/  @P0 IMAD R6, R6, c[0x0][0x168], RZ ;  /* 0x00005a0006060a24 */ /* 0x000fca00078e02ff */
[----:B------:R-:W-:-:S04]  /*0ea0*/  @P0 SHF.R.S32.HI R7, RZ, 0x1f, R6 ;  /* 0x0000001fff070819 */ /* 0x000fc80000011406 */
[----:B------:R-:W-:-:S04]  /*0eb0*/  @P0 LEA.HI R7, R7, R6, RZ, 0x3 ;  /* 0x0000000607070211 */ /* 0x000fc800078f18ff */
[----:B------:R-:W-:Y:S02]  /*0ec0*/  @P0 LEA.HI.SX32 R168, R7, R169, 0x1d ;  /* 0x000000a907a80211 */ /* 0x000fe400078feaff */
[----:B------:R-:W-:Y:S01]  /*0ed0*/  MOV R169, R4 ;  /* 0x0000000400a97202 */ /* 0x000fe20000000f00 */
        /* <DEDUP_REMOVED lines=10> */
.L_x_4655:
[----:B------:R-:W-:Y:S05]  /*0f80*/  BSYNC B1 ;  /* 0x0000000000017941 */ /* 0x000fea0003800000 */
.L_x_4654:
        /* <DEDUP_REMOVED lines=12> */
.L_x_4657:
[----:B------:R-:W-:Y:S05]  /*1050*/  BSYNC B1 ;  /* 0x0000000000017941 */ /* 0x000fea0003800000 */
.L_x_4656:
[----:B------:R-:W-:Y:S01]  /*1060*/  BSSY B1, `(.L_x_4658) ;  /* 0x000000c000017945 */ /* 0x000fe20003800000 */
[----:B------:R-:W-:Y:S05]  /*1070*/  @!P3 BRA `(.L_x_4659) ;  /* 0x000000a00000b947 */ /* 0x000fea0003800000 */
[----:B------:R-:W-:-:S04]  /*1080*/  ISETP.NE.U32.AND P0, PT, RZ, c[0x0][0x218], PT ;  /* 0x00008600ff007a0c */ /* 0x000fc80003f05070 */
[----:B------:R-:W-:Y:S01]  /*1090*/  ISETP.NE.AND.EX P0, PT, RZ, c[0x0][0x21c], PT, P0 ;  /* 0x00008700ff007a0c */ /* 0x000fe20003f05300 */
[----:B------:R-:W-:-:S04]  /*10a0*/  IMAD.MOV.U32 R186, RZ, RZ, 0x8 ;  /* 0x00000008ffba7424 */ /* 0x000fc800078e00ff */
[----:B------:R-:W-:-:S06]  /*10b0*/  IMAD.WIDE.U32 R186, R168, R186, c[0x0][0x190] ;  /* 0x00006400a8ba7625 */ /* 0x000fcc00078e00ba */
[----:B------:R-:W5:Y:S02]  /*10c0*/  LDG.E.64 R186, [R186.64] ;  /* 0x00000004baba7981 */ /* 0x000f64000c1e1b00 */
[----:B-1----:R-:W-:-:S05]  /*10d0*/  @P0 IMAD.WIDE.U32 R6, R169, R170, c[0x0][0x218] ;  /* 0x00008600a9060625 */ /* 0x002fca00078e00aa */
[----:B------:R1:W5:Y:S04]  /*10e0*/  @P0 LDG.E.128 R140, [R6.64] ;  /* 0x00000004068c0981 */ /* 0x000368000c1e1d00 */
[----:B------:R1:W5:Y:S01]  /*10f0*/  @P0 LDG.E.128 R144, [R6.64+0x10] ;  /* 0x0000100406900981 */ /* 0x000362000c1e1d00 */
[----:B------:R-:W-:Y:S02]  /*1100*/  IADD3 R168, R168, 0x80, RZ ;  /* 0x00000080a8a87810 */ /* 0x000fe40007ffe0ff */
[----:B------:R-:W-:Y:S02]  /*1110*/  IADD3 R169, R169, 0x80, RZ ;  /* 0x00000080a9a97810 */ /* 0x000fe40007ffe0ff */
.L_x_4659:
[----:B------:R-:W-:Y:S05]  /*1120*/  BSYNC B1 ;  /* 0x0000000000017941 */ /* 0x000fea0003800000 */
.L_x_4658:
[----:B------:R-:W-:Y:S01]  /*1130*/  ISETP.GE.U32.AND P0, PT, R0, 0x200, PT ;  /* 0x000002000000780c */ /* 0x000fe20003f06070 */
[----:B------:R-:W-:Y:S01]  /*1140*/  IMAD.MOV.U32 R222, RZ, RZ, RZ ;  /* 0x000000ffffde7224 */ /* 0x000fe200078e00ff */
[----:B------:R-:W-:-:S11]  /*1150*/  MOV R219, RZ ;  /* 0x000000ff00db7202 */ /* 0x000fd60000000f00 */
[----:B------:R-:W-:Y:S05]  /*1160*/  @!P0 BRA `(.L_x_4660) ;  /* 0x000018b000008947 */ /* 0x000fea0003800000 */
[----:B------:R-:W-:Y:S01]  /*1170*/  ISETP.NE.U32.AND P0, PT, RZ, c[0x0][0x218], PT ;  /* 0x00008600ff007a0c */ /* 0x000fe20003f05070 */
[----:B------:R-:W-:-:S03]  /*1180*/  HFMA2.MMA R184, -RZ, RZ, 0, 4.76837158203125e-07 ;  /* 0x00000008ffb87435 */ /* 0x000fc600000001ff */
[----:B------:R-:W-:-:S07]  /*1190*/  ISETP.NE.AND.EX P0, PT, RZ, c[0x0][0x21c], PT, P0 ;  /* 0x00008700ff007a0c */ /* 0x000fce0003f05300 */
[----:B------:R-:W-:-:S06]  /*11a0*/  IMAD.WIDE.U32 R184, R168, R184, c[0x0][0x190] ;  /* 0x00006400a8b87625 */ /* 0x000fcc00078e00b8 */
[----:B-1----:R-:W-:Y:S01]  /*11b0*/  @P0 IMAD.WIDE.U32 R6, R169, R170, c[0x0][0x218] ;  /* 0x00008600a9060625 */ /* 0x002fe200078e00aa */
[----:B------:R-:W5:Y:S04]  /*11c0*/  LDG.E.64 R184, [R184.64] ;  /* 0x00000004b8b87981 */ /* 0x000f68000c1e1b00 */
[----:B------:R1:W5:Y:S04]  /*11d0*/  @P0 LDG.E.128 R148, [R6.64] ;  /* 0x0000000406940981 */ /* 0x000368000c1e1d00 */
[----:B------:R1:W5:Y:S01]  /*11e0*/  @P0 LDG.E.128 R152, [R6.64+0x10] ;  /* 0x0000100406980981 */ /* 0x000362000c1e1d00 */
[----:B------:R-:W-:Y:S01]  /*11f0*/  IMAD.MOV.U32 R222, RZ, RZ, RZ ;  /* 0x000000ffffde7224 */ /* 0x000fe200078e00ff */
[----:B------:R-:W-:Y:S05]  /*1200*/  BRA `(.L_x_4660) ;  /* 0x0000181000007947 */ /* 0x000fea0003800000 */
.L_x_4653:
[----:B-----5:R-:W-:Y:S02]  /*1210*/  ISETP.GE.AND P0, PT, R5, 0x1, PT ;  /* 0x000000010500780c */ /* 0x020fe40003f06270 */
[----:B------:R-:W-:-:S05]  /*1220*/  IADD3 R218, R6, -0x1, RZ ;  /* 0xffffffff06da7810 */ /* 0x000fca0007ffe0ff */
[----:B------:R-:W-:-:S05]  /*1230*/  IMAD R218, R218, c[0x0][0x168], RZ ;  /* 0x00005a00dada7a24 */ /* 0x000fca00078e02ff */
[----:B------:R-:W-:Y:S02]  /*1240*/  SHF.R.S32.HI R6, RZ, 0x1f, R218 ;  /* 0x0000001fff067819 */ /* 0x000fe400000114da */
[----:B------:R-:W-:Y:S02]  /*1250*/  @P0 IADD3 R7, R5, -0x1, RZ ;  /* 0xffffffff05070810 */ /* 0x000fe40007ffe0ff */
[----:B------:R-:W-:-:S03]  /*1260*/  LEA.HI R218, R6, R218, RZ, 0x3 ;  /* 0x000000da06da7211 */ /* 0x000fc600078f18ff */
[----:B------:R-:W-:Y:S01]  /*1270*/  @P0 IMAD R7, R7, c[0x0][0x168], RZ ;  /* 0x00005a0007070a24 */ /* 0x000fe200078e02ff */
[----:B------:R-:W-:-:S04]  /*1280*/  LEA.HI.SX32 R218, R218, R169, 0x1d ;  /* 0x000000a9dada7211 */ /* 0x000fc800078feaff */
[----:B------:R-:W-:-:S04]  /*1290*/  @P0 SHF.R.S32.HI R6, RZ, 0x1f, R7 ;  /* 0x0000001fff060819 */ /* 0x000fc80000011407 */
[----:B------:R-:W-:Y:S02]  /*12a0*/  @P0 LEA.HI R7, R6, R7, RZ, 0x3 ;  /* 0x0000000706070211 */ /* 0x000fe400078f18ff */
[----:B------:R-:W-:Y:S02]  /*12b0*/  MOV R6, RZ ;  /* 0x000000ff00067202 */ /* 0x000fe40000000f00 */
[----:B------:R-:W-:Y:S01]  /*12c0*/  @P0 LEA.HI.SX32 R6, R7, R169, 0x1d ;  /* 0x000000a907060211 */ /* 0x000fe200078feaff */
[----:B------:R-:W-:-:S05]  /*12d0*/  IMAD.WIDE R168, R3, R168, c[0x0][0x1a0] ;  /* 0x0000680003a87625 */ /* 0x000fca00078e02a8 */
[----:B------:R-:W2:Y:S01]  /*12e0*/  LDG.E R7, [R168.64] ;  /* 0x00000004a8077981 */ /* 0x000ea2000c1e1900 */
[----:B------:R-:W-:Y:S01]  /*12f0*/  ISETP.NE.AND P0, PT, R243, RZ, PT ;  /* 0x000000fff300720c */ /* 0x000fe20003f05270 */
[----:B------:R-:W-:Y:S01]  /*1300*/  BSSY B1, `(.L_x_4661) ;  /* 0x000005e000017945 */ /* 0x000fe20003800000 */
[----:B------:R-:W-:Y:S01]  /*1310*/  HFMA2.MMA R222, -RZ, RZ, 0, 0 ;  /* 0x00000000ffde7435 */ /* 0x000fe200000001ff */
[----:B------:R-:W-:Y:S02]  /*1320*/  IMAD.MOV.U32 R219, RZ, RZ, RZ ;  /* 0x000000ffffdb7224 */ /* 0x000fe400078e00ff */
[----:B------:R-:W-:Y:S01]  /*1330*/  IMAD.MOV.U32 R224, RZ, RZ, R4 ;  /* 0x000000ffffe07224 */ /* 0x000fe200078e0004 */
[----:B--2---:R-:W-:Y:S01]  /*1340*/  FSEL R7, R7, RZ, !P0 ;  /* 0x000000ff07077208 */ /* 0x004fe20004000000 */
[----:B------:R-:W-:Y:S05]  /*1350*/  @!P1 BRA `(.L_x_4662) ;  /* 0x0000058000009947 */ /* 0x000fea0003800000 */
[----:B------:R-:W-:Y:S01]  /*1360*/  IMAD.WIDE.U32 R176, R4, R170, c[0x0][0x188] ;  /* 0x0000620004b07625 */ /* 0x000fe200078e00aa */
[----:B------:R-:W-:Y:S01]  /*1370*/  MOV R172, 0x10 ;  /* 0x0000001000ac7802 */ /* 0x000fe20000000f00 */
[----:B------:R-:W2:Y:S04]  /*1380*/  LDL R240, [R1+0xd8] ;  /* 0x0000d80001f07983 */ /* 0x000ea80000100800 */
[----:B------:R0:W3:Y:S01]  /*1390*/  LDG.E.128 R168, [R176.64] ;  /* 0x00000004b0a87981 */ /* 0x0000e2000c1e1d00 */
[----:B------:R-:W-:-:S03]  /*13a0*/  IMAD.WIDE.U32 R172, R218, R172, c[0x0][0x208] ;  /* 0x00008200daac7625 */ /* 0x000fc600078e00ac */
[----:B------:R-:W4:Y:S04]  /*13b0*/  LDL R236, [R1+0xd4] ;  /* 0x0000d40001ec7983 */ /* 0x000f280000100800 */
[----:B------:R-:W2:Y:S04]  /*13c0*/  LDG.E.128 R172, [R172.64] ;  /* 0x00000004acac7981 */ /* 0x000ea8000c1e1d00 */
[----:B0-----:R-:W4:Y:S04]  /*13d0*/  LDG.E.128 R176, [R176.64+0x10] ;  /* 0x00001004b0b07981 */ /* 0x001f28000c1e1d00 */
[----:B------:R-:W4:Y:S04]  /*13e0*/  LDL R232, [R1+0xd0] ;  /* 0x0000d00001e87983 */ /* 0x000f280000100800 */
[----:B------:R-:W4:Y:S04]  /*13f0*/  LDL R228, [R1+0xcc] ;  /* 0x0000cc0001e47983 */ /* 0x000f280000100800 */
[----:B------:R-:W4:Y:S01]  /*1400*/  LDL R224, [R1+0xc8] ;  /* 0x0000c80001e07983 */ /* 0x000f220000100800 */
[----:B------:R-:W-:-:S03]  /*1410*/  ISETP.NE.U32.AND P0, PT, RZ, c[0x0][0x218], PT ;  /* 0x00008600ff007a0c */ /* 0x000fc60003f05070 */
[----:B------:R-:W4:Y:S01]  /*1420*/  LDL R222, [R1+0xc4] ;  /* 0x0000c40001de7983 */ /* 0x000f220000100800 */
[----:B------:R-:W-:Y:S01]  /*1430*/  ISETP.NE.AND.EX P0, PT, RZ, c[0x0][0x21c], PT, P0 ;  /* 0x00008700ff007a0c */ /* 0x000fe20003f05300 */
[----:B------:R-:W-:Y:S02]  /*1440*/  IMAD.MOV.U32 R190, RZ, RZ, 0x8 ;  /* 0x00000008ffbe7424 */ /* 0x000fe400078e00ff */
[----:B------:R-:W4:Y:S02]  /*1450*/  LDL R219, [R1+0xc0] ;  /* 0x0000c00001db7983 */ /* 0x000f240000100800 */
[----:B------:R-:W-:-:S06]  /*1460*/  IMAD.WIDE.U32 R190, R6, R190, c[0x0][0x190] ;  /* 0x0000640006be7625 */ /* 0x000fcc00078e00be */
[----:B------:R-:W5:Y:S04]  /*1470*/  LDG.E.64 R190, [R190.64] ;  /* 0x00000004bebe7981 */ /* 0x000f68000c1e1b00 */
[----:B------:R0:W5:Y:S04]  /*1480*/  @P0 LDG.E.128 R128, [R206.64] ;  /* 0x00000004ce800981 */ /* 0x000168000c1e1d00 */
[----:B------:R0:W5:Y:S01]  /*1490*/  @P0 LDG.E.128 R132, [R206.64+0x10] ;  /* 0x00001004ce840981 */ /* 0x000162000c1e1d00 */
[----:B---3--:R-:W-:-:S04]  /*14a0*/  FADD.FTZ R171, -R7, R171 ;  /* 0x000000ab07ab7221 */ /* 0x008fc80000010100 */
[----:B------:R-:W-:Y:S02]  /*14b0*/  FMUL.FTZ R237, R2, R171 ;  /* 0x000000ab02ed7220 */ /* 0x000fe40000410000 */
[----:B------:R-:W3:Y:S01]  /*14c0*/  LDL R171, [R1+0xbc] ;  /* 0x0000bc0001ab7983 */ /* 0x000ee20000100800 */
[----:B------:R-:W-:Y:S01]  /*14d0*/  FADD.FTZ R168, -R7, R168 ;  /* 0x000000a807a87221 */ /* 0x000fe20000010100 */
[----:B--2---:R-:W-:-:S03]  /*14e0*/  PRMT R215, RZ, 0x5410, R172 ;  /* 0x00005410ffd77816 */ /* 0x004fc600000000ac */
[----:B------:R-:W-:Y:S01]  /*14f0*/  FMUL.FTZ R214, R2, R168 ;  /* 0x000000a802d67220 */ /* 0x000fe20000410000 */
[----:B------:R-:W-:Y:S01]  /*1500*/  PRMT R172, RZ, 0x7610, R172 ;  /* 0x00007610ffac7816 */ /* 0x000fe200000000ac */
[C---:B------:R-:W-:Y:S02]  /*1510*/  FADD.FTZ R170, -R7.reuse, R170 ;  /* 0x000000aa07aa7221 */ /* 0x040fe40000010100 */
[-C--:B------:R-:W-:Y:S02]  /*1520*/  FFMA.FTZ R32, R214, R215.reuse, R32 ;  /* 0x000000d7d6207223 */ /* 0x080fe40000010020 */
[----:B------:R-:W-:Y:S02]  /*1530*/  FADD.FTZ R60, R60, R215 ;  /* 0x000000d73c3c7221 */ /* 0x000fe40000010000 */
[----:B------:R-:W-:Y:S02]  /*1540*/  FADD.FTZ R169, -R7, R169 ;  /* 0x000000a907a97221 */ /* 0x000fe40000010100 */
[----:B------:R-:W-:Y:S01]  /*1550*/  FMUL.FTZ R215, R240, R215 ;  /* 0x000000d7f0d77220 */ /* 0x000fe20000410000 */
[----:B------:R-:W-:Y:S01]  /*1560*/  PRMT R238, RZ, 0x5410, R173 ;  /* 0x00005410ffee7816 */ /* 0x000fe200000000ad */
[----:B------:R-:W-:-:S02]  /*1570*/  FMUL.FTZ R239, R2, R170 ;  /* 0x000000aa02ef7220 */ /* 0x000fc40000410000 */
[----:B------:R-:W-:Y:S02]  /*1580*/  FMUL.FTZ R241, R2, R169 ;  /* 0x000000a902f17220 */ /* 0x000fe40000410000 */
[----:B----4-:R-:W-:Y:S02]  /*1590*/  FMUL.FTZ R240, R236, R172 ;  /* 0x000000acecf07220 */ /* 0x010fe40000410000 */
[----:B------:R-:W-:Y:S02]  /*15a0*/  FADD.FTZ R168, RZ, R215 ;  /* 0x000000d7ffa87221 */ /* 0x000fe40000010000 */
[----:B------:R-:W-:Y:S01]  /*15b0*/  FFMA.FTZ R169, R214, R215, RZ ;  /* 0x000000d7d6a97223 */ /* 0x000fe200000100ff */
[----:B------:R-:W-:Y:S01]  /*15c0*/  PRMT R173, RZ, 0x7610, R173 ;  /* 0x00007610ffad7816 */ /* 0x000fe200000000ad */
[----:B------:R-:W-:Y:S02]  /*15d0*/  FADD.FTZ R176, -R7, R176 ;  /* 0x000000b007b07221 */ /* 0x000fe40000010100 */
[----:B------:R-:W-:-:S02]  /*15e0*/  FFMA.FTZ R34, R239, R238, R34 ;  /* 0x000000eeef227223 */ /* 0x000fc40000010022 */
[----:B------:R-:W-:Y:S02]  /*15f0*/  FADD.FTZ R62, R62, R238 ;  /* 0x000000ee3e3e7221 */ /* 0x000fe40000010000 */
[----:B------:R-:W-:Y:S02]  /*1600*/  FMUL.FTZ R238, R232, R238 ;  /* 0x000000eee8ee7220 */ /* 0x000fe40000410000 */
        /* <DEDUP_REMOVED lines=13> */
[----:B------:R-:W-:Y:S02]  /*16e0*/  FADD.FTZ R177, -R7, R177 ;  /* 0x000000b107b17221 */ /* 0x000fe40000010100 */
[----:B------:R-:W-:Y:S01]  /*16f0*/  FFMA.FTZ R170, R237, R236, R169 ;  /* 0x000000ecedaa7223 */ /* 0x000fe200000100a9 */
[----:B------:R-:W-:Y:S01]  /*1700*/  PRMT R230, RZ, 0x5410, R175 ;  /* 0x00005410ffe67816 */ /* 0x000fe200000000af */
[----:B------:R-:W-:Y:S02]  /*1710*/  FMUL.FTZ R231, R2, R178 ;  /* 0x000000b202e77220 */ /* 0x000fe40000410000 */
[----:B------:R-:W-:Y:S02]  /*1720*/  FADD.FTZ R169, R168, R234 ;  /* 0x000000eaa8a97221 */ /* 0x000fe40000010000 */
[----:B------:R-:W-:-:S02]  /*1730*/  FMUL.FTZ R233, R2, R177 ;  /* 0x000000b102e97220 */ /* 0x000fc40000410000 */
[----:B------:R-:W-:Y:S02]  /*1740*/  FMUL.FTZ R232, R222, R174 ;  /* 0x000000aedee87220 */ /* 0x000fe40000410000 */
        /* <DEDUP_REMOVED lines=9> */
[----:B------:R-:W-:Y:S02]  /*17e0*/  FADD.FTZ R169, R169, R230 ;  /* 0x000000e6a9a97221 */ /* 0x000fe40000010000 */
[----:B------:R-:W-:Y:S01]  /*17f0*/  FFMA.FTZ R168, R231, R230, R168 ;  /* 0x000000e6e7a87223 */ /* 0x000fe200000100a8 */
[----:B------:R-:W-:Y:S01]  /*1800*/  IADD3 R218, R218, 0x80, RZ ;  /* 0x00000080dada7810 */ /* 0x000fe20007ffe0ff */
[----:B------:R-:W-:Y:S01]  /*1810*/  FFMA.FTZ R33, R241, R172, R33 ;  /* 0x000000acf1217223 */ /* 0x000fe20000010021 */
[----:B------:R-:W-:Y:S01]  /*1820*/  IADD3 R6, R6, 0x80, RZ ;  /* 0x0000008006067810 */ /* 0x000fe20007ffe0ff */
[----:B------:R-:W-:Y:S01]  /*1830*/  FADD.FTZ R61, R61, R172 ;  /* 0x000000ac3d3d7221 */ /* 0x000fe20000010000 */
[----:B------:R-:W-:Y:S01]  /*1840*/  IADD3 R224, R4, 0x80, RZ ;  /* 0x0000008004e07810 */ /* 0x000fe20007ffe0ff */
[----:B------:R-:W-:-:S02]  /*1850*/  FFMA.FTZ R35, R237, R173, R35 ;  /* 0x000000aded237223 */ /* 0x000fc40000010023 */
[----:B------:R-:W-:Y:S02]  /*1860*/  FADD.FTZ R63, R63, R173 ;  /* 0x000000ad3f3f7221 */ /* 0x000fe40000010000 */
[----:B------:R-:W-:Y:S02]  /*1870*/  FADD.FTZ R65, R65, R174 ;  /* 0x000000ae41417221 */ /* 0x000fe40000010000 */
[----:B------:R-:W-:Y:S02]  /*1880*/  FFMA.FTZ R37, R233, R174, R37 ;  /* 0x000000aee9257223 */ /* 0x000fe40000010025 */
[----:B------:R-:W-:Y:S02]  /*1890*/  FADD.FTZ R67, R67, R175 ;  /* 0x000000af43437221 */ /* 0x000fe40000010000 */
[-C--:B------:R-:W-:Y:S02]  /*18a0*/  FFMA.FTZ R39, R229, R175.reuse, R39 ;  /* 0x000000afe5277223 */ /* 0x080fe40000010027 */
[----:B---3--:R-:W-:-:S04]  /*18b0*/  FMUL.FTZ R228, R171, R175 ;  /* 0x000000afabe47220 */ /* 0x008fc80000410000 */
[----:B------:R-:W-:Y:S02]  /*18c0*/  FADD.FTZ R219, R169, R228 ;  /* 0x000000e4a9db7221 */ /* 0x000fe40000010000 */
[----:B------:R-:W-:Y:S02]  /*18d0*/  FFMA.FTZ R222, R229, R228, R168 ;  /* 0x000000e4e5de7223 */ /* 0x000fe400000100a8 */
.L_x_4662:
[----:B0-----:R-:W-:Y:S05]  /*18e0*/  BSYNC B1 ;  /* 0x0000000000017941 */ /* 0x001fea0003800000 */
.L_x_4661:
[----:B------:R-:W-:Y:S01]  /*18f0*/  BSSY B1, `(.L_x_4663) ;  /* 0x000005c000017945 */ /* 0x000fe20003800000 */
[----:B------:R-:W-:Y:S05]  /*1900*/  @!P2 BRA `(.L_x_4664) ;  /* 0x000005a00000a947 */ /* 0x000fea0003800000 */
[----:B------:R-:W-:Y:S01]  /*1910*/  MOV R206, 0x20 ;  /* 0x0000002000ce7802 */ /* 0x000fe20000000f00 */
[----:B------:R-:W-:Y:S01]  /*1920*/  IMAD.MOV.U32 R172, RZ, RZ, 0x10 ;  /* 0x00000010ffac7424 */ /* 0x000fe200078e00ff */
[----:B------:R-:W-:Y:S01]  /*1930*/  ISETP.NE.U32.AND P0, PT, RZ, c[0x0][0x218], PT ;  /* 0x00008600ff007a0c */ /* 0x000fe20003f05070 */
[----:B------:R-:W2:Y:S02]  /*1940*/  LDL R217, [R1+0xb4] ;  /* 0x0000b40001d97983 */ /* 0x000ea40000100800 */
[----:B------:R-:W-:Y:S02]  /*1950*/  IMAD.WIDE.U32 R176, R224, R206, c[0x0][0x188] ;  /* 0x00006200e0b07625 */ /* 0x000fe400078e00ce */
[----:B------:R-:W3:Y:S02]  /*1960*/  LDL R207, [R1+0xb0] ;  /* 0x0000b00001cf7983 */ /* 0x000ee40000100800 */
[----:B------:R-:W-:-:S02]  /*1970*/  IMAD.WIDE.U32 R172, R218, R172, c[0x0][0x208] ;  /* 0x00008200daac7625 */ /* 0x000fc400078e00ac */
[----:B------:R0:W4:Y:S04]  /*1980*/  LDG.E.128 R168, [R176.64] ;  /* 0x00000004b0a87981 */ /* 0x000128000c1e1d00 */
[----:B------:R-:W2:Y:S01]  /*1990*/  LDG.E.128 R172, [R172.64] ;  /* 0x00000004acac7981 */ /* 0x000ea2000c1e1d00 */
[----:B------:R-:W-:-:S03]  /*19a0*/  ISETP.NE.AND.EX P0, PT, RZ, c[0x0][0x21c], PT, P0 ;  /* 0x00008700ff007a0c */ /* 0x000fc60003f05300 */
[----:B------:R-:W2:Y:S04]  /*19b0*/  LDL R194, [R1+0xac] ;  /* 0x0000ac0001c27983 */ /* 0x000ea80000100800 */
[----:B0-----:R-:W2:Y:S01]  /*19c0*/  LDG.E.128 R176, [R176.64+0x10] ;  /* 0x00001004b0b07981 */ /* 0x001ea2000c1e1d00 */
[----:B------:R-:W-:-:S03]  /*19d0*/  HFMA2.MMA R188, -RZ, RZ, 0, 4.76837158203125e-07 ;  /* 0x00000008ffbc7435 */ /* 0x000fc600000001ff */
[----:B------:R-:W3:Y:S02]  /*19e0*/  LDL R196, [R1+0xa4] ;  /* 0x0000a40001c47983 */ /* 0x000ee40000100800 */
[----:B------:R-:W-:Y:S02]  /*19f0*/  @P0 IMAD.WIDE.U32 R180, R224, R206, c[0x0][0x218] ;  /* 0x00008600e0b40625 */ /* 0x000fe400078e00ce */
[----:B------:R-:W3:Y:S04]  /*1a00*/  LDL R206, [R1+0xa8] ;  /* 0x0000a80001ce7983 */ /* 0x000ee80000100800 */
[----:B------:R-:W3:Y:S01]  /*1a10*/  LDL R198, [R1+0xa0] ;  /* 0x0000a00001c67983 */ /* 0x000ee20000100800 */
[----:B------:R-:W-:-:S03]  /*1a20*/  IMAD.WIDE.U32 R188, R6, R188, c[0x0][0x190] ;  /* 0x0000640006bc7625 */ /* 0x000fc600078e00bc */
[----:B------:R0:W5:Y:S04]  /*1a30*/  @P0 LDG.E.128 R28, [R180.64] ;  /* 0x00000004b41c0981 */ /* 0x000168000c1e1d00 */
[----:B------:R-:W5:Y:S04]  /*1a40*/  LDG.E.64 R188, [R188.64] ;  /* 0x00000004bcbc7981 */ /* 0x000f68000c1e1b00 */
[----:B------:R0:W5:Y:S01]  /*1a50*/  @P0 LDG.E.128 R24, [R180.64+0x10] ;  /* 0x00001004b4180981 */ /* 0x000162000c1e1d00 */
[----:B----4-:R-:W-:-:S04]  /*1a60*/  FADD.FTZ R168, -R7, R168 ;  /* 0x000000a807a87221 */ /* 0x010fc80000010100 */
[----:B------:R-:W-:Y:S02]  /*1a70*/  FMUL.FTZ R223, R2, R168 ;  /* 0x000000a802df7220 */ /* 0x000fe40000410000 */
[----:B------:R-:W4:Y:S01]  /*1a80*/  LDL R168, [R1+0xb8] ;  /* 0x0000b80001a87983 */ /* 0x000f220000100800 */
[----:B------:R-:W-:-:S04]  /*1a90*/  FADD.FTZ R170, -R7, R170 ;  /* 0x000000aa07aa7221 */ /* 0x000fc80000010100 */
[----:B------:R-:W-:Y:S02]  /*1aa0*/  FMUL.FTZ R216, R2, R170 ;  /* 0x000000aa02d87220 */ /* 0x000fe40000410000 */
[----:B------:R-:W4:Y:S01]  /*1ab0*/  LDL R170, [R1+0x9c] ;  /* 0x00009c0001aa7983 */ /* 0x000f220000100800 */
[--C-:B--2---:R-:W-:Y:S01]  /*1ac0*/  PRMT R221, RZ, 0x5410, R172.reuse ;  /* 0x00005410ffdd7816 */ /* 0x104fe200000000ac */
        /* <DEDUP_REMOVED lines=8> */
[----:B------:R-:W-:Y:S02]  /*1b50*/  FADD.FTZ R176, -R7, R176 ;  /* 0x000000b007b07221 */ /* 0x000fe40000010100 */
[----:B------:R-:W-:-:S02]  /*1b60*/  FFMA.FTZ R158, R216, R193, R158 ;  /* 0x000000c1d89e7223 */ /* 0x000fc4000001009e */
[----:B------:R-:W-:Y:S02]  /*1b70*/  FADD.FTZ R42, R42, R193 ;  /* 0x000000c12a2a7221 */ /* 0x000fe40000010000 */
[----:B------:R-:W-:Y:S02]  /*1b80*/  FADD.FTZ R171, -R7, R171 ;  /* 0x000000ab07ab7221 */ /* 0x000fe40000010100 */
[----:B---3--:R-:W-:Y:S01]  /*1b90*/  FMUL.FTZ R193, R207, R193 ;  /* 0x000000c1cfc17220 */ /* 0x008fe20000410000 */
        /* <DEDUP_REMOVED lines=30> */
[----:B------:R-:W-:Y:S02]  /*1d80*/  FFMA.FTZ R79, R192, R175, R79 ;  /* 0x000000afc04f7223 */ /* 0x000fe4000001004f */
[----:B----4-:R-:W-:-:S04]  /*1d90*/  FMUL.FTZ R221, R168, R221 ;  /* 0x000000dda8dd7220 */ /* 0x010fc80000410000 */
        /* <DEDUP_REMOVED lines=17> */
.L_x_4664:
[----:B------:R-:W-:Y:S05]  /*1eb0*/  BSYNC B1 ;  /* 0x0000000000017941 */ /* 0x000fea0003800000 */
.L_x_4663:
[----:B------:R-:W-:Y:S01]  /*1ec0*/  BSSY B1, `(.L_x_4665) ;  /* 0x000005c000017945 */ /* 0x000fe20003800000 */
[----:B------:R-:W-:Y:S05]  /*1ed0*/  @!P3 BRA `(.L_x_4666) ;  /* 0x000005a00000b947 */ /* 0x000fea0003800000 */
[----:B------:R-:W-:Y:S01]  /*1ee0*/  MOV R12, 0x10 ;  /* 0x00000010000c7802 */ /* 0x000fe20000000f00 */
[----:B------:R-:W-:Y:S01]  /*1ef0*/  IMAD.MOV.U32 R168, RZ, RZ, 0x20 ;  /* 0x00000020ffa87424 */ /* 0x000fe200078e00ff */
[----:B------:R-:W2:Y:S03]  /*1f00*/  LDL R172, [R1+0x98] ;  /* 0x0000980001ac7983 */ /* 0x000ea60000100800 */
[----:B------:R-:W-:Y:S01]  /*1f10*/  IMAD.WIDE.U32 R12, R218, R12, c[0x0][0x208] ;  /* 0x00008200da0c7625 */ /* 0x000fe200078e000c */
[----:B------:R-:W3:Y:S03]  /*1f20*/  LDL R177, [R1+0x90] ;  /* 0x0000900001b17983 */ /* 0x000ee60000100800 */
[----:B------:R-:W-:Y:S01]  /*1f30*/  IMAD.WIDE.U32 R16, R224, R168, c[0x0][0x188] ;  /* 0x00006200e0107625 */ /* 0x000fe200078e00a8 */
[----:B------:R-:W4:Y:S04]  /*1f40*/  LDL R176, [R1+0x8c] ;  /* 0x00008c0001b07983 */ /* 0x000f280000100800 */
[----:B------:R-:W2:Y:S04]  /*1f50*/  LDG.E.128 R12, [R12.64] ;  /* 0x000000040c0c7981 */ /* 0x000ea8000c1e1d00 */
[----:B------:R0:W3:Y:S04]  /*1f60*/  LDG.E.128 R8, [R16.64] ;  /* 0x0000000410087981 */ /* 0x0000e8000c1e1d00 */
[----:B------:R-:W3:Y:S04]  /*1f70*/  LDL R178, [R1+0x94] ;  /* 0x0000940001b27983 */ /* 0x000ee80000100800 */
[----:B------:R-:W3:Y:S04]  /*1f80*/  LDL R175, [R1+0x88] ;  /* 0x0000880001af7983 */ /* 0x000ee80000100800 */
[----:B0-----:R-:W3:Y:S04]  /*1f90*/  LDG.E.128 R16, [R16.64+0x10] ;  /* 0x0000100410107981 */ /* 0x001ee8000c1e1d00 */
[----:B------:R-:W4:Y:S01]  /*1fa0*/  LDL R174, [R1+0x84] ;  /* 0x0000840001ae7983 */ /* 0x000f220000100800 */
[----:B------:R-:W-:-:S03]  /*1fb0*/  IMAD.MOV.U32 R186, RZ, RZ, 0x8 ;  /* 0x00000008ffba7424 */ /* 0x000fc600078e00ff */
[----:B------:R-:W4:Y:S01]  /*1fc0*/  LDL R173, [R1+0x80] ;  /* 0x0000800001ad7983 */ /* 0x000f220000100800 */
[----:B------:R-:W-:-:S06]  /*1fd0*/  IMAD.WIDE.U32 R186, R6, R186, c[0x0][0x190] ;  /* 0x0000640006ba7625 */ /* 0x000fcc00078e00ba */
[----:B------:R-:W5:Y:S01]  /*1fe0*/  LDG.E.64 R186, [R186.64] ;  /* 0x00000004baba7981 */ /* 0x000f62000c1e1b00 */
[----:B------:R-:W-:-:S04]  /*1ff0*/  ISETP.NE.U32.AND P0, PT, RZ, c[0x0][0x218], PT ;  /* 0x00008600ff007a0c */ /* 0x000fc80003f05070 */
[----:B------:R-:W-:Y:S02]  /*2000*/  ISETP.NE.AND.EX P0, PT, RZ, c[0x0][0x21c], PT, P0 ;  /* 0x00008700ff007a0c */ /* 0x000fe40003f05300 */
[--C-:B--2---:R-:W-:Y:S02]  /*2010*/  PRMT R170, RZ, 0x5410, R12.reuse ;  /* 0x00005410ffaa7816 */ /* 0x104fe4000000000c */
[----:B------:R-:W-:Y:S01]  /*2020*/  PRMT R171, RZ, 0x7610, R12 ;  /* 0x00007610ffab7816 */ /* 0x000fe2000000000c */
[----:B---3--:R-:W-:Y:S02]  /*2030*/  FADD.FTZ R12, -R7, R16 ;  /* 0x00000010070c7221 */ /* 0x008fe40000010100 */
[----:B------:R-:W-:Y:S02]  /*2040*/  FMUL.FTZ R16, R172, R170 ;  /* 0x000000aaac107220 */ /* 0x000fe40000410000 */
[----:B------:R-:W2:Y:S04]  /*2050*/  LDL R172, [R1+0x7c] ;  /* 0x00007c0001ac7983 */ /* 0x000ea80000100800 */
[----:B------:R-:W-:Y:S01]  /*2060*/  @P0 IMAD.WIDE.U32 R20, R224, R168, c[0x0][0x218] ;  /* 0x00008600e0140625 */ /* 0x000fe200078e00a8 */
[----:B------:R-:W-:-:S03]  /*2070*/  PRMT R168, RZ, 0x5410, R13 ;  /* 0x00005410ffa87816 */ /* 0x000fc6000000000d */
[C---:B------:R-:W-:Y:S01]  /*2080*/  FADD.FTZ R10, -R7.reuse, R10 ;  /* 0x0000000a070a7221 */ /* 0x040fe20000010100 */
[----:B------:R-:W-:Y:S01]  /*2090*/  PRMT R169, RZ, 0x7610, R13 ;  /* 0x00007610ffa97816 */ /* 0x000fe2000000000d */
[C---:B------:R-:W-:Y:S01]  /*20a0*/  FADD.FTZ R11, -R7.reuse, R11 ;  /* 0x0000000b070b7221 */ /* 0x040fe20000010100 */
[----:B------:R0:W5:Y:S01]  /*20b0*/  @P0 LDG.E.128 R140, [R20.64] ;  /* 0x00000004148c0981 */ /* 0x000162000c1e1d00 */
[C---:B------:R-:W-:Y:S02]  /*20c0*/  FADD.FTZ R8, -R7.reuse, R8 ;  /* 0x0000000807087221 */ /* 0x040fe40000010100 */
[C---:B------:R-:W-:Y:S01]  /*20d0*/  FMUL.FTZ R10, R2.reuse, R10 ;  /* 0x0000000a020a7220 */ /* 0x040fe20000410000 */
[----:B------:R0:W5:Y:S01]  /*20e0*/  @P0 LDG.E.128 R144, [R20.64+0x10] ;  /* 0x0000100414900981 */ /* 0x000162000c1e1d00 */
[C---:B------:R-:W-:Y:S01]  /*20f0*/  FMUL.FTZ R11, R2.reuse, R11 ;  /* 0x0000000b020b7220 */ /* 0x040fe20000410000 */
[----:B------:R-:W-:Y:S01]  /*2100*/  PRMT R22, RZ, 0x5410, R15 ;  /* 0x00005410ff167816 */ /* 0x000fe2000000000f */
[----:B------:R-:W-:Y:S01]  /*2110*/  FADD.FTZ R9, -R7, R9 ;  /* 0x0000000907097221 */ /* 0x000fe20000010100 */
[----:B------:R-:W-:Y:S01]  /*2120*/  PRMT R23, RZ, 0x7610, R15 ;  /* 0x00007610ff177816 */ /* 0x000fe2000000000f */
[----:B------:R-:W-:-:S02]  /*2130*/  FMUL.FTZ R8, R2, R8 ;  /* 0x0000000802087220 */ /* 0x000fc40000410000 */
[C---:B------:R-:W-:Y:S01]  /*2140*/  FADD.FTZ R15, -R7.reuse, R19 ;  /* 0x00000013070f7221 */ /* 0x040fe20000010100 */
[--C-:B0-----:R-:W-:Y:S02]  /*2150*/  PRMT R20, RZ, 0x5410, R14.reuse ;  /* 0x00005410ff147816 */ /* 0x101fe4000000000e */
[----:B------:R-:W-:Y:S01]  /*2160*/  PRMT R21, RZ, 0x7610, R14 ;  /* 0x00007610ff157816 */ /* 0x000fe2000000000e */
[C---:B------:R-:W-:Y:S02]  /*2170*/  FADD.FTZ R14, -R7.reuse, R18 ;  /* 0x00000012070e7221 */ /* 0x040fe40000010100 */
[----:B------:R-:W-:Y:S02]  /*2180*/  FADD.FTZ R13, -R7, R17 ;  /* 0x00000011070d7221 */ /* 0x000fe40000010100 */
[----:B------:R-:W-:Y:S02]  /*2190*/  FFMA.FTZ R46, R10, R168, R46 ;  /* 0x000000a80a2e7223 */ /* 0x000fe4000001002e */
[----:B------:R-:W-:-:S02]  /*21a0*/  FADD.FTZ R82, R82, R168 ;  /* 0x000000a852527221 */ /* 0x000fc40000010000 */
[----:B------:R-:W-:Y:S02]  /*21b0*/  FMUL.FTZ R18, R177, R168 ;  /* 0x000000a8b1127220 */ /* 0x000fe40000410000 */
[-C--:B------:R-:W-:Y:S02]  /*21c0*/  FFMA.FTZ R47, R11, R169.reuse, R47 ;  /* 0x000000a90b2f7223 */ /* 0x080fe4000001002f */
[----:B------:R-:W-:Y:S02]  /*21d0*/  FADD.FTZ R83, R83, R169 ;  /* 0x000000a953537221 */ /* 0x000fe40000010000 */
[----:B----4-:R-:W-:Y:S02]  /*21e0*/  FMUL.FTZ R19, R176, R169 ;  /* 0x000000a9b0137220 */ /* 0x010fe40000410000 */
        /* <DEDUP_REMOVED lines=11> */
[-C--:B------:R-:W-:Y:S02]  /*22a0*/  FFMA.FTZ R48, R12, R20.reuse, R48 ;  /* 0x000000140c307223 */ /* 0x080fe40000010030 */
        /* <DEDUP_REMOVED lines=26> */
[----:B--2---:R-:W-:-:S04]  /*2450*/  FMUL.FTZ R23, R172, R23 ;  /* 0x00000017ac177220 */ /* 0x004fc80000410000 */
[----:B------:R-:W-:Y:S02]  /*2460*/  FADD.FTZ R219, R169, R23 ;  /* 0x00000017a9db7221 */ /* 0x000fe40000010000 */
[----:B------:R-:W-:Y:S02]  /*2470*/  FFMA.FTZ R222, R15, R23, R168 ;  /* 0x000000170fde7223 */ /* 0x000fe400000100a8 */
.L_x_4666:
[----:B------:R-:W-:Y:S05]  /*2480*/  BSYNC B1 ;  /* 0x0000000000017941 */ /* 0x000fea0003800000 */
.L_x_4665:
[----:B------:R-:W-:-:S13]  /*2490*/  ISETP.GE.U32.AND P0, PT, R0, 0x200, PT ;  /* 0x000002000000780c */ /* 0x000fda0003f06070 */
        /* <DEDUP_REMOVED lines=13> */
[----:B0-----:R-:W3:Y:S04]  /*2570*/  LDG.E.128 R172, [R172.64+0x10] ;  /* 0x00001004acac7981 */ /* 0x001ee8000c1e1d00 */
[----:B------:R-:W3:Y:S01]  /*2580*/  LDL R211, [R1+0x68] ;  /* 0x0000680001d37983 */ /* 0x000ee20000100800 */
[----:B------:R-:W-:-:S03]  /*2590*/  @P0 IMAD.WIDE.U32 R184, R224, R206, c[0x0][0x218] ;  /* 0x00008600e0b80625 */ /* 0x000fc600078e00ce */
[----:B------:R-:W3:Y:S04]  /*25a0*/  LDL R207, [R1+0x64] ;  /* 0x0000640001cf7983 */ /* 0x000ee80000100800 */
[----:B------:R-:W3:Y:S04]  /*25b0*/  LDL R206, [R1+0x60] ;  /* 0x0000600001ce7983 */ /* 0x000ee80000100800 */
[----:B------:R0:W5:Y:S04]  /*25c0*/  @P0 LDG.E.128 R148, [R184.64] ;  /* 0x00000004b8940981 */ /* 0x000168000c1e1d00 */
[----:B------:R0:W5:Y:S02]  /*25d0*/  @P0 LDG.E.128 R152, [R184.64+0x10] ;  /* 0x00001004b8980981 */ /* 0x000164000c1e1d00 */
[----:B0-----:R-:W-:-:S05]  /*25e0*/  MOV R184, 0x8 ;  /* 0x0000000800b87802 */ /* 0x001fca0000000f00 */
[----:B------:R-:W-:-:S06]  /*25f0*/  IMAD.WIDE.U32 R184, R6, R184, c[0x0][0x190] ;  /* 0x0000640006b87625 */ /* 0x000fcc00078e00b8 */
[----:B------:R-:W5:Y:S01]  /*2600*/  LDG.E.64 R184, [R184.64] ;  /* 0x00000004b8b87981 */ /* 0x000f62000c1e1b00 */
[----:B--2---:R-:W-:-:S04]  /*2610*/  FADD.FTZ R168, -R7, R168 ;  /* 0x000000a807a87221 */ /* 0x004fc80000010100 */
[----:B------:R-:W-:Y:S02]  /*2620*/  FMUL.FTZ R227, R2, R168 ;  /* 0x000000a802e37220 */ /* 0x000fe40000410000 */
[----:B------:R-:W2:Y:S01]  /*2630*/  LDL R168, [R1+0x5c] ;  /* 0x00005c0001a87983 */ /* 0x000ea20000100800 */
[----:B----4-:R-:W-:Y:S01]  /*2640*/  PRMT R226, RZ, 0x5410, R176 ;  /* 0x00005410ffe27816 */ /* 0x010fe200000000b0 */
[C---:B------:R-:W-:Y:S01]  /*2650*/  FADD.FTZ R170, -R7.reuse, R170 ;  /* 0x000000aa07aa7221 */ /* 0x040fe20000010100 */
[----:B------:R-:W-:Y:S01]  /*2660*/  PRMT R176, RZ, 0x7610, R176 ;  /* 0x00007610ffb07816 */ /* 0x000fe200000000b0 */
[----:B------:R-:W-:Y:S02]  /*2670*/  FADD.FTZ R169, -R7, R169 ;  /* 0x000000a907a97221 */ /* 0x000fe40000010100 */
[----:B------:R-:W-:Y:S02]  /*2680*/  FFMA.FTZ R52, R227, R226, R52 ;  /* 0x000000e2e3347223 */ /* 0x000fe40000010034 */
[----:B------:R-:W-:-:S02]  /*2690*/  FADD.FTZ R88, R88, R226 ;  /* 0x000000e258587221 */ /* 0x000fc40000010000 */
[----:B---3--:R-:W-:Y:S01]  /*26a0*/  FMUL.FTZ R226, R218, R226 ;  /* 0x000000e2dae27220 */ /* 0x008fe20000410000 */
[----:B------:R-:W-:Y:S01]  /*26b0*/  PRMT R208, RZ, 0x5410, R177 ;  /* 0x00005410ffd07816 */ /* 0x000fe200000000b1 */
[C---:B------:R-:W-:Y:S02]  /*26c0*/  FADD.FTZ R171, -R7.reuse, R171 ;  /* 0x000000ab07ab7221 */ /* 0x040fe40000010100 */
[C---:B------:R-:W-:Y:S02]  /*26d0*/  FADD.FTZ R172, -R7.reuse, R172 ;  /* 0x000000ac07ac7221 */ /* 0x040fe40000010100 */
[C---:B------:R-:W-:Y:S02]  /*26e0*/  FADD.FTZ R173, -R7.reuse, R173 ;  /* 0x000000ad07ad7221 */ /* 0x040fe40000010100 */
[C---:B------:R-:W-:Y:S02]  /*26f0*/  FADD.FTZ R174, -R7.reuse, R174 ;  /* 0x000000ae07ae7221 */ /* 0x040fe40000010100 */
[----:B------:R-:W-:-:S02]  /*2700*/  FADD.FTZ R175, -R7, R175 ;  /* 0x000000af07af7221 */ /* 0x000fc40000010100 */
[C---:B------:R-:W-:Y:S02]  /*2710*/  FMUL.FTZ R199, R2.reuse, R170 ;  /* 0x000000aa02c77220 */ /* 0x040fe40000410000 */
[----:B------:R-:W-:Y:S02]  /*2720*/  FMUL.FTZ R225, R2, R169 ;  /* 0x000000a902e17220 */ /* 0x000fe40000410000 */
[----:B------:R-:W-:Y:S02]  /*2730*/  FMUL.FTZ R205, R205, R176 ;  /* 0x000000b0cdcd7220 */ /* 0x000fe40000410000 */
[----:B------:R-:W-:Y:S02]  /*2740*/  FADD.FTZ R7, R219, R226 ;  /* 0x000000e2db077221 */ /* 0x000fe40000010000 */
[----:B------:R-:W-:Y:S01]  /*2750*/  FFMA.FTZ R6, R227, R226, R222 ;  /* 0x000000e2e3067223 */ /* 0x000fe200000100de */
[----:B------:R-:W-:Y:S01]  /*2760*/  PRMT R177, RZ, 0x7610, R177 ;  /* 0x00007610ffb17816 */ /* 0x000fe200000000b1 */
[----:B------:R-:W-:-:S02]  /*2770*/  FFMA.FTZ R54, R199, R208, R54 ;  /* 0x000000d0c7367223 */ /* 0x000fc40000010036 */
[----:B------:R-:W-:Y:S02]  /*2780*/  FADD.FTZ R90, R90, R208 ;  /* 0x000000d05a5a7221 */ /* 0x000fe40000010000 */
        /* <DEDUP_REMOVED lines=30> */
[----:B------:R-:W-:Y:S02]  /*2970*/  FFMA.FTZ R53, R225, R176, R53 ;  /* 0x000000b0e1357223 */ /* 0x000fe40000010035 */
[----:B------:R-:W-:Y:S02]  /*2980*/  FADD.FTZ R89, R89, R176 ;  /* 0x000000b059597221 */ /* 0x000fe40000010000 */
[----:B------:R-:W-:-:S02]  /*2990*/  FFMA.FTZ R55, R200, R177, R55 ;  /* 0x000000b1c8377223 */ /* 0x000fc40000010037 */
[----:B------:R-:W-:Y:S02]  /*29a0*/  FADD.FTZ R91, R91, R177 ;  /* 0x000000b15b5b7221 */ /* 0x000fe40000010000 */
[----:B------:R-:W-:Y:S02]  /*29b0*/  FADD.FTZ R93, R93, R178 ;  /* 0x000000b25d5d7221 */ /* 0x000fe40000010000 */
[----:B------:R-:W-:Y:S02]  /*29c0*/  FFMA.FTZ R57, R202, R178, R57 ;  /* 0x000000b2ca397223 */ /* 0x000fe40000010039 */
[----:B------:R-:W-:Y:S02]  /*29d0*/  FADD.FTZ R95, R95, R179 ;  /* 0x000000b35f5f7221 */ /* 0x000fe40000010000 */
[-C--:B------:R-:W-:Y:S02]  /*29e0*/  FFMA.FTZ R59, R204, R179.reuse, R59 ;  /* 0x000000b3cc3b7223 */ /* 0x080fe4000001003b */
[----:B--2---:R-:W-:-:S04]  /*29f0*/  FMUL.FTZ R213, R168, R179 ;  /* 0x000000b3a8d57220 */ /* 0x004fc80000410000 */
[----:B------:R-:W-:Y:S02]  /*2a00*/  FADD.FTZ R219, R7, R213 ;  /* 0x000000d507db7221 */ /* 0x000fe40000010000 */
[----:B------:R-:W-:Y:S02]  /*2a10*/  FFMA.FTZ R222, R204, R213, R6 ;  /* 0x000000d5ccde7223 */ /* 0x000fe40000010006 */
.L_x_4660:
[----:B------:R-:W-:Y:S05]  /*2a20*/  BSYNC B0 ;  /* 0x0000000000007941 */ /* 0x000fea0003800000 */
.L_x_4652:
[----:B-1----:R-:W1:Y:S01]  /*2a30*/  S2R R6, SR_TID.X ;  /* 0x0000000000067919 */ /* 0x002e620000002100 */
[----:B------:R-:W-:Y:S02]  /*2a40*/  LOP3.LUT P5, RZ, R242, 0xff, RZ, 0xc0, !PT ;  /* 0x000000fff2ff7812 */ /* 0x000fe400078ac0ff */
[----:B-1----:R-:W-:Y:S02]  /*2a50*/  SHF.R.U32.HI R170, RZ, 0x5, R6 ;  /* 0x00000005ffaa7819 */ /* 0x002fe40000011606 */
[----:B------:R-:W-:Y:S02]  /*2a60*/  LOP3.LUT P0, RZ, R6, 0x1f, RZ, 0xc0, !PT ;  /* 0x0000001f06ff7812 */ /* 0x000fe4000780c0ff */
[----:B------:R-:W-:-:S07]  /*2a70*/  LOP3.LUT R173, R170, 0x7fffffc, RZ, 0xc0, !PT ;  /* 0x07fffffcaaad7812 */ /* 0x000fce00078ec0ff */
[----:B------:R-:W-:Y:S01]  /*2a80*/  @!P5 IADD3 R173, R173, 0x4, RZ ;  /* 0x00000004adadd810 */ /* 0x000fe20007ffe0ff */
[----:B------:R-:W-:Y:S05]  /*2a90*/  BRA.DIV ~URZ, `(.L_x_4667) ;  /* 0x000048027f007947 */ /* 0x000fea000b800000 */
[----:B------:R1:W2:Y:S02]  /*2aa0*/  SHFL.DOWN PT, R169, R219, 0x10, 0x1f ;  /* 0x0a001f00dba97f89 */ /* 0x0002a400000e0000 */
.L_x_4820:
        /* <DEDUP_REMOVED lines=18> */
.L_x_4821:
[----:B---3--:R-:W-:Y:S01]  /*2bd0*/  @!P0 LOP3.LUT R168, R170, 0x3, RZ, 0xc0, !PT ;  /* 0x00000003aaa88812 */ /* 0x008fe200078ec0ff */
[----:B------:R-:W-:Y:S01]  /*2be0*/  FADD.FTZ R6, R169, R219 ;  /* 0x000000dba9067221 */ /* 0x000fe20000010000 */
[----:B------:R-:W-:Y:S01]  /*2bf0*/  ISETP.GE.AND P5, PT, R5, 0x1, PT ;  /* 0x000000010500780c */ /* 0x000fe20003fa6270 */
[----:B-1----:R-:W-:Y:S01]  /*2c00*/  FADD.FTZ R7, R7, R222 ;  /* 0x000000de07077221 */ /* 0x002fe20000010000 */
[----:B------:R-:W1:Y:S01]  /*2c10*/  S2R R171, SR_TID.X ;  /* 0x0000000000ab7919 */ /* 0x000e620000002100 */
[----:B------:R-:W-:Y:S01]  /*2c20*/  @!P0 IMAD.IADD R168, R173, 0x1, R168 ;  /* 0x00000001ada88824 */ /* 0x000fe200078e02a8 */
[----:B------:R-:W-:Y:S01]  /*2c30*/  WARPSYNC 0xffffffff ;  /* 0xffffffff00007948 */ /* 0x000fe20003800000 */
[----:B------:R-:W-:Y:S01]  /*2c40*/  HFMA2.MMA R172, -RZ, RZ, 0, 0 ;  /* 0x00000000ffac7435 */ /* 0x000fe200000001ff */
[----:B------:R-:W-:Y:S02]  /*2c50*/  BSSY B0, `(.L_x_4669) ;  /* 0x0000119000007945 */ /* 0x000fe40003800000 */
[----:B------:R3:W-:Y:S05]  /*2c60*/  @!P0 STS.64 [R168.X8+0x4000], R6 ;  /* 0x00400006a8008388 */ /* 0x0007ea0000008a00 */
[----:B------:R-:W-:-:S05]  /*2c70*/  @P5 IADD3 R5, R5, -0x1, RZ ;  /* 0xffffffff05055810 */ /* 0x000fca0007ffe0ff */
[----:B------:R-:W-:-:S05]  /*2c80*/  @P5 IMAD R5, R5, c[0x0][0x168], RZ ;  /* 0x00005a0005055a24 */ /* 0x000fca00078e02ff */
[----:B---3--:R-:W-:-:S04]  /*2c90*/  @P5 SHF.R.S32.HI R6, RZ, 0x1f, R5 ;  /* 0x0000001fff065819 */ /* 0x008fc80000011405 */
[----:B------:R-:W-:Y:S02]  /*2ca0*/  @P5 LEA.HI R5, R6, R5, RZ, 0x3 ;  /* 0x0000000506055211 */ /* 0x000fe400078f18ff */
[----:B-1----:R-:W-:Y:S01]  /*2cb0*/  @P5 LOP3.LUT R6, R171, 0x7f, RZ, 0xc0, !PT ;  /* 0x0000007fab065812 */ /* 0x002fe200078ec0ff */
[----:B------:R-:W-:Y:S03]  /*2cc0*/  BAR.SYNC.DEFER_BLOCKING 0x0 ;  /* 0x0000000000007b1d */ /* 0x000fe60000010000 */
[----:B------:R-:W-:-:S03]  /*2cd0*/  @P5 LEA.HI.SX32 R172, R5, R6, 0x1d ;  /* 0x0000000605ac5211 */ /* 0x000fc600078feaff */
[----:B------:R-:W1:Y:S02]  /*2ce0*/  LDS.128 R168, [R173.X8+0x4000] ;  /* 0x00400000ada87984 */ /* 0x000e640000008c00 */
[----:B-1----:R-:W-:Y:S02]  /*2cf0*/  FADD.FTZ R5, RZ, R168 ;  /* 0x000000a8ff057221 */ /* 0x002fe40000010000 */
[----:B------:R-:W-:Y:S02]  /*2d00*/  FADD.FTZ R6, RZ, R169 ;  /* 0x000000a9ff067221 */ /* 0x000fe40000010000 */
[----:B------:R-:W-:Y:S02]  /*2d10*/  FADD.FTZ R5, R170, R5 ;  /* 0x00000005aa057221 */ /* 0x000fe40000010000 */
[----:B------:R-:W-:Y:S02]  /*2d20*/  FADD.FTZ R6, R171, R6 ;  /* 0x00000006ab067221 */ /* 0x000fe40000010000 */
[----:B------:R-:W1:Y:S02]  /*2d30*/  LDS.128 R168, [R173.X8+0x4010] ;  /* 0x00401000ada87984 */ /* 0x000e640000008c00 */
[----:B-1----:R-:W-:-:S02]  /*2d40*/  FADD.FTZ R5, R5, R168 ;  /* 0x000000a805057221 */ /* 0x002fc40000010000 */
[----:B------:R-:W-:Y:S02]  /*2d50*/  FADD.FTZ R6, R6, R169 ;  /* 0x000000a906067221 */ /* 0x000fe40000010000 */
[----:B------:R-:W-:Y:S02]  /*2d60*/  FADD.FTZ R5, R170, R5 ;  /* 0x00000005aa057221 */ /* 0x000fe40000010000 */
        /* <DEDUP_REMOVED lines=11> */
.L_x_4672:
[----:B------:R-:W-:Y:S05]  /*2e20*/  BSYNC B1 ;  /* 0x0000000000017941 */ /* 0x000fea0003800000 */
.L_x_4671:
[----:B------:R-:W-:Y:S01]  /*2e30*/  BSSY B1, `(.L_x_4673) ;  /* 0x000000b000017945 */ /* 0x000fe20003800000 */
[----:B-----5:R-:W-:Y:S01]  /*2e40*/  @!P4 FSEL R6, R128, RZ, P0 ;  /* 0x000000ff8006c208 */ /* 0x020fe20000000000 */
        /* <DEDUP_REMOVED lines=9> */
.L_x_4674:
[----:B------:R-:W-:Y:S05]  /*2ee0*/  BSYNC B1 ;  /* 0x0000000000017941 */ /* 0x000fea0003800000 */
.L_x_4673:
[----:B------:R-:W-:Y:S01]  /*2ef0*/  ISETP.NE.U32.AND P6, PT, RZ, c[0x0][0x258], PT ;  /* 0x00009600ff007a0c */ /* 0x000fe20003fc5070 */
[----:B------:R-:W-:Y:S03]  /*2f00*/  BSSY B1, `(.L_x_4675) ;  /* 0x0000010000017945 */ /* 0x000fe60003800000 */
[----:B------:R-:W-:-:S04]  /*2f10*/  ISETP.NE.AND.EX P6, PT, RZ, c[0x0][0x25c], PT, P6 ;  /* 0x00009700ff007a0c */ /* 0x000fc80003fc5360 */
[----:B------:R-:W-:Y:S01]  /*2f20*/  SEL R160, R6, R160, P6 ;  /* 0x000000a006a07207 */ /* 0x000fe20003000000 */
[----:B------:R-:W-:Y:S05]  /*2f30*/  @!P5 BRA `(.L_x_4676) ;  /* 0x000000c00000d947 */ /* 0x000fea0003800000 */
[----:B------:R-:W3:Y:S01]  /*2f40*/  LDL R170, [R1+0x58] ;  /* 0x0000580001aa7983 */ /* 0x000ee20000100800 */
[----:B------:R-:W-:Y:S01]  /*2f50*/  LOP3.LUT P0, RZ, R190, 0xff, RZ, 0xc0, !PT ;  /* 0x000000ffbeff7812 */ /* 0x000fe2000780c0ff */
[----:B------:R-:W-:Y:S01]  /*2f60*/  FMUL.FTZ R6, R6, c[0x0][0x1ec] ;  /* 0x00007b0006067a20 */ /* 0x000fe20000410000 */
[----:B------:R-:W-:-:S03]  /*2f70*/  MOV R7, RZ ;  /* 0x000000ff00077202 */ /* 0x000fc60000000f00 */
[----:B------:R-:W-:-:S08]  /*2f80*/  FMUL.FTZ R6, R6, c[0x0][0x1e8] ;  /* 0x00007a0006067a20 */ /* 0x000fd00000410000 */
[----:B------:R-:W-:-:S05]  /*2f90*/  @P0 PRMT R169, RZ, 0x5410, R164 ;  /* 0x00005410ffa90816 */ /* 0x000fca00000000a4 */
[----:B------:R-:W-:-:S04]  /*2fa0*/  @P0 FMUL.FTZ R7, R6, R169 ;  /* 0x000000a906070220 */ /* 0x000fc80000410000 */
[----:B------:R-:W-:Y:S02]  /*2fb0*/  FADD.FTZ R96, R96, R7 ;  /* 0x0000000760607221 */ /* 0x000fe40000010000 */
[----:B------:R-:W-:Y:S02]  /*2fc0*/  IMAD.MOV.U32 R7, RZ, RZ, RZ ;  /* 0x000000ffff077224 */ /* 0x000fe400078e00ff */
[----:B---3--:R-:W-:-:S05]  /*2fd0*/  @P0 FMUL.FTZ R7, R170, R6 ;  /* 0x00000006aa070220 */ /* 0x008fca0000410000 */
[----:B------:R-:W-:-:S04]  /*2fe0*/  F2FP.BF16.PACK_AB R7, RZ, R7 ;  /* 0x00000007ff07723e */ /* 0x000fc800000010ff */
[----:B------:R-:W-:Y:S02]  /*2ff0*/  PRMT R68, R7, 0x7610, R68 ;  /* 0x0000761007447816 */ /* 0x000fe40000000044 */
.L_x_4676:
[----:B------:R-:W-:Y:S05]  /*3000*/  BSYNC B1 ;  /* 0x0000000000017941 */ /* 0x000fea0003800000 */
.L_x_4675:
[----:B------:R-:W-:Y:S01]  /*3010*/  @!P4 ISETP.NE.U32.AND P0, PT, RZ, c[0x0][0x218], PT ;  /* 0x00008600ff00ca0c */ /* 0x000fe20003f05070 */
[----:B------:R-:W-:Y:S03]  /*3020*/  BSSY B1, `(.L_x_4677) ;  /* 0x000000c000017945 */ /* 0x000fe60003800000 */
[----:B------:R-:W-:-:S04]  /*3030*/  @!P4 ISETP.NE.AND.EX P0, PT, RZ, c[0x0][0x21c], PT, P0 ;  /* 0x00008700ff00ca0c */ /* 0x000fc80003f05300 */
        /* <DEDUP_REMOVED lines=10> */
.L_x_4678:
[----:B------:R-:W-:Y:S05]  /*30e0*/  BSYNC B1 ;  /* 0x0000000000017941 */ /* 0x000fea0003800000 */
.L_x_4677:
[----:B------:R-:W-:Y:S01]  /*30f0*/  BSSY B1, `(.L_x_4679) ;  /* 0x000000f000017945 */ /* 0x000fe20003800000 */
[----:B------:R-:W-:Y:S01]  /*3100*/  SEL R161, R6, R161, P6 ;  /* 0x000000a106a17207 */ /* 0x000fe20003000000 */
[----:B------:R-:W-:Y:S05]  /*3110*/  @!P5 BRA `(.L_x_4680) ;  /* 0x000000c00000d947 */ /* 0x000fea0003800000 */
[----:B------:R-:W3:Y:S01]  /*3120*/  LDL R170, [R1+0x54] ;  /* 0x0000540001aa7983 */ /* 0x000ee20000100800 */
[----:B------:R-:W-:Y:S01]  /*3130*/  LOP3.LUT P0, RZ, R190, 0xff00, RZ, 0xc0, !PT ;  /* 0x0000ff00beff7812 */ /* 0x000fe2000780c0ff */
[----:B------:R-:W-:Y:S01]  /*3140*/  FMUL.FTZ R6, R6, c[0x0][0x1ec] ;  /* 0x00007b0006067a20 */ /* 0x000fe20000410000 */
[----:B------:R-:W-:-:S03]  /*3150*/  HFMA2.MMA R7, -RZ, RZ, 0, 0 ;  /* 0x00000000ff077435 */ /* 0x000fc600000001ff */
        /* <DEDUP_REMOVED lines=8> */
.L_x_4680:
[----:B------:R-:W-:Y:S05]  /*31e0*/  BSYNC B1 ;  /* 0x0000000000017941 */ /* 0x000fea0003800000 */
.L_x_4679:
        /* <DEDUP_REMOVED lines=13> */
.L_x_4682:
[----:B------:R-:W-:Y:S05]  /*32c0*/  BSYNC B1 ;  /* 0x0000000000017941 */ /* 0x000fea0003800000 */
.L_x_4681:
[----:B------:R-:W-:Y:S01]  /*32d0*/  BSSY B1, `(.L_x_4683) ;  /* 0x000000f000017945 */ /* 0x000fe20003800000 */
        /* <DEDUP_REMOVED lines=14> */
.L_x_4684:
[----:B------:R-:W-:Y:S05]  /*33c0*/  BSYNC B1 ;  /* 0x0000000000017941 */ /* 0x000fea0003800000 */
.L_x_4683:
        /* <DEDUP_REMOVED lines=13> */
.L_x_4686:
[----:B------:R-:W-:Y:S05]  /*34a0*/  BSYNC B1 ;  /* 0x0000000000017941 */ /* 0x000fea0003800000 */
.L_x_4685:
        /* <DEDUP_REMOVED lines=15> */
.L_x_4688:
[----:B------:R-:W-:Y:S05]  /*35a0*/  BSYNC B1 ;  /* 0x0000000000017941 */ /* 0x000fea0003800000 */
.L_x_4687:
        /* <DEDUP_REMOVED lines=13> */
.L_x_4690:
[----:B------:R-:W-:Y:S05]  /*3680*/  BSYNC B1 ;  /* 0x0000000000017941 */ /* 0x000fea0003800000 */
.L_x_4689:
        /* <DEDUP_REMOVED lines=15> */
.L_x_4692:
[----:B------:R-:W-:Y:S05]  /*3780*/  BSYNC B1 ;  /* 0x0000000000017941 */ /* 0x000fea0003800000 */
.L_x_4691:
        /* <DEDUP_REMOVED lines=13> */
.L_x_4694:
[----:B------:R-:W-:Y:S05]  /*3860*/  BSYNC B1 ;  /* 0x0000000000017941 */ /* 0x000fea0003800000 */
.L_x_4693:
        /* <DEDUP_REMOVED lines=15> */
.L_x_4696:
[----:B------:R-:W-:Y:S05]  /*3960*/  BSYNC B1 ;  /* 0x0000000000017941 */ /* 0x000fea0003800000 */
.L_x_4695:
        /* <DEDUP_REMOVED lines=13> */
.L_x_4698:
[----:B------:R-:W-:Y:S05]  /*3a40*/  BSYNC B1 ;  /* 0x0000000000017941 */ /* 0x000fea0003800000 */
.L_x_4697:
        /* <DEDUP_REMOVED lines=15> */
.L_x_4700:
[----:B------:R-:W-:Y:S05]  /*3b40*/  BSYNC B1 ;  /* 0x0000000000017941 */ /* 0x000fea0003800000 */
.L_x_4699:
        /* <DEDUP_REMOVED lines=13> */
.L_x_4702:
[----:B------:R-:W-:Y:S05]  /*3c20*/  BSYNC B1 ;  /* 0x0000000000017941 */ /* 0x000fea0003800000 */
.L_x_4701:
        /* <DEDUP_REMOVED lines=15> */
.L_x_4704:
[----:B------:R-:W-:Y:S05]  /*3d20*/  BSYNC B1 ;  /* 0x0000000000017941 */ /* 0x000fea0003800000 */
.L_x_4703:
[----:B------:R-:W-:-:S04]  /*3d30*/  ISETP.NE.U32.AND P0, PT, RZ, c[0x0][0x258], PT ;  /* 0x00009600ff007a0c */ /* 0x000fc80003f05070 */
[----:B------:R-:W-:-:S13]  /*3d40*/  ISETP.NE.AND.EX P0, PT, RZ, c[0x0][0x25c], PT, P0 ;  /* 0x00009700ff007a0c */ /* 0x000fda0003f05300 */
        /* <DEDUP_REMOVED lines=9> */
.L_x_4670:
[----:B------:R-:W-:Y:S05]  /*3de0*/  BSYNC B0 ;  /* 0x0000000000007941 */ /* 0x000fea0003800000 */
.L_x_4669:
[----:B------:R-:W-:Y:S01]  /*3df0*/  BSSY B0, `(.L_x_4705) ;  /* 0x0000105000007945 */ /* 0x000fe20003800000 */
[----:B------:R-:W-:Y:S05]  /*3e00*/  @!P2 BRA `(.L_x_4706) ;  /* 0x000010300000a947 */ /* 0x000fea0003800000 */
[----:B------:R-:W-:Y:S01]  /*3e10*/  @!P4 ISETP.NE.U32.AND P0, PT, RZ, c[0x0][0x218], PT ;  /* 0x00008600ff00ca0c */ /* 0x000fe20003f05070 */
[----:B------:R-:W-:Y:S03]  /*3e20*/  BSSY B1, `(.L_x_4707) ;  /* 0x0000006000017945 */ /* 0x000fe60003800000 */
[----:B------:R-:W-:Y:S01]  /*3e30*/  @!P4 ISETP.NE.AND.EX P0, PT, RZ, c[0x0][0x21c], PT, P0 ;  /* 0x00008700ff00ca0c */ /* 0x000fe20003f05300 */
[----:B------:R-:W-:Y:S07]  /*3e40*/  @!P5 BRA `(.L_x_4708) ;  /* 0x000000300000d947 */ /* 0x000fee0003800000 */
[----:B------:R-:W-:-:S10]  /*3e50*/  HFMA2.MMA R164, -RZ, RZ, 0, 9.5367431640625e-07 ;  /* 0x00000010ffa47435 */ /* 0x000fd400000001ff */
[----:B------:R-:W-:-:S06]  /*3e60*/  IMAD.WIDE.U32 R164, R172, R164, c[0x0][0x170] ;  /* 0x00005c00aca47625 */ /* 0x000fcc00078e00a4 */
[----:B------:R-:W5:Y:S02]  /*3e70*/  LDG.E.128 R164, [R164.64] ;  /* 0x00000004a4a47981 */ /* 0x000f64000c1e1d00 */
.L_x_4708:
[----:B------:R-:W-:Y:S05]  /*3e80*/  BSYNC B1 ;  /* 0x0000000000017941 */ /* 0x000fea0003800000 */
.L_x_4707:
[----:B------:R-:W-:Y:S01]  /*3e90*/  BSSY B1, `(.L_x_4709) ;  /* 0x000000b000017945 */ /* 0x000fe20003800000 */
[----:B-1---5:R-:W-:Y:S01]  /*3ea0*/  @!P4 FSEL R6, R28, RZ, P0 ;  /* 0x000000ff1c06c208 */ /* 0x022fe20000000000 */
        /* <DEDUP_REMOVED lines=9> */
.L_x_4710:
[----:B------:R-:W-:Y:S05]  /*3f40*/  BSYNC B1 ;  /* 0x0000000000017941 */ /* 0x000fea0003800000 */
.L_x_4709:
[----:B------:R-:W-:Y:S01]  /*3f50*/  ISETP.NE.U32.AND P6, PT, RZ, c[0x0][0x258], PT ;  /* 0x00009600ff007a0c */ /* 0x000fe20003fc5070 */
[----:B------:R-:W-:Y:S03]  /*3f60*/  BSSY B1, `(.L_x_4711) ;  /* 0x0000010000017945 */ /* 0x000fe60003800000 */
[----:B------:R-:W-:-:S04]  /*3f70*/  ISETP.NE.AND.EX P6, PT, RZ, c[0x0][0x25c], PT, P6 ;  /* 0x00009700ff007a0c */ /* 0x000fc80003fc5360 */
[----:B------:R-:W-:Y:S01]  /*3f80*/  SEL R160, R6, R160, P6 ;  /* 0x000000a006a07207 */ /* 0x000fe20003000000 */
[----:B------:R-:W-:Y:S05]  /*3f90*/  @!P5 BRA `(.L_x_4712) ;  /* 0x000000c00000d947 */ /* 0x000fea0003800000 */
[----:B------:R-:W3:Y:S01]  /*3fa0*/  LDL R170, [R1+0x38] ;  /* 0x0000380001aa7983 */ /* 0x000ee20000100800 */
[----:B------:R-:W-:Y:S01]  /*3fb0*/  LOP3.LUT P0, RZ, R188, 0xff, RZ, 0xc0, !PT ;  /* 0x000000ffbcff7812 */ /* 0x000fe2000780c0ff */
[----:B------:R-:W-:Y:S02]  /*3fc0*/  FMUL.FTZ R6, R6, c[0x0][0x1ec] ;  /* 0x00007b0006067a20 */ /* 0x000fe40000410000 */
[----:B------:R-:W-:Y:S02]  /*3fd0*/  IMAD.MOV.U32 R7, RZ, RZ, RZ ;  /* 0x000000ffff077224 */ /* 0x000fe400078e00ff */
[----:B------:R-:W-:-:S08]  /*3fe0*/  FMUL.FTZ R6, R6, c[0x0][0x1e8] ;  /* 0x00007a0006067a20 */ /* 0x000fd00000410000 */
[----:B------:R-:W-:-:S05]  /*3ff0*/  @P0 PRMT R169, RZ, 0x5410, R164 ;  /* 0x00005410ffa90816 */ /* 0x000fca00000000a4 */
[----:B------:R-:W-:-:S04]  /*4000*/  @P0 FMUL.FTZ R7, R169, R6 ;  /* 0x00000006a9070220 */ /* 0x000fc80000410000 */
[----:B------:R-:W-:Y:S01]  /*4010*/  FADD.FTZ R104, R104, R7 ;  /* 0x0000000768687221 */ /* 0x000fe20000010000 */
[----:B------:R-:W-:Y:S01]  /*4020*/  MOV R7, RZ ;  /* 0x000000ff00077202 */ /* 0x000fe20000000f00 */
[----:B---3--:R-:W-:-:S05]  /*4030*/  @P0 FMUL.FTZ R7, R170, R6 ;  /* 0x00000006aa070220 */ /* 0x008fca0000410000 */
[----:B------:R-:W-:-:S04]  /*4040*/  F2FP.BF16.PACK_AB R7, RZ, R7 ;  /* 0x00000007ff07723e */ /* 0x000fc800000010ff */
[----:B------:R-:W-:Y:S02]  /*4050*/  PRMT R68, R7, 0x7610, R68 ;  /* 0x0000761007447816 */ /* 0x000fe40000000044 */
.L_x_4712:
[----:B------:R-:W-:Y:S05]  /*4060*/  BSYNC B1 ;  /* 0x0000000000017941 */ /* 0x000fea0003800000 */
.L_x_4711:
        /* <DEDUP_REMOVED lines=13> */
.L_x_4714:
[----:B------:R-:W-:Y:S05]  /*4140*/  BSYNC B1 ;  /* 0x0000000000017941 */ /* 0x000fea0003800000 */
.L_x_4713:
[----:B------:R-:W-:Y:S01]  /*4150*/  BSSY B1, `(.L_x_4715) ;  /* 0x000000f000017945 */ /* 0x000fe20003800000 */
        /* <DEDUP_REMOVED lines=10> */
[----:B------:R-:W-:-:S06]  /*4200*/  HFMA2.MMA R7, -RZ, RZ, 0, 0 ;  /* 0x00000000ff077435 */ /* 0x000fcc00000001ff */
[----:B---3--:R-:W-:-:S05]  /*4210*/  @P0 FMUL.FTZ R7, R170, R6 ;  /* 0x00000006aa070220 */ /* 0x008fca0000410000 */
[----:B------:R-:W-:-:S04]  /*4220*/  F2FP.BF16.PACK_AB R7, RZ, R7 ;  /* 0x00000007ff07723e */ /* 0x000fc800000010ff */
[----:B------:R-:W-:Y:S02]  /*4230*/  PRMT R68, R68, 0x5410, R7 ;  /* 0x0000541044447816 */ /* 0x000fe40000000007 */
.L_x_4716:
[----:B------:R-:W-:Y:S05]  /*4240*/  BSYNC B1 ;  /* 0x0000000000017941 */ /* 0x000fea0003800000 */
.L_x_4715:
        /* <DEDUP_REMOVED lines=13> */
.L_x_4718:
[----:B------:R-:W-:Y:S05]  /*4320*/  BSYNC B1 ;  /* 0x0000000000017941 */ /* 0x000fea0003800000 */
.L_x_4717:
        /* <DEDUP_REMOVED lines=15> */
.L_x_4720:
[----:B------:R-:W-:Y:S05]  /*4420*/  BSYNC B1 ;  /* 0x0000000000017941 */ /* 0x000fea0003800000 */
.L_x_4719:
        /* <DEDUP_REMOVED lines=13> */
.L_x_4722:
[----:B------:R-:W-:Y:S05]  /*4500*/  BSYNC B1 ;  /* 0x0000000000017941 */ /* 0x000fea0003800000 */
.L_x_4721:
        /* <DEDUP_REMOVED lines=15> */
.L_x_4724:
[----:B------:R-:W-:Y:S05]  /*4600*/  BSYNC B1 ;  /* 0x0000000000017941 */ /* 0x000fea0003800000 */
.L_x_4723:
        /* <DEDUP_REMOVED lines=13> */
.L_x_4726:
[----:B------:R-:W-:Y:S05]  /*46e0*/  BSYNC B1 ;  /* 0x0000000000017941 */ /* 0x000fea0003800000 */
.L_x_4725:
        /* <DEDUP_REMOVED lines=15> */
.L_x_4728:
[----:B------:R-:W-:Y:S05]  /*47e0*/  BSYNC B1 ;  /* 0x0000000000017941 */ /* 0x000fea0003800000 */
.L_x_4727:
        /* <DEDUP_REMOVED lines=13> */
.L_x_4730:
[----:B------:R-:W-:Y:S05]  /*48c0*/  BSYNC B1 ;  /* 0x0000000000017941 */ /* 0x000fea0003800000 */
.L_x_4729:
        /* <DEDUP_REMOVED lines=15> */
.L_x_4732:
[----:B------:R-:W-:Y:S05]  /*49c0*/  BSYNC B1 ;  /* 0x0000000000017941 */ /* 0x000fea0003800000 */
.L_x_4731:
        /* <DEDUP_REMOVED lines=13> */
.L_x_4734:
[----:B------:R-:W-:Y:S05]  /*4aa0*/  BSYNC B1 ;  /* 0x0000000000017941 */ /* 0x000fea0003800000 */
.L_x_4733:
        /* <DEDUP_REMOVED lines=15> */
.L_x_4736:
[----:B------:R-:W-:Y:S05]  /*4ba0*/  BSYNC B1 ;  /* 0x0000000000017941 */ /* 0x000fea0003800000 */
.L_x_4735:
        /* <DEDUP_REMOVED lines=13> */
.L_x_4738:
[----:B------:R-:W-:Y:S05]  /*4c80*/  BSYNC B1 ;  /* 0x0000000000017941 */ /* 0x000fea0003800000 */
.L_x_4737:
        /* <DEDUP_REMOVED lines=15> */
.L_x_4740:
[----:B------:R-:W-:Y:S05]  /*4d80*/  BSYNC B1 ;  /* 0x0000000000017941 */ /* 0x000fea0003800000 */
.L_x_4739:
[----:B------:R-:W-:-:S04]  /*4d90*/  ISETP.NE.U32.AND P0, PT, RZ, c[0x0][0x258], PT ;  /* 0x00009600ff007a0c */ /* 0x000fc80003f05070 */
[----:B------:R-:W-:-:S13]  /*4da0*/  ISETP.NE.AND.EX P0, PT, RZ, c[0x0][0x25c], PT, P0 ;  /* 0x00009700ff007a0c */ /* 0x000fda0003f05300 */
[----:B------:R-:W-:-:S04]  /*4db0*/  @P0 IMAD.MOV.U32 R6, RZ, RZ, 0x20 ;  /* 0x00000020ff060424 */ /* 0x000fc800078e00ff */
[C---:B------:R-:W-:Y:S01]  /*4dc0*/  @P0 IMAD.WIDE.U32 R6, R4.reuse, R6, c[0x0][0x258] ;  /* 0x0000960004060625 */ /* 0x040fe200078e0006 */
[----:B------:R-:W-:-:S04]  /*4dd0*/  IADD3 R4, R4, 0x80, RZ ;  /* 0x0000008004047810 */ /* 0x000fc80007ffe0ff */
[----:B------:R-:W-:Y:S04]  /*4de0*/  @P0 STG.E.128 [R6.64], R160 ;  /* 0x000000a006000986 */ /* 0x000fe8000c101d04 */
[----:B------:R1:W-:Y:S02]  /*4df0*/  @P0 STG.E.128 [R6.64+0x10], R136 ;  /* 0x0000108806000986 */ /* 0x0003e4000c101d04 */
[----:B-1----:R-:W-:-:S05]  /*4e00*/  @P5 MOV R6, 0x10 ;  /* 0x0000001000065802 */ /* 0x002fca0000000f00 */
[C---:B------:R-:W-:Y:S01]  /*4e10*/  @P5 IMAD.WIDE.U32 R6, R172.reuse, R6, c[0x0][0x248] ;  /* 0x00009200ac065625 */ /* 0x040fe200078e0006 */
[----:B------:R-:W-:-:S04]  /*4e20*/  IADD3 R172, R172, 0x80, RZ ;  /* 0x00000080acac7810 */ /* 0x000fc80007ffe0ff */
[----:B------:R1:W-:Y:S03]  /*4e30*/  @P5 STG.E.128 [R6.64], R68 ;  /* 0x0000004406005986 */ /* 0x0003e6000c101d04 */
.L_x_4706:
[----:B------:R-:W-:Y:S05]  /*4e40*/  BSYNC B0 ;  /* 0x0000000000007941 */ /* 0x000fea0003800000 */
.L_x_4705:
        /* <DEDUP_REMOVED lines=9> */
.L_x_4744:
[----:B------:R-:W-:Y:S05]  /*4ee0*/  BSYNC B1 ;  /* 0x0000000000017941 */ /* 0x000fea0003800000 */
.L_x_4743:
        /* <DEDUP_REMOVED lines=11> */
.L_x_4746:
[----:B------:R-:W-:Y:S05]  /*4fa0*/  BSYNC B1 ;  /* 0x0000000000017941 */ /* 0x000fea0003800000 */
.L_x_4745:
        /* <DEDUP_REMOVED lines=17> */
.L_x_4748:
[----:B------:R-:W-:Y:S05]  /*50c0*/  BSYNC B1 ;  /* 0x0000000000017941 */ /* 0x000fea0003800000 */
.L_x_4747:
        /* <DEDUP_REMOVED lines=13> */
.L_x_4750:
[----:B------:R-:W-:Y:S05]  /*51a0*/  BSYNC B1 ;  /* 0x0000000000017941 */ /* 0x000fea0003800000 */
.L_x_4749:
        /* <DEDUP_REMOVED lines=15> */
.L_x_4752:
[----:B------:R-:W-:Y:S05]  /*52a0*/  BSYNC B1 ;  /* 0x0000000000017941 */ /* 0x000fea0003800000 */
.L_x_4751:
        /* <DEDUP_REMOVED lines=13> */
.L_x_4754:
[----:B------:R-:W-:Y:S05]  /*5380*/  BSYNC B1 ;  /* 0x0000000000017941 */ /* 0x000fea0003800000 */
.L_x_4753:
        /* <DEDUP_REMOVED lines=15> */
.L_x_4756:
[----:B------:R-:W-:Y:S05]  /*5480*/  BSYNC B1 ;  /* 0x0000000000017941 */ /* 0x000fea0003800000 */
.L_x_4755:
        /* <DEDUP_REMOVED lines=13> */
.L_x_4758:
[----:B------:R-:W-:Y:S05]  /*5560*/  BSYNC B1 ;  /* 0x0000000000017941 */ /* 0x000fea0003800000 */
.L_x_4757:
        /* <DEDUP_REMOVED lines=15> */
.L_x_4760:
[----:B------:R-:W-:Y:S05]  /*5660*/  BSYNC B1 ;  /* 0x0000000000017941 */ /* 0x000fea0003800000 */
.L_x_4759:
        /* <DEDUP_REMOVED lines=13> */
.L_x_4762:
[----:B------:R-:W-:Y:S05]  /*5740*/  BSYNC B1 ;  /* 0x0000000000017941 */ /* 0x000fea0003800000 */
.L_x_4761:
        /* <DEDUP_REMOVED lines=15> */
.L_x_4764:
[----:B------:R-:W-:Y:S05]  /*5840*/  BSYNC B1 ;  /* 0x0000000000017941 */ /* 0x000fea0003800000 */
.L_x_4763:
        /* <DEDUP_REMOVED lines=13> */
.L_x_4766:
[----:B------:R-:W-:Y:S05]  /*5920*/  BSYNC B1 ;  /* 0x0000000000017941 */ /* 0x000fea0003800000 */
.L_x_4765:
        /* <DEDUP_REMOVED lines=15> */
.L_x_4768:
[----:B------:R-:W-:Y:S05]  /*5a20*/  BSYNC B1 ;  /* 0x0000000000017941 */ /* 0x000fea0003800000 */
.L_x_4767:
        /* <DEDUP_REMOVED lines=13> */
.L_x_4770:
[----:B------:R-:W-:Y:S05]  /*5b00*/  BSYNC B1 ;  /* 0x0000000000017941 */ /* 0x000fea0003800000 */
.L_x_4769:
[----:B------:R-:W-:Y:S01]  /*5b10*/  BSSY B1, `(.L_x_4771) ;  /* 0x000000f000017945 */ /* 0x000fe20003800000 */
[----:B------:R-:W-:Y:S01]  /*5b20*/  SEL R138, R6, R138, P6 ;  /* 0x0000008a068a7207 */ /* 0x000fe20003000000 */
[----:B------:R-:W-:Y:S05]  /*5b30*/  @!P5 BRA `(.L_x_4772) ;  /* 0x000000c00000d947 */ /* 0x000fea0003800000 */
[----:B------:R-:W3:Y:S01]  /*5b40*/  LDL R170, [R1] ;  /* 0x0000000001aa7983 */ /* 0x000ee20000100800 */
        /* <DEDUP_REMOVED lines=11> */
.L_x_4772:
[----:B------:R-:W-:Y:S05]  /*5c00*/  BSYNC B1 ;  /* 0x0000000000017941 */ /* 0x000fea0003800000 */
.L_x_4771:
        /* <DEDUP_REMOVED lines=13> */
.L_x_4774:
[----:B------:R-:W-:Y:S05]  /*5ce0*/  BSYNC B1 ;  /* 0x0000000000017941 */ /* 0x000fea0003800000 */
.L_x_4773:
[----:B------:R-:W-:Y:S01]  /*5cf0*/  BSSY B1, `(.L_x_4775) ;  /* 0x000000e000017945 */ /* 0x000fe20003800000 */
[----:B------:R-:W-:Y:S01]  /*5d00*/  SEL R139, R6, R139, P6 ;  /* 0x0000008b068b7207 */ /* 0x000fe20003000000 */
[----:B------:R-:W-:Y:S05]  /*5d10*/  @!P5 BRA `(.L_x_4776) ;  /* 0x000000b00000d947 */ /* 0x000fea0003800000 */
        /* <DEDUP_REMOVED lines=11> */
.L_x_4776:
[----:B------:R-:W-:Y:S05]  /*5dd0*/  BSYNC B1 ;  /* 0x0000000000017941 */ /* 0x000fea0003800000 */
.L_x_4775:
        /* <DEDUP_REMOVED lines=11> */
.L_x_4742:
[----:B------:R-:W-:Y:S05]  /*5e90*/  BSYNC B0 ;  /* 0x0000000000007941 */ /* 0x000fea0003800000 */
.L_x_4741:
[----:B------:R-:W-:Y:S01]  /*5ea0*/  ISETP.GE.U32.AND P0, PT, R0, 0x200, PT ;  /* 0x000002000000780c */ /* 0x000fe20003f06070 */
[----:B------:R-:W-:-:S12]  /*5eb0*/  BSSY B0, `(.L_x_4777) ;  /* 0x00000fb000007945 */ /* 0x000fd80003800000 */
        /* <DEDUP_REMOVED lines=8> */
.L_x_4780:
[----:B------:R-:W-:Y:S05]  /*5f40*/  BSYNC B1 ;  /* 0x0000000000017941 */ /* 0x000fea0003800000 */
.L_x_4779:
        /* <DEDUP_REMOVED lines=11> */
.L_x_4782:
[----:B------:R-:W-:Y:S05]  /*6000*/  BSYNC B1 ;  /* 0x0000000000017941 */ /* 0x000fea0003800000 */
.L_x_4781:
[----:B------:R-:W-:Y:S01]  /*6010*/  ISETP.NE.U32.AND P6, PT, RZ, c[0x0][0x258], PT ;  /* 0x00009600ff007a0c */ /* 0x000fe20003fc5070 */
[----:B------:R-:W-:Y:S03]  /*6020*/  BSSY B1, `(.L_x_4783) ;  /* 0x000000f000017945 */ /* 0x000fe60003800000 */
[----:B------:R-:W-:-:S04]  /*6030*/  ISETP.NE.AND.EX P6, PT, RZ, c[0x0][0x25c], PT, P6 ;  /* 0x00009700ff007a0c */ /* 0x000fc80003fc5360 */
[----:B------:R-:W-:Y:S01]  /*6040*/  SEL R160, R6, R160, P6 ;  /* 0x000000a006a07207 */ /* 0x000fe20003000000 */
[----:B------:R-:W-:Y:S05]  /*6050*/  @!P5 BRA `(.L_x_4784) ;  /* 0x000000b00000d947 */ /* 0x000fea0003800000 */
        /* <DEDUP_REMOVED lines=11> */
.L_x_4784:
[----:B------:R-:W-:Y:S05]  /*6110*/  BSYNC B1 ;  /* 0x0000000000017941 */ /* 0x000fea0003800000 */
.L_x_4783:
        /* <DEDUP_REMOVED lines=13> */
.L_x_4786:
[----:B------:R-:W-:Y:S05]  /*61f0*/  BSYNC B1 ;  /* 0x0000000000017941 */ /* 0x000fea0003800000 */
.L_x_4785:
[----:B------:R-:W-:Y:S01]  /*6200*/  BSSY B1, `(.L_x_4787) ;  /* 0x000000e000017945 */ /* 0x000fe20003800000 */
        /* <DEDUP_REMOVED lines=13> */
.L_x_4788:
[----:B------:R-:W-:Y:S05]  /*62e0*/  BSYNC B1 ;  /* 0x0000000000017941 */ /* 0x000fea0003800000 */
.L_x_4787:
        /* <DEDUP_REMOVED lines=13> */
.L_x_4790:
[----:B------:R-:W-:Y:S05]  /*63c0*/  BSYNC B1 ;  /* 0x0000000000017941 */ /* 0x000fea0003800000 */
.L_x_4789:
        /* <DEDUP_REMOVED lines=14> */
.L_x_4792:
[----:B------:R-:W-:Y:S05]  /*64b0*/  BSYNC B1 ;  /* 0x0000000000017941 */ /* 0x000fea0003800000 */
.L_x_4791:
        /* <DEDUP_REMOVED lines=13> */
.L_x_4794:
[----:B------:R-:W-:Y:S05]  /*6590*/  BSYNC B1 ;  /* 0x0000000000017941 */ /* 0x000fea0003800000 */
.L_x_4793:
        /* <DEDUP_REMOVED lines=14> */
.L_x_4796:
[----:B------:R-:W-:Y:S05]  /*6680*/  BSYNC B1 ;  /* 0x0000000000017941 */ /* 0x000fea0003800000 */
.L_x_4795:
        /* <DEDUP_REMOVED lines=13> */
.L_x_4798:
[----:B------:R-:W-:Y:S05]  /*6760*/  BSYNC B1 ;  /* 0x0000000000017941 */ /* 0x000fea0003800000 */
.L_x_4797:
        /* <DEDUP_REMOVED lines=14> */
.L_x_4800:
[----:B------:R-:W-:Y:S05]  /*6850*/  BSYNC B1 ;  /* 0x0000000000017941 */ /* 0x000fea0003800000 */
.L_x_4799:
        /* <DEDUP_REMOVED lines=13> */
.L_x_4802:
[----:B------:R-:W-:Y:S05]  /*6930*/  BSYNC B1 ;  /* 0x0000000000017941 */ /* 0x000fea0003800000 */
.L_x_4801:
        /* <DEDUP_REMOVED lines=14> */
.L_x_4804:
[----:B------:R-:W-:Y:S05]  /*6a20*/  BSYNC B1 ;  /* 0x0000000000017941 */ /* 0x000fea0003800000 */
.L_x_4803:
        /* <DEDUP_REMOVED lines=13> */
.L_x_4806:
[----:B------:R-:W-:Y:S05]  /*6b00*/  BSYNC B1 ;  /* 0x0000000000017941 */ /* 0x000fea0003800000 */
.L_x_4805:
        /* <DEDUP_REMOVED lines=14> */
.L_x_4808:
[----:B------:R-:W-:Y:S05]  /*6bf0*/  BSYNC B1 ;  /* 0x0000000000017941 */ /* 0x000fea0003800000 */
.L_x_4807:
        /* <DEDUP_REMOVED lines=13> */
.L_x_4810:
[----:B------:R-:W-:Y:S05]  /*6cd0*/  BSYNC B1 ;  /* 0x0000000000017941 */ /* 0x000fea0003800000 */
.L_x_4809:
[----:B------:R-:W-:Y:S01]  /*6ce0*/  ISETP.NE.U32.AND P0, PT, RZ, c[0x0][0x258], PT ;  /* 0x00009600ff007a0c */ /* 0x000fe20003f05070 */
[----:B------:R-:W-:Y:S01]  /*6cf0*/  BSSY B1, `(.L_x_4811) ;  /* 0x000000f000017945 */ /* 0x000fe20003800000 */
[----:B------:R-:W-:Y:S02]  /*6d00*/  SEL R139, R6, R139, P6 ;  /* 0x0000008b068b7207 */ /* 0x000fe40003000000 */
[----:B------:R-:W-:Y:S01]  /*6d10*/  ISETP.NE.AND.EX P0, PT, RZ, c[0x0][0x25c], PT, P0 ;  /* 0x00009700ff007a0c */ /* 0x000fe20003f05300 */
[----:B------:R-:W-:Y:S07]  /*6d20*/  @!P5 BRA `(.L_x_4812) ;  /* 0x000000b00000d947 */ /* 0x000fee0003800000 */
        /* <DEDUP_REMOVED lines=11> */
.L_x_4812:
[----:B------:R-:W-:Y:S05]  /*6de0*/  BSYNC B1 ;  /* 0x0000000000017941 */ /* 0x000fea0003800000 */
.L_x_4811:
[----:B------:R-:W-:-:S04]  /*6df0*/  @P0 IMAD.MOV.U32 R5, RZ, RZ, 0x20 ;  /* 0x00000020ff050424 */ /* 0x000fc800078e00ff */
[----:B------:R-:W-:-:S05]  /*6e00*/  @P0 IMAD.WIDE.U32 R4, R4, R5, c[0x0][0x258] ;  /* 0x0000960004040625 */ /* 0x000fca00078e0005 */
[----:B------:R-:W-:Y:S04]  /*6e10*/  @P0 STG.E.128 [R4.64], R160 ;  /* 0x000000a004000986 */ /* 0x000fe8000c101d04 */
[----:B------:R1:W-:Y:S02]  /*6e20*/  @P0 STG.E.128 [R4.64+0x10], R136 ;  /* 0x0000108804000986 */ /* 0x0003e4000c101d04 */
[----:B-1----:R-:W-:-:S05]  /*6e30*/  @P5 MOV R4, 0x10 ;  /* 0x0000001000045802 */ /* 0x002fca0000000f00 */
[----:B------:R-:W-:-:S05]  /*6e40*/  @P5 IMAD.WIDE.U32 R4, R172, R4, c[0x0][0x248] ;  /* 0x00009200ac045625 */ /* 0x000fca00078e0004 */
[----:B------:R1:W-:Y:S02]  /*6e50*/  @P5 STG.E.128 [R4.64], R68 ;  /* 0x0000004404005986 */ /* 0x0003e4000c101d04 */
.L_x_4778:
[----:B------:R-:W-:Y:S05]  /*6e60*/  BSYNC B0 ;  /* 0x0000000000007941 */ /* 0x000fea0003800000 */
.L_x_4777:
[----:B------:R-:W-:Y:S02]  /*6e70*/  IADD3 R3, R3, c[0x0][0x160], RZ ;  /* 0x0000580003037a10 */ /* 0x000fe40007ffe0ff */
[----:B------:R-:W-:Y:S02]  /*6e80*/  LOP3.LUT P4, RZ, R242, 0xff, RZ, 0xc0, !PT ;  /* 0x000000fff2ff7812 */ /* 0x000fe4000788c0ff */
[----:B------:R-:W-:Y:S02]  /*6e90*/  ISETP.GE.AND P0, PT, R3, c[0x0][0x164], PT ;  /* 0x0000590003007a0c */ /* 0x000fe40003f06270 */
[----:B------:R-:W-:-:S11]  /*6ea0*/  SEL R242, RZ, 0x1, P4 ;  /* 0x00000001fff27807 */ /* 0x000fd60002000000 */
[----:B012--5:R-:W-:Y:S01]  /*6eb0*/  @P0 CALL.REL.NOINC `(.L_x_4651) ;  /* 0x0000001000000944 */ /* 0x027fe20003c00000 */
[----:B------:R-:W-:Y:S05]  /*6ec0*/  BRA `(.L_x_4813) ;  /* 0xffff9e6000007947 */ /* 0x000fea000383ffff */
.L_x_4651:
[----:B------:R-:W0:Y:S01]  /*6ed0*/  S2UR UR6, SR_CTAID.X ;  /* 0x00000000000679c3 */ /* 0x000e220000002500 */
[----:B------:R-:W0:Y:S01]  /*6ee0*/  S2R R3, SR_TID.X ;  /* 0x0000000000037919 */ /* 0x000e220000002100 */
[----:B------:R-:W-:Y:S01]  /*6ef0*/  BSSY B0, `(.L_x_4814) ;  /* 0x0000011000007945 */ /* 0x000fe20003800000 */
[C---:B0-----:R-:W-:Y:S02]  /*6f00*/  LEA.HI R2, R3.reuse, UR6, RZ, 0x19 ;  /* 0x0000000603027c11 */ /* 0x041fe4000f8fc8ff */
[----:B------:R-:W-:-:S03]  /*6f10*/  LOP3.LUT R3, R3, 0x7f, RZ, 0xc0, !PT ;  /* 0x0000007f03037812 */ /* 0x000fc600078ec0ff */
[----:B------:R-:W-:-:S05]  /*6f20*/  IMAD R2, R2, c[0x0][0x168], RZ ;  /* 0x00005a0002027a24 */ /* 0x000fca00078e02ff */
[----:B-----5:R-:W-:Y:S01]  /*6f30*/  LEA.HI R8, R2, R3, RZ, 0x1d ;  /* 0x0000000302087211 */ /* 0x020fe200078fe8ff */
        /* <DEDUP_REMOVED lines=12> */
.L_x_4815:
[----:B------:R-:W-:Y:S05]  /*7000*/  BSYNC B0 ;  /* 0x0000000000007941 */ /* 0x000fea0003800000 */
.L_x_4814:
        /* <DEDUP_REMOVED lines=13> */
.L_x_4817:
[----:B------:R-:W-:Y:S05]  /*70e0*/  BSYNC B0 ;  /* 0x0000000000007941 */ /* 0x000fea0003800000 */
.L_x_4816:
        /* <DEDUP_REMOVED lines=13> */
.L_x_4819:
[----:B------:R-:W-:Y:S05]  /*71c0*/  BSYNC B0 ;  /* 0x0000000000007941 */ /* 0x000fea0003800000 */
.L_x_4818:
        /* <DEDUP_REMOVED lines=13> */
.L_x_4667:
[----:B------:R-:W-:Y:S01]  /*72a0*/  HFMA2.MMA R168, -RZ, RZ, 0, 9.5367431640625e-07 ;  /* 0x00000010ffa87435 */ /* 0x000fe200000001ff */
[----:B------:R-:W-:Y:S01]  /*72b0*/  IMAD.MOV.U32 R7, RZ, RZ, R219 ;  /* 0x000000ffff077224 */ /* 0x000fe200078e00db */
[----:B------:R-:W-:Y:S01]  /*72c0*/  MOV R171, 0xffffffff ;  /* 0xffffffff00ab7802 */ /* 0x000fe20000000f00 */
[----:B------:R-:W-:Y:S01]  /*72d0*/  IMAD.MOV.U32 R172, RZ, RZ, 0x1f ;  /* 0x0000001fffac7424 */ /* 0x000fe200078e00ff */
[----:B------:R-:W-:-:S02]  /*72e0*/  MOV R6, 0x7300 ;  /* 0x0000730000067802 */ /* 0x000fc40000000f00 */
[----:B0----5:R-:W-:Y:S05]  /*72f0*/  CALL.REL.NOINC `($__internal_77_$__cuda_sm70_shflsync_down_p) ;  /* 0x0000046000007944 */ /* 0x021fea0003c00000 */
[----:B-1----:R-:W-:Y:S01]  /*7300*/  IMAD.MOV.U32 R169, RZ, RZ, R168 ;  /* 0x000000ffffa97224 */ /* 0x002fe200078e00a8 */
[----:B------:R-:W-:Y:S05]  /*7310*/  BRA `(.L_x_4820) ;  /* 0xffffb79000007947 */ /* 0x000fea000383ffff */
.L_x_4668:
[----:B------:R-:W-:Y:S01]  /*7320*/  HFMA2.MMA R172, -RZ, RZ, 0, 1.847743988037109375e-06 ;  /* 0x0000001fffac7435 */ /* 0x000fe200000001ff */
[----:B------:R-:W-:Y:S01]  /*7330*/  MOV R7, R222 ;  /* 0x000000de00077202 */ /* 0x000fe20000000f00 */
[----:B------:R-:W-:Y:S01]  /*7340*/  IMAD.MOV.U32 R168, RZ, RZ, 0x10 ;  /* 0x00000010ffa87424 */ /* 0x000fe200078e00ff */
[----:B------:R-:W-:Y:S01]  /*7350*/  MOV R6, 0x7380 ;  /* 0x0000738000067802 */ /* 0x000fe20000000f00 */
[----:B------:R-:W-:-:S02]  /*7360*/  IMAD.MOV.U32 R171, RZ, RZ, -0x1 ;  /* 0xffffffffffab7424 */ /* 0x000fc400078e00ff */
[----:B012--5:R-:W-:Y:S05]  /*7370*/  CALL.REL.NOINC `($__internal_77_$__cuda_sm70_shflsync_down_p) ;  /* 0x000003e000007944 */ /* 0x027fea0003c00000 */
[----:B------:R-:W-:Y:S01]  /*7380*/  FADD.FTZ R219, R169, R219 ;  /* 0x000000dba9db7221 */ /* 0x000fe20000010000 */
[----:B------:R-:W-:Y:S01]  /*7390*/  MOV R171, 0xffffffff ;  /* 0xffffffff00ab7802 */ /* 0x000fe20000000f00 */
[----:B-1----:R-:W-:Y:S01]  /*73a0*/  FADD.FTZ R222, R222, R168 ;  /* 0x000000a8dede7221 */ /* 0x002fe20000010000 */
[----:B------:R-:W-:Y:S01]  /*73b0*/  MOV R168, 0x8 ;  /* 0x0000000800a87802 */ /* 0x000fe20000000f00 */
[----:B------:R-:W-:Y:S01]  /*73c0*/  IMAD.MOV.U32 R172, RZ, RZ, 0x1f ;  /* 0x0000001fffac7424 */ /* 0x000fe200078e00ff */
[----:B------:R-:W-:Y:S01]  /*73d0*/  MOV R6, 0x7400 ;  /* 0x0000740000067802 */ /* 0x000fe20000000f00 */
[----:B------:R-:W-:-:S02]  /*73e0*/  IMAD.MOV.U32 R7, RZ, RZ, R219 ;  /* 0x000000ffff077224 */ /* 0x000fc400078e00db */
[----:B------:R-:W-:Y:S05]  /*73f0*/  CALL.REL.NOINC `($__internal_77_$__cuda_sm70_shflsync_down_p) ;  /* 0x0000036000007944 */ /* 0x000fea0003c00000 */
[----:B-1----:R-:W-:Y:S01]  /*7400*/  MOV R169, R168 ;  /* 0x000000a800a97202 */ /* 0x002fe20000000f00 */
[----:B------:R-:W-:Y:S01]  /*7410*/  HFMA2.MMA R168, -RZ, RZ, 0, 4.76837158203125e-07 ;  /* 0x00000008ffa87435 */ /* 0x000fe200000001ff */
[----:B------:R-:W-:Y:S01]  /*7420*/  IMAD.MOV.U32 R7, RZ, RZ, R222 ;  /* 0x000000ffff077224 */ /* 0x000fe200078e00de */
[----:B------:R-:W-:Y:S01]  /*7430*/  MOV R171, 0xffffffff ;  /* 0xffffffff00ab7802 */ /* 0x000fe20000000f00 */
[----:B------:R-:W-:Y:S01]  /*7440*/  IMAD.MOV.U32 R172, RZ, RZ, 0x1f ;  /* 0x0000001fffac7424 */ /* 0x000fe200078e00ff */
[----:B------:R-:W-:-:S02]  /*7450*/  MOV R6, 0x7470 ;  /* 0x0000747000067802 */ /* 0x000fc40000000f00 */
[----:B------:R-:W-:Y:S05]  /*7460*/  CALL.REL.NOINC `($__internal_77_$__cuda_sm70_shflsync_down_p) ;  /* 0x000002f000007944 */ /* 0x000fea0003c00000 */
[----:B------:R-:W-:Y:S01]  /*7470*/  FADD.FTZ R219, R169, R219 ;  /* 0x000000dba9db7221 */ /* 0x000fe20000010000 */
[----:B------:R-:W-:Y:S01]  /*7480*/  HFMA2.MMA R172, -RZ, RZ, 0, 1.847743988037109375e-06 ;  /* 0x0000001fffac7435 */ /* 0x000fe200000001ff */
[----:B-1----:R-:W-:Y:S01]  /*7490*/  FADD.FTZ R222, R222, R168 ;  /* 0x000000a8dede7221 */ /* 0x002fe20000010000 */
[----:B------:R-:W-:Y:S01]  /*74a0*/  MOV R6, 0x74f0 ;  /* 0x000074f000067802 */ /* 0x000fe20000000f00 */
[----:B------:R-:W-:Y:S01]  /*74b0*/  IMAD.MOV.U32 R168, RZ, RZ, 0x4 ;  /* 0x00000004ffa87424 */ /* 0x000fe200078e00ff */
[----:B------:R-:W-:Y:S01]  /*74c0*/  MOV R7, R219 ;  /* 0x000000db00077202 */ /* 0x000fe20000000f00 */
[----:B------:R-:W-:-:S02]  /*74d0*/  IMAD.MOV.U32 R171, RZ, RZ, -0x1 ;  /* 0xffffffffffab7424 */ /* 0x000fc400078e00ff */
[----:B------:R-:W-:Y:S05]  /*74e0*/  CALL.REL.NOINC `($__internal_77_$__cuda_sm70_shflsync_down_p) ;  /* 0x0000027000007944 */ /* 0x000fea0003c00000 */
[----:B------:R-:W-:Y:S01]  /*74f0*/  HFMA2.MMA R172, -RZ, RZ, 0, 1.847743988037109375e-06 ;  /* 0x0000001fffac7435 */ /* 0x000fe200000001ff */
[----:B-1----:R-:W-:Y:S01]  /*7500*/  IMAD.MOV.U32 R169, RZ, RZ, R168 ;  /* 0x000000ffffa97224 */ /* 0x002fe200078e00a8 */
[----:B------:R-:W-:Y:S01]  /*7510*/  MOV R7, R222 ;  /* 0x000000de00077202 */ /* 0x000fe20000000f00 */
[----:B------:R-:W-:Y:S01]  /*7520*/  IMAD.MOV.U32 R168, RZ, RZ, 0x4 ;  /* 0x00000004ffa87424 */ /* 0x000fe200078e00ff */
[----:B------:R-:W-:Y:S01]  /*7530*/  MOV R6, 0x7560 ;  /* 0x0000756000067802 */ /* 0x000fe20000000f00 */
[----:B------:R-:W-:-:S02]  /*7540*/  IMAD.MOV.U32 R171, RZ, RZ, -0x1 ;  /* 0xffffffffffab7424 */ /* 0x000fc400078e00ff */
[----:B------:R-:W-:Y:S05]  /*7550*/  CALL.REL.NOINC `($__internal_77_$__cuda_sm70_shflsync_down_p) ;  /* 0x0000020000007944 */ /* 0x000fea0003c00000 */
        /* <DEDUP_REMOVED lines=9> */
[----:B------:R-:W-:Y:S01]  /*75f0*/  HFMA2.MMA R168, -RZ, RZ, 0, 1.1920928955078125e-07 ;  /* 0x00000002ffa87435 */ /* 0x000fe200000001ff */
        /* <DEDUP_REMOVED lines=20> */
[----:B-1----:R-:W-:Y:S01]  /*7740*/  MOV R7, R168 ;  /* 0x000000a800077202 */ /* 0x002fe20000000f00 */
[----:B------:R-:W-:Y:S05]  /*7750*/  BRA `(.L_x_4821) ;  /* 0xffffb47000007947 */ /* 0x000fea000383ffff */
        .weak           $__internal_77_$__cuda_sm70_shflsync_down_p
        .type           $__internal_77_$__cuda_sm70_shflsync_down_p,@function
        .size           $__internal_77_$__cuda_sm70_shflsync_down_p,(.L_x_11811 - $__internal_77_$__cuda_sm70_shflsync_down_p)
$__internal_77_$__cuda_sm70_shflsync_down_p:
[----:B------:R-:W-:Y:S04]  /*7760*/  WARPSYNC R171 ;  /* 0x000000ab00007348 */ /* 0x000fe80003800000 */
[----:B------:R0:W1:Y:S02]  /*7770*/  SHFL.DOWN PT, R168, R7, R168, R172 ;  /* 0x080000a807a87389 */ /* 0x00006400000e00ac */
[----:B0-----:R-:W-:-:S04]  /*7780*/  IMAD.MOV.U32 R7, RZ, RZ, 0x0 ;  /* 0x00000000ff077424 */ /* 0x001fc800078e00ff */
[----:B------:R-:W-:Y:S05]  /*7790*/  RET.REL.NODEC R6 `(_ZN10layer_norm13ln_bwd_kernelINS_13Kernel_traitsI13__nv_bfloat16S2_fS2_fjLj4096ELj1ELj1ELj4ELj16ENS_18Kernel_traits_baseILj4096ES2_S2_fS2_fjLj128EEEEELb1ELb1ELb1ELb0EEEvNS_9BwdParamsE) ;  /* 0xffff886006007950 */ /* 0x000fea0003c3ffff */
.L_x_4822:
        /* <DEDUP_REMOVED lines=14> */
.L_x_11811:


//--------------------- .text._ZN10layer_norm22ln_bwd_finalize_kernelINS_22Kernel_traits_finalizeILj4096E13__nv_bfloat16S2_fS2_fjLb1ELj1024ELj4ENS_18Kernel_traits_baseILj4096ES2_S2_fS2_fjLj1024EEEEELb1ELb1EEEvNS_9BwdParamsE --------------------------
	.section	.text._ZN10layer_norm22ln_bwd_finalize_kernelINS_22Kernel_traits_finalizeILj4096E13__nv_bfloat16S2_fS2_fjLb1ELj1024ELj4ENS_18Kernel_traits_baseILj4096ES2_S2_fS2_fjLj1024EEEEELb1ELb1EEEvNS_9BwdParamsE,"ax",@progbits
	.sectioninfo	@"SHI_REGISTERS=32"
	.align	128
        .global         _ZN10layer_norm22ln_bwd_finalize_kernelINS_22Kernel_traits_finalizeILj4096E13__nv_bfloat16S2_fS2_fjLb1ELj1024ELj4ENS_18Kernel_traits_baseILj4096ES2_S2_fS2_fjLj1024EEEEELb1ELb1EEEvNS_9BwdParamsE
        .type           _ZN10layer_norm22ln_bwd_finalize_kernelINS_22Kernel_traits_finalizeILj4096E13__nv_bfloat16S2_fS2_fjLb1ELj1024ELj4ENS_18Kernel_traits_baseILj4096ES2_S2_fS2_fjLj1024EEEEELb1ELb1EEEvNS_9BwdParamsE,@function
        .size           _ZN10layer_norm22ln_bwd_finalize_kernelINS_22Kernel_traits_finalizeILj4096E13__nv_bfloat16S2_fS2_fjLb1ELj1024ELj4ENS_18Kernel_traits_baseILj4096ES2_S2_fS2_fjLj1024EEEEELb1ELb1EEEvNS_9BwdParamsE,(.L_x_11812 - _ZN10layer_norm22ln_bwd_finalize_kernelINS_22Kernel_traits_finalizeILj4096E13__nv_bfloat16S2_fS2_fjLb1ELj1024ELj4ENS_18Kernel_traits_baseILj4096ES2_S2_fS2_fjLj1024EEEEELb1ELb1EEEvNS_9BwdParamsE)
        .other          _ZN10layer_norm22ln_bwd_finalize_kernelINS_22Kernel_traits_finalizeILj4096E13__nv_bfloat16S2_fS2_fjLb1ELj1024ELj4ENS_18Kernel_traits_baseILj4096ES2_S2_fS2_fjLj1024EEEEELb1ELb1EEEvNS_9BwdParamsE,@"STO_CUDA_ENTRY STV_DEFAULT"
_ZN10layer_norm22ln_bwd_finalize_kernelINS_22Kernel_traits_finalizeILj4096E13__nv_bfloat16S2_fS2_fjLb1ELj1024ELj4ENS_18Kernel_traits_baseILj4096ES2_S2_fS2_fjLj1024EEEEELb1ELb1EEEvNS_9BwdParamsE:
.text._ZN10layer_norm22ln_bwd_finalize_kernelINS_22Kernel_traits_finalizeILj4096E13__nv_bfloat16S2_fS2_fjLb1ELj1024ELj4ENS_18Kernel_traits_baseILj4096ES2_S2_fS2_fjLj1024EEEEELb1ELb1EEEvNS_9BwdParamsE:
        /* <DEDUP_REMOVED lines=19> */
.L_x_4835:
        /* <DEDUP_REMOVED lines=32> */
.L_x_4827:
        /* <DEDUP_REMOVED lines=47> */
.L_x_4826:
[----:B------:R-:W-:Y:S05]  /*0620*/  BSYNC B1 ;  /* 0x0000000000017941 */ /* 0x000fea0003800000 */
.L_x_4825:
        /* <DEDUP_REMOVED lines=29> */
.L_x_4829:
[----:B------:R-:W-:Y:S05]  /*0800*/  BSYNC B1 ;  /* 0x0000000000017941 */ /* 0x000fea0003800000 */
.L_x_4828:
        /* <DEDUP_REMOVED lines=13> */
.L_x_4824:
[----:B------:R-:W-:Y:S05]  /*08e0*/  BSYNC B0 ;  /* 0x0000000000007941 */ /* 0x000fea0003800000 */
.L_x_4823:
        /* <DEDUP_REMOVED lines=12> */
.L_x_4836:
        /* <DEDUP_REMOVED lines=27> */
.L_x_4837:
        /* <DEDUP_REMOVED lines=9> */
.L_x_4830:
        /* <DEDUP_REMOVED lines=19> */
.L_x_4834:
[----:B------:R-:W-:Y:S05]  /*0d20*/  BSYNC B0 ;  /* 0x0000000000007941 */ /* 0x000fea0003800000 */
.L_x_4833:
[C---:B------:R-:W-:Y:S02]  /*0d30*/  ISETP.GT.U32.AND P1, PT, R4.reuse, -0x1001, PT ;  /* 0xffffefff0400780c */ /* 0x040fe40003f24070 */
[----:B------:R-:W-:-:S02]  /*0d40*/  IADD3 R4, R4, 0x1000, RZ ;  /* 0x0000100004047810 */ /* 0x000fc40007ffe0ff */
[----:B------:R-:W-:-:S09]  /*0d50*/  IADD3 R5, R5, 0x800, RZ ;  /* 0x0000080005057810 */ /* 0x000fd20007ffe0ff */
[----:B012---:R-:W-:Y:S05]  /*0d60*/  @P1 BRA `(.L_x_4835) ;  /* 0xfffff3c000001947 */ /* 0x007fea000383ffff */
[----:B------:R-:W-:Y:S05]  /*0d70*/  EXIT ;  /* 0x000000000000794d */ /* 0x000fea0003800000 */
.L_x_4831:
[----:B------:R-:W-:Y:S01]  /*0d80*/  HFMA2.MMA R14, -RZ, RZ, 0, 1.847743988037109375e-06 ;  /* 0x0000001fff0e7435 */ /* 0x000fe200000001ff */
[----:B---3--:R-:W-:Y:S01]  /*0d90*/  IMAD.MOV.U32 R18, RZ, RZ, R10 ;  /* 0x000000ffff127224 */ /* 0x008fe200078e000a */
[----:B------:R-:W-:Y:S01]  /*0da0*/  MOV R17, 0x1 ;  /* 0x0000000100117802 */ /* 0x000fe20000000f00 */
[----:B------:R-:W-:Y:S01]  /*0db0*/  IMAD.MOV.U32 R19, RZ, RZ, -0x1 ;  /* 0xffffffffff137424 */ /* 0x000fe200078e00ff */
[----:B------:R-:W-:Y:S02]  /*0dc0*/  MOV R8, 0xde0 ;  /* 0x00000de000087802 */ /* 0x000fe40000000f00 */
[----:B012---:R-:W-:Y:S05]  /*0dd0*/  CALL.REL.NOINC `($__internal_78_$__cuda_sm70_shflsync_bfly_p) ;  /* 0x0000059000007944 */ /* 0x007fea0003c00000 */
[----:B01----:R-:W-:Y:S05]  /*0de0*/  BRA `(.L_x_4836) ;  /* 0xfffffbc000007947 */ /* 0x003fea000383ffff */
.L_x_4832:
[----:B------:R-:W-:Y:S01]  /*0df0*/  HFMA2.MMA R14, -RZ, RZ, 0, 1.847743988037109375e-06 ;  /* 0x0000001fff0e7435 */ /* 0x000fe200000001ff */
[----:B------:R-:W-:Y:S01]  /*0e00*/  MOV R17, 0x2 ;  /* 0x0000000200117802 */ /* 0x000fe20000000f00 */
[----:B------:R-:W-:Y:S01]  /*0e10*/  IMAD.MOV.U32 R19, RZ, RZ, -0x1 ;  /* 0xffffffffff137424 */ /* 0x000fe200078e00ff */
[----:B------:R-:W-:-:S03]  /*0e20*/  MOV R8, 0xe40 ;  /* 0x00000e4000087802 */ /* 0x000fc60000000f00 */
[----:B0123--:R-:W-:Y:S05]  /*0e30*/  CALL.REL.NOINC `($__internal_78_$__cuda_sm70_shflsync_bfly_p) ;  /* 0x0000053000007944 */ /* 0x00ffea0003c00000 */
[----:B01----:R-:W-:Y:S01]  /*0e40*/  FADD.FTZ R18, R18, R14 ;  /* 0x0000000e12127221 */ /* 0x003fe20000010000 */
[----:B------:R-:W-:Y:S01]  /*0e50*/  HFMA2.MMA R14, -RZ, RZ, 0, 1.847743988037109375e-06 ;  /* 0x0000001fff0e7435 */ /* 0x000fe200000001ff */
[----:B------:R-:W-:Y:S01]  /*0e60*/  MOV R17, 0x4 ;  /* 0x0000000400117802 */ /* 0x000fe20000000f00 */
[----:B------:R-:W-:Y:S01]  /*0e70*/  IMAD.MOV.U32 R19, RZ, RZ, -0x1 ;  /* 0xffffffffff137424 */ /* 0x000fe200078e00ff */
[----:B------:R-:W-:-:S03]  /*0e80*/  MOV R8, 0xea0 ;  /* 0x00000ea000087802 */ /* 0x000fc60000000f00 */
[----:B------:R-:W-:Y:S05]  /*0e90*/  CALL.REL.NOINC `($__internal_78_$__cuda_sm70_shflsync_bfly_p) ;  /* 0x000004d000007944 */ /* 0x000fea0003c00000 */
[----:B01----:R-:W-:Y:S01]  /*0ea0*/  FADD.FTZ R18, R18, R14 ;  /* 0x0000000e12127221 */ /* 0x003fe20000010000 */
[----:B------:R-:W-:Y:S01]  /*0eb0*/  HFMA2.MMA R14, -RZ, RZ, 0, 1.847743988037109375e-06 ;  /* 0x0000001fff0e7435 */ /* 0x000fe200000001ff */
[----:B------:R-:W-:Y:S01]  /*0ec0*/  MOV R17, 0x8 ;  /* 0x0000000800117802 */ /* 0x000fe20000000f00 */
[----:B------:R-:W-:Y:S01]  /*0ed0*/  IMAD.MOV.U32 R19, RZ, RZ, -0x1 ;  /* 0xffffffffff137424 */ /* 0x000fe200078e00ff */
[----:B------:R-:W-:-:S03]  /*0ee0*/  MOV R8, 0xf00 ;  /* 0x00000f0000087802 */ /* 0x000fc60000000f00 */
[----:B------:R-:W-:Y:S05]  /*0ef0*/  CALL.REL.NOINC `($__internal_78_$__cuda_sm70_shflsync_bfly_p) ;  /* 0x0000047000007944 */ /* 0x000fea0003c00000 */
[----:B-1----:R-:W-:Y:S01]  /*0f00*/  FADD.FTZ R10, R18, R14 ;  /* 0x0000000e120a7221 */ /* 0x002fe20000010000 */
[----:B------:R-:W-:Y:S01]  /*0f10*/  HFMA2.MMA R14, -RZ, RZ, 0, 1.847743988037109375e-06 ;  /* 0x0000001fff0e7435 */ /* 0x000fe200000001ff */
[----:B0-----:R-:W-:Y:S01]  /*0f20*/  MOV R17, 0x10 ;  /* 0x0000001000117802 */ /* 0x001fe20000000f00 */
[----:B------:R-:W-:Y:S01]  /*0f30*/  IMAD.MOV.U32 R19, RZ, RZ, -0x1 ;  /* 0xffffffffff137424 */ /* 0x000fe200078e00ff */
[----:B------:R-:W-:-:S02]  /*0f40*/  MOV R8, 0xf70 ;  /* 0x00000f7000087802 */ /* 0x000fc40000000f00 */
[----:B------:R-:W-:Y:S02]  /*0f50*/  MOV R18, R10 ;  /* 0x0000000a00127202 */ /* 0x000fe40000000f00 */
[----:B------:R-:W-:Y:S05]  /*0f60*/  CALL.REL.NOINC `($__internal_78_$__cuda_sm70_shflsync_bfly_p) ;  /* 0x0000040000007944 */ /* 0x000fea0003c00000 */
[----:B0-----:R-:W-:Y:S01]  /*0f70*/  HFMA2.MMA R17, -RZ, RZ, 0, 5.9604644775390625e-08 ;  /* 0x00000001ff117435 */ /* 0x001fe200000001ff */
[----:B-1----:R-:W-:Y:S01]  /*0f80*/  MOV R13, R14 ;  /* 0x0000000e000d7202 */ /* 0x002fe20000000f00 */
[----:B------:R-:W-:Y:S01]  /*0f90*/  IMAD.MOV.U32 R18, RZ, RZ, R15 ;  /* 0x000000ffff127224 */ /* 0x000fe200078e000f */
[----:B------:R-:W-:Y:S01]  /*0fa0*/  MOV R14, 0x1f ;  /* 0x0000001f000e7802 */ /* 0x000fe20000000f00 */
[----:B------:R-:W-:Y:S01]  /*0fb0*/  IMAD.MOV.U32 R19, RZ, RZ, -0x1 ;  /* 0xffffffffff137424 */ /* 0x000fe200078e00ff */
[----:B------:R-:W-:Y:S02]  /*0fc0*/  MOV R8, 0xfe0 ;  /* 0x00000fe000087802 */ /* 0x000fe40000000f00 */
[----:B------:R-:W-:Y:S05]  /*0fd0*/  CALL.REL.NOINC `($__internal_78_$__cuda_sm70_shflsync_bfly_p) ;  /* 0x0000039000007944 */ /* 0x000fea0003c00000 */
[----:B0-----:R-:W-:Y:S01]  /*0fe0*/  HFMA2.MMA R17, -RZ, RZ, 0, 1.1920928955078125e-07 ;  /* 0x00000002ff117435 */ /* 0x001fe200000001ff */
[----:B-1----:R-:W-:Y:S01]  /*0ff0*/  FADD.FTZ R18, R15, R14 ;  /* 0x0000000e0f127221 */ /* 0x002fe20000010000 */
[----:B------:R-:W-:Y:S01]  /*1000*/  MOV R14, 0x1f ;  /* 0x0000001f000e7802 */ /* 0x000fe20000000f00 */
[----:B------:R-:W-:Y:S01]  /*1010*/  IMAD.MOV.U32 R19, RZ, RZ, -0x1 ;  /* 0xffffffffff137424 */ /* 0x000fe200078e00ff */
[----:B------:R-:W-:Y:S02]  /*1020*/  MOV R8, 0x1040 ;  /* 0x0000104000087802 */ /* 0x000fe40000000f00 */
[----:B------:R-:W-:Y:S05]  /*1030*/  CALL.REL.NOINC `($__internal_78_$__cuda_sm70_shflsync_bfly_p) ;  /* 0x0000033000007944 */ /* 0x000fea0003c00000 */
[----:B0-----:R-:W-:Y:S01]  /*1040*/  HFMA2.MMA R17, -RZ, RZ, 0, 2.384185791015625e-07 ;  /* 0x00000004ff117435 */ /* 0x001fe200000001ff */
[----:B-1----:R-:W-:Y:S01]  /*1050*/  FADD.FTZ R18, R18, R14 ;  /* 0x0000000e12127221 */ /* 0x002fe20000010000 */
[----:B------:R-:W-:Y:S01]  /*1060*/  MOV R14, 0x1f ;  /* 0x0000001f000e7802 */ /* 0x000fe20000000f00 */
[----:B------:R-:W-:Y:S01]  /*1070*/  IMAD.MOV.U32 R19, RZ, RZ, -0x1 ;  /* 0xffffffffff137424 */ /* 0x000fe200078e00ff */
[----:B------:R-:W-:-:S02]  /*1080*/  MOV R8, 0x10a0 ;  /* 0x000010a000087802 */ /* 0x000fc40000000f00 */
[----:B------:R-:W-:Y:S05]  /*1090*/  CALL.REL.NOINC `($__internal_78_$__cuda_sm70_shflsync_bfly_p) ;  /* 0x000002d000007944 */ /* 0x000fea0003c00000 */
[----:B0-----:R-:W-:Y:S01]  /*10a0*/  HFMA2.MMA R17, -RZ, RZ, 0, 4.76837158203125e-07 ;  /* 0x00000008ff117435 */ /* 0x001fe200000001ff */
[----:B-1----:R-:W-:Y:S01]  /*10b0*/  FADD.FTZ R18, R18, R14 ;  /* 0x0000000e12127221 */ /* 0x002fe20000010000 */
[----:B------:R-:W-:Y:S01]  /*10c0*/  MOV R14, 0x1f ;  /* 0x0000001f000e7802 */ /* 0x000fe20000000f00 */
[----:B------:R-:W-:Y:S01]  /*10d0*/  IMAD.MOV.U32 R19, RZ, RZ, -0x1 ;  /* 0xffffffffff137424 */ /* 0x000fe200078e00ff */
[----:B------:R-:W-:-:S02]  /*10e0*/  MOV R8, 0x1100 ;  /* 0x0000110000087802 */ /* 0x000fc40000000f00 */
[----:B------:R-:W-:Y:S05]  /*10f0*/  CALL.REL.NOINC `($__internal_78_$__cuda_sm70_shflsync_bfly_p) ;  /* 0x0000027000007944 */ /* 0x000fea0003c00000 */
[----:B-1----:R-:W-:Y:S01]  /*1100*/  FADD.FTZ R12, R18, R14 ;  /* 0x0000000e120c7221 */ /* 0x002fe20000010000 */
[----:B0-----:R-:W-:Y:S01]  /*1110*/  HFMA2.MMA R17, -RZ, RZ, 0, 9.5367431640625e-07 ;  /* 0x00000010ff117435 */ /* 0x001fe200000001ff */
[----:B------:R-:W-:Y:S01]  /*1120*/  MOV R14, 0x1f ;  /* 0x0000001f000e7802 */ /* 0x000fe20000000f00 */
[----:B------:R-:W-:Y:S01]  /*1130*/  IMAD.MOV.U32 R19, RZ, RZ, -0x1 ;  /* 0xffffffffff137424 */ /* 0x000fe200078e00ff */
[----:B------:R-:W-:-:S02]  /*1140*/  MOV R8, 0x1170 ;  /* 0x0000117000087802 */ /* 0x000fc40000000f00 */
[----:B------:R-:W-:Y:S02]  /*1150*/  MOV R18, R12 ;  /* 0x0000000c00127202 */ /* 0x000fe40000000f00 */
[----:B------:R-:W-:Y:S05]  /*1160*/  CALL.REL.NOINC `($__internal_78_$__cuda_sm70_shflsync_bfly_p) ;  /* 0x0000020000007944 */ /* 0x000fea0003c00000 */
[----:B-1----:R-:W-:Y:S01]  /*1170*/  MOV R15, R14 ;  /* 0x0000000e000f7202 */ /* 0x002fe20000000f00 */
[----:B------:R-:W-:Y:S01]  /*1180*/  HFMA2.MMA R14, -RZ, RZ, 0, 1.847743988037109375e-06 ;  /* 0x0000001fff0e7435 */ /* 0x000fe200000001ff */
[----:B0-----:R-:W-:Y:S01]  /*1190*/  MOV R18, R11 ;  /* 0x0000000b00127202 */ /* 0x001fe20000000f00 */
[----:B------:R-:W-:Y:S01]  /*11a0*/  IMAD.MOV.U32 R17, RZ, RZ, 0x1 ;  /* 0x00000001ff117424 */ /* 0x000fe200078e00ff */
[----:B------:R-:W-:Y:S02]  /*11b0*/  MOV R19, 0xffffffff ;  /* 0xffffffff00137802 */ /* 0x000fe40000000f00 */
[----:B------:R-:W-:Y:S02]  /*11c0*/  MOV R8, 0x11e0 ;  /* 0x000011e000087802 */ /* 0x000fe40000000f00 */
[----:B------:R-:W-:Y:S05]  /*11d0*/  CALL.REL.NOINC `($__internal_78_$__cuda_sm70_shflsync_bfly_p) ;  /* 0x0000019000007944 */ /* 0x000fea0003c00000 */
[----:B0-----:R-:W-:Y:S01]  /*11e0*/  HFMA2.MMA R17, -RZ, RZ, 0, 1.1920928955078125e-07 ;  /* 0x00000002ff117435 */ /* 0x001fe200000001ff */
[----:B-1----:R-:W-:Y:S01]  /*11f0*/  FADD.FTZ R18, R11, R14 ;  /* 0x0000000e0b127221 */ /* 0x002fe20000010000 */
[----:B------:R-:W-:Y:S01]  /*1200*/  MOV R19, 0xffffffff ;  /* 0xffffffff00137802 */ /* 0x000fe20000000f00 */
[----:B------:R-:W-:Y:S01]  /*1210*/  IMAD.MOV.U32 R14, RZ, RZ, 0x1f ;  /* 0x0000001fff0e7424 */ /* 0x000fe200078e00ff */
[----:B------:R-:W-:-:S02]  /*1220*/  MOV R8, 0x1240 ;  /* 0x0000124000087802 */ /* 0x000fc40000000f00 */
        /* <DEDUP_REMOVED lines=9> */
[----:B------:R-:W-:-:S02]  /*12c0*/  MOV R14, 0x1f ;  /* 0x0000001f000e7802 */ /* 0x000fc40000000f00 */
[----:B------:R-:W-:Y:S02]  /*12d0*/  MOV R19, 0xffffffff ;  /* 0xffffffff00137802 */ /* 0x000fe40000000f00 */
[----:B------:R-:W-:Y:S02]  /*12e0*/  MOV R8, 0x1300 ;  /* 0x0000130000087802 */ /* 0x000fe40000000f00 */
[----:B------:R-:W-:Y:S05]  /*12f0*/  CALL.REL.NOINC `($__internal_78_$__cuda_sm70_shflsync_bfly_p) ;  /* 0x0000007000007944 */ /* 0x000fea0003c00000 */
[----:B01----:R-:W-:Y:S01]  /*1300*/  FADD.FTZ R18, R18, R14 ;  /* 0x0000000e12127221 */ /* 0x003fe20000010000 */
[----:B------:R-:W-:Y:S01]  /*1310*/  HFMA2.MMA R14, -RZ, RZ, 0, 1.847743988037109375e-06 ;  /* 0x0000001fff0e7435 */ /* 0x000fe200000001ff */
[----:B------:R-:W-:Y:S01]  /*1320*/  IMAD.MOV.U32 R17, RZ, RZ, 0x10 ;  /* 0x00000010ff117424 */ /* 0x000fe200078e00ff */
[----:B------:R-:W-:Y:S02]  /*1330*/  MOV R19, 0xffffffff ;  /* 0xffffffff00137802 */ /* 0x000fe40000000f00 */
[----:B------:R-:W-:Y:S02]  /*1340*/  MOV R8, 0x1360 ;  /* 0x0000136000087802 */ /* 0x000fe40000000f00 */
[----:B------:R-:W-:Y:S05]  /*1350*/  CALL.REL.NOINC `($__internal_78_$__cuda_sm70_shflsync_bfly_p) ;  /* 0x0000001000007944 */ /* 0x000fea0003c00000 */
[----:B01----:R-:W-:Y:S05]  /*1360*/  BRA `(.L_x_4837) ;  /* 0xfffff7f000007947 */ /* 0x003fea000383ffff */
        .weak           $__internal_78_$__cuda_sm70_shflsync_bfly_p
        .type           $__internal_78_$__cuda_sm70_shflsync_bfly_p,@function
        .size           $__internal_78_$__cuda_sm70_shflsync_bfly_p,(.L_x_11812 - $__internal_78_$__cuda_sm70_shflsync_bfly_p)
$__internal_78_$__cuda_sm70_shflsync_bfly_p:
[----:B------:R-:W-:Y:S01]  /*1370*/  HFMA2.MMA R9, -RZ, RZ, 0, 0 ;  /* 0x00000000ff097435 */ /* 0x000fe200000001ff */
[----:B------:R-:W-:Y:S04]  /*1380*/  WARPSYNC R19 ;  /* 0x0000001300007348 */ /* 0x000fe80003800000 */
[----:B------:R0:W1:Y:S01]  /*1390*/  SHFL.BFLY PT, R14, R18, R17, R14 ;  /* 0x0c000011120e7389 */ /* 0x00006200000e000e */
[----:B------:R-:W-:Y:S05]  /*13a0*/  RET.REL.NODEC R8 `(_ZN10layer_norm22ln_bwd_finalize_kernelINS_22Kernel_traits_finalizeILj4096E13__nv_bfloat16S2_fS2_fjLb1ELj1024ELj4ENS_18Kernel_traits_baseILj4096ES2_S2_fS2_fjLj1024EEEEELb1ELb1EEEvNS_9BwdParamsE) ;  /* 0xffffec5008007950 */ /* 0x000fea0003c3ffff */
.L_x_4838:
        /* <DEDUP_REMOVED lines=13> */
.L_x_11812:


//--------------------- .text._ZN10layer_norm13ln_bwd_kernelINS_13Kernel_traitsI13__nv_bfloat16S2_fS2_fjLj4096ELj1ELj1ELj4ELj16ENS_18Kernel_traits_baseILj4096ES2_S2_fS2_fjLj128EEEEELb1ELb1ELb1ELb1EEEvNS_9BwdParamsE --------------------------
	.section	.text._ZN10layer_norm13ln_bwd_kernelINS_13Kernel_traitsI13__nv_bfloat16S2_fS2_fjLj4096ELj1ELj1ELj4ELj16ENS_18Kernel_traits_baseILj4096ES2_S2_fS2_fjLj128EEEEELb1ELb1ELb1ELb1EEEvNS_9BwdParamsE,"ax",@progbits
	.sectioninfo	@"SHI_REGISTERS=255"
	.align	128
        .global         _ZN10layer_norm13ln_bwd_kernelINS_13Kernel_traitsI13__nv_bfloat16S2_fS2_fjLj4096ELj1ELj1ELj4ELj16ENS_18Kernel_traits_baseILj4096ES2_S2_fS2_fjLj128EEEEELb1ELb1ELb1ELb1EEEvNS_9BwdParamsE
        .type           _ZN10layer_norm13ln_bwd_kernelINS_13Kernel_traitsI13__nv_bfloat16S2_fS2_fjLj4096ELj1ELj1ELj4ELj16ENS_18Kernel_traits_baseILj4096ES2_S2_fS2_fjLj128EEEEELb1ELb1ELb1ELb1EEEvNS_9BwdParamsE,@function
        .size           _ZN10layer_norm13ln_bwd_kernelINS_13Kernel_traitsI13__nv_bfloat16S2_fS2_fjLj4096ELj1ELj1ELj4ELj16ENS_18Kernel_traits_baseILj4096ES2_S2_fS2_fjLj128EEEEELb1ELb1ELb1ELb1EEEvNS_9BwdParamsE,(.L_x_11813 - _ZN10layer_norm13ln_bwd_kernelINS_13Kernel_traitsI13__nv_bfloat16S2_fS2_fjLj4096ELj1ELj1ELj4ELj16ENS_18Kernel_traits_baseILj4096ES2_S2_fS2_fjLj128EEEEELb1ELb1ELb1ELb1EEEvNS_9BwdParamsE)
        .other          _ZN10layer_norm13ln_bwd_kernelINS_13Kernel_traitsI13__nv_bfloat16S2_fS2_fjLj4096ELj1ELj1ELj4ELj16ENS_18Kernel_traits_baseILj4096ES2_S2_fS2_fjLj128EEEEELb1ELb1ELb1ELb1EEEvNS_9BwdParamsE,@"STO_CUDA_ENTRY STV_DEFAULT"
_ZN10layer_norm13ln_bwd_kernelINS_13Kernel_traitsI13__nv_bfloat16S2_fS2_fjLj4096ELj1ELj1ELj4ELj16ENS_18Kernel_traits_baseILj4096ES2_S2_fS2_fjLj128EEEEELb1ELb1ELb1ELb1EEEvNS_9BwdParamsE:
.text._ZN10layer_norm13ln_bwd_kernelINS_13Kernel_traitsI13__nv_bfloat16S2_fS2_fjLj4096ELj1ELj1ELj4ELj16ENS_18Kernel_traits_baseILj4096ES2_S2_fS2_fjLj128EEEEELb1ELb1ELb1ELb1EEEvNS_9BwdParamsE:
        /* <DEDUP_REMOVED lines=66> */
.L_x_4839:
[----:B0-----:R-:W-:-:S05]  /*0420*/  LEA R2, P0, R5, c[0x0][0x1b0], 0x4 ;  /* 0x00006c0005027a11 */ /* 0x001fca00078020ff */
[----:B------:R-:W-:-:S05]  /*0430*/  IMAD.X R3, RZ, RZ, c[0x0][0x1b4], P0 ;  /* 0x00006d00ff037624 */ /* 0x000fca00000e06ff */
        /* <DEDUP_REMOVED lines=58> */
[----:B------:R0:W-:Y:S04]  /*07e0*/  STL [R1+0x84], R3 ;  /* 0x0000840301007387 */ /* 0x0001e80000100800 */
        /* <DEDUP_REMOVED lines=9> */
[----:B---3--:R-:W-:-:S03]  /*0880*/  PRMT R2, RZ, 0x5410, R12 ;  /* 0x00005410ff027816 */ /* 0x008fc6000000000c */
[----:B------:R0:W-:Y:S01]  /*0890*/  STL [R1+0x6c], R3 ;  /* 0x00006c0301007387 */ /* 0x0001e20000100800 */
[----:B-1----:R-:W-:-:S03]  /*08a0*/  PRMT R8, RZ, 0x7610, R12 ;  /* 0x00007610ff087816 */ /* 0x002fc6000000000c */
        /* <DEDUP_REMOVED lines=28> */
[----:B------:R0:W-:Y:S04]  /*0a70*/  STL [R1+0x30], R3 ;  /* 0x0000300301007387 */ /* 0x0001e80000100800 */
[----:B------:R1:W-:Y:S01]  /*0a80*/  STL [R1+0x2c], R2 ;  /* 0x00002c0201007387 */ /* 0x0003e20000100800 */
        /* <DEDUP_REMOVED lines=13> */
[----:B-1----:R-:W-:-:S05]  /*0b60*/  PRMT R2, RZ, 0x7610, R7 ;  /* 0x00007610ff027816 */ /* 0x002fca0000000007 */
[----:B------:R2:W-:Y:S04]  /*0b70*/  STL [R1+0xc], R2 ;  /* 0x00000c0201007387 */ /* 0x0005e80000100800 */
[----:B------:R2:W-:Y:S02]  /*0b80*/  STL [R1+0x10], R3 ;  /* 0x0000100301007387 */ /* 0x0005e40000100800 */
.L_x_4980:
[----:B------:R-:W-:-:S04]  /*0b90*/  IMAD.MOV.U32 R184, RZ, RZ, 0x4 ;  /* 0x00000004ffb87424 */ /* 0x000fc800078e00ff */
[----:B--2---:R-:W-:-:S05]  /*0ba0*/  IMAD.WIDE R2, R0, R184, c[0x0][0x1d8] ;  /* 0x0000760000027625 */ /* 0x004fca00078e02b8 */
[----:B------:R0:W2:Y:S04]  /*0bb0*/  LDG.E R186, [R2.64] ;  /* 0x0000000402ba7981 */ /* 0x0000a8000c1e1900 */
[----:B------:R-:W1:Y:S01]  /*0bc0*/  S2R R250, SR_TID.X ;  /* 0x0000000000fa7919 */ /* 0x000e620000002100 */
[----:B0-----:R-:W-:-:S04]  /*0bd0*/  IMAD.WIDE R2, R0, R184, c[0x0][0x1a8] ;  /* 0x00006a0000027625 */ /* 0x001fc800078e02b8 */
[CC--:B------:R-:W-:Y:S02]  /*0be0*/  IMAD.WIDE R18, R0.reuse, R184.reuse, c[0x0][0x1d0] ;  /* 0x0000740000127625 */ /* 0x0c0fe400078e02b8 */
[----:B-----5:R0:W5:Y:S04]  /*0bf0*/  LDG.E R2, [R2.64] ;  /* 0x0000000402027981 */ /* 0x020168000c1e1900 */
[----:B------:R3:W5:Y:S01]  /*0c00*/  LDG.E R4, [R18.64] ;  /* 0x0000000412047981 */ /* 0x000762000c1e1900 */
[C---:B------:R-:W-:Y:S01]  /*0c10*/  IMAD.WIDE R184, R0.reuse, R184, c[0x0][0x1a0] ;  /* 0x0000680000b87625 */ /* 0x040fe200078e02b8 */
[----:B------:R-:W-:Y:S01]  /*0c20*/  MOV R249, 0x20 ;  /* 0x0000002000f97802 */ /* 0x000fe20000000f00 */
[----:B------:R-:W-:Y:S02]  /*0c30*/  BSSY B0, `(.L_x_4841) ;  /* 0x000019e000007945 */ /* 0x000fe40003800000 */
[C---:B0-----:R-:W-:Y:S01]  /*0c40*/  IMAD R3, R0.reuse, c[0x0][0x168], RZ ;  /* 0x00005a0000037a24 */ /* 0x041fe200078e02ff */
[----:B------:R-:W-:-:S02]  /*0c50*/  IADD3 R0, R0, c[0x0][0x160], RZ ;  /* 0x0000580000007a10 */ /* 0x000fc40007ffe0ff */
[----:B-1----:R-:W-:Y:S02]  /*0c60*/  LOP3.LUT R250, R250, 0x7f, RZ, 0xc0, !PT ;  /* 0x0000007ffafa7812 */ /* 0x002fe400078ec0ff */
[----:B---3--:R-:W-:Y:S02]  /*0c70*/  SHF.R.S32.HI R18, RZ, 0x1f, R3 ;  /* 0x0000001fff127819 */ /* 0x008fe40000011403 */
        /* <DEDUP_REMOVED lines=12> */
[----:B------:R-:W-:Y:S02]  /*0d40*/  ISETP.NE.U32.AND P0, PT, RZ, c[0x0][0x218], PT ;  /* 0x00008600ff007a0c */ /* 0x000fe40003f05070 */
[----:B-----5:R-:W-:Y:S02]  /*0d50*/  ISETP.GE.AND P1, PT, R4, 0x1, PT ;  /* 0x000000010400780c */ /* 0x020fe40003f26270 */
[----:B------:R-:W-:-:S13]  /*0d60*/  ISETP.NE.AND.EX P0, PT, RZ, c[0x0][0x21c], PT, P0 ;  /* 0x00008700ff007a0c */ /* 0x000fda0003f05300 */
[----:B------:R0:W5:Y:S04]  /*0d70*/  @P0 LDG.E.128 R36, [R20.64] ;  /* 0x0000000414240981 */ /* 0x000168000c1e1d00 */
[----:B------:R0:W5:Y:S04]  /*0d80*/  @P0 LDG.E.128 R32, [R20.64+0x10] ;  /* 0x0000100414200981 */ /* 0x000168000c1e1d00 */
[----:B------:R1:W5:Y:S04]  /*0d90*/  @P0 LDG.E.128 R52, [R192.64] ;  /* 0x00000004c0340981 */ /* 0x000368000c1e1d00 */
[----:B------:R1:W5:Y:S01]  /*0da0*/  @P0 LDG.E.128 R48, [R192.64+0x10] ;  /* 0x00001004c0300981 */ /* 0x000362000c1e1d00 */
[----:B0-----:R-:W-:-:S03]  /*0db0*/  @P1 IADD3 R20, R4, -0x1, RZ ;  /* 0xffffffff04141810 */ /* 0x001fc60007ffe0ff */
[----:B------:R0:W5:Y:S02]  /*0dc0*/  @P0 LDG.E.128 R44, [R22.64] ;  /* 0x00000004162c0981 */ /* 0x000164000c1e1d00 */
[----:B------:R-:W-:Y:S02]  /*0dd0*/  @P1 IMAD R20, R20, c[0x0][0x168], RZ ;  /* 0x00005a0014141a24 */ /* 0x000fe400078e02ff */
[----:B------:R0:W5:Y:S03]  /*0de0*/  @P0 LDG.E.128 R40, [R22.64+0x10] ;  /* 0x0000100416280981 */ /* 0x000166000c1e1d00 */
[----:B------:R-:W-:Y:S01]  /*0df0*/  @P1 SHF.R.S32.HI R21, RZ, 0x1f, R20 ;  /* 0x0000001fff151819 */ /* 0x000fe20000011414 */
[----:B-1----:R-:W-:Y:S01]  /*0e00*/  IMAD.MOV.U32 R192, RZ, RZ, RZ ;  /* 0x000000ffffc07224 */ /* 0x002fe200078e00ff */
[----:B------:R1:W5:Y:S02]  /*0e10*/  @P0 LDG.E.128 R28, [R18.64] ;  /* 0x00000004121c0981 */ /* 0x000364000c1e1d00 */
[----:B------:R-:W-:-:S02]  /*0e20*/  @P1 LEA.HI R21, R21, R20, RZ, 0x3 ;  /* 0x0000001415151211 */ /* 0x000fc400078f18ff */
[----:B------:R1:W5:Y:S02]  /*0e30*/  @P0 LDG.E.128 R24, [R18.64+0x10] ;  /* 0x0000100412180981 */ /* 0x000364000c1e1d00 */
[----:B------:R-:W-:-:S04]  /*0e40*/  @P1 LEA.HI.SX32 R192, R21, R250, 0x1d ;  /* 0x000000fa15c01211 */ /* 0x000fc800078feaff */
[C---:B0-----:R-:W-:Y:S02]  /*0e50*/  IADD3 R22, R192.reuse, 0x80, RZ ;  /* 0x00000080c0167810 */ /* 0x041fe40007ffe0ff */
[C---:B------:R-:W-:Y:S02]  /*0e60*/  IADD3 R20, R192.reuse, 0x100, RZ ;  /* 0x00000100c0147810 */ /* 0x040fe40007ffe0ff */
[----:B-1----:R-:W-:Y:S02]  /*0e70*/  MOV R19, 0x8 ;  /* 0x0000000800137802 */ /* 0x002fe40000000f00 */
[----:B------:R-:W-:-:S03]  /*0e80*/  IADD3 R18, R192, 0x180, RZ ;  /* 0x00000180c0127810 */ /* 0x000fc60007ffe0ff */
        /* <DEDUP_REMOVED lines=8> */
[----:B------:R-:W-:Y:S01]  /*0f10*/  HFMA2.MMA R186, -RZ, RZ, 0, 0 ;  /* 0x00000000ffba7435 */ /* 0x000fe200000001ff */
[----:B------:R-:W-:Y:S01]  /*0f20*/  IMAD.MOV.U32 R189, RZ, RZ, RZ ;  /* 0x000000ffffbd7224 */ /* 0x000fe200078e00ff */
[----:B------:R-:W-:Y:S05]  /*0f30*/  BRA `(.L_x_4843) ;  /* 0x000016d000007947 */ /* 0x000fea0003800000 */
.L_x_4842:
[----:B------:R-:W-:Y:S01]  /*0f40*/  IADD3 R186, R186, -0x1, RZ ;  /* 0xffffffffbaba7810 */ /* 0x000fe20007ffe0ff */
[----:B------:R-:W-:Y:S04]  /*0f50*/  STL [R1+0xa4], R93 ;  /* 0x0000a45d01007387 */ /* 0x000fe80000100800 */
[----:B------:R-:W-:-:S02]  /*0f60*/  IMAD R186, R186, c[0x0][0x168], RZ ;  /* 0x00005a00baba7a24 */ /* 0x000fc400078e02ff */
[----:B------:R-:W-:Y:S01]  /*0f70*/  IMAD.WIDE.U32 R196, R245, R249, c[0x0][0x188] ;  /* 0x00006200f5c47625 */ /* 0x000fe200078e00f9 */
[----:B-----5:R-:W-:Y:S01]  /*0f80*/  ISETP.GE.AND P1, PT, R4, 0x1, PT ;  /* 0x000000010400780c */ /* 0x020fe20003f26270 */
[----:B------:R0:W-:Y:S01]  /*0f90*/  STL [R1+0xa0], R92 ;  /* 0x0000a05c01007387 */ /* 0x0001e20000100800 */
[----:B------:R-:W-:-:S03]  /*0fa0*/  SHF.R.S32.HI R5, RZ, 0x1f, R186 ;  /* 0x0000001fff057819 */ /* 0x000fc600000114ba */
[----:B------:R1:W2:Y:S01]  /*0fb0*/  LDG.E.128 R188, [R196.64] ;  /* 0x00000004c4bc7981 */ /* 0x0002a2000c1e1d00 */
[----:B------:R-:W-:-:S03]  /*0fc0*/  LEA.HI R6, R5, R186, RZ, 0x3 ;  /* 0x000000ba05067211 */ /* 0x000fc600078f18ff */
[----:B------:R3:W4:Y:S01]  /*0fd0*/  LDG.E R5, [R184.64] ;  /* 0x00000004b8057981 */ /* 0x000722000c1e1900 */
[----:B------:R-:W-:Y:S01]  /*0fe0*/  IMAD.MOV.U32 R225, RZ, RZ, 0x10 ;  /* 0x00000010ffe17424 */ /* 0x000fe200078e00ff */
[----:B------:R-:W-:Y:S01]  /*0ff0*/  ISETP.NE.U32.AND P0, PT, RZ, c[0x0][0x218], PT ;  /* 0x00008600ff007a0c */ /* 0x000fe20003f05070 */
[----:B------:R-:W-:Y:S01]  /*1000*/  IMAD.MOV.U32 R16, RZ, RZ, 0x8 ;  /* 0x00000008ff107424 */ /* 0x000fe200078e00ff */
[----:B------:R0:W-:Y:S01]  /*1010*/  STL [R1+0x9c], R91 ;  /* 0x00009c5b01007387 */ /* 0x0001e20000100800 */
[----:B------:R-:W-:-:S03]  /*1020*/  IMAD.WIDE.U32 R212, R247, R249, c[0x0][0x188] ;  /* 0x00006200f7d47625 */ /* 0x000fc600078e00f9 */
[----:B-1----:R-:W2:Y:S01]  /*1030*/  LDG.E.128 R196, [R196.64+0x10] ;  /* 0x00001004c4c47981 */ /* 0x002ea2000c1e1d00 */
[----:B---3--:R-:W-:Y:S01]  /*1040*/  IMAD.WIDE.U32 R184, R3, R249, c[0x0][0x188] ;  /* 0x0000620003b87625 */ /* 0x008fe200078e00f9 */
[----:B------:R-:W-:Y:S02]  /*1050*/  LEA.HI.SX32 R6, R6, R250, 0x1d ;  /* 0x000000fa06067211 */ /* 0x000fe400078feaff */
[----:B------:R-:W-:Y:S04]  /*1060*/  STL [R1+0x98], R90 ;  /* 0x0000985a01007387 */ /* 0x000fe80000100800 */
[----:B------:R1:W3:Y:S01]  /*1070*/  LDG.E.128 R8, [R184.64] ;  /* 0x00000004b8087981 */ /* 0x0002e2000c1e1d00 */
[C---:B------:R-:W-:Y:S01]  /*1080*/  IMAD.WIDE.U32 R12, R6.reuse, R225, c[0x0][0x208] ;  /* 0x00008200060c7625 */ /* 0x040fe200078e00e1 */
[----:B------:R-:W-:-:S02]  /*1090*/  IADD3 R216, R6, 0x80, RZ ;  /* 0x0000008006d87810 */ /* 0x000fc40007ffe0ff */
[----:B------:R-:W-:Y:S01]  /*10a0*/  IADD3 R220, R6, 0x100, RZ ;  /* 0x0000010006dc7810 */ /* 0x000fe20007ffe0ff */
[----:B------:R-:W-:Y:S01]  /*10b0*/  STL [R1+0x94], R89 ;  /* 0x0000945901007387 */ /* 0x000fe20000100800 */
[----:B------:R-:W-:-:S03]  /*10c0*/  ISETP.NE.AND.EX P0, PT, RZ, c[0x0][0x21c], PT, P0 ;  /* 0x00008700ff007a0c */ /* 0x000fc60003f05300 */
[----:B------:R0:W3:Y:S04]  /*10d0*/  LDG.E.128 R208, [R212.64] ;  /* 0x00000004d4d07981 */ /* 0x0000e8000c1e1d00 */
[----:B-1----:R-:W3:Y:S01]  /*10e0*/  LDG.E.128 R184, [R184.64+0x10] ;  /* 0x00001004b8b87981 */ /* 0x002ee2000c1e1d00 */
[----:B------:R-:W-:Y:S02]  /*10f0*/  IADD3 R224, R6, 0x180, RZ ;  /* 0x0000018006e07810 */ /* 0x000fe40007ffe0ff */
[----:B------:R-:W-:Y:S01]  /*1100*/  @P1 IADD3 R6, R4, -0x1, RZ ;  /* 0xffffffff04061810 */ /* 0x000fe20007ffe0ff */
[----:B------:R-:W-:Y:S01]  /*1110*/  IMAD.WIDE.U32 R216, R216, R225, c[0x0][0x208] ;  /* 0x00008200d8d87625 */ /* 0x000fe200078e00e1 */
[----:B------:R-:W3:Y:S03]  /*1120*/  LDG.E.128 R12, [R12.64] ;  /* 0x000000040c0c7981 */ /* 0x000ee6000c1e1d00 */
[----:B------:R-:W-:Y:S01]  /*1130*/  @P1 IMAD R6, R6, c[0x0][0x168], RZ ;  /* 0x00005a0006061a24 */ /* 0x000fe200078e02ff */
[----:B------:R1:W5:Y:S04]  /*1140*/  @P0 LDG.E.128 R52, [R192.64] ;  /* 0x00000004c0340981 */ /* 0x000368000c1e1d00 */
[----:B------:R-:W-:Y:S01]  /*1150*/  @P1 SHF.R.S32.HI R7, RZ, 0x1f, R6 ;  /* 0x0000001fff071819 */ /* 0x000fe20000011406 */
[----:B------:R1:W5:Y:S03]  /*1160*/  @P0 LDG.E.128 R48, [R192.64+0x10] ;  /* 0x00001004c0300981 */ /* 0x000366000c1e1d00 */
[----:B------:R-:W-:Y:S01]  /*1170*/  @P1 LEA.HI R7, R7, R6, RZ, 0x3 ;  /* 0x0000000607071211 */ /* 0x000fe200078f18ff */
[----:B------:R0:W5:Y:S01]  /*1180*/  @P0 LDG.E.128 R44, [R22.64] ;  /* 0x00000004162c0981 */ /* 0x000162000c1e1d00 */
[----:B------:R-:W-:-:S02]  /*1190*/  MOV R6, RZ ;  /* 0x000000ff00067202 */ /* 0x000fc40000000f00 */
[----:B------:R-:W-:Y:S01]  /*11a0*/  @P1 LEA.HI.SX32 R6, R7, R250, 0x1d ;  /* 0x000000fa07061211 */ /* 0x000fe200078feaff */
[----:B------:R0:W5:Y:S01]  /*11b0*/  @P0 LDG.E.128 R40, [R22.64+0x10] ;  /* 0x0000100416280981 */ /* 0x000162000c1e1d00 */
[----:B------:R-:W0:Y:S02]  /*11c0*/  LDC.U8 R250, c[0x0][0x1f0] ;  /* 0x00007c00fffa7b82 */ /* 0x000e240000000000 */
[C---:B------:R-:W-:Y:S01]  /*11d0*/  IADD3 R7, R6.reuse, 0x180, RZ ;  /* 0x0000018006077810 */ /* 0x040fe20007ffe0ff */
[----:B------:R0:W5:Y:S01]  /*11e0*/  @P0 LDG.E.128 R36, [R20.64] ;  /* 0x0000000414240981 */ /* 0x000162000c1e1d00 */
[----:B-1----:R-:W-:-:S03]  /*11f0*/  IMAD.WIDE.U32 R192, R6, R16, c[0x0][0x190] ;  /* 0x0000640006c07625 */ /* 0x002fc600078e0010 */
[----:B------:R1:W5:Y:S01]  /*1200*/  @P0 LDG.E.128 R32, [R20.64+0x10] ;  /* 0x0000100414200981 */ /* 0x000362000c1e1d00 */
[----:B0-----:R-:W-:-:S03]  /*1210*/  IADD3 R22, R6, 0x80, RZ ;  /* 0x0000008006167810 */ /* 0x001fc60007ffe0ff */
[----:B------:R0:W5:Y:S04]  /*1220*/  @P0 LDG.E.128 R28, [R18.64] ;  /* 0x00000004121c0981 */ /* 0x000168000c1e1d00 */
[----:B------:R0:W5:Y:S01]  /*1230*/  @P0 LDG.E.128 R24, [R18.64+0x10] ;  /* 0x0000100412180981 */ /* 0x000162000c1e1d00 */
[----:B-1----:R-:W-:Y:S01]  /*1240*/  IADD3 R20, R6, 0x100, RZ ;  /* 0x0000010006147810 */ /* 0x002fe20007ffe0ff */
[----:B------:R-:W-:Y:S02]  /*1250*/  IMAD.WIDE.U32 R6, R7, R16, c[0x0][0x190] ;  /* 0x0000640007067625 */ /* 0x000fe400078e0010 */
[----:B------:R-:W-:Y:S02]  /*1260*/  STL [R1+0x90], R88 ;  /* 0x0000905801007387 */ /* 0x000fe40000100800 */
[----:B------:R-:W-:-:S02]  /*1270*/  IMAD.WIDE.U32 R220, R220, R225, c[0x0][0x208] ;  /* 0x00008200dcdc7625 */ /* 0x000fc400078e00e1 */
[----:B------:R1:W-:Y:S01]  /*1280*/  STL [R1+0x8c], R0 ;  /* 0x00008c0001007387 */ /* 0x0003e20000100800 */
[----:B------:R-:W-:-:S03]  /*1290*/  ISETP.NE.AND P0, PT, R250, RZ, PT ;  /* 0x000000fffa00720c */ /* 0x000fc60003f05270 */
[----:B0-----:R4:W5:Y:S01]  /*12a0*/  LDG.E.64 R18, [R6.64] ;  /* 0x0000000406127981 */ /* 0x001962000c1e1b00 */
[----:B------:R-:W-:-:S03]  /*12b0*/  IMAD.WIDE.U32 R224, R224, R225, c[0x0][0x208] ;  /* 0x00008200e0e07625 */ /* 0x000fc600078e00e1 */
[----:B------:R-:W3:Y:S04]  /*12c0*/  LDG.E.128 R220, [R220.64] ;  /* 0x00000004dcdc7981 */ /* 0x000ee8000c1e1d00 */
[----:B------:R-:W3:Y:S01]  /*12d0*/  LDG.E.128 R224, [R224.64] ;  /* 0x00000004e0e07981 */ /* 0x000ee2000c1e1d00 */
[----:B------:R-:W-:-:S03]  /*12e0*/  IMAD.WIDE.U32 R204, R246, R249, c[0x0][0x188] ;  /* 0x00006200f6cc7625 */ /* 0x000fc600078e00f9 */
[----:B------:R-:W3:Y:S04]  /*12f0*/  LDG.E.128 R216, [R216.64] ;  /* 0x00000004d8d87981 */ /* 0x000ee8000c1e1d00 */
[----:B------:R0:W3:Y:S04]  /*1300*/  LDG.E.128 R200, [R204.64] ;  /* 0x00000004ccc87981 */ /* 0x0000e8000c1e1d00 */
[----:B------:R-:W3:Y:S04]  /*1310*/  LDG.E.128 R212, [R212.64+0x10] ;  /* 0x00001004d4d47981 */ /* 0x000ee8000c1e1d00 */
[----:B------:R-:W5:Y:S04]  /*1320*/  LDG.E.64 R192, [R192.64] ;  /* 0x00000004c0c07981 */ /* 0x000f68000c1e1b00 */
[----:B0-----:R-:W3:Y:S01]  /*1330*/  LDG.E.128 R204, [R204.64+0x10] ;  /* 0x00001004cccc7981 */ /* 0x001ee2000c1e1d00 */
[----:B----4-:R-:W-:-:S05]  /*1340*/  FSEL R6, R5, RZ, !P0 ;  /* 0x000000ff05067208 */ /* 0x010fca0004000000 */
[C---:B--2---:R-:W-:Y:S02]  /*1350*/  FADD.FTZ R188, -R6.reuse, R188 ;  /* 0x000000bc06bc7221 */ /* 0x044fe40000010100 */
[C---:B---3--:R-:W-:Y:S02]  /*1360*/  FADD.FTZ R184, -R6.reuse, R184 ;  /* 0x000000b806b87221 */ /* 0x048fe40000010100 */
[----:B------:R-:W-:Y:S02]  /*1370*/  FADD.FTZ R185, -R6, R185 ;  /* 0x000000b906b97221 */ /* 0x000fe40000010100 */
[C---:B------:R-:W-:Y:S02]  /*1380*/  FMUL.FTZ R238, R2.reuse, R184 ;  /* 0x000000b802ee7220 */ /* 0x040fe40000410000 */
[----:B------:R-:W-:Y:S01]  /*1390*/  FMUL.FTZ R236, R2, R185 ;  /* 0x000000b902ec7220 */ /* 0x000fe20000410000 */
[----:B------:R-:W2:Y:S04]  /*13a0*/  LDL R184, [R1+0x80] ;  /* 0x0000800001b87983 */ /* 0x000ea80000100800 */
[----:B------:R-:W3:Y:S01]  /*13b0*/  LDL R185, [R1+0x84] ;  /* 0x0000840001b97983 */ /* 0x000ee20000100800 */
[----:B------:R-:W-:-:S02]  /*13c0*/  FADD.FTZ R186, -R6, R186 ;  /* 0x000000ba06ba7221 */ /* 0x000fc40000010100 */
[----:B------:R-:W-:Y:S02]  /*13d0*/  FADD.FTZ R187, -R6, R187 ;  /* 0x000000bb06bb7221 */ /* 0x000fe40000010100 */
[C---:B------:R-:W-:Y:S02]  /*13e0*/  FMUL.FTZ R234, R2.reuse, R186 ;  /* 0x000000ba02ea7220 */ /* 0x040fe40000410000 */
[----:B------:R-:W4:Y:S01]  /*13f0*/  LDL R186, [R1+0x78] ;  /* 0x0000780001ba7983 */ /* 0x000f220000100800 */
[C---:B------:R-:W-:Y:S02]  /*1400*/  FMUL.FTZ R230, R2.reuse, R188 ;  /* 0x000000bc02e67220 */ /* 0x040fe40000410000 */
[----:B------:R-:W-:Y:S01]  /*1410*/  FMUL.FTZ R232, R2, R187 ;  /* 0x000000bb02e87220 */ /* 0x000fe20000410000 */
[----:B------:R-:W4:Y:S04]  /*1420*/  LDL R188, [R1+0x88] ;  /* 0x0000880001bc7983 */ /* 0x000f280000100800 */
[----:B------:R-:W4:Y:S01]  /*1430*/  LDL R187, [R1+0x7c] ;  /* 0x00007c0001bb7983 */ /* 0x000f220000100800 */
[----:B------:R-:W-:-:S02]  /*1440*/  FADD.FTZ R9, -R6, R9 ;  /* 0x0000000906097221 */ /* 0x000fc40000010100 */
[----:B------:R-:W-:Y:S01]  /*1450*/  FADD.FTZ R10, -R6, R10 ;  /* 0x0000000a060a7221 */ /* 0x000fe20000010100 */
[----:B------:R-:W-:Y:S01]  /*1460*/  PRMT R243, RZ, 0x7610, R12 ;  /* 0x00007610fff37816 */ /* 0x000fe2000000000c */
[C---:B------:R-:W-:Y:S01]  /*1470*/  FMUL.FTZ R244, R2.reuse, R9 ;  /* 0x0000000902f47220 */ /* 0x040fe20000410000 */
[----:B------:R-:W-:Y:S01]  /*1480*/  PRMT R241, RZ, 0x5410, R13 ;  /* 0x00005410fff17816 */ /* 0x000fe2000000000d */
[----:B------:R-:W-:Y:S02]  /*1490*/  FMUL.FTZ R242, R2, R10 ;  /* 0x0000000a02f27220 */ /* 0x000fe40000410000 */
[C---:B------:R-:W-:Y:S02]  /*14a0*/  FADD.FTZ R17, -R6.reuse, R210 ;  /* 0x000000d206117221 */ /* 0x040fe40000010100 */
[----:B------:R-:W-:Y:S02]  /*14b0*/  FADD.FTZ R194, -R6, R211 ;  /* 0x000000d306c27221 */ /* 0x000fe40000010100 */
[----:B------:R-:W-:-:S02]  /*14c0*/  FFMA.FTZ R57, R244, R243, R57 ;  /* 0x000000f3f4397223 */ /* 0x000fc40000010039 */
[----:B------:R-:W-:Y:S02]  /*14d0*/  FADD.FTZ R149, R149, R243 ;  /* 0x000000f395957221 */ /* 0x000fe40000010000 */
[----:B------:R-:W-:Y:S02]  /*14e0*/  FFMA.FTZ R58, R242, R241, R58 ;  /* 0x000000f1f23a7223 */ /* 0x000fe4000001003a */
[----:B------:R-:W-:Y:S01]  /*14f0*/  FADD.FTZ R150, R150, R241 ;  /* 0x000000f196967221 */ /* 0x000fe20000010000 */
[----:B------:R-:W-:Y:S02]  /*1500*/  PRMT R237, RZ, 0x5410, R14 ;  /* 0x00005410ffed7816 */ /* 0x000fe4000000000e */
[--C-:B------:R-:W-:Y:S02]  /*1510*/  PRMT R211, RZ, 0x5410, R221.reuse ;  /* 0x00005410ffd37816 */ /* 0x100fe400000000dd */
[----:B------:R-:W-:Y:S02]  /*1520*/  PRMT R210, RZ, 0x7610, R221 ;  /* 0x00007610ffd27816 */ /* 0x000fe400000000dd */
[--C-:B------:R-:W-:Y:S01]  /*1530*/  PRMT R92, RZ, 0x5410, R225.reuse ;  /* 0x00005410ff5c7816 */ /* 0x100fe200000000e1 */
[----:B------:R-:W4:Y:S01]  /*1540*/  LDL R221, [R1+0x6c] ;  /* 0x00006c0001dd7983 */ /* 0x000f220000100800 */
[----:B------:R-:W-:-:S03]  /*1550*/  PRMT R91, RZ, 0x7610, R225 ;  /* 0x00007610ff5b7816 */ /* 0x000fc600000000e1 */
[----:B------:R-:W4:Y:S01]  /*1560*/  LDL R225, [R1+0x70] ;  /* 0x0000700001e17983 */ /* 0x000f220000100800 */
[----:B------:R-:W-:Y:S01]  /*1570*/  PRMT R239, RZ, 0x7610, R13 ;  /* 0x00007610ffef7816 */ /* 0x000fe2000000000d */
[----:B------:R-:W-:Y:S01]  /*1580*/  FADD.FTZ R11, -R6, R11 ;  /* 0x0000000b060b7221 */ /* 0x000fe20000010100 */
[----:B------:R-:W-:Y:S01]  /*1590*/  PRMT R235, RZ, 0x7610, R14 ;  /* 0x00007610ffeb7816 */ /* 0x000fe2000000000e */
[----:B------:R-:W-:Y:S01]  /*15a0*/  FADD.FTZ R144, R144, R237 ;  /* 0x000000ed90907221 */ /* 0x000fe20000010000 */
[----:B-1----:R-:W-:Y:S01]  /*15b0*/  PRMT R0, RZ, 0x7610, R15 ;  /* 0x00007610ff007816 */ /* 0x002fe2000000000f */
[----:B------:R-:W-:Y:S01]  /*15c0*/  FFMA.FTZ R60, R238, R237, R60 ;  /* 0x000000edee3c7223 */ /* 0x000fe2000001003c */
[----:B------:R-:W-:Y:S01]  /*15d0*/  PRMT R231, RZ, 0x5410, R12 ;  /* 0x00005410ffe77816 */ /* 0x000fe2000000000c */
[----:B------:R-:W-:Y:S01]  /*15e0*/  FADD.FTZ R199, -R6, R199 ;  /* 0x000000c706c77221 */ /* 0x000fe20000010100 */
[----:B------:R-:W-:Y:S01]  /*15f0*/  PRMT R233, RZ, 0x5410, R15 ;  /* 0x00005410ffe97816 */ /* 0x000fe2000000000f */
[----:B------:R-:W-:Y:S01]  /*1600*/  IMAD.WIDE.U32 R22, R22, R16, c[0x0][0x190] ;  /* 0x0000640016167625 */ /* 0x000fe200078e0010 */
[----:B------:R-:W-:-:S03]  /*1610*/  PRMT R251, RZ, 0x5410, R223 ;  /* 0x00005410fffb7816 */ /* 0x000fc600000000df */
[C---:B------:R-:W-:Y:S01]  /*1620*/  FADD.FTZ R13, -R6.reuse, R206 ;  /* 0x000000ce060d7221 */ /* 0x040fe20000010100 */
[----:B------:R-:W-:Y:S01]  /*1630*/  PRMT R206, RZ, 0x7610, R219 ;  /* 0x00007610ffce7816 */ /* 0x000fe200000000db */
[----:B------:R-:W-:Y:S01]  /*1640*/  FADD.FTZ R14, -R6, R207 ;  /* 0x000000cf060e7221 */ /* 0x000fe20000010100 */
[----:B------:R-:W-:Y:S01]  /*1650*/  PRMT R207, RZ, 0x5410, R219 ;  /* 0x00005410ffcf7816 */ /* 0x000fe200000000db */
[----:B------:R-:W-:Y:S01]  /*1660*/  IMAD.WIDE.U32 R20, R20, R16, c[0x0][0x190] ;  /* 0x0000640014147625 */ /* 0x000fe200078e0010 */
[----:B------:R-:W4:Y:S01]  /*1670*/  LDL R219, [R1+0x68] ;  /* 0x0000680001db7983 */ /* 0x000f220000100800 */
[----:B------:R-:W-:Y:S02]  /*1680*/  PRMT R250, RZ, 0x7610, R223 ;  /* 0x00007610fffa7816 */ /* 0x000fe400000000df */
[----:B------:R-:W-:Y:S01]  /*1690*/  FADD.FTZ R5, -R6, R8 ;  /* 0x0000000806057221 */ /* 0x000fe20000010100 */
[----:B------:R-:W-:Y:S01]  /*16a0*/  MOV R223, R0 ;  /* 0x0000000000df7202 */ /* 0x000fe20000000f00 */
[----:B------:R-:W-:Y:S01]  /*16b0*/  FMUL.FTZ R240, R2, R11 ;  /* 0x0000000b02f07220 */ /* 0x000fe20000410000 */
[----:B------:R-:W-:Y:S01]  /*16c0*/  PRMT R88, RZ, 0x5410, R227 ;  /* 0x00005410ff587816 */ /* 0x000fe200000000e3 */
[C---:B------:R-:W-:Y:S01]  /*16d0*/  FADD.FTZ R189, -R6.reuse, R189 ;  /* 0x000000bd06bd7221 */ /* 0x040fe20000010100 */
[----:B------:R-:W-:Y:S01]  /*16e0*/  PRMT R0, RZ, 0x7610, R227 ;  /* 0x00007610ff007816 */ /* 0x000fe200000000e3 */
[C---:B------:R-:W-:Y:S01]  /*16f0*/  FADD.FTZ R190, -R6.reuse, R190 ;  /* 0x000000be06be7221 */ /* 0x040fe20000010100 */
[----:B------:R-:W4:Y:S01]  /*1700*/  LDL R227, [R1+0x74] ;  /* 0x0000740001e37983 */ /* 0x000f220000100800 */
[----:B------:R-:W-:-:S02]  /*1710*/  FADD.FTZ R191, -R6, R191 ;  /* 0x000000bf06bf7221 */ /* 0x000fc40000010100 */
        /* <DEDUP_REMOVED lines=13> */
[----:B------:R-:W5:Y:S01]  /*17f0*/  LDG.E.64 R22, [R22.64] ;  /* 0x0000000416167981 */ /* 0x000f62000c1e1b00 */
[----:B------:R-:W-:-:S02]  /*1800*/  FADD.FTZ R204, -R6, R204 ;  /* 0x000000cc06cc7221 */ /* 0x000fc40000010100 */
[C---:B------:R-:W-:Y:S01]  /*1810*/  FADD.FTZ R12, -R6.reuse, R205 ;  /* 0x000000cd060c7221 */ /* 0x040fe20000010100 */
[----:B------:R-:W5:Y:S01]  /*1820*/  LDG.E.64 R20, [R20.64] ;  /* 0x0000000414147981 */ /* 0x000f62000c1e1b00 */
[C---:B------:R-:W-:Y:S02]  /*1830*/  FADD.FTZ R15, -R6.reuse, R208 ;  /* 0x000000d0060f7221 */ /* 0x040fe40000010100 */
[C---:B------:R-:W-:Y:S02]  /*1840*/  FADD.FTZ R16, -R6.reuse, R209 ;  /* 0x000000d106107221 */ /* 0x040fe40000010100 */
[C---:B------:R-:W-:Y:S02]  /*1850*/  FADD.FTZ R195, -R6.reuse, R212 ;  /* 0x000000d406c37221 */ /* 0x040fe40000010100 */
[C---:B------:R-:W-:Y:S02]  /*1860*/  FADD.FTZ R213, -R6.reuse, R213 ;  /* 0x000000d506d57221 */ /* 0x040fe40000010100 */
[----:B------:R-:W-:-:S02]  /*1870*/  FADD.FTZ R214, -R6, R214 ;  /* 0x000000d606d67221 */ /* 0x000fc40000010100 */
[----:B------:R-:W-:Y:S02]  /*1880*/  FADD.FTZ R215, -R6, R215 ;  /* 0x000000d706d77221 */ /* 0x000fe40000010100 */
[----:B------:R-:W-:Y:S02]  /*1890*/  FMUL.FTZ R6, R2, R199 ;  /* 0x000000c702067220 */ /* 0x000fe40000410000 */
[----:B------:R-:W-:Y:S02]  /*18a0*/  FFMA.FTZ R59, R240, R239, R59 ;  /* 0x000000eff03b7223 */ /* 0x000fe4000001003b */
[----:B------:R-:W-:Y:S02]  /*18b0*/  FADD.FTZ R151, R151, R239 ;  /* 0x000000ef97977221 */ /* 0x000fe40000010000 */
[----:B--2---:R-:W-:Y:S02]  /*18c0*/  FMUL.FTZ R241, R184, R241 ;  /* 0x000000f1b8f17220 */ /* 0x004fe40000410000 */
[----:B------:R-:W2:Y:S01]  /*18d0*/  LDL R184, [R1+0x5c] ;  /* 0x00005c0001b87983 */ /* 0x000ea20000100800 */
[----:B---3--:R-:W-:-:S03]  /*18e0*/  FMUL.FTZ R243, R185, R243 ;  /* 0x000000f3b9f37220 */ /* 0x008fc60000410000 */
[----:B------:R-:W3:Y:S01]  /*18f0*/  LDL R185, [R1+0x60] ;  /* 0x0000600001b97983 */ /* 0x000ee20000100800 */
[----:B----4-:R-:W-:-:S03]  /*1900*/  FMUL.FTZ R237, R186, R237 ;  /* 0x000000edbaed7220 */ /* 0x010fc60000410000 */
[----:B------:R-:W4:Y:S01]  /*1910*/  LDL R186, [R1+0x54] ;  /* 0x0000540001ba7983 */ /* 0x000f220000100800 */
[----:B------:R-:W-:-:S03]  /*1920*/  FMUL.FTZ R199, R188, R231 ;  /* 0x000000e7bcc77220 */ /* 0x000fc60000410000 */
[----:B------:R-:W4:Y:S01]  /*1930*/  LDL R188, [R1+0x64] ;  /* 0x0000640001bc7983 */ /* 0x000f220000100800 */
[----:B------:R-:W-:-:S03]  /*1940*/  FMUL.FTZ R239, R187, R239 ;  /* 0x000000efbbef7220 */ /* 0x000fc60000410000 */
[----:B------:R-:W4:Y:S01]  /*1950*/  LDL R187, [R1+0x58] ;  /* 0x0000580001bb7983 */ /* 0x000f220000100800 */
[--C-:B------:R-:W-:Y:S01]  /*1960*/  PRMT R200, RZ, 0x5410, R217.reuse ;  /* 0x00005410ffc87816 */ /* 0x100fe200000000d9 */
[----:B------:R-:W-:Y:S01]  /*1970*/  FMUL.FTZ R5, R2, R5 ;  /* 0x0000000502057220 */ /* 0x000fe20000410000 */
[----:B------:R-:W-:Y:S01]  /*1980*/  PRMT R217, RZ, 0x7610, R217 ;  /* 0x00007610ffd97816 */ /* 0x000fe200000000d9 */
[----:B------:R-:W-:Y:S02]  /*1990*/  FADD.FTZ R148, R148, R231 ;  /* 0x000000e794947221 */ /* 0x000fe40000010000 */
[----:B------:R-:W-:Y:S02]  /*19a0*/  FFMA.FTZ R56, R5, R231, R56 ;  /* 0x000000e705387223 */ /* 0x000fe40000010038 */
[----:B------:R-:W-:Y:S02]  /*19b0*/  FADD.FTZ R146, R146, R233 ;  /* 0x000000e992927221 */ /* 0x000fe40000010000 */
[----:B------:R-:W-:-:S02]  /*19c0*/  FFMA.FTZ R62, R234, R233, R62 ;  /* 0x000000e9ea3e7223 */ /* 0x000fc4000001003e */
[----:B------:R-:W-:Y:S02]  /*19d0*/  FADD.FTZ R147, R147, R223 ;  /* 0x000000df93937221 */ /* 0x000fe40000010000 */
[----:B------:R-:W-:Y:S01]  /*19e0*/  FFMA.FTZ R63, R232, R223, R63 ;  /* 0x000000dfe83f7223 */ /* 0x000fe2000001003f */
[----:B------:R-:W-:Y:S01]  /*19f0*/  PRMT R201, RZ, 0x7610, R218 ;  /* 0x00007610ffc97816 */ /* 0x000fe200000000da */
[----:B------:R-:W-:Y:S02]  /*1a00*/  FFMA.FTZ R64, R230, R229, R64 ;  /* 0x000000e5e6407223 */ /* 0x000fe40000010040 */
[----:B------:R-:W-:Y:S02]  /*1a10*/  FADD.FTZ R140, R140, R229 ;  /* 0x000000e58c8c7221 */ /* 0x000fe40000010000 */
[----:B------:R-:W-:Y:S02]  /*1a20*/  FMUL.FTZ R231, R221, R223 ;  /* 0x000000dfdde77220 */ /* 0x000fe40000410000 */
[----:B------:R-:W-:Y:S01]  /*1a30*/  FMUL.FTZ R233, R225, R233 ;  /* 0x000000e9e1e97220 */ /* 0x000fe20000410000 */
[----:B------:R-:W-:Y:S01]  /*1a40*/  PRMT R216, RZ, 0x7610, R216 ;  /* 0x00007610ffd87816 */ /* 0x000fe200000000d8 */
[----:B------:R-:W-:Y:S01]  /*1a50*/  FADD.FTZ R145, R145, R235 ;  /* 0x000000eb91917221 */ /* 0x000fe20000010000 */
[----:B------:R-:W-:Y:S01]  /*1a60*/  PRMT R205, RZ, 0x5410, R218 ;  /* 0x00005410ffcd7816 */ /* 0x000fe200000000da */
[----:B------:R-:W-:-:S02]  /*1a70*/  FFMA.FTZ R61, R236, R235, R61 ;  /* 0x000000ebec3d7223 */ /* 0x000fc4000001003d */
[----:B------:R-:W-:Y:S02]  /*1a80*/  FMUL.FTZ R228, R2, R189 ;  /* 0x000000bd02e47220 */ /* 0x000fe40000410000 */
[----:B------:R-:W4:Y:S01]  /*1a90*/  LDL R189, [R1+0x4c] ;  /* 0x00004c0001bd7983 */ /* 0x000f220000100800 */
[----:B------:R-:W-:Y:S02]  /*1aa0*/  FMUL.FTZ R229, R219, R229 ;  /* 0x000000e5dbe57220 */ /* 0x000fe40000410000 */
[----:B------:R-:W-:Y:S02]  /*1ab0*/  FMUL.FTZ R235, R227, R235 ;  /* 0x000000ebe3eb7220 */ /* 0x000fe40000410000 */
[----:B--2---:R-:W-:Y:S02]  /*1ac0*/  FMUL.FTZ R223, R184, R217 ;  /* 0x000000d9b8df7220 */ /* 0x004fe40000410000 */
[----:B------:R-:W-:Y:S02]  /*1ad0*/  FADD.FTZ R184, RZ, R199 ;  /* 0x000000c7ffb87221 */ /* 0x000fe40000010000 */
[----:B---3--:R-:W-:-:S02]  /*1ae0*/  FMUL.FTZ R225, R185, R200 ;  /* 0x000000c8b9e17220 */ /* 0x008fc40000410000 */
[----:B------:R-:W-:Y:S02]  /*1af0*/  FFMA.FTZ R185, R5, R199, RZ ;  /* 0x000000c705b97223 */ /* 0x000fe400000100ff */
[----:B------:R-:W-:Y:S02]  /*1b00*/  FADD.FTZ R184, R184, R243 ;  /* 0x000000f3b8b87221 */ /* 0x000fe40000010000 */
[----:B------:R-:W-:Y:S02]  /*1b10*/  FFMA.FTZ R185, R244, R243, R185 ;  /* 0x000000f3f4b97223 */ /* 0x000fe400000100b9 */
[----:B------:R-:W-:Y:S02]  /*1b20*/  FADD.FTZ R184, R184, R241 ;  /* 0x000000f1b8b87221 */ /* 0x000fe40000010000 */
[----:B------:R-:W-:Y:S02]  /*1b30*/  FFMA.FTZ R185, R242, R241, R185 ;  /* 0x000000f1f2b97223 */ /* 0x000fe400000100b9 */
[----:B----4-:R-:W-:-:S02]  /*1b40*/  FMUL.FTZ R219, R186, R201 ;  /* 0x000000c9badb7220 */ /* 0x010fc40000410000 */
[----:B------:R-:W-:Y:S02]  /*1b50*/  FADD.FTZ R184, R184, R239 ;  /* 0x000000efb8b87221 */ /* 0x000fe40000010000 */
[----:B------:R-:W-:Y:S02]  /*1b60*/  FFMA.FTZ R186, R240, R239, R185 ;  /* 0x000000eff0ba7223 */ /* 0x000fe400000100b9 */
[----:B------:R-:W-:Y:S02]  /*1b70*/  FMUL.FTZ R227, R188, R216 ;  /* 0x000000d8bce37220 */ /* 0x000fe40000410000 */
[----:B------:R-:W-:Y:S01]  /*1b80*/  FADD.FTZ R185, R184, R237 ;  /* 0x000000edb8b97221 */ /* 0x000fe20000010000 */
[----:B------:R-:W2:Y:S01]  /*1b90*/  LDL R188, [R1+0x48] ;  /* 0x0000480001bc7983 */ /* 0x000ea20000100800 */
[----:B------:R-:W-:Y:S02]  /*1ba0*/  FFMA.FTZ R184, R238, R237, R186 ;  /* 0x000000edeeb87223 */ /* 0x000fe400000100ba */
[----:B------:R-:W-:Y:S01]  /*1bb0*/  FMUL.FTZ R221, R187, R205 ;  /* 0x000000cdbbdd7220 */ /* 0x000fe20000410000 */
[----:B------:R-:W3:Y:S04]  /*1bc0*/  LDL R186, [R1+0x3c] ;  /* 0x00003c0001ba7983 */ /* 0x000ee80000100800 */
[----:B------:R-:W4:Y:S01]  /*1bd0*/  LDL R187, [R1+0x40] ;  /* 0x0000400001bb7983 */ /* 0x000f220000100800 */
[--C-:B------:R-:W-:Y:S01]  /*1be0*/  PRMT R209, RZ, 0x5410, R220.reuse ;  /* 0x00005410ffd17816 */ /* 0x100fe200000000dc */
[C---:B------:R-:W-:Y:S01]  /*1bf0*/  FMUL.FTZ R226, R2.reuse, R190 ;  /* 0x000000be02e27220 */ /* 0x040fe20000410000 */
[----:B------:R-:W-:Y:S01]  /*1c00*/  PRMT R208, RZ, 0x7610, R220 ;  /* 0x00007610ffd07816 */ /* 0x000fe200000000dc */
[----:B------:R-:W-:Y:S01]  /*1c10*/  FMUL.FTZ R220, R2, R197 ;  /* 0x000000c502dc7220 */ /* 0x000fe20000410000 */
[----:B------:R-:W4:Y:S01]  /*1c20*/  LDL R190, [R1+0x44] ;  /* 0x0000440001be7983 */ /* 0x000f220000100800 */
[----:B------:R-:W-:-:S02]  /*1c30*/  FFMA.FTZ R66, R226, R200, R66 ;  /* 0x000000c8e2427223 */ /* 0x000fc40000010042 */
[----:B------:R-:W-:Y:S02]  /*1c40*/  FADD.FTZ R142, R142, R200 ;  /* 0x000000c88e8e7221 */ /* 0x000fe40000010000 */
[----:B------:R-:W-:Y:S02]  /*1c50*/  FADD.FTZ R137, R137, R201 ;  /* 0x000000c989897221 */ /* 0x000fe40000010000 */
[----:B------:R-:W-:Y:S02]  /*1c60*/  FFMA.FTZ R69, R220, R201, R69 ;  /* 0x000000c9dc457223 */ /* 0x000fe40000010045 */
[C---:B------:R-:W-:Y:S02]  /*1c70*/  FMUL.FTZ R11, R2.reuse, R204 ;  /* 0x000000cc020b7220 */ /* 0x040fe40000410000 */
[----:B------:R-:W-:Y:S02]  /*1c80*/  FMUL.FTZ R10, R2, R203 ;  /* 0x000000cb020a7220 */ /* 0x000fe40000410000 */
[----:B------:R-:W-:-:S02]  /*1c90*/  FMUL.FTZ R200, R189, R206 ;  /* 0x000000cebdc87220 */ /* 0x000fc40000410000 */
[----:B------:R-:W4:Y:S01]  /*1ca0*/  LDL R189, [R1+0x38] ;  /* 0x0000380001bd7983 */ /* 0x000f220000100800 */
[----:B--2---:R-:W-:-:S03]  /*1cb0*/  FMUL.FTZ R201, R188, R209 ;  /* 0x000000d1bcc97220 */ /* 0x004fc60000410000 */
[----:B------:R-:W2:Y:S01]  /*1cc0*/  LDL R188, [R1+0x34] ;  /* 0x0000340001bc7983 */ /* 0x000ea20000100800 */
[----:B---3--:R-:W-:-:S03]  /*1cd0*/  FMUL.FTZ R204, R186, R210 ;  /* 0x000000d2bacc7220 */ /* 0x008fc60000410000 */
[----:B------:R-:W3:Y:S01]  /*1ce0*/  LDL R186, [R1+0x28] ;  /* 0x0000280001ba7983 */ /* 0x000ee20000100800 */
[----:B----4-:R-:W-:-:S03]  /*1cf0*/  FMUL.FTZ R203, R187, R211 ;  /* 0x000000d3bbcb7220 */ /* 0x010fc60000410000 */
[----:B------:R-:W4:Y:S01]  /*1d00*/  LDL R187, [R1+0x2c] ;  /* 0x00002c0001bb7983 */ /* 0x000f220000100800 */
[----:B------:R-:W-:Y:S01]  /*1d10*/  PRMT R212, RZ, 0x7610, R222 ;  /* 0x00007610ffd47816 */ /* 0x000fe200000000de */
[C---:B------:R-:W-:Y:S02]  /*1d20*/  FMUL.FTZ R222, R2.reuse, R196 ;  /* 0x000000c402de7220 */ /* 0x040fe40000410000 */
[C---:B------:R-:W-:Y:S02]  /*1d30*/  FMUL.FTZ R7, R2.reuse, R7 ;  /* 0x0000000702077220 */ /* 0x040fe40000410000 */
[C---:B------:R-:W-:Y:S02]  /*1d40*/  FMUL.FTZ R8, R2.reuse, R8 ;  /* 0x0000000802087220 */ /* 0x040fe40000410000 */
[C---:B------:R-:W-:Y:S02]  /*1d50*/  FMUL.FTZ R15, R2.reuse, R15 ;  /* 0x0000000f020f7220 */ /* 0x040fe40000410000 */
[----:B------:R-:W-:-:S02]  /*1d60*/  FMUL.FTZ R9, R2, R202 ;  /* 0x000000ca02097220 */ /* 0x000fc40000410000 */
[----:B------:R-:W-:Y:S02]  /*1d70*/  FADD.FTZ R136, R136, R205 ;  /* 0x000000cd88887221 */ /* 0x000fe40000010000 */
[----:B------:R-:W-:Y:S02]  /*1d80*/  FFMA.FTZ R68, R222, R205, R68 ;  /* 0x000000cdde447223 */ /* 0x000fe40000010044 */
[----:B------:R-:W-:Y:S02]  /*1d90*/  FADD.FTZ R139, R139, R206 ;  /* 0x000000ce8b8b7221 */ /* 0x000fe40000010000 */
[----:B------:R-:W-:Y:S02]  /*1da0*/  FFMA.FTZ R71, R6, R206, R71 ;  /* 0x000000ce06477223 */ /* 0x000fe40000010047 */
[----:B------:R-:W-:Y:S02]  /*1db0*/  FMUL.FTZ R224, R2, R191 ;  /* 0x000000bf02e07220 */ /* 0x000fe40000410000 */
[----:B------:R-:W-:Y:S01]  /*1dc0*/  FFMA.FTZ R72, R7, R209, R72 ;  /* 0x000000d107487223 */ /* 0x000fe20000010048 */
[----:B------:R-:W4:Y:S01]  /*1dd0*/  LDL R191, [R1+0x50] ;  /* 0x0000500001bf7983 */ /* 0x000f220000100800 */
[----:B------:R-:W-:-:S02]  /*1de0*/  FADD.FTZ R132, R132, R209 ;  /* 0x000000d184847221 */ /* 0x000fc40000010000 */
[-C--:B------:R-:W-:Y:S02]  /*1df0*/  FMUL.FTZ R202, R190, R208.reuse ;  /* 0x000000d0beca7220 */ /* 0x080fe40000410000 */
[----:B------:R-:W-:Y:S01]  /*1e00*/  FFMA.FTZ R73, R8, R208, R73 ;  /* 0x000000d008497223 */ /* 0x000fe20000010049 */
[----:B------:R-:W4:Y:S01]  /*1e10*/  LDL R190, [R1+0x30] ;  /* 0x0000300001be7983 */ /* 0x000f220000100800 */
[----:B------:R-:W-:Y:S02]  /*1e20*/  FMUL.FTZ R205, R189, R249 ;  /* 0x000000f9bdcd7220 */ /* 0x000fe40000410000 */
[----:B------:R-:W-:Y:S01]  /*1e30*/  FADD.FTZ R133, R133, R208 ;  /* 0x000000d085857221 */ /* 0x000fe20000010000 */
[----:B------:R-:W4:Y:S01]  /*1e40*/  LDL R189, [R1+0x24] ;  /* 0x0000240001bd7983 */ /* 0x000f220000100800 */
[----:B------:R-:W-:Y:S02]  /*1e50*/  FFMA.FTZ R80, R15, R93, R80 ;  /* 0x0000005d0f507223 */ /* 0x000fe40000010050 */
[----:B------:R-:W-:-:S02]  /*1e60*/  FADD.FTZ R124, R124, R93 ;  /* 0x0000005d7c7c7221 */ /* 0x000fc40000010000 */
[----:B--2---:R-:W-:Y:S02]  /*1e70*/  FMUL.FTZ R206, R188, R212 ;  /* 0x000000d4bcce7220 */ /* 0x004fe40000410000 */
[----:B------:R-:W2:Y:S01]  /*1e80*/  LDL R188, [R1+0x20] ;  /* 0x0000200001bc7983 */ /* 0x000ea20000100800 */
[----:B---3--:R-:W-:-:S03]  /*1e90*/  FMUL.FTZ R209, R186, R93 ;  /* 0x0000005dbad17220 */ /* 0x008fc60000410000 */
[----:B------:R0:W5:Y:S01]  /*1ea0*/  LDL.LU R93, [R1+0xa4] ;  /* 0x0000a400015d7983 */ /* 0x0001620000300800 */
[----:B----4-:R-:W-:-:S03]  /*1eb0*/  FMUL.FTZ R208, R187, R250 ;  /* 0x000000fabbd07220 */ /* 0x010fc60000410000 */
[----:B------:R-:W3:Y:S04]  /*1ec0*/  LDL R187, [R1+0x1c] ;  /* 0x00001c0001bb7983 */ /* 0x000ee80000100800 */
[----:B------:R-:W4:Y:S01]  /*1ed0*/  LDL R186, [R1+0x18] ;  /* 0x0000180001ba7983 */ /* 0x000f220000100800 */
[C---:B------:R-:W-:Y:S02]  /*1ee0*/  FMUL.FTZ R17, R2.reuse, R17 ;  /* 0x0000001102117220 */ /* 0x040fe40000410000 */
[C---:B------:R-:W-:Y:S02]  /*1ef0*/  FMUL.FTZ R12, R2.reuse, R12 ;  /* 0x0000000c020c7220 */ /* 0x040fe40000410000 */
[----:B------:R-:W-:Y:S02]  /*1f00*/  FMUL.FTZ R194, R2, R194 ;  /* 0x000000c202c27220 */ /* 0x000fe40000410000 */
[----:B------:R-:W-:-:S02]  /*1f10*/  FFMA.FTZ R74, R9, R211, R74 ;  /* 0x000000d3094a7223 */ /* 0x000fc4000001004a */
[----:B------:R-:W-:Y:S02]  /*1f20*/  FADD.FTZ R134, R134, R211 ;  /* 0x000000d386867221 */ /* 0x000fe40000010000 */
[----:B------:R-:W-:Y:S02]  /*1f30*/  FMUL.FTZ R195, R2, R195 ;  /* 0x000000c302c37220 */ /* 0x000fe40000410000 */
[----:B------:R-:W-:Y:S02]  /*1f40*/  FFMA.FTZ R82, R17, R92, R82 ;  /* 0x0000005c11527223 */ /* 0x000fe40000010052 */
[----:B------:R-:W-:Y:S02]  /*1f50*/  FADD.FTZ R126, R126, R92 ;  /* 0x0000005c7e7e7221 */ /* 0x000fe40000010000 */
[----:B------:R-:W-:Y:S02]  /*1f60*/  FADD.FTZ R129, R129, R212 ;  /* 0x000000d481817221 */ /* 0x000fe40000010000 */
[----:B------:R-:W-:-:S02]  /*1f70*/  FFMA.FTZ R77, R12, R212, R77 ;  /* 0x000000d40c4d7223 */ /* 0x000fc4000001004d */
[----:B------:R-:W-:Y:S02]  /*1f80*/  FFMA.FTZ R83, R194, R91, R83 ;  /* 0x0000005bc2537223 */ /* 0x000fe40000010053 */
[----:B------:R-:W-:Y:S02]  /*1f90*/  FADD.FTZ R127, R127, R91 ;  /* 0x0000005b7f7f7221 */ /* 0x000fe40000010000 */
[----:B------:R-:W-:Y:S02]  /*1fa0*/  FMUL.FTZ R196, R2, R213 ;  /* 0x000000d502c47220 */ /* 0x000fe40000410000 */
[----:B------:R-:W-:Y:S02]  /*1fb0*/  FADD.FTZ R120, R120, R90 ;  /* 0x0000005a78787221 */ /* 0x000fe40000010000 */
[----:B------:R-:W-:Y:S02]  /*1fc0*/  FFMA.FTZ R84, R195, R90, R84 ;  /* 0x0000005ac3547223 */ /* 0x000fe40000010054 */
[----:B--2---:R-:W-:-:S02]  /*1fd0*/  FMUL.FTZ R211, R188, R92 ;  /* 0x0000005cbcd37220 */ /* 0x004fc40000410000 */
[----:B------:R0:W5:Y:S04]  /*1fe0*/  LDL.LU R92, [R1+0xa0] ;  /* 0x0000a000015c7983 */ /* 0x0001680000300800 */
[----:B------:R-:W2:Y:S01]  /*1ff0*/  LDL R188, [R1+0x14] ;  /* 0x0000140001bc7983 */ /* 0x000ea20000100800 */
[----:B---3--:R-:W-:-:S03]  /*2000*/  FMUL.FTZ R212, R187, R91 ;  /* 0x0000005bbbd47220 */ /* 0x008fc60000410000 */
[----:B------:R0:W5:Y:S01]  /*2010*/  LDL.LU R91, [R1+0x9c] ;  /* 0x00009c00015b7983 */ /* 0x0001620000300800 */
[----:B----4-:R-:W-:-:S03]  /*2020*/  FMUL.FTZ R213, R186, R90 ;  /* 0x0000005abad57220 */ /* 0x010fc60000410000 */
[----:B------:R-:W3:Y:S04]  /*2030*/  LDL R187, [R1+0x10] ;  /* 0x0000100001bb7983 */ /* 0x000ee80000100800 */
[----:B------:R0:W5:Y:S04]  /*2040*/  LDL.LU R90, [R1+0x98] ;  /* 0x00009800015a7983 */ /* 0x0001680000300800 */
[----:B------:R-:W4:Y:S01]  /*2050*/  LDL R186, [R1+0xc] ;  /* 0x00000c0001ba7983 */ /* 0x000f220000100800 */
[C---:B------:R-:W-:Y:S02]  /*2060*/  FMUL.FTZ R218, R2.reuse, R198 ;  /* 0x000000c602da7220 */ /* 0x040fe40000410000 */
        /* <DEDUP_REMOVED lines=26> */
[----:B------:R-:W-:Y:S02]  /*2210*/  FFMA.FTZ R67, R224, R217, R67 ;  /* 0x000000d9e0437223 */ /* 0x000fe40000010043 */
[----:B------:R-:W-:Y:S02]  /*2220*/  FADD.FTZ R143, R143, R217 ;  /* 0x000000d98f8f7221 */ /* 0x000fe40000010000 */
[----:B--2---:R-:W-:Y:S02]  /*2230*/  FMUL.FTZ R214, R188, R89 ;  /* 0x00000059bcd67220 */ /* 0x004fe40000410000 */
[----:B------:R0:W5:Y:S01]  /*2240*/  LDL.LU R89, [R1+0x94] ;  /* 0x0000940001597983 */ /* 0x0001620000300800 */
[----:B---3--:R-:W-:-:S03]  /*2250*/  FMUL.FTZ R215, R187, R88 ;  /* 0x00000058bbd77220 */ /* 0x008fc60000410000 */
[----:B------:R0:W5:Y:S01]  /*2260*/  LDL.LU R88, [R1+0x90] ;  /* 0x0000900001587983 */ /* 0x0001620000300800 */
[----:B----4-:R-:W-:-:S03]  /*2270*/  FMUL.FTZ R216, R186, R0 ;  /* 0x00000000bad87220 */ /* 0x010fc60000410000 */
[----:B------:R0:W5:Y:S01]  /*2280*/  LDL.LU R0, [R1+0x8c] ;  /* 0x00008c0001007983 */ /* 0x0001620000300800 */
        /* <DEDUP_REMOVED lines=52> */
[----:B------:R-:W-:Y:S02]  /*25d0*/  FFMA.FTZ R81, R16, R252, R81 ;  /* 0x000000fc10517223 */ /* 0x000fe40000010051 */
[----:B------:R-:W-:-:S02]  /*25e0*/  FADD.FTZ R125, R125, R252 ;  /* 0x000000fc7d7d7221 */ /* 0x000fc40000010000 */
[----:B------:R-:W-:Y:S02]  /*25f0*/  FADD.FTZ R189, R185, R216 ;  /* 0x000000d8b9bd7221 */ /* 0x000fe40000010000 */
[----:B------:R-:W-:Y:S02]  /*2600*/  FFMA.FTZ R186, R198, R216, R184 ;  /* 0x000000d8c6ba7223 */ /* 0x000fe400000100b8 */
.L_x_4843:
[----:B0-----:R-:W-:Y:S05]  /*2610*/  BSYNC B0 ;  /* 0x0000000000007941 */ /* 0x001fea0003800000 */
.L_x_4841:
[----:B------:R-:W0:Y:S01]  /*2620*/  S2R R191, SR_TID.X ;  /* 0x0000000000bf7919 */ /* 0x000e220000002100 */
[----:B-----5:R-:W-:Y:S01]  /*2630*/  IMAD.MOV.U32 R185, RZ, RZ, R192 ;  /* 0x000000ffffb97224 */ /* 0x020fe200078e00c0 */
[----:B------:R-:W-:Y:S02]  /*2640*/  MOV R184, R22 ;  /* 0x0000001600b87202 */ /* 0x000fe40000000f00 */
[----:B------:R-:W-:Y:S02]  /*2650*/  LOP3.LUT P1, RZ, R248, 0xff, RZ, 0xc0, !PT ;  /* 0x000000fff8ff7812 */ /* 0x000fe4000782c0ff */
[----:B------:R-:W-:Y:S01]  /*2660*/  PRMT R249, R185, 0x7610, R249 ;  /* 0x00007610b9f97816 */ /* 0x000fe200000000f9 */
[----:B------:R-:W-:Y:S01]  /*2670*/  IMAD.MOV.U32 R185, RZ, RZ, R20 ;  /* 0x000000ffffb97224 */ /* 0x000fe200078e0014 */
[----:B------:R-:W-:-:S02]  /*2680*/  PRMT R187, R184, 0x7610, R187 ;  /* 0x00007610b8bb7816 */ /* 0x000fc400000000bb */
[----:B------:R-:W-:-:S03]  /*2690*/  MOV R184, R18 ;  /* 0x0000001200b87202 */ /* 0x000fc60000000f00 */
[----:B------:R1:W-:Y:S04]  /*26a0*/  STL.S16 [R1], R187 ;  /* 0x000000bb01007387 */ /* 0x0003e80000100600 */
[----:B------:R1:W-:Y:S04]  /*26b0*/  STL.S16 [R1+0x4], R185 ;  /* 0x000004b901007387 */ /* 0x0003e80000100600 */
[----:B------:R1:W-:Y:S01]  /*26c0*/  STL.S16 [R1+0x8], R184 ;  /* 0x000008b801007387 */ /* 0x0003e20000100600 */
[----:B0-----:R-:W-:Y:S02]  /*26d0*/  LOP3.LUT P0, RZ, R191, 0x1f, RZ, 0xc0, !PT ;  /* 0x0000001fbfff7812 */ /* 0x001fe4000780c0ff */
[----:B------:R-:W-:-:S04]  /*26e0*/  SHF.R.U32.HI R191, RZ, 0x5, R191 ;  /* 0x00000005ffbf7819 */ /* 0x000fc800000116bf */
[----:B------:R-:W-:-:S04]  /*26f0*/  LOP3.LUT R188, R191, 0x7fffffc, RZ, 0xc0, !PT ;  /* 0x07fffffcbfbc7812 */ /* 0x000fc800078ec0ff */
[----:B------:R-:W-:Y:S01]  /*2700*/  @!P1 IADD3 R188, R188, 0x4, RZ ;  /* 0x00000004bcbc9810 */ /* 0x000fe20007ffe0ff */
[----:B------:R-:W-:Y:S05]  /*2710*/  BRA.DIV ~URZ, `(.L_x_4844) ;  /* 0x000047327f007947 */ /* 0x000fea000b800000 */
[----:B-1----:R0:W1:Y:S02]  /*2720*/  SHFL.DOWN PT, R190, R189, 0x10, 0x1f ;  /* 0x0a001f00bdbe7f89 */ /* 0x00206400000e0000 */
.L_x_4981:
        /* <DEDUP_REMOVED lines=18> */
.L_x_4982:
[----:B--2---:R-:W-:Y:S01]  /*2850*/  @!P0 LOP3.LUT R187, R191, 0x3, RZ, 0xc0, !PT ;  /* 0x00000003bfbb8812 */ /* 0x004fe200078ec0ff */
[----:B------:R-:W-:Y:S01]  /*2860*/  FADD.FTZ R184, R190, R189 ;  /* 0x000000bdbeb87221 */ /* 0x000fe20000010000 */
[----:B------:R-:W-:Y:S01]  /*2870*/  WARPSYNC 0xffffffff ;  /* 0xffffffff00007948 */ /* 0x000fe20003800000 */
[----:B0-----:R-:W-:Y:S01]  /*2880*/  FADD.FTZ R185, R185, R186 ;  /* 0x000000bab9b97221 */ /* 0x001fe20000010000 */
[----:B------:R-:W-:Y:S01]  /*2890*/  ISETP.GE.AND P5, PT, R4, 0x1, PT ;  /* 0x000000010400780c */ /* 0x000fe20003fa6270 */
[----:B------:R-:W-:Y:S01]  /*28a0*/  @!P0 IMAD.IADD R187, R188, 0x1, R187 ;  /* 0x00000001bcbb8824 */ /* 0x000fe200078e02bb */
[----:B------:R-:W0:Y:S04]  /*28b0*/  S2R R250, SR_TID.X ;  /* 0x0000000000fa7919 */ /* 0x000e280000002100 */
[----:B------:R-:W-:Y:S04]  /*28c0*/  @!P0 STS.64 [R187.X8+0x4000], R184 ;  /* 0x004000b8bb008388 */ /* 0x000fe80000008a00 */
[----:B------:R-:W-:Y:S03]  /*28d0*/  BAR.SYNC.DEFER_BLOCKING 0x0 ;  /* 0x0000000000007b1d */ /* 0x000fe60000010000 */
[----:B------:R-:W-:-:S05]  /*28e0*/  @P5 IADD3 R4, R4, -0x1, RZ ;  /* 0xffffffff04045810 */ /* 0x000fca0007ffe0ff */
[----:B------:R-:W-:Y:S01]  /*28f0*/  @P5 IMAD R4, R4, c[0x0][0x168], RZ ;  /* 0x00005a0004045a24 */ /* 0x000fe200078e02ff */
[----:B------:R-:W-:Y:S02]  /*2900*/  @!P4 ISETP.NE.U32.AND P1, PT, RZ, c[0x0][0x218], PT ;  /* 0x00008600ff00ca0c */ /* 0x000fe40003f25070 */
[----:B0-----:R-:W-:Y:S01]  /*2910*/  LOP3.LUT R250, R250, 0x7f, RZ, 0xc0, !PT ;  /* 0x0000007ffafa7812 */ /* 0x001fe200078ec0ff */
[----:B-1----:R-:W0:Y:S04]  /*2920*/  LDS.128 R184, [R188.X8+0x4000] ;  /* 0x00400000bcb87984 */ /* 0x002e280000008c00 */
[----:B------:R-:W1:Y:S01]  /*2930*/  LDS.128 R188, [R188.X8+0x4010] ;  /* 0x00401000bcbc7984 */ /* 0x000e620000008c00 */
[----:B------:R-:W-:Y:S01]  /*2940*/  @!P4 ISETP.NE.AND.EX P1, PT, RZ, c[0x0][0x21c], PT, P1 ;  /* 0x00008700ff00ca0c */ /* 0x000fe20003f25310 */
[----:B------:R-:W-:Y:S01]  /*2950*/  BSSY B0, `(.L_x_4846) ;  /* 0x000001f000007945 */ /* 0x000fe20003800000 */
[----:B------:R-:W-:-:S02]  /*2960*/  @!P4 ISETP.NE.U32.AND P2, PT, RZ, c[0x0][0x218], PT ;  /* 0x00008600ff00ca0c */ /* 0x000fc40003f45070 */
[----:B------:R-:W-:Y:S01]  /*2970*/  @!P4 ISETP.NE.U32.AND P0, PT, RZ, c[0x0][0x218], PT ;  /* 0x00008600ff00ca0c */ /* 0x000fe20003f05070 */
[----:B0-----:R-:W-:Y:S02]  /*2980*/  FADD.FTZ R184, RZ, R184 ;  /* 0x000000b8ffb87221 */ /* 0x001fe40000010000 */
[----:B------:R-:W-:Y:S02]  /*2990*/  FADD.FTZ R185, RZ, R185 ;  /* 0x000000b9ffb97221 */ /* 0x000fe40000010000 */
[----:B------:R-:W-:Y:S01]  /*29a0*/  FADD.FTZ R186, R186, R184 ;  /* 0x000000b8baba7221 */ /* 0x000fe20000010000 */
[----:B------:R-:W-:Y:S01]  /*29b0*/  @P5 SHF.R.S32.HI R184, RZ, 0x1f, R4 ;  /* 0x0000001fffb85819 */ /* 0x000fe20000011404 */
[----:B------:R-:W-:Y:S02]  /*29c0*/  FADD.FTZ R187, R187, R185 ;  /* 0x000000b9bbbb7221 */ /* 0x000fe40000010000 */
[----:B-1----:R-:W-:Y:S01]  /*29d0*/  FADD.FTZ R186, R186, R188 ;  /* 0x000000bcbaba7221 */ /* 0x002fe20000010000 */
[----:B------:R-:W-:Y:S01]  /*29e0*/  @P5 LEA.HI R184, R184, R4, RZ, 0x3 ;  /* 0x00000004b8b85211 */ /* 0x000fe200078f18ff */
[----:B------:R-:W-:Y:S01]  /*29f0*/  HFMA2.MMA R4, -RZ, RZ, 0, 0 ;  /* 0x00000000ff047435 */ /* 0x000fe200000001ff */
[----:B------:R-:W-:-:S05]  /*2a00*/  FADD.FTZ R187, R187, R189 ;  /* 0x000000bdbbbb7221 */ /* 0x000fca0000010000 */
[----:B------:R-:W-:Y:S01]  /*2a10*/  @P5 LEA.HI.SX32 R4, R184, R250, 0x1d ;  /* 0x000000fab8045211 */ /* 0x000fe200078feaff */
[----:B------:R-:W-:Y:S02]  /*2a20*/  @P5 IMAD.MOV.U32 R184, RZ, RZ, 0x10 ;  /* 0x00000010ffb85424 */ /* 0x000fe400078e00ff */
[----:B------:R-:W-:Y:S02]  /*2a30*/  FADD.FTZ R190, R190, R186 ;  /* 0x000000babebe7221 */ /* 0x000fe40000010000 */
[----:B------:R-:W-:-:S04]  /*2a40*/  @P5 IMAD.WIDE.U32 R184, R4, R184, c[0x0][0x170] ;  /* 0x00005c0004b85625 */ /* 0x000fc800078e00b8 */
[----:B------:R-:W-:Y:S01]  /*2a50*/  FADD.FTZ R191, R191, R187 ;  /* 0x000000bbbfbf7221 */ /* 0x000fe20000010000 */
[----:B------:R0:W5:Y:S01]  /*2a60*/  @P5 LDG.E.128 R168, [R184.64] ;  /* 0x00000004b8a85981 */ /* 0x000162000c1e1d00 */
[----:B------:R-:W-:Y:S02]  /*2a70*/  FMUL.FTZ R190, R190, c[0x0][0x1e0] ;  /* 0x00007800bebe7a20 */ /* 0x000fe40000410000 */
[----:B------:R-:W-:Y:S01]  /*2a80*/  FMUL.FTZ R191, R191, c[0x0][0x1e0] ;  /* 0x00007800bfbf7a20 */ /* 0x000fe20000410000 */
[----:B0-----:R-:W-:Y:S01]  /*2a90*/  @!P4 FSEL R184, R52, RZ, P1 ;  /* 0x000000ff34b8c208 */ /* 0x001fe20000800000 */
[----:B------:R-:W-:Y:S05]  /*2aa0*/  @!P4 BRA `(.L_x_4847) ;  /* 0x000000900000c947 */ /* 0x000fea0003800000 */
[----:B------:R-:W0:Y:S01]  /*2ab0*/  LDC.U8 R250, c[0x0][0x1f0] ;  /* 0x00007c00fffa7b82 */ /* 0x000e220000000000 */
[----:B------:R-:W-:-:S04]  /*2ac0*/  ISETP.NE.U32.AND P1, PT, RZ, c[0x0][0x218], PT ;  /* 0x00008600ff007a0c */ /* 0x000fc80003f25070 */
[----:B------:R-:W-:Y:S02]  /*2ad0*/  ISETP.NE.AND.EX P1, PT, RZ, c[0x0][0x21c], PT, P1 ;  /* 0x00008700ff007a0c */ /* 0x000fe40003f25310 */
[----:B0-----:R-:W-:-:S04]  /*2ae0*/  ISETP.NE.AND P6, PT, R250, RZ, PT ;  /* 0x000000fffa00720c */ /* 0x001fc80003fc5270 */
[----:B------:R-:W-:-:S05]  /*2af0*/  FSEL R184, R190, RZ, !P6 ;  /* 0x000000ffbeb87208 */ /* 0x000fca0007000000 */
[----:B------:R-:W-:-:S04]  /*2b00*/  FFMA.FTZ R184, R5, R191, R184 ;  /* 0x000000bf05b87223 */ /* 0x000fc800000100b8 */
[----:B------:R-:W-:-:S04]  /*2b10*/  FADD.FTZ R184, R199, -R184 ;  /* 0x800000b8c7b87221 */ /* 0x000fc80000010000 */
[----:B------:R-:W-:-:S04]  /*2b20*/  FMUL.FTZ R184, R2, R184 ;  /* 0x000000b802b87220 */ /* 0x000fc80000410000 */
[----:B------:R-:W-:Y:S02]  /*2b30*/  @P1 FADD.FTZ R184, R52, R184 ;  /* 0x000000b834b81221 */ /* 0x000fe40000010000 */
.L_x_4847:
[----:B------:R-:W-:Y:S05]  /*2b40*/  BSYNC B0 ;  /* 0x0000000000007941 */ /* 0x000fea0003800000 */
.L_x_4846:
[----:B------:R-:W-:Y:S01]  /*2b50*/  BSSY B0, `(.L_x_4848) ;  /* 0x0000010000007945 */ /* 0x000fe20003800000 */
[----:B------:R-:W-:Y:S02]  /*2b60*/  @!P4 ISETP.NE.U32.AND P1, PT, RZ, c[0x0][0x218], PT ;  /* 0x00008600ff00ca0c */ /* 0x000fe40003f25070 */
[----:B------:R-:W-:Y:S01]  /*2b70*/  @!P4 ISETP.NE.AND.EX P2, PT, RZ, c[0x0][0x21c], PT, P2 ;  /* 0x00008700ff00ca0c */ /* 0x000fe20003f45320 */
[----:B------:R-:W-:Y:S07]  /*2b80*/  @!P5 BRA `(.L_x_4849) ;  /* 0x000000c00000d947 */ /* 0x000fee0003800000 */
[----:B------:R-:W-:Y:S01]  /*2b90*/  LOP3.LUT P6, RZ, R249, 0xff, RZ, 0xc0, !PT ;  /* 0x000000fff9ff7812 */ /* 0x000fe200078cc0ff */
[----:B------:R-:W-:Y:S01]  /*2ba0*/  FMUL.FTZ R185, R184, c[0x0][0x1ec] ;  /* 0x00007b00b8b97a20 */ /* 0x000fe20000410000 */
[----:B------:R-:W-:-:S03]  /*2bb0*/  MOV R186, RZ ;  /* 0x000000ff00ba7202 */ /* 0x000fc60000000f00 */
        /* <DEDUP_REMOVED lines=9> */
.L_x_4849:
[----:B------:R-:W-:Y:S05]  /*2c50*/  BSYNC B0 ;  /* 0x0000000000007941 */ /* 0x000fea0003800000 */
.L_x_4848:
[----:B------:R-:W-:Y:S01]  /*2c60*/  BSSY B0, `(.L_x_4850) ;  /* 0x000000c000007945 */ /* 0x000fe20003800000 */
[----:B------:R-:W-:Y:S01]  /*2c70*/  @!P4 FSEL R185, R53, RZ, P2 ;  /* 0x000000ff35b9c208 */ /* 0x000fe20001000000 */
        /* <DEDUP_REMOVED lines=10> */
.L_x_4851:
[----:B------:R-:W-:Y:S05]  /*2d20*/  BSYNC B0 ;  /* 0x0000000000007941 */ /* 0x000fea0003800000 */
.L_x_4850:
[----:B------:R-:W-:Y:S01]  /*2d30*/  BSSY B0, `(.L_x_4852) ;  /* 0x0000010000007945 */ /* 0x000fe20003800000 */
[----:B------:R-:W-:Y:S02]  /*2d40*/  @!P4 ISETP.NE.U32.AND P2, PT, RZ, c[0x0][0x218], PT ;  /* 0x00008600ff00ca0c */ /* 0x000fe40003f45070 */
[----:B------:R-:W-:Y:S01]  /*2d50*/  @!P4 ISETP.NE.AND.EX P0, PT, RZ, c[0x0][0x21c], PT, P0 ;  /* 0x00008700ff00ca0c */ /* 0x000fe20003f05300 */
[----:B------:R-:W-:Y:S07]  /*2d60*/  @!P5 BRA `(.L_x_4853) ;  /* 0x000000c00000d947 */ /* 0x000fee0003800000 */
        /* <DEDUP_REMOVED lines=12> */
.L_x_4853:
[----:B------:R-:W-:Y:S05]  /*2e30*/  BSYNC B0 ;  /* 0x0000000000007941 */ /* 0x000fea0003800000 */
.L_x_4852:
        /* <DEDUP_REMOVED lines=12> */
.L_x_4855:
[----:B------:R-:W-:Y:S05]  /*2f00*/  BSYNC B0 ;  /* 0x0000000000007941 */ /* 0x000fea0003800000 */
.L_x_4854:
        /* <DEDUP_REMOVED lines=16> */
.L_x_4857:
[----:B------:R-:W-:Y:S05]  /*3010*/  BSYNC B0 ;  /* 0x0000000000007941 */ /* 0x000fea0003800000 */
.L_x_4856:
        /* <DEDUP_REMOVED lines=12> */
.L_x_4859:
[----:B------:R-:W-:Y:S05]  /*30e0*/  BSYNC B0 ;  /* 0x0000000000007941 */ /* 0x000fea0003800000 */
.L_x_4858:
        /* <DEDUP_REMOVED lines=16> */
.L_x_4861:
[----:B------:R-:W-:Y:S05]  /*31f0*/  BSYNC B0 ;  /* 0x0000000000007941 */ /* 0x000fea0003800000 */
.L_x_4860:
        /* <DEDUP_REMOVED lines=12> */
.L_x_4863:
[----:B------:R-:W-:Y:S05]  /*32c0*/  BSYNC B0 ;  /* 0x0000000000007941 */ /* 0x000fea0003800000 */
.L_x_4862:
[----:B------:R-:W-:Y:S01]  /*32d0*/  @!P4 ISETP.NE.U32.AND P2, PT, RZ, c[0x0][0x218], PT ;  /* 0x00008600ff00ca0c */ /* 0x000fe20003f45070 */
[----:B------:R-:W-:Y:S01]  /*32e0*/  BSSY B0, `(.L_x_4864) ;  /* 0x0000011000007945 */ /* 0x000fe20003800000 */
[----:B------:R-:W-:Y:S02]  /*32f0*/  @!P4 ISETP.NE.AND.EX P0, PT, RZ, c[0x0][0x21c], PT, P0 ;  /* 0x00008700ff00ca0c */ /* 0x000fe40003f05300 */
[----:B------:R-:W-:Y:S02]  /*3300*/  @!P4 ISETP.NE.AND.EX P1, PT, RZ, c[0x0][0x21c], PT, P1 ;  /* 0x00008700ff00ca0c */ /* 0x000fe40003f25310 */
        /* <DEDUP_REMOVED lines=14> */
.L_x_4865:
[----:B------:R-:W-:Y:S05]  /*33f0*/  BSYNC B0 ;  /* 0x0000000000007941 */ /* 0x000fea0003800000 */
.L_x_4864:
        /* <DEDUP_REMOVED lines=12> */
.L_x_4867:
[----:B------:R-:W-:Y:S05]  /*34c0*/  BSYNC B0 ;  /* 0x0000000000007941 */ /* 0x000fea0003800000 */
.L_x_4866:
[----:B------:R-:W-:Y:S01]  /*34d0*/  BSSY B0, `(.L_x_4868) ;  /* 0x000000e000007945 */ /* 0x000fe20003800000 */
        /* <DEDUP_REMOVED lines=13> */
.L_x_4869:
[----:B------:R-:W-:Y:S05]  /*35b0*/  BSYNC B0 ;  /* 0x0000000000007941 */ /* 0x000fea0003800000 */
.L_x_4868:
        /* <DEDUP_REMOVED lines=12> */
.L_x_4871:
[----:B------:R-:W-:Y:S05]  /*3680*/  BSYNC B0 ;  /* 0x0000000000007941 */ /* 0x000fea0003800000 */
.L_x_4870:
        /* <DEDUP_REMOVED lines=14> */
.L_x_4873:
[----:B------:R-:W-:Y:S05]  /*3770*/  BSYNC B0 ;  /* 0x0000000000007941 */ /* 0x000fea0003800000 */
.L_x_4872:
        /* <DEDUP_REMOVED lines=12> */
.L_x_4875:
[----:B------:R-:W-:Y:S05]  /*3840*/  BSYNC B0 ;  /* 0x0000000000007941 */ /* 0x000fea0003800000 */
.L_x_4874:
        /* <DEDUP_REMOVED lines=14> */
.L_x_4877:
[----:B------:R-:W-:Y:S05]  /*3930*/  BSYNC B0 ;  /* 0x0000000000007941 */ /* 0x000fea0003800000 */
.L_x_4876:
[----:B------:R-:W-:Y:S01]  /*3940*/  ISETP.NE.U32.AND P0, PT, RZ, c[0x0][0x258], PT ;  /* 0x00009600ff007a0c */ /* 0x000fe20003f05070 */
[----:B------:R-:W-:Y:S01]  /*3950*/  BSSY B0, `(.L_x_4878) ;  /* 0x000001a000007945 */ /* 0x000fe20003800000 */
[----:B------:R-:W-:Y:S02]  /*3960*/  ISETP.NE.U32.AND P1, PT, RZ, c[0x0][0x258], PT ;  /* 0x00009600ff007a0c */ /* 0x000fe40003f25070 */
[----:B------:R-:W-:Y:S02]  /*3970*/  ISETP.NE.AND.EX P0, PT, RZ, c[0x0][0x25c], PT, P0 ;  /* 0x00009700ff007a0c */ /* 0x000fe40003f05300 */
[----:B------:R-:W-:Y:S02]  /*3980*/  ISETP.NE.AND.EX P1, PT, RZ, c[0x0][0x25c], PT, P1 ;  /* 0x00009700ff007a0c */ /* 0x000fe40003f25310 */
[----:B------:R-:W-:Y:S02]  /*3990*/  @!P4 ISETP.NE.U32.AND P2, PT, RZ, c[0x0][0x218], PT ;  /* 0x00008600ff00ca0c */ /* 0x000fe40003f45070 */
[----:B------:R-:W-:-:S02]  /*39a0*/  SEL R184, R184, R176, P1 ;  /* 0x000000b0b8b87207 */ /* 0x000fc40000800000 */
[----:B------:R-:W-:Y:S02]  /*39b0*/  SEL R185, R185, R177, P1 ;  /* 0x000000b1b9b97207 */ /* 0x000fe40000800000 */
[----:B------:R-:W-:Y:S02]  /*39c0*/  SEL R186, R186, R178, P1 ;  /* 0x000000b2baba7207 */ /* 0x000fe40000800000 */
[----:B------:R-:W-:Y:S02]  /*39d0*/  SEL R187, R187, R179, P1 ;  /* 0x000000b3bbbb7207 */ /* 0x000fe40000800000 */
[----:B------:R-:W-:Y:S02]  /*39e0*/  @P0 MOV R188, 0x20 ;  /* 0x0000002000bc0802 */ /* 0x000fe40000000f00 */
[----:B------:R-:W-:-:S03]  /*39f0*/  @!P4 ISETP.NE.AND.EX P2, PT, RZ, c[0x0][0x21c], PT, P2 ;  /* 0x00008700ff00ca0c */ /* 0x000fc60003f45320 */
[----:B------:R-:W-:-:S05]  /*3a00*/  @P0 IMAD.WIDE.U32 R188, R3, R188, c[0x0][0x258] ;  /* 0x0000960003bc0625 */ /* 0x000fca00078e00bc */
[----:B------:R0:W-:Y:S02]  /*3a10*/  @P0 STG.E.128 [R188.64], R184 ;  /* 0x000000b8bc000986 */ /* 0x0001e4000c101d04 */
[----:B0-----:R-:W-:Y:S02]  /*3a20*/  SEL R184, R252, R180, P1 ;  /* 0x000000b4fcb87207 */ /* 0x001fe40000800000 */
[----:B------:R-:W-:Y:S02]  /*3a30*/  SEL R185, R251, R181, P1 ;  /* 0x000000b5fbb97207 */ /* 0x000fe40000800000 */
[----:B------:R-:W-:Y:S02]  /*3a40*/  SEL R186, R250, R182, P1 ;  /* 0x000000b6faba7207 */ /* 0x000fe40000800000 */
[----:B------:R-:W-:-:S05]  /*3a50*/  SEL R187, R249, R183, P1 ;  /* 0x000000b7f9bb7207 */ /* 0x000fca0000800000 */
[----:B------:R0:W-:Y:S02]  /*3a60*/  @P0 STG.E.128 [R188.64+0x10], R184 ;  /* 0x000010b8bc000986 */ /* 0x0001e4000c101d04 */
[----:B0-----:R-:W-:-:S04]  /*3a70*/  @P5 IMAD.MOV.U32 R184, RZ, RZ, 0x10 ;  /* 0x00000010ffb85424 */ /* 0x001fc800078e00ff */
[----:B------:R-:W-:-:S05]  /*3a80*/  @P5 IMAD.WIDE.U32 R184, R4, R184, c[0x0][0x248] ;  /* 0x0000920004b85625 */ /* 0x000fca00078e00b8 */
[----:B------:R0:W-:Y:S01]  /*3a90*/  @P5 STG.E.128 [R184.64], R172 ;  /* 0x000000acb8005986 */ /* 0x0001e2000c101d04 */
[----:B------:R-:W-:Y:S05]  /*3aa0*/  @!P5 BRA `(.L_x_4879) ;  /* 0x000000400000d947 */ /* 0x000fea0003800000 */
[----:B-----5:R-:W-:Y:S01]  /*3ab0*/  HFMA2.MMA R169, -RZ, RZ, 0, 9.5367431640625e-07 ;  /* 0x00000010ffa97435 */ /* 0x020fe200000001ff */
[----:B------:R-:W-:-:S09]  /*3ac0*/  IADD3 R168, R4, 0x80, RZ ;  /* 0x0000008004a87810 */ /* 0x000fd20007ffe0ff */
[----:B------:R-:W-:-:S06]  /*3ad0*/  IMAD.WIDE.U32 R168, R168, R169, c[0x0][0x170] ;  /* 0x00005c00a8a87625 */ /* 0x000fcc00078e00a9 */
[----:B------:R-:W5:Y:S02]  /*3ae0*/  LDG.E.128 R168, [R168.64] ;  /* 0x00000004a8a87981 */ /* 0x000f64000c1e1d00 */
.L_x_4879:
[----:B------:R-:W-:Y:S05]  /*3af0*/  BSYNC B0 ;  /* 0x0000000000007941 */ /* 0x000fea0003800000 */
.L_x_4878:
[----:B------:R-:W-:Y:S01]  /*3b00*/  BSSY B0, `(.L_x_4880) ;  /* 0x000000c000007945 */ /* 0x000fe20003800000 */
        /* <DEDUP_REMOVED lines=11> */
.L_x_4881:
[----:B------:R-:W-:Y:S05]  /*3bc0*/  BSYNC B0 ;  /* 0x0000000000007941 */ /* 0x000fea0003800000 */
.L_x_4880:
[----:B------:R-:W-:Y:S01]  /*3bd0*/  @!P4 ISETP.NE.U32.AND P2, PT, RZ, c[0x0][0x218], PT ;  /* 0x00008600ff00ca0c */ /* 0x000fe20003f45070 */
[----:B------:R-:W-:Y:S03]  /*3be0*/  BSSY B0, `(.L_x_4882) ;  /* 0x0000010000007945 */ /* 0x000fe60003800000 */
[----:B------:R-:W-:Y:S01]  /*3bf0*/  @!P4 ISETP.NE.AND.EX P2, PT, RZ, c[0x0][0x21c], PT, P2 ;  /* 0x00008700ff00ca0c */ /* 0x000fe20003f45320 */
[----:B------:R-:W-:Y:S07]  /*3c00*/  @!P5 BRA `(.L_x_4883) ;  /* 0x000000d00000d947 */ /* 0x000fee0003800000 */
[----:B------:R-:W2:Y:S01]  /*3c10*/  LDL.LU R3, [R1] ;  /* 0x0000000001037983 */ /* 0x000ea20000300800 */
[----:B------:R-:W-:Y:S01]  /*3c20*/  IMAD.MOV.U32 R185, RZ, RZ, RZ ;  /* 0x000000ffffb97224 */ /* 0x000fe200078e00ff */
[----:B--2---:R-:W-:Y:S01]  /*3c30*/  LOP3.LUT P6, RZ, R3, 0xff, RZ, 0xc0, !PT ;  /* 0x000000ff03ff7812 */ /* 0x004fe200078cc0ff */
[----:B------:R-:W-:-:S04]  /*3c40*/  FMUL.FTZ R3, R184, c[0x0][0x1ec] ;  /* 0x00007b00b8037a20 */ /* 0x000fc80000410000 */
        /* <DEDUP_REMOVED lines=9> */
.L_x_4883:
[----:B------:R-:W-:Y:S05]  /*3ce0*/  BSYNC B0 ;  /* 0x0000000000007941 */ /* 0x000fea0003800000 */
.L_x_4882:
        /* <DEDUP_REMOVED lines=12> */
.L_x_4885:
[----:B------:R-:W-:Y:S05]  /*3db0*/  BSYNC B0 ;  /* 0x0000000000007941 */ /* 0x000fea0003800000 */
.L_x_4884:
[----:B------:R-:W-:Y:S01]  /*3dc0*/  @!P4 ISETP.NE.U32.AND P2, PT, RZ, c[0x0][0x218], PT ;  /* 0x00008600ff00ca0c */ /* 0x000fe20003f45070 */
[----:B------:R-:W-:Y:S03]  /*3dd0*/  BSSY B0, `(.L_x_4886) ;  /* 0x000000f000007945 */ /* 0x000fe60003800000 */
[----:B------:R-:W-:Y:S01]  /*3de0*/  @!P4 ISETP.NE.AND.EX P2, PT, RZ, c[0x0][0x21c], PT, P2 ;  /* 0x00008700ff00ca0c */ /* 0x000fe20003f45320 */
[----:B------:R-:W-:Y:S07]  /*3df0*/  @!P5 BRA `(.L_x_4887) ;  /* 0x000000c00000d947 */ /* 0x000fee0003800000 */
        /* <DEDUP_REMOVED lines=12> */
.L_x_4887:
[----:B------:R-:W-:Y:S05]  /*3ec0*/  BSYNC B0 ;  /* 0x0000000000007941 */ /* 0x000fea0003800000 */
.L_x_4886:
        /* <DEDUP_REMOVED lines=12> */
.L_x_4889:
[----:B------:R-:W-:Y:S05]  /*3f90*/  BSYNC B0 ;  /* 0x0000000000007941 */ /* 0x000fea0003800000 */
.L_x_4888:
[----:B------:R-:W-:Y:S01]  /*3fa0*/  @!P4 ISETP.NE.U32.AND P2, PT, RZ, c[0x0][0x218], PT ;  /* 0x00008600ff00ca0c */ /* 0x000fe20003f45070 */
[----:B------:R-:W-:Y:S01]  /*3fb0*/  @P0 IMAD.MOV.U32 R188, RZ, RZ, 0x20 ;  /* 0x00000020ffbc0424 */ /* 0x000fe200078e00ff */
[----:B------:R-:W-:Y:S01]  /*3fc0*/  BSSY B0, `(.L_x_4890) ;  /* 0x0000012000007945 */ /* 0x000fe20003800000 */
[----:B------:R-:W-:Y:S02]  /*3fd0*/  SEL R184, R184, R176, P1 ;  /* 0x000000b0b8b87207 */ /* 0x000fe40000800000 */
[----:B------:R-:W-:Y:S01]  /*3fe0*/  @!P4 ISETP.NE.AND.EX P2, PT, RZ, c[0x0][0x21c], PT, P2 ;  /* 0x00008700ff00ca0c */ /* 0x000fe20003f45320 */
[----:B------:R-:W-:Y:S01]  /*3ff0*/  @P0 IMAD.WIDE.U32 R188, R245, R188, c[0x0][0x258] ;  /* 0x00009600f5bc0625 */ /* 0x000fe200078e00bc */
[----:B------:R-:W-:Y:S01]  /*4000*/  SEL R185, R185, R177, P1 ;  /* 0x000000b1b9b97207 */ /* 0x000fe20000800000 */
        /* <DEDUP_REMOVED lines=13> */
.L_x_4891:
[----:B------:R-:W-:Y:S05]  /*40e0*/  BSYNC B0 ;  /* 0x0000000000007941 */ /* 0x000fea0003800000 */
.L_x_4890:
[----:B------:R-:W-:Y:S01]  /*40f0*/  BSSY B0, `(.L_x_4892) ;  /* 0x000000d000007945 */ /* 0x000fe20003800000 */
[----:B------:R-:W-:Y:S02]  /*4100*/  SEL R186, R186, R178, P1 ;  /* 0x000000b2baba7207 */ /* 0x000fe40000800000 */
        /* <DEDUP_REMOVED lines=11> */
.L_x_4893:
[----:B------:R-:W-:Y:S05]  /*41c0*/  BSYNC B0 ;  /* 0x0000000000007941 */ /* 0x000fea0003800000 */
.L_x_4892:
        /* <DEDUP_REMOVED lines=14> */
.L_x_4895:
[----:B------:R-:W-:Y:S05]  /*42b0*/  BSYNC B0 ;  /* 0x0000000000007941 */ /* 0x000fea0003800000 */
.L_x_4894:
[----:B------:R-:W-:Y:S01]  /*42c0*/  @!P4 ISETP.NE.U32.AND P2, PT, RZ, c[0x0][0x218], PT ;  /* 0x00008600ff00ca0c */ /* 0x000fe20003f45070 */
[----:B------:R-:W-:Y:S01]  /*42d0*/  BSSY B0, `(.L_x_4896) ;  /* 0x000000f000007945 */ /* 0x000fe20003800000 */
[----:B------:R-:W-:Y:S02]  /*42e0*/  SEL R187, R187, R179, P1 ;  /* 0x000000b3bbbb7207 */ /* 0x000fe40000800000 */
[----:B------:R-:W-:-:S03]  /*42f0*/  @!P4 ISETP.NE.AND.EX P2, PT, RZ, c[0x0][0x21c], PT, P2 ;  /* 0x00008700ff00ca0c */ /* 0x000fc60003f45320 */
[----:B------:R0:W-:Y:S02]  /*4300*/  @P0 STG.E.128 [R188.64], R184 ;  /* 0x000000b8bc000986 */ /* 0x0001e4000c101d04 */
        /* <DEDUP_REMOVED lines=11> */
.L_x_4897:
[----:B------:R-:W-:Y:S05]  /*43c0*/  BSYNC B0 ;  /* 0x0000000000007941 */ /* 0x000fea0003800000 */
.L_x_4896:
[----:B------:R-:W-:Y:S01]  /*43d0*/  @!P4 ISETP.NE.U32.AND P2, PT, RZ, c[0x0][0x218], PT ;  /* 0x00008600ff00ca0c */ /* 0x000fe20003f45070 */
[----:B------:R-:W-:Y:S03]  /*43e0*/  BSSY B0, `(.L_x_4898) ;  /* 0x000000f000007945 */ /* 0x000fe60003800000 */
        /* <DEDUP_REMOVED lines=14> */
.L_x_4899:
[----:B------:R-:W-:Y:S05]  /*44d0*/  BSYNC B0 ;  /* 0x0000000000007941 */ /* 0x000fea0003800000 */
.L_x_4898:
        /* <DEDUP_REMOVED lines=12> */
.L_x_4901:
[----:B------:R-:W-:Y:S05]  /*45a0*/  BSYNC B0 ;  /* 0x0000000000007941 */ /* 0x000fea0003800000 */
.L_x_4900:
        /* <DEDUP_REMOVED lines=16> */
.L_x_4903:
[----:B------:R-:W-:Y:S05]  /*46b0*/  BSYNC B0 ;  /* 0x0000000000007941 */ /* 0x000fea0003800000 */
.L_x_4902:
        /* <DEDUP_REMOVED lines=12> */
.L_x_4905:
[----:B------:R-:W-:Y:S05]  /*4780*/  BSYNC B0 ;  /* 0x0000000000007941 */ /* 0x000fea0003800000 */
.L_x_4904:
        /* <DEDUP_REMOVED lines=16> */
.L_x_4907:
[----:B------:R-:W-:Y:S05]  /*4890*/  BSYNC B0 ;  /* 0x0000000000007941 */ /* 0x000fea0003800000 */
.L_x_4906:
        /* <DEDUP_REMOVED lines=12> */
.L_x_4909:
[----:B------:R-:W-:Y:S05]  /*4960*/  BSYNC B0 ;  /* 0x0000000000007941 */ /* 0x000fea0003800000 */
.L_x_4908:
        /* <DEDUP_REMOVED lines=14> */
.L_x_4911:
[----:B------:R-:W-:Y:S05]  /*4a50*/  BSYNC B0 ;  /* 0x0000000000007941 */ /* 0x000fea0003800000 */
.L_x_4910:
[----:B------:R-:W-:Y:S01]  /*4a60*/  @P5 MOV R22, 0x10 ;  /* 0x0000001000165802 */ /* 0x000fe20000000f00 */
[----:B------:R-:W-:Y:S01]  /*4a70*/  BSSY B0, `(.L_x_4912) ;  /* 0x0000010000007945 */ /* 0x000fe20003800000 */
[----:B------:R-:W-:Y:S02]  /*4a80*/  @P5 IADD3 R23, R4, 0x80, RZ ;  /* 0x0000008004175810 */ /* 0x000fe40007ffe0ff */
[----:B------:R-:W-:Y:S02]  /*4a90*/  SEL R184, R184, R180, P1 ;  /* 0x000000b4b8b87207 */ /* 0x000fe40000800000 */
[----:B------:R-:W-:Y:S01]  /*4aa0*/  SEL R185, R185, R181, P1 ;  /* 0x000000b5b9b97207 */ /* 0x000fe20000800000 */
[----:B------:R-:W-:Y:S01]  /*4ab0*/  @P5 IMAD.WIDE.U32 R22, R23, R22, c[0x0][0x248] ;  /* 0x0000920017165625 */ /* 0x000fe200078e0016 */
[----:B------:R-:W-:Y:S02]  /*4ac0*/  SEL R186, R186, R182, P1 ;  /* 0x000000b6baba7207 */ /* 0x000fe40000800000 */
[----:B------:R-:W-:-:S02]  /*4ad0*/  SEL R187, R187, R183, P1 ;  /* 0x000000b7bbbb7207 */ /* 0x000fc40000800000 */
[----:B------:R-:W-:Y:S02]  /*4ae0*/  @!P4 ISETP.NE.U32.AND P2, PT, RZ, c[0x0][0x218], PT ;  /* 0x00008600ff00ca0c */ /* 0x000fe40003f45070 */
[----:B------:R-:W-:Y:S01]  /*4af0*/  IADD3 R3, R4, 0x100, RZ ;  /* 0x0000010004037810 */ /* 0x000fe20007ffe0ff */
[----:B------:R0:W-:Y:S01]  /*4b00*/  @P0 STG.E.128 [R188.64+0x10], R184 ;  /* 0x000010b8bc000986 */ /* 0x0001e2000c101d04 */
[----:B------:R-:W-:-:S03]  /*4b10*/  @!P4 ISETP.NE.AND.EX P2, PT, RZ, c[0x0][0x21c], PT, P2 ;  /* 0x00008700ff00ca0c */ /* 0x000fc60003f45320 */
[----:B------:R0:W-:Y:S01]  /*4b20*/  @P5 STG.E.128 [R22.64], R172 ;  /* 0x000000ac16005986 */ /* 0x0001e2000c101d04 */
[----:B------:R-:W-:Y:S05]  /*4b30*/  @!P5 BRA `(.L_x_4913) ;  /* 0x000000300000d947 */ /* 0x000fea0003800000 */
[----:B-----5:R-:W-:-:S04]  /*4b40*/  IMAD.MOV.U32 R168, RZ, RZ, 0x10 ;  /* 0x00000010ffa87424 */ /* 0x020fc800078e00ff */
[----:B------:R-:W-:-:S06]  /*4b50*/  IMAD.WIDE.U32 R168, R3, R168, c[0x0][0x170] ;  /* 0x00005c0003a87625 */ /* 0x000fcc00078e00a8 */
[----:B------:R-:W5:Y:S02]  /*4b60*/  LDG.E.128 R168, [R168.64] ;  /* 0x00000004a8a87981 */ /* 0x000f64000c1e1d00 */
.L_x_4913:
[----:B------:R-:W-:Y:S05]  /*4b70*/  BSYNC B0 ;  /* 0x0000000000007941 */ /* 0x000fea0003800000 */
.L_x_4912:
        /* <DEDUP_REMOVED lines=12> */
.L_x_4915:
[----:B------:R-:W-:Y:S05]  /*4c40*/  BSYNC B0 ;  /* 0x0000000000007941 */ /* 0x000fea0003800000 */
.L_x_4914:
[----:B------:R-:W-:Y:S01]  /*4c50*/  @!P4 ISETP.NE.U32.AND P2, PT, RZ, c[0x0][0x218], PT ;  /* 0x00008600ff00ca0c */ /* 0x000fe20003f45070 */
[----:B------:R-:W-:Y:S03]  /*4c60*/  BSSY B0, `(.L_x_4916) ;  /* 0x0000010000007945 */ /* 0x000fe60003800000 */
[----:B------:R-:W-:Y:S01]  /*4c70*/  @!P4 ISETP.NE.AND.EX P2, PT, RZ, c[0x0][0x21c], PT, P2 ;  /* 0x00008700ff00ca0c */ /* 0x000fe20003f45320 */
[----:B------:R-:W-:Y:S07]  /*4c80*/  @!P5 BRA `(.L_x_4917) ;  /* 0x000000d00000d947 */ /* 0x000fee0003800000 */
[----:B------:R-:W2:Y:S01]  /*4c90*/  LDL.LU R22, [R1+0x4] ;  /* 0x0000040001167983 */ /* 0x000ea20000300800 */
[----:B------:R-:W-:Y:S01]  /*4ca0*/  HFMA2.MMA R23, -RZ, RZ, 0, 0 ;  /* 0x00000000ff177435 */ /* 0x000fe200000001ff */
[----:B--2---:R-:W-:Y:S01]  /*4cb0*/  LOP3.LUT P6, RZ, R22, 0xff, RZ, 0xc0, !PT ;  /* 0x000000ff16ff7812 */ /* 0x004fe200078cc0ff */
[----:B------:R-:W-:-:S04]  /*4cc0*/  FMUL.FTZ R22, R184, c[0x0][0x1ec] ;  /* 0x00007b00b8167a20 */ /* 0x000fc80000410000 */
        /* <DEDUP_REMOVED lines=9> */
.L_x_4917:
[----:B------:R-:W-:Y:S05]  /*4d60*/  BSYNC B0 ;  /* 0x0000000000007941 */ /* 0x000fea0003800000 */
.L_x_4916:
        /* <DEDUP_REMOVED lines=12> */
.L_x_4919:
[----:B------:R-:W-:Y:S05]  /*4e30*/  BSYNC B0 ;  /* 0x0000000000007941 */ /* 0x000fea0003800000 */
.L_x_4918:
        /* <DEDUP_REMOVED lines=16> */
.L_x_4921:
[----:B------:R-:W-:Y:S05]  /*4f40*/  BSYNC B0 ;  /* 0x0000000000007941 */ /* 0x000fea0003800000 */
.L_x_4920:
        /* <DEDUP_REMOVED lines=12> */
.L_x_4923:
[----:B------:R-:W-:Y:S05]  /*5010*/  BSYNC B0 ;  /* 0x0000000000007941 */ /* 0x000fea0003800000 */
.L_x_4922:
[----:B------:R-:W-:Y:S01]  /*5020*/  @P0 MOV R188, 0x20 ;  /* 0x0000002000bc0802 */ /* 0x000fe20000000f00 */
[----:B------:R-:W-:Y:S01]  /*5030*/  BSSY B0, `(.L_x_4924) ;  /* 0x0000013000007945 */ /* 0x000fe20003800000 */
[----:B------:R-:W-:Y:S02]  /*5040*/  @!P4 ISETP.NE.U32.AND P2, PT, RZ, c[0x0][0x218], PT ;  /* 0x00008600ff00ca0c */ /* 0x000fe40003f45070 */
[----:B------:R-:W-:Y:S01]  /*5050*/  SEL R184, R184, R176, P1 ;  /* 0x000000b0b8b87207 */ /* 0x000fe20000800000 */
[----:B------:R-:W-:Y:S01]  /*5060*/  @P0 IMAD.WIDE.U32 R188, R246, R188, c[0x0][0x258] ;  /* 0x00009600f6bc0625 */ /* 0x000fe200078e00bc */
[----:B------:R-:W-:Y:S02]  /*5070*/  @!P4 ISETP.NE.AND.EX P2, PT, RZ, c[0x0][0x21c], PT, P2 ;  /* 0x00008700ff00ca0c */ /* 0x000fe40003f45320 */
[----:B------:R-:W-:Y:S01]  /*5080*/  SEL R185, R185, R177, P1 ;  /* 0x000000b1b9b97207 */ /* 0x000fe20000800000 */
[----:B------:R-:W-:Y:S05]  /*5090*/  @!P5 BRA `(.L_x_4925) ;  /* 0x000000c00000d947 */ /* 0x000fea0003800000 */
[----:B------:R-:W-:Y:S01]  /*50a0*/  LOP3.LUT P6, RZ, R20, 0xff0000, RZ, 0xc0, !PT ;  /* 0x00ff000014ff7812 */ /* 0x000fe200078cc0ff */
[----:B------:R-:W-:-:S02]  /*50b0*/  FMUL.FTZ R22, R186, c[0x0][0x1ec] ;  /* 0x00007b00ba167a20 */ /* 0x000fc40000410000 */
        /* <DEDUP_REMOVED lines=10> */
.L_x_4925:
[----:B------:R-:W-:Y:S05]  /*5160*/  BSYNC B0 ;  /* 0x0000000000007941 */ /* 0x000fea0003800000 */
.L_x_4924:
        /* <DEDUP_REMOVED lines=13> */
.L_x_4927:
[----:B------:R-:W-:Y:S05]  /*5240*/  BSYNC B0 ;  /* 0x0000000000007941 */ /* 0x000fea0003800000 */
.L_x_4926:
[----:B------:R-:W-:Y:S01]  /*5250*/  BSSY B0, `(.L_x_4928) ;  /* 0x000000e000007945 */ /* 0x000fe20003800000 */
        /* <DEDUP_REMOVED lines=13> */
.L_x_4929:
[----:B------:R-:W-:Y:S05]  /*5330*/  BSYNC B0 ;  /* 0x0000000000007941 */ /* 0x000fea0003800000 */
.L_x_4928:
        /* <DEDUP_REMOVED lines=16> */
.L_x_4931:
[----:B------:R-:W-:Y:S05]  /*5440*/  BSYNC B0 ;  /* 0x0000000000007941 */ /* 0x000fea0003800000 */
.L_x_4930:
        /* <DEDUP_REMOVED lines=16> */
.L_x_4933:
[----:B------:R-:W-:Y:S05]  /*5550*/  BSYNC B0 ;  /* 0x0000000000007941 */ /* 0x000fea0003800000 */
.L_x_4932:
        /* <DEDUP_REMOVED lines=12> */
.L_x_4935:
[----:B------:R-:W-:Y:S05]  /*5620*/  BSYNC B0 ;  /* 0x0000000000007941 */ /* 0x000fea0003800000 */
.L_x_4934:
        /* <DEDUP_REMOVED lines=16> */
.L_x_4937:
[----:B------:R-:W-:Y:S05]  /*5730*/  BSYNC B0 ;  /* 0x0000000000007941 */ /* 0x000fea0003800000 */
.L_x_4936:
        /* <DEDUP_REMOVED lines=12> */
.L_x_4939:
[----:B------:R-:W-:Y:S05]  /*5800*/  BSYNC B0 ;  /* 0x0000000000007941 */ /* 0x000fea0003800000 */
.L_x_4938:
        /* <DEDUP_REMOVED lines=16> */
.L_x_4941:
[----:B------:R-:W-:Y:S05]  /*5910*/  BSYNC B0 ;  /* 0x0000000000007941 */ /* 0x000fea0003800000 */
.L_x_4940:
        /* <DEDUP_REMOVED lines=12> */
.L_x_4943:
[----:B------:R-:W-:Y:S05]  /*59e0*/  BSYNC B0 ;  /* 0x0000000000007941 */ /* 0x000fea0003800000 */
.L_x_4942:
        /* <DEDUP_REMOVED lines=14> */
.L_x_4945:
[----:B------:R-:W-:Y:S05]  /*5ad0*/  BSYNC B0 ;  /* 0x0000000000007941 */ /* 0x000fea0003800000 */
.L_x_4944:
[----:B------:R-:W-:Y:S01]  /*5ae0*/  SEL R20, R185, R180, P1 ;  /* 0x000000b4b9147207 */ /* 0x000fe20000800000 */
[----:B------:R-:W-:Y:S01]  /*5af0*/  BSSY B0, `(.L_x_4946) ;  /* 0x000000f000007945 */ /* 0x000fe20003800000 */
[----:B------:R-:W-:Y:S02]  /*5b00*/  SEL R21, R184, R181, P1 ;  /* 0x000000b5b8157207 */ /* 0x000fe40000800000 */
[----:B------:R-:W-:Y:S02]  /*5b10*/  SEL R22, R22, R182, P1 ;  /* 0x000000b616167207 */ /* 0x000fe40000800000 */
[----:B------:R-:W-:Y:S02]  /*5b20*/  SEL R23, R23, R183, P1 ;  /* 0x000000b717177207 */ /* 0x000fe40000800000 */
[----:B------:R-:W-:Y:S02]  /*5b30*/  @!P4 ISETP.NE.U32.AND P2, PT, RZ, c[0x0][0x218], PT ;  /* 0x00008600ff00ca0c */ /* 0x000fe40003f45070 */
[----:B------:R-:W-:Y:S01]  /*5b40*/  IADD3 R4, R4, 0x180, RZ ;  /* 0x0000018004047810 */ /* 0x000fe20007ffe0ff */
[----:B------:R0:W-:Y:S01]  /*5b50*/  @P0 STG.E.128 [R188.64+0x10], R20 ;  /* 0x00001014bc000986 */ /* 0x0001e2000c101d04 */
[----:B------:R-:W-:Y:S01]  /*5b60*/  @!P4 ISETP.NE.AND.EX P2, PT, RZ, c[0x0][0x21c], PT, P2 ;  /* 0x00008700ff00ca0c */ /* 0x000fe20003f45320 */
[----:B0-----:R-:W-:-:S04]  /*5b70*/  @P5 IMAD.MOV.U32 R20, RZ, RZ, 0x10 ;  /* 0x00000010ff145424 */ /* 0x001fc800078e00ff */
[----:B------:R-:W-:-:S05]  /*5b80*/  @P5 IMAD.WIDE.U32 R20, R3, R20, c[0x0][0x248] ;  /* 0x0000920003145625 */ /* 0x000fca00078e0014 */
[----:B------:R0:W-:Y:S01]  /*5b90*/  @P5 STG.E.128 [R20.64], R172 ;  /* 0x000000ac14005986 */ /* 0x0001e2000c101d04 */
[----:B------:R-:W-:Y:S05]  /*5ba0*/  @!P5 BRA `(.L_x_4947) ;  /* 0x000000300000d947 */ /* 0x000fea0003800000 */
[----:B-----5:R-:W-:-:S05]  /*5bb0*/  MOV R168, 0x10 ;  /* 0x0000001000a87802 */ /* 0x020fca0000000f00 */
[----:B------:R-:W-:-:S06]  /*5bc0*/  IMAD.WIDE.U32 R168, R4, R168, c[0x0][0x170] ;  /* 0x00005c0004a87625 */ /* 0x000fcc00078e00a8 */
[----:B------:R-:W5:Y:S02]  /*5bd0*/  LDG.E.128 R168, [R168.64] ;  /* 0x00000004a8a87981 */ /* 0x000f64000c1e1d00 */
.L_x_4947:
[----:B------:R-:W-:Y:S05]  /*5be0*/  BSYNC B0 ;  /* 0x0000000000007941 */ /* 0x000fea0003800000 */
.L_x_4946:
[----:B------:R-:W-:Y:S01]  /*5bf0*/  BSSY B0, `(.L_x_4948) ;  /* 0x000000c000007945 */ /* 0x000fe20003800000 */
[----:B------:R-:W-:Y:S01]  /*5c00*/  @!P4 FSEL R3, R28, RZ, P2 ;  /* 0x000000ff1c03c208 */ /* 0x000fe20001000000 */
[----:B------:R-:W-:Y:S05]  /*5c10*/  @!P4 BRA `(.L_x_4949) ;  /* 0x000000900000c947 */ /* 0x000fea0003800000 */
[----:B0-----:R-:W0:Y:S01]  /*5c20*/  LDC.U8 R20, c[0x0][0x1f0] ;  /* 0x00007c00ff147b82 */ /* 0x001e220000000000 */
        /* <DEDUP_REMOVED lines=8> */
.L_x_4949:
[----:B------:R-:W-:Y:S05]  /*5cb0*/  BSYNC B0 ;  /* 0x0000000000007941 */ /* 0x000fea0003800000 */
.L_x_4948:
[----:B------:R-:W-:Y:S01]  /*5cc0*/  @!P4 ISETP.NE.U32.AND P2, PT, RZ, c[0x0][0x218], PT ;  /* 0x00008600ff00ca0c */ /* 0x000fe20003f45070 */
[----:B------:R-:W-:Y:S03]  /*5cd0*/  BSSY B0, `(.L_x_4950) ;  /* 0x0000010000007945 */ /* 0x000fe60003800000 */
[----:B------:R-:W-:Y:S01]  /*5ce0*/  @!P4 ISETP.NE.AND.EX P2, PT, RZ, c[0x0][0x21c], PT, P2 ;  /* 0x00008700ff00ca0c */ /* 0x000fe20003f45320 */
[----:B------:R-:W-:Y:S07]  /*5cf0*/  @!P5 BRA `(.L_x_4951) ;  /* 0x000000d00000d947 */ /* 0x000fee0003800000 */
[----:B0-----:R-:W2:Y:S01]  /*5d00*/  LDL.LU R20, [R1+0x8] ;  /* 0x0000080001147983 */ /* 0x001ea20000300800 */
        /* <DEDUP_REMOVED lines=12> */
.L_x_4951:
[----:B------:R-:W-:Y:S05]  /*5dd0*/  BSYNC B0 ;  /* 0x0000000000007941 */ /* 0x000fea0003800000 */
.L_x_4950:
        /* <DEDUP_REMOVED lines=12> */
.L_x_4953:
[----:B------:R-:W-:Y:S05]  /*5ea0*/  BSYNC B0 ;  /* 0x0000000000007941 */ /* 0x000fea0003800000 */
.L_x_4952:
        /* <DEDUP_REMOVED lines=16> */
.L_x_4955:
[----:B------:R-:W-:Y:S05]  /*5fb0*/  BSYNC B0 ;  /* 0x0000000000007941 */ /* 0x000fea0003800000 */
.L_x_4954:
        /* <DEDUP_REMOVED lines=12> */
.L_x_4957:
[----:B------:R-:W-:Y:S05]  /*6080*/  BSYNC B0 ;  /* 0x0000000000007941 */ /* 0x000fea0003800000 */
.L_x_4956:
        /* <DEDUP_REMOVED lines=16> */
.L_x_4959:
[----:B------:R-:W-:Y:S05]  /*6190*/  BSYNC B0 ;  /* 0x0000000000007941 */ /* 0x000fea0003800000 */
.L_x_4958:
        /* <DEDUP_REMOVED lines=12> */
.L_x_4961:
[----:B------:R-:W-:Y:S05]  /*6260*/  BSYNC B0 ;  /* 0x0000000000007941 */ /* 0x000fea0003800000 */
.L_x_4960:
        /* <DEDUP_REMOVED lines=16> */
.L_x_4963:
[----:B------:R-:W-:Y:S05]  /*6370*/  BSYNC B0 ;  /* 0x0000000000007941 */ /* 0x000fea0003800000 */
.L_x_4962:
        /* <DEDUP_REMOVED lines=12> */
.L_x_4965:
[----:B------:R-:W-:Y:S05]  /*6440*/  BSYNC B0 ;  /* 0x0000000000007941 */ /* 0x000fea0003800000 */
.L_x_4964:
        /* <DEDUP_REMOVED lines=16> */
.L_x_4967:
[----:B------:R-:W-:Y:S05]  /*6550*/  BSYNC B0 ;  /* 0x0000000000007941 */ /* 0x000fea0003800000 */
.L_x_4966:
        /* <DEDUP_REMOVED lines=12> */
.L_x_4969:
[----:B------:R-:W-:Y:S05]  /*6620*/  BSYNC B0 ;  /* 0x0000000000007941 */ /* 0x000fea0003800000 */
.L_x_4968:
        /* <DEDUP_REMOVED lines=16> */
.L_x_4971:
[----:B------:R-:W-:Y:S05]  /*6730*/  BSYNC B0 ;  /* 0x0000000000007941 */ /* 0x000fea0003800000 */
.L_x_4970:
        /* <DEDUP_REMOVED lines=12> */
.L_x_4973:
[----:B------:R-:W-:Y:S05]  /*6800*/  BSYNC B0 ;  /* 0x0000000000007941 */ /* 0x000fea0003800000 */
.L_x_4972:
        /* <DEDUP_REMOVED lines=16> */
.L_x_4975:
[----:B------:R-:W-:Y:S05]  /*6910*/  BSYNC B0 ;  /* 0x0000000000007941 */ /* 0x000fea0003800000 */
.L_x_4974:
[----:B------:R-:W-:Y:S01]  /*6920*/  BSSY B0, `(.L_x_4976) ;  /* 0x000000c000007945 */ /* 0x000fe20003800000 */
[----:B------:R-:W-:Y:S01]  /*6930*/  @!P4 FSEL R186, R27, RZ, P2 ;  /* 0x000000ff1bbac208 */ /* 0x000fe20001000000 */
[----:B------:R-:W-:Y:S05]  /*6940*/  @!P4 BRA `(.L_x_4977) ;  /* 0x000000900000c947 */ /* 0x000fea0003800000 */
[----:B------:R-:W0:Y:S02]  /*6950*/  LDC.U8 R187, c[0x0][0x1f0] ;  /* 0x00007c00ffbb7b82 */ /* 0x000e240000000000 */
[----:B0-----:R-:W-:-:S04]  /*6960*/  ISETP.NE.AND P2, PT, R187, RZ, PT ;  /* 0x000000ffbb00720c */ /* 0x001fc80003f45270 */
[----:B------:R-:W-:Y:S02]  /*6970*/  FSEL R190, R190, RZ, !P2 ;  /* 0x000000ffbebe7208 */ /* 0x000fe40005000000 */
[----:B------:R-:W-:-:S03]  /*6980*/  ISETP.NE.U32.AND P2, PT, RZ, c[0x0][0x218], PT ;  /* 0x00008600ff007a0c */ /* 0x000fc60003f45070 */
[----:B------:R-:W-:Y:S01]  /*6990*/  FFMA.FTZ R190, R198, R191, R190 ;  /* 0x000000bfc6be7223 */ /* 0x000fe200000100be */
[----:B------:R-:W-:-:S03]  /*69a0*/  ISETP.NE.AND.EX P2, PT, RZ, c[0x0][0x21c], PT, P2 ;  /* 0x00008700ff007a0c */ /* 0x000fc60003f45320 */
[----:B------:R-:W-:-:S04]  /*69b0*/  FADD.FTZ R190, R216, -R190 ;  /* 0x800000bed8be7221 */ /* 0x000fc80000010000 */
[----:B------:R-:W-:-:S06]  /*69c0*/  FMUL.FTZ R186, R2, R190 ;  /* 0x000000be02ba7220 */ /* 0x000fcc0000410000 */
[----:B------:R-:W-:Y:S02]  /*69d0*/  @P2 FADD.FTZ R186, R27, R186 ;  /* 0x000000ba1bba2221 */ /* 0x000fe40000010000 */
.L_x_4977:
[----:B------:R-:W-:Y:S05]  /*69e0*/  BSYNC B0 ;  /* 0x0000000000007941 */ /* 0x000fea0003800000 */
.L_x_4976:
[----:B------:R-:W-:Y:S01]  /*69f0*/  BSSY B0, `(.L_x_4978) ;  /* 0x0000016000007945 */ /* 0x000fe20003800000 */
[----:B------:R-:W-:Y:S02]  /*6a00*/  SEL R176, R3, R176, P1 ;  /* 0x000000b003b07207 */ /* 0x000fe40000800000 */
[----:B------:R-:W-:Y:S02]  /*6a10*/  SEL R177, R21, R177, P1 ;  /* 0x000000b115b17207 */ /* 0x000fe40000800000 */
[----:B------:R-:W-:Y:S02]  /*6a20*/  SEL R178, R22, R178, P1 ;  /* 0x000000b216b27207 */ /* 0x000fe40000800000 */
[----:B------:R-:W-:Y:S02]  /*6a30*/  SEL R179, R23, R179, P1 ;  /* 0x000000b317b37207 */ /* 0x000fe40000800000 */
[----:B------:R-:W-:Y:S02]  /*6a40*/  SEL R180, R184, R180, P1 ;  /* 0x000000b4b8b47207 */ /* 0x000fe40000800000 */
[----:B------:R-:W-:-:S02]  /*6a50*/  SEL R181, R185, R181, P1 ;  /* 0x000000b5b9b57207 */ /* 0x000fc40000800000 */
[----:B------:R-:W-:Y:S02]  /*6a60*/  SEL R182, R20, R182, P1 ;  /* 0x000000b614b67207 */ /* 0x000fe40000800000 */
        /* <DEDUP_REMOVED lines=14> */
.L_x_4979:
[----:B------:R-:W-:Y:S05]  /*6b50*/  BSYNC B0 ;  /* 0x0000000000007941 */ /* 0x000fea0003800000 */
.L_x_4978:
[----:B------:R-:W-:-:S05]  /*6b60*/  @P0 MOV R2, 0x20 ;  /* 0x0000002000020802 */ /* 0x000fca0000000f00 */
[----:B------:R-:W-:-:S05]  /*6b70*/  @P0 IMAD.WIDE.U32 R2, R247, R2, c[0x0][0x258] ;  /* 0x00009600f7020625 */ /* 0x000fca00078e0002 */
[----:B------:R-:W-:Y:S04]  /*6b80*/  @P0 STG.E.128 [R2.64], R176 ;  /* 0x000000b002000986 */ /* 0x000fe8000c101d04 */
[----:B------:R0:W-:Y:S01]  /*6b90*/  @P0 STG.E.128 [R2.64+0x10], R180 ;  /* 0x000010b402000986 */ /* 0x0001e2000c101d04 */
[----:B------:R-:W-:-:S04]  /*6ba0*/  LOP3.LUT P0, RZ, R248, 0xff, RZ, 0xc0, !PT ;  /* 0x000000fff8ff7812 */ /* 0x000fc8000780c0ff */
[----:B------:R-:W-:Y:S02]  /*6bb0*/  SEL R248, RZ, 0x1, P0 ;  /* 0x00000001fff87807 */ /* 0x000fe40000000000 */
[----:B0-----:R-:W-:-:S05]  /*6bc0*/  @P5 MOV R2, 0x10 ;  /* 0x0000001000025802 */ /* 0x001fca0000000f00 */
[----:B------:R-:W-:-:S05]  /*6bd0*/  @P5 IMAD.WIDE.U32 R2, R4, R2, c[0x0][0x248] ;  /* 0x0000920004025625 */ /* 0x000fca00078e0002 */
[----:B------:R0:W-:Y:S02]  /*6be0*/  @P5 STG.E.128 [R2.64], R172 ;  /* 0x000000ac02005986 */ /* 0x0001e4000c101d04 */
[----:B0----5:R-:W-:Y:S01]  /*6bf0*/  @P3 CALL.REL.NOINC `(.L_x_4840) ;  /* 0x0000001000003944 */ /* 0x021fe20003c00000 */
[----:B------:R-:W-:Y:S05]  /*6c00*/  BRA `(.L_x_4980) ;  /* 0xffff9f8000007947 */ /* 0x000fea000383ffff */
.L_x_4840:
        /* <DEDUP_REMOVED lines=36> */
.L_x_4844:
[----:B-1----:R-:W-:Y:S01]  /*6e50*/  HFMA2.MMA R187, -RZ, RZ, 0, 9.5367431640625e-07 ;  /* 0x00000010ffbb7435 */ /* 0x002fe200000001ff */
[----:B------:R-:W-:Y:S01]  /*6e60*/  MOV R185, R189 ;  /* 0x000000bd00b97202 */ /* 0x000fe20000000f00 */
[----:B------:R-:W-:Y:S01]  /*6e70*/  IMAD.MOV.U32 R252, RZ, RZ, 0x1f ;  /* 0x0000001ffffc7424 */ /* 0x000fe200078e00ff */
[----:B------:R-:W-:-:S02]  /*6e80*/  MOV R250, 0xffffffff ;  /* 0xffffffff00fa7802 */ /* 0x000fc40000000f00 */
[----:B------:R-:W-:Y:S02]  /*6e90*/  MOV R184, 0x6eb0 ;  /* 0x00006eb000b87802 */ /* 0x000fe40000000f00 */
[----:B------:R-:W-:Y:S05]  /*6ea0*/  CALL.REL.NOINC `($__internal_79_$__cuda_sm70_shflsync_down_p) ;  /* 0x0000046000007944 */ /* 0x000fea0003c00000 */
[----:B-1----:R-:W-:Y:S01]  /*6eb0*/  MOV R190, R187 ;  /* 0x000000bb00be7202 */ /* 0x002fe20000000f00 */
[----:B------:R-:W-:Y:S05]  /*6ec0*/  BRA `(.L_x_4981) ;  /* 0xffffb86000007947 */ /* 0x000fea000383ffff */
.L_x_4845:
[----:B------:R-:W-:Y:S01]  /*6ed0*/  HFMA2.MMA R187, -RZ, RZ, 0, 9.5367431640625e-07 ;  /* 0x00000010ffbb7435 */ /* 0x000fe200000001ff */
[----:B------:R-:W-:Y:S01]  /*6ee0*/  IMAD.MOV.U32 R185, RZ, RZ, R186 ;  /* 0x000000ffffb97224 */ /* 0x000fe200078e00ba */
[----:B------:R-:W-:Y:S01]  /*6ef0*/  MOV R252, 0x1f ;  /* 0x0000001f00fc7802 */ /* 0x000fe20000000f00 */
[----:B------:R-:W-:Y:S01]  /*6f00*/  IMAD.MOV.U32 R250, RZ, RZ, -0x1 ;  /* 0xfffffffffffa7424 */ /* 0x000fe200078e00ff */
[----:B------:R-:W-:Y:S02]  /*6f10*/  MOV R184, 0x6f30 ;  /* 0x00006f3000b87802 */ /* 0x000fe40000000f00 */
[----:B01----:R-:W-:Y:S05]  /*6f20*/  CALL.REL.NOINC `($__internal_79_$__cuda_sm70_shflsync_down_p) ;  /* 0x000003e000007944 */ /* 0x003fea0003c00000 */
[----:B------:R-:W-:Y:S01]  /*6f30*/  FADD.FTZ R189, R190, R189 ;  /* 0x000000bdbebd7221 */ /* 0x000fe20000010000 */
[----:B------:R-:W-:Y:S01]  /*6f40*/  MOV R252, 0x1f ;  /* 0x0000001f00fc7802 */ /* 0x000fe20000000f00 */
[----:B-1----:R-:W-:Y:S01]  /*6f50*/  FADD.FTZ R186, R186, R187 ;  /* 0x000000bbbaba7221 */ /* 0x002fe20000010000 */
[----:B------:R-:W-:Y:S01]  /*6f60*/  HFMA2.MMA R187, -RZ, RZ, 0, 4.76837158203125e-07 ;  /* 0x00000008ffbb7435 */ /* 0x000fe200000001ff */
[----:B------:R-:W-:Y:S01]  /*6f70*/  IMAD.MOV.U32 R250, RZ, RZ, -0x1 ;  /* 0xfffffffffffa7424 */ /* 0x000fe200078e00ff */
[----:B------:R-:W-:-:S02]  /*6f80*/  MOV R185, R189 ;  /* 0x000000bd00b97202 */ /* 0x000fc40000000f00 */
[----:B------:R-:W-:Y:S02]  /*6f90*/  MOV R184, 0x6fb0 ;  /* 0x00006fb000b87802 */ /* 0x000fe40000000f00 */
[----:B------:R-:W-:Y:S05]  /*6fa0*/  CALL.REL.NOINC `($__internal_79_$__cuda_sm70_shflsync_down_p) ;  /* 0x0000036000007944 */ /* 0x000fea0003c00000 */
[----:B-1----:R-:W-:Y:S01]  /*6fb0*/  MOV R190, R187 ;  /* 0x000000bb00be7202 */ /* 0x002fe20000000f00 */
[----:B------:R-:W-:Y:S01]  /*6fc0*/  HFMA2.MMA R187, -RZ, RZ, 0, 4.76837158203125e-07 ;  /* 0x00000008ffbb7435 */ /* 0x000fe200000001ff */
[----:B------:R-:W-:Y:S01]  /*6fd0*/  IMAD.MOV.U32 R185, RZ, RZ, R186 ;  /* 0x000000ffffb97224 */ /* 0x000fe200078e00ba */
[----:B------:R-:W-:Y:S01]  /*6fe0*/  MOV R252, 0x1f ;  /* 0x0000001f00fc7802 */ /* 0x000fe20000000f00 */
[----:B------:R-:W-:Y:S01]  /*6ff0*/  IMAD.MOV.U32 R250, RZ, RZ, -0x1 ;  /* 0xfffffffffffa7424 */ /* 0x000fe200078e00ff */
[----:B------:R-:W-:Y:S02]  /*7000*/  MOV R184, 0x7020 ;  /* 0x0000702000b87802 */ /* 0x000fe40000000f00 */
[----:B------:R-:W-:Y:S05]  /*7010*/  CALL.REL.NOINC `($__internal_79_$__cuda_sm70_shflsync_down_p) ;  /* 0x000002f000007944 */ /* 0x000fea0003c00000 */
[----:B------:R-:W-:Y:S01]  /*7020*/  FADD.FTZ R189, R190, R189 ;  /* 0x000000bdbebd7221 */ /* 0x000fe20000010000 */
[----:B------:R-:W-:Y:S01]  /*7030*/  MOV R252, 0x1f ;  /* 0x0000001f00fc7802 */ /* 0x000fe20000000f00 */
[----:B-1----:R-:W-:Y:S01]  /*7040*/  FADD.FTZ R186, R186, R187 ;  /* 0x000000bbbaba7221 */ /* 0x002fe20000010000 */
[----:B------:R-:W-:Y:S01]  /*7050*/  HFMA2.MMA R187, -RZ, RZ, 0, 2.384185791015625e-07 ;  /* 0x00000004ffbb7435 */ /* 0x000fe200000001ff */
[----:B------:R-:W-:Y:S01]  /*7060*/  IMAD.MOV.U32 R250, RZ, RZ, -0x1 ;  /* 0xfffffffffffa7424 */ /* 0x000fe200078e00ff */
[----:B------:R-:W-:-:S02]  /*7070*/  MOV R185, R189 ;  /* 0x000000bd00b97202 */ /* 0x000fc40000000f00 */
[----:B------:R-:W-:Y:S02]  /*7080*/  MOV R184, 0x70a0 ;  /* 0x000070a000b87802 */ /* 0x000fe40000000f00 */
[----:B------:R-:W-:Y:S05]  /*7090*/  CALL.REL.NOINC `($__internal_79_$__cuda_sm70_shflsync_down_p) ;  /* 0x0000027000007944 */ /* 0x000fea0003c00000 */
[----:B-1----:R-:W-:Y:S01]  /*70a0*/  MOV R190, R187 ;  /* 0x000000bb00be7202 */ /* 0x002fe20000000f00 */
[----:B------:R-:W-:Y:S01]  /*70b0*/  HFMA2.MMA R187, -RZ, RZ, 0, 2.384185791015625e-07 ;  /* 0x00000004ffbb7435 */ /* 0x000fe200000001ff */
        /* <DEDUP_REMOVED lines=8> */
[----:B------:R-:W-:Y:S01]  /*7140*/  HFMA2.MMA R187, -RZ, RZ, 0, 1.1920928955078125e-07 ;  /* 0x00000002ffbb7435 */ /* 0x000fe200000001ff */
[----:B------:R-:W-:Y:S01]  /*7150*/  IMAD.MOV.U32 R250, RZ, RZ, -0x1 ;  /* 0xfffffffffffa7424 */ /* 0x000fe200078e00ff */
[----:B------:R-:W-:-:S02]  /*7160*/  MOV R185, R189 ;  /* 0x000000bd00b97202 */ /* 0x000fc40000000f00 */
[----:B------:R-:W-:Y:S02]  /*7170*/  MOV R184, 0x7190 ;  /* 0x0000719000b87802 */ /* 0x000fe40000000f00 */
[----:B------:R-:W-:Y:S05]  /*7180*/  CALL.REL.NOINC `($__internal_79_$__cuda_sm70_shflsync_down_p) ;  /* 0x0000018000007944 */ /* 0x000fea0003c00000 */
[----:B-1----:R-:W-:Y:S01]  /*7190*/  MOV R190, R187 ;  /* 0x000000bb00be7202 */ /* 0x002fe20000000f00 */
[----:B------:R-:W-:Y:S01]  /*71a0*/  HFMA2.MMA R187, -RZ, RZ, 0, 1.1920928955078125e-07 ;  /* 0x00000002ffbb7435 */ /* 0x000fe200000001ff */
        /* <DEDUP_REMOVED lines=8> */
[----:B------:R-:W-:Y:S01]  /*7230*/  HFMA2.MMA R187, -RZ, RZ, 0, 5.9604644775390625e-08 ;  /* 0x00000001ffbb7435 */ /* 0x000fe200000001ff */
[----:B------:R-:W-:Y:S01]  /*7240*/  IMAD.MOV.U32 R250, RZ, RZ, -0x1 ;  /* 0xfffffffffffa7424 */ /* 0x000fe200078e00ff */
[----:B------:R-:W-:-:S02]  /*7250*/  MOV R185, R189 ;  /* 0x000000bd00b97202 */ /* 0x000fc40000000f00 */
[----:B------:R-:W-:Y:S02]  /*7260*/  MOV R184, 0x7280 ;  /* 0x0000728000b87802 */ /* 0x000fe40000000f00 */
[----:B------:R-:W-:Y:S05]  /*7270*/  CALL.REL.NOINC `($__internal_79_$__cuda_sm70_shflsync_down_p) ;  /* 0x0000009000007944 */ /* 0x000fea0003c00000 */
[----:B-1----:R-:W-:Y:S01]  /*7280*/  MOV R190, R187 ;  /* 0x000000bb00be7202 */ /* 0x002fe20000000f00 */
[----:B------:R-:W-:Y:S01]  /*7290*/  HFMA2.MMA R187, -RZ, RZ, 0, 5.9604644775390625e-08 ;  /* 0x00000001ffbb7435 */ /* 0x000fe200000001ff */
[----:B------:R-:W-:Y:S01]  /*72a0*/  IMAD.MOV.U32 R185, RZ, RZ, R186 ;  /* 0x000000ffffb97224 */ /* 0x000fe200078e00ba */
[----:B------:R-:W-:Y:S01]  /*72b0*/  MOV R252, 0x1f ;  /* 0x0000001f00fc7802 */ /* 0x000fe20000000f00 */
[----:B------:R-:W-:Y:S01]  /*72c0*/  IMAD.MOV.U32 R250, RZ, RZ, -0x1 ;  /* 0xfffffffffffa7424 */ /* 0x000fe200078e00ff */
[----:B------:R-:W-:Y:S02]  /*72d0*/  MOV R184, 0x72f0 ;  /* 0x000072f000b87802 */ /* 0x000fe40000000f00 */
[----:B------:R-:W-:Y:S05]  /*72e0*/  CALL.REL.NOINC `($__internal_79_$__cuda_sm70_shflsync_down_p) ;  /* 0x0000002000007944 */ /* 0x000fea0003c00000 */
[----:B-1----:R-:W-:Y:S01]  /*72f0*/  MOV R185, R187 ;  /* 0x000000bb00b97202 */ /* 0x002fe20000000f00 */
[----:B------:R-:W-:Y:S05]  /*7300*/  BRA `(.L_x_4982) ;  /* 0xffffb54000007947 */ /* 0x000fea000383ffff */
        .weak           $__internal_79_$__cuda_sm70_shflsync_down_p
        .type           $__internal_79_$__cuda_sm70_shflsync_down_p,@function
        .size           $__internal_79_$__cuda_sm70_shflsync_down_p,(.L_x_11813 - $__internal_79_$__cuda_sm70_shflsync_down_p)
$__internal_79_$__cuda_sm70_shflsync_down_p:
[----:B------:R-:W-:Y:S04]  /*7310*/  WARPSYNC R250 ;  /* 0x000000fa00007348 */ /* 0x000fe80003800000 */
[----:B------:R0:W1:Y:S02]  /*7320*/  SHFL.DOWN PT, R187, R185, R187, R252 ;  /* 0x080000bbb9bb7389 */ /* 0x00006400000e00fc */
[----:B0-----:R-:W-:-:S06]  /*7330*/  HFMA2.MMA R185, -RZ, RZ, 0, 0 ;  /* 0x00000000ffb97435 */ /* 0x001fcc00000001ff */
[----:B------:R-:W-:Y:S05]  /*7340*/  RET.REL.NODEC R184 `(_ZN10layer_norm13ln_bwd_kernelINS_13Kernel_traitsI13__nv_bfloat16S2_fS2_fjLj4096ELj1ELj1ELj4ELj16ENS_18Kernel_traits_baseILj4096ES2_S2_fS2_fjLj128EEEEELb1ELb1ELb1ELb1EEEvNS_9BwdParamsE) ;  /* 0xffff8cb0b8007950 */ /* 0x000fea0003c3ffff */
.L_x_4983:
        /* <DEDUP_REMOVED lines=11> */
.L_x_11813:


//--------------------- .text._ZN10layer_norm13ln_bwd_kernelINS_13Kernel_traitsIf13__nv_bfloat16fS2_fjLj4096ELj1ELj1ELj4ELj16ENS_18Kernel_traits_baseILj4096EfS2_fS2_fjLj128EEEEELb0ELb0ELb0ELb0EEEvNS_9BwdParamsE --------------------------
	.section	.text._ZN10layer_norm13ln_bwd_kernelINS_13Kernel_traitsIf13__nv_bfloat16fS2_fjLj4096ELj1ELj1ELj4ELj16ENS_18Kernel_traits_baseILj4096EfS2_fS2_fjLj128EEEEELb0ELb0ELb0ELb0EEEvNS_9BwdParamsE,"ax",@progbits
	.sectioninfo	@"SHI_REGISTERS=226"
	.align	128
        .global         _ZN10layer_norm13ln_bwd_kernelINS_13Kernel_traitsIf13__nv_bfloat16fS2_fjLj4096ELj1ELj1ELj4ELj16ENS_18Kernel_traits_baseILj4096EfS2_fS2_fjLj128EEEEELb0ELb0ELb0ELb0EEEvNS_9BwdParamsE
        .type           _ZN10layer_norm13ln_bwd_kernelINS_13Kernel_traitsIf13__nv_bfloat16fS2_fjLj4096ELj1ELj1ELj4ELj16ENS_18Kernel_traits_baseILj4096EfS2_fS2_fjLj128EEEEELb0ELb0ELb0ELb0EEEvNS_9BwdParamsE,@function
        .size           _ZN10layer_norm13ln_bwd_kernelINS_13Kernel_traitsIf13__nv_bfloat16fS2_fjLj4096ELj1ELj1ELj4ELj16ENS_18Kernel_traits_baseILj4096EfS2_fS2_fjLj128EEEEELb0ELb0ELb0ELb0EEEvNS_9BwdParamsE,(.L_x_11814 - _ZN10layer_norm13ln_bwd_kernelINS_13Kernel_traitsIf13__nv_bfloat16fS2_fjLj4096ELj1ELj1ELj4ELj16ENS_18Kernel_traits_baseILj4096EfS2_fS2_fjLj128EEEEELb0ELb0ELb0ELb0EEEvNS_9BwdParamsE)
        .other          _ZN10layer_norm13ln_bwd_kernelINS_13Kernel_traitsIf13__nv_bfloat16fS2_fjLj4096ELj1ELj1ELj4ELj16ENS_18Kernel_traits_baseILj4096EfS2_fS2_fjLj128EEEEELb0ELb0ELb0ELb0EEEvNS_9BwdParamsE,@"STO_CUDA_ENTRY STV_DEFAULT"
_ZN10layer_norm13ln_bwd_kernelINS_13Kernel_traitsIf13__nv_bfloat16fS2_fjLj4096ELj1ELj1ELj4ELj16ENS_18Kernel_traits_baseILj4096EfS2_fS2_fjLj128EEEEELb0ELb0ELb0ELb0EEEvNS_9BwdParamsE:
.text._ZN10layer_norm13ln_bwd_kernelINS_13Kernel_traitsIf13__nv_bfloat16fS2_fjLj4096ELj1ELj1ELj4ELj16ENS_18Kernel_traits_baseILj4096EfS2_fS2_fjLj128EEEEELb0ELb0ELb0ELb0EEEvNS_9BwdParamsE:
        /* <DEDUP_REMOVED lines=71> */
.L_x_5003:
[----:B------:R-:W-:Y:S02]  /*0470*/  MOV R164, 0x4 ;  /* 0x0000000400a47802 */ /* 0x000fe40000000f00 */
[----:B------:R-:W-:-:S02]  /*0480*/  ISETP.NE.U32.AND P0, PT, RZ, c[0x0][0x1c0], PT ;  /* 0x00007000ff007a0c */ /* 0x000fc40003f05070 */
[----:B------:R-:W-:Y:S01]  /*0490*/  SHF.R.S32.HI R0, RZ, 0x1f, R3 ;  /* 0x0000001fff007819 */ /* 0x000fe20000011403 */
[----:B------:R-:W-:Y:S01]  /*04a0*/  IMAD.WIDE R166, R3, R164, c[0x0][0x1a0] ;  /* 0x0000680003a67625 */ /* 0x000fe200078e02a4 */
[----:B------:R-:W-:-:S03]  /*04b0*/  ISETP.NE.AND.EX P0, PT, RZ, c[0x0][0x1c4], PT, P0 ;  /* 0x00007100ff007a0c */ /* 0x000fc60003f05300 */
[C---:B------:R-:W-:Y:S02]  /*04c0*/  IMAD.WIDE R164, R3.reuse, R164, c[0x0][0x1a8] ;  /* 0x00006a0003a47625 */ /* 0x040fe400078e02a4 */
[----:B------:R-:W2:Y:S04]  /*04d0*/  LDG.E R166, [R166.64] ;  /* 0x00000004a6a67981 */ /* 0x000ea8000c1e1900 */
[----:B-----5:R1:W5:Y:S04]  /*04e0*/  LDG.E R186, [R164.64] ;  /* 0x00000004a4ba7981 */ /* 0x020368000c1e1900 */
[----:B------:R-:W-:-:S04]  /*04f0*/  @P0 LEA R220, P1, R3, c[0x0][0x1c0], 0x1 ;  /* 0x0000700003dc0a11 */ /* 0x000fc800078208ff */
[C---:B------:R-:W-:Y:S01]  /*0500*/  @P0 LEA.HI.X R221, R3.reuse, c[0x0][0x1c4], R0, 0x1, P1 ;  /* 0x0000710003dd0a11 */ /* 0x040fe200008f0c00 */
[----:B------:R-:W-:Y:S01]  /*0510*/  IMAD R0, R3, c[0x0][0x168], RZ ;  /* 0x00005a0003007a24 */ /* 0x000fe200078e02ff */
[----:B0-----:R-:W-:Y:S01]  /*0520*/  ISETP.NE.AND P1, PT, R4, RZ, PT ;  /* 0x000000ff0400720c */ /* 0x001fe20003f25270 */
[----:B------:R-:W-:Y:S01]  /*0530*/  BSSY B0, `(.L_x_4985) ;  /* 0x0000058000007945 */ /* 0x000fe20003800000 */
[----:B------:R-:W-:Y:S01]  /*0540*/  CS2R R222, SRZ ;  /* 0x0000000000de7805 */ /* 0x000fe2000001ff00 */
[----:B------:R0:W5:Y:S01]  /*0550*/  @P0 LDG.E.U16 R220, [R220.64] ;  /* 0x00000004dcdc0981 */ /* 0x000162000c1e1500 */
[----:B------:R-:W-:-:S04]  /*0560*/  SHF.R.S32.HI R169, RZ, 0x1f, R0 ;  /* 0x0000001fffa97819 */ /* 0x000fc80000011400 */
[----:B------:R-:W-:Y:S02]  /*0570*/  LEA.HI R0, R169, R0, RZ, 0x3 ;  /* 0x00000000a9007211 */ /* 0x000fe400078f18ff */
[----:B------:R-:W-:-:S04]  /*0580*/  LOP3.LUT R169, R5, 0x7f, RZ, 0xc0, !PT ;  /* 0x0000007f05a97812 */ /* 0x000fc800078ec0ff */
[----:B------:R-:W-:-:S04]  /*0590*/  LEA.HI.SX32 R0, R0, R169, 0x1d ;  /* 0x000000a900007211 */ /* 0x000fc800078feaff */
[----:B0-----:R-:W-:Y:S02]  /*05a0*/  MOV R221, R0 ;  /* 0x0000000000dd7202 */ /* 0x001fe40000000f00 */
[----:B--2---:R-:W-:Y:S01]  /*05b0*/  FSEL R219, R166, RZ, !P1 ;  /* 0x000000ffa6db7208 */ /* 0x004fe20004800000 */
[----:B------:R-:W-:Y:S05]  /*05c0*/  @!P2 BRA `(.L_x_4986) ;  /* 0x000004e00000a947 */ /* 0x000fea0003800000 */
[----:B-1----:R-:W-:Y:S01]  /*05d0*/  HFMA2.MMA R169, -RZ, RZ, 0, 9.5367431640625e-07 ;  /* 0x00000010ffa97435 */ /* 0x002fe200000001ff */
        /* <DEDUP_REMOVED lines=12> */
[C---:B--2---:R-:W-:Y:S02]  /*06a0*/  FADD.FTZ R217, -R219.reuse, R165 ;  /* 0x000000a5dbd97221 */ /* 0x044fe40000010100 */
[----:B------:R-:W-:Y:S01]  /*06b0*/  FADD.FTZ R205, -R219, R164 ;  /* 0x000000a4dbcd7221 */ /* 0x000fe20000010100 */
[----:B----4-:R-:W-:-:S03]  /*06c0*/  PRMT R165, RZ, 0x5410, R168 ;  /* 0x00005410ffa57816 */ /* 0x010fc600000000a8 */
[----:B0----5:R-:W-:Y:S01]  /*06d0*/  FMUL.FTZ R189, R186, R205 ;  /* 0x000000cdbabd7220 */ /* 0x021fe20000410000 */
        /* <DEDUP_REMOVED lines=61> */
.L_x_4986:
[----:B-1----:R-:W-:Y:S05]  /*0ab0*/  BSYNC B0 ;  /* 0x0000000000007941 */ /* 0x002fea0003800000 */
.L_x_4985:
        /* <DEDUP_REMOVED lines=8> */
[----:B------:R-:W4:Y:S01]  /*0b40*/  LDG.E.128 R8, [R164.64+0x10] ;  /* 0x00001004a4087981 */ /* 0x000f22000c1e1d00 */
        /* <DEDUP_REMOVED lines=10> */
[C---:B------:R-:W-:Y:S01]  /*0bf0*/  FADD.FTZ R169, -R219.reuse, R14 ;  /* 0x0000000edba97221 */ /* 0x040fe20000010100 */
[----:B------:R-:W-:Y:S01]  /*0c00*/  PRMT R16, RZ, 0x7610, R16 ;  /* 0x00007610ff107816 */ /* 0x000fe20000000010 */
[C---:B------:R-:W-:Y:S01]  /*0c10*/  FADD.FTZ R171, -R219.reuse, R15 ;  /* 0x0000000fdbab7221 */ /* 0x040fe20000010100 */
[--C-:B------:R-:W-:Y:S01]  /*0c20*/  PRMT R173, RZ, 0x5410, R19.reuse ;  /* 0x00005410ffad7816 */ /* 0x100fe20000000013 */
[C---:B----4-:R-:W-:Y:S01]  /*0c30*/  FADD.FTZ R165, -R219.reuse, R10 ;  /* 0x0000000adba57221 */ /* 0x050fe20000010100 */
[----:B------:R-:W-:Y:S01]  /*0c40*/  PRMT R166, RZ, 0x7610, R19 ;  /* 0x00007610ffa67816 */ /* 0x000fe20000000013 */
[C---:B------:R-:W-:Y:S01]  /*0c50*/  FADD.FTZ R19, -R219.reuse, R9 ;  /* 0x00000009db137221 */ /* 0x040fe20000010100 */
[--C-:B------:R-:W-:Y:S01]  /*0c60*/  PRMT R15, RZ, 0x5410, R17.reuse ;  /* 0x00005410ff0f7816 */ /* 0x100fe20000000011 */
[----:B-----5:R-:W-:Y:S01]  /*0c70*/  FMUL.FTZ R7, R186, R7 ;  /* 0x00000007ba077220 */ /* 0x020fe20000410000 */
[----:B0-----:R-:W-:Y:S01]  /*0c80*/  PRMT R20, RZ, 0x7610, R17 ;  /* 0x00007610ff147816 */ /* 0x001fe20000000011 */
[----:B------:R-:W-:Y:S01]  /*0c90*/  FMUL.FTZ R10, R44, R13 ;  /* 0x0000000d2c0a7220 */ /* 0x000fe20000410000 */
[--C-:B------:R-:W-:Y:S01]  /*0ca0*/  PRMT R21, RZ, 0x5410, R18.reuse ;  /* 0x00005410ff157816 */ /* 0x100fe20000000012 */
[----:B------:R-:W-:Y:S01]  /*0cb0*/  FMUL.FTZ R9, R186, R169 ;  /* 0x000000a9ba097220 */ /* 0x000fe20000410000 */
[----:B------:R-:W-:Y:S01]  /*0cc0*/  PRMT R22, RZ, 0x7610, R18 ;  /* 0x00007610ff167816 */ /* 0x000fe20000000012 */
[----:B------:R-:W-:-:S02]  /*0cd0*/  FADD.FTZ R17, -R219, R8 ;  /* 0x00000008db117221 */ /* 0x000fc40000010100 */
[----:B------:R-:W-:Y:S02]  /*0ce0*/  FADD.FTZ R175, -R219, R11 ;  /* 0x0000000bdbaf7221 */ /* 0x000fe40000010100 */
[----:B------:R-:W-:Y:S02]  /*0cf0*/  FMUL.FTZ R8, R186, R167 ;  /* 0x000000a7ba087220 */ /* 0x000fe40000410000 */
[----:B------:R-:W-:Y:S02]  /*0d00*/  FMUL.FTZ R11, R45, R16 ;  /* 0x000000102d0b7220 */ /* 0x000fe40000410000 */
[----:B------:R-:W-:Y:S02]  /*0d10*/  FADD.FTZ R18, R223, R10 ;  /* 0x0000000adf127221 */ /* 0x000fe40000010000 */
[----:B------:R-:W-:Y:S02]  /*0d20*/  FFMA.FTZ R222, R7, R10, R222 ;  /* 0x0000000a07de7223 */ /* 0x000fe400000100de */
[----:B------:R-:W-:-:S02]  /*0d30*/  FADD.FTZ R106, R106, R15 ;  /* 0x0000000f6a6a7221 */ /* 0x000fc40000010000 */
[-C--:B------:R-:W-:Y:S02]  /*0d40*/  FFMA.FTZ R78, R9, R15.reuse, R78 ;  /* 0x0000000f094e7223 */ /* 0x080fe4000001004e */
[----:B------:R-:W-:Y:S02]  /*0d50*/  FMUL.FTZ R14, R46, R15 ;  /* 0x0000000f2e0e7220 */ /* 0x000fe40000410000 */
[C---:B------:R-:W-:Y:S02]  /*0d60*/  FMUL.FTZ R15, R186.reuse, R17 ;  /* 0x00000011ba0f7220 */ /* 0x040fe40000410000 */
        /* <DEDUP_REMOVED lines=30> */
[C---:B------:R-:W-:Y:S02]  /*0f50*/  FFMA.FTZ R222, R19.reuse, R20, R222 ;  /* 0x0000001413de7223 */ /* 0x040fe400000100de */
[----:B------:R-:W-:Y:S02]  /*0f60*/  FADD.FTZ R110, R110, R173 ;  /* 0x000000ad6e6e7221 */ /* 0x000fe40000010000 */
[----:B------:R-:W-:-:S02]  /*0f70*/  FFMA.FTZ R82, R19, R173, R82 ;  /* 0x000000ad13527223 */ /* 0x000fc40000010052 */
[----:B------:R-:W-:Y:S02]  /*0f80*/  FADD.FTZ R111, R111, R166 ;  /* 0x000000a66f6f7221 */ /* 0x000fe40000010000 */
[----:B------:R-:W-:Y:S02]  /*0f90*/  FFMA.FTZ R83, R22, R166, R83 ;  /* 0x000000a616537223 */ /* 0x000fe40000010053 */
[----:B------:R-:W-:Y:S02]  /*0fa0*/  FADD.FTZ R223, R164, R21 ;  /* 0x00000015a4df7221 */ /* 0x000fe40000010000 */
[----:B------:R-:W-:Y:S02]  /*0fb0*/  FFMA.FTZ R222, R22, R21, R222 ;  /* 0x0000001516de7223 */ /* 0x000fe400000100de */
.L_x_4988:
[----:B------:R-:W-:Y:S05]  /*0fc0*/  BSYNC B0 ;  /* 0x0000000000007941 */ /* 0x000fea0003800000 */
.L_x_4987:
        /* <DEDUP_REMOVED lines=17> */
[C---:B------:R-:W-:Y:S02]  /*10e0*/  FADD.FTZ R23, -R219.reuse, R164 ;  /* 0x000000a4db177221 */ /* 0x040fe40000010100 */
[C---:B------:R-:W-:Y:S01]  /*10f0*/  FADD.FTZ R179, -R219.reuse, R166 ;  /* 0x000000a6dbb37221 */ /* 0x040fe20000010100 */
[----:B----4-:R-:W-:Y:S01]  /*1100*/  PRMT R165, RZ, 0x5410, R168 ;  /* 0x00005410ffa57816 */ /* 0x010fe200000000a8 */
[----:B------:R-:W-:Y:S01]  /*1110*/  FADD.FTZ R181, -R219, R167 ;  /* 0x000000a7dbb57221 */ /* 0x000fe20000010100 */
[----:B0-----:R-:W-:-:S02]  /*1120*/  PRMT R175, RZ, 0x5410, R171 ;  /* 0x00005410ffaf7816 */ /* 0x001fc400000000ab */
[----:B------:R-:W-:Y:S01]  /*1130*/  PRMT R166, RZ, 0x7610, R171 ;  /* 0x00007610ffa67816 */ /* 0x000fe200000000ab */
[C---:B---3--:R-:W-:Y:S01]  /*1140*/  FADD.FTZ R171, -R219.reuse, R25 ;  /* 0x00000019dbab7221 */ /* 0x048fe20000010100 */
[----:B------:R-:W-:Y:S01]  /*1150*/  PRMT R168, RZ, 0x7610, R168 ;  /* 0x00007610ffa87816 */ /* 0x000fe200000000a8 */
[----:B-----5:R-:W-:Y:S02]  /*1160*/  FMUL.FTZ R6, R186, R23 ;  /* 0x00000017ba067220 */ /* 0x020fe40000410000 */
[----:B------:R-:W-:Y:S01]  /*1170*/  FMUL.FTZ R25, R52, R165 ;  /* 0x000000a534197220 */ /* 0x000fe20000410000 */
[--C-:B------:R-:W-:Y:S01]  /*1180*/  PRMT R164, RZ, 0x7610, R169.reuse ;  /* 0x00007610ffa47816 */ /* 0x100fe200000000a9 */
[----:B------:R-:W-:Y:S01]  /*1190*/  FADD.FTZ R183, -R219, R26 ;  /* 0x0000001adbb77221 */ /* 0x000fe20000010100 */
[----:B------:R-:W-:Y:S01]  /*11a0*/  PRMT R167, RZ, 0x5410, R169 ;  /* 0x00005410ffa77816 */ /* 0x000fe200000000a9 */
[C---:B------:R-:W-:Y:S02]  /*11b0*/  FMUL.FTZ R176, R186.reuse, R181 ;  /* 0x000000b5bab07220 */ /* 0x040fe40000410000 */
[----:B------:R-:W-:-:S02]  /*11c0*/  FMUL.FTZ R23, R186, R177 ;  /* 0x000000b1ba177220 */ /* 0x000fc40000410000 */
[----:B------:R-:W-:Y:S02]  /*11d0*/  FMUL.FTZ R26, R53, R168 ;  /* 0x000000a8351a7220 */ /* 0x000fe40000410000 */
[----:B------:R-:W-:Y:S02]  /*11e0*/  FADD.FTZ R223, R223, R25 ;  /* 0x00000019dfdf7221 */ /* 0x000fe40000010000 */
[----:B------:R-:W-:Y:S02]  /*11f0*/  FFMA.FTZ R222, R6, R25, R222 ;  /* 0x0000001906de7223 */ /* 0x000fe400000100de */
[C---:B------:R-:W-:Y:S02]  /*1200*/  FADD.FTZ R169, -R219.reuse, R24 ;  /* 0x00000018dba97221 */ /* 0x040fe40000010100 */
        /* <DEDUP_REMOVED lines=8> */
[----:B-1----:R-:W-:Y:S01]  /*1290*/  PRMT R173, RZ, 0x5410, R170 ;  /* 0x00005410ffad7816 */ /* 0x002fe200000000aa */
        /* <DEDUP_REMOVED lines=35> */
.L_x_4990:
[----:B------:R-:W-:Y:S05]  /*14d0*/  BSYNC B0 ;  /* 0x0000000000007941 */ /* 0x000fea0003800000 */
.L_x_4989:
        /* <DEDUP_REMOVED lines=19> */
[--C-:B------:R-:W-:Y:S01]  /*1610*/  PRMT R164, RZ, 0x7610, R169.reuse ;  /* 0x00007610ffa47816 */ /* 0x100fe200000000a9 */
[C---:B-----5:R-:W-:Y:S01]  /*1620*/  FMUL.FTZ R194, R186.reuse, R199 ;  /* 0x000000c7bac27220 */ /* 0x060fe20000410000 */
[----:B------:R-:W-:Y:S01]  /*1630*/  PRMT R168, RZ, 0x7610, R168 ;  /* 0x00007610ffa87816 */ /* 0x000fe200000000a8 */
[----:B------:R-:W-:Y:S01]  /*1640*/  FMUL.FTZ R187, R186, R187 ;  /* 0x000000bbbabb7220 */ /* 0x000fe20000410000 */
[----:B------:R-:W-:Y:S01]  /*1650*/  PRMT R167, RZ, 0x5410, R169 ;  /* 0x00005410ffa77816 */ /* 0x000fe200000000a9 */
[----:B0-----:R-:W-:Y:S01]  /*1660*/  FMUL.FTZ R192, R60, R165 ;  /* 0x000000a53cc07220 */ /* 0x001fe20000410000 */
[--C-:B------:R-:W-:Y:S01]  /*1670*/  PRMT R201, RZ, 0x5410, R170.reuse ;  /* 0x00005410ffc97816 */ /* 0x100fe200000000aa */
[----:B-1----:R-:W-:Y:S01]  /*1680*/  FMUL.FTZ R190, R186, R195 ;  /* 0x000000c3babe7220 */ /* 0x002fe20000410000 */
[----:B------:R-:W-:Y:S01]  /*1690*/  PRMT R170, RZ, 0x7610, R170 ;  /* 0x00007610ffaa7816 */ /* 0x000fe200000000aa */
[----:B------:R-:W-:Y:S01]  /*16a0*/  FADD.FTZ R163, R163, R164 ;  /* 0x000000a4a3a37221 */ /* 0x000fe20000010000 */
[----:B------:R-:W-:Y:S01]  /*16b0*/  PRMT R203, RZ, 0x5410, R171 ;  /* 0x00005410ffcb7816 */ /* 0x000fe200000000ab */
[----:B------:R-:W-:-:S02]  /*16c0*/  FFMA.FTZ R155, R194, R164, R155 ;  /* 0x000000a4c29b7223 */ /* 0x000fc4000001009b */
[----:B------:R-:W-:Y:S02]  /*16d0*/  FMUL.FTZ R195, R63, R164 ;  /* 0x000000a43fc37220 */ /* 0x000fe40000410000 */
[----:B------:R-:W-:Y:S01]  /*16e0*/  FADD.FTZ R197, -R219, R166 ;  /* 0x000000a6dbc57221 */ /* 0x000fe20000010100 */
[----:B------:R-:W-:Y:S01]  /*16f0*/  PRMT R166, RZ, 0x7610, R171 ;  /* 0x00007610ffa67816 */ /* 0x000fe200000000ab */
        /* <DEDUP_REMOVED lines=9> */
[----:B----4-:R-:W-:-:S02]  /*1790*/  FADD.FTZ R169, -R219, R172 ;  /* 0x000000acdba97221 */ /* 0x010fc40000010100 */
        /* <DEDUP_REMOVED lines=35> */
.L_x_4992:
[----:B------:R-:W-:Y:S05]  /*19d0*/  BSYNC B0 ;  /* 0x0000000000007941 */ /* 0x000fea0003800000 */
.L_x_4991:
        /* <DEDUP_REMOVED lines=9> */
.L_x_5004:
        /* <DEDUP_REMOVED lines=18> */
.L_x_5005:
        /* <DEDUP_REMOVED lines=44> */
[-C--:B------:R-:W-:Y:S02]  /*1e50*/  FFMA.FTZ R167, R213, R172.reuse, R173 ;  /* 0x000000acd5a77223 */ /* 0x080fe400000100ad */
[----:B------:R-:W-:Y:S02]  /*1e60*/  FADD.FTZ R175, R206, -R175 ;  /* 0x800000afceaf7221 */ /* 0x000fe40000010000 */
[----:B------:R-:W-:Y:S02]  /*1e70*/  FFMA.FTZ R219, R205, R172, R173 ;  /* 0x000000accddb7223 */ /* 0x000fe400000100ad */
[----:B------:R-:W-:Y:S02]  /*1e80*/  FADD.FTZ R165, R214, -R165 ;  /* 0x800000a5d6a57221 */ /* 0x000fe40000010000 */
[----:B------:R-:W-:-:S02]  /*1e90*/  FADD.FTZ R167, R212, -R167 ;  /* 0x800000a7d4a77221 */ /* 0x000fc40000010000 */
[----:B------:R-:W-:Y:S02]  /*1ea0*/  FADD.FTZ R169, R210, -R169 ;  /* 0x800000a9d2a97221 */ /* 0x000fe40000010000 */
[----:B------:R-:W-:Y:S02]  /*1eb0*/  FADD.FTZ R171, R208, -R171 ;  /* 0x800000abd0ab7221 */ /* 0x000fe40000010000 */
[----:B------:R-:W-:Y:S02]  /*1ec0*/  FMUL.FTZ R175, R186, R175 ;  /* 0x000000afbaaf7220 */ /* 0x000fe40000410000 */
        /* <DEDUP_REMOVED lines=35> */
.L_x_4996:
[----:B------:R-:W-:Y:S05]  /*2100*/  BSYNC B0 ;  /* 0x0000000000007941 */ /* 0x000fea0003800000 */
.L_x_4995:
        /* <DEDUP_REMOVED lines=66> */
.L_x_4998:
[----:B------:R-:W-:Y:S05]  /*2530*/  BSYNC B0 ;  /* 0x0000000000007941 */ /* 0x000fea0003800000 */
.L_x_4997:
        /* <DEDUP_REMOVED lines=66> */
.L_x_5000:
[----:B------:R-:W-:Y:S05]  /*2960*/  BSYNC B0 ;  /* 0x0000000000007941 */ /* 0x000fea0003800000 */
.L_x_4999:
        /* <DEDUP_REMOVED lines=65> */
.L_x_5002:
[----:B------:R-:W-:Y:S05]  /*2d80*/  BSYNC B0 ;  /* 0x0000000000007941 */ /* 0x000fea0003800000 */
.L_x_5001:
[----:B------:R-:W-:Y:S02]  /*2d90*/  IADD3 R3, R3, c[0x0][0x160], RZ ;  /* 0x0000580003037a10 */ /* 0x000fe40007ffe0ff */
[----:B------:R-:W-:-:S02]  /*2da0*/  LOP3.LUT P1, RZ, R2, 0xff, RZ, 0xc0, !PT ;  /* 0x000000ff02ff7812 */ /* 0x000fc4000782c0ff */
[----:B------:R-:W-:Y:S02]  /*2db0*/  ISETP.GE.AND P0, PT, R3, c[0x0][0x164], PT ;  /* 0x0000590003007a0c */ /* 0x000fe40003f06270 */
[----:B------:R-:W-:-:S11]  /*2dc0*/  SEL R2, RZ, 0x1, P1 ;  /* 0x00000001ff027807 */ /* 0x000fd60000800000 */
[----:B0-----:R-:W-:Y:S01]  /*2dd0*/  @P0 CALL.REL.NOINC `(.L_x_4984) ;  /* 0x0000001000000944 */ /* 0x001fe20003c00000 */
[----:B------:R-:W-:Y:S05]  /*2de0*/  BRA `(.L_x_5003) ;  /* 0xffffd68000007947 */ /* 0x000fea000383ffff */
.L_x_4984:
        /* <DEDUP_REMOVED lines=39> */
.L_x_4993:
[----:B------:R-:W-:Y:S02]  /*3060*/  MOV R169, R223 ;  /* 0x000000df00a97202 */ /* 0x000fe40000000f00 */
[----:B------:R-:W-:-:S02]  /*3070*/  MOV R220, 0x10 ;  /* 0x0000001000dc7802 */ /* 0x000fc40000000f00 */
[----:B------:R-:W-:Y:S02]  /*3080*/  MOV R172, 0x1f ;  /* 0x0000001f00ac7802 */ /* 0x000fe40000000f00 */
[----:B------:R-:W-:Y:S02]  /*3090*/  MOV R219, 0xffffffff ;  /* 0xffffffff00db7802 */ /* 0x000fe40000000f00 */
[----:B------:R-:W-:Y:S02]  /*30a0*/  MOV R164, 0x30c0 ;  /* 0x000030c000a47802 */ /* 0x000fe40000000f00 */
[----:B------:R-:W-:Y:S05]  /*30b0*/  CALL.REL.NOINC `($__internal_80_$__cuda_sm70_shflsync_down_p) ;  /* 0x0000045000007944 */ /* 0x000fea0003c00000 */
[----:B-1----:R-:W-:Y:S01]  /*30c0*/  MOV R168, R220 ;  /* 0x000000dc00a87202 */ /* 0x002fe20000000f00 */
[----:B0-----:R-:W-:Y:S05]  /*30d0*/  BRA `(.L_x_5004) ;  /* 0xffffe99000007947 */ /* 0x001fea000383ffff */
.L_x_4994:
[----:B------:R-:W-:Y:S01]  /*30e0*/  HFMA2.MMA R220, -RZ, RZ, 0, 9.5367431640625e-07 ;  /* 0x00000010ffdc7435 */ /* 0x000fe200000001ff */
[----:B------:R-:W-:Y:S02]  /*30f0*/  MOV R169, R222 ;  /* 0x000000de00a97202 */ /* 0x000fe40000000f00 */
[----:B------:R-:W-:Y:S02]  /*3100*/  MOV R172, 0x1f ;  /* 0x0000001f00ac7802 */ /* 0x000fe40000000f00 */
[----:B------:R-:W-:-:S02]  /*3110*/  MOV R219, 0xffffffff ;  /* 0xffffffff00db7802 */ /* 0x000fc40000000f00 */
[----:B------:R-:W-:Y:S02]  /*3120*/  MOV R164, 0x3140 ;  /* 0x0000314000a47802 */ /* 0x000fe40000000f00 */
[----:B01----:R-:W-:Y:S05]  /*3130*/  CALL.REL.NOINC `($__internal_80_$__cuda_sm70_shflsync_down_p) ;  /* 0x000003d000007944 */ /* 0x003fea0003c00000 */
[----:B------:R-:W-:Y:S01]  /*3140*/  FADD.FTZ R168, R168, R223 ;  /* 0x000000dfa8a87221 */ /* 0x000fe20000010000 */
[----:B0-----:R-:W-:Y:S01]  /*3150*/  MOV R172, 0x1f ;  /* 0x0000001f00ac7802 */ /* 0x001fe20000000f00 */
[----:B-1----:R-:W-:Y:S01]  /*3160*/  FADD.FTZ R171, R222, R220 ;  /* 0x000000dcdeab7221 */ /* 0x002fe20000010000 */
[----:B------:R-:W-:Y:S01]  /*3170*/  HFMA2.MMA R220, -RZ, RZ, 0, 4.76837158203125e-07 ;  /* 0x00000008ffdc7435 */ /* 0x000fe200000001ff */
[----:B------:R-:W-:Y:S02]  /*3180*/  MOV R219, 0xffffffff ;  /* 0xffffffff00db7802 */ /* 0x000fe40000000f00 */
[----:B------:R-:W-:Y:S02]  /*3190*/  MOV R169, R168 ;  /* 0x000000a800a97202 */ /* 0x000fe40000000f00 */
[----:B------:R-:W-:Y:S02]  /*31a0*/  MOV R164, 0x31c0 ;  /* 0x000031c000a47802 */ /* 0x000fe40000000f00 */
[----:B------:R-:W-:Y:S05]  /*31b0*/  CALL.REL.NOINC `($__internal_80_$__cuda_sm70_shflsync_down_p) ;  /* 0x0000035000007944 */ /* 0x000fea0003c00000 */
[----:B-1----:R-:W-:Y:S01]  /*31c0*/  MOV R167, R220 ;  /* 0x000000dc00a77202 */ /* 0x002fe20000000f00 */
[----:B------:R-:W-:Y:S01]  /*31d0*/  HFMA2.MMA R220, -RZ, RZ, 0, 4.76837158203125e-07 ;  /* 0x00000008ffdc7435 */ /* 0x000fe200000001ff */
[----:B0-----:R-:W-:-:S02]  /*31e0*/  MOV R169, R171 ;  /* 0x000000ab00a97202 */ /* 0x001fc40000000f00 */
[----:B------:R-:W-:Y:S02]  /*31f0*/  MOV R172, 0x1f ;  /* 0x0000001f00ac7802 */ /* 0x000fe40000000f00 */
[----:B------:R-:W-:Y:S02]  /*3200*/  MOV R219, 0xffffffff ;  /* 0xffffffff00db7802 */ /* 0x000fe40000000f00 */
[----:B------:R-:W-:Y:S02]  /*3210*/  MOV R164, 0x3230 ;  /* 0x0000323000a47802 */ /* 0x000fe40000000f00 */
[----:B------:R-:W-:Y:S05]  /*3220*/  CALL.REL.NOINC `($__internal_80_$__cuda_sm70_shflsync_down_p) ;  /* 0x000002e000007944 */ /* 0x000fea0003c00000 */
[----:B------:R-:W-:Y:S01]  /*3230*/  FADD.FTZ R168, R167, R168 ;  /* 0x000000a8a7a87221 */ /* 0x000fe20000010000 */
[----:B0-----:R-:W-:Y:S01]  /*3240*/  MOV R172, 0x1f ;  /* 0x0000001f00ac7802 */ /* 0x001fe20000000f00 */
[----:B-1----:R-:W-:Y:S01]  /*3250*/  FADD.FTZ R171, R171, R220 ;  /* 0x000000dcabab7221 */ /* 0x002fe20000010000 */
[----:B------:R-:W-:Y:S01]  /*3260*/  HFMA2.MMA R220, -RZ, RZ, 0, 2.384185791015625e-07 ;  /* 0x00000004ffdc7435 */ /* 0x000fe200000001ff */
[----:B------:R-:W-:Y:S02]  /*3270*/  MOV R219, 0xffffffff ;  /* 0xffffffff00db7802 */ /* 0x000fe40000000f00 */
[----:B------:R-:W-:-:S02]  /*3280*/  MOV R169, R168 ;  /* 0x000000a800a97202 */ /* 0x000fc40000000f00 */
[----:B------:R-:W-:Y:S02]  /*3290*/  MOV R164, 0x32b0 ;  /* 0x000032b000a47802 */ /* 0x000fe40000000f00 */
[----:B------:R-:W-:Y:S05]  /*32a0*/  CALL.REL.NOINC `($__internal_80_$__cuda_sm70_shflsync_down_p) ;  /* 0x0000026000007944 */ /* 0x000fea0003c00000 */
[----:B-1----:R-:W-:Y:S01]  /*32b0*/  MOV R167, R220 ;  /* 0x000000dc00a77202 */ /* 0x002fe20000000f00 */
[----:B------:R-:W-:Y:S01]  /*32c0*/  HFMA2.MMA R220, -RZ, RZ, 0, 2.384185791015625e-07 ;  /* 0x00000004ffdc7435 */ /* 0x000fe200000001ff */
[----:B0-----:R-:W-:Y:S02]  /*32d0*/  MOV R169, R171 ;  /* 0x000000ab00a97202 */ /* 0x001fe40000000f00 */
[----:B------:R-:W-:Y:S02]  /*32e0*/  MOV R172, 0x1f ;  /* 0x0000001f00ac7802 */ /* 0x000fe40000000f00 */
[----:B------:R-:W-:Y:S02]  /*32f0*/  MOV R219, 0xffffffff ;  /* 0xffffffff00db7802 */ /* 0x000fe40000000f00 */
[----:B------:R-:W-:Y:S02]  /*3300*/  MOV R164, 0x3320 ;  /* 0x0000332000a47802 */ /* 0x000fe40000000f00 */
[----:B------:R-:W-:Y:S05]  /*3310*/  CALL.REL.NOINC `($__internal_80_$__cuda_sm70_shflsync_down_p) ;  /* 0x000001f000007944 */ /* 0x000fea0003c00000 */
[----:B------:R-:W-:Y:S01]  /*3320*/  FADD.FTZ R168, R167, R168 ;  /* 0x000000a8a7a87221 */ /* 0x000fe20000010000 */
[----:B0-----:R-:W-:Y:S01]  /*3330*/  MOV R172, 0x1f ;  /* 0x0000001f00ac7802 */ /* 0x001fe20000000f00 */
[----:B-1----:R-:W-:Y:S01]  /*3340*/  FADD.FTZ R171, R171, R220 ;  /* 0x000000dcabab7221 */ /* 0x002fe20000010000 */
[----:B------:R-:W-:Y:S01]  /*3350*/  HFMA2.MMA R220, -RZ, RZ, 0, 1.1920928955078125e-07 ;  /* 0x00000002ffdc7435 */ /* 0x000fe200000001ff */
[----:B------:R-:W-:-:S02]  /*3360*/  MOV R219, 0xffffffff ;  /* 0xffffffff00db7802 */ /* 0x000fc40000000f00 */
[----:B------:R-:W-:Y:S02]  /*3370*/  MOV R169, R168 ;  /* 0x000000a800a97202 */ /* 0x000fe40000000f00 */
[----:B------:R-:W-:Y:S02]  /*3380*/  MOV R164, 0x33a0 ;  /* 0x000033a000a47802 */ /* 0x000fe40000000f00 */
[----:B------:R-:W-:Y:S05]  /*3390*/  CALL.REL.NOINC `($__internal_80_$__cuda_sm70_shflsync_down_p) ;  /* 0x0000017000007944 */ /* 0x000fea0003c00000 */
[----:B-1----:R-:W-:Y:S01]  /*33a0*/  MOV R167, R220 ;  /* 0x000000dc00a77202 */ /* 0x002fe20000000f00 */
[----:B------:R-:W-:Y:S01]  /*33b0*/  HFMA2.MMA R220, -RZ, RZ, 0, 1.1920928955078125e-07 ;  /* 0x00000002ffdc7435 */ /* 0x000fe200000001ff */
[----:B0-----:R-:W-:Y:S02]  /*33c0*/  MOV R169, R171 ;  /* 0x000000ab00a97202 */ /* 0x001fe40000000f00 */
[----:B------:R-:W-:Y:S02]  /*33d0*/  MOV R172, 0x1f ;  /* 0x0000001f00ac7802 */ /* 0x000fe40000000f00 */
[----:B------:R-:W-:Y:S02]  /*33e0*/  MOV R219, 0xffffffff ;  /* 0xffffffff00db7802 */ /* 0x000fe40000000f00 */
[----:B------:R-:W-:-:S02]  /*33f0*/  MOV R164, 0x3410 ;  /* 0x0000341000a47802 */ /* 0x000fc40000000f00 */
[----:B------:R-:W-:Y:S05]  /*3400*/  CALL.REL.NOINC `($__internal_80_$__cuda_sm70_shflsync_down_p) ;  /* 0x0000010000007944 */ /* 0x000fea0003c00000 */
[----:B------:R-:W-:Y:S01]  /*3410*/  FADD.FTZ R170, R167, R168 ;  /* 0x000000a8a7aa7221 */ /* 0x000fe20000010000 */
[----:B0-----:R-:W-:Y:S01]  /*3420*/  MOV R172, 0x1f ;  /* 0x0000001f00ac7802 */ /* 0x001fe20000000f00 */
[----:B-1----:R-:W-:Y:S01]  /*3430*/  FADD.FTZ R173, R171, R220 ;  /* 0x000000dcabad7221 */ /* 0x002fe20000010000 */
[----:B------:R-:W-:Y:S01]  /*3440*/  HFMA2.MMA R220, -RZ, RZ, 0, 5.9604644775390625e-08 ;  /* 0x00000001ffdc7435 */ /* 0x000fe200000001ff */
[----:B------:R-:W-:-:S02]  /*3450*/  MOV R219, 0xffffffff ;  /* 0xffffffff00db7802 */ /* 0x000fc40000000f00 */
[----:B------:R-:W-:Y:S02]  /*3460*/  MOV R169, R170 ;  /* 0x000000aa00a97202 */ /* 0x000fe40000000f00 */
[----:B------:R-:W-:Y:S02]  /*3470*/  MOV R164, 0x3490 ;  /* 0x0000349000a47802 */ /* 0x000fe40000000f00 */
[----:B------:R-:W-:Y:S05]  /*3480*/  CALL.REL.NOINC `($__internal_80_$__cuda_sm70_shflsync_down_p) ;  /* 0x0000008000007944 */ /* 0x000fea0003c00000 */
[----:B-1----:R-:W-:Y:S01]  /*3490*/  MOV R171, R220 ;  /* 0x000000dc00ab7202 */ /* 0x002fe20000000f00 */
[----:B------:R-:W-:Y:S01]  /*34a0*/  HFMA2.MMA R220, -RZ, RZ, 0, 5.9604644775390625e-08 ;  /* 0x00000001ffdc7435 */ /* 0x000fe200000001ff */
[----:B0-----:R-:W-:Y:S02]  /*34b0*/  MOV R169, R173 ;  /* 0x000000ad00a97202 */ /* 0x001fe40000000f00 */
[----:B------:R-:W-:Y:S02]  /*34c0*/  MOV R172, 0x1f ;  /* 0x0000001f00ac7802 */ /* 0x000fe40000000f00 */
[----:B------:R-:W-:Y:S02]  /*34d0*/  MOV R219, 0xffffffff ;  /* 0xffffffff00db7802 */ /* 0x000fe40000000f00 */
[----:B------:R-:W-:-:S02]  /*34e0*/  MOV R164, 0x3500 ;  /* 0x0000350000a47802 */ /* 0x000fc40000000f00 */
[----:B------:R-:W-:Y:S05]  /*34f0*/  CALL.REL.NOINC `($__internal_80_$__cuda_sm70_shflsync_down_p) ;  /* 0x0000001000007944 */ /* 0x000fea0003c00000 */
[----:B01----:R-:W-:Y:S05]  /*3500*/  BRA `(.L_x_5005) ;  /* 0xffffe68000007947 */ /* 0x003fea000383ffff */
        .weak           $__internal_80_$__cuda_sm70_shflsync_down_p
        .type           $__internal_80_$__cuda_sm70_shflsync_down_p,@function
        .size           $__internal_80_$__cuda_sm70_shflsync_down_p,(.L_x_11814 - $__internal_80_$__cuda_sm70_shflsync_down_p)
$__internal_80_$__cuda_sm70_shflsync_down_p:
[----:B------:R-:W-:Y:S01]  /*3510*/  HFMA2.MMA R165, -RZ, RZ, 0, 0 ;  /* 0x00000000ffa57435 */ /* 0x000fe200000001ff */
[----:B------:R-:W-:Y:S04]  /*3520*/  WARPSYNC R219 ;  /* 0x000000db00007348 */ /* 0x000fe80003800000 */
[----:B------:R0:W1:Y:S01]  /*3530*/  SHFL.DOWN PT, R220, R169, R220, R172 ;  /* 0x080000dca9dc7389 */ /* 0x00006200000e00ac */
[----:B------:R-:W-:Y:S05]  /*3540*/  RET.REL.NODEC R164 `(_ZN10layer_norm13ln_bwd_kernelINS_13Kernel_traitsIf13__nv_bfloat16fS2_fjLj4096ELj1ELj1ELj4ELj16ENS_18Kernel_traits_baseILj4096EfS2_fS2_fjLj128EEEEELb0ELb0ELb0ELb0EEEvNS_9BwdParamsE) ;  /* 0xffffcab0a4007950 */ /* 0x000fea0003c3ffff */
.L_x_5006:
        /* <DEDUP_REMOVED lines=11> */
.L_x_11814:


//--------------------- .text._ZN10layer_norm13ln_bwd_kernelINS_13Kernel_traitsIf13__nv_bfloat16fS2_fjLj4096ELj1ELj1ELj4ELj16ENS_18Kernel_traits_baseILj4096EfS2_fS2_fjLj128EEEEELb0ELb0ELb0ELb1EEEvNS_9BwdParamsE --------------------------
	.section	.text._ZN10layer_norm13ln_bwd_kernelINS_13Kernel_traitsIf13__nv_bfloat16fS2_fjLj4096ELj1ELj1ELj4ELj16ENS_18Kernel_traits_baseILj4096EfS2_fS2_fjLj128EEEEELb0ELb0ELb0ELb1EEEvNS_9BwdParamsE,"ax",@progbits
	.sectioninfo	@"SHI_REGISTERS=249"
	.align	128
        .global         _ZN10layer_norm13ln_bwd_kernelINS_13Kernel_traitsIf13__nv_bfloat16fS2_fjLj4096ELj1ELj1ELj4ELj16ENS_18Kernel_traits_baseILj4096EfS2_fS2_fjLj128EEEEELb0ELb0ELb0ELb1EEEvNS_9BwdParamsE
        .type           _ZN10layer_norm13ln_bwd_kernelINS_13Kernel_traitsIf13__nv_bfloat16fS2_fjLj4096ELj1ELj1ELj4ELj16ENS_18Kernel_traits_baseILj4096EfS2_fS2_fjLj128EEEEELb0ELb0ELb0ELb1EEEvNS_9BwdParamsE,@function
        .size           _ZN10layer_norm13ln_bwd_kernelINS_13Kernel_traitsIf13__nv_bfloat16fS2_fjLj4096ELj1ELj1ELj4ELj16ENS_18Kernel_traits_baseILj4096EfS2_fS2_fjLj128EEEEELb0ELb0ELb0ELb1EEEvNS_9BwdParamsE,(.L_x_11815 - _ZN10layer_norm13ln_bwd_kernelINS_13Kernel_traitsIf13__nv_bfloat16fS2_fjLj4096ELj1ELj1ELj4ELj16ENS_18Kernel_traits_baseILj4096EfS2_fS2_fjLj128EEEEELb0ELb0ELb0ELb1EEEvNS_9BwdParamsE)
        .other          _ZN10layer_norm13ln_bwd_kernelINS_13Kernel_traitsIf13__nv_bfloat16fS2_fjLj4096ELj1ELj1ELj4ELj16ENS_18Kernel_traits_baseILj4096EfS2_fS2_fjLj128EEEEELb0ELb0ELb0ELb1EEEvNS_9BwdParamsE,@"STO_CUDA_ENTRY STV_DEFAULT"
_ZN10layer_norm13ln_bwd_kernelINS_13Kernel_traitsIf13__nv_bfloat16fS2_fjLj4096ELj1ELj1ELj4ELj16ENS_18Kernel_traits_baseILj4096EfS2_fS2_fjLj128EEEEELb0ELb0ELb0ELb1EEEvNS_9BwdParamsE:
.text._ZN10layer_norm13ln_bwd_kernelINS_13Kernel_traitsIf13__nv_bfloat16fS2_fjLj4096ELj1ELj1ELj4ELj16ENS_18Kernel_traits_baseILj4096EfS2_fS2_fjLj128EEEEELb0ELb0ELb0ELb1EEEvNS_9BwdParamsE:
        /* <DEDUP_REMOVED lines=40> */
.L_x_5007:
        /* <DEDUP_REMOVED lines=46> */
.L_x_5012:
[----:B------:R-:W-:Y:S01]  /*0560*/  IMAD R2, R196, c[0x0][0x168], RZ ;  /* 0x00005a00c4027a24 */ /* 0x000fe200078e02ff */
[----:B------:R-:W-:-:S02]  /*0570*/  LOP3.LUT R77, R183, 0x7f, RZ, 0xc0, !PT ;  /* 0x0000007fb74d7812 */ /* 0x000fc400078ec0ff */
[----:B------:R-:W-:Y:S02]  /*0580*/  MOV R185, 0x4 ;  /* 0x0000000400b97802 */ /* 0x000fe40000000f00 */
[----:B------:R-:W-:Y:S02]  /*0590*/  SHF.R.S32.HI R3, RZ, 0x1f, R2 ;  /* 0x0000001fff037819 */ /* 0x000fe40000011402 */
[----:B------:R-:W-:Y:S02]  /*05a0*/  MOV R184, 0x20 ;  /* 0x0000002000b87802 */ /* 0x000fe40000000f00 */
[----:B------:R-:W-:Y:S01]  /*05b0*/  LEA.HI R198, R3, R2, RZ, 0x3 ;  /* 0x0000000203c67211 */ /* 0x000fe200078f18ff */
[----:B------:R-:W-:-:S03]  /*05c0*/  IMAD.WIDE R2, R196, R185, c[0x0][0x1a0] ;  /* 0x00006800c4027625 */ /* 0x000fc600078e02b9 */
[----:B------:R-:W-:Y:S02]  /*05d0*/  LEA.HI.SX32 R198, R198, R77, 0x1d ;  /* 0x0000004dc6c67211 */ /* 0x000fe400078feaff */
[----:B------:R-:W-:Y:S01]  /*05e0*/  MOV R116, 0x10 ;  /* 0x0000001000747802 */ /* 0x000fe20000000f00 */
[----:B------:R0:W2:Y:S01]  /*05f0*/  LDG.E R203, [R2.64] ;  /* 0x0000000402cb7981 */ /* 0x0000a2000c1e1900 */
[C---:B------:R-:W-:Y:S01]  /*0600*/  IADD3 R199, R198.reuse, 0x80, RZ ;  /* 0x00000080c6c77810 */ /* 0x040fe20007ffe0ff */
[C---:B------:R-:W-:Y:S01]  /*0610*/  IMAD.WIDE.U32 R108, R198.reuse, R184, c[0x0][0x188] ;  /* 0x00006200c66c7625 */ /* 0x040fe200078e00b8 */
[----:B------:R-:W-:-:S03]  /*0620*/  IADD3 R200, R198, 0x100, RZ ;  /* 0x00000100c6c87810 */ /* 0x000fc60007ffe0ff */
[C---:B------:R-:W-:Y:S01]  /*0630*/  IMAD.WIDE.U32 R126, R199.reuse, R184, c[0x0][0x188] ;  /* 0x00006200c77e7625 */ /* 0x040fe200078e00b8 */
[C---:B------:R-:W-:Y:S01]  /*0640*/  IADD3 R197, R198.reuse, 0x180, RZ ;  /* 0x00000180c6c57810 */ /* 0x040fe20007ffe0ff */
[----:B------:R1:W3:Y:S02]  /*0650*/  LDG.E.128 R76, [R108.64] ;  /* 0x000000046c4c7981 */ /* 0x0002e4000c1e1d00 */
[-C--:B------:R-:W-:Y:S02]  /*0660*/  IMAD.WIDE.U32 R80, R198, R116.reuse, c[0x0][0x208] ;  /* 0x00008200c6507625 */ /* 0x080fe400078e0074 */
[----:B------:R4:W3:Y:S02]  /*0670*/  LDG.E.128 R88, [R126.64] ;  /* 0x000000047e587981 */ /* 0x0008e4000c1e1d00 */
[-C--:B------:R-:W-:Y:S02]  /*0680*/  IMAD.WIDE.U32 R92, R199, R116.reuse, c[0x0][0x208] ;  /* 0x00008200c75c7625 */ /* 0x080fe400078e0074 */
[----:B------:R4:W3:Y:S02]  /*0690*/  LDG.E.128 R96, [R126.64+0x10] ;  /* 0x000010047e607981 */ /* 0x0008e4000c1e1d00 */
[----:B------:R-:W-:-:S02]  /*06a0*/  IMAD.WIDE.U32 R104, R200, R116, c[0x0][0x208] ;  /* 0x00008200c8687625 */ /* 0x000fc400078e0074 */
[----:B------:R-:W3:Y:S02]  /*06b0*/  LDG.E.128 R80, [R80.64] ;  /* 0x0000000450507981 */ /* 0x000ee4000c1e1d00 */
[----:B------:R-:W-:Y:S02]  /*06c0*/  IMAD.WIDE.U32 R116, R197, R116, c[0x0][0x208] ;  /* 0x00008200c5747625 */ /* 0x000fe400078e0074 */
[----:B------:R1:W3:Y:S02]  /*06d0*/  LDG.E.128 R84, [R108.64+0x10] ;  /* 0x000010046c547981 */ /* 0x0002e4000c1e1d00 */
[----:B----4-:R-:W-:Y:S02]  /*06e0*/  IMAD.WIDE R126, R196, R185, c[0x0][0x1a8] ;  /* 0x00006a00c47e7625 */ /* 0x010fe400078e02b9 */
[----:B------:R-:W4:Y:S02]  /*06f0*/  LDG.E.128 R92, [R92.64] ;  /* 0x000000045c5c7981 */ /* 0x000f24000c1e1d00 */
[----:B0-----:R-:W-:-:S02]  /*0700*/  IMAD.WIDE.U32 R2, R200, R184, c[0x0][0x188] ;  /* 0x00006200c8027625 */ /* 0x001fc400078e00b8 */
[----:B------:R0:W4:Y:S04]  /*0710*/  LDG.E R201, [R126.64] ;  /* 0x000000047ec97981 */ /* 0x000128000c1e1900 */
[----:B------:R-:W4:Y:S04]  /*0720*/  LDG.E.128 R104, [R104.64] ;  /* 0x0000000468687981 */ /* 0x000f28000c1e1d00 */
[----:B------:R-:W4:Y:S01]  /*0730*/  LDG.E.128 R116, [R116.64] ;  /* 0x0000000474747981 */ /* 0x000f22000c1e1d00 */
[----:B------:R-:W-:-:S03]  /*0740*/  IMAD.WIDE.U32 R124, R197, R184, c[0x0][0x188] ;  /* 0x00006200c57c7625 */ /* 0x000fc600078e00b8 */
[----:B------:R0:W4:Y:S04]  /*0750*/  LDG.E.128 R100, [R2.64] ;  /* 0x0000000402647981 */ /* 0x000128000c1e1d00 */
[----:B------:R0:W4:Y:S04]  /*0760*/  LDG.E.128 R112, [R124.64] ;  /* 0x000000047c707981 */ /* 0x000128000c1e1d00 */
[----:B-1----:R0:W4:Y:S04]  /*0770*/  LDG.E.128 R108, [R2.64+0x10] ;  /* 0x00001004026c7981 */ /* 0x002128000c1e1d00 */
[----:B------:R1:W4:Y:S01]  /*0780*/  LDG.E.128 R120, [R124.64+0x10] ;  /* 0x000010047c787981 */ /* 0x000322000c1e1d00 */
[----:B------:R-:W-:-:S04]  /*0790*/  ISETP.NE.U32.AND P0, PT, RZ, c[0x0][0x1c0], PT ;  /* 0x00007000ff007a0c */ /* 0x000fc80003f05070 */
[----:B------:R-:W-:Y:S02]  /*07a0*/  ISETP.NE.AND.EX P0, PT, RZ, c[0x0][0x1c4], PT, P0 ;  /* 0x00007100ff007a0c */ /* 0x000fe40003f05300 */
[----:B0-----:R-:W-:-:S11]  /*07b0*/  SHF.R.S32.HI R3, RZ, 0x1f, R196 ;  /* 0x0000001fff037819 */ /* 0x001fd600000114c4 */
[----:B------:R-:W-:-:S04]  /*07c0*/  @P0 LEA R188, P2, R196, c[0x0][0x1c0], 0x1 ;  /* 0x00007000c4bc0a11 */ /* 0x000fc800078408ff */
[----:B------:R-:W-:-:S05]  /*07d0*/  @P0 LEA.HI.X R189, R196, c[0x0][0x1c4], R3, 0x1, P2 ;  /* 0x00007100c4bd0a11 */ /* 0x000fca00010f0c03 */
[----:B------:R2:W4:Y:S01]  /*07e0*/  @P0 LDG.E.U16 R188, [R188.64] ;  /* 0x00000004bcbc0981 */ /* 0x000522000c1e1500 */
[----:B------:R-:W-:-:S04]  /*07f0*/  ISETP.NE.U32.AND P1, PT, RZ, c[0x0][0x218], PT ;  /* 0x00008600ff007a0c */ /* 0x000fc80003f25070 */
[----:B------:R-:W-:Y:S01]  /*0800*/  ISETP.NE.AND.EX P1, PT, RZ, c[0x0][0x21c], PT, P1 ;  /* 0x00008700ff007a0c */ /* 0x000fe20003f25310 */
[----:B------:R-:W-:-:S12]  /*0810*/  ULDC.U8 UR6, c[0x0][0x1f0] ;  /* 0x00007c0000067ab9 */ /* 0x000fd80000000000 */
[----:B------:R-:W-:-:S04]  /*0820*/  @P1 IMAD.WIDE.U32 R2, R198, R184, c[0x0][0x218] ;  /* 0x00008600c6021625 */ /* 0x000fc800078e00b8 */
[-C--:B-1----:R-:W-:Y:S01]  /*0830*/  @P1 IMAD.WIDE.U32 R124, R199, R184.reuse, c[0x0][0x218] ;  /* 0x00008600c77c1625 */ /* 0x082fe200078e00b8 */
[----:B-----5:R0:W5:Y:S03]  /*0840*/  @P1 LDG.E.128 R36, [R2.64] ;  /* 0x0000000402241981 */ /* 0x020166000c1e1d00 */
        /* <DEDUP_REMOVED lines=9> */
[----:B------:R-:W-:-:S02]  /*08e0*/  ISETP.NE.AND P1, PT, RZ, UR6, PT ;  /* 0x00000006ff007c0c */ /* 0x000fc4000bf25270 */
[----:B0-----:R-:W-:Y:S02]  /*08f0*/  MOV R2, 0x3f800000 ;  /* 0x3f80000000027802 */ /* 0x001fe40000000f00 */
[----:B--2---:R-:W-:-:S05]  /*0900*/  FSEL R189, R203, RZ, !P1 ;  /* 0x000000ffcbbd7208 */ /* 0x004fca0004800000 */
[C---:B---3--:R-:W-:Y:S02]  /*0910*/  FADD.FTZ R124, -R189.reuse, R79 ;  /* 0x0000004fbd7c7221 */ /* 0x048fe40000010100 */
[C---:B------:R-:W-:Y:S02]  /*0920*/  FADD.FTZ R208, -R189.reuse, R78 ;  /* 0x0000004ebdd07221 */ /* 0x040fe40000010100 */
[C---:B------:R-:W-:Y:S02]  /*0930*/  FADD.FTZ R204, -R189.reuse, R76 ;  /* 0x0000004cbdcc7221 */ /* 0x040fe40000010100 */
[C---:B------:R-:W-:Y:S02]  /*0940*/  FADD.FTZ R206, -R189.reuse, R77 ;  /* 0x0000004dbdce7221 */ /* 0x040fe40000010100 */
[C---:B------:R-:W-:Y:S01]  /*0950*/  FADD.FTZ R220, -R189.reuse, R99 ;  /* 0x00000063bddc7221 */ /* 0x040fe20000010100 */
[----:B------:R-:W-:Y:S01]  /*0960*/  PRMT R79, RZ, 0x5410, R80 ;  /* 0x00005410ff4f7816 */ /* 0x000fe20000000050 */
[C---:B------:R-:W-:Y:S01]  /*0970*/  FADD.FTZ R86, -R189.reuse, R86 ;  /* 0x00000056bd567221 */ /* 0x040fe20000010100 */
[----:B------:R-:W-:Y:S01]  /*0980*/  PRMT R76, RZ, 0x5410, R81 ;  /* 0x00005410ff4c7816 */ /* 0x000fe20000000051 */
[C---:B-1----:R-:W-:Y:S01]  /*0990*/  FADD.FTZ R126, -R189.reuse, R84 ;  /* 0x00000054bd7e7221 */ /* 0x042fe20000010100 */
[----:B------:R-:W-:Y:S01]  /*09a0*/  PRMT R77, RZ, 0x5410, R83 ;  /* 0x00005410ff4d7816 */ /* 0x000fe20000000053 */
[----:B------:R-:W-:Y:S01]  /*09b0*/  FADD.FTZ R84, -R189, R85 ;  /* 0x00000055bd547221 */ /* 0x000fe20000010100 */
[----:B------:R-:W-:Y:S01]  /*09c0*/  PRMT R80, RZ, 0x7610, R80 ;  /* 0x00007610ff507816 */ /* 0x000fe20000000050 */
[----:B------:R-:W-:Y:S01]  /*09d0*/  FMUL.FTZ R99, R32, R79 ;  /* 0x0000004f20637220 */ /* 0x000fe20000410000 */
[--C-:B----4-:R-:W-:Y:S01]  /*09e0*/  PRMT R85, RZ, 0x5410, R93.reuse ;  /* 0x00005410ff557816 */ /* 0x110fe2000000005d */
[C---:B------:R-:W-:Y:S01]  /*09f0*/  FMUL.FTZ R208, R201.reuse, R208 ;  /* 0x000000d0c9d07220 */ /* 0x040fe20000410000 */
[----:B------:R-:W-:Y:S01]  /*0a00*/  PRMT R214, RZ, 0x7610, R93 ;  /* 0x00007610ffd67816 */ /* 0x000fe2000000005d */
[----:B------:R-:W-:-:S02]  /*0a10*/  FMUL.FTZ R86, R201, R86 ;  /* 0x00000056c9567220 */ /* 0x000fc40000410000 */
[----:B------:R-:W-:Y:S01]  /*0a20*/  FMUL.FTZ R204, R201, R204 ;  /* 0x000000ccc9cc7220 */ /* 0x000fe20000410000 */
[----:B------:R-:W-:Y:S01]  /*0a30*/  PRMT R93, RZ, 0x5410, R105 ;  /* 0x00005410ff5d7816 */ /* 0x000fe20000000069 */
[C---:B------:R-:W-:Y:S01]  /*0a40*/  FADD.FTZ R218, -R189.reuse, R97 ;  /* 0x00000061bdda7221 */ /* 0x040fe20000010100 */
        /* <DEDUP_REMOVED lines=9> */
[----:B------:R-:W-:-:S02]  /*0ae0*/  FADD.FTZ R158, R77, R158 ;  /* 0x0000009e4d9e7221 */ /* 0x000fc40000010000 */
[-C--:B------:R-:W-:Y:S02]  /*0af0*/  FFMA.FTZ R130, R86, R77.reuse, R130 ;  /* 0x0000004d56827223 */ /* 0x080fe40000010082 */
[----:B------:R-:W-:Y:S02]  /*0b00*/  FMUL.FTZ R117, R30, R77 ;  /* 0x0000004d1e757220 */ /* 0x000fe40000410000 */
[----:B------:R-:W-:Y:S02]  /*0b10*/  FMUL.FTZ R206, R201, R206 ;  /* 0x000000cec9ce7220 */ /* 0x000fe40000410000 */
[----:B------:R-:W-:Y:S02]  /*0b20*/  FMUL.FTZ R103, R33, R80 ;  /* 0x0000005021677220 */ /* 0x000fe40000410000 */
[----:B------:R-:W-:Y:S02]  /*0b30*/  FADD.FTZ R76, RZ, R99 ;  /* 0x00000063ff4c7221 */ /* 0x000fe40000010000 */
[----:B------:R-:W-:Y:S01]  /*0b40*/  FFMA.FTZ R77, R204, R99, RZ ;  /* 0x00000063cc4d7223 */ /* 0x000fe200000100ff */
[----:B------:R-:W-:Y:S01]  /*0b50*/  PRMT R81, RZ, 0x7610, R81 ;  /* 0x00007610ff517816 */ /* 0x000fe20000000051 */
        /* <DEDUP_REMOVED lines=19> */
[----:B------:R-:W-:Y:S02]  /*0c90*/  FMUL.FTZ R244, R29, R82 ;  /* 0x000000521df47220 */ /* 0x000fe40000410000 */
[----:B------:R-:W-:-:S02]  /*0ca0*/  FADD.FTZ R79, R76, R3 ;  /* 0x000000034c4f7221 */ /* 0x000fc40000010000 */
[----:B------:R-:W-:Y:S01]  /*0cb0*/  FFMA.FTZ R77, R126, R3, R77 ;  /* 0x000000037e4d7223 */ /* 0x000fe2000001004d */
[----:B------:R-:W-:Y:S01]  /*0cc0*/  PRMT R78, RZ, 0x7610, R83 ;  /* 0x00007610ff4e7816 */ /* 0x000fe20000000053 */
[----:B------:R-:W-:Y:S02]  /*0cd0*/  FADD.FTZ R184, -R189, R87 ;  /* 0x00000057bdb87221 */ /* 0x000fe40000010100 */
[----:B------:R-:W-:Y:S02]  /*0ce0*/  FADD.FTZ R76, R79, R244 ;  /* 0x000000f44f4c7221 */ /* 0x000fe40000010000 */
[----:B------:R-:W-:Y:S01]  /*0cf0*/  FFMA.FTZ R77, R115, R244, R77 ;  /* 0x000000f4734d7223 */ /* 0x000fe2000001004d */
[----:B------:R-:W-:Y:S01]  /*0d00*/  PRMT R83, RZ, 0x5410, R92 ;  /* 0x00005410ff537816 */ /* 0x000fe2000000005c */
[C---:B------:R-:W-:Y:S01]  /*0d10*/  FADD.FTZ R232, -R189.reuse, R111 ;  /* 0x0000006fbde87221 */ /* 0x040fe20000010100 */
[--C-:B------:R-:W-:Y:S01]  /*0d20*/  PRMT R111, RZ, 0x5410, R119.reuse ;  /* 0x00005410ff6f7816 */ /* 0x100fe20000000077 */
[----:B------:R-:W-:Y:S01]  /*0d30*/  FADD.FTZ R88, -R189, R88 ;  /* 0x00000058bd587221 */ /* 0x000fe20000010100 */
[----:B------:R-:W-:Y:S01]  /*0d40*/  PRMT R240, RZ, 0x7610, R119 ;  /* 0x00007610fff07816 */ /* 0x000fe20000000077 */
[----:B------:R-:W-:-:S02]  /*0d50*/  FMUL.FTZ R184, R201, R184 ;  /* 0x000000b8c9b87220 */ /* 0x000fc40000410000 */
[----:B------:R-:W-:Y:S02]  /*0d60*/  FMUL.FTZ R119, R31, R78 ;  /* 0x0000004e1f777220 */ /* 0x000fe40000410000 */
[----:B------:R-:W-:Y:S02]  /*0d70*/  FADD.FTZ R76, R76, R117 ;  /* 0x000000754c4c7221 */ /* 0x000fe40000010000 */
[----:B------:R-:W-:Y:S01]  /*0d80*/  FFMA.FTZ R77, R86, R117, R77 ;  /* 0x00000075564d7223 */ /* 0x000fe2000001004d */
[----:B------:R-:W-:Y:S01]  /*0d90*/  PRMT R92, RZ, 0x7610, R92 ;  /* 0x00007610ff5c7816 */ /* 0x000fe2000000005c */
[C---:B------:R-:W-:Y:S02]  /*0da0*/  FADD.FTZ R242, -R189.reuse, R121 ;  /* 0x00000079bdf27221 */ /* 0x040fe40000010100 */
        /* <DEDUP_REMOVED lines=40> */
[----:B------:R-:W-:Y:S02]  /*1030*/  FMUL.FTZ R89, R22, R89 ;  /* 0x0000005916597220 */ /* 0x000fe40000410000 */
[----:B------:R-:W-:-:S02]  /*1040*/  FADD.FTZ R76, R76, R185 ;  /* 0x000000b94c4c7221 */ /* 0x000fc40000010000 */
[----:B------:R-:W-:Y:S01]  /*1050*/  FFMA.FTZ R77, R218, R185, R77 ;  /* 0x000000b9da4d7223 */ /* 0x000fe2000001004d */
[----:B------:R-:W-:Y:S01]  /*1060*/  PRMT R91, RZ, 0x5410, R104 ;  /* 0x00005410ff5b7816 */ /* 0x000fe20000000068 */
        /* <DEDUP_REMOVED lines=51> */
[----:B------:R-:W-:Y:S01]  /*13a0*/  FFMA.FTZ R77, R230, R207, R77 ;  /* 0x000000cfe64d7223 */ /* 0x000fe2000001004d */
[--C-:B------:R-:W-:Y:S01]  /*13b0*/  PRMT R101, RZ, 0x5410, R116.reuse ;  /* 0x00005410ff657816 */ /* 0x100fe20000000074 */
        /* <DEDUP_REMOVED lines=49> */
[----:B------:R-:W-:Y:S01]  /*16d0*/  LOP3.LUT P1, RZ, R183, 0x1f, RZ, 0xc0, !PT ;  /* 0x0000001fb7ff7812 */ /* 0x000fe2000782c0ff */
        /* <DEDUP_REMOVED lines=39> */
.L_x_5013:
        /* <DEDUP_REMOVED lines=18> */
.L_x_5014:
        /* <DEDUP_REMOVED lines=41> */
[-CC-:B------:R-:W-:Y:S02]  /*1d00*/  FFMA.FTZ R206, R206, R77.reuse, R82.reuse ;  /* 0x0000004dcece7223 */ /* 0x180fe40000010052 */
[----:B------:R-:W-:Y:S02]  /*1d10*/  FFMA.FTZ R96, R96, R77, R82 ;  /* 0x0000004d60607223 */ /* 0x000fe40000010052 */
[----:B------:R-:W-:-:S02]  /*1d20*/  FADD.FTZ R208, R107, -R208 ;  /* 0x800000d06bd07221 */ /* 0x000fc40000010000 */
[----:B------:R-:W-:Y:S02]  /*1d30*/  FADD.FTZ R124, R113, -R124 ;  /* 0x8000007c717c7221 */ /* 0x000fe40000010000 */
[-CC-:B------:R-:W-:Y:S02]  /*1d40*/  FFMA.FTZ R86, R86, R77.reuse, R82.reuse ;  /* 0x0000004d56567223 */ /* 0x180fe40000010052 */
[----:B------:R-:W-:Y:S02]  /*1d50*/  FFMA.FTZ R184, R184, R77, R82 ;  /* 0x0000004db8b87223 */ /* 0x000fe40000010052 */
[----:B------:R-:W-:Y:S02]  /*1d60*/  FADD.FTZ R204, R99, -R204 ;  /* 0x800000cc63cc7221 */ /* 0x000fe40000010000 */
[----:B------:R-:W-:Y:S01]  /*1d70*/  FADD.FTZ R206, R103, -R206 ;  /* 0x800000ce67ce7221 */ /* 0x000fe20000010000 */
[----:B------:R-:W-:Y:S01]  /*1d80*/  HFMA2.MMA R103, -RZ, RZ, 0, 9.5367431640625e-07 ;  /* 0x00000010ff677435 */ /* 0x000fe200000001ff */
[----:B------:R-:W-:-:S02]  /*1d90*/  FADD.FTZ R96, R87, -R96 ;  /* 0x8000006057607221 */ /* 0x000fc40000010000 */
[-CC-:B------:R-:W-:Y:S02]  /*1da0*/  FFMA.FTZ R126, R126, R77.reuse, R82.reuse ;  /* 0x0000004d7e7e7223 */ /* 0x180fe40000010052 */
[-CC-:B------:R-:W-:Y:S02]  /*1db0*/  FFMA.FTZ R115, R115, R77.reuse, R82.reuse ;  /* 0x0000004d73737223 */ /* 0x180fe40000010052 */
[C---:B------:R-:W-:Y:S02]  /*1dc0*/  FMUL.FTZ R87, R201.reuse, R208 ;  /* 0x000000d0c9577220 */ /* 0x040fe40000410000 */
[----:B------:R-:W-:Y:S02]  /*1dd0*/  FMUL.FTZ R124, R201, R124 ;  /* 0x0000007cc97c7220 */ /* 0x000fe40000410000 */
        /* <DEDUP_REMOVED lines=22> */
[----:B------:R-:W-:Y:S02]  /*1f40*/  FFMA.FTZ R217, R217, R77, R82 ;  /* 0x0000004dd9d97223 */ /* 0x000fe40000010052 */
[----:B------:R-:W-:Y:S02]  /*1f50*/  FADD.FTZ R86, R117, -R86 ;  /* 0x8000005675567221 */ /* 0x000fe40000010000 */
[----:B------:R-:W-:Y:S02]  /*1f60*/  FADD.FTZ R184, R119, -R184 ;  /* 0x800000b877b87221 */ /* 0x000fe40000010000 */
[----:B------:R-:W-:-:S02]  /*1f70*/  FMUL.FTZ R77, R201, R204 ;  /* 0x000000ccc94d7220 */ /* 0x000fc40000410000 */
[----:B------:R-:W-:Y:S02]  /*1f80*/  FMUL.FTZ R206, R201, R206 ;  /* 0x000000cec9ce7220 */ /* 0x000fe40000410000 */
[----:B------:R-:W-:Y:S02]  /*1f90*/  FADD.FTZ R126, R3, -R126 ;  /* 0x8000007e037e7221 */ /* 0x000fe40000010000 */
[----:B------:R-:W-:Y:S02]  /*1fa0*/  FADD.FTZ R244, R244, -R115 ;  /* 0x80000073f4f47221 */ /* 0x000fe40000010000 */
[----:B-----5:R-:W-:Y:S02]  /*1fb0*/  @P0 FADD.FTZ R87, R38, R87 ;  /* 0x0000005726570221 */ /* 0x020fe40000010000 */
[----:B------:R-:W-:Y:S02]  /*1fc0*/  @P0 FADD.FTZ R124, R39, R124 ;  /* 0x0000007c277c0221 */ /* 0x000fe40000010000 */
[----:B------:R-:W-:-:S02]  /*1fd0*/  FADD.FTZ R100, R91, -R100 ;  /* 0x800000645b647221 */ /* 0x000fc40000010000 */
[----:B------:R-:W-:Y:S01]  /*1fe0*/  FMUL.FTZ R91, R201, R86 ;  /* 0x00000056c95b7220 */ /* 0x000fe20000410000 */
[----:B------:R-:W-:Y:S01]  /*1ff0*/  SEL R86, R87, R70, P3 ;  /* 0x0000004657567207 */ /* 0x000fe20001800000 */
[----:B------:R-:W-:Y:S02]  /*2000*/  FMUL.FTZ R184, R201, R184 ;  /* 0x000000b8c9b87220 */ /* 0x000fe40000410000 */
[----:B------:R-:W-:Y:S02]  /*2010*/  @P0 FADD.FTZ R77, R36, R77 ;  /* 0x0000004d244d0221 */ /* 0x000fe40000010000 */
[----:B------:R-:W-:Y:S02]  /*2020*/  @P0 FADD.FTZ R206, R37, R206 ;  /* 0x000000ce25ce0221 */ /* 0x000fe40000010000 */
[----:B------:R-:W-:Y:S01]  /*2030*/  FADD.FTZ R98, R89, -R98 ;  /* 0x8000006259627221 */ /* 0x000fe20000010000 */
[----:B------:R-:W-:Y:S01]  /*2040*/  SEL R84, R77, R68, P3 ;  /* 0x000000444d547207 */ /* 0x000fe20001800000 */
[----:B------:R-:W-:Y:S01]  /*2050*/  FADD.FTZ R88, R121, -R88 ;  /* 0x8000005879587221 */ /* 0x000fe20000010000 */
[----:B------:R-:W-:Y:S01]  /*2060*/  SEL R85, R206, R69, P3 ;  /* 0x00000045ce557207 */ /* 0x000fe20001800000 */
[----:B------:R-:W-:-:S02]  /*2070*/  FADD.FTZ R210, R123, -R210 ;  /* 0x800000d27bd27221 */ /* 0x000fc40000010000 */
[C---:B------:R-:W-:Y:S02]  /*2080*/  FMUL.FTZ R89, R201.reuse, R126 ;  /* 0x0000007ec9597220 */ /* 0x040fe40000410000 */
[----:B------:R-:W-:Y:S02]  /*2090*/  FMUL.FTZ R244, R201, R244 ;  /* 0x000000f4c9f47220 */ /* 0x000fe40000410000 */
[-C--:B------:R-:W-:Y:S01]  /*20a0*/  FMUL.FTZ R81, R87, R2.reuse ;  /* 0x0000000257517220 */ /* 0x080fe20000410000 */
[C---:B------:R-:W-:Y:S01]  /*20b0*/  SEL R87, R124.reuse, R71, P3 ;  /* 0x000000477c577207 */ /* 0x040fe20001800000 */
[-C--:B------:R-:W-:Y:S02]  /*20c0*/  FMUL.FTZ R76, R124, R2.reuse ;  /* 0x000000027c4c7220 */ /* 0x080fe40000410000 */
[----:B------:R-:W-:Y:S02]  /*20d0*/  FADD.FTZ R90, R125, -R90 ;  /* 0x8000005a7d5a7221 */ /* 0x000fe40000010000 */
[----:B------:R-:W-:Y:S01]  /*20e0*/  FADD.FTZ R212, R127, -R212 ;  /* 0x800000d47fd47221 */ /* 0x000fe20000010000 */
[----:B------:R-:W-:Y:S01]  /*20f0*/  F2FP.BF16.PACK_AB R81, R76, R81 ;  /* 0x000000514c51723e */ /* 0x000fe200000010ff */
[----:B------:R-:W-:-:S02]  /*2100*/  FMUL.FTZ R80, R77, R2 ;  /* 0x000000024d507220 */ /* 0x000fc40000410000 */
[----:B------:R-:W-:Y:S02]  /*2110*/  FMUL.FTZ R79, R206, R2 ;  /* 0x00000002ce4f7220 */ /* 0x000fe40000410000 */
[----:B------:R-:W-:Y:S02]  /*2120*/  @P0 FADD.FTZ R91, R42, R91 ;  /* 0x0000005b2a5b0221 */ /* 0x000fe40000010000 */
[----:B------:R-:W-:Y:S01]  /*2130*/  @P0 FADD.FTZ R184, R43, R184 ;  /* 0x000000b82bb80221 */ /* 0x000fe20000010000 */
[----:B------:R-:W-:Y:S01]  /*2140*/  F2FP.BF16.PACK_AB R80, R79, R80 ;  /* 0x000000504f50723e */ /* 0x000fe200000010ff */
[----:B------:R-:W-:Y:S02]  /*2150*/  FADD.FTZ R122, R111, -R122 ;  /* 0x8000007a6f7a7221 */ /* 0x000fe40000010000 */
[C---:B------:R-:W-:Y:S02]  /*2160*/  FMUL.FTZ R111, R201.reuse, R88 ;  /* 0x00000058c96f7220 */ /* 0x040fe40000410000 */
[----:B------:R-:W-:-:S02]  /*2170*/  FMUL.FTZ R210, R201, R210 ;  /* 0x000000d2c9d27220 */ /* 0x000fc40000410000 */
[----:B------:R-:W-:Y:S02]  /*2180*/  @P0 FADD.FTZ R89, R40, R89 ;  /* 0x0000005928590221 */ /* 0x000fe40000010000 */
[----:B------:R-:W-:Y:S02]  /*2190*/  @P0 FADD.FTZ R244, R41, R244 ;  /* 0x000000f429f40221 */ /* 0x000fe40000010000 */
[----:B------:R-:W-:Y:S01]  /*21a0*/  FMUL.FTZ R113, R201, R90 ;  /* 0x0000005ac9717220 */ /* 0x000fe20000410000 */
[----:B------:R-:W-:Y:S01]  /*21b0*/  SEL R88, R89, R72, P3 ;  /* 0x0000004859587207 */ /* 0x000fe20001800000 */
[----:B------:R-:W-:Y:S01]  /*21c0*/  FMUL.FTZ R212, R201, R212 ;  /* 0x000000d4c9d47220 */ /* 0x000fe20000410000 */
[C---:B------:R-:W-:Y:S01]  /*21d0*/  SEL R90, R91.reuse, R74, P3 ;  /* 0x0000004a5b5a7207 */ /* 0x040fe20001800000 */
[-C--:B------:R-:W-:Y:S01]  /*21e0*/  FMUL.FTZ R83, R91, R2.reuse ;  /* 0x000000025b537220 */ /* 0x080fe20000410000 */
[C---:B------:R-:W-:Y:S01]  /*21f0*/  SEL R91, R184.reuse, R75, P3 ;  /* 0x0000004bb85b7207 */ /* 0x040fe20001800000 */
[----:B------:R-:W-:-:S02]  /*2200*/  FMUL.FTZ R76, R184, R2 ;  /* 0x00000002b84c7220 */ /* 0x000fc40000410000 */
[----:B------:R-:W-:Y:S02]  /*2210*/  FADD.FTZ R218, R185, -R218 ;  /* 0x800000dab9da7221 */ /* 0x000fe40000010000 */
[----:B------:R-:W-:Y:S01]  /*2220*/  FADD.FTZ R102, R93, -R102 ;  /* 0x800000665d667221 */ /* 0x000fe20000010000 */
[----:B------:R-:W-:Y:S01]  /*2230*/  @P1 MOV R93, 0x20 ;  /* 0x00000020005d1802 */ /* 0x000fe20000000f00 */
[----:B------:R-:W-:Y:S01]  /*2240*/  FADD.FTZ R220, R189, -R220 ;  /* 0x800000dcbddc7221 */ /* 0x000fe20000010000 */
[----:B------:R-:W-:Y:S01]  /*2250*/  F2FP.BF16.PACK_AB R83, R76, R83 ;  /* 0x000000534c53723e */ /* 0x000fe200000010ff */
[----:B------:R-:W-:Y:S02]  /*2260*/  FADD.FTZ R92, R92, -R217 ;  /* 0x800000d95c5c7221 */ /* 0x000fe40000010000 */
[-C--:B------:R-:W-:Y:S01]  /*2270*/  FMUL.FTZ R82, R89, R2.reuse ;  /* 0x0000000259527220 */ /* 0x080fe20000410000 */
[C---:B------:R-:W-:Y:S01]  /*2280*/  SEL R89, R244.reuse, R73, P3 ;  /* 0x00000049f4597207 */ /* 0x040fe20001800000 */
[----:B------:R-:W-:-:S02]  /*2290*/  FMUL.FTZ R79, R244, R2 ;  /* 0x00000002f44f7220 */ /* 0x000fc40000410000 */
[----:B------:R-:W-:Y:S02]  /*22a0*/  @P0 FADD.FTZ R111, R44, R111 ;  /* 0x0000006f2c6f0221 */ /* 0x000fe40000010000 */
[----:B------:R-:W-:Y:S01]  /*22b0*/  @P0 FADD.FTZ R210, R45, R210 ;  /* 0x000000d22dd20221 */ /* 0x000fe20000010000 */
[----:B------:R-:W-:Y:S01]  /*22c0*/  F2FP.BF16.PACK_AB R82, R79, R82 ;  /* 0x000000524f52723e */ /* 0x000fe200000010ff */
[----:B------:R-:W-:Y:S02]  /*22d0*/  @P0 FADD.FTZ R113, R46, R113 ;  /* 0x000000712e710221 */ /* 0x000fe40000010000 */
[----:B------:R-:W-:Y:S02]  /*22e0*/  @P0 FADD.FTZ R212, R47, R212 ;  /* 0x000000d42fd40221 */ /* 0x000fe40000010000 */
[C---:B------:R-:W-:Y:S01]  /*22f0*/  FMUL.FTZ R115, R201.reuse, R96 ;  /* 0x00000060c9737220 */ /* 0x040fe20000410000 */
[----:B------:R-:W-:Y:S01]  /*2300*/  @P1 MOV R96, 0x20 ;  /* 0x0000002000601802 */ /* 0x000fe20000000f00 */
[----:B------:R-:W-:-:S02]  /*2310*/  FMUL.FTZ R218, R201, R218 ;  /* 0x000000dac9da7220 */ /* 0x000fc40000410000 */
[----:B------:R-:W-:Y:S02]  /*2320*/  FADD.FTZ R108, R95, -R108 ;  /* 0x8000006c5f6c7221 */ /* 0x000fe40000010000 */
[C---:B------:R-:W-:Y:S02]  /*2330*/  FMUL.FTZ R117, R201.reuse, R98 ;  /* 0x00000062c9757220 */ /* 0x040fe40000410000 */
[C---:B------:R-:W-:Y:S02]  /*2340*/  FMUL.FTZ R220, R201.reuse, R220 ;  /* 0x000000dcc9dc7220 */ /* 0x040fe40000410000 */
[----:B------:R-:W-:Y:S02]  /*2350*/  FMUL.FTZ R104, R201, R92 ;  /* 0x0000005cc9687220 */ /* 0x000fe40000410000 */
[-C--:B------:R-:W-:Y:S02]  /*2360*/  FMUL.FTZ R76, R111, R2.reuse ;  /* 0x000000026f4c7220 */ /* 0x080fe40000410000 */
[----:B------:R-:W-:-:S02]  /*2370*/  FMUL.FTZ R77, R210, R2 ;  /* 0x00000002d24d7220 */ /* 0x000fc40000410000 */
        /* <DEDUP_REMOVED lines=19> */
[----:B------:R-:W-:Y:S02]  /*24b0*/  FADD.FTZ R230, R207, -R230 ;  /* 0x800000e6cfe67221 */ /* 0x000fe40000010000 */
[----:B------:R-:W-:Y:S01]  /*24c0*/  FADD.FTZ R110, R97, -R110 ;  /* 0x8000006e616e7221 */ /* 0x000fe20000010000 */
[----:B-1----:R-:W-:Y:S01]  /*24d0*/  IADD3 R80, R198, 0x80, RZ ;  /* 0x00000080c6507810 */ /* 0x002fe20007ffe0ff */
[----:B------:R-:W-:Y:S01]  /*24e0*/  FADD.FTZ R232, R209, -R232 ;  /* 0x800000e8d1e87221 */ /* 0x000fe20000010000 */
[----:B------:R-:W-:Y:S01]  /*24f0*/  F2FP.BF16.PACK_AB R78, R95, R94 ;  /* 0x0000005e5f4e723e */ /* 0x000fe200000010ff */
[----:B------:R-:W-:Y:S01]  /*2500*/  FADD.FTZ R222, R203, -R222 ;  /* 0x800000decbde7221 */ /* 0x000fe20000010000 */
[----:B------:R-:W-:Y:S01]  /*2510*/  F2FP.BF16.PACK_AB R79, R85, R84 ;  /* 0x00000054554f723e */ /* 0x000fe200000010ff */
[----:B------:R-:W-:Y:S01]  /*2520*/  FADD.FTZ R224, R205, -R224 ;  /* 0x800000e0cde07221 */ /* 0x000fe20000010000 */
[----:B------:R-:W-:Y:S01]  /*2530*/  SEL R81, R210, R69, P3 ;  /* 0x00000045d2517207 */ /* 0x000fe20001800000 */
[----:B------:R-:W-:Y:S01]  /*2540*/  FMUL.FTZ R119, R201, R100 ;  /* 0x00000064c9777220 */ /* 0x000fe20000410000 */
[----:B------:R-:W-:Y:S01]  /*2550*/  SEL R82, R113, R70, P3 ;  /* 0x0000004671527207 */ /* 0x000fe20001800000 */
[C---:B------:R-:W-:Y:S01]  /*2560*/  FMUL.FTZ R99, R201.reuse, R108 ;  /* 0x0000006cc9637220 */ /* 0x040fe20000410000 */
[----:B------:R-:W-:Y:S01]  /*2570*/  SEL R83, R212, R71, P3 ;  /* 0x00000047d4537207 */ /* 0x000fe20001800000 */
[----:B------:R-:W-:Y:S01]  /*2580*/  FMUL.FTZ R100, R201, R230 ;  /* 0x000000e6c9647220 */ /* 0x000fe20000410000 */
[----:B------:R-:W-:Y:S01]  /*2590*/  SEL R84, R115, R72, P3 ;  /* 0x0000004873547207 */ /* 0x000fe20001800000 */
[C---:B------:R-:W-:Y:S01]  /*25a0*/  FMUL.FTZ R3, R201.reuse, R110 ;  /* 0x0000006ec9037220 */ /* 0x040fe20000410000 */
[----:B------:R-:W-:Y:S01]  /*25b0*/  SEL R85, R218, R73, P3 ;  /* 0x00000049da557207 */ /* 0x000fe20001800000 */
[----:B------:R-:W-:-:S02]  /*25c0*/  FMUL.FTZ R98, R201, R232 ;  /* 0x000000e8c9627220 */ /* 0x000fc40000410000 */
[----:B------:R-:W-:Y:S01]  /*25d0*/  IMAD.WIDE.U32 R94, R103, R80, c[0x0][0x248] ;  /* 0x00009200675e7625 */ /* 0x000fe200078e0050 */
[----:B------:R-:W-:-:S03]  /*25e0*/  SEL R80, R111, R68, P3 ;  /* 0x000000446f507207 */ /* 0x000fc60001800000 */
[----:B------:R-:W-:Y:S02]  /*25f0*/  FADD.FTZ R112, R101, -R112 ;  /* 0x8000007065707221 */ /* 0x000fe40000010000 */
[----:B------:R-:W-:Y:S02]  /*2600*/  FADD.FTZ R234, R211, -R234 ;  /* 0x800000ead3ea7221 */ /* 0x000fe40000010000 */
[----:B------:R-:W-:Y:S02]  /*2610*/  FADD.FTZ R114, R105, -R114 ;  /* 0x8000007269727221 */ /* 0x000fe40000010000 */
[----:B------:R-:W-:Y:S02]  /*2620*/  FADD.FTZ R236, R213, -R236 ;  /* 0x800000ecd5ec7221 */ /* 0x000fe40000010000 */
[----:B------:R-:W-:Y:S02]  /*2630*/  FADD.FTZ R120, R109, -R120 ;  /* 0x800000786d787221 */ /* 0x000fe40000010000 */
[----:B------:R-:W-:-:S02]  /*2640*/  FADD.FTZ R242, R215, -R242 ;  /* 0x800000f2d7f27221 */ /* 0x000fc40000010000 */
[----:B------:R-:W-:-:S04]  /*2650*/  @P1 IMAD.WIDE.U32 R96, R199, R96, c[0x0][0x258] ;  /* 0x00009600c7601625 */ /* 0x000fc800078e0060 */
[C---:B------:R-:W-:Y:S01]  /*2660*/  FMUL.FTZ R222, R201.reuse, R222 ;  /* 0x000000dec9de7220 */ /* 0x040fe20000410000 */
[----:B------:R-:W-:Y:S01]  /*2670*/  @P1 STG.E.128 [R96.64], R80 ;  /* 0x0000005060001986 */ /* 0x000fe2000c101d04 */
[C---:B------:R-:W-:Y:S02]  /*2680*/  FMUL.FTZ R121, R201.reuse, R102 ;  /* 0x00000066c9797220 */ /* 0x040fe40000410000 */
[----:B------:R-:W-:Y:S01]  /*2690*/  FMUL.FTZ R224, R201, R224 ;  /* 0x000000e0c9e07220 */ /* 0x000fe20000410000 */
[----:B------:R0:W-:Y:S01]  /*26a0*/  @P1 STG.E.128 [R96.64+0x10], R84 ;  /* 0x0000105460001986 */ /* 0x0001e2000c101d04 */
[----:B------:R-:W-:Y:S02]  /*26b0*/  @P0 FADD.FTZ R99, R56, R99 ;  /* 0x0000006338630221 */ /* 0x000fe40000010000 */
[----:B------:R-:W-:Y:S01]  /*26c0*/  @P0 FADD.FTZ R100, R57, R100 ;  /* 0x0000006439640221 */ /* 0x000fe20000010000 */
[----:B------:R1:W-:Y:S01]  /*26d0*/  STG.E.128 [R94.64], R76 ;  /* 0x0000004c5e007986 */ /* 0x0003e2000c101d04 */
[----:B------:R-:W-:-:S02]  /*26e0*/  @P0 FADD.FTZ R3, R58, R3 ;  /* 0x000000033a030221 */ /* 0x000fc40000010000 */
[----:B------:R-:W-:Y:S02]  /*26f0*/  @P0 FADD.FTZ R98, R59, R98 ;  /* 0x000000623b620221 */ /* 0x000fe40000010000 */
[C---:B------:R-:W-:Y:S02]  /*2700*/  FMUL.FTZ R109, R201.reuse, R112 ;  /* 0x00000070c96d7220 */ /* 0x040fe40000410000 */
[C---:B------:R-:W-:Y:S02]  /*2710*/  FMUL.FTZ R108, R201.reuse, R234 ;  /* 0x000000eac96c7220 */ /* 0x040fe40000410000 */
[C---:B------:R-:W-:Y:S02]  /*2720*/  FMUL.FTZ R107, R201.reuse, R114 ;  /* 0x00000072c96b7220 */ /* 0x040fe40000410000 */
[C---:B------:R-:W-:Y:S02]  /*2730*/  FMUL.FTZ R106, R201.reuse, R236 ;  /* 0x000000ecc96a7220 */ /* 0x040fe40000410000 */
[C---:B------:R-:W-:Y:S01]  /*2740*/  FMUL.FTZ R105, R201.reuse, R120 ;  /* 0x00000078c9697220 */ /* 0x040fe20000410000 */
[C---:B0-----:R-:W-:Y:S01]  /*2750*/  IADD3 R84, R198.reuse, 0x100, RZ ;  /* 0x00000100c6547810 */ /* 0x041fe20007ffe0ff */
[C---:B------:R-:W-:Y:S01]  /*2760*/  FMUL.FTZ R102, R201.reuse, R242 ;  /* 0x000000f2c9667220 */ /* 0x040fe20000410000 */
[----:B------:R-:W-:Y:S01]  /*2770*/  IADD3 R198, R198, 0x180, RZ ;  /* 0x00000180c6c67810 */ /* 0x000fe20007ffe0ff */
[----:B------:R-:W-:Y:S01]  /*2780*/  FMUL.FTZ R101, R201, R122 ;  /* 0x0000007ac9657220 */ /* 0x000fe20000410000 */
[----:B------:R-:W-:Y:S01]  /*2790*/  @P1 MOV R201, 0x20 ;  /* 0x0000002000c91802 */ /* 0x000fe20000000f00 */
[----:B------:R-:W-:Y:S01]  /*27a0*/  @P0 FADD.FTZ R119, R52, R119 ;  /* 0x0000007734770221 */ /* 0x000fe20000010000 */
[----:B-1----:R-:W-:Y:S01]  /*27b0*/  SEL R78, R3, R74, P3 ;  /* 0x0000004a034e7207 */ /* 0x002fe20001800000 */
[----:B------:R-:W-:-:S02]  /*27c0*/  @P0 FADD.FTZ R222, R53, R222 ;  /* 0x000000de35de0221 */ /* 0x000fc40000010000 */
        /* <DEDUP_REMOVED lines=8> */
[-C--:B------:R-:W-:Y:S02]  /*2850*/  FMUL.FTZ R95, R3, R2.reuse ;  /* 0x00000002035f7220 */ /* 0x080fe40000410000 */
[----:B------:R-:W-:Y:S01]  /*2860*/  FMUL.FTZ R76, R98, R2 ;  /* 0x00000002624c7220 */ /* 0x000fe20000410000 */
[----:B------:R-:W-:Y:S01]  /*2870*/  F2FP.BF16.PACK_AB R94, R81, R80 ;  /* 0x00000050515e723e */ /* 0x000fe200000010ff */
[----:B------:R-:W-:-:S02]  /*2880*/  FMUL.FTZ R92, R119, R2 ;  /* 0x00000002775c7220 */ /* 0x000fc40000410000 */
[----:B------:R-:W-:Y:S01]  /*2890*/  FMUL.FTZ R93, R222, R2 ;  /* 0x00000002de5d7220 */ /* 0x000fe20000410000 */
[----:B------:R-:W-:Y:S01]  /*28a0*/  F2FP.BF16.PACK_AB R95, R76, R95 ;  /* 0x0000005f4c5f723e */ /* 0x000fe200000010ff */
[----:B------:R-:W-:Y:S02]  /*28b0*/  @P0 FADD.FTZ R109, R60, R109 ;  /* 0x0000006d3c6d0221 */ /* 0x000fe40000010000 */
[----:B------:R-:W-:Y:S01]  /*28c0*/  @P0 FADD.FTZ R108, R61, R108 ;  /* 0x0000006c3d6c0221 */ /* 0x000fe20000010000 */
[----:B------:R-:W-:Y:S01]  /*28d0*/  F2FP.BF16.PACK_AB R92, R93, R92 ;  /* 0x0000005c5d5c723e */ /* 0x000fe200000010ff */
        /* <DEDUP_REMOVED lines=8> */
[----:B------:R-:W-:-:S04]  /*2960*/  @P1 IMAD.WIDE.U32 R200, R200, R201, c[0x0][0x258] ;  /* 0x00009600c8c81625 */ /* 0x000fc800078e00c9 */
[----:B------:R-:W-:Y:S01]  /*2970*/  @P0 FADD.FTZ R101, R66, R101 ;  /* 0x0000006542650221 */ /* 0x000fe20000010000 */
[----:B------:R0:W-:Y:S01]  /*2980*/  @P1 STG.E.128 [R200.64], R88 ;  /* 0x00000058c8001986 */ /* 0x0001e2000c101d04 */
[----:B------:R-:W-:Y:S01]  /*2990*/  @P0 FADD.FTZ R104, R67, R104 ;  /* 0x0000006843680221 */ /* 0x000fe20000010000 */
[----:B------:R-:W-:Y:S01]  /*29a0*/  ISETP.GE.AND P0, PT, R196, c[0x0][0x164], PT ;  /* 0x00005900c4007a0c */ /* 0x000fe20003f06270 */
[----:B------:R-:W-:Y:S01]  /*29b0*/  FMUL.FTZ R80, R109, R2 ;  /* 0x000000026d507220 */ /* 0x000fe20000410000 */
[----:B------:R-:W-:Y:S01]  /*29c0*/  SEL R74, R101, R74, P3 ;  /* 0x0000004a654a7207 */ /* 0x000fe20001800000 */
[-C--:B------:R-:W-:Y:S02]  /*29d0*/  FMUL.FTZ R77, R108, R2.reuse ;  /* 0x000000026c4d7220 */ /* 0x080fe40000410000 */
[-C--:B------:R-:W-:Y:S02]  /*29e0*/  FMUL.FTZ R81, R107, R2.reuse ;  /* 0x000000026b517220 */ /* 0x080fe40000410000 */
[----:B------:R-:W-:Y:S01]  /*29f0*/  FMUL.FTZ R76, R106, R2 ;  /* 0x000000026a4c7220 */ /* 0x000fe20000410000 */
[----:B------:R-:W-:Y:S01]  /*2a00*/  F2FP.BF16.PACK_AB R80, R77, R80 ;  /* 0x000000504d50723e */ /* 0x000fe200000010ff */
[-C--:B------:R-:W-:Y:S01]  /*2a10*/  FMUL.FTZ R82, R105, R2.reuse ;  /* 0x0000000269527220 */ /* 0x080fe20000410000 */
[----:B------:R-:W-:Y:S01]  /*2a20*/  SEL R77, R100, R73, P3 ;  /* 0x00000049644d7207 */ /* 0x000fe20001800000 */
[-C--:B------:R-:W-:Y:S01]  /*2a30*/  FMUL.FTZ R79, R102, R2.reuse ;  /* 0x00000002664f7220 */ /* 0x080fe20000410000 */
[----:B------:R-:W-:Y:S01]  /*2a40*/  F2FP.BF16.PACK_AB R81, R76, R81 ;  /* 0x000000514c51723e */ /* 0x000fe200000010ff */
[----:B------:R-:W-:Y:S01]  /*2a50*/  FMUL.FTZ R93, R121, R2 ;  /* 0x00000002795d7220 */ /* 0x000fe20000410000 */
[----:B------:R-:W-:Y:S01]  /*2a60*/  SEL R76, R99, R72, P3 ;  /* 0x00000048634c7207 */ /* 0x000fe20001800000 */
[-C--:B------:R-:W-:Y:S01]  /*2a70*/  FMUL.FTZ R224, R224, R2.reuse ;  /* 0x00000002e0e07220 */ /* 0x080fe20000410000 */
[----:B0-----:R-:W-:Y:S01]  /*2a80*/  @P1 MOV R88, 0x20 ;  /* 0x0000002000581802 */ /* 0x001fe20000000f00 */
[----:B------:R-:W-:Y:S01]  /*2a90*/  FMUL.FTZ R83, R101, R2 ;  /* 0x0000000265537220 */ /* 0x000fe20000410000 */
[----:B------:R-:W-:Y:S01]  /*2aa0*/  F2FP.BF16.PACK_AB R82, R79, R82 ;  /* 0x000000524f52723e */ /* 0x000fe200000010ff */
[----:B------:R-:W-:Y:S01]  /*2ab0*/  FMUL.FTZ R86, R104, R2 ;  /* 0x0000000268567220 */ /* 0x000fe20000410000 */
[----:B------:R-:W-:Y:S01]  /*2ac0*/  SEL R79, R98, R75, P3 ;  /* 0x0000004b624f7207 */ /* 0x000fe20001800000 */
[----:B------:R-:W-:Y:S01]  /*2ad0*/  IMAD.WIDE.U32 R2, R103, R84, c[0x0][0x248] ;  /* 0x0000920067027625 */ /* 0x000fe200078e0054 */
[----:B------:R-:W-:-:S02]  /*2ae0*/  F2FP.BF16.PACK_AB R93, R224, R93 ;  /* 0x0000005de05d723e */ /* 0x000fc400000010ff */
[----:B------:R-:W-:Y:S01]  /*2af0*/  SEL R72, R105, R72, P3 ;  /* 0x0000004869487207 */ /* 0x000fe20001800000 */
[----:B------:R-:W-:Y:S01]  /*2b00*/  @P1 IMAD.WIDE.U32 R84, R197, R88, c[0x0][0x258] ;  /* 0x00009600c5541625 */ /* 0x000fe200078e0058 */
[----:B------:R-:W-:Y:S01]  /*2b10*/  SEL R73, R102, R73, P3 ;  /* 0x0000004966497207 */ /* 0x000fe20001800000 */
[----:B------:R0:W-:Y:S01]  /*2b20*/  @P1 STG.E.128 [R200.64+0x10], R76 ;  /* 0x0000104cc8001986 */ /* 0x0001e2000c101d04 */
[----:B------:R-:W-:Y:S02]  /*2b30*/  SEL R75, R104, R75, P3 ;  /* 0x0000004b684b7207 */ /* 0x000fe40001800000 */
[----:B------:R-:W-:Y:S01]  /*2b40*/  F2FP.BF16.PACK_AB R83, R86, R83 ;  /* 0x000000535653723e */ /* 0x000fe200000010ff */
[----:B------:R-:W-:Y:S01]  /*2b50*/  IMAD.WIDE.U32 R86, R103, R198, c[0x0][0x248] ;  /* 0x0000920067567625 */ /* 0x000fe200078e00c6 */
[----:B------:R0:W-:Y:S04]  /*2b60*/  STG.E.128 [R2.64], R92 ;  /* 0x0000005c02007986 */ /* 0x0001e8000c101d04 */
[----:B------:R0:W-:Y:S04]  /*2b70*/  @P1 STG.E.128 [R84.64], R68 ;  /* 0x0000004454001986 */ /* 0x0001e8000c101d04 */
[----:B------:R0:W-:Y:S04]  /*2b80*/  @P1 STG.E.128 [R84.64+0x10], R72 ;  /* 0x0000104854001986 */ /* 0x0001e8000c101d04 */
[----:B------:R0:W-:Y:S02]  /*2b90*/  STG.E.128 [R86.64], R80 ;  /* 0x0000005056007986 */ /* 0x0001e4000c101d04 */
[----:B0-----:R-:W-:Y:S01]  /*2ba0*/  @P0 CALL.REL.NOINC `(.L_x_5011) ;  /* 0x0000001000000944 */ /* 0x001fe20003c00000 */
[----:B------:R-:W-:Y:S05]  /*2bb0*/  BRA `(.L_x_5012) ;  /* 0xffffd9a000007947 */ /* 0x000fea000383ffff */
.L_x_5011:
        /* <DEDUP_REMOVED lines=64> */
.L_x_5008:
        /* <DEDUP_REMOVED lines=25> */
.L_x_5009:
[----:B------:R-:W-:Y:S01]  /*3150*/  HFMA2.MMA R80, -RZ, RZ, 0, 9.5367431640625e-07 ;  /* 0x00000010ff507435 */ /* 0x000fe200000001ff */
[----:B------:R-:W-:-:S02]  /*3160*/  MOV R79, R81 ;  /* 0x00000051004f7202 */ /* 0x000fc40000000f00 */
[----:B------:R-:W-:Y:S02]  /*3170*/  MOV R82, 0x1f ;  /* 0x0000001f00527802 */ /* 0x000fe40000000f00 */
[----:B------:R-:W-:Y:S02]  /*3180*/  MOV R85, 0xffffffff ;  /* 0xffffffff00557802 */ /* 0x000fe40000000f00 */
[----:B------:R-:W-:Y:S02]  /*3190*/  MOV R76, 0x31b0 ;  /* 0x000031b0004c7802 */ /* 0x000fe40000000f00 */
[----:B-----5:R-:W-:Y:S05]  /*31a0*/  CALL.REL.NOINC `($__internal_81_$__cuda_sm70_shflsync_down_p) ;  /* 0x0000046000007944 */ /* 0x020fea0003c00000 */
[----:B-1----:R-:W-:Y:S01]  /*31b0*/  MOV R78, R79 ;  /* 0x0000004f004e7202 */ /* 0x002fe20000000f00 */
[----:B0-----:R-:W-:Y:S05]  /*31c0*/  BRA `(.L_x_5013) ;  /* 0xffffe78000007947 */ /* 0x001fea000383ffff */
.L_x_5010:
[----:B------:R-:W-:Y:S01]  /*31d0*/  HFMA2.MMA R80, -RZ, RZ, 0, 9.5367431640625e-07 ;  /* 0x00000010ff507435 */ /* 0x000fe200000001ff */
[----:B------:R-:W-:Y:S02]  /*31e0*/  MOV R79, R83 ;  /* 0x00000053004f7202 */ /* 0x000fe40000000f00 */
[----:B------:R-:W-:Y:S02]  /*31f0*/  MOV R82, 0x1f ;  /* 0x0000001f00527802 */ /* 0x000fe40000000f00 */
[----:B------:R-:W-:-:S02]  /*3200*/  MOV R85, 0xffffffff ;  /* 0xffffffff00557802 */ /* 0x000fc40000000f00 */
[----:B------:R-:W-:Y:S02]  /*3210*/  MOV R76, 0x3230 ;  /* 0x00003230004c7802 */ /* 0x000fe40000000f00 */
[----:B01---5:R-:W-:Y:S05]  /*3220*/  CALL.REL.NOINC `($__internal_81_$__cuda_sm70_shflsync_down_p) ;  /* 0x000003e000007944 */ /* 0x023fea0003c00000 */
[----:B------:R-:W-:Y:S01]  /*3230*/  FADD.FTZ R81, R81, R78 ;  /* 0x0000004e51517221 */ /* 0x000fe20000010000 */
[----:B0-----:R-:W-:Y:S01]  /*3240*/  HFMA2.MMA R80, -RZ, RZ, 0, 4.76837158203125e-07 ;  /* 0x00000008ff507435 */ /* 0x001fe200000001ff */
[----:B-1----:R-:W-:Y:S01]  /*3250*/  FADD.FTZ R84, R83, R79 ;  /* 0x0000004f53547221 */ /* 0x002fe20000010000 */
[----:B------:R-:W-:Y:S02]  /*3260*/  MOV R82, 0x1f ;  /* 0x0000001f00527802 */ /* 0x000fe40000000f00 */
[----:B------:R-:W-:Y:S02]  /*3270*/  MOV R85, 0xffffffff ;  /* 0xffffffff00557802 */ /* 0x000fe40000000f00 */
[----:B------:R-:W-:Y:S02]  /*3280*/  MOV R79, R81 ;  /* 0x00000051004f7202 */ /* 0x000fe40000000f00 */
[----:B------:R-:W-:Y:S02]  /*3290*/  MOV R76, 0x32b0 ;  /* 0x000032b0004c7802 */ /* 0x000fe40000000f00 */
[----:B------:R-:W-:Y:S05]  /*32a0*/  CALL.REL.NOINC `($__internal_81_$__cuda_sm70_shflsync_down_p) ;  /* 0x0000036000007944 */ /* 0x000fea0003c00000 */
[----:B0-----:R-:W-:Y:S01]  /*32b0*/  HFMA2.MMA R80, -RZ, RZ, 0, 4.76837158203125e-07 ;  /* 0x00000008ff507435 */ /* 0x001fe200000001ff */
[----:B-1----:R-:W-:-:S02]  /*32c0*/  MOV R78, R79 ;  /* 0x0000004f004e7202 */ /* 0x002fc40000000f00 */
[----:B------:R-:W-:Y:S02]  /*32d0*/  MOV R79, R84 ;  /* 0x00000054004f7202 */ /* 0x000fe40000000f00 */
[----:B------:R-:W-:Y:S02]  /*32e0*/  MOV R82, 0x1f ;  /* 0x0000001f00527802 */ /* 0x000fe40000000f00 */
[----:B------:R-:W-:Y:S02]  /*32f0*/  MOV R85, 0xffffffff ;  /* 0xffffffff00557802 */ /* 0x000fe40000000f00 */
[----:B------:R-:W-:Y:S02]  /*3300*/  MOV R76, 0x3320 ;  /* 0x00003320004c7802 */ /* 0x000fe40000000f00 */
[----:B------:R-:W-:Y:S05]  /*3310*/  CALL.REL.NOINC `($__internal_81_$__cuda_sm70_shflsync_down_p) ;  /* 0x000002f000007944 */ /* 0x000fea0003c00000 */
[----:B------:R-:W-:Y:S01]  /*3320*/  FADD.FTZ R81, R78, R81 ;  /* 0x000000514e517221 */ /* 0x000fe20000010000 */
[----:B0-----:R-:W-:Y:S01]  /*3330*/  HFMA2.MMA R80, -RZ, RZ, 0, 2.384185791015625e-07 ;  /* 0x00000004ff507435 */ /* 0x001fe200000001ff */
[----:B-1----:R-:W-:Y:S01]  /*3340*/  FADD.FTZ R84, R84, R79 ;  /* 0x0000004f54547221 */ /* 0x002fe20000010000 */
[----:B------:R-:W-:Y:S02]  /*3350*/  MOV R82, 0x1f ;  /* 0x0000001f00527802 */ /* 0x000fe40000000f00 */
[----:B------:R-:W-:-:S02]  /*3360*/  MOV R85, 0xffffffff ;  /* 0xffffffff00557802 */ /* 0x000fc40000000f00 */
[----:B------:R-:W-:Y:S02]  /*3370*/  MOV R79, R81 ;  /* 0x00000051004f7202 */ /* 0x000fe40000000f00 */
[----:B------:R-:W-:Y:S02]  /*3380*/  MOV R76, 0x33a0 ;  /* 0x000033a0004c7802 */ /* 0x000fe40000000f00 */
[----:B------:R-:W-:Y:S05]  /*3390*/  CALL.REL.NOINC `($__internal_81_$__cuda_sm70_shflsync_down_p) ;  /* 0x0000027000007944 */ /* 0x000fea0003c00000 */
[----:B0-----:R-:W-:Y:S01]  /*33a0*/  HFMA2.MMA R80, -RZ, RZ, 0, 2.384185791015625e-07 ;  /* 0x00000004ff507435 */ /* 0x001fe200000001ff */
[----:B-1----:R-:W-:Y:S02]  /*33b0*/  MOV R78, R79 ;  /* 0x0000004f004e7202 */ /* 0x002fe40000000f00 */
[----:B------:R-:W-:Y:S02]  /*33c0*/  MOV R79, R84 ;  /* 0x00000054004f7202 */ /* 0x000fe40000000f00 */
[----:B------:R-:W-:Y:S02]  /*33d0*/  MOV R82, 0x1f ;  /* 0x0000001f00527802 */ /* 0x000fe40000000f00 */
[----:B------:R-:W-:Y:S02]  /*33e0*/  MOV R85, 0xffffffff ;  /* 0xffffffff00557802 */ /* 0x000fe40000000f00 */
[----:B------:R-:W-:-:S02]  /*33f0*/  MOV R76, 0x3410 ;  /* 0x00003410004c7802 */ /* 0x000fc40000000f00 */
[----:B------:R-:W-:Y:S05]  /*3400*/  CALL.REL.NOINC `($__internal_81_$__cuda_sm70_shflsync_down_p) ;  /* 0x0000020000007944 */ /* 0x000fea0003c00000 */
[----:B------:R-:W-:Y:S01]  /*3410*/  FADD.FTZ R81, R78, R81 ;  /* 0x000000514e517221 */ /* 0x000fe20000010000 */
[----:B0-----:R-:W-:Y:S01]  /*3420*/  HFMA2.MMA R80, -RZ, RZ, 0, 1.1920928955078125e-07 ;  /* 0x00000002ff507435 */ /* 0x001fe200000001ff */
[----:B-1----:R-:W-:Y:S01]  /*3430*/  FADD.FTZ R84, R84, R79 ;  /* 0x0000004f54547221 */ /* 0x002fe20000010000 */
[----:B------:R-:W-:-:S02]  /*3440*/  MOV R82, 0x1f ;  /* 0x0000001f00527802 */ /* 0x000fc40000000f00 */
[----:B------:R-:W-:Y:S02]  /*3450*/  MOV R85, 0xffffffff ;  /* 0xffffffff00557802 */ /* 0x000fe40000000f00 */
[----:B------:R-:W-:Y:S02]  /*3460*/  MOV R79, R81 ;  /* 0x00000051004f7202 */ /* 0x000fe40000000f00 */
[----:B------:R-:W-:Y:S02]  /*3470*/  MOV R76, 0x3490 ;  /* 0x00003490004c7802 */ /* 0x000fe40000000f00 */
[----:B------:R-:W-:Y:S05]  /*3480*/  CALL.REL.NOINC `($__internal_81_$__cuda_sm70_shflsync_down_p) ;  /* 0x0000018000007944 */ /* 0x000fea0003c00000 */
[----:B0-----:R-:W-:Y:S01]  /*3490*/  HFMA2.MMA R80, -RZ, RZ, 0, 1.1920928955078125e-07 ;  /* 0x00000002ff507435 */ /* 0x001fe200000001ff */
[----:B-1----:R-:W-:Y:S02]  /*34a0*/  MOV R78, R79 ;  /* 0x0000004f004e7202 */ /* 0x002fe40000000f00 */
[----:B------:R-:W-:Y:S02]  /*34b0*/  MOV R79, R84 ;  /* 0x00000054004f7202 */ /* 0x000fe40000000f00 */
[----:B------:R-:W-:Y:S02]  /*34c0*/  MOV R82, 0x1f ;  /* 0x0000001f00527802 */ /* 0x000fe40000000f00 */
[----:B------:R-:W-:-:S02]  /*34d0*/  MOV R85, 0xffffffff ;  /* 0xffffffff00557802 */ /* 0x000fc40000000f00 */
[----:B------:R-:W-:Y:S02]  /*34e0*/  MOV R76, 0x3500 ;  /* 0x00003500004c7802 */ /* 0x000fe40000000f00 */
[----:B------:R-:W-:Y:S05]  /*34f0*/  CALL.REL.NOINC `($__internal_81_$__cuda_sm70_shflsync_down_p) ;  /* 0x0000011000007944 */ /* 0x000fea0003c00000 */
[----:B------:R-:W-:Y:S01]  /*3500*/  FADD.FTZ R81, R78, R81 ;  /* 0x000000514e517221 */ /* 0x000fe20000010000 */
[----:B0-----:R-:W-:Y:S01]  /*3510*/  HFMA2.MMA R80, -RZ, RZ, 0, 5.9604644775390625e-08 ;  /* 0x00000001ff507435 */ /* 0x001fe200000001ff */
[----:B-1----:R-:W-:Y:S01]  /*3520*/  FADD.FTZ R83, R84, R79 ;  /* 0x0000004f54537221 */ /* 0x002fe20000010000 */
[----:B------:R-:W-:Y:S02]  /*3530*/  MOV R82, 0x1f ;  /* 0x0000001f00527802 */ /* 0x000fe40000000f00 */
[----:B------:R-:W-:Y:S02]  /*3540*/  MOV R85, 0xffffffff ;  /* 0xffffffff00557802 */ /* 0x000fe40000000f00 */
[----:B------:R-:W-:Y:S02]  /*3550*/  MOV R79, R81 ;  /* 0x00000051004f7202 */ /* 0x000fe40000000f00 */
[----:B------:R-:W-:Y:S02]  /*3560*/  MOV R76, 0x3580 ;  /* 0x00003580004c7802 */ /* 0x000fe40000000f00 */
[----:B------:R-:W-:Y:S05]  /*3570*/  CALL.REL.NOINC `($__internal_81_$__cuda_sm70_shflsync_down_p) ;  /* 0x0000009000007944 */ /* 0x000fea0003c00000 */
[----:B0-----:R-:W-:Y:S01]  /*3580*/  HFMA2.MMA R80, -RZ, RZ, 0, 5.9604644775390625e-08 ;  /* 0x00000001ff507435 */ /* 0x001fe200000001ff */
[----:B-1----:R-:W-:-:S02]  /*3590*/  MOV R84, R79 ;  /* 0x0000004f00547202 */ /* 0x002fc40000000f00 */
[----:B------:R-:W-:Y:S02]  /*35a0*/  MOV R79, R83 ;  /* 0x00000053004f7202 */ /* 0x000fe40000000f00 */
[----:B------:R-:W-:Y:S02]  /*35b0*/  MOV R82, 0x1f ;  /* 0x0000001f00527802 */ /* 0x000fe40000000f00 */
[----:B------:R-:W-:Y:S02]  /*35c0*/  MOV R85, 0xffffffff ;  /* 0xffffffff00557802 */ /* 0x000fe40000000f00 */
[----:B------:R-:W-:Y:S02]  /*35d0*/  MOV R76, 0x35f0 ;  /* 0x000035f0004c7802 */ /* 0x000fe40000000f00 */
[----:B------:R-:W-:Y:S05]  /*35e0*/  CALL.REL.NOINC `($__internal_81_$__cuda_sm70_shflsync_down_p) ;  /* 0x0000002000007944 */ /* 0x000fea0003c00000 */
[----:B-1----:R-:W-:Y:S01]  /*35f0*/  MOV R76, R79 ;  /* 0x0000004f004c7202 */ /* 0x002fe20000000f00 */
[----:B0-----:R-:W-:Y:S05]  /*3600*/  BRA `(.L_x_5014) ;  /* 0xffffe46000007947 */ /* 0x001fea000383ffff */
        .weak           $__internal_81_$__cuda_sm70_shflsync_down_p
        .type           $__internal_81_$__cuda_sm70_shflsync_down_p,@function
        .size           $__internal_81_$__cuda_sm70_shflsync_down_p,(.L_x_11815 - $__internal_81_$__cuda_sm70_shflsync_down_p)
$__internal_81_$__cuda_sm70_shflsync_down_p:
[----:B------:R-:W-:Y:S01]  /*3610*/  HFMA2.MMA R77, -RZ, RZ, 0, 0 ;  /* 0x00000000ff4d7435 */ /* 0x000fe200000001ff */
[----:B------:R-:W-:Y:S04]  /*3620*/  WARPSYNC R85 ;  /* 0x0000005500007348 */ /* 0x000fe80003800000 */
[----:B------:R0:W1:Y:S01]  /*3630*/  SHFL.DOWN PT, R79, R79, R80, R82 ;  /* 0x080000504f4f7389 */ /* 0x00006200000e0052 */
[----:B------:R-:W-:Y:S05]  /*3640*/  RET.REL.NODEC R76 `(_ZN10layer_norm13ln_bwd_kernelINS_13Kernel_traitsIf13__nv_bfloat16fS2_fjLj4096ELj1ELj1ELj4ELj16ENS_18Kernel_traits_baseILj4096EfS2_fS2_fjLj128EEEEELb0ELb0ELb0ELb1EEEvNS_9BwdParamsE) ;  /* 0xffffc9b04c007950 */ /* 0x000fea0003c3ffff */
.L_x_5015:
        /* <DEDUP_REMOVED lines=11> */
.L_x_11815:


//--------------------- .text._ZN10layer_norm13ln_bwd_kernelINS_13Kernel_traitsIf13__nv_bfloat16fS2_fjLj4096ELj1ELj1ELj4ELj16ENS_18Kernel_traits_baseILj4096EfS2_fS2_fjLj128EEEEELb0ELb0ELb1ELb0EEEvNS_9BwdParamsE --------------------------
	.section	.text._ZN10layer_norm13ln_bwd_kernelINS_13Kernel_traitsIf13__nv_bfloat16fS2_fjLj4096ELj1ELj1ELj4ELj16ENS_18Kernel_traits_baseILj4096EfS2_fS2_fjLj128EEEEELb0ELb0ELb1ELb0EEEvNS_9BwdParamsE,"ax",@progbits
	.sectioninfo	@"SHI_REGISTERS=236"
	.align	128
        .global         _ZN10layer_norm13ln_bwd_kernelINS_13Kernel_traitsIf13__nv_bfloat16fS2_fjLj4096ELj1ELj1ELj4ELj16ENS_18Kernel_traits_baseILj4096EfS2_fS2_fjLj128EEEEELb0ELb0ELb1ELb0EEEvNS_9BwdParamsE
        .type           _ZN10layer_norm13ln_bwd_kernelINS_13Kernel_traitsIf13__nv_bfloat16fS2_fjLj4096ELj1ELj1ELj4ELj16ENS_18Kernel_traits_baseILj4096EfS2_fS2_fjLj128EEEEELb0ELb0ELb1ELb0EEEvNS_9BwdParamsE,@function
        .size           _ZN10layer_norm13ln_bwd_kernelINS_13Kernel_traitsIf13__nv_bfloat16fS2_fjLj4096ELj1ELj1ELj4ELj16ENS_18Kernel_traits_baseILj4096EfS2_fS2_fjLj128EEEEELb0ELb0ELb1ELb0EEEvNS_9BwdParamsE,(.L_x_11816 - _ZN10layer_norm13ln_bwd_kernelINS_13Kernel_traitsIf13__nv_bfloat16fS2_fjLj4096ELj1ELj1ELj4ELj16ENS_18Kernel_traits_baseILj4096EfS2_fS2_fjLj128EEEEELb0ELb0ELb1ELb0EEEvNS_9BwdParamsE)
        .other          _ZN10layer_norm13ln_bwd_kernelINS_13Kernel_traitsIf13__nv_bfloat16fS2_fjLj4096ELj1ELj1ELj4ELj16ENS_18Kernel_traits_baseILj4096EfS2_fS2_fjLj128EEEEELb0ELb0ELb1ELb0EEEvNS_9BwdParamsE,@"STO_CUDA_ENTRY STV_DEFAULT"
_ZN10layer_norm13ln_bwd_kernelINS_13Kernel_traitsIf13__nv_bfloat16fS2_fjLj4096ELj1ELj1ELj4ELj16ENS_18Kernel_traits_baseILj4096EfS2_fS2_fjLj128EEEEELb0ELb0ELb1ELb0EEEvNS_9BwdParamsE:
.text._ZN10layer_norm13ln_bwd_kernelINS_13Kernel_traitsIf13__nv_bfloat16fS2_fjLj4096ELj1ELj1ELj4ELj16ENS_18Kernel_traits_baseILj4096EfS2_fS2_fjLj128EEEEELb0ELb0ELb1ELb0EEEvNS_9BwdParamsE:
        /* <DEDUP_REMOVED lines=16> */
[----:B------:R-:W-:Y:S02]  /*0100*/  @P1 MOV R9, 0x20 ;  /* 0x0000002000091802 */ /* 0x000fe40000000f00 */
[----:B------:R-:W-:Y:S01]  /*0110*/  @P2 MOV R11, 0x20 ;  /* 0x00000020000b2802 */ /* 0x000fe20000000f00 */
[C---:B------:R-:W-:Y:S01]  /*0120*/  @P0 IMAD.WIDE.U32 R4, R6.reuse, R5, c[0x0][0x1b0] ;  /* 0x00006c0006040625 */ /* 0x040fe200078e0005 */
[----:B------:R-:W-:-:S03]  /*0130*/  @P0 LOP3.LUT R6, R6, 0x80, RZ, 0xfc, !PT ;  /* 0x0000008006060812 */ /* 0x000fc600078efcff */
[----:B------:R-:W-:Y:S01]  /*0140*/  @P3 IMAD.MOV.U32 R7, RZ, RZ, 0x20 ;  /* 0x00000020ff073424 */ /* 0x000fe200078e00ff */
        /* <DEDUP_REMOVED lines=51> */
.L_x_5109:
[----:B------:R-:W-:-:S05]  /*0480*/  MOV R173, 0x4 ;  /* 0x0000000400ad7802 */ /* 0x000fca0000000f00 */
[----:B------:R-:W-:-:S06]  /*0490*/  IMAD.WIDE R8, R4, R173, c[0x0][0x1d8] ;  /* 0x0000760004087625 */ /* 0x000fcc00078e02ad */
[----:B------:R1:W2:Y:S01]  /*04a0*/  LDG.E R9, [R8.64] ;  /* 0x0000000408097981 */ /* 0x0002a2000c1e1900 */
[----:B------:R-:W-:-:S04]  /*04b0*/  IMAD.WIDE R170, R4, R173, c[0x0][0x1a8] ;  /* 0x00006a0004aa7625 */ /* 0x000fc800078e02ad */
[C---:B------:R-:W-:Y:S01]  /*04c0*/  IMAD.WIDE R168, R4.reuse, R173, c[0x0][0x1d0] ;  /* 0x0000740004a87625 */ /* 0x040fe200078e02ad */
[----:B-----5:R3:W5:Y:S04]  /*04d0*/  LDG.E R6, [R170.64] ;  /* 0x00000004aa067981 */ /* 0x020768000c1e1900 */
[----:B------:R3:W5:Y:S01]  /*04e0*/  LDG.E R7, [R168.64] ;  /* 0x00000004a8077981 */ /* 0x000762000c1e1900 */
[----:B------:R-:W-:Y:S01]  /*04f0*/  IMAD R11, R4, c[0x0][0x168], RZ ;  /* 0x00005a00040b7a24 */ /* 0x000fe200078e02ff */
[----:B------:R-:W-:Y:S01]  /*0500*/  LOP3.LUT R175, R0, 0x7f, RZ, 0xc0, !PT ;  /* 0x0000007f00af7812 */ /* 0x000fe200078ec0ff */
[----:B------:R-:W-:Y:S03]  /*0510*/  BSSY B0, `(.L_x_5017) ;  /* 0x0000178000007945 */ /* 0x000fe60003800000 */
[----:B------:R-:W-:-:S04]  /*0520*/  SHF.R.S32.HI R172, RZ, 0x1f, R11 ;  /* 0x0000001fffac7819 */ /* 0x000fc8000001140b */
[----:B------:R-:W-:Y:S02]  /*0530*/  LEA.HI R172, R172, R11, RZ, 0x3 ;  /* 0x0000000bacac7211 */ /* 0x000fe400078f18ff */
[----:B------:R-:W-:Y:S02]  /*0540*/  MOV R11, 0x20 ;  /* 0x00000020000b7802 */ /* 0x000fe40000000f00 */
[----:B-1----:R-:W-:-:S05]  /*0550*/  LEA.HI.SX32 R8, R172, R175, 0x1d ;  /* 0x000000afac087211 */ /* 0x002fca00078feaff */
[----:B------:R-:W-:Y:S01]  /*0560*/  IMAD.WIDE.U32 R232, R8, R11, c[0x0][0x218] ;  /* 0x0000860008e87625 */ /* 0x000fe200078e000b */
[----:B--2---:R-:W-:-:S13]  /*0570*/  ISETP.GT.AND P3, PT, R9, RZ, PT ;  /* 0x000000ff0900720c */ /* 0x004fda0003f64270 */
[----:B------:R-:W-:Y:S05]  /*0580*/  @P3 BRA `(.L_x_5018) ;  /* 0x0000028000003947 */ /* 0x000fea0003800000 */
[----:B---3--:R-:W-:Y:S01]  /*0590*/  BSSY B1, `(.L_x_5019) ;  /* 0x0000009000017945 */ /* 0x008fe20003800000 */
[----:B------:R-:W-:Y:S01]  /*05a0*/  MOV R170, R8 ;  /* 0x0000000800aa7202 */ /* 0x000fe20000000f00 */
[----:B------:R-:W-:Y:S05]  /*05b0*/  @!P0 BRA `(.L_x_5020) ;  /* 0x0000006000008947 */ /* 0x000fea0003800000 */
[----:B------:R-:W-:-:S04]  /*05c0*/  ISETP.NE.U32.AND P4, PT, RZ, c[0x0][0x218], PT ;  /* 0x00008600ff007a0c */ /* 0x000fc80003f85070 */
[----:B------:R-:W-:-:S13]  /*05d0*/  ISETP.NE.AND.EX P4, PT, RZ, c[0x0][0x21c], PT, P4 ;  /* 0x00008700ff007a0c */ /* 0x000fda0003f85340 */
[----:B------:R-:W-:Y:S05]  /*05e0*/  @!P4 BRA `(.L_x_5021) ;  /* 0x000000200000c947 */ /* 0x000fea0003800000 */
[----:B------:R1:W5:Y:S04]  /*05f0*/  LDG.E.128 R132, [R232.64] ;  /* 0x00000004e8847981 */ /* 0x000368000c1e1d00 */
[----:B------:R1:W5:Y:S02]  /*0600*/  LDG.E.128 R136, [R232.64+0x10] ;  /* 0x00001004e8887981 */ /* 0x000364000c1e1d00 */
.L_x_5021:
[----:B------:R-:W-:Y:S02]  /*0610*/  IADD3 R170, R8, 0x80, RZ ;  /* 0x0000008008aa7810 */ /* 0x000fe40007ffe0ff */
.L_x_5020:
[----:B------:R-:W-:Y:S05]  /*0620*/  BSYNC B1 ;  /* 0x0000000000017941 */ /* 0x000fea0003800000 */
.L_x_5019:
        /* <DEDUP_REMOVED lines=8> */
.L_x_5024:
[----:B------:R-:W-:Y:S02]  /*06b0*/  IADD3 R170, R170, 0x80, RZ ;  /* 0x00000080aaaa7810 */ /* 0x000fe40007ffe0ff */
.L_x_5023:
[----:B------:R-:W-:Y:S05]  /*06c0*/  BSYNC B1 ;  /* 0x0000000000017941 */ /* 0x000fea0003800000 */
.L_x_5022:
[----:B------:R-:W-:Y:S01]  /*06d0*/  BSSY B1, `(.L_x_5025) ;  /* 0x0000009000017945 */ /* 0x000fe20003800000 */
[----:B------:R-:W-:Y:S05]  /*06e0*/  @!P2 BRA `(.L_x_5026) ;  /* 0x000000700000a947 */ /* 0x000fea0003800000 */
[----:B------:R-:W-:-:S04]  /*06f0*/  ISETP.NE.U32.AND P4, PT, RZ, c[0x0][0x218], PT ;  /* 0x00008600ff007a0c */ /* 0x000fc80003f85070 */
[----:B------:R-:W-:-:S13]  /*0700*/  ISETP.NE.AND.EX P4, PT, RZ, c[0x0][0x21c], PT, P4 ;  /* 0x00008700ff007a0c */ /* 0x000fda0003f85340 */
[----:B------:R-:W-:Y:S05]  /*0710*/  @!P4 BRA `(.L_x_5027) ;  /* 0x000000300000c947 */ /* 0x000fea0003800000 */
[----:B--2---:R-:W-:-:S05]  /*0720*/  IMAD.WIDE.U32 R168, R170, R11, c[0x0][0x218] ;  /* 0x00008600aaa87625 */ /* 0x004fca00078e000b */
[----:B------:R2:W5:Y:S04]  /*0730*/  LDG.E.128 R32, [R168.64] ;  /* 0x00000004a8207981 */ /* 0x000568000c1e1d00 */
[----:B------:R2:W5:Y:S02]  /*0740*/  LDG.E.128 R28, [R168.64+0x10] ;  /* 0x00001004a81c7981 */ /* 0x000564000c1e1d00 */
.L_x_5027:
[----:B------:R-:W-:Y:S02]  /*0750*/  IADD3 R170, R170, 0x80, RZ ;  /* 0x00000080aaaa7810 */ /* 0x000fe40007ffe0ff */
.L_x_5026:
[----:B------:R-:W-:Y:S05]  /*0760*/  BSYNC B1 ;  /* 0x0000000000017941 */ /* 0x000fea0003800000 */
.L_x_5025:
[----:B------:R-:W-:Y:S01]  /*0770*/  ISETP.NE.U32.AND P4, PT, RZ, c[0x0][0x218], PT ;  /* 0x00008600ff007a0c */ /* 0x000fe20003f85070 */
[----:B------:R-:W-:Y:S01]  /*0780*/  HFMA2.MMA R227, -RZ, RZ, 0, 0 ;  /* 0x00000000ffe37435 */ /* 0x000fe200000001ff */
[----:B------:R-:W-:Y:S02]  /*0790*/  IMAD.MOV.U32 R229, RZ, RZ, RZ ;  /* 0x000000ffffe57224 */ /* 0x000fe400078e00ff */
[----:B------:R-:W-:-:S04]  /*07a0*/  ISETP.NE.AND.EX P4, PT, RZ, c[0x0][0x21c], PT, P4 ;  /* 0x00008700ff007a0c */ /* 0x000fc80003f85340 */
[----:B------:R-:W-:-:S13]  /*07b0*/  ISETP.LT.U32.OR P4, PT, R2, 0x200, !P4 ;  /* 0x000002000200780c */ /* 0x000fda0006781470 */
[----:B------:R-:W-:Y:S05]  /*07c0*/  @P4 BRA `(.L_x_5028) ;  /* 0x000014c000004947 */ /* 0x000fea0003800000 */
[----:B--2---:R-:W-:-:S05]  /*07d0*/  IMAD.WIDE.U32 R168, R170, R11, c[0x0][0x218] ;  /* 0x00008600aaa87625 */ /* 0x004fca00078e000b */
[----:B------:R2:W5:Y:S04]  /*07e0*/  LDG.E.128 R148, [R168.64] ;  /* 0x00000004a8947981 */ /* 0x000568000c1e1d00 */
[----:B------:R2:W5:Y:S01]  /*07f0*/  LDG.E.128 R152, [R168.64+0x10] ;  /* 0x00001004a8987981 */ /* 0x000562000c1e1d00 */
[----:B------:R-:W-:Y:S05]  /*0800*/  BRA `(.L_x_5028) ;  /* 0x0000148000007947 */ /* 0x000fea0003800000 */
.L_x_5018:
[----:B---3--:R-:W-:-:S06]  /*0810*/  IMAD.WIDE R168, R4, R173, c[0x0][0x1a0] ;  /* 0x0000680004a87625 */ /* 0x008fcc00078e02ad */
[----:B------:R-:W2:Y:S01]  /*0820*/  LDG.E R168, [R168.64] ;  /* 0x00000004a8a87981 */ /* 0x000ea2000c1e1900 */
[----:B------:R-:W-:Y:S01]  /*0830*/  IADD3 R9, R9, -0x1, RZ ;  /* 0xffffffff09097810 */ /* 0x000fe20007ffe0ff */
[----:B------:R-:W-:Y:S01]  /*0840*/  BSSY B1, `(.L_x_5029) ;  /* 0x0000057000017945 */ /* 0x000fe20003800000 */
[----:B0-----:R-:W-:Y:S01]  /*0850*/  ISETP.NE.AND P4, PT, R3, RZ, PT ;  /* 0x000000ff0300720c */ /* 0x001fe20003f85270 */
[----:B------:R-:W-:Y:S01]  /*0860*/  HFMA2.MMA R227, -RZ, RZ, 0, 0 ;  /* 0x00000000ffe37435 */ /* 0x000fe200000001ff */
[----:B------:R-:W-:Y:S01]  /*0870*/  MOV R229, RZ ;  /* 0x000000ff00e57202 */ /* 0x000fe20000000f00 */
[----:B------:R-:W-:Y:S01]  /*0880*/  IMAD R9, R9, c[0x0][0x168], RZ ;  /* 0x00005a0009097a24 */ /* 0x000fe200078e02ff */
[----:B------:R-:W-:-:S04]  /*0890*/  MOV R228, R8 ;  /* 0x0000000800e47202 */ /* 0x000fc80000000f00 */
        /* <DEDUP_REMOVED lines=22> */
[C---:B------:R-:W-:Y:S02]  /*0a00*/  FADD.FTZ R185, -R9.reuse, R170 ;  /* 0x000000aa09b97221 */ /* 0x040fe40000010100 */
[-C--:B------:R-:W-:Y:S02]  /*0a10*/  FFMA.FTZ R68, R226, R225.reuse, R68 ;  /* 0x000000e1e2447223 */ /* 0x080fe40000010044 */
[----:B------:R-:W-:Y:S02]  /*0a20*/  FADD.FTZ R96, R96, R225 ;  /* 0x000000e160607221 */ /* 0x000fe40000010000 */
[----:B------:R-:W-:Y:S01]  /*0a30*/  FMUL.FTZ R225, R36, R225 ;  /* 0x000000e124e17220 */ /* 0x000fe20000410000 */
        /* <DEDUP_REMOVED lines=15> */
[----:B------:R-:W-:-:S02]  /*0b30*/  FFMA.FTZ R71, R220, R218, R71 ;  /* 0x000000dadc477223 */ /* 0x000fc40000010047 */
[----:B------:R-:W-:Y:S02]  /*0b40*/  FADD.FTZ R99, R99, R218 ;  /* 0x000000da63637221 */ /* 0x000fe40000010000 */
[----:B---3--:R-:W-:Y:S02]  /*0b50*/  FADD.FTZ R219, -R9, R176 ;  /* 0x000000b009db7221 */ /* 0x008fe40000010100 */
        /* <DEDUP_REMOVED lines=37> */
.L_x_5030:
[----:B0-----:R-:W-:Y:S05]  /*0db0*/  BSYNC B1 ;  /* 0x0000000000017941 */ /* 0x001fea0003800000 */
.L_x_5029:
[----:B------:R-:W-:Y:S01]  /*0dc0*/  BSSY B1, `(.L_x_5031) ;  /* 0x000004f000017945 */ /* 0x000fe20003800000 */
[----:B------:R-:W-:Y:S05]  /*0dd0*/  @!P1 BRA `(.L_x_5032) ;  /* 0x000004d000009947 */ /* 0x000fea0003800000 */
[----:B------:R-:W-:Y:S02]  /*0de0*/  IMAD.MOV.U32 R17, RZ, RZ, 0x10 ;  /* 0x00000010ff117424 */ /* 0x000fe400078e00ff */
[----:B------:R-:W-:-:S04]  /*0df0*/  IMAD.WIDE.U32 R168, R228, R11, c[0x0][0x188] ;  /* 0x00006200e4a87625 */ /* 0x000fc800078e000b */
[----:B------:R-:W-:Y:S01]  /*0e00*/  IMAD.WIDE.U32 R16, R230, R17, c[0x0][0x208] ;  /* 0x00008200e6107625 */ /* 0x000fe200078e0011 */
[----:B------:R-:W2:Y:S04]  /*0e10*/  LDG.E.128 R12, [R168.64] ;  /* 0x00000004a80c7981 */ /* 0x000ea8000c1e1d00 */
[----:B------:R0:W3:Y:S04]  /*0e20*/  LDG.E.128 R20, [R168.64+0x10] ;  /* 0x00001004a8147981 */ /* 0x0000e8000c1e1d00 */
[----:B------:R-:W0:Y:S01]  /*0e30*/  LDG.E.128 R16, [R16.64] ;  /* 0x0000000410107981 */ /* 0x000e22000c1e1d00 */
        /* <DEDUP_REMOVED lines=10> */
[--C-:B0-----:R-:W-:Y:S02]  /*0ee0*/  PRMT R169, RZ, 0x5410, R17.reuse ;  /* 0x00005410ffa97816 */ /* 0x101fe40000000011 */
[----:B------:R-:W-:Y:S01]  /*0ef0*/  PRMT R168, RZ, 0x7610, R17 ;  /* 0x00007610ffa87816 */ /* 0x000fe20000000011 */
[C---:B---3--:R-:W-:Y:S01]  /*0f00*/  FADD.FTZ R17, -R9.reuse, R20 ;  /* 0x0000001409117221 */ /* 0x048fe20000010100 */
[--C-:B------:R-:W-:Y:S02]  /*0f10*/  PRMT R175, RZ, 0x5410, R19.reuse ;  /* 0x00005410ffaf7816 */ /* 0x100fe40000000013 */
[----:B------:R-:W-:Y:S01]  /*0f20*/  PRMT R172, RZ, 0x7610, R19 ;  /* 0x00007610ffac7816 */ /* 0x000fe20000000013 */
[----:B------:R-:W-:Y:S01]  /*0f30*/  FADD.FTZ R19, -R9, R22 ;  /* 0x0000001609137221 */ /* 0x000fe20000010100 */
[--C-:B-1----:R-:W-:Y:S01]  /*0f40*/  PRMT R25, RZ, 0x5410, R16.reuse ;  /* 0x00005410ff197816 */ /* 0x102fe20000000010 */
[C---:B-----5:R-:W-:Y:S01]  /*0f50*/  FMUL.FTZ R14, R6.reuse, R15 ;  /* 0x0000000f060e7220 */ /* 0x060fe20000410000 */
[----:B------:R-:W-:Y:S01]  /*0f60*/  PRMT R24, RZ, 0x7610, R16 ;  /* 0x00007610ff187816 */ /* 0x000fe20000000010 */
[----:B------:R-:W-:-:S02]  /*0f70*/  FMUL.FTZ R15, R6, R17 ;  /* 0x00000011060f7220 */ /* 0x000fc40000410000 */
[C---:B------:R-:W-:Y:S02]  /*0f80*/  FADD.FTZ R21, -R9.reuse, R21 ;  /* 0x0000001509157221 */ /* 0x040fe40000010100 */
[C---:B------:R-:W-:Y:S02]  /*0f90*/  FMUL.FTZ R17, R6.reuse, R19 ;  /* 0x0000001306117220 */ /* 0x040fe40000410000 */
[----:B------:R-:W-:Y:S02]  /*0fa0*/  FADD.FTZ R13, -R9, R13 ;  /* 0x0000000d090d7221 */ /* 0x000fe40000010100 */
[----:B------:R-:W-:Y:S02]  /*0fb0*/  FMUL.FTZ R10, R6, R27 ;  /* 0x0000001b060a7220 */ /* 0x000fe40000410000 */
[----:B------:R-:W-:Y:S02]  /*0fc0*/  FMUL.FTZ R19, R44, R25 ;  /* 0x000000192c137220 */ /* 0x000fe40000410000 */
[----:B------:R-:W-:-:S02]  /*0fd0*/  FMUL.FTZ R16, R6, R21 ;  /* 0x0000001506107220 */ /* 0x000fc40000410000 */
[----:B------:R-:W-:Y:S02]  /*0fe0*/  FMUL.FTZ R12, R6, R13 ;  /* 0x0000000d060c7220 */ /* 0x000fe40000410000 */
[----:B------:R-:W-:Y:S02]  /*0ff0*/  FMUL.FTZ R21, R45, R24 ;  /* 0x000000182d157220 */ /* 0x000fe40000410000 */
[----:B------:R-:W-:Y:S02]  /*1000*/  FADD.FTZ R22, R229, R19 ;  /* 0x00000013e5167221 */ /* 0x000fe40000010000 */
[C---:B------:R-:W-:Y:S02]  /*1010*/  FFMA.FTZ R227, R10.reuse, R19, R227 ;  /* 0x000000130ae37223 */ /* 0x040fe400000100e3 */
[----:B------:R-:W-:Y:S02]  /*1020*/  FADD.FTZ R23, -R9, R23 ;  /* 0x0000001709177221 */ /* 0x000fe40000010100 */
[----:B------:R-:W-:-:S02]  /*1030*/  FFMA.FTZ R76, R10, R25, R76 ;  /* 0x000000190a4c7223 */ /* 0x000fc4000001004c */
[----:B------:R-:W-:Y:S02]  /*1040*/  FADD.FTZ R104, R104, R25 ;  /* 0x0000001968687221 */ /* 0x000fe40000010000 */
[----:B------:R-:W-:Y:S02]  /*1050*/  FMUL.FTZ R13, R6, R171 ;  /* 0x000000ab060d7220 */ /* 0x000fe40000410000 */
[----:B------:R-:W-:Y:S02]  /*1060*/  FMUL.FTZ R20, R46, R169 ;  /* 0x000000a92e147220 */ /* 0x000fe40000410000 */
[----:B------:R-:W-:Y:S02]  /*1070*/  FADD.FTZ R25, R22, R21 ;  /* 0x0000001516197221 */ /* 0x000fe40000010000 */
[C---:B------:R-:W-:Y:S01]  /*1080*/  FFMA.FTZ R227, R12.reuse, R21, R227 ;  /* 0x000000150ce37223 */ /* 0x040fe200000100e3 */
[--C-:B------:R-:W-:Y:S01]  /*1090*/  PRMT R173, RZ, 0x5410, R18.reuse ;  /* 0x00005410ffad7816 */ /* 0x100fe20000000012 */
        /* <DEDUP_REMOVED lines=8> */
[----:B------:R-:W-:-:S02]  /*1120*/  FADD.FTZ R27, R24, R23 ;  /* 0x00000017181b7221 */ /* 0x000fc40000010000 */
[C---:B------:R-:W-:Y:S02]  /*1130*/  FFMA.FTZ R227, R14.reuse, R23, R227 ;  /* 0x000000170ee37223 */ /* 0x040fe400000100e3 */
        /* <DEDUP_REMOVED lines=23> */
.L_x_5032:
[----:B------:R-:W-:Y:S05]  /*12b0*/  BSYNC B1 ;  /* 0x0000000000017941 */ /* 0x000fea0003800000 */
.L_x_5031:
[----:B------:R-:W-:Y:S01]  /*12c0*/  BSSY B1, `(.L_x_5033) ;  /* 0x000004f000017945 */ /* 0x000fe20003800000 */
        /* <DEDUP_REMOVED lines=16> */
[C---:B------:R-:W-:Y:S02]  /*13d0*/  FADD.FTZ R191, -R9.reuse, R168 ;  /* 0x000000a809bf7221 */ /* 0x040fe40000010100 */
[----:B------:R-:W-:Y:S01]  /*13e0*/  FADD.FTZ R195, -R9, R170 ;  /* 0x000000aa09c37221 */ /* 0x000fe20000010100 */
[--C-:B----4-:R-:W-:Y:S01]  /*13f0*/  PRMT R169, RZ, 0x5410, R172.reuse ;  /* 0x00005410ffa97816 */ /* 0x110fe200000000ac */
[C---:B0----5:R-:W-:Y:S01]  /*1400*/  FMUL.FTZ R188, R6.reuse, R197 ;  /* 0x000000c506bc7220 */ /* 0x061fe20000410000 */
[--C-:B------:R-:W-:Y:S01]  /*1410*/  PRMT R168, RZ, 0x7610, R173.reuse ;  /* 0x00007610ffa87816 */ /* 0x100fe200000000ad */
[----:B-1----:R-:W-:Y:S01]  /*1420*/  FMUL.FTZ R187, R6, R191 ;  /* 0x000000bf06bb7220 */ /* 0x002fe20000410000 */
[----:B------:R-:W-:Y:S01]  /*1430*/  PRMT R172, RZ, 0x7610, R172 ;  /* 0x00007610ffac7816 */ /* 0x000fe200000000ac */
        /* <DEDUP_REMOVED lines=55> */
.L_x_5034:
[----:B------:R-:W-:Y:S05]  /*17b0*/  BSYNC B1 ;  /* 0x0000000000017941 */ /* 0x000fea0003800000 */
.L_x_5033:
[----:B------:R-:W-:-:S13]  /*17c0*/  ISETP.GE.U32.AND P4, PT, R2, 0x200, PT ;  /* 0x000002000200780c */ /* 0x000fda0003f86070 */
[----:B------:R-:W-:Y:S05]  /*17d0*/  @!P4 BRA `(.L_x_5028) ;  /* 0x000004b00000c947 */ /* 0x000fea0003800000 */
[----:B------:R-:W-:Y:S01]  /*17e0*/  MOV R173, 0x10 ;  /* 0x0000001000ad7802 */ /* 0x000fe20000000f00 */
        /* <DEDUP_REMOVED lines=10> */
[C---:B--2---:R-:W-:Y:S02]  /*1890*/  FADD.FTZ R207, -R9.reuse, R169 ;  /* 0x000000a909cf7221 */ /* 0x044fe40000010100 */
[C---:B------:R-:W-:Y:S02]  /*18a0*/  FADD.FTZ R11, -R9.reuse, R168 ;  /* 0x000000a8090b7221 */ /* 0x040fe40000010100 */
[----:B------:R-:W-:Y:S01]  /*18b0*/  FADD.FTZ R211, -R9, R171 ;  /* 0x000000ab09d37221 */ /* 0x000fe20000010100 */
[--C-:B----4-:R-:W-:Y:S01]  /*18c0*/  PRMT R169, RZ, 0x5410, R172.reuse ;  /* 0x00005410ffa97816 */ /* 0x110fe200000000ac */
[----:B0----5:R-:W-:Y:S01]  /*18d0*/  FMUL.FTZ R203, R6, R11 ;  /* 0x0000000b06cb7220 */ /* 0x021fe20000410000 */
[----:B------:R-:W-:-:S03]  /*18e0*/  PRMT R172, RZ, 0x7610, R172 ;  /* 0x00007610ffac7816 */ /* 0x000fc600000000ac */
[----:B------:R-:W-:Y:S01]  /*18f0*/  FMUL.FTZ R208, R60, R169 ;  /* 0x000000a93cd07220 */ /* 0x000fe20000410000 */
[----:B------:R-:W-:Y:S01]  /*1900*/  PRMT R171, RZ, 0x5410, R173 ;  /* 0x00005410ffab7816 */ /* 0x000fe200000000ad */
[C---:B-1----:R-:W-:Y:S02]  /*1910*/  FMUL.FTZ R204, R6.reuse, R211 ;  /* 0x000000d306cc7220 */ /* 0x042fe40000410000 */
[----:B------:R-:W-:Y:S02]  /*1920*/  FADD.FTZ R209, -R9, R170 ;  /* 0x000000aa09d17221 */ /* 0x000fe40000010100 */
[----:B------:R-:W-:Y:S02]  /*1930*/  FMUL.FTZ R202, R6, R207 ;  /* 0x000000cf06ca7220 */ /* 0x000fe40000410000 */
[----:B------:R-:W-:Y:S02]  /*1940*/  FMUL.FTZ R211, R61, R172 ;  /* 0x000000ac3dd37220 */ /* 0x000fe40000410000 */
[----:B------:R-:W-:-:S02]  /*1950*/  FADD.FTZ R168, R229, R208 ;  /* 0x000000d0e5a87221 */ /* 0x000fc40000010000 */
[----:B------:R-:W-:Y:S01]  /*1960*/  FFMA.FTZ R227, R203, R208, R227 ;  /* 0x000000d0cbe37223 */ /* 0x000fe200000100e3 */
[----:B------:R-:W-:Y:S01]  /*1970*/  PRMT R170, RZ, 0x7610, R173 ;  /* 0x00007610ffaa7816 */ /* 0x000fe200000000ad */
[C---:B---3--:R-:W-:Y:S01]  /*1980*/  FADD.FTZ R173, -R9.reuse, R176 ;  /* 0x000000b009ad7221 */ /* 0x048fe20000010100 */
[----:B------:R-:W-:Y:S01]  /*1990*/  PRMT R217, RZ, 0x5410, R175 ;  /* 0x00005410ffd97816 */ /* 0x000fe200000000af */
[C---:B------:R-:W-:Y:S01]  /*19a0*/  FADD.FTZ R177, -R9.reuse, R177 ;  /* 0x000000b109b17221 */ /* 0x040fe20000010100 */
[----:B------:R-:W-:Y:S01]  /*19b0*/  PRMT R228, RZ, 0x7610, R175 ;  /* 0x00007610ffe47816 */ /* 0x000fe200000000af */
[C---:B------:R-:W-:Y:S02]  /*19c0*/  FADD.FTZ R175, -R9.reuse, R178 ;  /* 0x000000b209af7221 */ /* 0x040fe40000010100 */
[----:B------:R-:W-:Y:S02]  /*19d0*/  FADD.FTZ R179, -R9, R179 ;  /* 0x000000b309b37221 */ /* 0x000fe40000010100 */
[----:B------:R-:W-:-:S02]  /*19e0*/  FMUL.FTZ R205, R6, R209 ;  /* 0x000000d106cd7220 */ /* 0x000fc40000410000 */
[----:B------:R-:W-:Y:S02]  /*19f0*/  FMUL.FTZ R210, R62, R171 ;  /* 0x000000ab3ed27220 */ /* 0x000fe40000410000 */
[----:B------:R-:W-:Y:S02]  /*1a00*/  FADD.FTZ R9, R168, R211 ;  /* 0x000000d3a8097221 */ /* 0x000fe40000010000 */
[----:B------:R-:W-:Y:S01]  /*1a10*/  FFMA.FTZ R227, R202, R211, R227 ;  /* 0x000000d3cae37223 */ /* 0x000fe200000100e3 */
[----:B------:R-:W-:Y:S01]  /*1a20*/  PRMT R215, RZ, 0x5410, R174 ;  /* 0x00005410ffd77816 */ /* 0x000fe200000000ae */
        /* <DEDUP_REMOVED lines=38> */
.L_x_5028:
[----:B------:R-:W-:Y:S05]  /*1c90*/  BSYNC B0 ;  /* 0x0000000000007941 */ /* 0x000fea0003800000 */
.L_x_5017:
[----:B------:R-:W-:Y:S02]  /*1ca0*/  LOP3.LUT P5, RZ, R5, 0xff, RZ, 0xc0, !PT ;  /* 0x000000ff05ff7812 */ /* 0x000fe400078ac0ff */
[----:B------:R-:W-:Y:S02]  /*1cb0*/  SHF.R.U32.HI R11, RZ, 0x5, R0 ;  /* 0x00000005ff0b7819 */ /* 0x000fe40000011600 */
[----:B------:R-:W-:Y:S02]  /*1cc0*/  LOP3.LUT P4, RZ, R0, 0x1f, RZ, 0xc0, !PT ;  /* 0x0000001f00ff7812 */ /* 0x000fe4000788c0ff */
[----:B------:R-:W-:-:S07]  /*1cd0*/  LOP3.LUT R9, R11, 0x7fffffc, RZ, 0xc0, !PT ;  /* 0x07fffffc0b097812 */ /* 0x000fce00078ec0ff */
[----:B------:R-:W-:Y:S01]  /*1ce0*/  @!P5 IADD3 R9, R9, 0x4, RZ ;  /* 0x000000040909d810 */ /* 0x000fe20007ffe0ff */
[----:B------:R-:W-:Y:S05]  /*1cf0*/  BRA.DIV ~URZ, `(.L_x_5035) ;  /* 0x000029d27f007947 */ /* 0x000fea000b800000 */
[----:B------:R3:W4:Y:S02]  /*1d00*/  SHFL.DOWN PT, R170, R229, 0x10, 0x1f ;  /* 0x0a001f00e5aa7f89 */ /* 0x00072400000e0000 */
.L_x_5110:
[----:B------:R-:W-:Y:S05]  /*1d10*/  BRA.DIV ~URZ, `(.L_x_5036) ;  /* 0x00002a327f007947 */ /* 0x000fea000b800000 */
[----:B--2---:R-:W2:Y:S01]  /*1d20*/  SHFL.DOWN PT, R168, R227, 0x10, 0x1f ;  /* 0x0a001f00e3a87f89 */ /* 0x004ea200000e0000 */
[----:B----4-:R-:W-:-:S05]  /*1d30*/  FADD.FTZ R174, R170, R229 ;  /* 0x000000e5aaae7221 */ /* 0x010fca0000010000 */
[----:B------:R-:W4:Y:S01]  /*1d40*/  SHFL.DOWN PT, R169, R174, 0x8, 0x1f ;  /* 0x09001f00aea97f89 */ /* 0x000f2200000e0000 */
[----:B--2---:R-:W-:-:S05]  /*1d50*/  FADD.FTZ R168, R168, R227 ;  /* 0x000000e3a8a87221 */ /* 0x004fca0000010000 */
[----:B------:R-:W2:Y:S01]  /*1d60*/  SHFL.DOWN PT, R171, R168, 0x8, 0x1f ;  /* 0x09001f00a8ab7f89 */ /* 0x000ea200000e0000 */
        /* <DEDUP_REMOVED lines=9> */
[----:B------:R4:W1:Y:S01]  /*1e00*/  SHFL.DOWN PT, R176, R173, 0x1, 0x1f ;  /* 0x08201f00adb07f89 */ /* 0x00086200000e0000 */
[----:B--2---:R-:W-:-:S05]  /*1e10*/  FADD.FTZ R175, R172, R175 ;  /* 0x000000afacaf7221 */ /* 0x004fca0000010000 */
[----:B------:R4:W2:Y:S02]  /*1e20*/  SHFL.DOWN PT, R168, R175, 0x1, 0x1f ;  /* 0x08201f00afa87f89 */ /* 0x0008a400000e0000 */
.L_x_5111:
[----:B------:R-:W-:Y:S01]  /*1e30*/  @!P4 LOP3.LUT R170, R11, 0x3, RZ, 0xc0, !PT ;  /* 0x000000030baac812 */ /* 0x000fe200078ec0ff */
[----:B-1----:R-:W-:Y:S01]  /*1e40*/  FADD.FTZ R176, R176, R173 ;  /* 0x000000adb0b07221 */ /* 0x002fe20000010000 */
[----:B------:R-:W-:Y:S01]  /*1e50*/  WARPSYNC 0xffffffff ;  /* 0xffffffff00007948 */ /* 0x000fe20003800000 */
[----:B--2---:R-:W-:Y:S01]  /*1e60*/  FADD.FTZ R177, R168, R175 ;  /* 0x000000afa8b17221 */ /* 0x004fe20000010000 */
[----:B------:R-:W-:Y:S01]  /*1e70*/  @!P4 IADD3 R11, R9, R170, RZ ;  /* 0x000000aa090bc210 */ /* 0x000fe20007ffe0ff */
[----:B------:R-:W-:Y:S01]  /*1e80*/  BSSY B0, `(.L_x_5037) ;  /* 0x00000a7000007945 */ /* 0x000fe20003800000 */
[----:B0-----:R-:W-:-:S03]  /*1e90*/  ISETP.NE.AND P5, PT, R3, RZ, PT ;  /* 0x000000ff0300720c */ /* 0x001fc60003fa5270 */
[----:B------:R0:W-:Y:S04]  /*1ea0*/  @!P4 STS.64 [R11.X8+0x4000], R176 ;  /* 0x004000b00b00c388 */ /* 0x0001e80000008a00 */
[----:B------:R-:W-:Y:S01]  /*1eb0*/  BAR.SYNC.DEFER_BLOCKING 0x0 ;  /* 0x0000000000007b1d */ /* 0x000fe20000010000 */
[----:B-----5:R-:W-:-:S13]  /*1ec0*/  ISETP.GE.AND P4, PT, R7, 0x1, PT ;  /* 0x000000010700780c */ /* 0x020fda0003f86270 */
[----:B------:R-:W-:-:S05]  /*1ed0*/  @P4 IADD3 R178, R7, -0x1, RZ ;  /* 0xffffffff07b24810 */ /* 0x000fca0007ffe0ff */
[----:B------:R-:W-:Y:S01]  /*1ee0*/  @P4 IMAD R178, R178, c[0x0][0x168], RZ ;  /* 0x00005a00b2b24a24 */ /* 0x000fe200078e02ff */
[----:B------:R-:W1:Y:S04]  /*1ef0*/  LDS.128 R168, [R9.X8+0x4000] ;  /* 0x0040000009a87984 */ /* 0x000e680000008c00 */
[----:B0-----:R-:W-:Y:S01]  /*1f00*/  @P4 SHF.R.S32.HI R11, RZ, 0x1f, R178 ;  /* 0x0000001fff0b4819 */ /* 0x001fe200000114b2 */
[----:B----4-:R-:W0:Y:S03]  /*1f10*/  LDS.128 R172, [R9.X8+0x4010] ;  /* 0x0040100009ac7984 */ /* 0x010e260000008c00 */
[----:B------:R-:W-:Y:S01]  /*1f20*/  @P4 LEA.HI R11, R11, R178, RZ, 0x3 ;  /* 0x000000b20b0b4211 */ /* 0x000fe200078f18ff */
[----:B-1----:R-:W-:-:S02]  /*1f30*/  FADD.FTZ R7, RZ, R168 ;  /* 0x000000a8ff077221 */ /* 0x002fc40000010000 */
[----:B------:R-:W-:Y:S02]  /*1f40*/  FADD.FTZ R168, RZ, R169 ;  /* 0x000000a9ffa87221 */ /* 0x000fe40000010000 */
[----:B------:R-:W-:Y:S02]  /*1f50*/  FADD.FTZ R7, R170, R7 ;  /* 0x00000007aa077221 */ /* 0x000fe40000010000 */
[----:B------:R-:W-:Y:S02]  /*1f60*/  FADD.FTZ R168, R171, R168 ;  /* 0x000000a8aba87221 */ /* 0x000fe40000010000 */
[----:B0-----:R-:W-:Y:S02]  /*1f70*/  FADD.FTZ R7, R7, R172 ;  /* 0x000000ac07077221 */ /* 0x001fe40000010000 */
[----:B------:R-:W-:Y:S02]  /*1f80*/  FADD.FTZ R168, R168, R173 ;  /* 0x000000ada8a87221 */ /* 0x000fe40000010000 */
[----:B------:R-:W-:Y:S01]  /*1f90*/  FADD.FTZ R174, R174, R7 ;  /* 0x00000007aeae7221 */ /* 0x000fe20000010000 */
[----:B------:R-:W-:Y:S01]  /*1fa0*/  HFMA2.MMA R7, -RZ, RZ, 0, 0 ;  /* 0x00000000ff077435 */ /* 0x000fe200000001ff */
[----:B------:R-:W-:Y:S01]  /*1fb0*/  FADD.FTZ R9, R175, R168 ;  /* 0x000000a8af097221 */ /* 0x000fe20000010000 */
[----:B------:R-:W-:Y:S01]  /*1fc0*/  @P4 LOP3.LUT R168, R0, 0x7f, RZ, 0xc0, !PT ;  /* 0x0000007f00a84812 */ /* 0x000fe200078ec0ff */
[----:B------:R-:W-:-:S02]  /*1fd0*/  FMUL.FTZ R172, R174, c[0x0][0x1e0] ;  /* 0x00007800aeac7a20 */ /* 0x000fc40000410000 */
[----:B------:R-:W-:Y:S01]  /*1fe0*/  FMUL.FTZ R9, R9, c[0x0][0x1e0] ;  /* 0x0000780009097a20 */ /* 0x000fe20000410000 */
[----:B------:R-:W-:Y:S02]  /*1ff0*/  @P4 LEA.HI.SX32 R7, R11, R168, 0x1d ;  /* 0x000000a80b074211 */ /* 0x000fe400078feaff */
        /* <DEDUP_REMOVED lines=34> */
.L_x_5040:
[----:B------:R-:W-:Y:S05]  /*2220*/  BSYNC B1 ;  /* 0x0000000000017941 */ /* 0x000fea0003800000 */
.L_x_5039:
        /* <DEDUP_REMOVED lines=12> */
.L_x_5042:
[----:B------:R-:W-:Y:S05]  /*22f0*/  BSYNC B1 ;  /* 0x0000000000017941 */ /* 0x000fea0003800000 */
.L_x_5041:
        /* <DEDUP_REMOVED lines=9> */
.L_x_5044:
[----:B------:R-:W-:Y:S05]  /*2390*/  BSYNC B1 ;  /* 0x0000000000017941 */ /* 0x000fea0003800000 */
.L_x_5043:
        /* <DEDUP_REMOVED lines=9> */
.L_x_5046:
[----:B------:R-:W-:Y:S05]  /*2430*/  BSYNC B1 ;  /* 0x0000000000017941 */ /* 0x000fea0003800000 */
.L_x_5045:
        /* <DEDUP_REMOVED lines=9> */
.L_x_5048:
[----:B------:R-:W-:Y:S05]  /*24d0*/  BSYNC B1 ;  /* 0x0000000000017941 */ /* 0x000fea0003800000 */
.L_x_5047:
        /* <DEDUP_REMOVED lines=9> */
.L_x_5050:
[----:B------:R-:W-:Y:S05]  /*2570*/  BSYNC B1 ;  /* 0x0000000000017941 */ /* 0x000fea0003800000 */
.L_x_5049:
        /* <DEDUP_REMOVED lines=9> */
.L_x_5052:
[----:B------:R-:W-:Y:S05]  /*2610*/  BSYNC B1 ;  /* 0x0000000000017941 */ /* 0x000fea0003800000 */
.L_x_5051:
        /* <DEDUP_REMOVED lines=9> */
.L_x_5054:
[----:B------:R-:W-:Y:S05]  /*26b0*/  BSYNC B1 ;  /* 0x0000000000017941 */ /* 0x000fea0003800000 */
.L_x_5053:
        /* <DEDUP_REMOVED lines=14> */
[----:B------:R-:W-:Y:S01]  /*27a0*/  @P4 PRMT R113, R171, 0x7610, R113 ;  /* 0x00007610ab714816 */ /* 0x000fe20000000071 */
[----:B------:R-:W-:Y:S01]  /*27b0*/  @P4 IMAD.MOV.U32 R168, RZ, RZ, 0x10 ;  /* 0x00000010ffa84424 */ /* 0x000fe200078e00ff */
[----:B------:R-:W-:-:S02]  /*27c0*/  @P4 F2FP.BF16.PACK_AB R170, RZ, R170 ;  /* 0x000000aaffaa423e */ /* 0x000fc400000010ff */
[----:B------:R-:W-:Y:S01]  /*27d0*/  @P4 PRMT R112, R11, 0x7610, R112 ;  /* 0x000076100b704816 */ /* 0x000fe20000000070 */
[----:B------:R-:W-:Y:S01]  /*27e0*/  @P4 IMAD.WIDE.U32 R168, R7, R168, c[0x0][0x248] ;  /* 0x0000920007a84625 */ /* 0x000fe200078e00a8 */
[----:B------:R-:W-:Y:S02]  /*27f0*/  @P5 MOV R171, 0x20 ;  /* 0x0000002000ab5802 */ /* 0x000fe40000000f00 */
[----:B------:R-:W-:Y:S02]  /*2800*/  @P4 F2FP.BF16.PACK_AB R174, RZ, R174 ;  /* 0x000000aeffae423e */ /* 0x000fe400000010ff */
[----:B------:R-:W-:Y:S02]  /*2810*/  @P4 PRMT R114, R173, 0x7610, R114 ;  /* 0x00007610ad724816 */ /* 0x000fe40000000072 */
[----:B------:R-:W-:Y:S02]  /*2820*/  @P4 F2FP.BF16.PACK_AB R176, RZ, R176 ;  /* 0x000000b0ffb0423e */ /* 0x000fe400000010ff */
[----:B------:R-:W-:-:S02]  /*2830*/  @P4 F2FP.BF16.PACK_AB R178, RZ, R178 ;  /* 0x000000b2ffb2423e */ /* 0x000fc400000010ff */
        /* <DEDUP_REMOVED lines=11> */
.L_x_5038:
[----:B------:R-:W-:Y:S05]  /*28f0*/  BSYNC B0 ;  /* 0x0000000000007941 */ /* 0x000fea0003800000 */
.L_x_5037:
[----:B------:R-:W-:Y:S01]  /*2900*/  BSSY B0, `(.L_x_5055) ;  /* 0x000008f000007945 */ /* 0x000fe20003800000 */
[----:B------:R-:W-:Y:S05]  /*2910*/  @!P1 BRA `(.L_x_5056) ;  /* 0x000008d000009947 */ /* 0x000fea0003800000 */
[----:B------:R-:W-:Y:S01]  /*2920*/  @!P3 ISETP.NE.U32.AND P5, PT, RZ, c[0x0][0x218], PT ;  /* 0x00008600ff00ba0c */ /* 0x000fe20003fa5070 */
[----:B------:R-:W-:Y:S03]  /*2930*/  BSSY B1, `(.L_x_5057) ;  /* 0x000001f000017945 */ /* 0x000fe60003800000 */
[----:B------:R-:W-:-:S04]  /*2940*/  @!P3 ISETP.NE.AND.EX P5, PT, RZ, c[0x0][0x21c], PT, P5 ;  /* 0x00008700ff00ba0c */ /* 0x000fc80003fa5350 */
[----:B------:R-:W-:Y:S02]  /*2950*/  @!P3 FSEL R11, R140, RZ, P5 ;  /* 0x000000ff8c0bb208 */ /* 0x000fe40002800000 */
[----:B------:R-:W-:-:S04]  /*2960*/  @!P3 ISETP.NE.U32.AND P5, PT, RZ, c[0x0][0x218], PT ;  /* 0x00008600ff00ba0c */ /* 0x000fc80003fa5070 */
[----:B------:R-:W-:-:S04]  /*2970*/  @!P3 ISETP.NE.AND.EX P5, PT, RZ, c[0x0][0x21c], PT, P5 ;  /* 0x00008700ff00ba0c */ /* 0x000fc80003fa5350 */
[----:B0-----:R-:W-:Y:S02]  /*2980*/  @!P3 FSEL R170, R141, RZ, P5 ;  /* 0x000000ff8daab208 */ /* 0x001fe40002800000 */
        /* <DEDUP_REMOVED lines=25> */
.L_x_5058:
[----:B------:R-:W-:Y:S05]  /*2b20*/  BSYNC B1 ;  /* 0x0000000000017941 */ /* 0x000fea0003800000 */
.L_x_5057:
        /* <DEDUP_REMOVED lines=12> */
.L_x_5060:
[----:B------:R-:W-:Y:S05]  /*2bf0*/  BSYNC B1 ;  /* 0x0000000000017941 */ /* 0x000fea0003800000 */
.L_x_5059:
        /* <DEDUP_REMOVED lines=9> */
.L_x_5062:
[----:B------:R-:W-:Y:S05]  /*2c90*/  BSYNC B1 ;  /* 0x0000000000017941 */ /* 0x000fea0003800000 */
.L_x_5061:
        /* <DEDUP_REMOVED lines=9> */
.L_x_5064:
[----:B------:R-:W-:Y:S05]  /*2d30*/  BSYNC B1 ;  /* 0x0000000000017941 */ /* 0x000fea0003800000 */
.L_x_5063:
        /* <DEDUP_REMOVED lines=9> */
.L_x_5066:
[----:B------:R-:W-:Y:S05]  /*2dd0*/  BSYNC B1 ;  /* 0x0000000000017941 */ /* 0x000fea0003800000 */
.L_x_5065:
        /* <DEDUP_REMOVED lines=9> */
.L_x_5068:
[----:B------:R-:W-:Y:S05]  /*2e70*/  BSYNC B1 ;  /* 0x0000000000017941 */ /* 0x000fea0003800000 */
.L_x_5067:
        /* <DEDUP_REMOVED lines=9> */
.L_x_5070:
[----:B------:R-:W-:Y:S05]  /*2f10*/  BSYNC B1 ;  /* 0x0000000000017941 */ /* 0x000fea0003800000 */
.L_x_5069:
        /* <DEDUP_REMOVED lines=9> */
.L_x_5072:
[----:B------:R-:W-:Y:S05]  /*2fb0*/  BSYNC B1 ;  /* 0x0000000000017941 */ /* 0x000fea0003800000 */
.L_x_5071:
        /* <DEDUP_REMOVED lines=16> */
[----:B------:R-:W-:Y:S02]  /*30c0*/  @P4 PRMT R112, R11, 0x7610, R112 ;  /* 0x000076100b704816 */ /* 0x000fe40000000070 */
[----:B------:R-:W-:Y:S02]  /*30d0*/  @P5 MOV R171, 0x20 ;  /* 0x0000002000ab5802 */ /* 0x000fe40000000f00 */
[----:B------:R-:W-:Y:S02]  /*30e0*/  @P4 MOV R168, 0x10 ;  /* 0x0000001000a84802 */ /* 0x000fe40000000f00 */
[----:B------:R-:W-:Y:S02]  /*30f0*/  @P4 F2FP.BF16.PACK_AB R174, RZ, R174 ;  /* 0x000000aeffae423e */ /* 0x000fe400000010ff */
[----:B------:R-:W-:Y:S01]  /*3100*/  @P4 PRMT R114, R173, 0x7610, R114 ;  /* 0x00007610ad724816 */ /* 0x000fe20000000072 */
[----:B------:R-:W-:Y:S01]  /*3110*/  @P4 IMAD.WIDE.U32 R168, R7, R168, c[0x0][0x248] ;  /* 0x0000920007a84625 */ /* 0x000fe200078e00a8 */
[----:B------:R-:W-:-:S02]  /*3120*/  @P4 F2FP.BF16.PACK_AB R176, RZ, R176 ;  /* 0x000000b0ffb0423e */ /* 0x000fc400000010ff */
[----:B------:R-:W-:Y:S02]  /*3130*/  @P4 F2FP.BF16.PACK_AB R178, RZ, R178 ;  /* 0x000000b2ffb2423e */ /* 0x000fe400000010ff */
        /* <DEDUP_REMOVED lines=11> */
.L_x_5056:
[----:B------:R-:W-:Y:S05]  /*31f0*/  BSYNC B0 ;  /* 0x0000000000007941 */ /* 0x000fea0003800000 */
.L_x_5055:
        /* <DEDUP_REMOVED lines=34> */
.L_x_5076:
[----:B------:R-:W-:Y:S05]  /*3420*/  BSYNC B1 ;  /* 0x0000000000017941 */ /* 0x000fea0003800000 */
.L_x_5075:
        /* <DEDUP_REMOVED lines=12> */
.L_x_5078:
[----:B------:R-:W-:Y:S05]  /*34f0*/  BSYNC B1 ;  /* 0x0000000000017941 */ /* 0x000fea0003800000 */
.L_x_5077:
        /* <DEDUP_REMOVED lines=9> */
.L_x_5080:
[----:B------:R-:W-:Y:S05]  /*3590*/  BSYNC B1 ;  /* 0x0000000000017941 */ /* 0x000fea0003800000 */
.L_x_5079:
        /* <DEDUP_REMOVED lines=9> */
.L_x_5082:
[----:B------:R-:W-:Y:S05]  /*3630*/  BSYNC B1 ;  /* 0x0000000000017941 */ /* 0x000fea0003800000 */
.L_x_5081:
        /* <DEDUP_REMOVED lines=9> */
.L_x_5084:
[----:B------:R-:W-:Y:S05]  /*36d0*/  BSYNC B1 ;  /* 0x0000000000017941 */ /* 0x000fea0003800000 */
.L_x_5083:
        /* <DEDUP_REMOVED lines=9> */
.L_x_5086:
[----:B------:R-:W-:Y:S05]  /*3770*/  BSYNC B1 ;  /* 0x0000000000017941 */ /* 0x000fea0003800000 */
.L_x_5085:
        /* <DEDUP_REMOVED lines=9> */
.L_x_5088:
[----:B------:R-:W-:Y:S05]  /*3810*/  BSYNC B1 ;  /* 0x0000000000017941 */ /* 0x000fea0003800000 */
.L_x_5087:
        /* <DEDUP_REMOVED lines=9> */
.L_x_5090:
[----:B------:R-:W-:Y:S05]  /*38b0*/  BSYNC B1 ;  /* 0x0000000000017941 */ /* 0x000fea0003800000 */
.L_x_5089:
        /* <DEDUP_REMOVED lines=12> */
[----:B------:R-:W-:Y:S01]  /*3980*/  @P4 PRMT R112, R11, 0x7610, R112 ;  /* 0x000076100b704816 */ /* 0x000fe20000000070 */
[----:B------:R-:W-:Y:S01]  /*3990*/  @P4 FMUL.FTZ R176, R176, c[0x0][0x1ec] ;  /* 0x00007b00b0b04a20 */ /* 0x000fe20000410000 */
[----:B------:R-:W-:-:S02]  /*39a0*/  @P4 F2FP.BF16.PACK_AB R173, RZ, R173 ;  /* 0x000000adffad423e */ /* 0x000fc400000010ff */
[----:B------:R-:W-:Y:S02]  /*39b0*/  @P4 F2FP.BF16.PACK_AB R175, RZ, R175 ;  /* 0x000000afffaf423e */ /* 0x000fe400000010ff */
[----:B------:R-:W-:Y:S02]  /*39c0*/  @P4 PRMT R113, R171, 0x7610, R113 ;  /* 0x00007610ab714816 */ /* 0x000fe40000000071 */
[----:B------:R-:W-:Y:S02]  /*39d0*/  @P4 F2FP.BF16.PACK_AB R170, RZ, R170 ;  /* 0x000000aaffaa423e */ /* 0x000fe400000010ff */
[----:B------:R-:W-:Y:S02]  /*39e0*/  @P4 PRMT R112, R112, 0x5410, R168 ;  /* 0x0000541070704816 */ /* 0x000fe400000000a8 */
[----:B------:R-:W-:Y:S02]  /*39f0*/  @P5 MOV R171, 0x20 ;  /* 0x0000002000ab5802 */ /* 0x000fe40000000f00 */
[----:B------:R-:W-:-:S02]  /*3a00*/  @P4 MOV R168, 0x10 ;  /* 0x0000001000a84802 */ /* 0x000fc40000000f00 */
[----:B------:R-:W-:Y:S02]  /*3a10*/  @P4 PRMT R114, R173, 0x7610, R114 ;  /* 0x00007610ad724816 */ /* 0x000fe40000000072 */
[----:B------:R-:W-:Y:S01]  /*3a20*/  @P4 F2FP.BF16.PACK_AB R174, RZ, R174 ;  /* 0x000000aeffae423e */ /* 0x000fe200000010ff */
[----:B------:R-:W-:Y:S01]  /*3a30*/  @P4 IMAD.WIDE.U32 R168, R7, R168, c[0x0][0x248] ;  /* 0x0000920007a84625 */ /* 0x000fe200078e00a8 */
[----:B------:R-:W-:Y:S02]  /*3a40*/  @P4 F2FP.BF16.PACK_AB R176, RZ, R176 ;  /* 0x000000b0ffb0423e */ /* 0x000fe400000010ff */
[----:B------:R-:W-:Y:S02]  /*3a50*/  @P4 PRMT R115, R175, 0x7610, R115 ;  /* 0x00007610af734816 */ /* 0x000fe40000000073 */
[----:B------:R-:W-:Y:S01]  /*3a60*/  @P4 PRMT R113, R113, 0x5410, R170 ;  /* 0x0000541071714816 */ /* 0x000fe200000000aa */
[----:B------:R-:W-:Y:S01]  /*3a70*/  @P5 IMAD.WIDE.U32 R170, R8, R171, c[0x0][0x258] ;  /* 0x0000960008aa5625 */ /* 0x000fe200078e00ab */
[----:B------:R-:W-:-:S02]  /*3a80*/  @P4 PRMT R114, R114, 0x5410, R174 ;  /* 0x0000541072724816 */ /* 0x000fc400000000ae */
[----:B------:R-:W-:Y:S02]  /*3a90*/  @P4 PRMT R115, R115, 0x5410, R176 ;  /* 0x0000541073734816 */ /* 0x000fe400000000b0 */
[----:B------:R0:W-:Y:S01]  /*3aa0*/  @P5 STG.E.128 [R170.64], R164 ;  /* 0x000000a4aa005986 */ /* 0x0001e2000c101d04 */
[----:B------:R-:W-:Y:S02]  /*3ab0*/  IADD3 R7, R7, 0x80, RZ ;  /* 0x0000008007077810 */ /* 0x000fe40007ffe0ff */
[----:B------:R-:W-:Y:S01]  /*3ac0*/  IADD3 R8, R8, 0x80, RZ ;  /* 0x0000008008087810 */ /* 0x000fe20007ffe0ff */
[----:B------:R0:W-:Y:S04]  /*3ad0*/  @P5 STG.E.128 [R170.64+0x10], R156 ;  /* 0x0000109caa005986 */ /* 0x0001e8000c101d04 */
[----:B------:R0:W-:Y:S02]  /*3ae0*/  @P4 STG.E.128 [R168.64], R112 ;  /* 0x00000070a8004986 */ /* 0x0001e4000c101d04 */
.L_x_5074:
[----:B------:R-:W-:Y:S05]  /*3af0*/  BSYNC B0 ;  /* 0x0000000000007941 */ /* 0x000fea0003800000 */
.L_x_5073:
[----:B------:R-:W-:Y:S01]  /*3b00*/  ISETP.GE.U32.AND P5, PT, R2, 0x200, PT ;  /* 0x000002000200780c */ /* 0x000fe20003fa6070 */
[----:B------:R-:W-:-:S12]  /*3b10*/  BSSY B0, `(.L_x_5091) ;  /* 0x000008d000007945 */ /* 0x000fd80003800000 */
        /* <DEDUP_REMOVED lines=33> */
.L_x_5094:
[----:B------:R-:W-:Y:S05]  /*3d30*/  BSYNC B1 ;  /* 0x0000000000017941 */ /* 0x000fea0003800000 */
.L_x_5093:
        /* <DEDUP_REMOVED lines=9> */
.L_x_5096:
[----:B------:R-:W-:Y:S05]  /*3dd0*/  BSYNC B1 ;  /* 0x0000000000017941 */ /* 0x000fea0003800000 */
.L_x_5095:
        /* <DEDUP_REMOVED lines=9> */
.L_x_5098:
[----:B------:R-:W-:Y:S05]  /*3e70*/  BSYNC B1 ;  /* 0x0000000000017941 */ /* 0x000fea0003800000 */
.L_x_5097:
        /* <DEDUP_REMOVED lines=9> */
.L_x_5100:
[----:B------:R-:W-:Y:S05]  /*3f10*/  BSYNC B1 ;  /* 0x0000000000017941 */ /* 0x000fea0003800000 */
.L_x_5099:
        /* <DEDUP_REMOVED lines=9> */
.L_x_5102:
[----:B------:R-:W-:Y:S05]  /*3fb0*/  BSYNC B1 ;  /* 0x0000000000017941 */ /* 0x000fea0003800000 */
.L_x_5101:
        /* <DEDUP_REMOVED lines=8> */
.L_x_5104:
[----:B------:R-:W-:Y:S05]  /*4040*/  BSYNC B1 ;  /* 0x0000000000017941 */ /* 0x000fea0003800000 */
.L_x_5103:
        /* <DEDUP_REMOVED lines=8> */
.L_x_5106:
[----:B------:R-:W-:Y:S05]  /*40d0*/  BSYNC B1 ;  /* 0x0000000000017941 */ /* 0x000fea0003800000 */
.L_x_5105:
        /* <DEDUP_REMOVED lines=8> */
.L_x_5108:
[----:B------:R-:W-:Y:S05]  /*4160*/  BSYNC B1 ;  /* 0x0000000000017941 */ /* 0x000fea0003800000 */
.L_x_5107:
[----:B------:R-:W-:Y:S01]  /*4170*/  ISETP.NE.U32.AND P3, PT, RZ, c[0x0][0x258], PT ;  /* 0x00009600ff007a0c */ /* 0x000fe20003f65070 */
[----:B------:R-:W-:Y:S01]  /*4180*/  @P4 FMUL.FTZ R6, R177, c[0x0][0x1ec] ;  /* 0x00007b00b1064a20 */ /* 0x000fe20000410000 */
[----:B------:R-:W-:Y:S01]  /*4190*/  ISETP.NE.U32.AND P5, PT, RZ, c[0x0][0x258], PT ;  /* 0x00009600ff007a0c */ /* 0x000fe20003fa5070 */
[----:B------:R-:W-:Y:S01]  /*41a0*/  @P4 FMUL.FTZ R9, R178, c[0x0][0x1ec] ;  /* 0x00007b00b2094a20 */ /* 0x000fe20000410000 */
[----:B------:R-:W-:Y:S01]  /*41b0*/  ISETP.NE.AND.EX P3, PT, RZ, c[0x0][0x25c], PT, P3 ;  /* 0x00009700ff007a0c */ /* 0x000fe20003f65330 */
[----:B------:R-:W-:Y:S01]  /*41c0*/  @P4 FMUL.FTZ R172, R227, c[0x0][0x1ec] ;  /* 0x00007b00e3ac4a20 */ /* 0x000fe20000410000 */
[----:B------:R-:W-:Y:S02]  /*41d0*/  ISETP.NE.AND.EX P5, PT, RZ, c[0x0][0x25c], PT, P5 ;  /* 0x00009700ff007a0c */ /* 0x000fe40003fa5350 */
[----:B------:R-:W-:Y:S02]  /*41e0*/  @P4 F2FP.BF16.PACK_AB R6, RZ, R6 ;  /* 0x00000006ff06423e */ /* 0x000fe400000010ff */
[----:B------:R-:W-:-:S02]  /*41f0*/  SEL R164, R11, R164, P5 ;  /* 0x000000a40ba47207 */ /* 0x000fc40002800000 */
[----:B------:R-:W-:Y:S02]  /*4200*/  @P4 F2FP.BF16.PACK_AB R9, RZ, R9 ;  /* 0x00000009ff09423e */ /* 0x000fe400000010ff */
[----:B------:R-:W-:Y:S01]  /*4210*/  @P4 PRMT R114, R6, 0x7610, R114 ;  /* 0x0000761006724816 */ /* 0x000fe20000000072 */
[----:B------:R-:W-:Y:S01]  /*4220*/  @P4 FMUL.FTZ R6, R168, c[0x0][0x1ec] ;  /* 0x00007b00a8064a20 */ /* 0x000fe20000410000 */
[----:B------:R-:W-:Y:S02]  /*4230*/  @P4 F2FP.BF16.PACK_AB R169, RZ, R169 ;  /* 0x000000a9ffa9423e */ /* 0x000fe400000010ff */
[----:B------:R-:W-:Y:S02]  /*4240*/  @P3 MOV R11, 0x20 ;  /* 0x00000020000b3802 */ /* 0x000fe40000000f00 */
[----:B------:R-:W-:Y:S02]  /*4250*/  @P4 F2FP.BF16.PACK_AB R174, RZ, R174 ;  /* 0x000000aeffae423e */ /* 0x000fe400000010ff */
[----:B------:R-:W-:-:S02]  /*4260*/  @P4 F2FP.BF16.PACK_AB R172, RZ, R172 ;  /* 0x000000acffac423e */ /* 0x000fc400000010ff */
[----:B------:R-:W-:Y:S01]  /*4270*/  @P4 PRMT R114, R114, 0x5410, R9 ;  /* 0x0000541072724816 */ /* 0x000fe20000000009 */
[----:B------:R-:W-:Y:S01]  /*4280*/  @P3 IMAD.WIDE.U32 R8, R8, R11, c[0x0][0x258] ;  /* 0x0000960008083625 */ /* 0x000fe200078e000b */
[----:B------:R-:W-:Y:S02]  /*4290*/  SEL R165, R170, R165, P5 ;  /* 0x000000a5aaa57207 */ /* 0x000fe40002800000 */
[----:B------:R-:W-:Y:S01]  /*42a0*/  @P4 F2FP.BF16.PACK_AB R171, RZ, R171 ;  /* 0x000000abffab423e */ /* 0x000fe200000010ff */
[----:B------:R-:W-:Y:S01]  /*42b0*/  @P4 IMAD.MOV.U32 R170, RZ, RZ, 0x10 ;  /* 0x00000010ffaa4424 */ /* 0x000fe200078e00ff */
[----:B------:R-:W-:Y:S02]  /*42c0*/  @P4 F2FP.BF16.PACK_AB R175, RZ, R175 ;  /* 0x000000afffaf423e */ /* 0x000fe400000010ff */
[----:B------:R-:W-:Y:S02]  /*42d0*/  @P4 PRMT R112, R169, 0x7610, R112 ;  /* 0x00007610a9704816 */ /* 0x000fe40000000070 */
[----:B------:R-:W-:-:S02]  /*42e0*/  @P4 PRMT R113, R174, 0x7610, R113 ;  /* 0x00007610ae714816 */ /* 0x000fc40000000071 */
[----:B------:R-:W-:Y:S01]  /*42f0*/  @P4 F2FP.BF16.PACK_AB R11, RZ, R6 ;  /* 0x00000006ff0b423e */ /* 0x000fe200000010ff */
[----:B------:R-:W-:Y:S01]  /*4300*/  @P4 IMAD.WIDE.U32 R6, R7, R170, c[0x0][0x248] ;  /* 0x0000920007064625 */ /* 0x000fe200078e00aa */
[----:B------:R-:W-:Y:S02]  /*4310*/  @P4 PRMT R115, R172, 0x7610, R115 ;  /* 0x00007610ac734816 */ /* 0x000fe40000000073 */
[----:B------:R-:W-:Y:S02]  /*4320*/  SEL R166, R173, R166, P5 ;  /* 0x000000a6ada67207 */ /* 0x000fe40002800000 */
[----:B------:R-:W-:Y:S02]  /*4330*/  SEL R167, R176, R167, P5 ;  /* 0x000000a7b0a77207 */ /* 0x000fe40002800000 */
[----:B------:R-:W-:Y:S02]  /*4340*/  SEL R156, R177, R156, P5 ;  /* 0x0000009cb19c7207 */ /* 0x000fe40002800000 */
[----:B------:R-:W-:Y:S01]  /*4350*/  SEL R157, R178, R157, P5 ;  /* 0x0000009db29d7207 */ /* 0x000fe20002800000 */
[----:B------:R0:W-:Y:S01]  /*4360*/  @P3 STG.E.128 [R8.64], R164 ;  /* 0x000000a408003986 */ /* 0x0001e2000c101d04 */
[----:B------:R-:W-:-:S02]  /*4370*/  SEL R158, R227, R158, P5 ;  /* 0x0000009ee39e7207 */ /* 0x000fc40002800000 */
[----:B------:R-:W-:Y:S02]  /*4380*/  SEL R159, R168, R159, P5 ;  /* 0x0000009fa89f7207 */ /* 0x000fe40002800000 */
[----:B------:R-:W-:Y:S02]  /*4390*/  @P4 PRMT R112, R112, 0x5410, R171 ;  /* 0x0000541070704816 */ /* 0x000fe400000000ab */
[----:B------:R-:W-:Y:S01]  /*43a0*/  @P4 PRMT R113, R113, 0x5410, R175 ;  /* 0x0000541071714816 */ /* 0x000fe200000000af */
[----:B------:R0:W-:Y:S01]  /*43b0*/  @P3 STG.E.128 [R8.64+0x10], R156 ;  /* 0x0000109c08003986 */ /* 0x0001e2000c101d04 */
[----:B------:R-:W-:-:S05]  /*43c0*/  @P4 PRMT R115, R115, 0x5410, R11 ;  /* 0x0000541073734816 */ /* 0x000fca000000000b */
[----:B------:R0:W-:Y:S02]  /*43d0*/  @P4 STG.E.128 [R6.64], R112 ;  /* 0x0000007006004986 */ /* 0x0001e4000c101d04 */
.L_x_5092:
[----:B------:R-:W-:Y:S05]  /*43e0*/  BSYNC B0 ;  /* 0x0000000000007941 */ /* 0x000fea0003800000 */
.L_x_5091:
[----:B------:R-:W-:Y:S02]  /*43f0*/  IADD3 R4, R4, c[0x0][0x160], RZ ;  /* 0x0000580004047a10 */ /* 0x000fe40007ffe0ff */
[----:B------:R-:W-:Y:S02]  /*4400*/  LOP3.LUT P4, RZ, R5, 0xff, RZ, 0xc0, !PT ;  /* 0x000000ff05ff7812 */ /* 0x000fe4000788c0ff */
[----:B------:R-:W-:Y:S02]  /*4410*/  ISETP.GE.AND P3, PT, R4, c[0x0][0x164], PT ;  /* 0x0000590004007a0c */ /* 0x000fe40003f66270 */
[----:B------:R-:W-:-:S11]  /*4420*/  SEL R5, RZ, 0x1, P4 ;  /* 0x00000001ff057807 */ /* 0x000fd60002000000 */
[----:B0--3--:R-:W-:Y:S01]  /*4430*/  @P3 CALL.REL.NOINC `(.L_x_5016) ;  /* 0x0000001000003944 */ /* 0x009fe20003c00000 */
[----:B------:R-:W-:Y:S05]  /*4440*/  BRA `(.L_x_5109) ;  /* 0xffffc03000007947 */ /* 0x000fea000383ffff */
.L_x_5016:
[----:B-1----:R-:W0:Y:S01]  /*4450*/  S2UR UR6, SR_CTAID.X ;  /* 0x00000000000679c3 */ /* 0x002e220000002500 */
[----:B------:R-:W0:Y:S01]  /*4460*/  S2R R3, SR_TID.X ;  /* 0x0000000000037919 */ /* 0x000e220000002100 */
[----:B------:R-:W-:Y:S02]  /*4470*/  @P0 MOV R7, 0x20 ;  /* 0x0000002000070802 */ /* 0x000fe40000000f00 */
[----:B------:R-:W-:Y:S02]  /*4480*/  @P1 MOV R11, 0x20 ;  /* 0x00000020000b1802 */ /* 0x000fe40000000f00 */
[----:B------:R-:W-:Y:S02]  /*4490*/  ISETP.GE.U32.AND P3, PT, R2, 0x200, PT ;  /* 0x000002000200780c */ /* 0x000fe40003f66070 */
[----:B------:R-:W-:Y:S02]  /*44a0*/  @P2 MOV R15, 0x20 ;  /* 0x00000020000f2802 */ /* 0x000fe40000000f00 */
[----:B0-----:R-:W-:-:S02]  /*44b0*/  LEA.HI R0, R3, UR6, RZ, 0x19 ;  /* 0x0000000603007c11 */ /* 0x001fc4000f8fc8ff */
        /* <DEDUP_REMOVED lines=33> */
.L_x_5035:
[----:B------:R-:W-:Y:S01]  /*46d0*/  HFMA2.MMA R174, -RZ, RZ, 0, 1.847743988037109375e-06 ;  /* 0x0000001fffae7435 */ /* 0x000fe200000001ff */
[----:B------:R-:W-:Y:S01]  /*46e0*/  MOV R171, R229 ;  /* 0x000000e500ab7202 */ /* 0x000fe20000000f00 */
[----:B------:R-:W-:Y:S01]  /*46f0*/  IMAD.MOV.U32 R172, RZ, RZ, 0x10 ;  /* 0x00000010ffac7424 */ /* 0x000fe200078e00ff */
[----:B------:R-:W-:-:S02]  /*4700*/  MOV R177, 0xffffffff ;  /* 0xffffffff00b17802 */ /* 0x000fc40000000f00 */
[----:B--2---:R-:W-:Y:S02]  /*4710*/  MOV R168, 0x4730 ;  /* 0x0000473000a87802 */ /* 0x004fe40000000f00 */
[----:B01---5:R-:W-:Y:S05]  /*4720*/  CALL.REL.NOINC `($__internal_82_$__cuda_sm70_shflsync_down_p) ;  /* 0x0000046000007944 */ /* 0x023fea0003c00000 */
[----:B-1----:R-:W-:Y:S01]  /*4730*/  MOV R170, R172 ;  /* 0x000000ac00aa7202 */ /* 0x002fe20000000f00 */
[----:B0-----:R-:W-:Y:S05]  /*4740*/  BRA `(.L_x_5110) ;  /* 0xffffd5c000007947 */ /* 0x001fea000383ffff */
.L_x_5036:
[----:B------:R-:W-:Y:S01]  /*4750*/  HFMA2.MMA R172, -RZ, RZ, 0, 9.5367431640625e-07 ;  /* 0x00000010ffac7435 */ /* 0x000fe200000001ff */
[----:B------:R-:W-:Y:S01]  /*4760*/  MOV R171, R227 ;  /* 0x000000e300ab7202 */ /* 0x000fe20000000f00 */
[----:B------:R-:W-:Y:S01]  /*4770*/  IMAD.MOV.U32 R174, RZ, RZ, 0x1f ;  /* 0x0000001fffae7424 */ /* 0x000fe200078e00ff */
[----:B------:R-:W-:Y:S02]  /*4780*/  MOV R177, 0xffffffff ;  /* 0xffffffff00b17802 */ /* 0x000fe40000000f00 */
[----:B--2---:R-:W-:Y:S02]  /*4790*/  MOV R168, 0x47b0 ;  /* 0x000047b000a87802 */ /* 0x004fe40000000f00 */
[----:B01-345:R-:W-:Y:S05]  /*47a0*/  CALL.REL.NOINC `($__internal_82_$__cuda_sm70_shflsync_down_p) ;  /* 0x000003e000007944 */ /* 0x03bfea0003c00000 */
[----:B------:R-:W-:Y:S01]  /*47b0*/  FADD.FTZ R229, R170, R229 ;  /* 0x000000e5aae57221 */ /* 0x000fe20000010000 */
[----:B0-----:R-:W-:Y:S01]  /*47c0*/  MOV R174, 0x1f ;  /* 0x0000001f00ae7802 */ /* 0x001fe20000000f00 */
[----:B-1----:R-:W-:Y:S01]  /*47d0*/  FADD.FTZ R227, R227, R172 ;  /* 0x000000ace3e37221 */ /* 0x002fe20000010000 */
[----:B------:R-:W-:Y:S01]  /*47e0*/  HFMA2.MMA R172, -RZ, RZ, 0, 4.76837158203125e-07 ;  /* 0x00000008ffac7435 */ /* 0x000fe200000001ff */
[----:B------:R-:W-:-:S02]  /*47f0*/  MOV R177, 0xffffffff ;  /* 0xffffffff00b17802 */ /* 0x000fc40000000f00 */
[----:B------:R-:W-:Y:S02]  /*4800*/  MOV R171, R229 ;  /* 0x000000e500ab7202 */ /* 0x000fe40000000f00 */
[----:B------:R-:W-:Y:S02]  /*4810*/  MOV R168, 0x4830 ;  /* 0x0000483000a87802 */ /* 0x000fe40000000f00 */
[----:B------:R-:W-:Y:S05]  /*4820*/  CALL.REL.NOINC `($__internal_82_$__cuda_sm70_shflsync_down_p) ;  /* 0x0000036000007944 */ /* 0x000fea0003c00000 */
[----:B-1----:R-:W-:Y:S01]  /*4830*/  IMAD.MOV.U32 R170, RZ, RZ, R172 ;  /* 0x000000ffffaa7224 */ /* 0x002fe200078e00ac */
[----:B------:R-:W-:Y:S01]  /*4840*/  HFMA2.MMA R172, -RZ, RZ, 0, 4.76837158203125e-07 ;  /* 0x00000008ffac7435 */ /* 0x000fe200000001ff */
[----:B0-----:R-:W-:Y:S02]  /*4850*/  MOV R171, R227 ;  /* 0x000000e300ab7202 */ /* 0x001fe40000000f00 */
[----:B------:R-:W-:Y:S02]  /*4860*/  MOV R174, 0x1f ;  /* 0x0000001f00ae7802 */ /* 0x000fe40000000f00 */
[----:B------:R-:W-:Y:S02]  /*4870*/  MOV R177, 0xffffffff ;  /* 0xffffffff00b17802 */ /* 0x000fe40000000f00 */
[----:B------:R-:W-:-:S02]  /*4880*/  MOV R168, 0x48a0 ;  /* 0x000048a000a87802 */ /* 0x000fc40000000f00 */
[----:B------:R-:W-:Y:S05]  /*4890*/  CALL.REL.NOINC `($__internal_82_$__cuda_sm70_shflsync_down_p) ;  /* 0x000002f000007944 */ /* 0x000fea0003c00000 */
[----:B------:R-:W-:Y:S01]  /*48a0*/  FADD.FTZ R229, R170, R229 ;  /* 0x000000e5aae57221 */ /* 0x000fe20000010000 */
[----:B0-----:R-:W-:Y:S01]  /*48b0*/  MOV R177, 0xffffffff ;  /* 0xffffffff00b17802 */ /* 0x001fe20000000f00 */
[----:B-1----:R-:W-:Y:S01]  /*48c0*/  FADD.FTZ R227, R227, R172 ;  /* 0x000000ace3e37221 */ /* 0x002fe20000010000 */
[----:B------:R-:W-:Y:S01]  /*48d0*/  HFMA2.MMA R172, -RZ, RZ, 0, 2.384185791015625e-07 ;  /* 0x00000004ffac7435 */ /* 0x000fe200000001ff */
[----:B------:R-:W-:Y:S01]  /*48e0*/  IMAD.MOV.U32 R174, RZ, RZ, 0x1f ;  /* 0x0000001fffae7424 */ /* 0x000fe200078e00ff */
[----:B------:R-:W-:-:S02]  /*48f0*/  MOV R171, R229 ;  /* 0x000000e500ab7202 */ /* 0x000fc40000000f00 */
[----:B------:R-:W-:Y:S02]  /*4900*/  MOV R168, 0x4920 ;  /* 0x0000492000a87802 */ /* 0x000fe40000000f00 */
[----:B------:R-:W-:Y:S05]  /*4910*/  CALL.REL.NOINC `($__internal_82_$__cuda_sm70_shflsync_down_p) ;  /* 0x0000027000007944 */ /* 0x000fea0003c00000 */
[----:B-1----:R-:W-:Y:S01]  /*4920*/  MOV R170, R172 ;  /* 0x000000ac00aa7202 */ /* 0x002fe20000000f00 */
[----:B------:R-:W-:Y:S01]  /*4930*/  HFMA2.MMA R172, -RZ, RZ, 0, 2.384185791015625e-07 ;  /* 0x00000004ffac7435 */ /* 0x000fe200000001ff */
[----:B0-----:R-:W-:Y:S01]  /*4940*/  MOV R171, R227 ;  /* 0x000000e300ab7202 */ /* 0x001fe20000000f00 */
[----:B------:R-:W-:Y:S01]  /*4950*/  IMAD.MOV.U32 R177, RZ, RZ, -0x1 ;  /* 0xffffffffffb17424 */ /* 0x000fe200078e00ff */
[----:B------:R-:W-:Y:S02]  /*4960*/  MOV R174, 0x1f ;  /* 0x0000001f00ae7802 */ /* 0x000fe40000000f00 */
[----:B------:R-:W-:Y:S02]  /*4970*/  MOV R168, 0x4990 ;  /* 0x0000499000a87802 */ /* 0x000fe40000000f00 */
[----:B------:R-:W-:Y:S05]  /*4980*/  CALL.REL.NOINC `($__internal_82_$__cuda_sm70_shflsync_down_p) ;  /* 0x0000020000007944 */ /* 0x000fea0003c00000 */
[----:B------:R-:W-:Y:S01]  /*4990*/  FADD.FTZ R173, R170, R229 ;  /* 0x000000e5aaad7221 */ /* 0x000fe20000010000 */
[----:B0-----:R-:W-:Y:S01]  /*49a0*/  MOV R174, 0x1f ;  /* 0x0000001f00ae7802 */ /* 0x001fe20000000f00 */
[----:B-1----:R-:W-:Y:S01]  /*49b0*/  FADD.FTZ R175, R227, R172 ;  /* 0x000000ace3af7221 */ /* 0x002fe20000010000 */
[----:B------:R-:W-:Y:S01]  /*49c0*/  HFMA2.MMA R172, -RZ, RZ, 0, 1.1920928955078125e-07 ;  /* 0x00000002ffac7435 */ /* 0x000fe200000001ff */
[----:B------:R-:W-:-:S02]  /*49d0*/  MOV R177, 0xffffffff ;  /* 0xffffffff00b17802 */ /* 0x000fc40000000f00 */
[----:B------:R-:W-:Y:S02]  /*49e0*/  MOV R171, R173 ;  /* 0x000000ad00ab7202 */ /* 0x000fe40000000f00 */
[----:B------:R-:W-:Y:S02]  /*49f0*/  MOV R168, 0x4a10 ;  /* 0x00004a1000a87802 */ /* 0x000fe40000000f00 */
[----:B------:R-:W-:Y:S05]  /*4a00*/  CALL.REL.NOINC `($__internal_82_$__cuda_sm70_shflsync_down_p) ;  /* 0x0000018000007944 */ /* 0x000fea0003c00000 */
[----:B0-----:R-:W-:Y:S01]  /*4a10*/  HFMA2.MMA R174, -RZ, RZ, 0, 1.847743988037109375e-06 ;  /* 0x0000001fffae7435 */ /* 0x001fe200000001ff */
[----:B-1----:R-:W-:Y:S01]  /*4a20*/  MOV R170, R172 ;  /* 0x000000ac00aa7202 */ /* 0x002fe20000000f00 */
[----:B------:R-:W-:Y:S01]  /*4a30*/  IMAD.MOV.U32 R172, RZ, RZ, 0x2 ;  /* 0x00000002ffac7424 */ /* 0x000fe200078e00ff */
[----:B------:R-:W-:Y:S02]  /*4a40*/  MOV R171, R175 ;  /* 0x000000af00ab7202 */ /* 0x000fe40000000f00 */
[----:B------:R-:W-:Y:S02]  /*4a50*/  MOV R177, 0xffffffff ;  /* 0xffffffff00b17802 */ /* 0x000fe40000000f00 */
[----:B------:R-:W-:Y:S02]  /*4a60*/  MOV R168, 0x4a80 ;  /* 0x00004a8000a87802 */ /* 0x000fe40000000f00 */
[----:B------:R-:W-:Y:S05]  /*4a70*/  CALL.REL.NOINC `($__internal_82_$__cuda_sm70_shflsync_down_p) ;  /* 0x0000011000007944 */ /* 0x000fea0003c00000 */
[----:B------:R-:W-:Y:S01]  /*4a80*/  FADD.FTZ R173, R170, R173 ;  /* 0x000000adaaad7221 */ /* 0x000fe20000010000 */
[----:B0-----:R-:W-:Y:S01]  /*4a90*/  MOV R174, 0x1f ;  /* 0x0000001f00ae7802 */ /* 0x001fe20000000f00 */
[----:B-1----:R-:W-:Y:S01]  /*4aa0*/  FADD.FTZ R175, R175, R172 ;  /* 0x000000acafaf7221 */ /* 0x002fe20000010000 */
[----:B------:R-:W-:Y:S01]  /*4ab0*/  HFMA2.MMA R172, -RZ, RZ, 0, 5.9604644775390625e-08 ;  /* 0x00000001ffac7435 */ /* 0x000fe200000001ff */
[----:B------:R-:W-:-:S02]  /*4ac0*/  MOV R177, 0xffffffff ;  /* 0xffffffff00b17802 */ /* 0x000fc40000000f00 */
[----:B------:R-:W-:Y:S02]  /*4ad0*/  MOV R171, R173 ;  /* 0x000000ad00ab7202 */ /* 0x000fe40000000f00 */
[----:B------:R-:W-:Y:S02]  /*4ae0*/  MOV R168, 0x4b00 ;  /* 0x00004b0000a87802 */ /* 0x000fe40000000f00 */
[----:B------:R-:W-:Y:S05]  /*4af0*/  CALL.REL.NOINC `($__internal_82_$__cuda_sm70_shflsync_down_p) ;  /* 0x0000009000007944 */ /* 0x000fea0003c00000 */
[----:B-1----:R-:W-:Y:S01]  /*4b00*/  IMAD.MOV.U32 R176, RZ, RZ, R172 ;  /* 0x000000ffffb07224 */ /* 0x002fe200078e00ac */
[----:B------:R-:W-:Y:S01]  /*4b10*/  HFMA2.MMA R172, -RZ, RZ, 0, 5.9604644775390625e-08 ;  /* 0x00000001ffac7435 */ /* 0x000fe200000001ff */
[----:B0-----:R-:W-:Y:S02]  /*4b20*/  MOV R171, R175 ;  /* 0x000000af00ab7202 */ /* 0x001fe40000000f00 */
[----:B------:R-:W-:Y:S02]  /*4b30*/  MOV R174, 0x1f ;  /* 0x0000001f00ae7802 */ /* 0x000fe40000000f00 */
[----:B------:R-:W-:Y:S02]  /*4b40*/  MOV R177, 0xffffffff ;  /* 0xffffffff00b17802 */ /* 0x000fe40000000f00 */
[----:B------:R-:W-:-:S02]  /*4b50*/  MOV R168, 0x4b70 ;  /* 0x00004b7000a87802 */ /* 0x000fc40000000f00 */
[----:B------:R-:W-:Y:S05]  /*4b60*/  CALL.REL.NOINC `($__internal_82_$__cuda_sm70_shflsync_down_p) ;  /* 0x0000002000007944 */ /* 0x000fea0003c00000 */
[----:B-1----:R-:W-:Y:S01]  /*4b70*/  MOV R168, R172 ;  /* 0x000000ac00a87202 */ /* 0x002fe20000000f00 */
[----:B0-----:R-:W-:Y:S05]  /*4b80*/  BRA `(.L_x_5111) ;  /* 0xffffd2a000007947 */ /* 0x001fea000383ffff */
        .weak           $__internal_82_$__cuda_sm70_shflsync_down_p
        .type           $__internal_82_$__cuda_sm70_shflsync_down_p,@function
        .size           $__internal_82_$__cuda_sm70_shflsync_down_p,(.L_x_11816 - $__internal_82_$__cuda_sm70_shflsync_down_p)
$__internal_82_$__cuda_sm70_shflsync_down_p:
[----:B------:R-:W-:Y:S01]  /*4b90*/  HFMA2.MMA R169, -RZ, RZ, 0, 0 ;  /* 0x00000000ffa97435 */ /* 0x000fe200000001ff */
[----:B------:R-:W-:Y:S04]  /*4ba0*/  WARPSYNC R177 ;  /* 0x000000b100007348 */ /* 0x000fe80003800000 */
[----:B------:R0:W1:Y:S01]  /*4bb0*/  SHFL.DOWN PT, R172, R171, R172, R174 ;  /* 0x080000acabac7389 */ /* 0x00006200000e00ae */
[----:B------:R-:W-:Y:S05]  /*4bc0*/  RET.REL.NODEC R168 `(_ZN10layer_norm13ln_bwd_kernelINS_13Kernel_traitsIf13__nv_bfloat16fS2_fjLj4096ELj1ELj1ELj4ELj16ENS_18Kernel_traits_baseILj4096EfS2_fS2_fjLj128EEEEELb0ELb0ELb1ELb0EEEvNS_9BwdParamsE) ;  /* 0xffffb430a8007950 */ /* 0x000fea0003c3ffff */
.L_x_5112:
        /* <DEDUP_REMOVED lines=11> */
.L_x_11816:


//--------------------- .text._ZN10layer_norm13ln_bwd_kernelINS_13Kernel_traitsIf13__nv_bfloat16fS2_fjLj4096ELj1ELj1ELj4ELj16ENS_18Kernel_traits_baseILj4096EfS2_fS2_fjLj128EEEEELb0ELb0ELb1ELb1EEEvNS_9BwdParamsE --------------------------
	.section	.text._ZN10layer_norm13ln_bwd_kernelINS_13Kernel_traitsIf13__nv_bfloat16fS2_fjLj4096ELj1ELj1ELj4ELj16ENS_18Kernel_traits_baseILj4096EfS2_fS2_fjLj128EEEEELb0ELb0ELb1ELb1EEEvNS_9BwdParamsE,"ax",@progbits
	.sectioninfo	@"SHI_REGISTERS=254"
	.align	128
        .global         _ZN10layer_norm13ln_bwd_kernelINS_13Kernel_traitsIf13__nv_bfloat16fS2_fjLj4096ELj1ELj1ELj4ELj16ENS_18Kernel_traits_baseILj4096EfS2_fS2_fjLj128EEEEELb0ELb0ELb1ELb1EEEvNS_9BwdParamsE
        .type           _ZN10layer_norm13ln_bwd_kernelINS_13Kernel_traitsIf13__nv_bfloat16fS2_fjLj4096ELj1ELj1ELj4ELj16ENS_18Kernel_traits_baseILj4096EfS2_fS2_fjLj128EEEEELb0ELb0ELb1ELb1EEEvNS_9BwdParamsE,@function
        .size           _ZN10layer_norm13ln_bwd_kernelINS_13Kernel_traitsIf13__nv_bfloat16fS2_fjLj4096ELj1ELj1ELj4ELj16ENS_18Kernel_traits_baseILj4096EfS2_fS2_fjLj128EEEEELb0ELb0ELb1ELb1EEEvNS_9BwdParamsE,(.L_x_11817 - _ZN10layer_norm13ln_bwd_kernelINS_13Kernel_traitsIf13__nv_bfloat16fS2_fjLj4096ELj1ELj1ELj4ELj16ENS_18Kernel_traits_baseILj4096EfS2_fS2_fjLj128EEEEELb0ELb0ELb1ELb1EEEvNS_9BwdParamsE)
        .other          _ZN10layer_norm13ln_bwd_kernelINS_13Kernel_traitsIf13__nv_bfloat16fS2_fjLj4096ELj1ELj1ELj4ELj16ENS_18Kernel_traits_baseILj4096EfS2_fS2_fjLj128EEEEELb0ELb0ELb1ELb1EEEvNS_9BwdParamsE,@"STO_CUDA_ENTRY STV_DEFAULT"
_ZN10layer_norm13ln_bwd_kernelINS_13Kernel_traitsIf13__nv_bfloat16fS2_fjLj4096ELj1ELj1ELj4ELj16ENS_18Kernel_traits_baseILj4096EfS2_fS2_fjLj128EEEEELb0ELb0ELb1ELb1EEEvNS_9BwdParamsE:
.text._ZN10layer_norm13ln_bwd_kernelINS_13Kernel_traitsIf13__nv_bfloat16fS2_fjLj4096ELj1ELj1ELj4ELj16ENS_18Kernel_traits_baseILj4096EfS2_fS2_fjLj128EEEEELb0ELb0ELb1ELb1EEEvNS_9BwdParamsE:
        /* <DEDUP_REMOVED lines=40> */
.L_x_5113:
[----:B------:R-:W0:Y:S01]  /*0280*/  LDC.U8 R4, c[0x0][0x1f0] ;  /* 0x00007c00ff047b82 */ /* 0x000e220000000000 */
[----:B------:R-:W-:-:S04]  /*0290*/  SHF.L.U32 R0, R6, 0x5, RZ ;  /* 0x0000000506007819 */ /* 0x000fc800000006ff */
[----:B------:R-:W-:-:S04]  /*02a0*/  LOP3.LUT R0, R0, 0xfe0, RZ, 0xc0, !PT ;  /* 0x00000fe000007812 */ /* 0x000fc800078ec0ff */
[----:B------:R-:W-:Y:S01]  /*02b0*/  IADD3 R2, P0, R0, c[0x0][0x1b0], RZ ;  /* 0x00006c0000027a10 */ /* 0x000fe20007f1e0ff */
[----:B------:R-:W-:-:S03]  /*02c0*/  HFMA2.MMA R0, -RZ, RZ, 0, 5.9604644775390625e-08 ;  /* 0x00000001ff007435 */ /* 0x000fc600000001ff */
[----:B------:R-:W-:Y:S01]  /*02d0*/  IADD3.X R3, RZ, c[0x0][0x1b4], RZ, P0, !PT ;  /* 0x00006d00ff037a10 */ /* 0x000fe200007fe4ff */
[----:B------:R-:W-:Y:S01]  /*02e0*/  CS2R R152, SRZ ;  /* 0x0000000000987805 */ /* 0x000fe2000001ff00 */
        /* <DEDUP_REMOVED lines=35> */
[----:B------:R-:W-:Y:S01]  /*0520*/  CS2R R98, SRZ ;  /* 0x0000000000627805 */ /* 0x000fe2000001ff00 */
[----:B------:R-:W-:Y:S01]  /*0530*/  CS2R R96, SRZ ;  /* 0x0000000000607805 */ /* 0x000fe2000001ff00 */
[----:B------:R-:W-:Y:S01]  /*0540*/  CS2R R94, SRZ ;  /* 0x00000000005e7805 */ /* 0x000fe2000001ff00 */
[----:B------:R-:W-:Y:S01]  /*0550*/  CS2R R92, SRZ ;  /* 0x00000000005c7805 */ /* 0x000fe2000001ff00 */
[----:B01----:R-:W-:-:S02]  /*0560*/  PRMT R3, R0, 0x7610, R3 ;  /* 0x0000761000037816 */ /* 0x003fc40000000003 */
.L_x_5184:
[----:B------:R-:W-:-:S05]  /*0570*/  MOV R228, 0x4 ;  /* 0x0000000400e47802 */ /* 0x000fca0000000f00 */
[----:B------:R-:W-:-:S05]  /*0580*/  IMAD.WIDE R172, R5, R228, c[0x0][0x1d8] ;  /* 0x0000760005ac7625 */ /* 0x000fca00078e02e4 */
[----:B------:R0:W2:Y:S01]  /*0590*/  LDG.E R197, [R172.64] ;  /* 0x00000004acc57981 */ /* 0x0000a2000c1e1900 */
[C---:B------:R-:W-:Y:S01]  /*05a0*/  IMAD R0, R5.reuse, c[0x0][0x168], RZ ;  /* 0x00005a0005007a24 */ /* 0x040fe200078e02ff */
        /* <DEDUP_REMOVED lines=10> */
[C---:B------:R-:W-:Y:S01]  /*0650*/  IADD3 R199, R203.reuse, 0x80, RZ ;  /* 0x00000080cbc77810 */ /* 0x040fe20007ffe0ff */
[C---:B------:R-:W-:Y:S01]  /*0660*/  IMAD.WIDE.U32 R174, R203.reuse, R196, c[0x0][0x218] ;  /* 0x00008600cbae7625 */ /* 0x040fe200078e00c4 */
[----:B------:R-:W-:-:S02]  /*0670*/  IADD3 R198, R203, 0x100, RZ ;  /* 0x00000100cbc67810 */ /* 0x000fc40007ffe0ff */
[----:B------:R-:W-:Y:S01]  /*0680*/  IADD3 R0, R203, 0x180, RZ ;  /* 0x00000180cb007810 */ /* 0x000fe20007ffe0ff */
[----:B0-----:R-:W-:-:S04]  /*0690*/  IMAD.WIDE.U32 R172, R199, R196, c[0x0][0x218] ;  /* 0x00008600c7ac7625 */ /* 0x001fc800078e00c4 */
[----:B-1----:R-:W-:-:S04]  /*06a0*/  IMAD.WIDE.U32 R170, R198, R196, c[0x0][0x218] ;  /* 0x00008600c6aa7625 */ /* 0x002fc800078e00c4 */
[----:B---3--:R-:W-:Y:S01]  /*06b0*/  IMAD.WIDE.U32 R168, R0, R196, c[0x0][0x218] ;  /* 0x0000860000a87625 */ /* 0x008fe200078e00c4 */
[----:B--2---:R-:W-:-:S13]  /*06c0*/  ISETP.GT.AND P5, PT, R197, RZ, PT ;  /* 0x000000ffc500720c */ /* 0x004fda0003fa4270 */
[----:B------:R-:W-:Y:S05]  /*06d0*/  @P5 BRA `(.L_x_5116) ;  /* 0x000000e000005947 */ /* 0x000fea0003800000 */
[----:B------:R-:W-:Y:S01]  /*06e0*/  ISETP.NE.U32.AND P0, PT, RZ, c[0x0][0x218], PT ;  /* 0x00008600ff007a0c */ /* 0x000fe20003f05070 */
[----:B------:R-:W-:-:S03]  /*06f0*/  CS2R R196, SRZ ;  /* 0x0000000000c47805 */ /* 0x000fc6000001ff00 */
        /* <DEDUP_REMOVED lines=10> */
[----:B------:R-:W-:Y:S01]  /*07a0*/  CS2R R196, SRZ ;  /* 0x0000000000c47805 */ /* 0x000fe2000001ff00 */
[----:B------:R-:W-:Y:S05]  /*07b0*/  BRA `(.L_x_5117) ;  /* 0x000012b000007947 */ /* 0x000fea0003800000 */
.L_x_5116:
[----:B------:R-:W-:Y:S01]  /*07c0*/  IADD3 R7, R197, -0x1, RZ ;  /* 0xffffffffc5077810 */ /* 0x000fe20007ffe0ff */
[----:B------:R-:W-:Y:S01]  /*07d0*/  HFMA2.MMA R183, -RZ, RZ, 0, 9.5367431640625e-07 ;  /* 0x00000010ffb77435 */ /* 0x000fe200000001ff */
[----:B------:R-:W-:-:S04]  /*07e0*/  IMAD.WIDE R8, R5, R228, c[0x0][0x1a0] ;  /* 0x0000680005087625 */ /* 0x000fc800078e02e4 */
[----:B------:R-:W-:Y:S01]  /*07f0*/  IMAD R7, R7, c[0x0][0x168], RZ ;  /* 0x00005a0007077a24 */ /* 0x000fe200078e02ff */
[----:B------:R0:W2:Y:S04]  /*0800*/  LDG.E R225, [R8.64] ;  /* 0x0000000408e17981 */ /* 0x0000a8000c1e1900 */
[----:B------:R-:W-:-:S04]  /*0810*/  SHF.R.S32.HI R10, RZ, 0x1f, R7 ;  /* 0x0000001fff0a7819 */ /* 0x000fc80000011407 */
[----:B------:R-:W-:Y:S01]  /*0820*/  LEA.HI R7, R10, R7, RZ, 0x3 ;  /* 0x000000070a077211 */ /* 0x000fe200078f18ff */
[----:B------:R-:W-:-:S03]  /*0830*/  IMAD.WIDE.U32 R180, R203, R196, c[0x0][0x188] ;  /* 0x00006200cbb47625 */ /* 0x000fc600078e00c4 */
[----:B------:R-:W-:Y:S01]  /*0840*/  LEA.HI.SX32 R226, R7, R226, 0x1d ;  /* 0x000000e207e27211 */ /* 0x000fe200078feaff */
[-C--:B------:R-:W-:Y:S01]  /*0850*/  IMAD.WIDE.U32 R200, R199, R196.reuse, c[0x0][0x188] ;  /* 0x00006200c7c87625 */ /* 0x080fe200078e00c4 */
[----:B------:R1:W3:Y:S02]  /*0860*/  LDG.E.128 R208, [R180.64] ;  /* 0x00000004b4d07981 */ /* 0x0002e4000c1e1d00 */
[C---:B------:R-:W-:Y:S02]  /*0870*/  IADD3 R12, R226.reuse, 0x80, RZ ;  /* 0x00000080e20c7810 */ /* 0x040fe40007ffe0ff */
[C---:B------:R-:W-:Y:S01]  /*0880*/  IADD3 R7, R226.reuse, 0x180, RZ ;  /* 0x00000180e2077810 */ /* 0x040fe20007ffe0ff */
[CC--:B------:R-:W-:Y:S01]  /*0890*/  IMAD.WIDE.U32 R204, R226.reuse, R183.reuse, c[0x0][0x208] ;  /* 0x00008200e2cc7625 */ /* 0x0c0fe200078e00b7 */
[----:B------:R1:W4:Y:S01]  /*08a0*/  LDG.E.128 R176, [R180.64+0x10] ;  /* 0x00001004b4b07981 */ /* 0x000322000c1e1d00 */
[----:B0-----:R-:W-:Y:S02]  /*08b0*/  IADD3 R8, R226, 0x100, RZ ;  /* 0x00000100e2087810 */ /* 0x001fe40007ffe0ff */
[-C--:B------:R-:W-:Y:S01]  /*08c0*/  IMAD.WIDE.U32 R212, R198, R196.reuse, c[0x0][0x188] ;  /* 0x00006200c6d47625 */ /* 0x080fe200078e00c4 */
[----:B------:R-:W4:Y:S03]  /*08d0*/  LDG.E.128 R24, [R200.64+0x10] ;  /* 0x00001004c8187981 */ /* 0x000f26000c1e1d00 */
[----:B------:R-:W-:Y:S01]  /*08e0*/  IMAD.WIDE.U32 R196, R0, R196, c[0x0][0x188] ;  /* 0x0000620000c47625 */ /* 0x000fe200078e00c4 */
[----:B------:R-:W4:Y:S03]  /*08f0*/  LDG.E.128 R204, [R204.64] ;  /* 0x00000004cccc7981 */ /* 0x000f26000c1e1d00 */
[-C--:B------:R-:W-:Y:S01]  /*0900*/  IMAD.WIDE.U32 R12, R12, R183.reuse, c[0x0][0x208] ;  /* 0x000082000c0c7625 */ /* 0x080fe200078e00b7 */
[----:B------:R-:W4:Y:S03]  /*0910*/  LDG.E.128 R184, [R196.64] ;  /* 0x00000004c4b87981 */ /* 0x000f26000c1e1d00 */
[-C--:B-1----:R-:W-:Y:S01]  /*0920*/  IMAD.WIDE.U32 R180, R7, R183.reuse, c[0x0][0x208] ;  /* 0x0000820007b47625 */ /* 0x082fe200078e00b7 */
[----:B------:R-:W4:Y:S03]  /*0930*/  LDG.E.128 R192, [R212.64+0x10] ;  /* 0x00001004d4c07981 */ /* 0x000f26000c1e1d00 */
[----:B------:R-:W-:Y:S01]  /*0940*/  IMAD.WIDE.U32 R8, R8, R183, c[0x0][0x208] ;  /* 0x0000820008087625 */ /* 0x000fe200078e00b7 */
[----:B------:R-:W4:Y:S04]  /*0950*/  LDG.E.128 R12, [R12.64] ;  /* 0x000000040c0c7981 */ /* 0x000f28000c1e1d00 */
[----:B------:R-:W4:Y:S04]  /*0960*/  LDG.E.128 R180, [R180.64] ;  /* 0x00000004b4b47981 */ /* 0x000f28000c1e1d00 */
[----:B------:R-:W4:Y:S04]  /*0970*/  LDG.E.128 R20, [R212.64] ;  /* 0x00000004d4147981 */ /* 0x000f28000c1e1d00 */
[----:B------:R-:W4:Y:S04]  /*0980*/  LDG.E.128 R8, [R8.64] ;  /* 0x0000000408087981 */ /* 0x000f28000c1e1d00 */
[----:B------:R0:W4:Y:S04]  /*0990*/  LDG.E.128 R188, [R196.64+0x10] ;  /* 0x00001004c4bc7981 */ /* 0x000128000c1e1d00 */
[----:B------:R1:W4:Y:S01]  /*09a0*/  LDG.E.128 R16, [R200.64] ;  /* 0x00000004c8107981 */ /* 0x000322000c1e1d00 */
        /* <DEDUP_REMOVED lines=11> */
[----:B--2---:R-:W-:-:S05]  /*0a60*/  FSEL R225, R225, RZ, !P0 ;  /* 0x000000ffe1e17208 */ /* 0x004fca0004000000 */
[C---:B---3--:R-:W-:Y:S02]  /*0a70*/  FADD.FTZ R7, -R225.reuse, R208 ;  /* 0x000000d0e1077221 */ /* 0x048fe40000010100 */
[C---:B----4-:R-:W-:Y:S02]  /*0a80*/  FADD.FTZ R235, -R225.reuse, R178 ;  /* 0x000000b2e1eb7221 */ /* 0x050fe40000010100 */
[C---:B------:R-:W-:Y:S02]  /*0a90*/  FADD.FTZ R179, -R225.reuse, R179 ;  /* 0x000000b3e1b37221 */ /* 0x040fe40000010100 */
[C---:B------:R-:W-:Y:S01]  /*0aa0*/  FADD.FTZ R27, -R225.reuse, R27 ;  /* 0x0000001be11b7221 */ /* 0x040fe20000010100 */
[----:B0-----:R-:W-:Y:S02]  /*0ab0*/  PRMT R175, RZ, 0x5410, R204 ;  /* 0x00005410ffaf7816 */ /* 0x001fe400000000cc */
[--C-:B------:R-:W-:Y:S01]  /*0ac0*/  PRMT R173, RZ, 0x5410, R205.reuse ;  /* 0x00005410ffad7816 */ /* 0x100fe200000000cd */
[C---:B------:R-:W-:Y:S01]  /*0ad0*/  FADD.FTZ R186, -R225.reuse, R186 ;  /* 0x000000bae1ba7221 */ /* 0x040fe20000010100 */
[----:B------:R-:W-:Y:S01]  /*0ae0*/  PRMT R170, RZ, 0x7610, R205 ;  /* 0x00007610ffaa7816 */ /* 0x000fe200000000cd */
[C---:B------:R-:W-:Y:S01]  /*0af0*/  FADD.FTZ R233, -R225.reuse, R176 ;  /* 0x000000b0e1e97221 */ /* 0x040fe20000010100 */
[--C-:B------:R-:W-:Y:S01]  /*0b00*/  PRMT R169, RZ, 0x5410, R207.reuse ;  /* 0x00005410ffa97816 */ /* 0x100fe200000000cf */
[C---:B------:R-:W-:Y:S01]  /*0b10*/  FADD.FTZ R192, -R225.reuse, R192 ;  /* 0x000000c0e1c07221 */ /* 0x040fe20000010100 */
[----:B------:R-:W-:Y:S01]  /*0b20*/  PRMT R168, RZ, 0x7610, R207 ;  /* 0x00007610ffa87816 */ /* 0x000fe200000000cf */
[C---:B------:R-:W-:Y:S01]  /*0b30*/  FADD.FTZ R193, -R225.reuse, R193 ;  /* 0x000000c1e1c17221 */ /* 0x040fe20000010100 */
[----:B------:R-:W-:Y:S01]  /*0b40*/  PRMT R204, RZ, 0x7610, R204 ;  /* 0x00007610ffcc7816 */ /* 0x000fe200000000cc */
[----:B------:R-:W-:Y:S01]  /*0b50*/  FADD.FTZ R187, -R225, R187 ;  /* 0x000000bbe1bb7221 */ /* 0x000fe20000010100 */
[----:B-1----:R-:W-:-:S02]  /*0b60*/  PRMT R201, RZ, 0x5410, R13 ;  /* 0x00005410ffc97816 */ /* 0x002fc4000000000d */
[----:B------:R-:W-:Y:S01]  /*0b70*/  PRMT R196, RZ, 0x7610, R13 ;  /* 0x00007610ffc47816 */ /* 0x000fe2000000000d */
[C---:B-----5:R-:W-:Y:S01]  /*0b80*/  FMUL.FTZ R13, R2.reuse, R235 ;  /* 0x000000eb020d7220 */ /* 0x060fe20000410000 */
[--C-:B------:R-:W-:Y:S02]  /*0b90*/  PRMT R205, RZ, 0x5410, R14.reuse ;  /* 0x00005410ffcd7816 */ /* 0x100fe4000000000e */
[----:B------:R-:W-:Y:S01]  /*0ba0*/  PRMT R174, RZ, 0x7610, R14 ;  /* 0x00007610ffae7816 */ /* 0x000fe2000000000e */
[C---:B------:R-:W-:Y:S01]  /*0bb0*/  FMUL.FTZ R14, R2.reuse, R179 ;  /* 0x000000b3020e7220 */ /* 0x040fe20000410000 */
[--C-:B------:R-:W-:Y:S02]  /*0bc0*/  PRMT R219, RZ, 0x5410, R181.reuse ;  /* 0x00005410ffdb7816 */ /* 0x100fe400000000b5 */
[----:B------:R-:W-:Y:S01]  /*0bd0*/  PRMT R220, RZ, 0x7610, R181 ;  /* 0x00007610ffdc7816 */ /* 0x000fe200000000b5 */
[----:B------:R-:W-:Y:S02]  /*0be0*/  FMUL.FTZ R181, R2, R186 ;  /* 0x000000ba02b57220 */ /* 0x000fe40000410000 */
[----:B------:R-:W-:-:S02]  /*0bf0*/  FADD.FTZ R227, -R225, R209 ;  /* 0x000000d1e1e37221 */ /* 0x000fc40000010100 */
[C---:B------:R-:W-:Y:S02]  /*0c00*/  FADD.FTZ R249, -R225.reuse, R22 ;  /* 0x00000016e1f97221 */ /* 0x040fe40000010100 */
[----:B------:R-:W-:Y:S02]  /*0c10*/  FMUL.FTZ R7, R2, R7 ;  /* 0x0000000702077220 */ /* 0x000fe40000410000 */
[----:B------:R-:W-:Y:S01]  /*0c20*/  FMUL.FTZ R186, R88, R175 ;  /* 0x000000af58ba7220 */ /* 0x000fe20000410000 */
[----:B------:R-:W-:Y:S01]  /*0c30*/  PRMT R171, RZ, 0x5410, R206 ;  /* 0x00005410ffab7816 */ /* 0x000fe200000000ce */
[C---:B------:R-:W-:Y:S01]  /*0c40*/  FADD.FTZ R185, -R225.reuse, R185 ;  /* 0x000000b9e1b97221 */ /* 0x040fe20000010100 */
[--C-:B------:R-:W-:Y:S01]  /*0c50*/  PRMT R215, RZ, 0x5410, R11.reuse ;  /* 0x00005410ffd77816 */ /* 0x100fe2000000000b */
[C---:B------:R-:W-:Y:S01]  /*0c60*/  FMUL.FTZ R22, R2.reuse, R27 ;  /* 0x0000001b02167220 */ /* 0x040fe20000410000 */
[----:B------:R-:W-:Y:S01]  /*0c70*/  PRMT R216, RZ, 0x7610, R11 ;  /* 0x00007610ffd87816 */ /* 0x000fe2000000000b */
[C---:B------:R-:W-:Y:S01]  /*0c80*/  FADD.FTZ R229, -R225.reuse, R210 ;  /* 0x000000d2e1e57221 */ /* 0x040fe20000010100 */
[----:B------:R-:W-:Y:S01]  /*0c90*/  PRMT R221, RZ, 0x5410, R182 ;  /* 0x00005410ffdd7816 */ /* 0x000fe200000000b6 */
[----:B------:R-:W-:Y:S01]  /*0ca0*/  FADD.FTZ R190, -R225, R190 ;  /* 0x000000bee1be7221 */ /* 0x000fe20000010100 */
[----:B------:R-:W-:Y:S01]  /*0cb0*/  PRMT R222, RZ, 0x7610, R182 ;  /* 0x00007610ffde7816 */ /* 0x000fe200000000b6 */
[C---:B------:R-:W-:Y:S01]  /*0cc0*/  FMUL.FTZ R27, R2.reuse, R192 ;  /* 0x000000c0021b7220 */ /* 0x040fe20000410000 */
[--C-:B------:R-:W-:Y:S01]  /*0cd0*/  PRMT R209, RZ, 0x5410, R8.reuse ;  /* 0x00005410ffd17816 */ /* 0x100fe20000000008 */
[C---:B------:R-:W-:Y:S01]  /*0ce0*/  FMUL.FTZ R176, R2.reuse, R193 ;  /* 0x000000c102b07220 */ /* 0x040fe20000410000 */
[----:B------:R-:W-:Y:S01]  /*0cf0*/  PRMT R210, RZ, 0x7610, R8 ;  /* 0x00007610ffd27816 */ /* 0x000fe20000000008 */
[C---:B------:R-:W-:Y:S01]  /*0d00*/  FMUL.FTZ R11, R2.reuse, R233 ;  /* 0x000000e9020b7220 */ /* 0x040fe20000410000 */
[--C-:B------:R-:W-:Y:S01]  /*0d10*/  PRMT R217, RZ, 0x5410, R180.reuse ;  /* 0x00005410ffd97816 */ /* 0x100fe200000000b4 */
[----:B------:R-:W-:Y:S01]  /*0d20*/  FMUL.FTZ R182, R2, R187 ;  /* 0x000000bb02b67220 */ /* 0x000fe20000410000 */
[----:B------:R-:W-:Y:S01]  /*0d30*/  PRMT R218, RZ, 0x7610, R180 ;  /* 0x00007610ffda7816 */ /* 0x000fe200000000b4 */
[----:B------:R-:W-:-:S02]  /*0d40*/  FADD.FTZ R150, R150, R169 ;  /* 0x000000a996967221 */ /* 0x000fc40000010000 */
[-C--:B------:R-:W-:Y:S02]  /*0d50*/  FFMA.FTZ R98, R13, R169.reuse, R98 ;  /* 0x000000a90d627223 */ /* 0x080fe40000010062 */
[----:B------:R-:W-:Y:S02]  /*0d60*/  FMUL.FTZ R192, R86, R169 ;  /* 0x000000a956c07220 */ /* 0x000fe40000410000 */
[----:B------:R-:W-:Y:S02]  /*0d70*/  FADD.FTZ R151, R151, R168 ;  /* 0x000000a897977221 */ /* 0x000fe40000010000 */
[-C--:B------:R-:W-:Y:S02]  /*0d80*/  FFMA.FTZ R99, R14, R168.reuse, R99 ;  /* 0x000000a80e637223 */ /* 0x080fe40000010063 */
[----:B------:R-:W-:Y:S02]  /*0d90*/  FMUL.FTZ R193, R87, R168 ;  /* 0x000000a857c17220 */ /* 0x000fe40000410000 */
[----:B------:R-:W-:-:S02]  /*0da0*/  FMUL.FTZ R8, R2, R227 ;  /* 0x000000e302087220 */ /* 0x000fc40000410000 */
[----:B------:R-:W-:Y:S02]  /*0db0*/  FMUL.FTZ R187, R89, R204 ;  /* 0x000000cc59bb7220 */ /* 0x000fe40000410000 */
[----:B------:R-:W-:Y:S02]  /*0dc0*/  FADD.FTZ R168, RZ, R186 ;  /* 0x000000baffa87221 */ /* 0x000fe40000010000 */
[----:B------:R-:W-:Y:S01]  /*0dd0*/  FFMA.FTZ R169, R7, R186, RZ ;  /* 0x000000ba07a97223 */ /* 0x000fe200000100ff */
[--C-:B------:R-:W-:Y:S01]  /*0de0*/  PRMT R223, RZ, 0x5410, R183.reuse ;  /* 0x00005410ffdf7816 */ /* 0x100fe200000000b7 */
[C---:B------:R-:W-:Y:S01]  /*0df0*/  FMUL.FTZ R180, R2.reuse, R185 ;  /* 0x000000b902b47220 */ /* 0x040fe20000410000 */
[----:B------:R-:W-:Y:S01]  /*0e00*/  PRMT R226, RZ, 0x7610, R183 ;  /* 0x00007610ffe27816 */ /* 0x000fe200000000b7 */
[C---:B------:R-:W-:Y:S01]  /*0e10*/  FADD.FTZ R231, -R225.reuse, R211 ;  /* 0x000000d3e1e77221 */ /* 0x040fe20000010100 */
[--C-:B------:R-:W-:Y:S01]  /*0e20*/  PRMT R211, RZ, 0x5410, R9.reuse ;  /* 0x00005410ffd37816 */ /* 0x100fe20000000009 */
[----:B------:R-:W-:Y:S01]  /*0e30*/  FADD.FTZ R184, -R225, R184 ;  /* 0x000000b8e1b87221 */ /* 0x000fe20000010100 */
[----:B------:R-:W-:Y:S01]  /*0e40*/  PRMT R212, RZ, 0x7610, R9 ;  /* 0x00007610ffd47816 */ /* 0x000fe20000000009 */
[----:B------:R-:W-:-:S02]  /*0e50*/  FMUL.FTZ R185, R2, R190 ;  /* 0x000000be02b97220 */ /* 0x000fc40000410000 */
[C---:B------:R-:W-:Y:S02]  /*0e60*/  FADD.FTZ R183, -R225.reuse, R188 ;  /* 0x000000bce1b77221 */ /* 0x040fe40000010100 */
[----:B------:R-:W-:Y:S02]  /*0e70*/  FADD.FTZ R189, -R225, R189 ;  /* 0x000000bde1bd7221 */ /* 0x000fe40000010100 */
[----:B------:R-:W-:Y:S02]  /*0e80*/  FADD.FTZ R148, R148, R171 ;  /* 0x000000ab94947221 */ /* 0x000fe40000010000 */
[-C--:B------:R-:W-:Y:S02]  /*0e90*/  FFMA.FTZ R96, R11, R171.reuse, R96 ;  /* 0x000000ab0b607223 */ /* 0x080fe40000010060 */
[----:B------:R-:W-:Y:S02]  /*0ea0*/  FMUL.FTZ R190, R84, R171 ;  /* 0x000000ab54be7220 */ /* 0x000fe40000410000 */
[----:B------:R-:W-:-:S02]  /*0eb0*/  FMUL.FTZ R9, R2, R229 ;  /* 0x000000e502097220 */ /* 0x000fc40000410000 */
[----:B------:R-:W-:Y:S02]  /*0ec0*/  FMUL.FTZ R188, R90, R173 ;  /* 0x000000ad5abc7220 */ /* 0x000fe40000410000 */
[----:B------:R-:W-:Y:S02]  /*0ed0*/  FADD.FTZ R171, R168, R187 ;  /* 0x000000bba8ab7221 */ /* 0x000fe40000010000 */
[----:B------:R-:W-:Y:S01]  /*0ee0*/  FFMA.FTZ R169, R8, R187, R169 ;  /* 0x000000bb08a97223 */ /* 0x000fe200000100a9 */
[--C-:B------:R-:W-:Y:S01]  /*0ef0*/  PRMT R213, RZ, 0x5410, R10.reuse ;  /* 0x00005410ffd57816 */ /* 0x100fe2000000000a */
[C---:B------:R-:W-:Y:S01]  /*0f00*/  FMUL.FTZ R179, R2.reuse, R184 ;  /* 0x000000b802b37220 */ /* 0x040fe20000410000 */
[----:B------:R-:W-:Y:S01]  /*0f10*/  PRMT R214, RZ, 0x7610, R10 ;  /* 0x00007610ffd67816 */ /* 0x000fe2000000000a */
[C---:B------:R-:W-:Y:S02]  /*0f20*/  FMUL.FTZ R184, R2.reuse, R189 ;  /* 0x000000bd02b87220 */ /* 0x040fe40000410000 */
[----:B------:R-:W-:-:S02]  /*0f30*/  FMUL.FTZ R10, R2, R231 ;  /* 0x000000e7020a7220 */ /* 0x000fc40000410000 */
[----:B------:R-:W-:Y:S02]  /*0f40*/  FMUL.FTZ R189, R91, R170 ;  /* 0x000000aa5bbd7220 */ /* 0x000fe40000410000 */
        /* <DEDUP_REMOVED lines=29> */
[--C-:B------:R-:W-:Y:S01]  /*1120*/  PRMT R197, RZ, 0x5410, R15.reuse ;  /* 0x00005410ffc57816 */ /* 0x100fe2000000000f */
[C---:B------:R-:W-:Y:S01]  /*1130*/  FMUL.FTZ R177, R2.reuse, R194 ;  /* 0x000000c202b17220 */ /* 0x040fe20000410000 */
[----:B------:R-:W-:Y:S01]  /*1140*/  PRMT R172, RZ, 0x7610, R15 ;  /* 0x00007610ffac7816 */ /* 0x000fe2000000000f */
[----:B------:R-:W-:Y:S02]  /*1150*/  FMUL.FTZ R15, R2, R237 ;  /* 0x000000ed020f7220 */ /* 0x000fe40000410000 */
[----:B------:R-:W-:Y:S02]  /*1160*/  FMUL.FTZ R194, R80, R207 ;  /* 0x000000cf50c27220 */ /* 0x000fe40000410000 */
[----:B------:R-:W-:Y:S02]  /*1170*/  FADD.FTZ R171, R168, R193 ;  /* 0x000000c1a8ab7221 */ /* 0x000fe40000010000 */
[----:B------:R-:W-:-:S02]  /*1180*/  FFMA.FTZ R169, R14, R193, R169 ;  /* 0x000000c10ea97223 */ /* 0x000fc400000100a9 */
[C---:B------:R-:W-:Y:S02]  /*1190*/  FMUL.FTZ R16, R2.reuse, R17 ;  /* 0x0000001102107220 */ /* 0x040fe40000410000 */
[C---:B------:R-:W-:Y:S02]  /*11a0*/  FMUL.FTZ R178, R2.reuse, R195 ;  /* 0x000000c302b27220 */ /* 0x040fe40000410000 */
[----:B------:R-:W-:Y:S02]  /*11b0*/  FMUL.FTZ R195, R81, R200 ;  /* 0x000000c851c37220 */ /* 0x000fe40000410000 */
[----:B------:R-:W-:Y:S02]  /*11c0*/  FADD.FTZ R168, R171, R194 ;  /* 0x000000c2aba87221 */ /* 0x000fe40000010000 */
[----:B------:R-:W-:Y:S02]  /*11d0*/  FFMA.FTZ R169, R15, R194, R169 ;  /* 0x000000c20fa97223 */ /* 0x000fe400000100a9 */
[----:B------:R-:W-:-:S02]  /*11e0*/  FMUL.FTZ R17, R2, R239 ;  /* 0x000000ef02117220 */ /* 0x000fc40000410000 */
[----:B------:R-:W-:Y:S02]  /*11f0*/  FFMA.FTZ R101, R16, R200, R101 ;  /* 0x000000c810657223 */ /* 0x000fe40000010065 */
[----:B------:R-:W-:Y:S02]  /*1200*/  FADD.FTZ R145, R145, R200 ;  /* 0x000000c891917221 */ /* 0x000fe40000010000 */
[----:B------:R-:W-:Y:S02]  /*1210*/  FMUL.FTZ R200, R82, R201 ;  /* 0x000000c952c87220 */ /* 0x000fe40000410000 */
[----:B------:R-:W-:Y:S02]  /*1220*/  FADD.FTZ R171, R168, R195 ;  /* 0x000000c3a8ab7221 */ /* 0x000fe40000010000 */
[----:B------:R-:W-:Y:S02]  /*1230*/  FFMA.FTZ R169, R16, R195, R169 ;  /* 0x000000c310a97223 */ /* 0x000fe400000100a9 */
[----:B------:R-:W-:-:S02]  /*1240*/  FFMA.FTZ R102, R17, R201, R102 ;  /* 0x000000c911667223 */ /* 0x000fc40000010066 */
[----:B------:R-:W-:Y:S02]  /*1250*/  FADD.FTZ R146, R146, R201 ;  /* 0x000000c992927221 */ /* 0x000fe40000010000 */
        /* <DEDUP_REMOVED lines=129> */
.L_x_5117:
[----:B------:R-:W-:Y:S05]  /*1a70*/  BSYNC B0 ;  /* 0x0000000000007941 */ /* 0x000fea0003800000 */
.L_x_5115:
[----:B------:R-:W-:Y:S02]  /*1a80*/  LOP3.LUT P1, RZ, R3, 0xff, RZ, 0xc0, !PT ;  /* 0x000000ff03ff7812 */ /* 0x000fe4000782c0ff */
[----:B0-----:R-:W-:Y:S02]  /*1a90*/  SHF.R.U32.HI R170, RZ, 0x5, R6 ;  /* 0x00000005ffaa7819 */ /* 0x001fe40000011606 */
[----:B------:R-:W-:-:S02]  /*1aa0*/  LOP3.LUT P0, RZ, R6, 0x1f, RZ, 0xc0, !PT ;  /* 0x0000001f06ff7812 */ /* 0x000fc4000780c0ff */
[----:B------:R-:W-:-:S07]  /*1ab0*/  LOP3.LUT R225, R170, 0x7fffffc, RZ, 0xc0, !PT ;  /* 0x07fffffcaae17812 */ /* 0x000fce00078ec0ff */
[----:B------:R-:W-:Y:S01]  /*1ac0*/  @!P1 IADD3 R225, R225, 0x4, RZ ;  /* 0x00000004e1e19810 */ /* 0x000fe20007ffe0ff */
[----:B------:R-:W-:Y:S05]  /*1ad0*/  BRA.DIV ~URZ, `(.L_x_5118) ;  /* 0x000027227f007947 */ /* 0x000fea000b800000 */
[----:B------:R0:W1:Y:S02]  /*1ae0*/  SHFL.DOWN PT, R171, R196, 0x10, 0x1f ;  /* 0x0a001f00c4ab7f89 */ /* 0x00006400000e0000 */
.L_x_5185:
        /* <DEDUP_REMOVED lines=18> */
.L_x_5186:
[----:B------:R-:W-:Y:S01]  /*1c10*/  @!P0 LOP3.LUT R170, R170, 0x3, RZ, 0xc0, !PT ;  /* 0x00000003aaaa8812 */ /* 0x000fe200078ec0ff */
[----:B--2---:R-:W-:Y:S01]  /*1c20*/  FADD.FTZ R196, R196, R173 ;  /* 0x000000adc4c47221 */ /* 0x004fe20000010000 */
[----:B------:R-:W-:Y:S01]  /*1c30*/  WARPSYNC 0xffffffff ;  /* 0xffffffff00007948 */ /* 0x000fe20003800000 */
[----:B-1----:R-:W-:Y:S01]  /*1c40*/  FADD.FTZ R197, R168, R175 ;  /* 0x000000afa8c57221 */ /* 0x002fe20000010000 */
[----:B------:R-:W-:Y:S01]  /*1c50*/  @!P0 IADD3 R226, R225, R170, RZ ;  /* 0x000000aae1e28210 */ /* 0x000fe20007ffe0ff */
[----:B------:R-:W-:Y:S01]  /*1c60*/  BSSY B0, `(.L_x_5120) ;  /* 0x000002d000007945 */ /* 0x000fe20003800000 */
[----:B-----5:R-:W-:Y:S02]  /*1c70*/  ISETP.GE.AND P6, PT, R202, 0x1, PT ;  /* 0x00000001ca00780c */ /* 0x020fe40003fc6270 */
[----:B------:R-:W-:Y:S01]  /*1c80*/  ISETP.NE.AND P2, PT, R4, RZ, PT ;  /* 0x000000ff0400720c */ /* 0x000fe20003f45270 */
[----:B------:R-:W-:Y:S04]  /*1c90*/  @!P0 STS.64 [R226.X8+0x4000], R196 ;  /* 0x004000c4e2008388 */ /* 0x000fe80000008a00 */
        /* <DEDUP_REMOVED lines=10> */
[----:B------:R-:W-:Y:S02]  /*1d40*/  @!P5 FSEL R229, R58, RZ, P0 ;  /* 0x000000ff3ae5d208 */ /* 0x000fe40000000000 */
[----:B------:R-:W-:Y:S02]  /*1d50*/  ISETP.NE.U32.AND P3, PT, RZ, c[0x0][0x258], PT ;  /* 0x00009600ff007a0c */ /* 0x000fe40003f65070 */
[----:B------:R-:W-:Y:S02]  /*1d60*/  @!P5 ISETP.NE.U32.AND P1, PT, RZ, c[0x0][0x218], PT ;  /* 0x00008600ff00da0c */ /* 0x000fe40003f25070 */
[----:B------:R-:W-:Y:S01]  /*1d70*/  ISETP.NE.U32.AND P0, PT, RZ, c[0x0][0x258], PT ;  /* 0x00009600ff007a0c */ /* 0x000fe20003f05070 */
[----:B------:R-:W1:Y:S04]  /*1d80*/  LDS.128 R168, [R225.X8+0x4000] ;  /* 0x00400000e1a87984 */ /* 0x000e680000008c00 */
[----:B0-----:R-:W0:Y:S01]  /*1d90*/  LDS.128 R172, [R225.X8+0x4010] ;  /* 0x00401000e1ac7984 */ /* 0x001e220000008c00 */
[----:B-1----:R-:W-:-:S02]  /*1da0*/  FADD.FTZ R227, RZ, R168 ;  /* 0x000000a8ffe37221 */ /* 0x002fc40000010000 */
[----:B------:R-:W-:Y:S01]  /*1db0*/  FADD.FTZ R168, RZ, R169 ;  /* 0x000000a9ffa87221 */ /* 0x000fe20000010000 */
[----:B------:R-:W-:Y:S01]  /*1dc0*/  @P6 SHF.R.S32.HI R169, RZ, 0x1f, R202 ;  /* 0x0000001fffa96819 */ /* 0x000fe200000114ca */
[----:B------:R-:W-:Y:S02]  /*1dd0*/  FADD.FTZ R227, R170, R227 ;  /* 0x000000e3aae37221 */ /* 0x000fe40000010000 */
[----:B------:R-:W-:Y:S01]  /*1de0*/  FADD.FTZ R168, R171, R168 ;  /* 0x000000a8aba87221 */ /* 0x000fe20000010000 */
[----:B------:R-:W-:Y:S01]  /*1df0*/  @!P5 FSEL R171, R56, RZ, P4 ;  /* 0x000000ff38abd208 */ /* 0x000fe20002000000 */
[----:B0-----:R-:W-:Y:S01]  /*1e00*/  FADD.FTZ R227, R227, R172 ;  /* 0x000000ace3e37221 */ /* 0x001fe20000010000 */
[----:B------:R-:W-:Y:S01]  /*1e10*/  @P6 LEA.HI R169, R169, R202, RZ, 0x3 ;  /* 0x000000caa9a96211 */ /* 0x000fe200078f18ff */
[----:B------:R-:W-:Y:S01]  /*1e20*/  FADD.FTZ R168, R168, R173 ;  /* 0x000000ada8a87221 */ /* 0x000fe20000010000 */
[----:B------:R-:W-:Y:S01]  /*1e30*/  @!P5 ISETP.NE.U32.AND P4, PT, RZ, c[0x0][0x218], PT ;  /* 0x00008600ff00da0c */ /* 0x000fe20003f85070 */
        /* <DEDUP_REMOVED lines=15> */
.L_x_5121:
[----:B------:R-:W-:Y:S05]  /*1f30*/  BSYNC B0 ;  /* 0x0000000000007941 */ /* 0x000fea0003800000 */
.L_x_5120:
        /* <DEDUP_REMOVED lines=17> */
.L_x_5123:
[----:B------:R-:W-:Y:S05]  /*2050*/  BSYNC B0 ;  /* 0x0000000000007941 */ /* 0x000fea0003800000 */
.L_x_5122:
        /* <DEDUP_REMOVED lines=8> */
.L_x_5125:
[----:B------:R-:W-:Y:S05]  /*20e0*/  BSYNC B0 ;  /* 0x0000000000007941 */ /* 0x000fea0003800000 */
.L_x_5124:
        /* <DEDUP_REMOVED lines=8> */
.L_x_5127:
[----:B------:R-:W-:Y:S05]  /*2170*/  BSYNC B0 ;  /* 0x0000000000007941 */ /* 0x000fea0003800000 */
.L_x_5126:
        /* <DEDUP_REMOVED lines=8> */
.L_x_5129:
[----:B------:R-:W-:Y:S05]  /*2200*/  BSYNC B0 ;  /* 0x0000000000007941 */ /* 0x000fea0003800000 */
.L_x_5128:
        /* <DEDUP_REMOVED lines=21> */
.L_x_5131:
[----:B------:R-:W-:Y:S05]  /*2360*/  BSYNC B0 ;  /* 0x0000000000007941 */ /* 0x000fea0003800000 */
.L_x_5130:
        /* <DEDUP_REMOVED lines=10> */
.L_x_5133:
[----:B------:R-:W-:Y:S05]  /*2410*/  BSYNC B0 ;  /* 0x0000000000007941 */ /* 0x000fea0003800000 */
.L_x_5132:
        /* <DEDUP_REMOVED lines=10> */
.L_x_5135:
[----:B------:R-:W-:Y:S05]  /*24c0*/  BSYNC B0 ;  /* 0x0000000000007941 */ /* 0x000fea0003800000 */
.L_x_5134:
        /* <DEDUP_REMOVED lines=34> */
.L_x_5137:
[----:B------:R-:W-:Y:S05]  /*26f0*/  BSYNC B0 ;  /* 0x0000000000007941 */ /* 0x000fea0003800000 */
.L_x_5136:
[----:B------:R-:W-:Y:S01]  /*2700*/  @!P5 ISETP.NE.U32.AND P2, PT, RZ, c[0x0][0x218], PT ;  /* 0x00008600ff00da0c */ /* 0x000fe20003f45070 */
[----:B------:R-:W-:Y:S01]  /*2710*/  @P6 FMUL.FTZ R234, R234, c[0x0][0x1ec] ;  /* 0x00007b00eaea6a20 */ /* 0x000fe20000410000 */
[----:B------:R-:W-:Y:S01]  /*2720*/  @P0 MOV R196, 0x20 ;  /* 0x0000002000c40802 */ /* 0x000fe20000000f00 */
[----:B------:R-:W-:Y:S01]  /*2730*/  BSSY B0, `(.L_x_5138) ;  /* 0x0000012000007945 */ /* 0x000fe20003800000 */
[----:B------:R-:W-:Y:S02]  /*2740*/  @P6 MOV R172, 0x10 ;  /* 0x0000001000ac6802 */ /* 0x000fe40000000f00 */
[----:B------:R-:W-:Y:S01]  /*2750*/  @!P5 ISETP.NE.AND.EX P2, PT, RZ, c[0x0][0x21c], PT, P2 ;  /* 0x00008700ff00da0c */ /* 0x000fe20003f45320 */
[----:B------:R-:W-:Y:S01]  /*2760*/  @P0 IMAD.WIDE.U32 R196, R199, R196, c[0x0][0x258] ;  /* 0x00009600c7c40625 */ /* 0x000fe200078e00c4 */
[----:B------:R-:W-:Y:S02]  /*2770*/  @!P5 ISETP.NE.AND.EX P4, PT, RZ, c[0x0][0x21c], PT, P4 ;  /* 0x00008700ff00da0c */ /* 0x000fe40003f85340 */
[----:B------:R-:W-:Y:S01]  /*2780*/  @!P5 ISETP.NE.AND.EX P1, PT, RZ, c[0x0][0x21c], PT, P1 ;  /* 0x00008700ff00da0c */ /* 0x000fe20003f25310 */
[----:B------:R-:W-:Y:S01]  /*2790*/  @P6 IMAD.WIDE.U32 R172, R227, R172, c[0x0][0x248] ;  /* 0x00009200e3ac6625 */ /* 0x000fe200078e00ac */
[----:B------:R-:W-:-:S02]  /*27a0*/  @P6 PRMT R167, R203, 0x7610, R167 ;  /* 0x00007610cba76816 */ /* 0x000fc400000000a7 */
        /* <DEDUP_REMOVED lines=10> */
.L_x_5139:
[----:B------:R-:W-:Y:S05]  /*2850*/  BSYNC B0 ;  /* 0x0000000000007941 */ /* 0x000fea0003800000 */
.L_x_5138:
        /* <DEDUP_REMOVED lines=10> */
.L_x_5141:
[----:B------:R-:W-:Y:S05]  /*2900*/  BSYNC B0 ;  /* 0x0000000000007941 */ /* 0x000fea0003800000 */
.L_x_5140:
        /* <DEDUP_REMOVED lines=10> */
.L_x_5143:
[----:B------:R-:W-:Y:S05]  /*29b0*/  BSYNC B0 ;  /* 0x0000000000007941 */ /* 0x000fea0003800000 */
.L_x_5142:
        /* <DEDUP_REMOVED lines=32> */
.L_x_5145:
[----:B------:R-:W-:Y:S05]  /*2bc0*/  BSYNC B0 ;  /* 0x0000000000007941 */ /* 0x000fea0003800000 */
.L_x_5144:
        /* <DEDUP_REMOVED lines=8> */
.L_x_5147:
[----:B------:R-:W-:Y:S05]  /*2c50*/  BSYNC B0 ;  /* 0x0000000000007941 */ /* 0x000fea0003800000 */
.L_x_5146:
        /* <DEDUP_REMOVED lines=18> */
.L_x_5149:
[----:B------:R-:W-:Y:S05]  /*2d80*/  BSYNC B0 ;  /* 0x0000000000007941 */ /* 0x000fea0003800000 */
.L_x_5148:
        /* <DEDUP_REMOVED lines=8> */
.L_x_5151:
[----:B------:R-:W-:Y:S05]  /*2e10*/  BSYNC B0 ;  /* 0x0000000000007941 */ /* 0x000fea0003800000 */
.L_x_5150:
        /* <DEDUP_REMOVED lines=17> */
.L_x_5153:
[----:B------:R-:W-:Y:S05]  /*2f30*/  BSYNC B0 ;  /* 0x0000000000007941 */ /* 0x000fea0003800000 */
.L_x_5152:
[----:B------:R-:W-:Y:S01]  /*2f40*/  @P6 MOV R203, 0x10 ;  /* 0x0000001000cb6802 */ /* 0x000fe20000000f00 */
[----:B------:R-:W-:Y:S01]  /*2f50*/  BSSY B0, `(.L_x_5154) ;  /* 0x0000016000007945 */ /* 0x000fe20003800000 */
[----:B------:R-:W-:Y:S02]  /*2f60*/  @P0 MOV R199, 0x20 ;  /* 0x0000002000c70802 */ /* 0x000fe40000000f00 */
[----:B------:R-:W-:Y:S02]  /*2f70*/  @P6 IADD3 R202, R227, 0x80, RZ ;  /* 0x00000080e3ca6810 */ /* 0x000fe40007ffe0ff */
        /* <DEDUP_REMOVED lines=19> */
.L_x_5155:
[----:B------:R-:W-:Y:S05]  /*30b0*/  BSYNC B0 ;  /* 0x0000000000007941 */ /* 0x000fea0003800000 */
.L_x_5154:
        /* <DEDUP_REMOVED lines=10> */
.L_x_5157:
[----:B------:R-:W-:Y:S05]  /*3160*/  BSYNC B0 ;  /* 0x0000000000007941 */ /* 0x000fea0003800000 */
.L_x_5156:
        /* <DEDUP_REMOVED lines=10> */
.L_x_5159:
[----:B------:R-:W-:Y:S05]  /*3210*/  BSYNC B0 ;  /* 0x0000000000007941 */ /* 0x000fea0003800000 */
.L_x_5158:
        /* <DEDUP_REMOVED lines=26> */
.L_x_5161:
[----:B------:R-:W-:Y:S05]  /*33c0*/  BSYNC B0 ;  /* 0x0000000000007941 */ /* 0x000fea0003800000 */
.L_x_5160:
        /* <DEDUP_REMOVED lines=18> */
.L_x_5163:
[----:B------:R-:W-:Y:S05]  /*34f0*/  BSYNC B0 ;  /* 0x0000000000007941 */ /* 0x000fea0003800000 */
.L_x_5162:
        /* <DEDUP_REMOVED lines=10> */
.L_x_5165:
[----:B------:R-:W-:Y:S05]  /*35a0*/  BSYNC B0 ;  /* 0x0000000000007941 */ /* 0x000fea0003800000 */
.L_x_5164:
        /* <DEDUP_REMOVED lines=17> */
.L_x_5167:
[----:B------:R-:W-:Y:S05]  /*36c0*/  BSYNC B0 ;  /* 0x0000000000007941 */ /* 0x000fea0003800000 */
.L_x_5166:
        /* <DEDUP_REMOVED lines=34> */
.L_x_5169:
[----:B-1----:R-:W-:Y:S05]  /*38f0*/  BSYNC B0 ;  /* 0x0000000000007941 */ /* 0x002fea0003800000 */
.L_x_5168:
        /* <DEDUP_REMOVED lines=8> */
.L_x_5171:
[----:B------:R-:W-:Y:S05]  /*3980*/  BSYNC B0 ;  /* 0x0000000000007941 */ /* 0x000fea0003800000 */
.L_x_5170:
        /* <DEDUP_REMOVED lines=8> */
.L_x_5173:
[----:B------:R-:W-:Y:S05]  /*3a10*/  BSYNC B0 ;  /* 0x0000000000007941 */ /* 0x000fea0003800000 */
.L_x_5172:
        /* <DEDUP_REMOVED lines=8> */
.L_x_5175:
[----:B------:R-:W-:Y:S05]  /*3aa0*/  BSYNC B0 ;  /* 0x0000000000007941 */ /* 0x000fea0003800000 */
.L_x_5174:
        /* <DEDUP_REMOVED lines=19> */
.L_x_5177:
[----:B------:R-:W-:Y:S05]  /*3be0*/  BSYNC B0 ;  /* 0x0000000000007941 */ /* 0x000fea0003800000 */
.L_x_5176:
        /* <DEDUP_REMOVED lines=10> */
.L_x_5179:
[----:B------:R-:W-:Y:S05]  /*3c90*/  BSYNC B0 ;  /* 0x0000000000007941 */ /* 0x000fea0003800000 */
.L_x_5178:
        /* <DEDUP_REMOVED lines=10> */
.L_x_5181:
[----:B------:R-:W-:Y:S05]  /*3d40*/  BSYNC B0 ;  /* 0x0000000000007941 */ /* 0x000fea0003800000 */
.L_x_5180:
        /* <DEDUP_REMOVED lines=31> */
.L_x_5183:
[----:B------:R-:W-:Y:S05]  /*3f40*/  BSYNC B0 ;  /* 0x0000000000007941 */ /* 0x000fea0003800000 */
.L_x_5182:
        /* <DEDUP_REMOVED lines=18> */
.L_x_5114:
        /* <DEDUP_REMOVED lines=25> */
.L_x_5118:
[----:B------:R-:W-:Y:S01]  /*4200*/  HFMA2.MMA R227, -RZ, RZ, 0, 9.5367431640625e-07 ;  /* 0x00000010ffe37435 */ /* 0x000fe200000001ff */
[----:B------:R-:W-:-:S02]  /*4210*/  MOV R172, R196 ;  /* 0x000000c400ac7202 */ /* 0x000fc40000000f00 */
[----:B------:R-:W-:Y:S02]  /*4220*/  MOV R174, 0x1f ;  /* 0x0000001f00ae7802 */ /* 0x000fe40000000f00 */
[----:B------:R-:W-:Y:S02]  /*4230*/  MOV R229, 0xffffffff ;  /* 0xffffffff00e57802 */ /* 0x000fe40000000f00 */
[----:B------:R-:W-:Y:S02]  /*4240*/  MOV R168, 0x4260 ;  /* 0x0000426000a87802 */ /* 0x000fe40000000f00 */
[----:B-----5:R-:W-:Y:S05]  /*4250*/  CALL.REL.NOINC `($__internal_83_$__cuda_sm70_shflsync_down_p) ;  /* 0x0000046000007944 */ /* 0x020fea0003c00000 */
[----:B-1----:R-:W-:Y:S01]  /*4260*/  MOV R171, R172 ;  /* 0x000000ac00ab7202 */ /* 0x002fe20000000f00 */
[----:B0-----:R-:W-:Y:S05]  /*4270*/  BRA `(.L_x_5185) ;  /* 0xffffd87000007947 */ /* 0x001fea000383ffff */
.L_x_5119:
[----:B------:R-:W-:Y:S01]  /*4280*/  HFMA2.MMA R227, -RZ, RZ, 0, 9.5367431640625e-07 ;  /* 0x00000010ffe37435 */ /* 0x000fe200000001ff */
[----:B------:R-:W-:Y:S02]  /*4290*/  MOV R172, R197 ;  /* 0x000000c500ac7202 */ /* 0x000fe40000000f00 */
[----:B------:R-:W-:Y:S02]  /*42a0*/  MOV R174, 0x1f ;  /* 0x0000001f00ae7802 */ /* 0x000fe40000000f00 */
[----:B------:R-:W-:-:S02]  /*42b0*/  MOV R229, 0xffffffff ;  /* 0xffffffff00e57802 */ /* 0x000fc40000000f00 */
[----:B------:R-:W-:Y:S02]  /*42c0*/  MOV R168, 0x42e0 ;  /* 0x000042e000a87802 */ /* 0x000fe40000000f00 */
[----:B01---5:R-:W-:Y:S05]  /*42d0*/  CALL.REL.NOINC `($__internal_83_$__cuda_sm70_shflsync_down_p) ;  /* 0x000003e000007944 */ /* 0x023fea0003c00000 */
[----:B------:R-:W-:Y:S01]  /*42e0*/  FADD.FTZ R196, R171, R196 ;  /* 0x000000c4abc47221 */ /* 0x000fe20000010000 */
[----:B0-----:R-:W-:Y:S01]  /*42f0*/  HFMA2.MMA R227, -RZ, RZ, 0, 4.76837158203125e-07 ;  /* 0x00000008ffe37435 */ /* 0x001fe200000001ff */
[----:B-1----:R-:W-:Y:S01]  /*4300*/  FADD.FTZ R197, R197, R172 ;  /* 0x000000acc5c57221 */ /* 0x002fe20000010000 */
[----:B------:R-:W-:Y:S02]  /*4310*/  MOV R174, 0x1f ;  /* 0x0000001f00ae7802 */ /* 0x000fe40000000f00 */
[----:B------:R-:W-:Y:S02]  /*4320*/  MOV R229, 0xffffffff ;  /* 0xffffffff00e57802 */ /* 0x000fe40000000f00 */
[----:B------:R-:W-:Y:S02]  /*4330*/  MOV R172, R196 ;  /* 0x000000c400ac7202 */ /* 0x000fe40000000f00 */
[----:B------:R-:W-:Y:S02]  /*4340*/  MOV R168, 0x4360 ;  /* 0x0000436000a87802 */ /* 0x000fe40000000f00 */
[----:B------:R-:W-:Y:S05]  /*4350*/  CALL.REL.NOINC `($__internal_83_$__cuda_sm70_shflsync_down_p) ;  /* 0x0000036000007944 */ /* 0x000fea0003c00000 */
[----:B0-----:R-:W-:Y:S01]  /*4360*/  HFMA2.MMA R227, -RZ, RZ, 0, 4.76837158203125e-07 ;  /* 0x00000008ffe37435 */ /* 0x001fe200000001ff */
[----:B-1----:R-:W-:-:S02]  /*4370*/  MOV R171, R172 ;  /* 0x000000ac00ab7202 */ /* 0x002fc40000000f00 */
[----:B------:R-:W-:Y:S02]  /*4380*/  MOV R172, R197 ;  /* 0x000000c500ac7202 */ /* 0x000fe40000000f00 */
[----:B------:R-:W-:Y:S02]  /*4390*/  MOV R174, 0x1f ;  /* 0x0000001f00ae7802 */ /* 0x000fe40000000f00 */
[----:B------:R-:W-:Y:S02]  /*43a0*/  MOV R229, 0xffffffff ;  /* 0xffffffff00e57802 */ /* 0x000fe40000000f00 */
[----:B------:R-:W-:Y:S02]  /*43b0*/  MOV R168, 0x43d0 ;  /* 0x000043d000a87802 */ /* 0x000fe40000000f00 */
[----:B------:R-:W-:Y:S05]  /*43c0*/  CALL.REL.NOINC `($__internal_83_$__cuda_sm70_shflsync_down_p) ;  /* 0x000002f000007944 */ /* 0x000fea0003c00000 */
[----:B------:R-:W-:Y:S01]  /*43d0*/  FADD.FTZ R196, R171, R196 ;  /* 0x000000c4abc47221 */ /* 0x000fe20000010000 */
[----:B0-----:R-:W-:Y:S01]  /*43e0*/  HFMA2.MMA R227, -RZ, RZ, 0, 2.384185791015625e-07 ;  /* 0x00000004ffe37435 */ /* 0x001fe200000001ff */
[----:B-1----:R-:W-:Y:S01]  /*43f0*/  FADD.FTZ R197, R197, R172 ;  /* 0x000000acc5c57221 */ /* 0x002fe20000010000 */
[----:B------:R-:W-:Y:S02]  /*4400*/  MOV R174, 0x1f ;  /* 0x0000001f00ae7802 */ /* 0x000fe40000000f00 */
[----:B------:R-:W-:-:S02]  /*4410*/  MOV R229, 0xffffffff ;  /* 0xffffffff00e57802 */ /* 0x000fc40000000f00 */
[----:B------:R-:W-:Y:S02]  /*4420*/  MOV R172, R196 ;  /* 0x000000c400ac7202 */ /* 0x000fe40000000f00 */
[----:B------:R-:W-:Y:S02]  /*4430*/  MOV R168, 0x4450 ;  /* 0x0000445000a87802 */ /* 0x000fe40000000f00 */
[----:B------:R-:W-:Y:S05]  /*4440*/  CALL.REL.NOINC `($__internal_83_$__cuda_sm70_shflsync_down_p) ;  /* 0x0000027000007944 */ /* 0x000fea0003c00000 */
[----:B0-----:R-:W-:Y:S01]  /*4450*/  HFMA2.MMA R227, -RZ, RZ, 0, 2.384185791015625e-07 ;  /* 0x00000004ffe37435 */ /* 0x001fe200000001ff */
[----:B-1----:R-:W-:Y:S02]  /*4460*/  MOV R171, R172 ;  /* 0x000000ac00ab7202 */ /* 0x002fe40000000f00 */
[----:B------:R-:W-:Y:S02]  /*4470*/  MOV R172, R197 ;  /* 0x000000c500ac7202 */ /* 0x000fe40000000f00 */
[----:B------:R-:W-:Y:S02]  /*4480*/  MOV R174, 0x1f ;  /* 0x0000001f00ae7802 */ /* 0x000fe40000000f00 */
[----:B------:R-:W-:Y:S02]  /*4490*/  MOV R229, 0xffffffff ;  /* 0xffffffff00e57802 */ /* 0x000fe40000000f00 */
[----:B------:R-:W-:-:S02]  /*44a0*/  MOV R168, 0x44c0 ;  /* 0x000044c000a87802 */ /* 0x000fc40000000f00 */
[----:B------:R-:W-:Y:S05]  /*44b0*/  CALL.REL.NOINC `($__internal_83_$__cuda_sm70_shflsync_down_p) ;  /* 0x0000020000007944 */ /* 0x000fea0003c00000 */
[----:B------:R-:W-:Y:S01]  /*44c0*/  FADD.FTZ R196, R171, R196 ;  /* 0x000000c4abc47221 */ /* 0x000fe20000010000 */
[----:B0-----:R-:W-:Y:S01]  /*44d0*/  HFMA2.MMA R227, -RZ, RZ, 0, 1.1920928955078125e-07 ;  /* 0x00000002ffe37435 */ /* 0x001fe200000001ff */
[----:B-1----:R-:W-:Y:S01]  /*44e0*/  FADD.FTZ R175, R197, R172 ;  /* 0x000000acc5af7221 */ /* 0x002fe20000010000 */
[----:B------:R-:W-:-:S02]  /*44f0*/  MOV R174, 0x1f ;  /* 0x0000001f00ae7802 */ /* 0x000fc40000000f00 */
[----:B------:R-:W-:Y:S02]  /*4500*/  MOV R229, 0xffffffff ;  /* 0xffffffff00e57802 */ /* 0x000fe40000000f00 */
[----:B------:R-:W-:Y:S02]  /*4510*/  MOV R172, R196 ;  /* 0x000000c400ac7202 */ /* 0x000fe40000000f00 */
[----:B------:R-:W-:Y:S02]  /*4520*/  MOV R168, 0x4540 ;  /* 0x0000454000a87802 */ /* 0x000fe40000000f00 */
[----:B------:R-:W-:Y:S05]  /*4530*/  CALL.REL.NOINC `($__internal_83_$__cuda_sm70_shflsync_down_p) ;  /* 0x0000018000007944 */ /* 0x000fea0003c00000 */
[----:B0-----:R-:W-:Y:S01]  /*4540*/  HFMA2.MMA R227, -RZ, RZ, 0, 1.1920928955078125e-07 ;  /* 0x00000002ffe37435 */ /* 0x001fe200000001ff */
[----:B-1----:R-:W-:Y:S02]  /*4550*/  MOV R171, R172 ;  /* 0x000000ac00ab7202 */ /* 0x002fe40000000f00 */
[----:B------:R-:W-:Y:S02]  /*4560*/  MOV R172, R175 ;  /* 0x000000af00ac7202 */ /* 0x000fe40000000f00 */
[----:B------:R-:W-:Y:S02]  /*4570*/  MOV R174, 0x1f ;  /* 0x0000001f00ae7802 */ /* 0x000fe40000000f00 */
[----:B------:R-:W-:-:S02]  /*4580*/  MOV R229, 0xffffffff ;  /* 0xffffffff00e57802 */ /* 0x000fc40000000f00 */
[----:B------:R-:W-:Y:S02]  /*4590*/  MOV R168, 0x45b0 ;  /* 0x000045b000a87802 */ /* 0x000fe40000000f00 */
[----:B------:R-:W-:Y:S05]  /*45a0*/  CALL.REL.NOINC `($__internal_83_$__cuda_sm70_shflsync_down_p) ;  /* 0x0000011000007944 */ /* 0x000fea0003c00000 */
[----:B------:R-:W-:Y:S01]  /*45b0*/  FADD.FTZ R173, R171, R196 ;  /* 0x000000c4abad7221 */ /* 0x000fe20000010000 */
[----:B0-----:R-:W-:Y:S01]  /*45c0*/  HFMA2.MMA R227, -RZ, RZ, 0, 5.9604644775390625e-08 ;  /* 0x00000001ffe37435 */ /* 0x001fe200000001ff */
[----:B-1----:R-:W-:Y:S01]  /*45d0*/  FADD.FTZ R175, R175, R172 ;  /* 0x000000acafaf7221 */ /* 0x002fe20000010000 */
[----:B------:R-:W-:Y:S02]  /*45e0*/  MOV R174, 0x1f ;  /* 0x0000001f00ae7802 */ /* 0x000fe40000000f00 */
[----:B------:R-:W-:Y:S02]  /*45f0*/  MOV R229, 0xffffffff ;  /* 0xffffffff00e57802 */ /* 0x000fe40000000f00 */
[----:B------:R-:W-:Y:S02]  /*4600*/  MOV R172, R173 ;  /* 0x000000ad00ac7202 */ /* 0x000fe40000000f00 */
[----:B------:R-:W-:Y:S02]  /*4610*/  MOV R168, 0x4630 ;  /* 0x0000463000a87802 */ /* 0x000fe40000000f00 */
[----:B------:R-:W-:Y:S05]  /*4620*/  CALL.REL.NOINC `($__internal_83_$__cuda_sm70_shflsync_down_p) ;  /* 0x0000009000007944 */ /* 0x000fea0003c00000 */
[----:B0-----:R-:W-:Y:S01]  /*4630*/  HFMA2.MMA R227, -RZ, RZ, 0, 5.9604644775390625e-08 ;  /* 0x00000001ffe37435 */ /* 0x001fe200000001ff */
[----:B-1----:R-:W-:-:S02]  /*4640*/  MOV R196, R172 ;  /* 0x000000ac00c47202 */ /* 0x002fc40000000f00 */
[----:B------:R-:W-:Y:S02]  /*4650*/  MOV R172, R175 ;  /* 0x000000af00ac7202 */ /* 0x000fe40000000f00 */
[----:B------:R-:W-:Y:S02]  /*4660*/  MOV R174, 0x1f ;  /* 0x0000001f00ae7802 */ /* 0x000fe40000000f00 */
[----:B------:R-:W-:Y:S02]  /*4670*/  MOV R229, 0xffffffff ;  /* 0xffffffff00e57802 */ /* 0x000fe40000000f00 */
[----:B------:R-:W-:Y:S02]  /*4680*/  MOV R168, 0x46a0 ;  /* 0x000046a000a87802 */ /* 0x000fe40000000f00 */
[----:B------:R-:W-:Y:S05]  /*4690*/  CALL.REL.NOINC `($__internal_83_$__cuda_sm70_shflsync_down_p) ;  /* 0x0000002000007944 */ /* 0x000fea0003c00000 */
[----:B-1----:R-:W-:Y:S01]  /*46a0*/  MOV R168, R172 ;  /* 0x000000ac00a87202 */ /* 0x002fe20000000f00 */
[----:B0-----:R-:W-:Y:S05]  /*46b0*/  BRA `(.L_x_5186) ;  /* 0xffffd55000007947 */ /* 0x001fea000383ffff */
        .weak           $__internal_83_$__cuda_sm70_shflsync_down_p
        .type           $__internal_83_$__cuda_sm70_shflsync_down_p,@function
        .size           $__internal_83_$__cuda_sm70_shflsync_down_p,(.L_x_11817 - $__internal_83_$__cuda_sm70_shflsync_down_p)
$__internal_83_$__cuda_sm70_shflsync_down_p:
[----:B------:R-:W-:Y:S01]  /*46c0*/  HFMA2.MMA R169, -RZ, RZ, 0, 0 ;  /* 0x00000000ffa97435 */ /* 0x000fe200000001ff */
[----:B------:R-:W-:Y:S04]  /*46d0*/  WARPSYNC R229 ;  /* 0x000000e500007348 */ /* 0x000fe80003800000 */
[----:B------:R0:W1:Y:S01]  /*46e0*/  SHFL.DOWN PT, R172, R172, R227, R174 ;  /* 0x080000e3acac7389 */ /* 0x00006200000e00ae */
[----:B------:R-:W-:Y:S05]  /*46f0*/  RET.REL.NODEC R168 `(_ZN10layer_norm13ln_bwd_kernelINS_13Kernel_traitsIf13__nv_bfloat16fS2_fjLj4096ELj1ELj1ELj4ELj16ENS_18Kernel_traits_baseILj4096EfS2_fS2_fjLj128EEEEELb0ELb0ELb1ELb1EEEvNS_9BwdParamsE) ;  /* 0xffffb900a8007950 */ /* 0x000fea0003c3ffff */
.L_x_5187:
        /* <DEDUP_REMOVED lines=16> */
.L_x_11817:


//--------------------- .text._ZN10layer_norm13ln_bwd_kernelINS_13Kernel_traitsIf13__nv_bfloat16fS2_fjLj4096ELj1ELj1ELj4ELj16ENS_18Kernel_traits_baseILj4096EfS2_fS2_fjLj128EEEEELb0ELb1ELb0ELb0EEEvNS_9BwdParamsE --------------------------
	.section	.text._ZN10layer_norm13ln_bwd_kernelINS_13Kernel_traitsIf13__nv_bfloat16fS2_fjLj4096ELj1ELj1ELj4ELj16ENS_18Kernel_traits_baseILj4096EfS2_fS2_fjLj128EEEEELb0ELb1ELb0ELb0EEEvNS_9BwdParamsE,"ax",@progbits
	.sectioninfo	@"SHI_REGISTERS=255"
	.align	128
        .global         _ZN10layer_norm13ln_bwd_kernelINS_13Kernel_traitsIf13__nv_bfloat16fS2_fjLj4096ELj1ELj1ELj4ELj16ENS_18Kernel_traits_baseILj4096EfS2_fS2_fjLj128EEEEELb0ELb1ELb0ELb0EEEvNS_9BwdParamsE
        .type           _ZN10layer_norm13ln_bwd_kernelINS_13Kernel_traitsIf13__nv_bfloat16fS2_fjLj4096ELj1ELj1ELj4ELj16ENS_18Kernel_traits_baseILj4096EfS2_fS2_fjLj128EEEEELb0ELb1ELb0ELb0EEEvNS_9BwdParamsE,@function
        .size           _ZN10layer_norm13ln_bwd_kernelINS_13Kernel_traitsIf13__nv_bfloat16fS2_fjLj4096ELj1ELj1ELj4ELj16ENS_18Kernel_traits_baseILj4096EfS2_fS2_fjLj128EEEEELb0ELb1ELb0ELb0EEEvNS_9BwdParamsE,(.L_x_11818 - _ZN10layer_norm13ln_bwd_kernelINS_13Kernel_traitsIf13__nv_bfloat16fS2_fjLj4096ELj1ELj1ELj4ELj16ENS_18Kernel_traits_baseILj4096EfS2_fS2_fjLj128EEEEELb0ELb1ELb0ELb0EEEvNS_9BwdParamsE)
        .other          _ZN10layer_norm13ln_bwd_kernelINS_13Kernel_traitsIf13__nv_bfloat16fS2_fjLj4096ELj1ELj1ELj4ELj16ENS_18Kernel_traits_baseILj4096EfS2_fS2_fjLj128EEEEELb0ELb1ELb0ELb0EEEvNS_9BwdParamsE,@"STO_CUDA_ENTRY STV_DEFAULT"
_ZN10layer_norm13ln_bwd_kernelINS_13Kernel_traitsIf13__nv_bfloat16fS2_fjLj4096ELj1ELj1ELj4ELj16ENS_18Kernel_traits_baseILj4096EfS2_fS2_fjLj128EEEEELb0ELb1ELb0ELb0EEEvNS_9BwdParamsE:
.text._ZN10layer_norm13ln_bwd_kernelINS_13Kernel_traitsIf13__nv_bfloat16fS2_fjLj4096ELj1ELj1ELj4ELj16ENS_18Kernel_traits_baseILj4096EfS2_fS2_fjLj128EEEEELb0ELb1ELb0ELb0EEEvNS_9BwdParamsE:
        /* <DEDUP_REMOVED lines=12> */
[----:B------:R0:W3:Y:S01]  /*00c0*/  LDL.64 R68, [R1+0x48] ;  /* 0x0000480001447983 */ /* 0x0000e20000100a00 */
[----:B-1----:R-:W-:-:S03]  /*00d0*/  LOP3.LUT R3, R18, 0x7f, RZ, 0xc, !PT ;  /* 0x0000007f12037812 */ /* 0x002fc600078e0cff */
[----:B------:R0:W3:Y:S01]  /*00e0*/  LDL.64 R70, [R1+0x50] ;  /* 0x0000500001467983 */ /* 0x0000e20000100a00 */
[----:B------:R-:W-:-:S03]  /*00f0*/  LEA.HI.SX32 R0, R0, R3, 0x1d ;  /* 0x0000000300007211 */ /* 0x000fc600078feaff */
[----:B------:R0:W3:Y:S01]  /*0100*/  LDL.64 R72, [R1+0x58] ;  /* 0x0000580001487983 */ /* 0x0000e20000100a00 */
[----:B------:R-:W-:-:S03]  /*0110*/  LOP3.LUT P2, RZ, R0, 0xffffff80, RZ, 0xc0, !PT ;  /* 0xffffff8000ff7812 */ /* 0x000fc6000784c0ff */
[----:B------:R0:W3:Y:S01]  /*0120*/  LDL.64 R74, [R1+0x60] ;  /* 0x00006000014a7983 */ /* 0x0000e20000100a00 */
[----:B------:R-:W-:-:S03]  /*0130*/  LOP3.LUT R16, R18, 0x7f, RZ, 0xc0, !PT ;  /* 0x0000007f12107812 */ /* 0x000fc600078ec0ff */
[----:B------:R0:W3:Y:S04]  /*0140*/  LDL.64 R24, [R1+0x38] ;  /* 0x0000380001187983 */ /* 0x0000e80000100a00 */
[----:B------:R0:W3:Y:S02]  /*0150*/  LDL.64 R26, [R1+0x40] ;  /* 0x00004000011a7983 */ /* 0x0000e40000100a00 */
[----:B------:R-:W-:Y:S02]  /*0160*/  @P2 MOV R5, 0x20 ;  /* 0x0000002000052802 */ /* 0x000fe40000000f00 */
[----:B------:R0:W3:Y:S04]  /*0170*/  LDL.64 R20, [R1+0x28] ;  /* 0x0000280001147983 */ /* 0x0000e80000100a00 */
[----:B------:R0:W3:Y:S01]  /*0180*/  LDL.64 R22, [R1+0x30] ;  /* 0x0000300001167983 */ /* 0x0000e20000100a00 */
[----:B------:R-:W-:Y:S01]  /*0190*/  @P2 IMAD.WIDE.U32 R2, R16, R5, c[0x0][0x1b0] ;  /* 0x00006c0010022625 */ /* 0x000fe200078e0005 */
[----:B------:R-:W-:-:S04]  /*01a0*/  ULDC.64 UR4, c[0x0][0x118] ;  /* 0x0000460000047ab9 */ /* 0x000fc80000000a00 */
[----:B--2---:R-:W2:Y:S01]  /*01b0*/  @P2 LDG.E.128 R12, [R2.64+0x10] ;  /* 0x00001004020c2981 */ /* 0x004ea2000c1e1d00 */
[----:B------:R-:W-:Y:S01]  /*01c0*/  ISETP.GE.U32.AND P3, PT, R0, 0x100, PT ;  /* 0x000001000000780c */ /* 0x000fe20003f66070 */
[C---:B------:R-:W-:Y:S01]  /*01d0*/  @P2 IMAD.WIDE.U32 R4, R16.reuse, R5, c[0x0][0x1c8] ;  /* 0x0000720010042625 */ /* 0x040fe200078e0005 */
[----:B------:R-:W-:-:S11]  /*01e0*/  @P2 LOP3.LUT R16, R16, 0x80, RZ, 0xfc, !PT ;  /* 0x0000008010102812 */ /* 0x000fd600078efcff */
[----:B------:R-:W-:-:S05]  /*01f0*/  @P3 MOV R11, 0x20 ;  /* 0x00000020000b3802 */ /* 0x000fca0000000f00 */
[CC--:B------:R-:W-:Y:S01]  /*0200*/  @P3 IMAD.WIDE.U32 R8, R16.reuse, R11.reuse, c[0x0][0x1b0] ;  /* 0x00006c0010083625 */ /* 0x0c0fe200078e000b */
[----:B----4-:R1:W4:Y:S04]  /*0210*/  @P2 LDG.E.128 R76, [R2.64] ;  /* 0x00000004024c2981 */ /* 0x010328000c1e1d00 */
[----:B---3--:R-:W3:Y:S01]  /*0220*/  @P3 LDG.E.128 R64, [R8.64] ;  /* 0x0000000408403981 */ /* 0x008ee2000c1e1d00 */
[----:B------:R-:W-:Y:S01]  /*0230*/  @P3 IMAD.WIDE.U32 R10, R16, R11, c[0x0][0x1c8] ;  /* 0x00007200100a3625 */ /* 0x000fe200078e000b */
[C---:B------:R-:W-:Y:S02]  /*0240*/  ISETP.GE.U32.AND P4, PT, R0.reuse, 0x180, PT ;  /* 0x000001800000780c */ /* 0x040fe40003f86070 */
[----:B------:R-:W3:Y:S01]  /*0250*/  @P2 LDG.E.128 R68, [R4.64+0x10] ;  /* 0x0000100404442981 */ /* 0x000ee2000c1e1d00 */
[----:B------:R-:W-:-:S03]  /*0260*/  ISETP.GE.U32.AND P5, PT, R0, 0x200, PT ;  /* 0x000002000000780c */ /* 0x000fc60003fa6070 */
[----:B------:R-:W3:Y:S04]  /*0270*/  @P2 LDG.E.128 R72, [R4.64] ;  /* 0x0000000404482981 */ /* 0x000ee8000c1e1d00 */
[----:B------:R0:W5:Y:S04]  /*0280*/  @P3 LDG.E.128 R28, [R8.64+0x10] ;  /* 0x00001004081c3981 */ /* 0x000168000c1e1d00 */
[----:B------:R-:W3:Y:S01]  /*0290*/  @P3 LDG.E.128 R24, [R10.64] ;  /* 0x000000040a183981 */ /* 0x000ee2000c1e1d00 */
[----:B------:R-:W-:-:S03]  /*02a0*/  @P3 IADD3 R16, R16, 0x80, RZ ;  /* 0x0000008010103810 */ /* 0x000fc60007ffe0ff */
[----:B------:R-:W3:Y:S01]  /*02b0*/  @P3 LDG.E.128 R20, [R10.64+0x10] ;  /* 0x000010040a143981 */ /* 0x000ee2000c1e1d00 */
[----:B------:R-:W-:-:S03]  /*02c0*/  @P5 MOV R17, 0x20 ;  /* 0x0000002000115802 */ /* 0x000fc60000000f00 */
        /* <DEDUP_REMOVED lines=19> */
[----:B----4-:R-:W-:Y:S04]  /*0400*/  @P2 STL.64 [R1+0x78], R76 ;  /* 0x0000784c01002387 */ /* 0x010fe80000100a00 */
[----:B------:R-:W-:Y:S04]  /*0410*/  @P2 STL.64 [R1+0x80], R78 ;  /* 0x0000804e01002387 */ /* 0x000fe80000100a00 */
[----:B------:R4:W-:Y:S04]  /*0420*/  @P2 STL.64 [R1+0x48], R68 ;  /* 0x0000484401002387 */ /* 0x0009e80000100a00 */
[----:B------:R0:W-:Y:S04]  /*0430*/  @P2 STL.64 [R1+0x50], R70 ;  /* 0x0000504601002387 */ /* 0x0001e80000100a00 */
[----:B------:R0:W-:Y:S04]  /*0440*/  @P2 STL.64 [R1+0x58], R72 ;  /* 0x0000584801002387 */ /* 0x0001e80000100a00 */
[----:B------:R0:W-:Y:S04]  /*0450*/  @P2 STL.64 [R1+0x60], R74 ;  /* 0x0000604a01002387 */ /* 0x0001e80000100a00 */
[----:B------:R0:W-:Y:S01]  /*0460*/  @P3 STL.64 [R1+0x38], R24 ;  /* 0x0000381801003387 */ /* 0x0001e20000100a00 */
[----:B-1----:R-:W-:-:S03]  /*0470*/  LEA.HI R0, R18, UR6, RZ, 0x19 ;  /* 0x0000000612007c11 */ /* 0x002fc6000f8fc8ff */
[----:B------:R1:W-:Y:S04]  /*0480*/  @P3 STL.64 [R1+0x40], R26 ;  /* 0x0000401a01003387 */ /* 0x0003e80000100a00 */
[----:B------:R1:W-:Y:S04]  /*0490*/  @P3 STL.64 [R1+0x28], R20 ;  /* 0x0000281401003387 */ /* 0x0003e80000100a00 */
        /* <DEDUP_REMOVED lines=54> */
.L_x_5207:
[----:B------:R-:W-:Y:S02]  /*0800*/  ISETP.NE.U32.AND P0, PT, RZ, c[0x0][0x1c0], PT ;  /* 0x00007000ff007a0c */ /* 0x000fe40003f05070 */
[----:B------:R-:W-:Y:S02]  /*0810*/  SHF.R.S32.HI R17, RZ, 0x1f, R0 ;  /* 0x0000001fff117819 */ /* 0x000fe40000011400 */
[----:B------:R-:W-:-:S13]  /*0820*/  ISETP.NE.AND.EX P0, PT, RZ, c[0x0][0x1c4], PT, P0 ;  /* 0x00007100ff007a0c */ /* 0x000fda0003f05300 */
[----:B------:R-:W-:-:S04]  /*0830*/  @P0 LEA R16, P1, R0, c[0x0][0x1c0], 0x1 ;  /* 0x0000700000100a11 */ /* 0x000fc800078208ff */
[----:B------:R-:W-:-:S05]  /*0840*/  @P0 LEA.HI.X R17, R0, c[0x0][0x1c4], R17, 0x1, P1 ;  /* 0x0000710000110a11 */ /* 0x000fca00008f0c11 */
[----:B------:R1:W2:Y:S01]  /*0850*/  @P0 LDG.E.U16 R192, [R16.64] ;  /* 0x0000000410c00981 */ /* 0x0002a2000c1e1500 */
[----:B------:R-:W-:-:S05]  /*0860*/  MOV R18, 0x4 ;  /* 0x0000000400127802 */ /* 0x000fca0000000f00 */
[----:B-1----:R-:W-:-:S05]  /*0870*/  IMAD.WIDE R16, R0, R18, c[0x0][0x1a0] ;  /* 0x0000680000107625 */ /* 0x002fca00078e0212 */
[----:B------:R1:W3:Y:S04]  /*0880*/  LDG.E R193, [R16.64] ;  /* 0x0000000410c17981 */ /* 0x0002e8000c1e1900 */
[----:B------:R-:W4:Y:S01]  /*0890*/  S2R R194, SR_TID.X ;  /* 0x0000000000c27919 */ /* 0x000f220000002100 */
[----:B------:R-:W0:Y:S01]  /*08a0*/  LDC.U8 R195, c[0x0][0x1f0] ;  /* 0x00007c00ffc37b82 */ /* 0x000e220000000000 */
[----:B-1----:R-:W-:Y:S01]  /*08b0*/  IMAD.WIDE R16, R0, R18, c[0x0][0x1a8] ;  /* 0x00006a0000107625 */ /* 0x002fe200078e0212 */
[----:B------:R-:W-:-:S05]  /*08c0*/  MOV R18, 0x3f800000 ;  /* 0x3f80000000127802 */ /* 0x000fca0000000f00 */
[----:B-----5:R1:W5:Y:S01]  /*08d0*/  LDG.E R17, [R16.64] ;  /* 0x0000000410117981 */ /* 0x020362000c1e1900 */
[----:B------:R-:W-:Y:S01]  /*08e0*/  BSSY B0, `(.L_x_5189) ;  /* 0x0000066000007945 */ /* 0x000fe20003800000 */
[----:B------:R-:W-:Y:S02]  /*08f0*/  MOV R224, RZ ;  /* 0x000000ff00e07202 */ /* 0x000fe40000000f00 */
[----:B------:R-:W-:Y:S01]  /*0900*/  MOV R222, RZ ;  /* 0x000000ff00de7202 */ /* 0x000fe20000000f00 */
[----:B-1----:R-:W-:Y:S01]  /*0910*/  IMAD R16, R0, c[0x0][0x168], RZ ;  /* 0x00005a0000107a24 */ /* 0x002fe200078e02ff */
[----:B--2---:R-:W-:-:S04]  /*0920*/  @P0 PRMT R18, RZ, 0x5410, R192 ;  /* 0x00005410ff120816 */ /* 0x004fc800000000c0 */
[----:B------:R-:W-:Y:S02]  /*0930*/  SHF.R.S32.HI R192, RZ, 0x1f, R16 ;  /* 0x0000001fffc07819 */ /* 0x000fe40000011410 */
[----:B0-----:R-:W-:Y:S02]  /*0940*/  ISETP.NE.AND P0, PT, R195, RZ, PT ;  /* 0x000000ffc300720c */ /* 0x001fe40003f05270 */
[----:B------:R-:W-:Y:S02]  /*0950*/  LEA.HI R16, R192, R16, RZ, 0x3 ;  /* 0x00000010c0107211 */ /* 0x000fe400078f18ff */
[----:B----4-:R-:W-:-:S04]  /*0960*/  LOP3.LUT R192, R194, 0x7f, RZ, 0xc0, !PT ;  /* 0x0000007fc2c07812 */ /* 0x010fc800078ec0ff */
        /* <DEDUP_REMOVED lines=18> */
[----:B------:R-:W3:Y:S04]  /*0a90*/  LDL R250, [R1+0x70] ;  /* 0x0000700001fa7983 */ /* 0x000ee80000100800 */
[----:B------:R-:W3:Y:S02]  /*0aa0*/  LDL R249, [R1+0x74] ;  /* 0x0000740001f97983 */ /* 0x000ee40000100800 */
[----:B------:R-:W-:-:S04]  /*0ab0*/  @P0 LEA R204, P1, R16, c[0x0][0x218], 0x5 ;  /* 0x0000860010cc0a11 */ /* 0x000fc800078228ff */
[----:B------:R-:W-:-:S05]  /*0ac0*/  @P0 LEA.HI.X R205, R16, c[0x0][0x21c], RZ, 0x5, P1 ;  /* 0x0000870010cd0a11 */ /* 0x000fca00008f2cff */
[----:B------:R4:W5:Y:S04]  /*0ad0*/  @P0 LDG.E.128 R156, [R204.64] ;  /* 0x00000004cc9c0981 */ /* 0x000968000c1e1d00 */
[----:B------:R4:W5:Y:S02]  /*0ae0*/  @P0 LDG.E.128 R160, [R204.64+0x10] ;  /* 0x00001004cca00981 */ /* 0x000964000c1e1d00 */
[----:B----4-:R-:W-:Y:S01]  /*0af0*/  FADD.FTZ R204, -R216, R193 ;  /* 0x000000c1d8cc7221 */ /* 0x010fe20000010100 */
[--C-:B--2---:R-:W-:Y:S02]  /*0b00*/  PRMT R207, RZ, 0x5410, R196.reuse ;  /* 0x00005410ffcf7816 */ /* 0x104fe400000000c4 */
[----:B------:R-:W-:Y:S02]  /*0b10*/  PRMT R206, RZ, 0x7610, R196 ;  /* 0x00007610ffce7816 */ /* 0x000fe400000000c4 */
[----:B------:R-:W-:-:S02]  /*0b20*/  PRMT R196, RZ, 0x5410, R197 ;  /* 0x00005410ffc47816 */ /* 0x000fc400000000c5 */
[----:B------:R-:W-:Y:S01]  /*0b30*/  PRMT R193, RZ, 0x7610, R197 ;  /* 0x00007610ffc17816 */ /* 0x000fe200000000c5 */
[C---:B---3--:R-:W-:Y:S02]  /*0b40*/  FADD.FTZ R197, -R216.reuse, R202 ;  /* 0x000000cad8c57221 */ /* 0x048fe40000010100 */
[----:B------:R-:W2:Y:S01]  /*0b50*/  LDL R202, [R1+0x84] ;  /* 0x0000840001ca7983 */ /* 0x000ea20000100800 */
[--C-:B------:R-:W-:Y:S01]  /*0b60*/  PRMT R223, RZ, 0x5410, R199.reuse ;  /* 0x00005410ffdf7816 */ /* 0x100fe200000000c7 */
[C---:B------:R-:W-:Y:S01]  /*0b70*/  FADD.FTZ R19, -R216.reuse, R192 ;  /* 0x000000c0d8137221 */ /* 0x040fe20000010100 */
[----:B------:R-:W-:Y:S01]  /*0b80*/  PRMT R224, RZ, 0x7610, R199 ;  /* 0x00007610ffe07816 */ /* 0x000fe200000000c7 */
[C---:B------:R-:W-:Y:S01]  /*0b90*/  FADD.FTZ R195, -R216.reuse, R195 ;  /* 0x000000c3d8c37221 */ /* 0x040fe20000010100 */
[----:B------:R-:W-:Y:S01]  /*0ba0*/  PRMT R192, RZ, 0x5410, R198 ;  /* 0x00005410ffc07816 */ /* 0x000fe200000000c6 */
[C---:B------:R-:W-:Y:S01]  /*0bb0*/  FADD.FTZ R199, -R216.reuse, R200 ;  /* 0x000000c8d8c77221 */ /* 0x040fe20000010100 */
[----:B------:R-:W-:Y:S01]  /*0bc0*/  PRMT R222, RZ, 0x7610, R198 ;  /* 0x00007610ffde7816 */ /* 0x000fe200000000c6 */
[----:B------:R-:W-:-:S02]  /*0bd0*/  FADD.FTZ R198, -R216, R201 ;  /* 0x000000c9d8c67221 */ /* 0x000fc40000010100 */
[----:B------:R-:W-:Y:S02]  /*0be0*/  FMUL.FTZ R201, R209, R206 ;  /* 0x000000ced1c97220 */ /* 0x000fe40000410000 */
[----:B------:R-:W-:Y:S02]  /*0bf0*/  FMUL.FTZ R200, R208, R196 ;  /* 0x000000c4d0c87220 */ /* 0x000fe40000410000 */
[C---:B-----5:R-:W-:Y:S02]  /*0c00*/  FMUL.FTZ R211, R17.reuse, R204 ;  /* 0x000000cc11d37220 */ /* 0x060fe40000410000 */
[C---:B------:R-:W-:Y:S02]  /*0c10*/  FMUL.FTZ R209, R17.reuse, R195 ;  /* 0x000000c311d17220 */ /* 0x040fe40000410000 */
        /* <DEDUP_REMOVED lines=8> */
[----:B------:R-:W-:Y:S02]  /*0ca0*/  FADD.FTZ R205, -R216, R194 ;  /* 0x000000c2d8cd7221 */ /* 0x000fe40000010100 */
[----:B------:R-:W-:Y:S02]  /*0cb0*/  FFMA.FTZ R192, R19, R204, RZ ;  /* 0x000000cc13c07223 */ /* 0x000fe400000100ff */
[----:B------:R-:W-:Y:S02]  /*0cc0*/  FMUL.FTZ R210, R17, R205 ;  /* 0x000000cd11d27220 */ /* 0x000fe40000410000 */
[----:B------:R-:W-:Y:S01]  /*0cd0*/  FFMA.FTZ R192, R211, R201, R192 ;  /* 0x000000c9d3c07223 */ /* 0x000fe200000100c0 */
[----:B------:R0:W-:Y:S03]  /*0ce0*/  STL [R1+0x8], R201 ;  /* 0x000008c901007387 */ /* 0x0001e60000100800 */
[----:B------:R-:W-:Y:S01]  /*0cf0*/  FFMA.FTZ R192, R210, R200, R192 ;  /* 0x000000c8d2c07223 */ /* 0x000fe200000100c0 */
[----:B------:R0:W-:Y:S01]  /*0d00*/  STL [R1+0x4], R200 ;  /* 0x000004c801007387 */ /* 0x0001e20000100800 */
        /* <DEDUP_REMOVED lines=14> */
[----:B------:R-:W-:Y:S01]  /*0df0*/  FFMA.FTZ R70, R206, R223, R70 ;  /* 0x000000dfce467223 */ /* 0x000fe20000010046 */
[----:B------:R-:W-:Y:S01]  /*0e00*/  IADD3 R223, R16, 0x80, RZ ;  /* 0x0000008010df7810 */ /* 0x000fe20007ffe0ff */
[----:B------:R-:W-:Y:S02]  /*0e10*/  FADD.FTZ R103, R103, R224 ;  /* 0x000000e067677221 */ /* 0x000fe40000010000 */
[----:B------:R-:W-:Y:S02]  /*0e20*/  FFMA.FTZ R71, R207, R224, R71 ;  /* 0x000000e0cf477223 */ /* 0x000fe40000010047 */
[----:B------:R-:W-:Y:S02]  /*0e30*/  FADD.FTZ R98, R98, R196 ;  /* 0x000000c462627221 */ /* 0x000fe40000010000 */
[----:B------:R-:W-:-:S02]  /*0e40*/  FFMA.FTZ R66, R210, R196, R66 ;  /* 0x000000c4d2427223 */ /* 0x000fc40000010042 */
[----:B--2---:R-:W-:Y:S02]  /*0e50*/  FMUL.FTZ R195, R202, R193 ;  /* 0x000000c1cac37220 */ /* 0x004fe40000410000 */
[----:B------:R-:W-:-:S04]  /*0e60*/  FADD.FTZ R193, RZ, R204 ;  /* 0x000000ccffc17221 */ /* 0x000fc80000010000 */
[----:B------:R-:W-:Y:S01]  /*0e70*/  FADD.FTZ R193, R193, R201 ;  /* 0x000000c9c1c17221 */ /* 0x000fe20000010000 */
[----:B------:R0:W-:Y:S03]  /*0e80*/  STL [R1], R195 ;  /* 0x000000c301007387 */ /* 0x0001e60000100800 */
        /* <DEDUP_REMOVED lines=11> */
.L_x_5190:
[----:B0-----:R-:W-:Y:S05]  /*0f40*/  BSYNC B0 ;  /* 0x0000000000007941 */ /* 0x001fea0003800000 */
.L_x_5189:
[----:B------:R-:W-:Y:S01]  /*0f50*/  BSSY B0, `(.L_x_5191) ;  /* 0x0000054000007945 */ /* 0x000fe20003800000 */
[----:B------:R-:W-:Y:S05]  /*0f60*/  @!P3 BRA `(.L_x_5192) ;  /* 0x000005200000b947 */ /* 0x000fea0003800000 */
[----:B------:R-:W-:Y:S01]  /*0f70*/  MOV R192, 0x10 ;  /* 0x0000001000c07802 */ /* 0x000fe20000000f00 */
[----:B------:R-:W2:Y:S01]  /*0f80*/  LDL R244, [R1+0x10] ;  /* 0x0000100001f47983 */ /* 0x000ea20000100800 */
[----:B------:R-:W-:-:S03]  /*0f90*/  LEA R2, P0, R223, c[0x0][0x188], 0x5 ;  /* 0x00006200df027a11 */ /* 0x000fc600078028ff */
[C---:B------:R-:W-:Y:S01]  /*0fa0*/  IMAD.WIDE.U32 R192, R223.reuse, R192, c[0x0][0x208] ;  /* 0x00008200dfc07625 */ /* 0x040fe200078e00c0 */
[----:B------:R-:W-:Y:S01]  /*0fb0*/  LEA.HI.X R3, R223, c[0x0][0x18c], RZ, 0x5, P0 ;  /* 0x00006300df037a11 */ /* 0x000fe200000f2cff */
[----:B------:R-:W3:Y:S04]  /*0fc0*/  LDL R243, [R1+0x14] ;  /* 0x0000140001f37983 */ /* 0x000ee80000100800 */
[----:B------:R0:W4:Y:S04]  /*0fd0*/  LDG.E.128 R4, [R2.64] ;  /* 0x0000000402047981 */ /* 0x000128000c1e1d00 */
[----:B------:R-:W2:Y:S04]  /*0fe0*/  LDG.E.128 R192, [R192.64] ;  /* 0x00000004c0c07981 */ /* 0x000ea8000c1e1d00 */
[----:B------:R0:W3:Y:S04]  /*0ff0*/  LDG.E.128 R196, [R2.64+0x10] ;  /* 0x0000100402c47981 */ /* 0x0000e8000c1e1d00 */
[----:B------:R-:W3:Y:S04]  /*1000*/  LDL R241, [R1+0x1c] ;  /* 0x00001c0001f17983 */ /* 0x000ee80000100800 */
[----:B------:R-:W3:Y:S01]  /*1010*/  LDL R242, [R1+0x18] ;  /* 0x0000180001f27983 */ /* 0x000ee20000100800 */
[----:B------:R-:W-:-:S04]  /*1020*/  ISETP.NE.U32.AND P0, PT, RZ, c[0x0][0x218], PT ;  /* 0x00008600ff007a0c */ /* 0x000fc80003f05070 */
[----:B------:R-:W-:-:S13]  /*1030*/  ISETP.NE.AND.EX P0, PT, RZ, c[0x0][0x21c], PT, P0 ;  /* 0x00008700ff007a0c */ /* 0x000fda0003f05300 */
[----:B0-----:R-:W-:-:S04]  /*1040*/  @P0 LEA R2, P1, R223, c[0x0][0x218], 0x5 ;  /* 0x00008600df020a11 */ /* 0x001fc800078228ff */
[----:B------:R-:W-:-:S05]  /*1050*/  @P0 LEA.HI.X R3, R223, c[0x0][0x21c], RZ, 0x5, P1 ;  /* 0x00008700df030a11 */ /* 0x000fca00008f2cff */
[----:B------:R0:W5:Y:S04]  /*1060*/  @P0 LDG.E.128 R164, [R2.64] ;  /* 0x0000000402a40981 */ /* 0x000168000c1e1d00 */
[----:B------:R0:W5:Y:S01]  /*1070*/  @P0 LDG.E.128 R168, [R2.64+0x10] ;  /* 0x0000100402a80981 */ /* 0x000162000c1e1d00 */
[----:B------:R-:W-:Y:S01]  /*1080*/  IADD3 R223, R223, 0x80, RZ ;  /* 0x00000080dfdf7810 */ /* 0x000fe20007ffe0ff */
[C---:B----4-:R-:W-:Y:S02]  /*1090*/  FADD.FTZ R8, -R216.reuse, R4 ;  /* 0x00000004d8087221 */ /* 0x050fe40000010100 */
[C---:B0-----:R-:W-:Y:S02]  /*10a0*/  FADD.FTZ R2, -R216.reuse, R5 ;  /* 0x00000005d8027221 */ /* 0x041fe40000010100 */
[----:B------:R-:W-:Y:S01]  /*10b0*/  FADD.FTZ R4, -R216, R7 ;  /* 0x00000007d8047221 */ /* 0x000fe20000010100 */
[--C-:B--2---:R-:W-:Y:S01]  /*10c0*/  PRMT R200, RZ, 0x5410, R192.reuse ;  /* 0x00005410ffc87816 */ /* 0x104fe200000000c0 */
[----:B-----5:R-:W-:Y:S01]  /*10d0*/  FMUL.FTZ R2, R17, R2 ;  /* 0x0000000211027220 */ /* 0x020fe20000410000 */
[----:B------:R-:W-:-:S02]  /*10e0*/  PRMT R5, RZ, 0x7610, R192 ;  /* 0x00007610ff057816 */ /* 0x000fc400000000c0 */
[--C-:B------:R-:W-:Y:S01]  /*10f0*/  PRMT R201, RZ, 0x5410, R193.reuse ;  /* 0x00005410ffc97816 */ /* 0x100fe200000000c1 */
[----:B---3--:R-:W-:Y:S01]  /*1100*/  FADD.FTZ R192, -R216, R196 ;  /* 0x000000c4d8c07221 */ /* 0x008fe20000010100 */
[----:B------:R-:W-:Y:S01]  /*1110*/  PRMT R193, RZ, 0x7610, R193 ;  /* 0x00007610ffc17816 */ /* 0x000fe200000000c1 */
[C---:B------:R-:W-:Y:S02]  /*1120*/  FMUL.FTZ R4, R17.reuse, R4 ;  /* 0x0000000411047220 */ /* 0x040fe40000410000 */
[----:B------:R-:W-:Y:S02]  /*1130*/  FMUL.FTZ R213, R17, R8 ;  /* 0x0000000811d57220 */ /* 0x000fe40000410000 */
[----:B------:R-:W-:Y:S02]  /*1140*/  FMUL.FTZ R248, R244, R200 ;  /* 0x000000c8f4f87220 */ /* 0x000fe40000410000 */
[----:B------:R-:W-:Y:S02]  /*1150*/  FADD.FTZ R105, R105, R5 ;  /* 0x0000000569697221 */ /* 0x000fe40000010000 */
        /* <DEDUP_REMOVED lines=15> */
[----:B------:R-:W-:Y:S01]  /*1250*/  FFMA.FTZ R193, R3, R246, R193 ;  /* 0x000000f603c17223 */ /* 0x000fe200000100c1 */
[----:B------:R-:W-:Y:S01]  /*1260*/  PRMT R194, RZ, 0x7610, R194 ;  /* 0x00007610ffc27816 */ /* 0x000fe200000000c2 */
        /* <DEDUP_REMOVED lines=34> */
.L_x_5192:
[----:B------:R-:W-:Y:S05]  /*1490*/  BSYNC B0 ;  /* 0x0000000000007941 */ /* 0x000fea0003800000 */
.L_x_5191:
[----:B------:R-:W-:Y:S01]  /*14a0*/  BSSY B0, `(.L_x_5193) ;  /* 0x0000050000007945 */ /* 0x000fe20003800000 */
[----:B------:R-:W-:Y:S05]  /*14b0*/  @!P4 BRA `(.L_x_5194) ;  /* 0x000004e00000c947 */ /* 0x000fea0003800000 */
[----:B------:R-:W-:Y:S01]  /*14c0*/  HFMA2.MMA R192, -RZ, RZ, 0, 9.5367431640625e-07 ;  /* 0x00000010ffc07435 */ /* 0x000fe200000001ff */
[----:B------:R-:W-:-:S04]  /*14d0*/  LEA R10, P0, R223, c[0x0][0x188], 0x5 ;  /* 0x00006200df0a7a11 */ /* 0x000fc800078028ff */
[----:B------:R-:W-:-:S05]  /*14e0*/  LEA.HI.X R11, R223, c[0x0][0x18c], RZ, 0x5, P0 ;  /* 0x00006300df0b7a11 */ /* 0x000fca00000f2cff */
[----:B------:R-:W-:Y:S01]  /*14f0*/  IMAD.WIDE.U32 R192, R223, R192, c[0x0][0x208] ;  /* 0x00008200dfc07625 */ /* 0x000fe200078e00c0 */
[----:B------:R0:W2:Y:S04]  /*1500*/  LDG.E.128 R12, [R10.64] ;  /* 0x000000040a0c7981 */ /* 0x0000a8000c1e1d00 */
[----:B------:R0:W3:Y:S04]  /*1510*/  LDG.E.128 R196, [R10.64+0x10] ;  /* 0x000010040ac47981 */ /* 0x0000e8000c1e1d00 */
[----:B------:R-:W4:Y:S01]  /*1520*/  LDG.E.128 R192, [R192.64] ;  /* 0x00000004c0c07981 */ /* 0x000f22000c1e1d00 */
[----:B------:R-:W-:-:S04]  /*1530*/  ISETP.NE.U32.AND P0, PT, RZ, c[0x0][0x218], PT ;  /* 0x00008600ff007a0c */ /* 0x000fc80003f05070 */
[----:B------:R-:W-:-:S13]  /*1540*/  ISETP.NE.AND.EX P0, PT, RZ, c[0x0][0x21c], PT, P0 ;  /* 0x00008700ff007a0c */ /* 0x000fda0003f05300 */
[----:B0-----:R-:W-:-:S04]  /*1550*/  @P0 LEA R10, P1, R223, c[0x0][0x218], 0x5 ;  /* 0x00008600df0a0a11 */ /* 0x001fc800078228ff */
[----:B------:R-:W-:-:S05]  /*1560*/  @P0 LEA.HI.X R11, R223, c[0x0][0x21c], RZ, 0x5, P1 ;  /* 0x00008700df0b0a11 */ /* 0x000fca00008f2cff */
[----:B------:R0:W5:Y:S04]  /*1570*/  @P0 LDG.E.128 R172, [R10.64] ;  /* 0x000000040aac0981 */ /* 0x000168000c1e1d00 */
[----:B------:R0:W5:Y:S01]  /*1580*/  @P0 LDG.E.128 R176, [R10.64+0x10] ;  /* 0x000010040ab00981 */ /* 0x000162000c1e1d00 */
[----:B------:R-:W-:Y:S01]  /*1590*/  IADD3 R223, R223, 0x80, RZ ;  /* 0x00000080dfdf7810 */ /* 0x000fe20007ffe0ff */
[C---:B--2---:R-:W-:Y:S02]  /*15a0*/  FADD.FTZ R9, -R216.reuse, R13 ;  /* 0x0000000dd8097221 */ /* 0x044fe40000010100 */
[C---:B0-----:R-:W-:Y:S02]  /*15b0*/  FADD.FTZ R11, -R216.reuse, R15 ;  /* 0x0000000fd80b7221 */ /* 0x041fe40000010100 */
[----:B------:R-:W-:Y:S01]  /*15c0*/  FADD.FTZ R201, -R216, R12 ;  /* 0x0000000cd8c97221 */ /* 0x000fe20000010100 */
[--C-:B----4-:R-:W-:Y:S01]  /*15d0*/  PRMT R200, RZ, 0x5410, R192.reuse ;  /* 0x00005410ffc87816 */ /* 0x110fe200000000c0 */
        /* <DEDUP_REMOVED lines=60> */
.L_x_5194:
[----:B------:R-:W-:Y:S05]  /*19a0*/  BSYNC B0 ;  /* 0x0000000000007941 */ /* 0x000fea0003800000 */
.L_x_5193:
[----:B------:R-:W-:Y:S01]  /*19b0*/  BSSY B0, `(.L_x_5195) ;  /* 0x0000050000007945 */ /* 0x000fe20003800000 */
[----:B------:R-:W-:Y:S05]  /*19c0*/  @!P5 BRA `(.L_x_5196) ;  /* 0x000004e00000d947 */ /* 0x000fea0003800000 */
[----:B------:R-:W-:Y:S02]  /*19d0*/  MOV R200, 0x10 ;  /* 0x0000001000c87802 */ /* 0x000fe40000000f00 */
[----:B------:R-:W-:-:S03]  /*19e0*/  LEA R196, P0, R223, c[0x0][0x188], 0x5 ;  /* 0x00006200dfc47a11 */ /* 0x000fc600078028ff */
[C---:B------:R-:W-:Y:S01]  /*19f0*/  IMAD.WIDE.U32 R200, R223.reuse, R200, c[0x0][0x208] ;  /* 0x00008200dfc87625 */ /* 0x040fe200078e00c8 */
[----:B------:R-:W-:-:S05]  /*1a00*/  LEA.HI.X R197, R223, c[0x0][0x18c], RZ, 0x5, P0 ;  /* 0x00006300dfc57a11 */ /* 0x000fca00000f2cff */
[----:B------:R0:W2:Y:S04]  /*1a10*/  LDG.E.128 R192, [R196.64] ;  /* 0x00000004c4c07981 */ /* 0x0000a8000c1e1d00 */
[----:B------:R-:W3:Y:S04]  /*1a20*/  LDG.E.128 R200, [R200.64] ;  /* 0x00000004c8c87981 */ /* 0x000ee8000c1e1d00 */
[----:B0-----:R-:W4:Y:S01]  /*1a30*/  LDG.E.128 R196, [R196.64+0x10] ;  /* 0x00001004c4c47981 */ /* 0x001f22000c1e1d00 */
[----:B------:R-:W-:-:S04]  /*1a40*/  ISETP.NE.U32.AND P0, PT, RZ, c[0x0][0x218], PT ;  /* 0x00008600ff007a0c */ /* 0x000fc80003f05070 */
[----:B------:R-:W-:-:S13]  /*1a50*/  ISETP.NE.AND.EX P0, PT, RZ, c[0x0][0x21c], PT, P0 ;  /* 0x00008700ff007a0c */ /* 0x000fda0003f05300 */
[----:B------:R-:W-:-:S04]  /*1a60*/  @P0 LEA R214, P1, R223, c[0x0][0x218], 0x5 ;  /* 0x00008600dfd60a11 */ /* 0x000fc800078228ff */
[----:B------:R-:W-:-:S05]  /*1a70*/  @P0 LEA.HI.X R215, R223, c[0x0][0x21c], RZ, 0x5, P1 ;  /* 0x00008700dfd70a11 */ /* 0x000fca00008f2cff */
[----:B------:R2:W5:Y:S04]  /*1a80*/  @P0 LDG.E.128 R24, [R214.64] ;  /* 0x00000004d6180981 */ /* 0x000568000c1e1d00 */
[----:B------:R2:W5:Y:S02]  /*1a90*/  @P0 LDG.E.128 R20, [R214.64+0x10] ;  /* 0x00001004d6140981 */ /* 0x000564000c1e1d00 */
[C---:B--2---:R-:W-:Y:S02]  /*1aa0*/  FADD.FTZ R214, -R216.reuse, R195 ;  /* 0x000000c3d8d67221 */ /* 0x044fe40000010100 */
[C---:B------:R-:W-:Y:S01]  /*1ab0*/  FADD.FTZ R218, -R216.reuse, R192 ;  /* 0x000000c0d8da7221 */ /* 0x040fe20000010100 */
[----:B---3--:R-:W-:Y:S01]  /*1ac0*/  PRMT R219, RZ, 0x5410, R200 ;  /* 0x00005410ffdb7816 */ /* 0x008fe200000000c8 */
[----:B------:R-:W-:-:S02]  /*1ad0*/  FADD.FTZ R217, -R216, R193 ;  /* 0x000000c1d8d97221 */ /* 0x000fc40000010100 */
[C---:B------:R-:W-:Y:S02]  /*1ae0*/  FADD.FTZ R215, -R216.reuse, R194 ;  /* 0x000000c2d8d77221 */ /* 0x040fe40000010100 */
[C---:B----4-:R-:W-:Y:S02]  /*1af0*/  FADD.FTZ R195, -R216.reuse, R196 ;  /* 0x000000c4d8c37221 */ /* 0x050fe40000010100 */
[C---:B------:R-:W-:Y:S01]  /*1b00*/  FADD.FTZ R192, -R216.reuse, R198 ;  /* 0x000000c6d8c07221 */ /* 0x040fe20000010100 */
[----:B------:R-:W-:Y:S01]  /*1b10*/  PRMT R198, RZ, 0x5410, R202 ;  /* 0x00005410ffc67816 */ /* 0x000fe200000000ca */
[C---:B------:R-:W-:Y:S02]  /*1b20*/  FADD.FTZ R194, -R216.reuse, R197 ;  /* 0x000000c5d8c27221 */ /* 0x040fe40000010100 */
[----:B------:R-:W-:Y:S01]  /*1b30*/  FADD.FTZ R193, -R216, R199 ;  /* 0x000000c7d8c17221 */ /* 0x000fe20000010100 */
[----:B------:R-:W-:Y:S01]  /*1b40*/  PRMT R216, RZ, 0x7610, R200 ;  /* 0x00007610ffd87816 */ /* 0x000fe200000000c8 */
[----:B-----5:R-:W-:-:S02]  /*1b50*/  FMUL.FTZ R225, R17, R195 ;  /* 0x000000c311e17220 */ /* 0x020fc40000410000 */
[----:B------:R-:W-:Y:S02]  /*1b60*/  FMUL.FTZ R220, R17, R218 ;  /* 0x000000da11dc7220 */ /* 0x000fe40000410000 */
[----:B------:R-:W-:Y:S01]  /*1b70*/  FMUL.FTZ R234, R56, R219 ;  /* 0x000000db38ea7220 */ /* 0x000fe20000410000 */
[----:B------:R-:W-:Y:S01]  /*1b80*/  PRMT R200, RZ, 0x5410, R201 ;  /* 0x00005410ffc87816 */ /* 0x000fe200000000c9 */
[----:B------:R-:W-:Y:S02]  /*1b90*/  FADD.FTZ R184, R184, R198 ;  /* 0x000000c6b8b87221 */ /* 0x000fe40000010000 */
[-C--:B------:R-:W-:Y:S02]  /*1ba0*/  FFMA.FTZ R120, R225, R198.reuse, R120 ;  /* 0x000000c6e1787223 */ /* 0x080fe40000010078 */
[----:B------:R-:W-:Y:S02]  /*1bb0*/  FMUL.FTZ R221, R60, R198 ;  /* 0x000000c63cdd7220 */ /* 0x000fe40000410000 */
[----:B------:R-:W-:-:S02]  /*1bc0*/  FMUL.FTZ R233, R17, R217 ;  /* 0x000000d911e97220 */ /* 0x000fc40000410000 */
[----:B------:R-:W-:Y:S02]  /*1bd0*/  FMUL.FTZ R232, R57, R216 ;  /* 0x000000d839e87220 */ /* 0x000fe40000410000 */
[----:B------:R-:W-:Y:S02]  /*1be0*/  FADD.FTZ R195, R224, R234 ;  /* 0x000000eae0c37221 */ /* 0x000fe40000010000 */
[C---:B------:R-:W-:Y:S01]  /*1bf0*/  FFMA.FTZ R198, R220.reuse, R234, R222 ;  /* 0x000000eadcc67223 */ /* 0x040fe200000100de */
[----:B------:R0:W-:Y:S01]  /*1c00*/  STL [R1+0xc], R220 ;  /* 0x00000cdc01007387 */ /* 0x0001e20000100800 */
[----:B------:R-:W-:Y:S01]  /*1c10*/  FFMA.FTZ R180, R220, R219, R180 ;  /* 0x000000dbdcb47223 */ /* 0x000fe200000100b4 */
[----:B------:R-:W-:Y:S01]  /*1c20*/  PRMT R199, RZ, 0x7610, R201 ;  /* 0x00007610ffc77816 */ /* 0x000fe200000000c9 */
[----:B------:R-:W-:Y:S02]  /*1c30*/  FMUL.FTZ R231, R17, R215 ;  /* 0x000000d711e77220 */ /* 0x000fe40000410000 */
[----:B------:R-:W-:-:S02]  /*1c40*/  FMUL.FTZ R230, R58, R200 ;  /* 0x000000c83ae67220 */ /* 0x000fc40000410000 */
[----:B------:R-:W-:Y:S02]  /*1c50*/  FADD.FTZ R195, R195, R232 ;  /* 0x000000e8c3c37221 */ /* 0x000fe40000010000 */
[----:B0-----:R-:W-:Y:S02]  /*1c60*/  FMUL.FTZ R220, R17, R194 ;  /* 0x000000c211dc7220 */ /* 0x001fe40000410000 */
[----:B------:R-:W-:Y:S02]  /*1c70*/  FFMA.FTZ R194, R233, R232, R198 ;  /* 0x000000e8e9c27223 */ /* 0x000fe400000100c6 */
[----:B------:R-:W-:Y:S02]  /*1c80*/  FMUL.FTZ R228, R17, R214 ;  /* 0x000000d611e47220 */ /* 0x000fe40000410000 */
[----:B------:R-:W-:Y:S02]  /*1c90*/  FMUL.FTZ R226, R59, R199 ;  /* 0x000000c73be27220 */ /* 0x000fe40000410000 */
[----:B------:R-:W-:-:S02]  /*1ca0*/  FADD.FTZ R195, R195, R230 ;  /* 0x000000e6c3c37221 */ /* 0x000fc40000010000 */
[----:B------:R-:W-:Y:S01]  /*1cb0*/  FFMA.FTZ R194, R231, R230, R194 ;  /* 0x000000e6e7c27223 */ /* 0x000fe200000100c2 */
[----:B------:R-:W-:Y:S01]  /*1cc0*/  PRMT R197, RZ, 0x7610, R202 ;  /* 0x00007610ffc57816 */ /* 0x000fe200000000ca */
[----:B------:R-:W-:Y:S02]  /*1cd0*/  FADD.FTZ R195, R195, R226 ;  /* 0x000000e2c3c37221 */ /* 0x000fe40000010000 */
[----:B------:R-:W-:Y:S01]  /*1ce0*/  FFMA.FTZ R194, R228, R226, R194 ;  /* 0x000000e2e4c27223 */ /* 0x000fe200000100c2 */
[----:B------:R-:W-:Y:S01]  /*1cf0*/  PRMT R196, RZ, 0x5410, R203 ;  /* 0x00005410ffc47816 */ /* 0x000fe200000000cb */
[----:B------:R-:W-:Y:S02]  /*1d00*/  FADD.FTZ R92, R92, R219 ;  /* 0x000000db5c5c7221 */ /* 0x000fe40000010000 */
[----:B------:R-:W-:Y:S02]  /*1d10*/  FMUL.FTZ R219, R61, R197 ;  /* 0x000000c53ddb7220 */ /* 0x000fe40000410000 */
[----:B------:R-:W-:-:S02]  /*1d20*/  FADD.FTZ R195, R195, R221 ;  /* 0x000000ddc3c37221 */ /* 0x000fc40000010000 */
[----:B------:R-:W-:Y:S01]  /*1d30*/  FFMA.FTZ R194, R225, R221, R194 ;  /* 0x000000dde1c27223 */ /* 0x000fe200000100c2 */
[----:B------:R-:W-:Y:S01]  /*1d40*/  PRMT R203, RZ, 0x7610, R203 ;  /* 0x00007610ffcb7816 */ /* 0x000fe200000000cb */
        /* <DEDUP_REMOVED lines=22> */
.L_x_5196:
[----:B------:R-:W-:Y:S05]  /*1eb0*/  BSYNC B0 ;  /* 0x0000000000007941 */ /* 0x000fea0003800000 */
.L_x_5195:
[----:B------:R-:W2:Y:S04]  /*1ec0*/  LDL R193, [R1+0x20] ;  /* 0x0000200001c17983 */ /* 0x000ea80000100800 */
        /* <DEDUP_REMOVED lines=8> */
.L_x_5214:
        /* <DEDUP_REMOVED lines=18> */
.L_x_5215:
[----:B---3--:R-:W-:Y:S01]  /*2070*/  @!P0 LOP3.LUT R194, R199, 0x3, RZ, 0xc0, !PT ;  /* 0x00000003c7c28812 */ /* 0x008fe200078ec0ff */
[----:B------:R-:W-:Y:S01]  /*2080*/  FADD.FTZ R192, R197, R198 ;  /* 0x000000c6c5c07221 */ /* 0x000fe20000010000 */
[----:B------:R-:W-:Y:S01]  /*2090*/  WARPSYNC 0xffffffff ;  /* 0xffffffff00007948 */ /* 0x000fe20003800000 */
[----:B-1----:R-:W-:Y:S01]  /*20a0*/  FADD.FTZ R193, R193, R195 ;  /* 0x000000c3c1c17221 */ /* 0x002fe20000010000 */
[----:B------:R-:W-:Y:S01]  /*20b0*/  @!P0 IADD3 R194, R196, R194, RZ ;  /* 0x000000c2c4c28210 */ /* 0x000fe20007ffe0ff */
[----:B------:R-:W1:Y:S01]  /*20c0*/  LDC.U8 R200, c[0x0][0x1f0] ;  /* 0x00007c00ffc87b82 */ /* 0x000e620000000000 */
[----:B------:R-:W-:Y:S03]  /*20d0*/  BSSY B0, `(.L_x_5199) ;  /* 0x0000079000007945 */ /* 0x000fe60003800000 */
[----:B------:R-:W-:Y:S04]  /*20e0*/  @!P0 STS.64 [R194.X8+0x4000], R192 ;  /* 0x004000c0c2008388 */ /* 0x000fe80000008a00 */
[----:B------:R-:W-:Y:S01]  /*20f0*/  BAR.SYNC.DEFER_BLOCKING 0x0 ;  /* 0x0000000000007b1d */ /* 0x000fe20000010000 */
[----:B-1----:R-:W-:-:S05]  /*2100*/  ISETP.NE.AND P0, PT, R200, RZ, PT ;  /* 0x000000ffc800720c */ /* 0x002fca0003f05270 */
[----:B--2---:R-:W1:Y:S02]  /*2110*/  LDS.128 R192, [R196.X8+0x4000] ;  /* 0x00400000c4c07984 */ /* 0x004e640000008c00 */
        /* <DEDUP_REMOVED lines=10> */
[----:B------:R-:W-:-:S03]  /*21c0*/  FMUL.FTZ R200, R193, c[0x0][0x1e0] ;  /* 0x00007800c1c87a20 */ /* 0x000fc60000410000 */
[----:B------:R-:W-:Y:S01]  /*21d0*/  FSEL R201, R192, RZ, !P0 ;  /* 0x000000ffc0c97208 */ /* 0x000fe20004000000 */
[----:B------:R-:W-:Y:S05]  /*21e0*/  @!P2 BRA `(.L_x_5200) ;  /* 0x000006700000a947 */ /* 0x000fea0003800000 */
[----:B------:R-:W-:Y:S01]  /*21f0*/  HFMA2.MMA R199, -RZ, RZ, 0, 9.5367431640625e-07 ;  /* 0x00000010ffc77435 */ /* 0x000fe200000001ff */
[----:B------:R-:W2:Y:S04]  /*2200*/  LDL R202, [R1+0x8] ;  /* 0x0000080001ca7983 */ /* 0x000ea80000100800 */
[----:B------:R-:W3:Y:S04]  /*2210*/  LDL R203, [R1+0x5c] ;  /* 0x00005c0001cb7983 */ /* 0x000ee80000100800 */
[----:B------:R-:W4:Y:S01]  /*2220*/  LDL R223, [R1+0x58] ;  /* 0x0000580001df7983 */ /* 0x000f220000100800 */
[----:B------:R-:W-:-:S03]  /*2230*/  IMAD.WIDE.U32 R192, R16, R199, c[0x0][0x170] ;  /* 0x00005c0010c07625 */ /* 0x000fc600078e00c7 */
[----:B------:R-:W3:Y:S04]  /*2240*/  LDL R222, [R1+0x4] ;  /* 0x0000040001de7983 */ /* 0x000ee80000100800 */
[----:B------:R-:W3:Y:S01]  /*2250*/  LDG.E.128 R192, [R192.64] ;  /* 0x00000004c0c07981 */ /* 0x000ee2000c1e1d00 */
[----:B------:R-:W-:-:S03]  /*2260*/  ISETP.NE.U32.AND P1, PT, RZ, c[0x0][0x218], PT ;  /* 0x00008600ff007a0c */ /* 0x000fc60003f25070 */
[----:B------:R-:W4:Y:S01]  /*2270*/  LDL R216, [R1] ;  /* 0x0000000001d87983 */ /* 0x000f220000100800 */
[----:B------:R-:W-:Y:S01]  /*2280*/  ISETP.NE.AND.EX P1, PT, RZ, c[0x0][0x21c], PT, P1 ;  /* 0x00008700ff007a0c */ /* 0x000fe20003f25310 */
[----:B------:R-:W-:Y:S01]  /*2290*/  FFMA.FTZ R196, R211, R200, R201 ;  /* 0x000000c8d3c47223 */ /* 0x000fe200000100c9 */
[----:B------:R-:W-:-:S04]  /*22a0*/  ISETP.NE.U32.AND P0, PT, RZ, c[0x0][0x258], PT ;  /* 0x00009600ff007a0c */ /* 0x000fc80003f05070 */
[----:B------:R-:W-:Y:S01]  /*22b0*/  ISETP.NE.AND.EX P0, PT, RZ, c[0x0][0x25c], PT, P0 ;  /* 0x00009700ff007a0c */ /* 0x000fe20003f05300 */
[----:B------:R-:W-:-:S04]  /*22c0*/  FFMA.FTZ R197, R19, R200, R201 ;  /* 0x000000c813c57223 */ /* 0x000fc800000100c9 */
[----:B------:R-:W-:Y:S02]  /*22d0*/  FADD.FTZ R197, R204, -R197 ;  /* 0x800000c5ccc57221 */ /* 0x000fe40000010000 */
[----:B--2---:R-:W-:Y:S02]  /*22e0*/  FADD.FTZ R196, R202, -R196 ;  /* 0x800000c4cac47221 */ /* 0x004fe40000010000 */
[----:B------:R-:W2:Y:S02]  /*22f0*/  LDL R202, [R1+0x64] ;  /* 0x0000640001ca7983 */ /* 0x000ea40000100800 */
[----:B-----5:R-:W-:-:S04]  /*2300*/  FMUL.FTZ R196, R17, R196 ;  /* 0x000000c411c47220 */ /* 0x020fc80000410000 */
[----:B------:R-:W-:-:S05]  /*2310*/  @P1 FADD.FTZ R196, R157, R196 ;  /* 0x000000c49dc41221 */ /* 0x000fca0000010000 */
[C---:B------:R-:W-:Y:S01]  /*2320*/  SEL R189, R196.reuse, R189, P0 ;  /* 0x000000bdc4bd7207 */ /* 0x040fe20000000000 */
[----:B------:R-:W-:Y:S01]  /*2330*/  FMUL.FTZ R196, R196, R18 ;  /* 0x00000012c4c47220 */ /* 0x000fe20000410000 */
[--C-:B---3--:R-:W-:Y:S02]  /*2340*/  PRMT R198, RZ, 0x5410, R192.reuse ;  /* 0x00005410ffc67816 */ /* 0x108fe400000000c0 */
[----:B------:R-:W-:-:S05]  /*2350*/  PRMT R192, RZ, 0x7610, R192 ;  /* 0x00007610ffc07816 */ /* 0x000fca00000000c0 */
[----:B------:R-:W-:Y:S02]  /*2360*/  FFMA.FTZ R125, R196, R192, R125 ;  /* 0x000000c0c47d7223 */ /* 0x000fe4000001007d */
[----:B------:R-:W-:Y:S02]  /*2370*/  FMUL.FTZ R196, R203, R196 ;  /* 0x000000c4cbc47220 */ /* 0x000fe40000410000 */
[----:B------:R-:W3:Y:S01]  /*2380*/  LDL R203, [R1+0x60] ;  /* 0x0000600001cb7983 */ /* 0x000ee20000100800 */
[----:B------:R-:W-:-:S04]  /*2390*/  FMUL.FTZ R197, R17, R197 ;  /* 0x000000c511c57220 */ /* 0x000fc80000410000 */
[----:B------:R-:W-:-:S05]  /*23a0*/  @P1 FADD.FTZ R197, R156, R197 ;  /* 0x000000c59cc51221 */ /* 0x000fca0000010000 */
[C---:B------:R-:W-:Y:S01]  /*23b0*/  SEL R188, R197.reuse, R188, P0 ;  /* 0x000000bcc5bc7207 */ /* 0x040fe20000000000 */
[----:B------:R-:W-:-:S04]  /*23c0*/  FMUL.FTZ R197, R197, R18 ;  /* 0x00000012c5c57220 */ /* 0x000fc80000410000 */
[----:B----4-:R-:W-:Y:S02]  /*23d0*/  FMUL.FTZ R192, R223, R197 ;  /* 0x000000c5dfc07220 */ /* 0x010fe40000410000 */
[----:B------:R-:W-:Y:S02]  /*23e0*/  FFMA.FTZ R124, R197, R198, R124 ;  /* 0x000000c6c57c7223 */ /* 0x000fe4000001007c */
[--C-:B------:R-:W-:Y:S01]  /*23f0*/  FFMA.FTZ R197, R210, R200, R201.reuse ;  /* 0x000000c8d2c57223 */ /* 0x100fe200000100c9 */
[----:B------:R-:W-:Y:S01]  /*2400*/  F2FP.BF16.PACK_AB R192, R196, R192 ;  /* 0x000000c0c4c0723e */ /* 0x000fe200000010ff */
[----:B------:R-:W-:Y:S02]  /*2410*/  FFMA.FTZ R196, R209, R200, R201 ;  /* 0x000000c8d1c47223 */ /* 0x000fe400000100c9 */
[----:B------:R-:W-:Y:S02]  /*2420*/  FADD.FTZ R197, R222, -R197 ;  /* 0x800000c5dec57221 */ /* 0x000fe40000010000 */
[----:B------:R-:W-:Y:S01]  /*2430*/  FADD.FTZ R196, R216, -R196 ;  /* 0x800000c4d8c47221 */ /* 0x000fe20000010000 */
[----:B------:R-:W4:Y:S04]  /*2440*/  LDL R222, [R1+0x48] ;  /* 0x0000480001de7983 */ /* 0x000f280000100800 */
[----:B------:R-:W4:Y:S01]  /*2450*/  LDL R216, [R1+0x4c] ;  /* 0x00004c0001d87983 */ /* 0x000f220000100800 */
[----:B------:R-:W-:-:S02]  /*2460*/  FMUL.FTZ R196, R17, R196 ;  /* 0x000000c411c47220 */ /* 0x000fc40000410000 */
[----:B------:R-:W-:Y:S02]  /*2470*/  FMUL.FTZ R197, R17, R197 ;  /* 0x000000c511c57220 */ /* 0x000fe40000410000 */
[----:B------:R-:W-:Y:S02]  /*2480*/  @P1 FADD.FTZ R196, R159, R196 ;  /* 0x000000c49fc41221 */ /* 0x000fe40000010000 */
[----:B------:R-:W-:Y:S01]  /*2490*/  @P1 FADD.FTZ R197, R158, R197 ;  /* 0x000000c59ec51221 */ /* 0x000fe20000010000 */
[--C-:B------:R-:W-:Y:S02]  /*24a0*/  PRMT R198, RZ, 0x5410, R193.reuse ;  /* 0x00005410ffc67816 */ /* 0x100fe400000000c1 */
[C---:B------:R-:W-:Y:S01]  /*24b0*/  SEL R191, R196.reuse, R191, P0 ;  /* 0x000000bfc4bf7207 */ /* 0x040fe20000000000 */
[----:B------:R-:W-:Y:S01]  /*24c0*/  FMUL.FTZ R196, R196, R18 ;  /* 0x00000012c4c47220 */ /* 0x000fe20000410000 */
[----:B------:R-:W-:Y:S02]  /*24d0*/  PRMT R193, RZ, 0x7610, R193 ;  /* 0x00007610ffc17816 */ /* 0x000fe400000000c1 */
[C---:B------:R-:W-:Y:S01]  /*24e0*/  SEL R190, R197.reuse, R190, P0 ;  /* 0x000000bec5be7207 */ /* 0x040fe20000000000 */
[----:B------:R-:W-:-:S02]  /*24f0*/  FMUL.FTZ R197, R197, R18 ;  /* 0x00000012c5c57220 */ /* 0x000fc40000410000 */
[----:B------:R-:W-:Y:S02]  /*2500*/  FFMA.FTZ R127, R196, R193, R127 ;  /* 0x000000c1c47f7223 */ /* 0x000fe4000001007f */
[----:B--2---:R-:W-:Y:S02]  /*2510*/  FMUL.FTZ R196, R202, R196 ;  /* 0x000000c4cac47220 */ /* 0x004fe40000410000 */
[----:B------:R-:W2:Y:S01]  /*2520*/  LDL R202, [R1+0x54] ;  /* 0x0000540001ca7983 */ /* 0x000ea20000100800 */
[----:B---3--:R-:W-:-:S03]  /*2530*/  FMUL.FTZ R193, R203, R197 ;  /* 0x000000c5cbc17220 */ /* 0x008fc60000410000 */
[----:B------:R-:W3:Y:S01]  /*2540*/  LDL R203, [R1+0x50] ;  /* 0x0000500001cb7983 */ /* 0x000ee20000100800 */
[----:B------:R-:W-:Y:S01]  /*2550*/  FFMA.FTZ R126, R197, R198, R126 ;  /* 0x000000c6c57e7223 */ /* 0x000fe2000001007e */
[----:B------:R-:W-:Y:S01]  /*2560*/  F2FP.BF16.PACK_AB R193, R196, R193 ;  /* 0x000000c1c4c1723e */ /* 0x000fe200000010ff */
[-CC-:B------:R-:W-:Y:S02]  /*2570*/  FFMA.FTZ R196, R205, R200.reuse, R201.reuse ;  /* 0x000000c8cdc47223 */ /* 0x180fe400000100c9 */
[----:B------:R-:W-:Y:S02]  /*2580*/  FFMA.FTZ R197, R208, R200, R201 ;  /* 0x000000c8d0c57223 */ /* 0x000fe400000100c9 */
[----:B------:R-:W-:Y:S02]  /*2590*/  FADD.FTZ R196, R251, -R196 ;  /* 0x800000c4fbc47221 */ /* 0x000fe40000010000 */
[----:B------:R-:W-:Y:S02]  /*25a0*/  FADD.FTZ R197, R252, -R197 ;  /* 0x800000c5fcc57221 */ /* 0x000fe40000010000 */
        /* <DEDUP_REMOVED lines=11> */
[----:B----4-:R-:W-:Y:S02]  /*2660*/  FMUL.FTZ R194, R222, R197 ;  /* 0x000000c5dec27220 */ /* 0x010fe40000410000 */
[----:B------:R-:W-:Y:S02]  /*2670*/  FMUL.FTZ R196, R216, R196 ;  /* 0x000000c4d8c47220 */ /* 0x000fe40000410000 */
[----:B------:R-:W-:-:S03]  /*2680*/  FFMA.FTZ R128, R197, R198, R128 ;  /* 0x000000c6c5807223 */ /* 0x000fc60000010080 */
[----:B------:R-:W-:Y:S01]  /*2690*/  F2FP.BF16.PACK_AB R194, R196, R194 ;  /* 0x000000c2c4c2723e */ /* 0x000fe200000010ff */
[-CC-:B------:R-:W-:Y:S02]  /*26a0*/  FFMA.FTZ R196, R207, R200.reuse, R201.reuse ;  /* 0x000000c8cfc47223 */ /* 0x180fe400000100c9 */
[----:B------:R-:W-:Y:S02]  /*26b0*/  FFMA.FTZ R197, R206, R200, R201 ;  /* 0x000000c8cec57223 */ /* 0x000fe400000100c9 */
[----:B------:R-:W-:Y:S02]  /*26c0*/  FADD.FTZ R196, R249, -R196 ;  /* 0x800000c4f9c47221 */ /* 0x000fe40000010000 */
[----:B------:R-:W-:Y:S02]  /*26d0*/  FADD.FTZ R197, R250, -R197 ;  /* 0x800000c5fac57221 */ /* 0x000fe40000010000 */
[C---:B------:R-:W-:Y:S02]  /*26e0*/  FMUL.FTZ R196, R17.reuse, R196 ;  /* 0x000000c411c47220 */ /* 0x040fe40000410000 */
[----:B------:R-:W-:Y:S01]  /*26f0*/  FMUL.FTZ R197, R17, R197 ;  /* 0x000000c511c57220 */ /* 0x000fe20000410000 */
[----:B------:R-:W-:Y:S01]  /*2700*/  ISETP.NE.U32.AND P6, PT, RZ, c[0x0][0x258], PT ;  /* 0x00009600ff007a0c */ /* 0x000fe20003fc5070 */
[----:B------:R-:W-:-:S02]  /*2710*/  @P1 FADD.FTZ R196, R163, R196 ;  /* 0x000000c4a3c41221 */ /* 0x000fc40000010000 */
[----:B------:R-:W-:Y:S01]  /*2720*/  @P1 FADD.FTZ R197, R162, R197 ;  /* 0x000000c5a2c51221 */ /* 0x000fe20000010000 */
[----:B------:R-:W-:Y:S02]  /*2730*/  ISETP.NE.AND.EX P1, PT, RZ, c[0x0][0x25c], PT, P6 ;  /* 0x00009700ff007a0c */ /* 0x000fe40003f25360 */
[--C-:B------:R-:W-:Y:S02]  /*2740*/  PRMT R198, RZ, 0x5410, R195.reuse ;  /* 0x00005410ffc67816 */ /* 0x100fe400000000c3 */
[C---:B------:R-:W-:Y:S01]  /*2750*/  SEL R91, R196.reuse, R91, P0 ;  /* 0x0000005bc45b7207 */ /* 0x040fe20000000000 */
[----:B------:R-:W-:Y:S01]  /*2760*/  FMUL.FTZ R196, R196, R18 ;  /* 0x00000012c4c47220 */ /* 0x000fe20000410000 */
[----:B------:R-:W-:Y:S02]  /*2770*/  PRMT R195, RZ, 0x7610, R195 ;  /* 0x00007610ffc37816 */ /* 0x000fe400000000c3 */
[C---:B------:R-:W-:Y:S01]  /*2780*/  SEL R90, R197.reuse, R90, P0 ;  /* 0x0000005ac55a7207 */ /* 0x040fe20000000000 */
[----:B------:R-:W-:-:S02]  /*2790*/  FMUL.FTZ R197, R197, R18 ;  /* 0x00000012c5c57220 */ /* 0x000fc40000410000 */
[----:B------:R-:W-:Y:S02]  /*27a0*/  FFMA.FTZ R131, R196, R195, R131 ;  /* 0x000000c3c4837223 */ /* 0x000fe40000010083 */
[----:B------:R-:W-:Y:S02]  /*27b0*/  FFMA.FTZ R130, R197, R198, R130 ;  /* 0x000000c6c5827223 */ /* 0x000fe40000010082 */
[----:B--2---:R-:W-:Y:S02]  /*27c0*/  FMUL.FTZ R196, R202, R196 ;  /* 0x000000c4cac47220 */ /* 0x004fe40000410000 */
[----:B---3--:R-:W-:-:S05]  /*27d0*/  FMUL.FTZ R195, R203, R197 ;  /* 0x000000c5cbc37220 */ /* 0x008fca0000410000 */
[----:B------:R-:W-:Y:S02]  /*27e0*/  F2FP.BF16.PACK_AB R195, R196, R195 ;  /* 0x000000c3c4c3723e */ /* 0x000fe400000010ff */
[----:B------:R-:W-:-:S05]  /*27f0*/  @P1 MOV R196, 0x20 ;  /* 0x0000002000c41802 */ /* 0x000fca0000000f00 */
[----:B------:R-:W-:-:S05]  /*2800*/  @P1 IMAD.WIDE.U32 R196, R16, R196, c[0x0][0x258] ;  /* 0x0000960010c41625 */ /* 0x000fca00078e00c4 */
[----:B------:R-:W-:Y:S04]  /*2810*/  @P1 STG.E.128 [R196.64], R188 ;  /* 0x000000bcc4001986 */ /* 0x000fe8000c101d04 */
[----:B------:R1:W-:Y:S02]  /*2820*/  @P1 STG.E.128 [R196.64+0x10], R88 ;  /* 0x00001058c4001986 */ /* 0x0003e4000c101d04 */
[----:B-1----:R-:W-:-:S05]  /*2830*/  IMAD.WIDE.U32 R196, R16, R199, c[0x0][0x248] ;  /* 0x0000920010c47625 */ /* 0x002fca00078e00c7 */
[----:B------:R1:W-:Y:S01]  /*2840*/  STG.E.128 [R196.64], R192 ;  /* 0x000000c0c4007986 */ /* 0x0003e2000c101d04 */
[----:B------:R-:W-:-:S03]  /*2850*/  IADD3 R16, R16, 0x80, RZ ;  /* 0x0000008010107810 */ /* 0x000fc60007ffe0ff */
.L_x_5200:
[----:B------:R-:W-:Y:S05]  /*2860*/  BSYNC B0 ;  /* 0x0000000000007941 */ /* 0x000fea0003800000 */
.L_x_5199:
[----:B------:R-:W-:Y:S01]  /*2870*/  BSSY B0, `(.L_x_5201) ;  /* 0x0000067000007945 */ /* 0x000fe20003800000 */
[----:B------:R-:W-:Y:S05]  /*2880*/  @!P3 BRA `(.L_x_5202) ;  /* 0x000006500000b947 */ /* 0x000fea0003800000 */
[----:B-1----:R-:W-:Y:S01]  /*2890*/  HFMA2.MMA R192, -RZ, RZ, 0, 9.5367431640625e-07 ;  /* 0x00000010ffc07435 */ /* 0x002fe200000001ff */
[----:B0-----:R-:W2:Y:S09]  /*28a0*/  LDL R224, [R1+0x34] ;  /* 0x0000340001e07983 */ /* 0x001eb20000100800 */
[----:B------:R-:W-:-:S06]  /*28b0*/  IMAD.WIDE.U32 R192, R16, R192, c[0x0][0x170] ;  /* 0x00005c0010c07625 */ /* 0x000fcc00078e00c0 */
[----:B------:R-:W3:Y:S01]  /*28c0*/  LDG.E.128 R192, [R192.64] ;  /* 0x00000004c0c07981 */ /* 0x000ee2000c1e1d00 */
[----:B------:R-:W-:Y:S01]  /*28d0*/  ISETP.NE.U32.AND P0, PT, RZ, c[0x0][0x218], PT ;  /* 0x00008600ff007a0c */ /* 0x000fe20003f05070 */
[-CC-:B------:R-:W-:Y:S01]  /*28e0*/  FFMA.FTZ R197, R2, R200.reuse, R201.reuse ;  /* 0x000000c802c57223 */ /* 0x180fe200000100c9 */
[----:B------:R-:W-:Y:S01]  /*28f0*/  ISETP.NE.U32.AND P1, PT, RZ, c[0x0][0x258], PT ;  /* 0x00009600ff007a0c */ /* 0x000fe20003f25070 */
[-C--:B------:R-:W-:Y:S01]  /*2900*/  FFMA.FTZ R196, R213, R200.reuse, R201 ;  /* 0x000000c8d5c47223 */ /* 0x080fe200000100c9 */
[----:B------:R-:W-:Y:S01]  /*2910*/  ISETP.NE.AND.EX P0, PT, RZ, c[0x0][0x21c], PT, P0 ;  /* 0x00008700ff007a0c */ /* 0x000fe20003f05300 */
[----:B------:R-:W-:Y:S01]  /*2920*/  FADD.FTZ R197, R247, -R197 ;  /* 0x800000c5f7c57221 */ /* 0x000fe20000010000 */
[----:B------:R-:W-:Y:S01]  /*2930*/  ISETP.NE.AND.EX P1, PT, RZ, c[0x0][0x25c], PT, P1 ;  /* 0x00009700ff007a0c */ /* 0x000fe20003f25310 */
[----:B------:R-:W-:Y:S01]  /*2940*/  FFMA.FTZ R198, R3, R200, R201 ;  /* 0x000000c803c67223 */ /* 0x000fe200000100c9 */
[----:B------:R-:W-:Y:S01]  /*2950*/  ISETP.NE.U32.AND P6, PT, RZ, c[0x0][0x258], PT ;  /* 0x00009600ff007a0c */ /* 0x000fe20003fc5070 */
[----:B-----5:R-:W-:-:S02]  /*2960*/  FMUL.FTZ R197, R17, R197 ;  /* 0x000000c511c57220 */ /* 0x020fc40000410000 */
[----:B------:R-:W-:Y:S01]  /*2970*/  FADD.FTZ R196, R248, -R196 ;  /* 0x800000c4f8c47221 */ /* 0x000fe20000010000 */
[----:B------:R-:W-:Y:S01]  /*2980*/  ISETP.NE.AND.EX P6, PT, RZ, c[0x0][0x25c], PT, P6 ;  /* 0x00009700ff007a0c */ /* 0x000fe20003fc5360 */
[----:B------:R-:W-:Y:S02]  /*2990*/  FADD.FTZ R198, R246, -R198 ;  /* 0x800000c6f6c67221 */ /* 0x000fe40000010000 */
[----:B------:R-:W-:Y:S02]  /*29a0*/  FMUL.FTZ R196, R17, R196 ;  /* 0x000000c411c47220 */ /* 0x000fe40000410000 */
[----:B------:R-:W-:Y:S02]  /*29b0*/  @P0 FADD.FTZ R197, R165, R197 ;  /* 0x000000c5a5c50221 */ /* 0x000fe40000010000 */
[----:B------:R-:W-:Y:S02]  /*29c0*/  FMUL.FTZ R198, R17, R198 ;  /* 0x000000c611c67220 */ /* 0x000fe40000410000 */
[----:B------:R-:W-:Y:S01]  /*29d0*/  @P0 FADD.FTZ R196, R164, R196 ;  /* 0x000000c4a4c40221 */ /* 0x000fe20000010000 */
[C---:B------:R-:W-:Y:S01]  /*29e0*/  SEL R189, R197.reuse, R189, P1 ;  /* 0x000000bdc5bd7207 */ /* 0x040fe20000800000 */
[----:B------:R-:W-:-:S02]  /*29f0*/  FMUL.FTZ R197, R197, R18 ;  /* 0x00000012c5c57220 */ /* 0x000fc40000410000 */
[----:B------:R-:W-:Y:S01]  /*2a00*/  @P0 FADD.FTZ R198, R166, R198 ;  /* 0x000000c6a6c60221 */ /* 0x000fe20000010000 */
[C---:B------:R-:W-:Y:S01]  /*2a10*/  SEL R188, R196.reuse, R188, P1 ;  /* 0x000000bcc4bc7207 */ /* 0x040fe20000800000 */
[-C--:B------:R-:W-:Y:S02]  /*2a20*/  FMUL.FTZ R196, R196, R18.reuse ;  /* 0x00000012c4c47220 */ /* 0x080fe40000410000 */
[C---:B------:R-:W-:Y:S01]  /*2a30*/  FMUL.FTZ R222, R198.reuse, R18 ;  /* 0x00000012c6de7220 */ /* 0x040fe20000410000 */
[----:B------:R-:W-:Y:S01]  /*2a40*/  SEL R190, R198, R190, P1 ;  /* 0x000000bec6be7207 */ /* 0x000fe20000800000 */
[-CC-:B------:R-:W-:Y:S02]  /*2a50*/  FFMA.FTZ R198, R5, R200.reuse, R201.reuse ;  /* 0x000000c805c67223 */ /* 0x180fe400000100c9 */
[----:B------:R-:W-:Y:S02]  /*2a60*/  FFMA.FTZ R202, R8, R200, R201 ;  /* 0x000000c808ca7223 */ /* 0x000fe400000100c9 */
[----:B------:R-:W-:-:S02]  /*2a70*/  FADD.FTZ R203, R244, -R198 ;  /* 0x800000c6f4cb7221 */ /* 0x000fc40000010000 */
[----:B------:R-:W-:Y:S02]  /*2a80*/  FFMA.FTZ R198, R7, R200, R201 ;  /* 0x000000c807c67223 */ /* 0x000fe400000100c9 */
[----:B------:R-:W-:Y:S02]  /*2a90*/  FADD.FTZ R216, R241, -R202 ;  /* 0x800000caf1d87221 */ /* 0x000fe40000010000 */
[----:B------:R-:W-:Y:S02]  /*2aa0*/  FADD.FTZ R198, R242, -R198 ;  /* 0x800000c6f2c67221 */ /* 0x000fe40000010000 */
[----:B------:R-:W-:-:S04]  /*2ab0*/  FMUL.FTZ R216, R17, R216 ;  /* 0x000000d811d87220 */ /* 0x000fc80000410000 */
[----:B------:R-:W-:-:S05]  /*2ac0*/  @P0 FADD.FTZ R216, R171, R216 ;  /* 0x000000d8abd80221 */ /* 0x000fca0000010000 */
[----:B------:R-:W-:Y:S02]  /*2ad0*/  SEL R91, R216, R91, P1 ;  /* 0x0000005bd85b7207 */ /* 0x000fe40000800000 */
[--C-:B---3--:R-:W-:Y:S02]  /*2ae0*/  PRMT R199, RZ, 0x5410, R192.reuse ;  /* 0x00005410ffc77816 */ /* 0x108fe400000000c0 */
[----:B------:R-:W-:-:S03]  /*2af0*/  PRMT R192, RZ, 0x7610, R192 ;  /* 0x00007610ffc07816 */ /* 0x000fc600000000c0 */
[----:B------:R-:W-:Y:S02]  /*2b00*/  FFMA.FTZ R132, R196, R199, R132 ;  /* 0x000000c7c4847223 */ /* 0x000fe40000010084 */
[----:B------:R-:W-:Y:S01]  /*2b10*/  FFMA.FTZ R133, R197, R192, R133 ;  /* 0x000000c0c5857223 */ /* 0x000fe20000010085 */
[----:B------:R-:W-:Y:S01]  /*2b20*/  PRMT R192, RZ, 0x5410, R193 ;  /* 0x00005410ffc07816 */ /* 0x000fe200000000c1 */
[----:B------:R-:W-:-:S04]  /*2b30*/  FFMA.FTZ R199, R6, R200, R201 ;  /* 0x000000c806c77223 */ /* 0x000fc800000100c9 */
[----:B------:R-:W-:Y:S02]  /*2b40*/  FFMA.FTZ R134, R222, R192, R134 ;  /* 0x000000c0de867223 */ /* 0x000fe40000010086 */
[----:B------:R-:W-:Y:S02]  /*2b50*/  FFMA.FTZ R192, R4, R200, R201 ;  /* 0x000000c804c07223 */ /* 0x000fe400000100c9 */
[----:B------:R-:W-:Y:S02]  /*2b60*/  FADD.FTZ R199, R243, -R199 ;  /* 0x800000c7f3c77221 */ /* 0x000fe40000010000 */
[----:B------:R-:W-:Y:S02]  /*2b70*/  FADD.FTZ R192, R245, -R192 ;  /* 0x800000c0f5c07221 */ /* 0x000fe40000010000 */
        /* <DEDUP_REMOVED lines=9> */
[----:B------:R-:W-:-:S02]  /*2c10*/  @P6 LEA R198, P0, R16, c[0x0][0x258], 0x5 ;  /* 0x0000960010c66a11 */ /* 0x000fc400078028ff */
[----:B------:R-:W-:Y:S02]  /*2c20*/  SEL R88, R192, R88, P1 ;  /* 0x00000058c0587207 */ /* 0x000fe40000800000 */
[----:B------:R-:W-:Y:S02]  /*2c30*/  SEL R89, R202, R89, P1 ;  /* 0x00000059ca597207 */ /* 0x000fe40000800000 */
[----:B------:R-:W-:Y:S02]  /*2c40*/  SEL R90, R203, R90, P1 ;  /* 0x0000005acb5a7207 */ /* 0x000fe40000800000 */
[----:B------:R-:W-:-:S05]  /*2c50*/  @P6 LEA.HI.X R199, R16, c[0x0][0x25c], RZ, 0x5, P0 ;  /* 0x0000970010c76a11 */ /* 0x000fca00000f2cff */
[----:B------:R-:W-:Y:S04]  /*2c60*/  @P6 STG.E.128 [R198.64], R188 ;  /* 0x000000bcc6006986 */ /* 0x000fe8000c101d04 */
[----:B------:R0:W-:Y:S04]  /*2c70*/  @P6 STG.E.128 [R198.64+0x10], R88 ;  /* 0x00001058c6006986 */ /* 0x0001e8000c101d04 */
[----:B0-----:R-:W3:Y:S01]  /*2c80*/  LDL R199, [R1+0x38] ;  /* 0x0000380001c77983 */ /* 0x001ee20000100800 */
[----:B------:R-:W-:Y:S01]  /*2c90*/  PRMT R193, RZ, 0x7610, R193 ;  /* 0x00007610ffc17816 */ /* 0x000fe200000000c1 */
[----:B------:R-:W-:-:S02]  /*2ca0*/  FMUL.FTZ R198, R223, R18 ;  /* 0x00000012dfc67220 */ /* 0x000fc40000410000 */
[----:B------:R-:W4:Y:S02]  /*2cb0*/  LDL R223, [R1+0x30] ;  /* 0x0000300001df7983 */ /* 0x000f240000100800 */
[----:B------:R-:W-:Y:S02]  /*2cc0*/  FFMA.FTZ R135, R198, R193, R135 ;  /* 0x000000c1c6877223 */ /* 0x000fe40000010087 */
[----:B------:R-:W2:Y:S01]  /*2cd0*/  LDL R193, [R1+0x40] ;  /* 0x0000400001c17983 */ /* 0x000ea20000100800 */
[----:B---3--:R-:W-:-:S03]  /*2ce0*/  FMUL.FTZ R199, R199, R196 ;  /* 0x000000c4c7c77220 */ /* 0x008fc60000410000 */
[----:B------:R-:W3:Y:S02]  /*2cf0*/  LDL R196, [R1+0x3c] ;  /* 0x00003c0001c47983 */ /* 0x000ee40000100800 */
[----:B---3--:R-:W-:Y:S02]  /*2d00*/  FMUL.FTZ R196, R196, R197 ;  /* 0x000000c5c4c47220 */ /* 0x008fe40000410000 */
[----:B------:R-:W3:Y:S01]  /*2d10*/  LDL R197, [R1+0x44] ;  /* 0x0000440001c57983 */ /* 0x000ee20000100800 */
[----:B--2---:R-:W-:-:S03]  /*2d20*/  FMUL.FTZ R193, R193, R222 ;  /* 0x000000dec1c17220 */ /* 0x004fc60000410000 */
[----:B------:R-:W2:Y:S01]  /*2d30*/  LDL R222, [R1+0x2c] ;  /* 0x00002c0001de7983 */ /* 0x000ea20000100800 */
[----:B---3--:R-:W-:-:S03]  /*2d40*/  FMUL.FTZ R197, R197, R198 ;  /* 0x000000c6c5c57220 */ /* 0x008fc60000410000 */
[----:B------:R-:W3:Y:S01]  /*2d50*/  LDL R198, [R1+0x28] ;  /* 0x0000280001c67983 */ /* 0x000ee20000100800 */
[-C--:B------:R-:W-:Y:S01]  /*2d60*/  FMUL.FTZ R192, R192, R18.reuse ;  /* 0x00000012c0c07220 */ /* 0x080fe20000410000 */
[----:B------:R-:W-:Y:S01]  /*2d70*/  F2FP.BF16.PACK_AB R196, R196, R199 ;  /* 0x000000c7c4c4723e */ /* 0x000fe200000010ff */
[-C--:B------:R-:W-:Y:S01]  /*2d80*/  FMUL.FTZ R203, R203, R18.reuse ;  /* 0x00000012cbcb7220 */ /* 0x080fe20000410000 */
[----:B------:R-:W-:Y:S01]  /*2d90*/  F2FP.BF16.PACK_AB R197, R197, R193 ;  /* 0x000000c1c5c5723e */ /* 0x000fe200000010ff */
[-C--:B------:R-:W-:Y:S01]  /*2da0*/  FMUL.FTZ R216, R216, R18.reuse ;  /* 0x00000012d8d87220 */ /* 0x080fe20000410000 */
[--C-:B------:R-:W-:Y:S01]  /*2db0*/  PRMT R193, RZ, 0x5410, R194.reuse ;  /* 0x00005410ffc17816 */ /* 0x100fe200000000c2 */
[----:B------:R-:W-:Y:S01]  /*2dc0*/  FMUL.FTZ R202, R202, R18 ;  /* 0x00000012caca7220 */ /* 0x000fe20000410000 */
[----:B------:R-:W-:Y:S01]  /*2dd0*/  PRMT R194, RZ, 0x7610, R194 ;  /* 0x00007610ffc27816 */ /* 0x000fe200000000c2 */
[----:B----4-:R-:W-:Y:S02]  /*2de0*/  FMUL.FTZ R199, R223, R203 ;  /* 0x000000cbdfc77220 */ /* 0x010fe40000410000 */
[----:B------:R-:W-:-:S02]  /*2df0*/  FFMA.FTZ R136, R192, R193, R136 ;  /* 0x000000c1c0887223 */ /* 0x000fc40000010088 */
[----:B--2---:R-:W-:Y:S02]  /*2e00*/  FMUL.FTZ R193, R222, R202 ;  /* 0x000000cadec17220 */ /* 0x004fe40000410000 */
[----:B------:R-:W-:Y:S02]  /*2e10*/  FFMA.FTZ R137, R202, R194, R137 ;  /* 0x000000c2ca897223 */ /* 0x000fe40000010089 */
[----:B---3--:R-:W-:Y:S02]  /*2e20*/  FMUL.FTZ R198, R198, R192 ;  /* 0x000000c0c6c67220 */ /* 0x008fe40000410000 */
[----:B------:R-:W-:-:S03]  /*2e30*/  FMUL.FTZ R192, R224, R216 ;  /* 0x000000d8e0c07220 */ /* 0x000fc60000410000 */
[----:B------:R-:W-:Y:S02]  /*2e40*/  F2FP.BF16.PACK_AB R198, R193, R198 ;  /* 0x000000c6c1c6723e */ /* 0x000fe400000010ff */
        /* <DEDUP_REMOVED lines=9> */
.L_x_5202:
[----:B------:R-:W-:Y:S05]  /*2ee0*/  BSYNC B0 ;  /* 0x0000000000007941 */ /* 0x000fea0003800000 */
.L_x_5201:
[----:B------:R-:W-:Y:S01]  /*2ef0*/  BSSY B0, `(.L_x_5203) ;  /* 0x000005f000007945 */ /* 0x000fe20003800000 */
[----:B------:R-:W-:Y:S05]  /*2f00*/  @!P4 BRA `(.L_x_5204) ;  /* 0x000005d00000c947 */ /* 0x000fea0003800000 */
[----:B-1----:R-:W-:-:S05]  /*2f10*/  MOV R192, 0x10 ;  /* 0x0000001000c07802 */ /* 0x002fca0000000f00 */
[----:B------:R-:W-:-:S06]  /*2f20*/  IMAD.WIDE.U32 R192, R16, R192, c[0x0][0x170] ;  /* 0x00005c0010c07625 */ /* 0x000fcc00078e00c0 */
[----:B------:R-:W2:Y:S01]  /*2f30*/  LDG.E.128 R192, [R192.64] ;  /* 0x00000004c0c07981 */ /* 0x000ea2000c1e1d00 */
        /* <DEDUP_REMOVED lines=32> */
[C---:B------:R-:W-:Y:S01]  /*3140*/  SEL R91, R216.reuse, R91, P1 ;  /* 0x0000005bd85b7207 */ /* 0x040fe20000800000 */
[----:B------:R-:W-:Y:S01]  /*3150*/  FMUL.FTZ R216, R216, R18 ;  /* 0x00000012d8d87220 */ /* 0x000fe20000410000 */
[--C-:B--2---:R-:W-:Y:S02]  /*3160*/  PRMT R199, RZ, 0x5410, R192.reuse ;  /* 0x00005410ffc77816 */ /* 0x104fe400000000c0 */
[----:B------:R-:W-:-:S03]  /*3170*/  PRMT R192, RZ, 0x7610, R192 ;  /* 0x00007610ffc07816 */ /* 0x000fc600000000c0 */
[----:B------:R-:W-:Y:S02]  /*3180*/  FFMA.FTZ R140, R196, R199, R140 ;  /* 0x000000c7c48c7223 */ /* 0x000fe4000001008c */
[----:B------:R-:W-:Y:S01]  /*3190*/  FFMA.FTZ R141, R197, R192, R141 ;  /* 0x000000c0c58d7223 */ /* 0x000fe2000001008d */
[----:B------:R-:W-:Y:S01]  /*31a0*/  PRMT R192, RZ, 0x5410, R193 ;  /* 0x00005410ffc07816 */ /* 0x000fe200000000c1 */
[----:B------:R-:W-:Y:S01]  /*31b0*/  FFMA.FTZ R199, R13, R200, R201 ;  /* 0x000000c80dc77223 */ /* 0x000fe200000100c9 */
[----:B------:R-:W-:-:S03]  /*31c0*/  PRMT R193, RZ, 0x7610, R193 ;  /* 0x00007610ffc17816 */ /* 0x000fc600000000c1 */
        /* <DEDUP_REMOVED lines=14> */
[C---:B------:R-:W-:Y:S01]  /*32b0*/  SEL R88, R192.reuse, R88, P1 ;  /* 0x00000058c0587207 */ /* 0x040fe20000800000 */
[-C--:B------:R-:W-:Y:S01]  /*32c0*/  FMUL.FTZ R192, R192, R18.reuse ;  /* 0x00000012c0c07220 */ /* 0x080fe20000410000 */
[C---:B------:R-:W-:Y:S01]  /*32d0*/  SEL R89, R202.reuse, R89, P1 ;  /* 0x00000059ca597207 */ /* 0x040fe20000800000 */
[----:B------:R-:W-:Y:S01]  /*32e0*/  FMUL.FTZ R202, R202, R18 ;  /* 0x00000012caca7220 */ /* 0x000fe20000410000 */
[C---:B------:R-:W-:Y:S01]  /*32f0*/  SEL R90, R203.reuse, R90, P1 ;  /* 0x0000005acb5a7207 */ /* 0x040fe20000800000 */
[----:B------:R-:W-:Y:S01]  /*3300*/  FMUL.FTZ R203, R203, R18 ;  /* 0x00000012cbcb7220 */ /* 0x000fe20000410000 */
[----:B------:R-:W-:-:S05]  /*3310*/  @P6 LEA.HI.X R199, R16, c[0x0][0x25c], RZ, 0x5, P0 ;  /* 0x0000970010c76a11 */ /* 0x000fca00000f2cff */
[----:B------:R-:W-:Y:S04]  /*3320*/  @P6 STG.E.128 [R198.64], R188 ;  /* 0x000000bcc6006986 */ /* 0x000fe8000c101d04 */
[----:B------:R1:W-:Y:S02]  /*3330*/  @P6 STG.E.128 [R198.64+0x10], R88 ;  /* 0x00001058c6006986 */ /* 0x0003e4000c101d04 */
[----:B-1----:R-:W-:Y:S02]  /*3340*/  FMUL.FTZ R198, R223, R18 ;  /* 0x00000012dfc67220 */ /* 0x002fe40000410000 */
[----:B------:R-:W-:Y:S02]  /*3350*/  FMUL.FTZ R199, R40, R196 ;  /* 0x000000c428c77220 */ /* 0x000fe40000410000 */
[----:B------:R-:W-:-:S02]  /*3360*/  FFMA.FTZ R143, R198, R193, R143 ;  /* 0x000000c1c68f7223 */ /* 0x000fc4000001008f */
[----:B------:R-:W-:Y:S02]  /*3370*/  FMUL.FTZ R196, R41, R197 ;  /* 0x000000c529c47220 */ /* 0x000fe40000410000 */
[----:B------:R-:W-:Y:S02]  /*3380*/  FMUL.FTZ R193, R42, R222 ;  /* 0x000000de2ac17220 */ /* 0x000fe40000410000 */
[----:B------:R-:W-:Y:S01]  /*3390*/  FMUL.FTZ R197, R43, R198 ;  /* 0x000000c62bc57220 */ /* 0x000fe20000410000 */
[----:B------:R-:W-:Y:S01]  /*33a0*/  F2FP.BF16.PACK_AB R196, R196, R199 ;  /* 0x000000c7c4c4723e */ /* 0x000fe200000010ff */
[----:B------:R-:W-:Y:S02]  /*33b0*/  FMUL.FTZ R198, R44, R192 ;  /* 0x000000c02cc67220 */ /* 0x000fe40000410000 */
[----:B------:R-:W-:Y:S01]  /*33c0*/  FMUL.FTZ R199, R46, R203 ;  /* 0x000000cb2ec77220 */ /* 0x000fe20000410000 */
[----:B------:R-:W-:Y:S02]  /*33d0*/  F2FP.BF16.PACK_AB R197, R197, R193 ;  /* 0x000000c1c5c5723e */ /* 0x000fe400000010ff */
[----:B------:R-:W-:-:S02]  /*33e0*/  PRMT R193, RZ, 0x5410, R194 ;  /* 0x00005410ffc17816 */ /* 0x000fc400000000c2 */
[----:B------:R-:W-:-:S03]  /*33f0*/  PRMT R194, RZ, 0x7610, R194 ;  /* 0x00007610ffc27816 */ /* 0x000fc600000000c2 */
[----:B------:R-:W-:Y:S02]  /*3400*/  FFMA.FTZ R144, R192, R193, R144 ;  /* 0x000000c1c0907223 */ /* 0x000fe40000010090 */
[----:B------:R-:W-:Y:S02]  /*3410*/  FMUL.FTZ R192, R47, R216 ;  /* 0x000000d82fc07220 */ /* 0x000fe40000410000 */
[----:B------:R-:W-:Y:S02]  /*3420*/  FMUL.FTZ R193, R45, R202 ;  /* 0x000000ca2dc17220 */ /* 0x000fe40000410000 */
[----:B------:R-:W-:Y:S01]  /*3430*/  FFMA.FTZ R145, R202, R194, R145 ;  /* 0x000000c2ca917223 */ /* 0x000fe20000010091 */
[----:B------:R-:W-:Y:S02]  /*3440*/  F2FP.BF16.PACK_AB R199, R192, R199 ;  /* 0x000000c7c0c7723e */ /* 0x000fe400000010ff */
[----:B------:R-:W-:Y:S02]  /*3450*/  LEA R192, P0, R16, c[0x0][0x248], 0x4 ;  /* 0x0000920010c07a11 */ /* 0x000fe400078020ff */
[----:B------:R-:W-:-:S02]  /*3460*/  F2FP.BF16.PACK_AB R198, R193, R198 ;  /* 0x000000c6c1c6723e */ /* 0x000fc400000010ff */
[C---:B------:R-:W-:Y:S02]  /*3470*/  LEA.HI.X R193, R16.reuse, c[0x0][0x24c], RZ, 0x4, P0 ;  /* 0x0000930010c17a11 */ /* 0x040fe400000f24ff */
[----:B------:R-:W-:-:S03]  /*3480*/  IADD3 R16, R16, 0x80, RZ ;  /* 0x0000008010107810 */ /* 0x000fc60007ffe0ff */
[----:B------:R1:W-:Y:S02]  /*3490*/  STG.E.128 [R192.64], R196 ;  /* 0x000000c4c0007986 */ /* 0x0003e4000c101d04 */
[--C-:B-1----:R-:W-:Y:S02]  /*34a0*/  PRMT R192, RZ, 0x5410, R195.reuse ;  /* 0x00005410ffc07816 */ /* 0x102fe400000000c3 */
[----:B------:R-:W-:-:S03]  /*34b0*/  PRMT R195, RZ, 0x7610, R195 ;  /* 0x00007610ffc37816 */ /* 0x000fc600000000c3 */
[----:B------:R-:W-:Y:S02]  /*34c0*/  FFMA.FTZ R146, R203, R192, R146 ;  /* 0x000000c0cb927223 */ /* 0x000fe40000010092 */
[----:B------:R-:W-:Y:S02]  /*34d0*/  FFMA.FTZ R147, R216, R195, R147 ;  /* 0x000000c3d8937223 */ /* 0x000fe40000010093 */
.L_x_5204:
[----:B------:R-:W-:Y:S05]  /*34e0*/  BSYNC B0 ;  /* 0x0000000000007941 */ /* 0x000fea0003800000 */
.L_x_5203:
[----:B------:R-:W-:Y:S01]  /*34f0*/  BSSY B0, `(.L_x_5205) ;  /* 0x000005f000007945 */ /* 0x000fe20003800000 */
[----:B------:R-:W-:Y:S05]  /*3500*/  @!P5 BRA `(.L_x_5206) ;  /* 0x000005d00000d947 */ /* 0x000fea0003800000 */
[----:B-1----:R-:W2:Y:S01]  /*3510*/  LDL R192, [R1+0xc] ;  /* 0x00000c0001c07983 */ /* 0x002ea20000100800 */
[----:B------:R-:W-:Y:S01]  /*3520*/  ISETP.NE.U32.AND P0, PT, RZ, c[0x0][0x218], PT ;  /* 0x00008600ff007a0c */ /* 0x000fe20003f05070 */
[-CC-:B------:R-:W-:Y:S01]  /*3530*/  FFMA.FTZ R197, R233, R200.reuse, R201.reuse ;  /* 0x000000c8e9c57223 */ /* 0x180fe200000100c9 */
[----:B------:R-:W-:Y:S01]  /*3540*/  ISETP.NE.U32.AND P1, PT, RZ, c[0x0][0x258], PT ;  /* 0x00009600ff007a0c */ /* 0x000fe20003f25070 */
[-CC-:B------:R-:W-:Y:S01]  /*3550*/  FFMA.FTZ R199, R231, R200.reuse, R201.reuse ;  /* 0x000000c8e7c77223 */ /* 0x180fe200000100c9 */
[----:B------:R-:W-:Y:S01]  /*3560*/  ISETP.NE.AND.EX P0, PT, RZ, c[0x0][0x21c], PT, P0 ;  /* 0x00008700ff007a0c */ /* 0x000fe20003f05300 */
        /* <DEDUP_REMOVED lines=11> */
[C---:B-----5:R-:W-:Y:S02]  /*3620*/  FMUL.FTZ R197, R17.reuse, R197 ;  /* 0x000000c511c57220 */ /* 0x060fe40000410000 */
        /* <DEDUP_REMOVED lines=17> */
[----:B------:R-:W-:Y:S01]  /*3740*/  FMUL.FTZ R202, R199, R18 ;  /* 0x00000012c7ca7220 */ /* 0x000fe20000410000 */
[----:B------:R-:W-:Y:S01]  /*3750*/  SEL R90, R193, R90, P1 ;  /* 0x0000005ac15a7207 */ /* 0x000fe20000800000 */
[----:B------:R-:W-:-:S02]  /*3760*/  FMUL.FTZ R203, R198, R18 ;  /* 0x00000012c6cb7220 */ /* 0x000fc40000410000 */
[-CC-:B--2---:R-:W-:Y:S02]  /*3770*/  FFMA.FTZ R196, R192, R200.reuse, R201.reuse ;  /* 0x000000c8c0c47223 */ /* 0x184fe400000100c9 */
[----:B------:R-:W-:Y:S02]  /*3780*/  FFMA.FTZ R192, R215, R200, R201 ;  /* 0x000000c8d7c07223 */ /* 0x000fe400000100c9 */
[----:B------:R-:W-:Y:S02]  /*3790*/  FADD.FTZ R196, R234, -R196 ;  /* 0x800000c4eac47221 */ /* 0x000fe40000010000 */
[----:B------:R-:W-:Y:S02]  /*37a0*/  FADD.FTZ R192, R214, -R192 ;  /* 0x800000c0d6c07221 */ /* 0x000fe40000010000 */
[C---:B------:R-:W-:Y:S02]  /*37b0*/  FMUL.FTZ R196, R17.reuse, R196 ;  /* 0x000000c411c47220 */ /* 0x040fe40000410000 */
[----:B------:R-:W-:-:S02]  /*37c0*/  FMUL.FTZ R192, R17, R192 ;  /* 0x000000c011c07220 */ /* 0x000fc40000410000 */
[----:B------:R-:W-:Y:S02]  /*37d0*/  @P0 FADD.FTZ R196, R24, R196 ;  /* 0x000000c418c40221 */ /* 0x000fe40000010000 */
[----:B------:R-:W-:Y:S02]  /*37e0*/  @P0 FADD.FTZ R192, R23, R192 ;  /* 0x000000c017c00221 */ /* 0x000fe40000010000 */
[----:B------:R-:W-:Y:S01]  /*37f0*/  FMUL.FTZ R201, R195, R18 ;  /* 0x00000012c3c97220 */ /* 0x000fe20000410000 */
[C---:B------:R-:W-:Y:S01]  /*3800*/  SEL R188, R196.reuse, R188, P1 ;  /* 0x000000bcc4bc7207 */ /* 0x040fe20000800000 */
[-C--:B------:R-:W-:Y:S01]  /*3810*/  FMUL.FTZ R196, R196, R18.reuse ;  /* 0x00000012c4c47220 */ /* 0x080fe20000410000 */
[----:B------:R-:W-:Y:S01]  /*3820*/  SEL R91, R192, R91, P1 ;  /* 0x0000005bc05b7207 */ /* 0x000fe20000800000 */
[-C--:B------:R-:W-:Y:S02]  /*3830*/  FMUL.FTZ R200, R194, R18.reuse ;  /* 0x00000012c2c87220 */ /* 0x080fe40000410000 */
[----:B------:R-:W-:-:S02]  /*3840*/  FMUL.FTZ R17, R193, R18 ;  /* 0x00000012c1117220 */ /* 0x000fc40000410000 */
        /* <DEDUP_REMOVED lines=11> */
[--C-:B------:R-:W-:Y:S02]  /*3900*/  PRMT R192, RZ, 0x5410, R193.reuse ;  /* 0x00005410ffc07816 */ /* 0x100fe400000000c1 */
[----:B------:R-:W-:Y:S02]  /*3910*/  PRMT R193, RZ, 0x7610, R193 ;  /* 0x00007610ffc17816 */ /* 0x000fe400000000c1 */
[----:B------:R-:W-:Y:S01]  /*3920*/  @P0 LEA.HI.X R199, R16, c[0x0][0x25c], RZ, 0x5, P1 ;  /* 0x0000970010c70a11 */ /* 0x000fe200008f2cff */
[----:B------:R-:W-:Y:S02]  /*3930*/  FFMA.FTZ R150, R202, R192, R150 ;  /* 0x000000c0ca967223 */ /* 0x000fe40000010096 */
[----:B------:R-:W-:Y:S02]  /*3940*/  FFMA.FTZ R151, R203, R193, R151 ;  /* 0x000000c1cb977223 */ /* 0x000fe40000010097 */
[----:B------:R-:W-:Y:S01]  /*3950*/  FMUL.FTZ R192, R48, R196 ;  /* 0x000000c430c07220 */ /* 0x000fe20000410000 */
[----:B------:R-:W-:Y:S01]  /*3960*/  @P0 STG.E.128 [R198.64], R188 ;  /* 0x000000bcc6000986 */ /* 0x000fe2000c101d04 */
[----:B------:R-:W-:-:S02]  /*3970*/  FMUL.FTZ R193, R49, R197 ;  /* 0x000000c531c17220 */ /* 0x000fc40000410000 */
[----:B------:R-:W-:Y:S01]  /*3980*/  FMUL.FTZ R197, R50, R202 ;  /* 0x000000ca32c57220 */ /* 0x000fe20000410000 */
[----:B------:R1:W-:Y:S02]  /*3990*/  @P0 STG.E.128 [R198.64+0x10], R88 ;  /* 0x00001058c6000986 */ /* 0x0003e4000c101d04 */
[----:B------:R-:W-:Y:S01]  /*39a0*/  F2FP.BF16.PACK_AB R196, R193, R192 ;  /* 0x000000c0c1c4723e */ /* 0x000fe200000010ff */
[----:B------:R-:W-:Y:S01]  /*39b0*/  FMUL.FTZ R193, R55, R18 ;  /* 0x0000001237c17220 */ /* 0x000fe20000410000 */
[----:B------:R-:W-:-:S05]  /*39c0*/  PRMT R192, RZ, 0x5410, R194 ;  /* 0x00005410ffc07816 */ /* 0x000fca00000000c2 */
[----:B------:R-:W-:Y:S02]  /*39d0*/  FFMA.FTZ R152, R201, R192, R152 ;  /* 0x000000c0c9987223 */ /* 0x000fe40000010098 */
[----:B------:R-:W-:Y:S02]  /*39e0*/  FMUL.FTZ R192, R54, R17 ;  /* 0x0000001136c07220 */ /* 0x000fe40000410000 */
[----:B-1----:R-:W-:Y:S02]  /*39f0*/  FMUL.FTZ R198, R51, R203 ;  /* 0x000000cb33c67220 */ /* 0x002fe40000410000 */
[----:B------:R-:W-:-:S03]  /*3a00*/  FMUL.FTZ R199, R53, R200 ;  /* 0x000000c835c77220 */ /* 0x000fc60000410000 */
[----:B------:R-:W-:Y:S01]  /*3a10*/  F2FP.BF16.PACK_AB R197, R198, R197 ;  /* 0x000000c5c6c5723e */ /* 0x000fe200000010ff */
[----:B------:R-:W-:-:S05]  /*3a20*/  FMUL.FTZ R198, R52, R201 ;  /* 0x000000c934c67220 */ /* 0x000fca0000410000 */
[----:B------:R-:W-:Y:S02]  /*3a30*/  F2FP.BF16.PACK_AB R198, R199, R198 ;  /* 0x000000c6c7c6723e */ /* 0x000fe400000010ff */
[----:B------:R-:W-:Y:S02]  /*3a40*/  F2FP.BF16.PACK_AB R199, R193, R192 ;  /* 0x000000c0c1c7723e */ /* 0x000fe400000010ff */
[----:B------:R-:W-:-:S04]  /*3a50*/  LEA R192, P0, R16, c[0x0][0x248], 0x4 ;  /* 0x0000920010c07a11 */ /* 0x000fc800078020ff */
[----:B------:R-:W-:Y:S02]  /*3a60*/  LEA.HI.X R193, R16, c[0x0][0x24c], RZ, 0x4, P0 ;  /* 0x0000930010c17a11 */ /* 0x000fe400000f24ff */
[----:B------:R-:W-:-:S03]  /*3a70*/  PRMT R16, RZ, 0x7610, R194 ;  /* 0x00007610ff107816 */ /* 0x000fc600000000c2 */
[----:B------:R1:W-:Y:S02]  /*3a80*/  STG.E.128 [R192.64], R196 ;  /* 0x000000c4c0007986 */ /* 0x0003e4000c101d04 */
[----:B------:R-:W-:Y:S01]  /*3a90*/  FFMA.FTZ R153, R200, R16, R153 ;  /* 0x00000010c8997223 */ /* 0x000fe20000010099 */
[----:B------:R-:W-:-:S05]  /*3aa0*/  PRMT R16, RZ, 0x5410, R195 ;  /* 0x00005410ff107816 */ /* 0x000fca00000000c3 */
[----:B------:R-:W-:Y:S01]  /*3ab0*/  FFMA.FTZ R154, R17, R16, R154 ;  /* 0x00000010119a7223 */ /* 0x000fe2000001009a */
[----:B------:R-:W-:-:S05]  /*3ac0*/  PRMT R16, RZ, 0x7610, R195 ;  /* 0x00007610ff107816 */ /* 0x000fca00000000c3 */
[----:B------:R-:W-:Y:S02]  /*3ad0*/  FFMA.FTZ R155, R18, R16, R155 ;  /* 0x00000010129b7223 */ /* 0x000fe4000001009b */
.L_x_5206:
[----:B------:R-:W-:Y:S05]  /*3ae0*/  BSYNC B0 ;  /* 0x0000000000007941 */ /* 0x000fea0003800000 */
.L_x_5205:
[----:B------:R-:W2:Y:S01]  /*3af0*/  LDL.LU R16, [R1+0x20] ;  /* 0x0000200001107983 */ /* 0x000ea20000300800 */
[----:B------:R-:W-:-:S04]  /*3b00*/  IADD3 R0, R0, c[0x0][0x160], RZ ;  /* 0x0000580000007a10 */ /* 0x000fc80007ffe0ff */
[----:B------:R-:W-:Y:S02]  /*3b10*/  ISETP.GE.AND P0, PT, R0, c[0x0][0x164], PT ;  /* 0x0000590000007a0c */ /* 0x000fe40003f06270 */
[----:B--2---:R-:W-:-:S04]  /*3b20*/  LOP3.LUT P1, RZ, R16, 0xff, RZ, 0xc0, !PT ;  /* 0x000000ff10ff7812 */ /* 0x004fc8000782c0ff */
[----:B------:R-:W-:-:S05]  /*3b30*/  SEL R16, RZ, 0x1, P1 ;  /* 0x00000001ff107807 */ /* 0x000fca0000800000 */
[----:B------:R2:W-:Y:S02]  /*3b40*/  STL.S16 [R1+0x20], R16 ;  /* 0x0000201001007387 */ /* 0x0005e40000100600 */
[----:B012--5:R-:W-:Y:S01]  /*3b50*/  @P0 CALL.REL.NOINC `(.L_x_5188) ;  /* 0x0000001000000944 */ /* 0x027fe20003c00000 */
[----:B------:R-:W-:Y:S05]  /*3b60*/  BRA `(.L_x_5207) ;  /* 0xffffcc9000007947 */ /* 0x000fea000383ffff */
.L_x_5188:
        /* <DEDUP_REMOVED lines=8> */
[----:B------:R-:W-:-:S05]  /*3bf0*/  MOV R7, 0x20 ;  /* 0x0000002000077802 */ /* 0x000fca0000000f00 */
        /* <DEDUP_REMOVED lines=10> */
.L_x_5209:
[----:B------:R-:W-:Y:S05]  /*3ca0*/  BSYNC B0 ;  /* 0x0000000000007941 */ /* 0x000fea0003800000 */
.L_x_5208:
        /* <DEDUP_REMOVED lines=13> */
.L_x_5211:
[----:B------:R-:W-:Y:S05]  /*3d80*/  BSYNC B0 ;  /* 0x0000000000007941 */ /* 0x000fea0003800000 */
.L_x_5210:
        /* <DEDUP_REMOVED lines=13> */
.L_x_5213:
[----:B------:R-:W-:Y:S05]  /*3e60*/  BSYNC B0 ;  /* 0x0000000000007941 */ /* 0x000fea0003800000 */
.L_x_5212:
        /* <DEDUP_REMOVED lines=12> */
.L_x_5197:
[----:B------:R-:W-:Y:S01]  /*3f30*/  HFMA2.MMA R194, -RZ, RZ, 0, 9.5367431640625e-07 ;  /* 0x00000010ffc27435 */ /* 0x000fe200000001ff */
[----:B------:R-:W-:-:S02]  /*3f40*/  MOV R193, R224 ;  /* 0x000000e000c17202 */ /* 0x000fc40000000f00 */
[----:B------:R-:W-:Y:S02]  /*3f50*/  MOV R201, 0x1f ;  /* 0x0000001f00c97802 */ /* 0x000fe40000000f00 */
[----:B------:R-:W-:Y:S02]  /*3f60*/  MOV R200, 0xffffffff ;  /* 0xffffffff00c87802 */ /* 0x000fe40000000f00 */
[----:B------:R-:W-:Y:S02]  /*3f70*/  MOV R192, 0x3f90 ;  /* 0x00003f9000c07802 */ /* 0x000fe40000000f00 */
[----:B-----5:R-:W-:Y:S05]  /*3f80*/  CALL.REL.NOINC `($__internal_84_$__cuda_sm70_shflsync_down_p) ;  /* 0x0000046000007944 */ /* 0x020fea0003c00000 */
[----:B-1----:R-:W-:Y:S01]  /*3f90*/  MOV R195, R194 ;  /* 0x000000c200c37202 */ /* 0x002fe20000000f00 */
[----:B------:R-:W-:Y:S05]  /*3fa0*/  BRA `(.L_x_5214) ;  /* 0xffffdfa000007947 */ /* 0x000fea000383ffff */
.L_x_5198:
[----:B------:R-:W-:Y:S01]  /*3fb0*/  HFMA2.MMA R194, -RZ, RZ, 0, 9.5367431640625e-07 ;  /* 0x00000010ffc27435 */ /* 0x000fe200000001ff */
[----:B------:R-:W-:Y:S02]  /*3fc0*/  MOV R193, R222 ;  /* 0x000000de00c17202 */ /* 0x000fe40000000f00 */
[----:B------:R-:W-:Y:S02]  /*3fd0*/  MOV R201, 0x1f ;  /* 0x0000001f00c97802 */ /* 0x000fe40000000f00 */
[----:B------:R-:W-:-:S02]  /*3fe0*/  MOV R200, 0xffffffff ;  /* 0xffffffff00c87802 */ /* 0x000fc40000000f00 */
[----:B------:R-:W-:Y:S02]  /*3ff0*/  MOV R192, 0x4010 ;  /* 0x0000401000c07802 */ /* 0x000fe40000000f00 */
[----:B01---5:R-:W-:Y:S05]  /*4000*/  CALL.REL.NOINC `($__internal_84_$__cuda_sm70_shflsync_down_p) ;  /* 0x000003e000007944 */ /* 0x023fea0003c00000 */
[----:B------:R-:W-:Y:S01]  /*4010*/  FADD.FTZ R195, R195, R224 ;  /* 0x000000e0c3c37221 */ /* 0x000fe20000010000 */
[----:B------:R-:W-:Y:S01]  /*4020*/  MOV R201, 0x1f ;  /* 0x0000001f00c97802 */ /* 0x000fe20000000f00 */
[----:B-1----:R-:W-:Y:S01]  /*4030*/  FADD.FTZ R197, R222, R194 ;  /* 0x000000c2dec57221 */ /* 0x002fe20000010000 */
[----:B------:R-:W-:Y:S01]  /*4040*/  HFMA2.MMA R194, -RZ, RZ, 0, 4.76837158203125e-07 ;  /* 0x00000008ffc27435 */ /* 0x000fe200000001ff */
[----:B------:R-:W-:Y:S02]  /*4050*/  MOV R200, 0xffffffff ;  /* 0xffffffff00c87802 */ /* 0x000fe40000000f00 */
[----:B------:R-:W-:Y:S02]  /*4060*/  MOV R193, R195 ;  /* 0x000000c300c17202 */ /* 0x000fe40000000f00 */
[----:B------:R-:W-:Y:S02]  /*4070*/  MOV R192, 0x4090 ;  /* 0x0000409000c07802 */ /* 0x000fe40000000f00 */
[----:B------:R-:W-:Y:S05]  /*4080*/  CALL.REL.NOINC `($__internal_84_$__cuda_sm70_shflsync_down_p) ;  /* 0x0000036000007944 */ /* 0x000fea0003c00000 */
[----:B-1----:R-:W-:Y:S01]  /*4090*/  MOV R198, R194 ;  /* 0x000000c200c67202 */ /* 0x002fe20000000f00 */
[----:B------:R-:W-:Y:S01]  /*40a0*/  HFMA2.MMA R194, -RZ, RZ, 0, 4.76837158203125e-07 ;  /* 0x00000008ffc27435 */ /* 0x000fe200000001ff */
[----:B------:R-:W-:-:S02]  /*40b0*/  MOV R193, R197 ;  /* 0x000000c500c17202 */ /* 0x000fc40000000f00 */
[----:B------:R-:W-:Y:S02]  /*40c0*/  MOV R201, 0x1f ;  /* 0x0000001f00c97802 */ /* 0x000fe40000000f00 */
[----:B------:R-:W-:Y:S02]  /*40d0*/  MOV R200, 0xffffffff ;  /* 0xffffffff00c87802 */ /* 0x000fe40000000f00 */
[----:B------:R-:W-:Y:S02]  /*40e0*/  MOV R192, 0x4100 ;  /* 0x0000410000c07802 */ /* 0x000fe40000000f00 */
[----:B------:R-:W-:Y:S05]  /*40f0*/  CALL.REL.NOINC `($__internal_84_$__cuda_sm70_shflsync_down_p) ;  /* 0x000002f000007944 */ /* 0x000fea0003c00000 */
[----:B------:R-:W-:Y:S01]  /*4100*/  FADD.FTZ R195, R198, R195 ;  /* 0x000000c3c6c37221 */ /* 0x000fe20000010000 */
[----:B------:R-:W-:Y:S01]  /*4110*/  MOV R201, 0x1f ;  /* 0x0000001f00c97802 */ /* 0x000fe20000000f00 */
[----:B-1----:R-:W-:Y:S01]  /*4120*/  FADD.FTZ R197, R197, R194 ;  /* 0x000000c2c5c57221 */ /* 0x002fe20000010000 */
[----:B------:R-:W-:Y:S01]  /*4130*/  HFMA2.MMA R194, -RZ, RZ, 0, 2.384185791015625e-07 ;  /* 0x00000004ffc27435 */ /* 0x000fe200000001ff */
[----:B------:R-:W-:Y:S02]  /*4140*/  MOV R200, 0xffffffff ;  /* 0xffffffff00c87802 */ /* 0x000fe40000000f00 */
[----:B------:R-:W-:-:S02]  /*4150*/  MOV R193, R195 ;  /* 0x000000c300c17202 */ /* 0x000fc40000000f00 */
[----:B------:R-:W-:Y:S02]  /*4160*/  MOV R192, 0x4180 ;  /* 0x0000418000c07802 */ /* 0x000fe40000000f00 */
[----:B------:R-:W-:Y:S05]  /*4170*/  CALL.REL.NOINC `($__internal_84_$__cuda_sm70_shflsync_down_p) ;  /* 0x0000027000007944 */ /* 0x000fea0003c00000 */
[----:B-1----:R-:W-:Y:S01]  /*4180*/  MOV R198, R194 ;  /* 0x000000c200c67202 */ /* 0x002fe20000000f00 */
[----:B------:R-:W-:Y:S01]  /*4190*/  HFMA2.MMA R194, -RZ, RZ, 0, 2.384185791015625e-07 ;  /* 0x00000004ffc27435 */ /* 0x000fe200000001ff */
[----:B------:R-:W-:Y:S02]  /*41a0*/  MOV R193, R197 ;  /* 0x000000c500c17202 */ /* 0x000fe40000000f00 */
[----:B------:R-:W-:Y:S02]  /*41b0*/  MOV R201, 0x1f ;  /* 0x0000001f00c97802 */ /* 0x000fe40000000f00 */
[----:B------:R-:W-:Y:S02]  /*41c0*/  MOV R200, 0xffffffff ;  /* 0xffffffff00c87802 */ /* 0x000fe40000000f00 */
[----:B------:R-:W-:Y:S02]  /*41d0*/  MOV R192, 0x41f0 ;  /* 0x000041f000c07802 */ /* 0x000fe40000000f00 */
[----:B------:R-:W-:Y:S05]  /*41e0*/  CALL.REL.NOINC `($__internal_84_$__cuda_sm70_shflsync_down_p) ;  /* 0x0000020000007944 */ /* 0x000fea0003c00000 */
[----:B------:R-:W-:Y:S01]  /*41f0*/  FADD.FTZ R195, R198, R195 ;  /* 0x000000c3c6c37221 */ /* 0x000fe20000010000 */
[----:B------:R-:W-:Y:S01]  /*4200*/  MOV R201, 0x1f ;  /* 0x0000001f00c97802 */ /* 0x000fe20000000f00 */
[----:B-1----:R-:W-:Y:S01]  /*4210*/  FADD.FTZ R197, R197, R194 ;  /* 0x000000c2c5c57221 */ /* 0x002fe20000010000 */
[----:B------:R-:W-:Y:S01]  /*4220*/  HFMA2.MMA R194, -RZ, RZ, 0, 1.1920928955078125e-07 ;  /* 0x00000002ffc27435 */ /* 0x000fe200000001ff */
[----:B------:R-:W-:-:S02]  /*4230*/  MOV R200, 0xffffffff ;  /* 0xffffffff00c87802 */ /* 0x000fc40000000f00 */
[----:B------:R-:W-:Y:S02]  /*4240*/  MOV R193, R195 ;  /* 0x000000c300c17202 */ /* 0x000fe40000000f00 */
[----:B------:R-:W-:Y:S02]  /*4250*/  MOV R192, 0x4270 ;  /* 0x0000427000c07802 */ /* 0x000fe40000000f00 */
[----:B------:R-:W-:Y:S05]  /*4260*/  CALL.REL.NOINC `($__internal_84_$__cuda_sm70_shflsync_down_p) ;  /* 0x0000018000007944 */ /* 0x000fea0003c00000 */
[----:B-1----:R-:W-:Y:S01]  /*4270*/  MOV R198, R194 ;  /* 0x000000c200c67202 */ /* 0x002fe20000000f00 */
[----:B------:R-:W-:Y:S01]  /*4280*/  HFMA2.MMA R194, -RZ, RZ, 0, 1.1920928955078125e-07 ;  /* 0x00000002ffc27435 */ /* 0x000fe200000001ff */
[----:B------:R-:W-:Y:S02]  /*4290*/  MOV R193, R197 ;  /* 0x000000c500c17202 */ /* 0x000fe40000000f00 */
[----:B------:R-:W-:Y:S02]  /*42a0*/  MOV R201, 0x1f ;  /* 0x0000001f00c97802 */ /* 0x000fe40000000f00 */
[----:B------:R-:W-:Y:S02]  /*42b0*/  MOV R200, 0xffffffff ;  /* 0xffffffff00c87802 */ /* 0x000fe40000000f00 */
[----:B------:R-:W-:-:S02]  /*42c0*/  MOV R192, 0x42e0 ;  /* 0x000042e000c07802 */ /* 0x000fc40000000f00 */
[----:B------:R-:W-:Y:S05]  /*42d0*/  CALL.REL.NOINC `($__internal_84_$__cuda_sm70_shflsync_down_p) ;  /* 0x0000011000007944 */ /* 0x000fea0003c00000 */
[----:B------:R-:W-:Y:S01]  /*42e0*/  FADD.FTZ R198, R198, R195 ;  /* 0x000000c3c6c67221 */ /* 0x000fe20000010000 */
[----:B------:R-:W-:Y:S01]  /*42f0*/  MOV R201, 0x1f ;  /* 0x0000001f00c97802 */ /* 0x000fe20000000f00 */
[----:B-1----:R-:W-:Y:S01]  /*4300*/  FADD.FTZ R195, R197, R194 ;  /* 0x000000c2c5c37221 */ /* 0x002fe20000010000 */
[----:B------:R-:W-:Y:S01]  /*4310*/  HFMA2.MMA R194, -RZ, RZ, 0, 5.9604644775390625e-08 ;  /* 0x00000001ffc27435 */ /* 0x000fe200000001ff */
[----:B------:R-:W-:-:S02]  /*4320*/  MOV R200, 0xffffffff ;  /* 0xffffffff00c87802 */ /* 0x000fc40000000f00 */
[----:B------:R-:W-:Y:S02]  /*4330*/  MOV R193, R198 ;  /* 0x000000c600c17202 */ /* 0x000fe40000000f00 */
[----:B------:R-:W-:Y:S02]  /*4340*/  MOV R192, 0x4360 ;  /* 0x0000436000c07802 */ /* 0x000fe40000000f00 */
[----:B------:R-:W-:Y:S05]  /*4350*/  CALL.REL.NOINC `($__internal_84_$__cuda_sm70_shflsync_down_p) ;  /* 0x0000009000007944 */ /* 0x000fea0003c00000 */
[----:B-1----:R-:W-:Y:S01]  /*4360*/  MOV R197, R194 ;  /* 0x000000c200c57202 */ /* 0x002fe20000000f00 */
[----:B------:R-:W-:Y:S01]  /*4370*/  HFMA2.MMA R194, -RZ, RZ, 0, 5.9604644775390625e-08 ;  /* 0x00000001ffc27435 */ /* 0x000fe200000001ff */
[----:B------:R-:W-:Y:S02]  /*4380*/  MOV R193, R195 ;  /* 0x000000c300c17202 */ /* 0x000fe40000000f00 */
[----:B------:R-:W-:Y:S02]  /*4390*/  MOV R201, 0x1f ;  /* 0x0000001f00c97802 */ /* 0x000fe40000000f00 */
[----:B------:R-:W-:Y:S02]  /*43a0*/  MOV R200, 0xffffffff ;  /* 0xffffffff00c87802 */ /* 0x000fe40000000f00 */
[----:B------:R-:W-:-:S02]  /*43b0*/  MOV R192, 0x43d0 ;  /* 0x000043d000c07802 */ /* 0x000fc40000000f00 */
[----:B------:R-:W-:Y:S05]  /*43c0*/  CALL.REL.NOINC `($__internal_84_$__cuda_sm70_shflsync_down_p) ;  /* 0x0000002000007944 */ /* 0x000fea0003c00000 */
[----:B-1----:R-:W-:Y:S01]  /*43d0*/  MOV R193, R194 ;  /* 0x000000c200c17202 */ /* 0x002fe20000000f00 */
[----:B------:R-:W-:Y:S05]  /*43e0*/  BRA `(.L_x_5215) ;  /* 0xffffdc8000007947 */ /* 0x000fea000383ffff */
        .weak           $__internal_84_$__cuda_sm70_shflsync_down_p
        .type           $__internal_84_$__cuda_sm70_shflsync_down_p,@function
        .size           $__internal_84_$__cuda_sm70_shflsync_down_p,(.L_x_11818 - $__internal_84_$__cuda_sm70_shflsync_down_p)
$__internal_84_$__cuda_sm70_shflsync_down_p:
[----:B------:R-:W-:Y:S04]  /*43f0*/  WARPSYNC R200 ;  /* 0x000000c800007348 */ /* 0x000fe80003800000 */
[----:B------:R0:W1:Y:S02]  /*4400*/  SHFL.DOWN PT, R194, R193, R194, R201 ;  /* 0x080000c2c1c27389 */ /* 0x00006400000e00c9 */
[----:B0-----:R-:W-:-:S06]  /*4410*/  HFMA2.MMA R193, -RZ, RZ, 0, 0 ;  /* 0x00000000ffc17435 */ /* 0x001fcc00000001ff */
[----:B------:R-:W-:Y:S05]  /*4420*/  RET.REL.NODEC R192 `(_ZN10layer_norm13ln_bwd_kernelINS_13Kernel_traitsIf13__nv_bfloat16fS2_fjLj4096ELj1ELj1ELj4ELj16ENS_18Kernel_traits_baseILj4096EfS2_fS2_fjLj128EEEEELb0ELb1ELb0ELb0EEEvNS_9BwdParamsE) ;  /* 0xffffbbd0c0007950 */ /* 0x000fea0003c3ffff */
.L_x_5216:
        /* <DEDUP_REMOVED lines=13> */
.L_x_11818:


//--------------------- .text._ZN10layer_norm13ln_bwd_kernelINS_13Kernel_traitsIf13__nv_bfloat16fS2_fjLj4096ELj1ELj1ELj4ELj16ENS_18Kernel_traits_baseILj4096EfS2_fS2_fjLj128EEEEELb0ELb1ELb0ELb1EEEvNS_9BwdParamsE --------------------------
	.section	.text._ZN10layer_norm13ln_bwd_kernelINS_13Kernel_traitsIf13__nv_bfloat16fS2_fjLj4096ELj1ELj1ELj4ELj16ENS_18Kernel_traits_baseILj4096EfS2_fS2_fjLj128EEEEELb0ELb1ELb0ELb1EEEvNS_9BwdParamsE,"ax",@progbits
	.sectioninfo	@"SHI_REGISTERS=255"
	.align	128
        .global         _ZN10layer_norm13ln_bwd_kernelINS_13Kernel_traitsIf13__nv_bfloat16fS2_fjLj4096ELj1ELj1ELj4ELj16ENS_18Kernel_traits_baseILj4096EfS2_fS2_fjLj128EEEEELb0ELb1ELb0ELb1EEEvNS_9BwdParamsE
        .type           _ZN10layer_norm13ln_bwd_kernelINS_13Kernel_traitsIf13__nv_bfloat16fS2_fjLj4096ELj1ELj1ELj4ELj16ENS_18Kernel_traits_baseILj4096EfS2_fS2_fjLj128EEEEELb0ELb1ELb0ELb1EEEvNS_9BwdParamsE,@function
        .size           _ZN10layer_norm13ln_bwd_kernelINS_13Kernel_traitsIf13__nv_bfloat16fS2_fjLj4096ELj1ELj1ELj4ELj16ENS_18Kernel_traits_baseILj4096EfS2_fS2_fjLj128EEEEELb0ELb1ELb0ELb1EEEvNS_9BwdParamsE,(.L_x_11819 - _ZN10layer_norm13ln_bwd_kernelINS_13Kernel_traitsIf13__nv_bfloat16fS2_fjLj4096ELj1ELj1ELj4ELj16ENS_18Kernel_traits_baseILj4096EfS2_fS2_fjLj128EEEEELb0ELb1ELb0ELb1EEEvNS_9BwdParamsE)
        .other          _ZN10layer_norm13ln_bwd_kernelINS_13Kernel_traitsIf13__nv_bfloat16fS2_fjLj4096ELj1ELj1ELj4ELj16ENS_18Kernel_traits_baseILj4096EfS2_fS2_fjLj128EEEEELb0ELb1ELb0ELb1EEEvNS_9BwdParamsE,@"STO_CUDA_ENTRY STV_DEFAULT"
_ZN10layer_norm13ln_bwd_kernelINS_13Kernel_traitsIf13__nv_bfloat16fS2_fjLj4096ELj1ELj1ELj4ELj16ENS_18Kernel_traits_baseILj4096EfS2_fS2_fjLj128EEEEELb0ELb1ELb0ELb1EEEvNS_9BwdParamsE:
.text._ZN10layer_norm13ln_bwd_kernelINS_13Kernel_traitsIf13__nv_bfloat16fS2_fjLj4096ELj1ELj1ELj4ELj16ENS_18Kernel_traits_baseILj4096EfS2_fS2_fjLj128EEEEELb0ELb1ELb0ELb1EEEvNS_9BwdParamsE:
        /* <DEDUP_REMOVED lines=57> */
.L_x_5217:
        /* <DEDUP_REMOVED lines=42> */
[----:B------:R-:W-:Y:S01]  /*0630*/  HFMA2.MMA R197, -RZ, RZ, 0, 0 ;  /* 0x00000000ffc57435 */ /* 0x000fe200000001ff */
        /* <DEDUP_REMOVED lines=16> */
[----:B------:R-:W-:Y:S01]  /*0740*/  CS2R R194, SRZ ;  /* 0x0000000000c27805 */ /* 0x000fe2000001ff00 */
[----:B------:R-:W-:Y:S01]  /*0750*/  MOV R193, RZ ;  /* 0x000000ff00c17202 */ /* 0x000fe20000000f00 */
        /* <DEDUP_REMOVED lines=18> */
[----:B-1----:R-:W-:Y:S01]  /*0880*/  CS2R R2, SRZ ;  /* 0x0000000000027805 */ /* 0x002fe2000001ff00 */
[----:B------:R-:W-:Y:S01]  /*0890*/  CS2R R182, SRZ ;  /* 0x0000000000b67805 */ /* 0x000fe2000001ff00 */
[----:B------:R2:W5:Y:S01]  /*08a0*/  LDG.E.128 R48, [R4.64+0x1000] ;  /* 0x0010000404307981 */ /* 0x000562000c1e1d00 */
[----:B------:R-:W-:Y:S01]  /*08b0*/  CS2R R184, SRZ ;  /* 0x0000000000b87805 */ /* 0x000fe2000001ff00 */
[----:B------:R-:W-:-:S02]  /*08c0*/  CS2R R186, SRZ ;  /* 0x0000000000ba7805 */ /* 0x000fc4000001ff00 */
[----:B------:R2:W5:Y:S04]  /*08d0*/  LDG.E.128 R44, [R4.64+0x1010] ;  /* 0x00101004042c7981 */ /* 0x000568000c1e1d00 */
[----:B------:R2:W5:Y:S04]  /*08e0*/  LDG.E.128 R40, [R4.64+0x2000] ;  /* 0x0020000404287981 */ /* 0x000568000c1e1d00 */
[----:B------:R2:W5:Y:S04]  /*08f0*/  LDG.E.128 R36, [R4.64+0x2010] ;  /* 0x0020100404247981 */ /* 0x000568000c1e1d00 */
[----:B------:R2:W5:Y:S04]  /*0900*/  LDG.E.128 R32, [R4.64+0x3000] ;  /* 0x0030000404207981 */ /* 0x000568000c1e1d00 */
[----:B------:R2:W5:Y:S02]  /*0910*/  LDG.E.128 R28, [R4.64+0x3010] ;  /* 0x00301004041c7981 */ /* 0x000564000c1e1d00 */
[----:B0-2---:R-:W-:-:S02]  /*0920*/  CS2R R4, SRZ ;  /* 0x0000000000047805 */ /* 0x005fc4000001ff00 */
.L_x_5222:
[----:B------:R-:W0:Y:S01]  /*0930*/  S2R R219, SR_TID.X ;  /* 0x0000000000db7919 */ /* 0x000e220000002100 */
[----:B------:R-:W-:Y:S01]  /*0940*/  ISETP.NE.U32.AND P0, PT, RZ, c[0x0][0x1c0], PT ;  /* 0x00007000ff007a0c */ /* 0x000fe20003f05070 */
[----:B------:R-:W-:Y:S01]  /*0950*/  IMAD R132, R0, c[0x0][0x168], RZ ;  /* 0x00005a0000847a24 */ /* 0x000fe200078e02ff */
[----:B------:R-:W-:-:S02]  /*0960*/  MOV R200, 0x4 ;  /* 0x0000000400c87802 */ /* 0x000fc40000000f00 */
[----:B------:R-:W-:Y:S02]  /*0970*/  ISETP.NE.AND.EX P0, PT, RZ, c[0x0][0x1c4], PT, P0 ;  /* 0x00007100ff007a0c */ /* 0x000fe40003f05300 */
[----:B------:R-:W-:Y:S01]  /*0980*/  SHF.R.S32.HI R133, RZ, 0x1f, R132 ;  /* 0x0000001fff857819 */ /* 0x000fe20000011484 */
[C---:B------:R-:W-:Y:S01]  /*0990*/  IMAD.WIDE R134, R0.reuse, R200, c[0x0][0x1a0] ;  /* 0x0000680000867625 */ /* 0x040fe200078e02c8 */
[----:B------:R-:W-:Y:S02]  /*09a0*/  SHF.R.S32.HI R137, RZ, 0x1f, R0 ;  /* 0x0000001fff897819 */ /* 0x000fe40000011400 */
[----:B------:R-:W-:Y:S02]  /*09b0*/  LEA.HI R133, R133, R132, RZ, 0x3 ;  /* 0x0000008485857211 */ /* 0x000fe400078f18ff */
[----:B------:R-:W-:Y:S01]  /*09c0*/  MOV R204, 0x20 ;  /* 0x0000002000cc7802 */ /* 0x000fe20000000f00 */
[----:B------:R1:W2:Y:S04]  /*09d0*/  LDG.E R211, [R134.64] ;  /* 0x0000000486d37981 */ /* 0x0002a8000c1e1900 */
[----:B------:R-:W-:-:S02]  /*09e0*/  @P0 LEA R132, P1, R0, c[0x0][0x1c0], 0x1 ;  /* 0x0000700000840a11 */ /* 0x000fc400078208ff */
[----:B0-----:R-:W-:-:S04]  /*09f0*/  LOP3.LUT R196, R219, 0x7f, RZ, 0xc0, !PT ;  /* 0x0000007fdbc47812 */ /* 0x001fc800078ec0ff */
[----:B------:R-:W-:Y:S02]  /*0a00*/  LEA.HI.SX32 R196, R133, R196, 0x1d ;  /* 0x000000c485c47211 */ /* 0x000fe400078feaff */
[----:B------:R-:W-:Y:S02]  /*0a10*/  @P0 LEA.HI.X R133, R0, c[0x0][0x1c4], R137, 0x1, P1 ;  /* 0x0000710000850a11 */ /* 0x000fe400008f0c89 */
[C---:B------:R-:W-:Y:S02]  /*0a20*/  IADD3 R208, R196.reuse, 0x80, RZ ;  /* 0x00000080c4d07810 */ /* 0x040fe40007ffe0ff */
[C---:B------:R-:W-:Y:S02]  /*0a30*/  IADD3 R207, R196.reuse, 0x100, RZ ;  /* 0x00000100c4cf7810 */ /* 0x040fe40007ffe0ff */
[C---:B------:R-:W-:Y:S01]  /*0a40*/  IADD3 R190, R196.reuse, 0x180, RZ ;  /* 0x00000180c4be7810 */ /* 0x040fe20007ffe0ff */
[-C--:B------:R-:W-:Y:S01]  /*0a50*/  IMAD.WIDE.U32 R140, R196, R204.reuse, c[0x0][0x188] ;  /* 0x00006200c48c7625 */ /* 0x080fe200078e00cc */
[----:B------:R-:W-:Y:S01]  /*0a60*/  MOV R176, 0x10 ;  /* 0x0000001000b07802 */ /* 0x000fe20000000f00 */
[----:B------:R1:W3:Y:S02]  /*0a70*/  @P0 LDG.E.U16 R210, [R132.64] ;  /* 0x0000000484d20981 */ /* 0x0002e4000c1e1500 */
[----:B------:R-:W-:-:S04]  /*0a80*/  IMAD.WIDE.U32 R148, R208, R204, c[0x0][0x188] ;  /* 0x00006200d0947625 */ /* 0x000fc800078e00cc */
[CC--:B------:R-:W-:Y:S01]  /*0a90*/  IMAD.WIDE.U32 R156, R207.reuse, R204.reuse, c[0x0][0x188] ;  /* 0x00006200cf9c7625 */ /* 0x0c0fe200078e00cc */
[----:B------:R0:W4:Y:S03]  /*0aa0*/  LDG.E.128 R144, [R148.64] ;  /* 0x0000000494907981 */ /* 0x000126000c1e1d00 */
[----:B------:R-:W-:Y:S01]  /*0ab0*/  IMAD.WIDE.U32 R164, R190, R204, c[0x0][0x188] ;  /* 0x00006200bea47625 */ /* 0x000fe200078e00cc */
[----:B-1----:R1:W3:Y:S03]  /*0ac0*/  LDG.E.128 R132, [R140.64] ;  /* 0x000000048c847981 */ /* 0x0022e6000c1e1d00 */
[-C--:B------:R-:W-:Y:S01]  /*0ad0*/  IMAD.WIDE.U32 R168, R208, R176.reuse, c[0x0][0x208] ;  /* 0x00008200d0a87625 */ /* 0x080fe200078e00b0 */
[----:B------:R1:W3:Y:S03]  /*0ae0*/  LDG.E.128 R152, [R156.64] ;  /* 0x000000049c987981 */ /* 0x0002e6000c1e1d00 */
[-C--:B------:R-:W-:Y:S01]  /*0af0*/  IMAD.WIDE.U32 R172, R207, R176.reuse, c[0x0][0x208] ;  /* 0x00008200cfac7625 */ /* 0x080fe200078e00b0 */
[----:B0-----:R-:W3:Y:S04]  /*0b00*/  LDG.E.128 R148, [R148.64+0x10] ;  /* 0x0000100494947981 */ /* 0x001ee8000c1e1d00 */
[----:B-1----:R-:W3:Y:S04]  /*0b10*/  LDG.E.128 R140, [R140.64+0x10] ;  /* 0x000010048c8c7981 */ /* 0x002ee8000c1e1d00 */
[----:B------:R0:W3:Y:S04]  /*0b20*/  LDG.E.128 R160, [R164.64] ;  /* 0x00000004a4a07981 */ /* 0x0000e8000c1e1d00 */
[----:B------:R-:W3:Y:S04]  /*0b30*/  LDG.E.128 R156, [R156.64+0x10] ;  /* 0x000010049c9c7981 */ /* 0x000ee8000c1e1d00 */
[----:B------:R-:W3:Y:S04]  /*0b40*/  LDG.E.128 R168, [R168.64] ;  /* 0x00000004a8a87981 */ /* 0x000ee8000c1e1d00 */
[----:B0-----:R-:W3:Y:S04]  /*0b50*/  LDG.E.128 R164, [R164.64+0x10] ;  /* 0x00001004a4a47981 */ /* 0x001ee8000c1e1d00 */
[----:B------:R-:W3:Y:S01]  /*0b60*/  LDG.E.128 R172, [R172.64] ;  /* 0x00000004acac7981 */ /* 0x000ee2000c1e1d00 */
[----:B------:R-:W-:-:S04]  /*0b70*/  IMAD.WIDE.U32 R136, R196, R176, c[0x0][0x208] ;  /* 0x00008200c4887625 */ /* 0x000fc800078e00b0 */
[----:B------:R-:W-:Y:S02]  /*0b80*/  IMAD.WIDE R200, R0, R200, c[0x0][0x1a8] ;  /* 0x00006a0000c87625 */ /* 0x000fe400078e02c8 */
[----:B------:R-:W3:Y:S02]  /*0b90*/  LDG.E.128 R136, [R136.64] ;  /* 0x0000000488887981 */ /* 0x000ee4000c1e1d00 */
[----:B------:R-:W-:Y:S02]  /*0ba0*/  IMAD.WIDE.U32 R176, R190, R176, c[0x0][0x208] ;  /* 0x00008200beb07625 */ /* 0x000fe400078e00b0 */
[----:B------:R0:W3:Y:S04]  /*0bb0*/  LDG.E R191, [R200.64] ;  /* 0x00000004c8bf7981 */ /* 0x0000e8000c1e1900 */
[----:B------:R-:W3:Y:S01]  /*0bc0*/  LDG.E.128 R176, [R176.64] ;  /* 0x00000004b0b07981 */ /* 0x000ee2000c1e1d00 */
[----:B------:R-:W-:-:S04]  /*0bd0*/  ISETP.NE.U32.AND P1, PT, RZ, c[0x0][0x218], PT ;  /* 0x00008600ff007a0c */ /* 0x000fc80003f25070 */
[----:B------:R-:W-:Y:S01]  /*0be0*/  ISETP.NE.AND.EX P1, PT, RZ, c[0x0][0x21c], PT, P1 ;  /* 0x00008700ff007a0c */ /* 0x000fe20003f25310 */
[----:B------:R-:W-:-:S12]  /*0bf0*/  ULDC.U8 UR6, c[0x0][0x1f0] ;  /* 0x00007c0000067ab9 */ /* 0x000fd80000000000 */
[----:B------:R-:W-:-:S04]  /*0c00*/  @P1 IMAD.WIDE.U32 R202, R196, R204, c[0x0][0x218] ;  /* 0x00008600c4ca1625 */ /* 0x000fc800078e00cc */
[-C--:B0-----:R-:W-:Y:S01]  /*0c10*/  @P1 IMAD.WIDE.U32 R200, R208, R204.reuse, c[0x0][0x218] ;  /* 0x00008600d0c81625 */ /* 0x081fe200078e00cc */
[----:B-----5:R0:W5:Y:S04]  /*0c20*/  @P1 LDG.E.128 R92, [R202.64] ;  /* 0x00000004ca5c1981 */ /* 0x020168000c1e1d00 */
[----:B------:R0:W5:Y:S04]  /*0c30*/  @P1 LDG.E.128 R96, [R202.64+0x10] ;  /* 0x00001004ca601981 */ /* 0x000168000c1e1d00 */
[----:B------:R1:W5:Y:S04]  /*0c40*/  @P1 LDG.E.128 R100, [R200.64] ;  /* 0x00000004c8641981 */ /* 0x000368000c1e1d00 */
[----:B------:R1:W5:Y:S01]  /*0c50*/  @P1 LDG.E.128 R104, [R200.64+0x10] ;  /* 0x00001004c8681981 */ /* 0x000362000c1e1d00 */
[----:B0-----:R-:W-:-:S04]  /*0c60*/  @P1 IMAD.WIDE.U32 R202, R207, R204, c[0x0][0x218] ;  /* 0x00008600cfca1625 */ /* 0x001fc800078e00cc */
[----:B------:R-:W-:Y:S01]  /*0c70*/  @P1 IMAD.WIDE.U32 R204, R190, R204, c[0x0][0x218] ;  /* 0x00008600becc1625 */ /* 0x000fe200078e00cc */
[----:B------:R2:W5:Y:S04]  /*0c80*/  @P1 LDG.E.128 R108, [R202.64] ;  /* 0x00000004ca6c1981 */ /* 0x000568000c1e1d00 */
[----:B------:R2:W5:Y:S04]  /*0c90*/  @P1 LDG.E.128 R112, [R202.64+0x10] ;  /* 0x00001004ca701981 */ /* 0x000568000c1e1d00 */
[----:B------:R0:W5:Y:S04]  /*0ca0*/  @P1 LDG.E.128 R116, [R204.64] ;  /* 0x00000004cc741981 */ /* 0x000168000c1e1d00 */
[----:B------:R0:W5:Y:S01]  /*0cb0*/  @P1 LDG.E.128 R120, [R204.64+0x10] ;  /* 0x00001004cc781981 */ /* 0x000162000c1e1d00 */
[----:B------:R-:W-:-:S04]  /*0cc0*/  ISETP.NE.AND P1, PT, RZ, UR6, PT ;  /* 0x00000006ff007c0c */ /* 0x000fc8000bf25270 */
[----:B--2---:R-:W-:-:S05]  /*0cd0*/  FSEL R203, R211, RZ, !P1 ;  /* 0x000000ffd3cb7208 */ /* 0x004fca0004800000 */
[C---:B----4-:R-:W-:Y:S02]  /*0ce0*/  FADD.FTZ R215, -R203.reuse, R147 ;  /* 0x00000093cbd77221 */ /* 0x050fe40000010100 */
[C---:B------:R-:W-:Y:S02]  /*0cf0*/  FADD.FTZ R214, -R203.reuse, R146 ;  /* 0x00000092cbd67221 */ /* 0x040fe40000010100 */
[C---:B---3--:R-:W-:Y:S02]  /*0d00*/  FADD.FTZ R226, -R203.reuse, R135 ;  /* 0x00000087cbe27221 */ /* 0x048fe40000010100 */
[C---:B------:R-:W-:Y:S02]  /*0d10*/  FADD.FTZ R229, -R203.reuse, R132 ;  /* 0x00000084cbe57221 */ /* 0x040fe40000010100 */
[C---:B------:R-:W-:Y:S02]  /*0d20*/  FADD.FTZ R147, -R203.reuse, R153 ;  /* 0x00000099cb937221 */ /* 0x040fe40000010100 */
[----:B------:R-:W-:-:S02]  /*0d30*/  FADD.FTZ R135, -R203, R154 ;  /* 0x0000009acb877221 */ /* 0x000fc40000010100 */
[C---:B0-----:R-:W-:Y:S02]  /*0d40*/  FADD.FTZ R205, -R203.reuse, R150 ;  /* 0x00000096cbcd7221 */ /* 0x041fe40000010100 */
[C---:B------:R-:W-:Y:S02]  /*0d50*/  FADD.FTZ R220, -R203.reuse, R142 ;  /* 0x0000008ecbdc7221 */ /* 0x040fe40000010100 */
[C---:B------:R-:W-:Y:S02]  /*0d60*/  FADD.FTZ R202, -R203.reuse, R143 ;  /* 0x0000008fcbca7221 */ /* 0x040fe40000010100 */
[C---:B------:R-:W-:Y:S02]  /*0d70*/  FADD.FTZ R142, -R203.reuse, R144 ;  /* 0x00000090cb8e7221 */ /* 0x040fe40000010100 */
[C---:B------:R-:W-:Y:S02]  /*0d80*/  FADD.FTZ R143, -R203.reuse, R145 ;  /* 0x00000091cb8f7221 */ /* 0x040fe40000010100 */
[----:B------:R-:W-:-:S02]  /*0d90*/  FADD.FTZ R144, -R203, R148 ;  /* 0x00000094cb907221 */ /* 0x000fc40000010100 */
[C---:B------:R-:W-:Y:S02]  /*0da0*/  FADD.FTZ R145, -R203.reuse, R149 ;  /* 0x00000095cb917221 */ /* 0x040fe40000010100 */
[C---:B------:R-:W-:Y:S01]  /*0db0*/  FADD.FTZ R228, -R203.reuse, R133 ;  /* 0x00000085cbe47221 */ /* 0x040fe20000010100 */
[--C-:B------:R-:W-:Y:S01]  /*0dc0*/  PRMT R212, RZ, 0x5410, R171.reuse ;  /* 0x00005410ffd47816 */ /* 0x100fe200000000ab */
[C---:B------:R-:W-:Y:S01]  /*0dd0*/  FADD.FTZ R227, -R203.reuse, R134 ;  /* 0x00000086cbe37221 */ /* 0x040fe20000010100 */
[----:B------:R-:W-:Y:S01]  /*0de0*/  PRMT R213, RZ, 0x7610, R171 ;  /* 0x00007610ffd57816 */ /* 0x000fe200000000ab */
[C---:B------:R-:W-:Y:S02]  /*0df0*/  FADD.FTZ R140, -R203.reuse, R140 ;  /* 0x0000008ccb8c7221 */ /* 0x040fe40000010100 */
[C---:B------:R-:W-:Y:S02]  /*0e00*/  FADD.FTZ R222, -R203.reuse, R141 ;  /* 0x0000008dcbde7221 */ /* 0x040fe40000010100 */
[----:B------:R-:W-:-:S02]  /*0e10*/  FADD.FTZ R151, -R203, R151 ;  /* 0x00000097cb977221 */ /* 0x000fc40000010100 */
[C---:B------:R-:W-:Y:S01]  /*0e20*/  FADD.FTZ R146, -R203.reuse, R152 ;  /* 0x00000098cb927221 */ /* 0x040fe20000010100 */
        /* <DEDUP_REMOVED lines=13> */
[----:B------:R-:W-:Y:S01]  /*0f00*/  FADD.FTZ R242, -R203, R167 ;  /* 0x000000a7cbf27221 */ /* 0x000fe20000010100 */
[----:B------:R-:W-:Y:S02]  /*0f10*/  PRMT R203, RZ, 0x7610, R173 ;  /* 0x00007610ffcb7816 */ /* 0x000fe400000000ad */
[--C-:B------:R-:W-:Y:S02]  /*0f20*/  PRMT R173, RZ, 0x5410, R174.reuse ;  /* 0x00005410ffad7816 */ /* 0x100fe400000000ae */
[----:B------:R-:W-:Y:S02]  /*0f30*/  PRMT R171, RZ, 0x7610, R174 ;  /* 0x00007610ffab7816 */ /* 0x000fe400000000ae */
[----:B------:R-:W2:Y:S01]  /*0f40*/  LDL.LU R174, [R1] ;  /* 0x0000000001ae7983 */ /* 0x000ea20000300800 */
[--C-:B------:R-:W-:Y:S01]  /*0f50*/  PRMT R225, RZ, 0x5410, R136.reuse ;  /* 0x00005410ffe17816 */ /* 0x100fe20000000088 */
[C---:B------:R-:W-:Y:S01]  /*0f60*/  FMUL.FTZ R229, R191.reuse, R229 ;  /* 0x000000e5bfe57220 */ /* 0x040fe20000410000 */
[----:B------:R-:W-:Y:S01]  /*0f70*/  PRMT R224, RZ, 0x7610, R136 ;  /* 0x00007610ffe07816 */ /* 0x000fe20000000088 */
[----:B------:R-:W-:Y:S01]  /*0f80*/  FMUL.FTZ R228, R191, R228 ;  /* 0x000000e4bfe47220 */ /* 0x000fe20000410000 */
[----:B-1----:R-:W-:Y:S01]  /*0f90*/  PRMT R201, RZ, 0x5410, R137 ;  /* 0x00005410ffc97816 */ /* 0x002fe20000000089 */
[----:B------:R-:W-:Y:S01]  /*0fa0*/  FADD.FTZ R3, R225, R3 ;  /* 0x00000003e1037221 */ /* 0x000fe20000010000 */
[----:B------:R-:W-:Y:S01]  /*0fb0*/  PRMT R200, RZ, 0x7610, R137 ;  /* 0x00007610ffc87816 */ /* 0x000fe20000000089 */
[-C--:B------:R-:W-:Y:S01]  /*0fc0*/  FFMA.FTZ R187, R229, R225.reuse, R187 ;  /* 0x000000e1e5bb7223 */ /* 0x080fe200000100bb */
[----:B------:R-:W-:Y:S01]  /*0fd0*/  PRMT R137, RZ, 0x5410, R139 ;  /* 0x00005410ff897816 */ /* 0x000fe2000000008b */
[----:B------:R-:W-:-:S02]  /*0fe0*/  FMUL.FTZ R225, R88, R225 ;  /* 0x000000e158e17220 */ /* 0x000fc40000410000 */
[C---:B------:R-:W-:Y:S01]  /*0ff0*/  FMUL.FTZ R220, R191.reuse, R220 ;  /* 0x000000dcbfdc7220 */ /* 0x040fe20000410000 */
[--C-:B------:R-:W-:Y:S01]  /*1000*/  PRMT R164, RZ, 0x5410, R177.reuse ;  /* 0x00005410ffa47816 */ /* 0x100fe200000000b1 */
[----:B------:R-:W-:Y:S01]  /*1010*/  FADD.FTZ R4, R224, R4 ;  /* 0x00000004e0047221 */ /* 0x000fe20000010000 */
[----:B------:R-:W-:Y:S01]  /*1020*/  PRMT R161, RZ, 0x7610, R177 ;  /* 0x00007610ffa17816 */ /* 0x000fe200000000b1 */
[-C--:B------:R-:W-:Y:S02]  /*1030*/  FFMA.FTZ R188, R228, R224.reuse, R188 ;  /* 0x000000e0e4bc7223 */ /* 0x080fe400000100bc */
[----:B------:R-:W-:Y:S02]  /*1040*/  FMUL.FTZ R162, R191, R135 ;  /* 0x00000087bfa27220 */ /* 0x000fe40000410000 */
[----:B------:R-:W-:Y:S02]  /*1050*/  FMUL.FTZ R224, R89, R224 ;  /* 0x000000e059e07220 */ /* 0x000fe40000410000 */
[----:B------:R-:W-:-:S02]  /*1060*/  FADD.FTZ R197, R137, R197 ;  /* 0x000000c589c57221 */ /* 0x000fc40000010000 */
[-C--:B------:R-:W-:Y:S02]  /*1070*/  FFMA.FTZ R181, R220, R137.reuse, R181 ;  /* 0x00000089dcb57223 */ /* 0x080fe400000100b5 */
[----:B------:R-:W-:Y:S02]  /*1080*/  FMUL.FTZ R177, R86, R137 ;  /* 0x0000008956b17220 */ /* 0x000fe40000410000 */
[----:B------:R-:W-:Y:S02]  /*1090*/  FADD.FTZ R135, RZ, R225 ;  /* 0x000000e1ff877221 */ /* 0x000fe40000010000 */
[----:B------:R-:W-:Y:S02]  /*10a0*/  FFMA.FTZ R137, R229, R225, RZ ;  /* 0x000000e1e5897223 */ /* 0x000fe400000100ff */
[----:B------:R-:W-:Y:S02]  /*10b0*/  FMUL.FTZ R141, R90, R201 ;  /* 0x000000c95a8d7220 */ /* 0x000fe40000410000 */
[----:B------:R-:W-:Y:S01]  /*10c0*/  FADD.FTZ R135, R135, R224 ;  /* 0x000000e087877221 */ /* 0x000fe20000010000 */
[----:B------:R-:W-:Y:S01]  /*10d0*/  PRMT R221, RZ, 0x5410, R138 ;  /* 0x00005410ffdd7816 */ /* 0x000fe2000000008a */
[----:B------:R-:W-:-:S02]  /*10e0*/  FMUL.FTZ R227, R191, R227 ;  /* 0x000000e3bfe37220 */ /* 0x000fc40000410000 */
[----:B------:R-:W-:Y:S01]  /*10f0*/  FFMA.FTZ R137, R228, R224, R137 ;  /* 0x000000e0e4897223 */ /* 0x000fe20000010089 */
[----:B------:R-:W-:Y:S01]  /*1100*/  PRMT R138, RZ, 0x7610, R138 ;  /* 0x00007610ff8a7816 */ /* 0x000fe2000000008a */
[----:B------:R-:W-:Y:S02]  /*1110*/  FMUL.FTZ R223, R191, R140 ;  /* 0x0000008cbfdf7220 */ /* 0x000fe40000410000 */
[----:B------:R-:W-:Y:S02]  /*1120*/  FMUL.FTZ R140, R91, R200 ;  /* 0x000000c85b8c7220 */ /* 0x000fe40000410000 */
[----:B------:R-:W-:Y:S02]  /*1130*/  FMUL.FTZ R222, R191, R222 ;  /* 0x000000debfde7220 */ /* 0x000fe40000410000 */
[----:B------:R-:W-:Y:S02]  /*1140*/  FADD.FTZ R135, R135, R141 ;  /* 0x0000008d87877221 */ /* 0x000fe40000010000 */
[----:B------:R-:W-:-:S02]  /*1150*/  FMUL.FTZ R226, R191, R226 ;  /* 0x000000e2bfe27220 */ /* 0x000fc40000410000 */
[----:B------:R-:W-:Y:S01]  /*1160*/  FFMA.FTZ R137, R227, R141, R137 ;  /* 0x0000008de3897223 */ /* 0x000fe20000010089 */
[--C-:B------:R-:W-:Y:S01]  /*1170*/  PRMT R133, RZ, 0x5410, R179.reuse ;  /* 0x00005410ff857816 */ /* 0x100fe200000000b3 */
[----:B------:R-:W-:Y:S01]  /*1180*/  FADD.FTZ R194, R221, R194 ;  /* 0x000000c2ddc27221 */ /* 0x000fe20000010000 */
[----:B------:R-:W-:Y:S01]  /*1190*/  PRMT R132, RZ, 0x7610, R179 ;  /* 0x00007610ff847816 */ /* 0x000fe200000000b3 */
[-C--:B------:R-:W-:Y:S02]  /*11a0*/  FFMA.FTZ R183, R223, R221.reuse, R183 ;  /* 0x000000dddfb77223 */ /* 0x080fe400000100b7 */
[----:B------:R-:W-:Y:S02]  /*11b0*/  FMUL.FTZ R221, R84, R221 ;  /* 0x000000dd54dd7220 */ /* 0x000fe40000410000 */
[----:B------:R-:W-:Y:S02]  /*11c0*/  FADD.FTZ R193, R138, R193 ;  /* 0x000000c18ac17221 */ /* 0x000fe40000010000 */
[----:B------:R-:W-:-:S02]  /*11d0*/  FFMA.FTZ R184, R222, R138, R184 ;  /* 0x0000008adeb87223 */ /* 0x000fc400000100b8 */
        /* <DEDUP_REMOVED lines=8> */
[----:B------:R-:W-:Y:S01]  /*1260*/  PRMT R216, RZ, 0x5410, R168 ;  /* 0x00005410ffd87816 */ /* 0x000fe200000000a8 */
[----:B------:R-:W-:Y:S01]  /*1270*/  FMUL.FTZ R142, R191, R142 ;  /* 0x0000008ebf8e7220 */ /* 0x000fe20000410000 */
[--C-:B------:R-:W-:Y:S01]  /*1280*/  PRMT R136, RZ, 0x5410, R176.reuse ;  /* 0x00005410ff887816 */ /* 0x100fe200000000b0 */
[----:B------:R-:W-:Y:S01]  /*1290*/  FADD.FTZ R137, R137, R177 ;  /* 0x000000b189897221 */ /* 0x000fe20000010000 */
[----:B------:R-:W-:Y:S01]  /*12a0*/  PRMT R165, RZ, 0x7610, R176 ;  /* 0x00007610ffa57816 */ /* 0x000fe200000000b0 */
[----:B------:R-:W-:Y:S01]  /*12b0*/  FMUL.FTZ R176, R87, R139 ;  /* 0x0000008b57b07220 */ /* 0x000fe20000410000 */
[--C-:B------:R-:W-:Y:S01]  /*12c0*/  PRMT R160, RZ, 0x5410, R178.reuse ;  /* 0x00005410ffa07816 */ /* 0x100fe200000000b2 */
[----:B------:R-:W-:Y:S01]  /*12d0*/  FFMA.FTZ R135, R220, R177, R135 ;  /* 0x000000b1dc877223 */ /* 0x000fe20000010087 */
[----:B------:R-:W-:Y:S01]  /*12e0*/  PRMT R134, RZ, 0x7610, R178 ;  /* 0x00007610ff867816 */ /* 0x000fe200000000b2 */
[C---:B------:R-:W-:Y:S01]  /*12f0*/  FMUL.FTZ R178, R191.reuse, R202 ;  /* 0x000000cabfb27220 */ /* 0x040fe20000410000 */
[----:B------:R-:W-:Y:S01]  /*1300*/  PRMT R217, RZ, 0x7610, R168 ;  /* 0x00007610ffd97816 */ /* 0x000fe200000000a8 */
[----:B------:R-:W-:-:S02]  /*1310*/  FMUL.FTZ R143, R191, R143 ;  /* 0x0000008fbf8f7220 */ /* 0x000fc40000410000 */
        /* <DEDUP_REMOVED lines=19> */
[----:B------:R-:W-:Y:S01]  /*1450*/  FMUL.FTZ R144, R191, R144 ;  /* 0x00000090bf907220 */ /* 0x000fe20000410000 */
[----:B------:R-:W-:Y:S01]  /*1460*/  LOP3.LUT P1, RZ, R219, 0x1f, RZ, 0xc0, !PT ;  /* 0x0000001fdbff7812 */ /* 0x000fe2000782c0ff */
        /* <DEDUP_REMOVED lines=10> */
[----:B------:R-:W-:Y:S01]  /*1510*/  MOV R192, 0x3f800000 ;  /* 0x3f80000000c07802 */ /* 0x000fe20000000f00 */
[C---:B------:R-:W-:Y:S01]  /*1520*/  FMUL.FTZ R205, R191.reuse, R205 ;  /* 0x000000cdbfcd7220 */ /* 0x040fe20000410000 */
[----:B------:R-:W-:Y:S01]  /*1530*/  @P0 PRMT R192, RZ, 0x5410, R210 ;  /* 0x00005410ffc00816 */ /* 0x000fe200000000d2 */
[----:B------:R-:W-:Y:S02]  /*1540*/  FMUL.FTZ R145, R191, R145 ;  /* 0x00000091bf917220 */ /* 0x000fe40000410000 */
        /* <DEDUP_REMOVED lines=75> */
[C---:B------:R-:W-:Y:S02]  /*1a00*/  FMUL.FTZ R153, R191.reuse, R153 ;  /* 0x00000099bf997220 */ /* 0x040fe40000410000 */
        /* <DEDUP_REMOVED lines=8> */
[----:B------:R-:W-:-:S02]  /*1a90*/  FMUL.FTZ R149, R191, R149 ;  /* 0x00000095bf957220 */ /* 0x000fc40000410000 */
[----:B------:R-:W-:Y:S02]  /*1aa0*/  FADD.FTZ R249, R164, R249 ;  /* 0x000000f9a4f97221 */ /* 0x000fe40000010000 */
[-C--:B------:R-:W-:Y:S02]  /*1ab0*/  FFMA.FTZ R9, R154, R164.reuse, R9 ;  /* 0x000000a49a097223 */ /* 0x080fe40000010009 */
[----:B--2---:R-:W-:Y:S02]  /*1ac0*/  FADD.FTZ R174, R133, R174 ;  /* 0x000000ae85ae7221 */ /* 0x004fe40000010000 */
[----:B------:R-:W-:Y:S02]  /*1ad0*/  FMUL.FTZ R164, R66, R164 ;  /* 0x000000a442a47220 */ /* 0x000fe40000410000 */
[----:B------:R-:W-:Y:S02]  /*1ae0*/  FADD.FTZ R136, R136, R165 ;  /* 0x000000a588887221 */ /* 0x000fe40000010000 */
[----:B------:R-:W-:Y:S01]  /*1af0*/  FFMA.FTZ R135, R153, R165, R135 ;  /* 0x000000a599877223 */ /* 0x000fe20000010087 */
[----:B------:R0:W-:Y:S01]  /*1b00*/  STL [R1], R174 ;  /* 0x000000ae01007387 */ /* 0x0001e20000100800 */
        /* <DEDUP_REMOVED lines=29> */
[----:B------:R-:W-:Y:S02]  /*1ce0*/  FFMA.FTZ R5, R152, R133, R5 ;  /* 0x0000008598057223 */ /* 0x000fe40000010005 */
[----:B------:R-:W-:-:S02]  /*1cf0*/  FADD.FTZ R252, R132, R252 ;  /* 0x000000fc84fc7221 */ /* 0x000fc40000010000 */
[----:B------:R-:W-:Y:S02]  /*1d00*/  FFMA.FTZ R6, R156, R132, R6 ;  /* 0x000000849c067223 */ /* 0x000fe40000010006 */
[----:B------:R-:W-:Y:S02]  /*1d10*/  FADD.FTZ R136, R136, R157 ;  /* 0x0000009d88887221 */ /* 0x000fe40000010000 */
[----:B------:R-:W-:Y:S01]  /*1d20*/  FFMA.FTZ R134, R156, R157, R134 ;  /* 0x0000009d9c867223 */ /* 0x000fe20000010086 */
[----:B------:R-:W-:Y:S05]  /*1d30*/  BRA.DIV ~URZ, `(.L_x_5219) ;  /* 0x000025627f007947 */ /* 0x000fea000b800000 */
[----:B0-----:R0:W1:Y:S02]  /*1d40*/  SHFL.DOWN PT, R137, R136, 0x10, 0x1f ;  /* 0x0a001f0088897f89 */ /* 0x00106400000e0000 */
.L_x_5223:
        /* <DEDUP_REMOVED lines=18> */
.L_x_5224:
[----:B--2---:R-:W2:Y:S01]  /*1e70*/  S2R R135, SR_TID.X ;  /* 0x0000000000877919 */ /* 0x004ea20000002100 */
[----:B------:R-:W-:Y:S01]  /*1e80*/  LOP3.LUT P3, RZ, R209, 0xff, RZ, 0xc0, !PT ;  /* 0x000000ffd1ff7812 */ /* 0x000fe2000786c0ff */
[----:B------:R-:W-:Y:S01]  /*1e90*/  FADD.FTZ R132, R137, R136 ;  /* 0x0000008889847221 */ /* 0x000fe20000010000 */
[----:B------:R-:W-:Y:S01]  /*1ea0*/  PLOP3.LUT P0, PT, PT, PT, PT, 0x80, 0x0 ;  /* 0x000000000000781c */ /* 0x000fe20003f0f070 */
[----:B------:R-:W3:Y:S01]  /*1eb0*/  LDL.LU R243, [R1+0x80] ;  /* 0x0000800001f37983 */ /* 0x000ee20000300800 */
[----:B------:R-:W-:Y:S01]  /*1ec0*/  @!P1 PLOP3.LUT P0, PT, P3, PT, PT, 0x80, 0x0 ;  /* 0x000000000000981c */ /* 0x000fe20001f0f070 */
[----:B0-----:R-:W-:Y:S01]  /*1ed0*/  FADD.FTZ R133, R133, R134 ;  /* 0x0000008685857221 */ /* 0x001fe20000010000 */
[----:B------:R-:W-:Y:S01]  /*1ee0*/  ULDC.U8 UR6, c[0x0][0x1f0] ;  /* 0x00007c0000067ab9 */ /* 0x000fe20000000000 */
[----:B------:R-:W-:Y:S01]  /*1ef0*/  HFMA2.MMA R235, -RZ, RZ, 0, 9.5367431640625e-07 ;  /* 0x00000010ffeb7435 */ /* 0x000fe200000001ff */
[----:B------:R-:W-:Y:S01]  /*1f00*/  ISETP.NE.U32.AND P2, PT, RZ, c[0x0][0x258], PT ;  /* 0x00009600ff007a0c */ /* 0x000fe20003f45070 */
[----:B------:R-:W4:Y:S01]  /*1f10*/  LDL.LU R242, [R1+0x7c] ;  /* 0x00007c0001f27983 */ /* 0x000f220000300800 */
[----:B-12---:R-:W-:-:S04]  /*1f20*/  SHF.R.U32.HI R136, RZ, 0x5, R135 ;  /* 0x00000005ff887819 */ /* 0x006fc80000011687 */
[----:B------:R-:W-:-:S04]  /*1f30*/  @!P1 LOP3.LUT R135, R136, 0x7fffffc, RZ, 0xc0, !PT ;  /* 0x07fffffc88879812 */ /* 0x000fc800078ec0ff */
[----:B------:R-:W-:-:S04]  /*1f40*/  @!P0 IADD3 R135, R135, 0x4, RZ ;  /* 0x0000000487878810 */ /* 0x000fc80007ffe0ff */
[----:B------:R-:W-:Y:S02]  /*1f50*/  @!P1 LOP3.LUT R135, R135, 0x3, R136, 0xf8, !PT ;  /* 0x0000000387879812 */ /* 0x000fe400078ef888 */
[----:B------:R-:W-:Y:S01]  /*1f60*/  ISETP.NE.AND P0, PT, RZ, UR6, PT ;  /* 0x00000006ff007c0c */ /* 0x000fe2000bf05270 */
[----:B------:R-:W-:Y:S02]  /*1f70*/  WARPSYNC 0xffffffff ;  /* 0xffffffff00007948 */ /* 0x000fe40003800000 */
[----:B------:R-:W-:Y:S01]  /*1f80*/  @!P1 STS.64 [R135.X8+0x4000], R132 ;  /* 0x0040008487009388 */ /* 0x000fe20000008a00 */
[----:B------:R-:W-:-:S04]  /*1f90*/  LOP3.LUT R136, R136, 0x7fffffc, RZ, 0xc0, !PT ;  /* 0x07fffffc88887812 */ /* 0x000fc800078ec0ff */
[----:B------:R-:W-:-:S04]  /*1fa0*/  @!P3 IADD3 R136, R136, 0x4, RZ ;  /* 0x000000048888b810 */ /* 0x000fc80007ffe0ff */
[----:B------:R-:W-:Y:S01]  /*1fb0*/  SHF.L.U32 R136, R136, 0x3, RZ ;  /* 0x0000000388887819 */ /* 0x000fe200000006ff */
[----:B------:R-:W-:Y:S06]  /*1fc0*/  BAR.SYNC.DEFER_BLOCKING 0x0 ;  /* 0x0000000000007b1d */ /* 0x000fec0000010000 */
[----:B------:R-:W0:Y:S04]  /*1fd0*/  LDS.128 R132, [R136+0x4000] ;  /* 0x0040000088847984 */ /* 0x000e280000000c00 */
[----:B------:R-:W1:Y:S01]  /*1fe0*/  LDS.128 R136, [R136+0x4010] ;  /* 0x0040100088887984 */ /* 0x000e620000000c00 */
[----:B------:R-:W-:-:S04]  /*1ff0*/  ISETP.NE.U32.AND P1, PT, RZ, c[0x0][0x258], PT ;  /* 0x00009600ff007a0c */ /* 0x000fc80003f25070 */
[----:B------:R-:W-:Y:S01]  /*2000*/  ISETP.NE.AND.EX P1, PT, RZ, c[0x0][0x25c], PT, P1 ;  /* 0x00009700ff007a0c */ /* 0x000fe20003f25310 */
[----:B0-----:R-:W-:-:S04]  /*2010*/  FADD.FTZ R132, RZ, R132 ;  /* 0x00000084ff847221 */ /* 0x001fc80000010000 */
[----:B------:R-:W-:Y:S02]  /*2020*/  FADD.FTZ R134, R134, R132 ;  /* 0x0000008486867221 */ /* 0x000fe40000010000 */
[----:B------:R-:W-:Y:S02]  /*2030*/  FADD.FTZ R133, RZ, R133 ;  /* 0x00000085ff857221 */ /* 0x000fe40000010000 */
[----:B-1----:R-:W-:Y:S02]  /*2040*/  FADD.FTZ R136, R134, R136 ;  /* 0x0000008886887221 */ /* 0x002fe40000010000 */
[----:B------:R-:W-:Y:S02]  /*2050*/  FADD.FTZ R133, R135, R133 ;  /* 0x0000008587857221 */ /* 0x000fe40000010000 */
[----:B------:R-:W-:Y:S02]  /*2060*/  FADD.FTZ R136, R138, R136 ;  /* 0x000000888a887221 */ /* 0x000fe40000010000 */
[----:B------:R-:W-:-:S02]  /*2070*/  FADD.FTZ R137, R133, R137 ;  /* 0x0000008985897221 */ /* 0x000fc40000010000 */
[----:B------:R-:W-:Y:S02]  /*2080*/  FMUL.FTZ R136, R136, c[0x0][0x1e0] ;  /* 0x0000780088887a20 */ /* 0x000fe40000410000 */
[----:B------:R-:W-:-:S03]  /*2090*/  FADD.FTZ R137, R139, R137 ;  /* 0x000000898b897221 */ /* 0x000fc60000010000 */
[----:B------:R-:W-:Y:S01]  /*20a0*/  FSEL R174, R136, RZ, !P0 ;  /* 0x000000ff88ae7208 */ /* 0x000fe20004000000 */
[----:B------:R-:W-:Y:S01]  /*20b0*/  FMUL.FTZ R175, R137, c[0x0][0x1e0] ;  /* 0x0000780089af7a20 */ /* 0x000fe20000410000 */
[----:B------:R-:W-:-:S03]  /*20c0*/  ISETP.NE.U32.AND P0, PT, RZ, c[0x0][0x218], PT ;  /* 0x00008600ff007a0c */ /* 0x000fc60003f05070 */
[-CC-:B------:R-:W-:Y:S01]  /*20d0*/  FFMA.FTZ R229, R229, R175.reuse, R174.reuse ;  /* 0x000000afe5e57223 */ /* 0x180fe200000100ae */
[----:B------:R-:W-:Y:S01]  /*20e0*/  ISETP.NE.AND.EX P0, PT, RZ, c[0x0][0x21c], PT, P0 ;  /* 0x00008700ff007a0c */ /* 0x000fe20003f05300 */
[-CC-:B------:R-:W-:Y:S02]  /*20f0*/  FFMA.FTZ R228, R228, R175.reuse, R174.reuse ;  /* 0x000000afe4e47223 */ /* 0x180fe400000100ae */
[-CC-:B------:R-:W-:Y:S02]  /*2100*/  FFMA.FTZ R227, R227, R175.reuse, R174.reuse ;  /* 0x000000afe3e37223 */ /* 0x180fe400000100ae */
[----:B------:R-:W-:Y:S02]  /*2110*/  FFMA.FTZ R226, R226, R175, R174 ;  /* 0x000000afe2e27223 */ /* 0x000fe400000100ae */
[----:B------:R-:W-:Y:S02]  /*2120*/  FADD.FTZ R225, R225, -R229 ;  /* 0x800000e5e1e17221 */ /* 0x000fe40000010000 */
[----:B------:R-:W-:Y:S01]  /*2130*/  FADD.FTZ R228, R224, -R228 ;  /* 0x800000e4e0e47221 */ /* 0x000fe20000010000 */
[----:B------:R-:W-:Y:S01]  /*2140*/  ISETP.NE.AND.EX P2, PT, RZ, c[0x0][0x25c], PT, P2 ;  /* 0x00009700ff007a0c */ /* 0x000fe20003f45320 */
[----:B------:R-:W-:Y:S01]  /*2150*/  FADD.FTZ R227, R141, -R227 ;  /* 0x800000e38de37221 */ /* 0x000fe20000010000 */
[----:B------:R-:W2:Y:S01]  /*2160*/  LDL.LU R229, [R1+0x74] ;  /* 0x0000740001e57983 */ /* 0x000ea20000300800 */
[----:B------:R-:W-:-:S02]  /*2170*/  FADD.FTZ R140, R140, -R226 ;  /* 0x800000e28c8c7221 */ /* 0x000fc40000010000 */
[C---:B------:R-:W-:Y:S02]  /*2180*/  FMUL.FTZ R225, R191.reuse, R225 ;  /* 0x000000e1bfe17220 */ /* 0x040fe40000410000 */
[C---:B------:R-:W-:Y:S02]  /*2190*/  FMUL.FTZ R226, R191.reuse, R228 ;  /* 0x000000e4bfe27220 */ /* 0x040fe40000410000 */
[C---:B------:R-:W-:Y:S01]  /*21a0*/  FMUL.FTZ R209, R191.reuse, R227 ;  /* 0x000000e3bfd17220 */ /* 0x040fe20000410000 */
[----:B------:R-:W2:Y:S01]  /*21b0*/  LDL.LU R228, [R1+0x78] ;  /* 0x0000780001e47983 */ /* 0x000ea20000300800 */
[----:B------:R-:W-:Y:S01]  /*21c0*/  FMUL.FTZ R224, R191, R140 ;  /* 0x0000008cbfe07220 */ /* 0x000fe20000410000 */
[----:B------:R-:W-:Y:S01]  /*21d0*/  @P1 MOV R140, 0x20 ;  /* 0x00000020008c1802 */ /* 0x000fe20000000f00 */
[----:B-----5:R-:W-:Y:S01]  /*21e0*/  @P0 FADD.FTZ R225, R92, R225 ;  /* 0x000000e15ce10221 */ /* 0x020fe20000010000 */
[----:B------:R-:W2:Y:S01]  /*21f0*/  LDL.LU R227, [R1+0x6c] ;  /* 0x00006c0001e37983 */ /* 0x000ea20000300800 */
[----:B------:R-:W-:-:S02]  /*2200*/  @P0 FADD.FTZ R226, R93, R226 ;  /* 0x000000e25de20221 */ /* 0x000fc40000010000 */
[----:B------:R-:W-:Y:S02]  /*2210*/  @P0 FADD.FTZ R209, R94, R209 ;  /* 0x000000d15ed10221 */ /* 0x000fe40000010000 */
[----:B------:R-:W-:Y:S02]  /*2220*/  @P0 FADD.FTZ R224, R95, R224 ;  /* 0x000000e05fe00221 */ /* 0x000fe40000010000 */
[----:B------:R-:W-:Y:S01]  /*2230*/  IMAD.WIDE.U32 R132, R196, R235, c[0x0][0x170] ;  /* 0x00005c00c4847625 */ /* 0x000fe200078e00eb */
[----:B------:R-:W-:Y:S02]  /*2240*/  SEL R136, R225, R124, P2 ;  /* 0x0000007ce1887207 */ /* 0x000fe40001000000 */
[----:B------:R-:W-:Y:S01]  /*2250*/  SEL R137, R226, R125, P2 ;  /* 0x0000007de2897207 */ /* 0x000fe20001000000 */
[----:B------:R-:W-:Y:S01]  /*2260*/  @P1 IMAD.WIDE.U32 R140, R196, R140, c[0x0][0x258] ;  /* 0x00009600c48c1625 */ /* 0x000fe200078e008c */
[----:B------:R-:W-:Y:S01]  /*2270*/  SEL R138, R209, R126, P2 ;  /* 0x0000007ed18a7207 */ /* 0x000fe20001000000 */
[----:B------:R-:W2:Y:S01]  /*2280*/  LDG.E.128 R132, [R132.64] ;  /* 0x0000000484847981 */ /* 0x000ea2000c1e1d00 */
[----:B------:R-:W-:Y:S01]  /*2290*/  SEL R139, R224, R127, P2 ;  /* 0x0000007fe08b7207 */ /* 0x000fe20001000000 */
[----:B------:R-:W-:-:S02]  /*22a0*/  FFMA.FTZ R223, R223, R175, R174 ;  /* 0x000000afdfdf7223 */ /* 0x000fc400000100ae */
[-CC-:B------:R-:W-:Y:S02]  /*22b0*/  FFMA.FTZ R222, R222, R175.reuse, R174.reuse ;  /* 0x000000afdede7223 */ /* 0x180fe400000100ae */
[----:B------:R0:W-:Y:S01]  /*22c0*/  @P1 STG.E.128 [R140.64], R136 ;  /* 0x000000888c001986 */ /* 0x0001e2000c101d04 */
[-C--:B------:R-:W-:Y:S02]  /*22d0*/  FFMA.FTZ R220, R220, R175.reuse, R174 ;  /* 0x000000afdcdc7223 */ /* 0x080fe400000100ae */
[----:B------:R-:W-:Y:S02]  /*22e0*/  FADD.FTZ R223, R221, -R223 ;  /* 0x800000dfdddf7221 */ /* 0x000fe40000010000 */
[----:B------:R-:W-:Y:S01]  /*22f0*/  FADD.FTZ R222, R179, -R222 ;  /* 0x800000deb3de7221 */ /* 0x000fe20000010000 */
[----:B------:R-:W3:Y:S01]  /*2300*/  LDL.LU R221, [R1+0x70] ;  /* 0x0000700001dd7983 */ /* 0x000ee20000300800 */
[----:B0-----:R-:W-:Y:S02]  /*2310*/  FFMA.FTZ R136, R178, R175, R174 ;  /* 0x000000afb2887223 */ /* 0x001fe400000100ae */
[----:B------:R-:W-:-:S02]  /*2320*/  FADD.FTZ R178, R177, -R220 ;  /* 0x800000dcb1b27221 */ /* 0x000fc40000010000 */
[----:B------:R-:W-:Y:S01]  /*2330*/  FADD.FTZ R136, R176, -R136 ;  /* 0x80000088b0887221 */ /* 0x000fe20000010000 */
[----:B------:R-:W3:Y:S01]  /*2340*/  LDL.LU R220, [R1+0x64] ;  /* 0x0000640001dc7983 */ /* 0x000ee20000300800 */
[C---:B------:R-:W-:Y:S02]  /*2350*/  FMUL.FTZ R176, R191.reuse, R223 ;  /* 0x000000dfbfb07220 */ /* 0x040fe40000410000 */
[C---:B------:R-:W-:Y:S01]  /*2360*/  FMUL.FTZ R177, R191.reuse, R222 ;  /* 0x000000debfb17220 */ /* 0x040fe20000410000 */
[----:B------:R-:W3:Y:S01]  /*2370*/  LDL.LU R223, [R1+0x68] ;  /* 0x0000680001df7983 */ /* 0x000ee20000300800 */
[C---:B------:R-:W-:Y:S02]  /*2380*/  FMUL.FTZ R178, R191.reuse, R178 ;  /* 0x000000b2bfb27220 */ /* 0x040fe40000410000 */
[----:B------:R-:W-:Y:S01]  /*2390*/  FMUL.FTZ R179, R191, R136 ;  /* 0x00000088bfb37220 */ /* 0x000fe20000410000 */
[----:B------:R-:W3:Y:S01]  /*23a0*/  LDL.LU R222, [R1+0x5c] ;  /* 0x00005c0001de7983 */ /* 0x000ee20000300800 */
[----:B------:R-:W-:-:S02]  /*23b0*/  @P0 FADD.FTZ R176, R96, R176 ;  /* 0x000000b060b00221 */ /* 0x000fc40000010000 */
[----:B------:R-:W-:Y:S02]  /*23c0*/  @P0 FADD.FTZ R177, R97, R177 ;  /* 0x000000b161b10221 */ /* 0x000fe40000010000 */
[----:B------:R-:W-:Y:S02]  /*23d0*/  @P0 FADD.FTZ R178, R98, R178 ;  /* 0x000000b262b20221 */ /* 0x000fe40000010000 */
[----:B------:R-:W-:Y:S01]  /*23e0*/  @P0 FADD.FTZ R179, R99, R179 ;  /* 0x000000b363b30221 */ /* 0x000fe20000010000 */
[----:B------:R-:W-:Y:S02]  /*23f0*/  SEL R136, R176, R128, P2 ;  /* 0x00000080b0887207 */ /* 0x000fe40001000000 */
[----:B------:R-:W-:Y:S02]  /*2400*/  SEL R137, R177, R129, P2 ;  /* 0x00000081b1897207 */ /* 0x000fe40001000000 */
[----:B------:R-:W-:Y:S02]  /*2410*/  SEL R138, R178, R130, P2 ;  /* 0x00000082b28a7207 */ /* 0x000fe40001000000 */
[----:B------:R-:W-:-:S05]  /*2420*/  SEL R139, R179, R131, P2 ;  /* 0x00000083b38b7207 */ /* 0x000fca0001000000 */
[----:B------:R0:W-:Y:S04]  /*2430*/  @P1 STG.E.128 [R140.64+0x10], R136 ;  /* 0x000010888c001986 */ /* 0x0001e8000c101d04 */
[----:B0-----:R-:W3:Y:S04]  /*2440*/  LDL.LU R139, [R1+0x8] ;  /* 0x00000800018b7983 */ /* 0x001ee80000300800 */
[----:B------:R-:W4:Y:S04]  /*2450*/  LDL.LU R140, [R1+0x4] ;  /* 0x00000400018c7983 */ /* 0x000f280000300800 */
[----:B------:R-:W4:Y:S01]  /*2460*/  LDL.LU R141, [R1+0x10] ;  /* 0x00001000018d7983 */ /* 0x000f220000300800 */
[----:B------:R-:W-:-:S02]  /*2470*/  FMUL.FTZ R225, R225, R192 ;  /* 0x000000c0e1e17220 */ /* 0x000fc40000410000 */
[-C--:B------:R-:W-:Y:S02]  /*2480*/  FMUL.FTZ R226, R226, R192.reuse ;  /* 0x000000c0e2e27220 */ /* 0x080fe40000410000 */
[-C--:B------:R-:W-:Y:S02]  /*2490*/  FMUL.FTZ R209, R209, R192.reuse ;  /* 0x000000c0d1d17220 */ /* 0x080fe40000410000 */
[-C--:B------:R-:W-:Y:S02]  /*24a0*/  FMUL.FTZ R178, R178, R192.reuse ;  /* 0x000000c0b2b27220 */ /* 0x080fe40000410000 */
[-C--:B------:R-:W-:Y:S02]  /*24b0*/  FMUL.FTZ R179, R179, R192.reuse ;  /* 0x000000c0b3b37220 */ /* 0x080fe40000410000 */
[-C--:B------:R-:W-:Y:S02]  /*24c0*/  FMUL.FTZ R176, R176, R192.reuse ;  /* 0x000000c0b0b07220 */ /* 0x080fe40000410000 */
[----:B------:R-:W-:-:S02]  /*24d0*/  FMUL.FTZ R177, R177, R192 ;  /* 0x000000c0b1b17220 */ /* 0x000fc40000410000 */
[-CC-:B------:R-:W-:Y:S02]  /*24e0*/  FFMA.FTZ R142, R142, R175.reuse, R174.reuse ;  /* 0x000000af8e8e7223 */ /* 0x180fe400000100ae */
[-CC-:B------:R-:W-:Y:S02]  /*24f0*/  FFMA.FTZ R143, R143, R175.reuse, R174.reuse ;  /* 0x000000af8f8f7223 */ /* 0x180fe400000100ae */
[----:B------:R-:W-:Y:S02]  /*2500*/  FFMA.FTZ R215, R215, R175, R174 ;  /* 0x000000afd7d77223 */ /* 0x000fe400000100ae */
[----:B------:R-:W-:Y:S02]  /*2510*/  FADD.FTZ R216, R216, -R142 ;  /* 0x8000008ed8d87221 */ /* 0x000fe40000010000 */
[----:B------:R-:W-:Y:S02]  /*2520*/  FADD.FTZ R217, R217, -R143 ;  /* 0x8000008fd9d97221 */ /* 0x000fe40000010000 */
[----:B------:R-:W-:-:S02]  /*2530*/  FADD.FTZ R215, R219, -R215 ;  /* 0x800000d7dbd77221 */ /* 0x000fc40000010000 */
[-CC-:B------:R-:W-:Y:S02]  /*2540*/  FFMA.FTZ R144, R144, R175.reuse, R174.reuse ;  /* 0x000000af90907223 */ /* 0x180fe400000100ae */
[-CC-:B------:R-:W-:Y:S02]  /*2550*/  FFMA.FTZ R145, R145, R175.reuse, R174.reuse ;  /* 0x000000af91917223 */ /* 0x180fe400000100ae */
[-CC-:B------:R-:W-:Y:S02]  /*2560*/  FFMA.FTZ R205, R205, R175.reuse, R174.reuse ;  /* 0x000000afcdcd7223 */ /* 0x180fe400000100ae */
[----:B------:R-:W-:Y:S02]  /*2570*/  FFMA.FTZ R211, R211, R175, R174 ;  /* 0x000000afd3d37223 */ /* 0x000fe400000100ae */
[C---:B------:R-:W-:Y:S02]  /*2580*/  FMUL.FTZ R217, R191.reuse, R217 ;  /* 0x000000d9bfd97220 */ /* 0x040fe40000410000 */
[----:B------:R-:W-:-:S02]  /*2590*/  FMUL.FTZ R215, R191, R215 ;  /* 0x000000d7bfd77220 */ /* 0x000fc40000410000 */
        /* <DEDUP_REMOVED lines=9> */
[----:B------:R-:W-:Y:S02]  /*2630*/  FMUL.FTZ R213, R191, R213 ;  /* 0x000000d5bfd57220 */ /* 0x000fe40000410000 */
[----:B------:R-:W-:Y:S02]  /*2640*/  @P0 FADD.FTZ R210, R104, R210 ;  /* 0x000000d268d20221 */ /* 0x000fe40000010000 */
[----:B------:R-:W-:-:S02]  /*2650*/  @P0 FADD.FTZ R211, R105, R211 ;  /* 0x000000d369d30221 */ /* 0x000fc40000010000 */
[----:B------:R-:W-:Y:S02]  /*2660*/  @P0 FADD.FTZ R212, R106, R212 ;  /* 0x000000d46ad40221 */ /* 0x000fe40000010000 */
[----:B------:R-:W-:Y:S02]  /*2670*/  @P0 FADD.FTZ R213, R107, R213 ;  /* 0x000000d56bd50221 */ /* 0x000fe40000010000 */
[----:B------:R-:W-:Y:S02]  /*2680*/  FMUL.FTZ R205, R217, R192 ;  /* 0x000000c0d9cd7220 */ /* 0x000fe40000410000 */
[-CC-:B------:R-:W-:Y:S02]  /*2690*/  FFMA.FTZ R147, R147, R175.reuse, R174.reuse ;  /* 0x000000af93937223 */ /* 0x180fe400000100ae */
[-CC-:B------:R-:W-:Y:S02]  /*26a0*/  FFMA.FTZ R162, R162, R175.reuse, R174.reuse ;  /* 0x000000afa2a27223 */ /* 0x180fe400000100ae */
[----:B------:R-:W-:-:S02]  /*26b0*/  FFMA.FTZ R163, R163, R175, R174 ;  /* 0x000000afa3a37223 */ /* 0x000fc400000100ae */
[----:B------:R-:W-:Y:S02]  /*26c0*/  FADD.FTZ R147, R201, -R147 ;  /* 0x80000093c9937221 */ /* 0x000fe40000010000 */
[----:B------:R-:W-:Y:S02]  /*26d0*/  FADD.FTZ R162, R202, -R162 ;  /* 0x800000a2caa27221 */ /* 0x000fe40000010000 */
[----:B------:R-:W-:Y:S02]  /*26e0*/  FADD.FTZ R163, R203, -R163 ;  /* 0x800000a3cba37221 */ /* 0x000fe40000010000 */
[C---:B------:R-:W-:Y:S02]  /*26f0*/  FMUL.FTZ R202, R191.reuse, R147 ;  /* 0x00000093bfca7220 */ /* 0x040fe40000410000 */
[----:B------:R-:W-:Y:S02]  /*2700*/  FMUL.FTZ R203, R191, R162 ;  /* 0x000000a2bfcb7220 */ /* 0x000fe40000410000 */
[----:B------:R-:W-:-:S02]  /*2710*/  @P0 FADD.FTZ R202, R109, R202 ;  /* 0x000000ca6dca0221 */ /* 0x000fc40000010000 */
[----:B------:R-:W-:Y:S02]  /*2720*/  @P0 FADD.FTZ R203, R110, R203 ;  /* 0x000000cb6ecb0221 */ /* 0x000fe40000010000 */
[-CC-:B------:R-:W-:Y:S02]  /*2730*/  FFMA.FTZ R169, R169, R175.reuse, R174.reuse ;  /* 0x000000afa9a97223 */ /* 0x180fe400000100ae */
[-CC-:B------:R-:W-:Y:S02]  /*2740*/  FFMA.FTZ R168, R168, R175.reuse, R174.reuse ;  /* 0x000000afa8a87223 */ /* 0x180fe400000100ae */
[----:B------:R-:W-:Y:S02]  /*2750*/  FFMA.FTZ R170, R170, R175, R174 ;  /* 0x000000afaaaa7223 */ /* 0x000fe400000100ae */
[----:B------:R-:W-:Y:S02]  /*2760*/  FADD.FTZ R169, R173, -R169 ;  /* 0x800000a9ada97221 */ /* 0x000fe40000010000 */
[----:B------:R-:W-:-:S02]  /*2770*/  FADD.FTZ R168, R171, -R168 ;  /* 0x800000a8aba87221 */ /* 0x000fc40000010000 */
[----:B------:R-:W-:Y:S02]  /*2780*/  FADD.FTZ R166, R166, -R170 ;  /* 0x800000aaa6a67221 */ /* 0x000fe40000010000 */
[C---:B------:R-:W-:Y:S02]  /*2790*/  FMUL.FTZ R168, R191.reuse, R168 ;  /* 0x000000a8bfa87220 */ /* 0x040fe40000410000 */
[----:B------:R-:W-:Y:S01]  /*27a0*/  FMUL.FTZ R166, R191, R166 ;  /* 0x000000a6bfa67220 */ /* 0x000fe20000410000 */
[--C-:B--2---:R-:W-:Y:S02]  /*27b0*/  PRMT R136, RZ, 0x5410, R132.reuse ;  /* 0x00005410ff887816 */ /* 0x104fe40000000084 */
[----:B------:R-:W-:Y:S02]  /*27c0*/  PRMT R132, RZ, 0x7610, R132 ;  /* 0x00007610ff847816 */ /* 0x000fe40000000084 */
[----:B------:R-:W-:Y:S01]  /*27d0*/  PRMT R137, RZ, 0x5410, R133 ;  /* 0x00005410ff897816 */ /* 0x000fe20000000085 */
[----:B---3--:R-:W-:-:S02]  /*27e0*/  FFMA.FTZ R139, R225, R136, R139 ;  /* 0x00000088e18b7223 */ /* 0x008fc4000001008b */
[----:B------:R-:W-:Y:S02]  /*27f0*/  FMUL.FTZ R136, R56, R225 ;  /* 0x000000e138887220 */ /* 0x000fe40000410000 */
[----:B----4-:R-:W-:Y:S02]  /*2800*/  FFMA.FTZ R140, R226, R132, R140 ;  /* 0x00000084e28c7223 */ /* 0x010fe4000001008c */
[----:B------:R-:W-:Y:S02]  /*2810*/  FMUL.FTZ R132, R224, R192 ;  /* 0x000000c0e0847220 */ /* 0x000fe40000410000 */
[----:B------:R-:W-:Y:S01]  /*2820*/  FMUL.FTZ R226, R57, R226 ;  /* 0x000000e239e27220 */ /* 0x000fe20000410000 */
[----:B------:R0:W-:Y:S01]  /*2830*/  STL [R1+0x8], R139 ;  /* 0x0000088b01007387 */ /* 0x0001e20000100800 */
[----:B------:R-:W-:Y:S02]  /*2840*/  FFMA.FTZ R141, R209, R137, R141 ;  /* 0x00000089d18d7223 */ /* 0x000fe4000001008d */
[----:B------:R-:W-:Y:S01]  /*2850*/  FMUL.FTZ R137, R58, R209 ;  /* 0x000000d13a897220 */ /* 0x000fe20000410000 */
[----:B------:R-:W2:Y:S01]  /*2860*/  LDL.LU R225, [R1+0x60] ;  /* 0x0000600001e17983 */ /* 0x000ea20000300800 */
[----:B------:R-:W-:Y:S01]  /*2870*/  FMUL.FTZ R138, R59, R132 ;  /* 0x000000843b8a7220 */ /* 0x000fe20000410000 */
[----:B------:R-:W-:-:S02]  /*2880*/  F2FP.BF16.PACK_AB R136, R226, R136 ;  /* 0x00000088e288723e */ /* 0x000fc400000010ff */
[----:B------:R1:W-:Y:S01]  /*2890*/  STL [R1+0x4], R140 ;  /* 0x0000048c01007387 */ /* 0x0003e20000100800 */
[----:B0-----:R-:W-:-:S03]  /*28a0*/  FMUL.FTZ R139, R54, R178 ;  /* 0x000000b2368b7220 */ /* 0x001fc60000410000 */
[----:B------:R-:W3:Y:S01]  /*28b0*/  LDL.LU R226, [R1+0x54] ;  /* 0x0000540001e27983 */ /* 0x000ee20000300800 */
[----:B------:R-:W-:Y:S01]  /*28c0*/  F2FP.BF16.PACK_AB R137, R138, R137 ;  /* 0x000000898a89723e */ /* 0x000fe200000010ff */
[----:B------:R-:W-:Y:S02]  /*28d0*/  FMUL.FTZ R138, R52, R176 ;  /* 0x000000b0348a7220 */ /* 0x000fe40000410000 */
[----:B------:R-:W4:Y:S01]  /*28e0*/  LDL.LU R224, [R1+0x58] ;  /* 0x0000580001e07983 */ /* 0x000f220000300800 */
[----:B-1----:R-:W-:-:S03]  /*28f0*/  FMUL.FTZ R140, R55, R179 ;  /* 0x000000b3378c7220 */ /* 0x002fc60000410000 */
[----:B------:R0:W-:Y:S02]  /*2900*/  STL [R1+0x10], R141 ;  /* 0x0000108d01007387 */ /* 0x0001e40000100800 */
[----:B------:R-:W-:Y:S01]  /*2910*/  F2FP.BF16.PACK_AB R139, R140, R139 ;  /* 0x0000008b8c8b723e */ /* 0x000fe200000010ff */
[----:B------:R-:W-:Y:S01]  /*2920*/  @P0 FADD.FTZ R168, R113, R168 ;  /* 0x000000a871a80221 */ /* 0x000fe20000010000 */
[----:B------:R-:W-:Y:S01]  /*2930*/  LEA R140, P4, R196, c[0x0][0x248], 0x4 ;  /* 0x00009200c48c7a11 */ /* 0x000fe200078820ff */
[----:B------:R-:W-:Y:S01]  /*2940*/  @P0 FADD.FTZ R166, R115, R166 ;  /* 0x000000a673a60221 */ /* 0x000fe20000010000 */
[----:B------:R-:W-:Y:S01]  /*2950*/  @P1 MOV R209, 0x20 ;  /* 0x0000002000d11802 */ /* 0x000fe20000000f00 */
[----:B------:R-:W2:Y:S01]  /*2960*/  LDL.LU R219, [R1+0x4c] ;  /* 0x00004c0001db7983 */ /* 0x000ea20000300800 */
[----:B0-----:R-:W-:-:S05]  /*2970*/  FMUL.FTZ R141, R53, R177 ;  /* 0x000000b1358d7220 */ /* 0x001fca0000410000 */
[----:B------:R-:W-:Y:S02]  /*2980*/  F2FP.BF16.PACK_AB R138, R141, R138 ;  /* 0x0000008a8d8a723e */ /* 0x000fe400000010ff */
[----:B------:R-:W-:-:S05]  /*2990*/  LEA.HI.X R141, R196, c[0x0][0x24c], RZ, 0x4, P4 ;  /* 0x00009300c48d7a11 */ /* 0x000fca00020f24ff */
[----:B------:R0:W-:Y:S01]  /*29a0*/  STG.E.128 [R140.64], R136 ;  /* 0x000000888c007986 */ /* 0x0001e2000c101d04 */
[----:B------:R-:W-:-:S04]  /*29b0*/  @P1 IMAD.WIDE.U32 R208, R208, R209, c[0x0][0x258] ;  /* 0x00009600d0d01625 */ /* 0x000fc800078e00d1 */
[----:B0-----:R-:W-:-:S04]  /*29c0*/  FFMA.FTZ R136, R214, R175, R174 ;  /* 0x000000afd6887223 */ /* 0x001fc800000100ae */
[----:B------:R-:W-:Y:S02]  /*29d0*/  FADD.FTZ R136, R218, -R136 ;  /* 0x80000088da887221 */ /* 0x000fe40000010000 */
[C---:B------:R-:W-:Y:S02]  /*29e0*/  FMUL.FTZ R218, R191.reuse, R216 ;  /* 0x000000d8bfda7220 */ /* 0x040fe40000410000 */
[----:B------:R-:W-:Y:S01]  /*29f0*/  FMUL.FTZ R216, R191, R136 ;  /* 0x00000088bfd87220 */ /* 0x000fe20000410000 */
[----:B------:R-:W-:Y:S01]  /*2a00*/  IADD3 R214, R196, 0x80, RZ ;  /* 0x00000080c4d67810 */ /* 0x000fe20007ffe0ff */
[----:B------:R-:W-:Y:S02]  /*2a10*/  @P0 FADD.FTZ R218, R100, R218 ;  /* 0x000000da64da0221 */ /* 0x000fe40000010000 */
[----:B------:R-:W-:Y:S02]  /*2a20*/  @P0 FADD.FTZ R216, R102, R216 ;  /* 0x000000d866d80221 */ /* 0x000fe40000010000 */
[----:B------:R-:W-:Y:S01]  /*2a30*/  IMAD.WIDE.U32 R140, R214, R235, c[0x0][0x170] ;  /* 0x00005c00d68c7625 */ /* 0x000fe200078e00eb */
[----:B------:R-:W-:-:S02]  /*2a40*/  SEL R136, R218, R124, P2 ;  /* 0x0000007cda887207 */ /* 0x000fc40001000000 */
[----:B------:R-:W-:Y:S02]  /*2a50*/  SEL R137, R217, R125, P2 ;  /* 0x0000007dd9897207 */ /* 0x000fe40001000000 */
[----:B------:R-:W-:Y:S01]  /*2a60*/  SEL R138, R216, R126, P2 ;  /* 0x0000007ed88a7207 */ /* 0x000fe20001000000 */
[----:B------:R-:W2:Y:S01]  /*2a70*/  LDG.E.128 R140, [R140.64] ;  /* 0x000000048c8c7981 */ /* 0x000ea2000c1e1d00 */
[----:B------:R-:W-:Y:S01]  /*2a80*/  SEL R139, R215, R127, P2 ;  /* 0x0000007fd78b7207 */ /* 0x000fe20001000000 */
[----:B------:R-:W-:Y:S02]  /*2a90*/  FMUL.FTZ R204, R218, R192 ;  /* 0x000000c0dacc7220 */ /* 0x000fe40000410000 */
[----:B------:R-:W2:Y:S04]  /*2aa0*/  LDL.LU R218, [R1+0x50] ;  /* 0x0000500001da7983 */ /* 0x000ea80000300800 */
[----:B------:R0:W-:Y:S04]  /*2ab0*/  @P1 STG.E.128 [R208.64], R136 ;  /* 0x00000088d0001986 */ /* 0x0001e8000c101d04 */
[----:B------:R-:W2:Y:S01]  /*2ac0*/  LDL.LU R217, [R1+0x44] ;  /* 0x0000440001d97983 */ /* 0x000ea20000300800 */
[----:B0-----:R-:W-:-:S02]  /*2ad0*/  SEL R136, R210, R128, P2 ;  /* 0x00000080d2887207 */ /* 0x001fc40001000000 */
[----:B------:R-:W-:Y:S02]  /*2ae0*/  SEL R137, R211, R129, P2 ;  /* 0x00000081d3897207 */ /* 0x000fe40001000000 */
[C---:B------:R-:W-:Y:S02]  /*2af0*/  SEL R138, R212.reuse, R130, P2 ;  /* 0x00000082d48a7207 */ /* 0x040fe40001000000 */
[----:B------:R-:W-:Y:S01]  /*2b00*/  SEL R139, R213, R131, P2 ;  /* 0x00000083d58b7207 */ /* 0x000fe20001000000 */
[----:B------:R-:W-:-:S04]  /*2b10*/  FMUL.FTZ R212, R212, R192 ;  /* 0x000000c0d4d47220 */ /* 0x000fc80000410000 */
[----:B------:R0:W-:Y:S01]  /*2b20*/  @P1 STG.E.128 [R208.64+0x10], R136 ;  /* 0x00001088d0001986 */ /* 0x0001e2000c101d04 */
[-C--:B------:R-:W-:Y:S02]  /*2b30*/  FMUL.FTZ R213, R213, R192.reuse ;  /* 0x000000c0d5d57220 */ /* 0x080fe40000410000 */
[-C--:B------:R-:W-:Y:S02]  /*2b40*/  FMUL.FTZ R210, R210, R192.reuse ;  /* 0x000000c0d2d27220 */ /* 0x080fe40000410000 */
[-C--:B------:R-:W-:Y:S02]  /*2b50*/  FMUL.FTZ R211, R211, R192.reuse ;  /* 0x000000c0d3d37220 */ /* 0x080fe40000410000 */
[----:B------:R-:W-:Y:S02]  /*2b60*/  FMUL.FTZ R144, R47, R213 ;  /* 0x000000d52f907220 */ /* 0x000fe40000410000 */
[-C--:B0-----:R-:W-:Y:S02]  /*2b70*/  FMUL.FTZ R208, R216, R192.reuse ;  /* 0x000000c0d8d07220 */ /* 0x081fe40000410000 */
[----:B------:R-:W-:Y:S01]  /*2b80*/  FMUL.FTZ R209, R215, R192 ;  /* 0x000000c0d7d17220 */ /* 0x000fe20000410000 */
[----:B------:R-:W2:Y:S01]  /*2b90*/  LDL.LU R216, [R1+0x48] ;  /* 0x0000480001d87983 */ /* 0x000ea20000300800 */
[----:B------:R-:W-:-:S02]  /*2ba0*/  FMUL.FTZ R136, R48, R204 ;  /* 0x000000cc30887220 */ /* 0x000fc40000410000 */
[----:B------:R-:W-:Y:S01]  /*2bb0*/  FMUL.FTZ R139, R49, R205 ;  /* 0x000000cd318b7220 */ /* 0x000fe20000410000 */
[----:B------:R-:W2:Y:S01]  /*2bc0*/  LDL.LU R215, [R1+0x3c] ;  /* 0x00003c0001d77983 */ /* 0x000ea20000300800 */
[----:B------:R-:W-:Y:S02]  /*2bd0*/  FMUL.FTZ R137, R50, R208 ;  /* 0x000000d032897220 */ /* 0x000fe40000410000 */
[----:B------:R-:W-:Y:S01]  /*2be0*/  FMUL.FTZ R138, R51, R209 ;  /* 0x000000d1338a7220 */ /* 0x000fe20000410000 */
[----:B------:R-:W-:Y:S01]  /*2bf0*/  F2FP.BF16.PACK_AB R136, R139, R136 ;  /* 0x000000888b88723e */ /* 0x000fe200000010ff */
[----:B------:R-:W-:Y:S02]  /*2c00*/  FMUL.FTZ R139, R46, R212 ;  /* 0x000000d42e8b7220 */ /* 0x000fe40000410000 */
[----:B------:R-:W-:Y:S01]  /*2c10*/  FMUL.FTZ R145, R45, R211 ;  /* 0x000000d32d917220 */ /* 0x000fe20000410000 */
[----:B------:R-:W-:Y:S01]  /*2c20*/  F2FP.BF16.PACK_AB R137, R138, R137 ;  /* 0x000000898a89723e */ /* 0x000fe200000010ff */
[----:B------:R-:W-:Y:S01]  /*2c30*/  FMUL.FTZ R138, R44, R210 ;  /* 0x000000d22c8a7220 */ /* 0x000fe20000410000 */
[----:B------:R-:W-:-:S02]  /*2c40*/  F2FP.BF16.PACK_AB R139, R144, R139 ;  /* 0x0000008b908b723e */ /* 0x000fc400000010ff */
[C---:B------:R-:W-:Y:S02]  /*2c50*/  LEA R144, P4, R214.reuse, c[0x0][0x248], 0x4 ;  /* 0x00009200d6907a11 */ /* 0x040fe400078820ff */
[----:B------:R-:W-:Y:S02]  /*2c60*/  F2FP.BF16.PACK_AB R138, R145, R138 ;  /* 0x0000008a918a723e */ /* 0x000fe400000010ff */
[----:B------:R-:W-:-:S05]  /*2c70*/  LEA.HI.X R145, R214, c[0x0][0x24c], RZ, 0x4, P4 ;  /* 0x00009300d6917a11 */ /* 0x000fca00020f24ff */
[----:B------:R0:W-:Y:S01]  /*2c80*/  STG.E.128 [R144.64], R136 ;  /* 0x0000008890007986 */ /* 0x0001e2000c101d04 */
[----:B------:R-:W-:-:S04]  /*2c90*/  FMUL.FTZ R214, R191, R163 ;  /* 0x000000a3bfd67220 */ /* 0x000fc80000410000 */
[----:B------:R-:W-:Y:S02]  /*2ca0*/  @P0 FADD.FTZ R214, R111, R214 ;  /* 0x000000d66fd60221 */ /* 0x000fe40000010000 */
[----:B0-----:R-:W-:-:S04]  /*2cb0*/  FFMA.FTZ R136, R146, R175, R174 ;  /* 0x000000af92887223 */ /* 0x001fc800000100ae */
[----:B------:R-:W-:Y:S01]  /*2cc0*/  FADD.FTZ R136, R200, -R136 ;  /* 0x80000088c8887221 */ /* 0x000fe20000010000 */
[----:B------:R-:W-:-:S03]  /*2cd0*/  @P1 MOV R137, 0x20 ;  /* 0x0000002000891802 */ /* 0x000fc60000000f00 */
[----:B------:R-:W-:Y:S01]  /*2ce0*/  FMUL.FTZ R201, R191, R136 ;  /* 0x00000088bfc97220 */ /* 0x000fe20000410000 */
[----:B------:R-:W-:Y:S01]  /*2cf0*/  IADD3 R200, R196, 0x100, RZ ;  /* 0x00000100c4c87810 */ /* 0x000fe20007ffe0ff */
[----:B------:R-:W-:Y:S01]  /*2d00*/  @P1 IMAD.WIDE.U32 R162, R207, R137, c[0x0][0x258] ;  /* 0x00009600cfa21625 */ /* 0x000fe200078e0089 */
[----:B------:R-:W-:Y:S01]  /*2d10*/  SEL R145, R202, R125, P2 ;  /* 0x0000007dca917207 */ /* 0x000fe20001000000 */
[----:B------:R-:W2:Y:S02]  /*2d20*/  LDL.LU R207, [R1+0x40] ;  /* 0x0000400001cf7983 */ /* 0x000ea40000300800 */
[----:B------:R-:W-:Y:S02]  /*2d30*/  @P0 FADD.FTZ R201, R108, R201 ;  /* 0x000000c96cc90221 */ /* 0x000fe40000010000 */
[----:B------:R-:W-:Y:S01]  /*2d40*/  IMAD.WIDE.U32 R136, R200, R235, c[0x0][0x170] ;  /* 0x00005c00c8887625 */ /* 0x000fe200078e00eb */
[----:B------:R-:W-:Y:S01]  /*2d50*/  SEL R146, R203, R126, P2 ;  /* 0x0000007ecb927207 */ /* 0x000fe20001000000 */
[----:B------:R-:W2:Y:S01]  /*2d60*/  LDL.LU R173, [R1+0x34] ;  /* 0x0000340001ad7983 */ /* 0x000ea20000300800 */
[----:B------:R-:W-:-:S02]  /*2d70*/  SEL R144, R201, R124, P2 ;  /* 0x0000007cc9907207 */ /* 0x000fc40001000000 */
[----:B------:R-:W-:Y:S01]  /*2d80*/  SEL R147, R214, R127, P2 ;  /* 0x0000007fd6937207 */ /* 0x000fe20001000000 */
[----:B------:R-:W2:Y:S04]  /*2d90*/  LDG.E.128 R136, [R136.64] ;  /* 0x0000000488887981 */ /* 0x000ea8000c1e1d00 */
[----:B------:R0:W-:Y:S01]  /*2da0*/  @P1 STG.E.128 [R162.64], R144 ;  /* 0x00000090a2001986 */ /* 0x0001e2000c101d04 */
[-C--:B------:R-:W-:Y:S02]  /*2db0*/  FMUL.FTZ R202, R202, R192.reuse ;  /* 0x000000c0caca7220 */ /* 0x080fe40000410000 */
[-C--:B------:R-:W-:Y:S01]  /*2dc0*/  FMUL.FTZ R203, R203, R192.reuse ;  /* 0x000000c0cbcb7220 */ /* 0x080fe20000410000 */
[----:B------:R-:W2:Y:S01]  /*2dd0*/  LDL.LU R171, [R1+0x38] ;  /* 0x0000380001ab7983 */ /* 0x000ea20000300800 */
[----:B0-----:R-:W-:Y:S01]  /*2de0*/  FFMA.FTZ R144, R172, R175, R174 ;  /* 0x000000afac907223 */ /* 0x001fe200000100ae */
[----:B------:R-:W-:Y:S01]  /*2df0*/  SEL R145, R168, R129, P2 ;  /* 0x00000081a8917207 */ /* 0x000fe20001000000 */
[----:B------:R-:W-:Y:S01]  /*2e00*/  FMUL.FTZ R201, R201, R192 ;  /* 0x000000c0c9c97220 */ /* 0x000fe20000410000 */
[----:B------:R-:W-:Y:S01]  /*2e10*/  SEL R147, R166, R131, P2 ;  /* 0x00000083a6937207 */ /* 0x000fe20001000000 */
[----:B------:R-:W-:Y:S01]  /*2e20*/  FADD.FTZ R144, R167, -R144 ;  /* 0x80000090a7907221 */ /* 0x000fe20000010000 */
[----:B------:R-:W-:Y:S01]  /*2e30*/  IADD3 R196, R196, 0x180, RZ ;  /* 0x00000180c4c47810 */ /* 0x000fe20007ffe0ff */
[C---:B------:R-:W-:Y:S01]  /*2e40*/  FMUL.FTZ R167, R191.reuse, R169 ;  /* 0x000000a9bfa77220 */ /* 0x040fe20000410000 */
[----:B------:R-:W2:Y:S01]  /*2e50*/  LDL.LU R172, [R1+0x2c] ;  /* 0x00002c0001ac7983 */ /* 0x000ea20000300800 */
[----:B------:R-:W-:-:S02]  /*2e60*/  FMUL.FTZ R169, R191, R144 ;  /* 0x00000090bfa97220 */ /* 0x000fc40000410000 */
[----:B------:R-:W-:Y:S01]  /*2e70*/  @P0 FADD.FTZ R167, R112, R167 ;  /* 0x000000a770a70221 */ /* 0x000fe20000010000 */
[----:B------:R-:W2:Y:S01]  /*2e80*/  LDL.LU R170, [R1+0x30] ;  /* 0x0000300001aa7983 */ /* 0x000ea20000300800 */
[----:B------:R-:W-:-:S03]  /*2e90*/  @P0 FADD.FTZ R169, R114, R169 ;  /* 0x000000a972a90221 */ /* 0x000fc60000010000 */
[----:B------:R-:W-:Y:S02]  /*2ea0*/  SEL R144, R167, R128, P2 ;  /* 0x00000080a7907207 */ /* 0x000fe40001000000 */
[----:B------:R-:W-:Y:S01]  /*2eb0*/  SEL R146, R169, R130, P2 ;  /* 0x00000082a9927207 */ /* 0x000fe20001000000 */
[----:B------:R-:W-:-:S04]  /*2ec0*/  FMUL.FTZ R214, R214, R192 ;  /* 0x000000c0d6d67220 */ /* 0x000fc80000410000 */
[----:B------:R0:W-:Y:S01]  /*2ed0*/  @P1 STG.E.128 [R162.64+0x10], R144 ;  /* 0x00001090a2001986 */ /* 0x0001e2000c101d04 */
[-C--:B------:R-:W-:Y:S02]  /*2ee0*/  FMUL.FTZ R169, R169, R192.reuse ;  /* 0x000000c0a9a97220 */ /* 0x080fe40000410000 */
[-C--:B------:R-:W-:Y:S02]  /*2ef0*/  FMUL.FTZ R166, R166, R192.reuse ;  /* 0x000000c0a6a67220 */ /* 0x080fe40000410000 */
[-C--:B------:R-:W-:Y:S02]  /*2f00*/  FMUL.FTZ R167, R167, R192.reuse ;  /* 0x000000c0a7a77220 */ /* 0x080fe40000410000 */
[----:B------:R-:W-:Y:S02]  /*2f10*/  FMUL.FTZ R168, R168, R192 ;  /* 0x000000c0a8a87220 */ /* 0x000fe40000410000 */
[----:B0-----:R-:W-:Y:S02]  /*2f20*/  FMUL.FTZ R144, R40, R201 ;  /* 0x000000c928907220 */ /* 0x001fe40000410000 */
[----:B------:R-:W-:-:S02]  /*2f30*/  FMUL.FTZ R147, R41, R202 ;  /* 0x000000ca29937220 */ /* 0x000fc40000410000 */
[----:B------:R-:W-:Y:S02]  /*2f40*/  FMUL.FTZ R145, R42, R203 ;  /* 0x000000cb2a917220 */ /* 0x000fe40000410000 */
[----:B------:R-:W-:Y:S01]  /*2f50*/  FMUL.FTZ R146, R43, R214 ;  /* 0x000000d62b927220 */ /* 0x000fe20000410000 */
[----:B------:R-:W-:Y:S01]  /*2f60*/  F2FP.BF16.PACK_AB R144, R147, R144 ;  /* 0x000000909390723e */ /* 0x000fe200000010ff */
[----:B------:R-:W-:Y:S02]  /*2f70*/  FMUL.FTZ R147, R38, R169 ;  /* 0x000000a926937220 */ /* 0x000fe40000410000 */
[----:B------:R-:W-:Y:S01]  /*2f80*/  FMUL.FTZ R162, R39, R166 ;  /* 0x000000a627a27220 */ /* 0x000fe20000410000 */
[----:B------:R-:W-:Y:S01]  /*2f90*/  F2FP.BF16.PACK_AB R145, R146, R145 ;  /* 0x000000919291723e */ /* 0x000fe200000010ff */
[----:B------:R-:W-:Y:S02]  /*2fa0*/  FMUL.FTZ R146, R36, R167 ;  /* 0x000000a724927220 */ /* 0x000fe40000410000 */
[----:B------:R-:W-:Y:S01]  /*2fb0*/  FMUL.FTZ R163, R37, R168 ;  /* 0x000000a825a37220 */ /* 0x000fe20000410000 */
[----:B------:R-:W-:-:S02]  /*2fc0*/  F2FP.BF16.PACK_AB R147, R162, R147 ;  /* 0x00000093a293723e */ /* 0x000fc400000010ff */
[C---:B------:R-:W-:Y:S02]  /*2fd0*/  LEA R162, P4, R200.reuse, c[0x0][0x248], 0x4 ;  /* 0x00009200c8a27a11 */ /* 0x040fe400078820ff */
[----:B------:R-:W-:Y:S02]  /*2fe0*/  F2FP.BF16.PACK_AB R146, R163, R146 ;  /* 0x00000092a392723e */ /* 0x000fe400000010ff */
[----:B------:R-:W-:Y:S01]  /*2ff0*/  LEA.HI.X R163, R200, c[0x0][0x24c], RZ, 0x4, P4 ;  /* 0x00009300c8a37a11 */ /* 0x000fe200020f24ff */
[-CC-:B------:R-:W-:Y:S01]  /*3000*/  FFMA.FTZ R153, R153, R175.reuse, R174.reuse ;  /* 0x000000af99997223 */ /* 0x180fe200000100ae */
[----:B------:R-:W2:Y:S01]  /*3010*/  LDL.LU R200, [R1+0x24] ;  /* 0x0000240001c87983 */ /* 0x000ea20000300800 */
[----:B------:R-:W-:-:S03]  /*3020*/  FFMA.FTZ R148, R148, R175, R174 ;  /* 0x000000af94947223 */ /* 0x000fc600000100ae */
[----:B------:R0:W-:Y:S01]  /*3030*/  STG.E.128 [R162.64], R144 ;  /* 0x00000090a2007986 */ /* 0x0001e2000c101d04 */
[-CC-:B------:R-:W-:Y:S02]  /*3040*/  FFMA.FTZ R154, R154, R175.reuse, R174.reuse ;  /* 0x000000af9a9a7223 */ /* 0x180fe400000100ae */
[-CC-:B------:R-:W-:Y:S02]  /*3050*/  FFMA.FTZ R149, R149, R175.reuse, R174.reuse ;  /* 0x000000af95957223 */ /* 0x180fe400000100ae */
[-CC-:B------:R-:W-:Y:S02]  /*3060*/  FFMA.FTZ R150, R150, R175.reuse, R174.reuse ;  /* 0x000000af96967223 */ /* 0x180fe400000100ae */
[-CC-:B------:R-:W-:Y:S02]  /*3070*/  FFMA.FTZ R151, R151, R175.reuse, R174.reuse ;  /* 0x000000af97977223 */ /* 0x180fe400000100ae */
[-CC-:B------:R-:W-:Y:S02]  /*3080*/  FFMA.FTZ R152, R152, R175.reuse, R174.reuse ;  /* 0x000000af98987223 */ /* 0x180fe400000100ae */
[----:B------:R-:W-:-:S02]  /*3090*/  FFMA.FTZ R156, R156, R175, R174 ;  /* 0x000000af9c9c7223 */ /* 0x000fc400000100ae */
[----:B------:R-:W-:Y:S01]  /*30a0*/  FADD.FTZ R153, R165, -R153 ;  /* 0x80000099a5997221 */ /* 0x000fe20000010000 */
[----:B0-----:R-:W2:Y:S01]  /*30b0*/  LDL.LU R162, [R1+0x1c] ;  /* 0x00001c0001a27983 */ /* 0x001ea20000300800 */
[----:B------:R-:W-:-:S03]  /*30c0*/  IMAD.WIDE.U32 R144, R196, R235, c[0x0][0x170] ;  /* 0x00005c00c4907625 */ /* 0x000fc600078e00eb */
[----:B------:R-:W2:Y:S04]  /*30d0*/  LDL.LU R163, [R1+0x28] ;  /* 0x0000280001a37983 */ /* 0x000ea80000300800 */
[----:B------:R-:W2:Y:S04]  /*30e0*/  LDL.LU R235, [R1+0x20] ;  /* 0x0000200001eb7983 */ /* 0x000ea80000300800 */
[----:B------:R-:W2:Y:S04]  /*30f0*/  LDL.LU R175, [R1+0x18] ;  /* 0x0000180001af7983 */ /* 0x000ea80000300800 */
[----:B------:R-:W2:Y:S04]  /*3100*/  LDL.LU R174, [R1+0x14] ;  /* 0x0000140001ae7983 */ /* 0x000ea80000300800 */
[----:B------:R-:W2:Y:S04]  /*3110*/  LDL.LU R165, [R1+0xc] ;  /* 0x00000c0001a57983 */ /* 0x000ea80000300800 */
[----:B------:R-:W3:Y:S01]  /*3120*/  LDG.E.128 R144, [R144.64] ;  /* 0x0000000490907981 */ /* 0x000ee2000c1e1d00 */
[----:B------:R-:W-:Y:S01]  /*3130*/  PRMT R133, RZ, 0x7610, R133 ;  /* 0x00007610ff857816 */ /* 0x000fe20000000085 */
[----:B------:R-:W-:-:S02]  /*3140*/  FADD.FTZ R148, R155, -R148 ;  /* 0x800000949b947221 */ /* 0x000fc40000010000 */
[----:B------:R-:W-:Y:S02]  /*3150*/  FADD.FTZ R150, R160, -R150 ;  /* 0x80000096a0967221 */ /* 0x000fe40000010000 */
[----:B------:R-:W-:Y:S02]  /*3160*/  FADD.FTZ R160, R159, -R151 ;  /* 0x800000979fa07221 */ /* 0x000fe40000010000 */
[C---:B------:R-:W-:Y:S02]  /*3170*/  FMUL.FTZ R151, R191.reuse, R148 ;  /* 0x00000094bf977220 */ /* 0x040fe40000410000 */
[----:B------:R-:W-:Y:S02]  /*3180*/  FMUL.FTZ R148, R191, R153 ;  /* 0x00000099bf947220 */ /* 0x000fe40000410000 */
[----:B------:R-:W-:Y:S02]  /*3190*/  FADD.FTZ R154, R164, -R154 ;  /* 0x8000009aa49a7221 */ /* 0x000fe40000010000 */
[----:B------:R-:W-:-:S02]  /*31a0*/  FADD.FTZ R149, R161, -R149 ;  /* 0x80000095a1957221 */ /* 0x000fc40000010000 */
[----:B------:R-:W-:Y:S02]  /*31b0*/  FADD.FTZ R152, R158, -R152 ;  /* 0x800000989e987221 */ /* 0x000fe40000010000 */
[----:B------:R-:W-:Y:S02]  /*31c0*/  @P0 FADD.FTZ R151, R116, R151 ;  /* 0x0000009774970221 */ /* 0x000fe40000010000 */
[----:B------:R-:W-:Y:S02]  /*31d0*/  @P0 FADD.FTZ R148, R117, R148 ;  /* 0x0000009475940221 */ /* 0x000fe40000010000 */
[----:B------:R-:W-:Y:S02]  /*31e0*/  FMUL.FTZ R153, R191, R154 ;  /* 0x0000009abf997220 */ /* 0x000fe40000410000 */
[----:B------:R-:W-:Y:S01]  /*31f0*/  FADD.FTZ R156, R157, -R156 ;  /* 0x8000009c9d9c7221 */ /* 0x000fe20000010000 */
[----:B------:R-:W-:Y:S01]  /*3200*/  PRMT R157, RZ, 0x5410, R135 ;  /* 0x00005410ff9d7816 */ /* 0x000fe20000000087 */
[----:B------:R-:W-:-:S02]  /*3210*/  FMUL.FTZ R154, R191, R149 ;  /* 0x00000095bf9a7220 */ /* 0x000fc40000410000 */
[C---:B------:R-:W-:Y:S02]  /*3220*/  FMUL.FTZ R149, R191.reuse, R150 ;  /* 0x00000096bf957220 */ /* 0x040fe40000410000 */
[C---:B------:R-:W-:Y:S02]  /*3230*/  FMUL.FTZ R160, R191.reuse, R160 ;  /* 0x000000a0bfa07220 */ /* 0x040fe40000410000 */
[----:B------:R-:W-:Y:S01]  /*3240*/  FMUL.FTZ R155, R191, R152 ;  /* 0x00000098bf9b7220 */ /* 0x000fe20000410000 */
[----:B------:R-:W-:Y:S01]  /*3250*/  SEL R124, R151, R124, P2 ;  /* 0x0000007c977c7207 */ /* 0x000fe20001000000 */
[----:B------:R-:W-:Y:S01]  /*3260*/  FMUL.FTZ R156, R191, R156 ;  /* 0x0000009cbf9c7220 */ /* 0x000fe20000410000 */
[----:B------:R-:W-:Y:S01]  /*3270*/  SEL R125, R148, R125, P2 ;  /* 0x0000007d947d7207 */ /* 0x000fe20001000000 */
[----:B------:R-:W-:Y:S02]  /*3280*/  @P0 FADD.FTZ R153, R118, R153 ;  /* 0x0000009976990221 */ /* 0x000fe40000010000 */
[----:B------:R-:W-:-:S02]  /*3290*/  @P0 FADD.FTZ R154, R119, R154 ;  /* 0x0000009a779a0221 */ /* 0x000fc40000010000 */
[-C--:B------:R-:W-:Y:S02]  /*32a0*/  FMUL.FTZ R151, R151, R192.reuse ;  /* 0x000000c097977220 */ /* 0x080fe40000410000 */
[----:B------:R-:W-:Y:S02]  /*32b0*/  FMUL.FTZ R148, R148, R192 ;  /* 0x000000c094947220 */ /* 0x000fe40000410000 */
[----:B------:R-:W-:Y:S02]  /*32c0*/  @P0 FADD.FTZ R149, R120, R149 ;  /* 0x0000009578950221 */ /* 0x000fe40000010000 */
[----:B------:R-:W-:Y:S02]  /*32d0*/  @P0 FADD.FTZ R160, R121, R160 ;  /* 0x000000a079a00221 */ /* 0x000fe40000010000 */
[----:B------:R-:W-:Y:S01]  /*32e0*/  @P0 FADD.FTZ R155, R122, R155 ;  /* 0x0000009b7a9b0221 */ /* 0x000fe20000010000 */
[----:B------:R-:W-:Y:S01]  /*32f0*/  SEL R126, R153, R126, P2 ;  /* 0x0000007e997e7207 */ /* 0x000fe20001000000 */
[----:B------:R-:W-:Y:S01]  /*3300*/  @P0 FADD.FTZ R156, R123, R156 ;  /* 0x0000009c7b9c0221 */ /* 0x000fe20000010000 */
[C---:B------:R-:W-:Y:S01]  /*3310*/  SEL R127, R154.reuse, R127, P2 ;  /* 0x0000007f9a7f7207 */ /* 0x040fe20001000000 */
[----:B------:R-:W-:Y:S01]  /*3320*/  FMUL.FTZ R153, R153, R192 ;  /* 0x000000c099997220 */ /* 0x000fe20000410000 */
[C---:B------:R-:W-:Y:S01]  /*3330*/  SEL R128, R149.reuse, R128, P2 ;  /* 0x0000008095807207 */ /* 0x040fe20001000000 */
[-C--:B------:R-:W-:Y:S01]  /*3340*/  FMUL.FTZ R154, R154, R192.reuse ;  /* 0x000000c09a9a7220 */ /* 0x080fe20000410000 */
[C---:B------:R-:W-:Y:S01]  /*3350*/  SEL R129, R160.reuse, R129, P2 ;  /* 0x00000081a0817207 */ /* 0x040fe20001000000 */
[----:B------:R-:W-:Y:S01]  /*3360*/  FMUL.FTZ R149, R149, R192 ;  /* 0x000000c095957220 */ /* 0x000fe20000410000 */
[----:B------:R-:W-:Y:S01]  /*3370*/  SEL R130, R155, R130, P2 ;  /* 0x000000829b827207 */ /* 0x000fe20001000000 */
[----:B------:R-:W-:-:S02]  /*3380*/  FMUL.FTZ R160, R160, R192 ;  /* 0x000000c0a0a07220 */ /* 0x000fc40000410000 */
[-C--:B------:R-:W-:Y:S02]  /*3390*/  FMUL.FTZ R155, R155, R192.reuse ;  /* 0x000000c09b9b7220 */ /* 0x080fe40000410000 */
[C---:B------:R-:W-:Y:S01]  /*33a0*/  FMUL.FTZ R192, R156.reuse, R192 ;  /* 0x000000c09cc07220 */ /* 0x040fe20000410000 */
[----:B------:R-:W-:Y:S02]  /*33b0*/  @P1 MOV R191, 0x20 ;  /* 0x0000002000bf1802 */ /* 0x000fe40000000f00 */
[----:B------:R-:W-:-:S03]  /*33c0*/  SEL R131, R156, R131, P2 ;  /* 0x000000839c837207 */ /* 0x000fc60001000000 */
[----:B------:R-:W-:-:S05]  /*33d0*/  @P1 IMAD.WIDE.U32 R190, R190, R191, c[0x0][0x258] ;  /* 0x00009600bebe1625 */ /* 0x000fca00078e00bf */
[----:B------:R-:W-:Y:S04]  /*33e0*/  @P1 STG.E.128 [R190.64], R124 ;  /* 0x0000007cbe001986 */ /* 0x000fe8000c101d04 */
[----:B------:R-:W-:Y:S01]  /*33f0*/  @P1 STG.E.128 [R190.64+0x10], R128 ;  /* 0x00001080be001986 */ /* 0x000fe2000c101d04 */
[----:B------:R-:W-:Y:S01]  /*3400*/  IADD3 R0, R0, c[0x0][0x160], RZ ;  /* 0x0000580000007a10 */ /* 0x000fe20007ffe0ff */
[----:B--2---:R-:W-:Y:S01]  /*3410*/  FFMA.FTZ R165, R132, R133, R165 ;  /* 0x0000008584a57223 */ /* 0x004fe200000100a5 */
[--C-:B------:R-:W-:Y:S02]  /*3420*/  PRMT R133, RZ, 0x5410, R134.reuse ;  /* 0x00005410ff857816 */ /* 0x100fe40000000086 */
[----:B------:R-:W-:Y:S02]  /*3430*/  PRMT R132, RZ, 0x7610, R135 ;  /* 0x00007610ff847816 */ /* 0x000fe40000000087 */
[----:B------:R-:W-:Y:S01]  /*3440*/  PRMT R134, RZ, 0x7610, R134 ;  /* 0x00007610ff867816 */ /* 0x000fe20000000086 */
[----:B------:R-:W-:Y:S01]  /*3450*/  FFMA.FTZ R175, R176, R133, R175 ;  /* 0x00000085b0af7223 */ /* 0x000fe200000100af */
[----:B------:R-:W-:Y:S01]  /*3460*/  PRMT R133, RZ, 0x5410, R140 ;  /* 0x00005410ff857816 */ /* 0x000fe2000000008c */
[----:B------:R-:W-:Y:S01]  /*3470*/  FFMA.FTZ R162, R179, R132, R162 ;  /* 0x00000084b3a27223 */ /* 0x000fe200000100a2 */
[--C-:B------:R-:W-:Y:S01]  /*3480*/  PRMT R132, RZ, 0x7610, R141.reuse ;  /* 0x00007610ff847816 */ /* 0x100fe2000000008d */
[----:B------:R-:W-:Y:S01]  /*3490*/  FFMA.FTZ R174, R177, R134, R174 ;  /* 0x00000086b1ae7223 */ /* 0x000fe200000100ae */
[----:B------:R-:W-:Y:S01]  /*34a0*/  PRMT R135, RZ, 0x5410, R141 ;  /* 0x00005410ff877816 */ /* 0x000fe2000000008d */
[----:B------:R-:W-:Y:S01]  /*34b0*/  FFMA.FTZ R163, R204, R133, R163 ;  /* 0x00000085cca37223 */ /* 0x000fe200000100a3 */
[----:B------:R-:W-:Y:S01]  /*34c0*/  PRMT R134, RZ, 0x7610, R143 ;  /* 0x00007610ff867816 */ /* 0x000fe2000000008f */
[----:B------:R-:W-:Y:S01]  /*34d0*/  FFMA.FTZ R172, R209, R132, R172 ;  /* 0x00000084d1ac7223 */ /* 0x000fe200000100ac */
[----:B------:R-:W-:-:S02]  /*34e0*/  PRMT R132, RZ, 0x5410, R136 ;  /* 0x00005410ff847816 */ /* 0x000fc40000000088 */
        /* <DEDUP_REMOVED lines=9> */
[----:B------:R-:W-:Y:S02]  /*3580*/  FMUL.FTZ R132, R32, R151 ;  /* 0x0000009720847220 */ /* 0x000fe40000410000 */
[----:B------:R-:W-:Y:S01]  /*3590*/  FMUL.FTZ R133, R33, R148 ;  /* 0x0000009421857220 */ /* 0x000fe20000410000 */
[----:B------:R-:W-:-:S02]  /*35a0*/  PRMT R140, RZ, 0x7610, R140 ;  /* 0x00007610ff8c7816 */ /* 0x000fc4000000008c */
[----:B------:R-:W-:Y:S01]  /*35b0*/  PRMT R141, RZ, 0x5410, R142 ;  /* 0x00005410ff8d7816 */ /* 0x000fe2000000008e */
[----:B------:R-:W-:Y:S01]  /*35c0*/  FFMA.FTZ R218, R203, R134, R218 ;  /* 0x00000086cbda7223 */ /* 0x000fe200000100da */
[----:B------:R-:W-:Y:S01]  /*35d0*/  F2FP.BF16.PACK_AB R132, R133, R132 ;  /* 0x000000848584723e */ /* 0x000fe200000010ff */
[----:B------:R-:W-:Y:S01]  /*35e0*/  FFMA.FTZ R235, R178, R157, R235 ;  /* 0x0000009db2eb7223 */ /* 0x000fe200000100eb */
[----:B------:R-:W-:Y:S01]  /*35f0*/  PRMT R137, RZ, 0x7610, R137 ;  /* 0x00007610ff897816 */ /* 0x000fe20000000089 */
[----:B---3--:R-:W-:Y:S02]  /*3600*/  FFMA.FTZ R226, R168, R135, R226 ;  /* 0x00000087a8e27223 */ /* 0x008fe400000100e2 */
[----:B------:R-:W-:Y:S02]  /*3610*/  FFMA.FTZ R225, R169, R138, R225 ;  /* 0x0000008aa9e17223 */ /* 0x000fe400000100e1 */
[----:B------:R-:W-:Y:S02]  /*3620*/  FMUL.FTZ R133, R34, R153 ;  /* 0x0000009922857220 */ /* 0x000fe40000410000 */
[----:B------:R-:W-:Y:S01]  /*3630*/  FMUL.FTZ R134, R35, R154 ;  /* 0x0000009a23867220 */ /* 0x000fe20000410000 */
[----:B------:R-:W-:Y:S01]  /*3640*/  STL [R1+0xc], R165 ;  /* 0x00000ca501007387 */ /* 0x000fe20000100800 */
[----:B------:R-:W-:Y:S01]  /*3650*/  FFMA.FTZ R200, R205, R140, R200 ;  /* 0x0000008ccdc87223 */ /* 0x000fe200000100c8 */
[----:B------:R-:W-:Y:S01]  /*3660*/  PRMT R142, RZ, 0x7610, R142 ;  /* 0x00007610ff8e7816 */ /* 0x000fe2000000008e */
[----:B------:R-:W-:-:S02]  /*3670*/  FFMA.FTZ R171, R210, R141, R171 ;  /* 0x0000008dd2ab7223 */ /* 0x000fc400000100ab */
[----:B------:R-:W-:Y:S02]  /*3680*/  FMUL.FTZ R135, R28, R149 ;  /* 0x000000951c877220 */ /* 0x000fe40000410000 */
[----:B------:R-:W-:Y:S01]  /*3690*/  FMUL.FTZ R138, R29, R160 ;  /* 0x000000a01d8a7220 */ /* 0x000fe20000410000 */
[----:B------:R-:W-:Y:S01]  /*36a0*/  STL [R1+0x18], R175 ;  /* 0x000018af01007387 */ /* 0x000fe20000100800 */
[----:B----4-:R-:W-:Y:S01]  /*36b0*/  FFMA.FTZ R224, R167, R136, R224 ;  /* 0x00000088a7e07223 */ /* 0x010fe200000100e0 */
[----:B------:R-:W-:Y:S01]  /*36c0*/  PRMT R157, RZ, 0x5410, R143 ;  /* 0x00005410ff9d7816 */ /* 0x000fe2000000008f */
[----:B------:R-:W-:Y:S01]  /*36d0*/  FMUL.FTZ R140, R30, R155 ;  /* 0x0000009b1e8c7220 */ /* 0x000fe20000410000 */
[----:B------:R-:W-:Y:S01]  /*36e0*/  LEA R136, P0, R196, c[0x0][0x248], 0x4 ;  /* 0x00009200c4887a11 */ /* 0x000fe200078020ff */
[----:B------:R-:W-:Y:S01]  /*36f0*/  FMUL.FTZ R141, R31, R192 ;  /* 0x000000c01f8d7220 */ /* 0x000fe20000410000 */
[----:B------:R-:W-:Y:S01]  /*3700*/  STL [R1+0x14], R174 ;  /* 0x000014ae01007387 */ /* 0x000fe20000100800 */
[----:B------:R-:W-:Y:S01]  /*3710*/  F2FP.BF16.PACK_AB R133, R134, R133 ;  /* 0x000000858685723e */ /* 0x000fe200000010ff */
[----:B------:R-:W-:Y:S01]  /*3720*/  FFMA.FTZ R219, R214, R137, R219 ;  /* 0x00000089d6db7223 */ /* 0x000fe200000100db */
[----:B------:R-:W-:Y:S01]  /*3730*/  F2FP.BF16.PACK_AB R134, R138, R135 ;  /* 0x000000878a86723e */ /* 0x000fe200000010ff */
[----:B------:R-:W-:Y:S01]  /*3740*/  STL [R1+0x20], R235 ;  /* 0x000020eb01007387 */ /* 0x000fe20000100800 */
[----:B------:R-:W-:Y:S01]  /*3750*/  FFMA.FTZ R173, R211, R142, R173 ;  /* 0x0000008ed3ad7223 */ /* 0x000fe200000100ad */
[----:B------:R-:W-:-:S02]  /*3760*/  LEA.HI.X R137, R196, c[0x0][0x24c], RZ, 0x4, P0 ;  /* 0x00009300c4897a11 */ /* 0x000fc400000f24ff */
[----:B------:R-:W-:Y:S01]  /*3770*/  STL [R1+0x1c], R162 ;  /* 0x00001ca201007387 */ /* 0x000fe20000100800 */
[----:B------:R-:W-:Y:S01]  /*3780*/  F2FP.BF16.PACK_AB R135, R141, R140 ;  /* 0x0000008c8d87723e */ /* 0x000fe200000010ff */
[----:B------:R-:W-:Y:S02]  /*3790*/  FFMA.FTZ R207, R212, R157, R207 ;  /* 0x0000009dd4cf7223 */ /* 0x000fe400000100cf */
[----:B------:R-:W-:Y:S04]  /*37a0*/  STL [R1+0x28], R163 ;  /* 0x000028a301007387 */ /* 0x000fe80000100800 */
[----:B------:R-:W-:Y:S01]  /*37b0*/  STL [R1+0x24], R200 ;  /* 0x000024c801007387 */ /* 0x000fe20000100800 */
[----:B------:R-:W-:-:S03]  /*37c0*/  PRMT R139, RZ, 0x7610, R139 ;  /* 0x00007610ff8b7816 */ /* 0x000fc6000000008b */
[----:B------:R-:W-:Y:S04]  /*37d0*/  STL [R1+0x30], R170 ;  /* 0x000030aa01007387 */ /* 0x000fe80000100800 */
[----:B------:R-:W-:Y:S04]  /*37e0*/  STL [R1+0x2c], R172 ;  /* 0x00002cac01007387 */ /* 0x000fe80000100800 */
[----:B------:R-:W-:Y:S04]  /*37f0*/  STL [R1+0x38], R171 ;  /* 0x000038ab01007387 */ /* 0x000fe80000100800 */
[----:B------:R-:W-:Y:S04]  /*3800*/  STL [R1+0x34], R173 ;  /* 0x000034ad01007387 */ /* 0x000fe80000100800 */
[----:B------:R0:W-:Y:S04]  /*3810*/  STG.E.128 [R136.64], R132 ;  /* 0x0000008488007986 */ /* 0x0001e8000c101d04 */
[----:B------:R1:W-:Y:S01]  /*3820*/  STL [R1+0x40], R207 ;  /* 0x000040cf01007387 */ /* 0x0003e20000100800 */
[----:B------:R-:W-:-:S03]  /*3830*/  FFMA.FTZ R222, R166, R139, R222 ;  /* 0x0000008ba6de7223 */ /* 0x000fc600000100de */
[----:B------:R1:W-:Y:S01]  /*3840*/  STL [R1+0x3c], R215 ;  /* 0x00003cd701007387 */ /* 0x0003e20000100800 */
[----:B------:R-:W-:-:S03]  /*3850*/  PRMT R138, RZ, 0x5410, R147 ;  /* 0x00005410ff8a7816 */ /* 0x000fc60000000093 */
[----:B------:R1:W-:Y:S01]  /*3860*/  STL [R1+0x48], R216 ;  /* 0x000048d801007387 */ /* 0x0003e20000100800 */
[--C-:B0-----:R-:W-:Y:S02]  /*3870*/  PRMT R132, RZ, 0x5410, R144.reuse ;  /* 0x00005410ff847816 */ /* 0x101fe40000000090 */
[----:B------:R-:W-:Y:S01]  /*3880*/  PRMT R133, RZ, 0x7610, R144 ;  /* 0x00007610ff857816 */ /* 0x000fe20000000090 */
[----:B------:R1:W-:Y:S01]  /*3890*/  STL [R1+0x44], R217 ;  /* 0x000044d901007387 */ /* 0x0003e20000100800 */
[--C-:B------:R-:W-:Y:S02]  /*38a0*/  PRMT R134, RZ, 0x5410, R145.reuse ;  /* 0x00005410ff867816 */ /* 0x100fe40000000091 */
[----:B------:R-:W-:Y:S01]  /*38b0*/  PRMT R145, RZ, 0x7610, R145 ;  /* 0x00007610ff917816 */ /* 0x000fe20000000091 */
[----:B------:R1:W-:Y:S01]  /*38c0*/  STL [R1+0x50], R218 ;  /* 0x000050da01007387 */ /* 0x0003e20000100800 */
[--C-:B------:R-:W-:Y:S01]  /*38d0*/  PRMT R136, RZ, 0x5410, R146.reuse ;  /* 0x00005410ff887816 */ /* 0x100fe20000000092 */
[----:B------:R-:W-:Y:S01]  /*38e0*/  FFMA.FTZ R223, R151, R132, R223 ;  /* 0x0000008497df7223 */ /* 0x000fe200000100df */
[----:B------:R-:W-:Y:S01]  /*38f0*/  PRMT R135, RZ, 0x7610, R146 ;  /* 0x00007610ff877816 */ /* 0x000fe20000000092 */
[----:B------:R1:W-:Y:S01]  /*3900*/  STL [R1+0x4c], R219 ;  /* 0x00004cdb01007387 */ /* 0x0003e20000100800 */
[----:B------:R-:W-:Y:S01]  /*3910*/  PRMT R147, RZ, 0x7610, R147 ;  /* 0x00007610ff937816 */ /* 0x000fe20000000093 */
[----:B------:R-:W-:-:S02]  /*3920*/  FFMA.FTZ R220, R148, R133, R220 ;  /* 0x0000008594dc7223 */ /* 0x000fc400000100dc */
[----:B------:R1:W-:Y:S01]  /*3930*/  STL [R1+0x58], R224 ;  /* 0x000058e001007387 */ /* 0x0003e20000100800 */
[----:B------:R-:W-:Y:S02]  /*3940*/  FFMA.FTZ R221, R153, R134, R221 ;  /* 0x0000008699dd7223 */ /* 0x000fe400000100dd */
[----:B------:R-:W-:Y:S01]  /*3950*/  FFMA.FTZ R227, R154, R145, R227 ;  /* 0x000000919ae37223 */ /* 0x000fe200000100e3 */
[----:B------:R1:W-:Y:S01]  /*3960*/  STL [R1+0x54], R226 ;  /* 0x000054e201007387 */ /* 0x0003e20000100800 */
[----:B------:R-:W-:-:S03]  /*3970*/  FFMA.FTZ R228, R149, R136, R228 ;  /* 0x0000008895e47223 */ /* 0x000fc600000100e4 */
[----:B------:R1:W-:Y:S01]  /*3980*/  STL [R1+0x60], R225 ;  /* 0x000060e101007387 */ /* 0x0003e20000100800 */
[----:B------:R-:W-:-:S03]  /*3990*/  FFMA.FTZ R229, R160, R135, R229 ;  /* 0x00000087a0e57223 */ /* 0x000fc600000100e5 */
[----:B------:R1:W-:Y:S01]  /*39a0*/  STL [R1+0x5c], R222 ;  /* 0x00005cde01007387 */ /* 0x0003e20000100800 */
[----:B------:R-:W-:-:S03]  /*39b0*/  FFMA.FTZ R242, R192, R147, R242 ;  /* 0x00000093c0f27223 */ /* 0x000fc600000100f2 */
[----:B------:R1:W-:Y:S01]  /*39c0*/  STL [R1+0x68], R223 ;  /* 0x000068df01007387 */ /* 0x0003e20000100800 */
[----:B------:R-:W-:-:S03]  /*39d0*/  FFMA.FTZ R243, R155, R138, R243 ;  /* 0x0000008a9bf37223 */ /* 0x000fc600000100f3 */
[----:B------:R1:W-:Y:S04]  /*39e0*/  STL [R1+0x64], R220 ;  /* 0x000064dc01007387 */ /* 0x0003e80000100800 */
[----:B------:R1:W-:Y:S04]  /*39f0*/  STL [R1+0x70], R221 ;  /* 0x000070dd01007387 */ /* 0x0003e80000100800 */
[----:B------:R1:W-:Y:S04]  /*3a00*/  STL [R1+0x6c], R227 ;  /* 0x00006ce301007387 */ /* 0x0003e80000100800 */
[----:B------:R1:W-:Y:S04]  /*3a10*/  STL [R1+0x78], R228 ;  /* 0x000078e401007387 */ /* 0x0003e80000100800 */
[----:B------:R1:W-:Y:S04]  /*3a20*/  STL [R1+0x74], R229 ;  /* 0x000074e501007387 */ /* 0x0003e80000100800 */
[----:B------:R1:W-:Y:S04]  /*3a30*/  STL [R1+0x7c], R242 ;  /* 0x00007cf201007387 */ /* 0x0003e80000100800 */
[----:B------:R1:W-:Y:S01]  /*3a40*/  STL [R1+0x80], R243 ;  /* 0x000080f301007387 */ /* 0x0003e20000100800 */
[----:B------:R-:W-:-:S02]  /*3a50*/  ISETP.GE.AND P0, PT, R0, c[0x0][0x164], PT ;  /* 0x0000590000007a0c */ /* 0x000fc40003f06270 */
[----:B------:R-:W-:-:S11]  /*3a60*/  SEL R209, RZ, 0x1, P3 ;  /* 0x00000001ffd17807 */ /* 0x000fd60001800000 */
[----:B-1----:R-:W-:Y:S01]  /*3a70*/  @P0 CALL.REL.NOINC `(.L_x_5221) ;  /* 0x0000001000000944 */ /* 0x002fe20003c00000 */
[----:B------:R-:W-:Y:S05]  /*3a80*/  BRA `(.L_x_5222) ;  /* 0xffffcea000007947 */ /* 0x000fea000383ffff */
.L_x_5221:
[----:B------:R-:W-:Y:S01]  /*3a90*/  MOV R42, R25 ;  /* 0x00000019002a7202 */ /* 0x000fe20000000f00 */
[----:B------:R0:W5:Y:S01]  /*3aa0*/  LDL.LU R70, [R1] ;  /* 0x0000000001467983 */ /* 0x0001620000300800 */
[----:B------:R-:W-:Y:S02]  /*3ab0*/  MOV R48, R23 ;  /* 0x0000001700307202 */ /* 0x000fe40000000f00 */
[----:B------:R-:W-:Y:S02]  /*3ac0*/  MOV R33, R4 ;  /* 0x0000000400217202 */ /* 0x000fe40000000f00 */
[----:B------:R-:W-:Y:S01]  /*3ad0*/  MOV R25, R20 ;  /* 0x0000001400197202 */ /* 0x000fe20000000f00 */
[----:B------:R0:W5:Y:S01]  /*3ae0*/  LDL.LU R4, [R1+0x8] ;  /* 0x0000080001047983 */ /* 0x0001620000300800 */
[----:B------:R-:W-:Y:S02]  /*3af0*/  MOV R23, R14 ;  /* 0x0000000e00177202 */ /* 0x000fe40000000f00 */
[----:B------:R-:W-:-:S02]  /*3b00*/  MOV R20, R15 ;  /* 0x0000000f00147202 */ /* 0x000fc40000000f00 */
[----:B------:R-:W-:Y:S02]  /*3b10*/  MOV R14, R5 ;  /* 0x00000005000e7202 */ /* 0x000fe40000000f00 */
[----:B------:R-:W-:Y:S01]  /*3b20*/  MOV R15, R6 ;  /* 0x00000006000f7202 */ /* 0x000fe20000000f00 */
[----:B------:R0:W5:Y:S01]  /*3b30*/  LDL.LU R5, [R1+0x4] ;  /* 0x0000040001057983 */ /* 0x0001620000300800 */
[----:B------:R-:W-:Y:S02]  /*3b40*/  MOV R43, R26 ;  /* 0x0000001a002b7202 */ /* 0x000fe40000000f00 */
[----:B------:R-:W-:Y:S01]  /*3b50*/  MOV R26, R17 ;  /* 0x00000011001a7202 */ /* 0x000fe20000000f00 */
[----:B------:R0:W5:Y:S01]  /*3b60*/  LDL.LU R6, [R1+0x10] ;  /* 0x0000100001067983 */ /* 0x0001620000300800 */
        /* <DEDUP_REMOVED lines=80> */
.L_x_5218:
[----:B0-----:R-:W0:Y:S01]  /*4070*/  S2R R2, SR_TID.X ;  /* 0x0000000000027919 */ /* 0x001e220000002100 */
        /* <DEDUP_REMOVED lines=13> */
[----:B-----5:R-:W-:Y:S04]  /*4150*/  STG.E.128 [R10.64], R4 ;  /* 0x000000040a007986 */ /* 0x020fe8000c101d04 */
        /* <DEDUP_REMOVED lines=20> */
.L_x_5219:
[----:B0-----:R-:W-:Y:S01]  /*42a0*/  HFMA2.MMA R135, -RZ, RZ, 0, 9.5367431640625e-07 ;  /* 0x00000010ff877435 */ /* 0x001fe200000001ff */
[----:B------:R-:W-:-:S02]  /*42b0*/  MOV R133, R136 ;  /* 0x0000008800857202 */ /* 0x000fc40000000f00 */
[----:B------:R-:W-:Y:S02]  /*42c0*/  MOV R174, 0x1f ;  /* 0x0000001f00ae7802 */ /* 0x000fe40000000f00 */
[----:B------:R-:W-:Y:S02]  /*42d0*/  MOV R138, 0xffffffff ;  /* 0xffffffff008a7802 */ /* 0x000fe40000000f00 */
[----:B------:R-:W-:Y:S02]  /*42e0*/  MOV R132, 0x4300 ;  /* 0x0000430000847802 */ /* 0x000fe40000000f00 */
[----:B-----5:R-:W-:Y:S05]  /*42f0*/  CALL.REL.NOINC `($__internal_85_$__cuda_sm70_shflsync_down_p) ;  /* 0x0000046000007944 */ /* 0x020fea0003c00000 */
[----:B-1----:R-:W-:Y:S01]  /*4300*/  MOV R137, R135 ;  /* 0x0000008700897202 */ /* 0x002fe20000000f00 */
[----:B------:R-:W-:Y:S05]  /*4310*/  BRA `(.L_x_5223) ;  /* 0xffffda3000007947 */ /* 0x000fea000383ffff */
.L_x_5220:
[----:B------:R-:W-:Y:S01]  /*4320*/  HFMA2.MMA R135, -RZ, RZ, 0, 9.5367431640625e-07 ;  /* 0x00000010ff877435 */ /* 0x000fe200000001ff */
[----:B------:R-:W-:Y:S02]  /*4330*/  MOV R133, R134 ;  /* 0x0000008600857202 */ /* 0x000fe40000000f00 */
[----:B------:R-:W-:Y:S02]  /*4340*/  MOV R174, 0x1f ;  /* 0x0000001f00ae7802 */ /* 0x000fe40000000f00 */
[----:B------:R-:W-:-:S02]  /*4350*/  MOV R138, 0xffffffff ;  /* 0xffffffff008a7802 */ /* 0x000fc40000000f00 */
[----:B------:R-:W-:Y:S02]  /*4360*/  MOV R132, 0x4380 ;  /* 0x0000438000847802 */ /* 0x000fe40000000f00 */
[----:B01---5:R-:W-:Y:S05]  /*4370*/  CALL.REL.NOINC `($__internal_85_$__cuda_sm70_shflsync_down_p) ;  /* 0x000003e000007944 */ /* 0x023fea0003c00000 */
[----:B------:R-:W-:Y:S01]  /*4380*/  FADD.FTZ R136, R136, R137 ;  /* 0x0000008988887221 */ /* 0x000fe20000010000 */
[----:B------:R-:W-:Y:S01]  /*4390*/  MOV R174, 0x1f ;  /* 0x0000001f00ae7802 */ /* 0x000fe20000000f00 */
[----:B-1----:R-:W-:Y:S01]  /*43a0*/  FADD.FTZ R134, R134, R135 ;  /* 0x0000008786867221 */ /* 0x002fe20000010000 */
[----:B------:R-:W-:Y:S01]  /*43b0*/  HFMA2.MMA R135, -RZ, RZ, 0, 4.76837158203125e-07 ;  /* 0x00000008ff877435 */ /* 0x000fe200000001ff */
[----:B------:R-:W-:Y:S02]  /*43c0*/  MOV R138, 0xffffffff ;  /* 0xffffffff008a7802 */ /* 0x000fe40000000f00 */
[----:B------:R-:W-:Y:S02]  /*43d0*/  MOV R133, R136 ;  /* 0x0000008800857202 */ /* 0x000fe40000000f00 */
[----:B------:R-:W-:Y:S02]  /*43e0*/  MOV R132, 0x4400 ;  /* 0x0000440000847802 */ /* 0x000fe40000000f00 */
[----:B------:R-:W-:Y:S05]  /*43f0*/  CALL.REL.NOINC `($__internal_85_$__cuda_sm70_shflsync_down_p) ;  /* 0x0000036000007944 */ /* 0x000fea0003c00000 */
[----:B-1----:R-:W-:Y:S01]  /*4400*/  MOV R137, R135 ;  /* 0x0000008700897202 */ /* 0x002fe20000000f00 */
[----:B------:R-:W-:Y:S01]  /*4410*/  HFMA2.MMA R135, -RZ, RZ, 0, 4.76837158203125e-07 ;  /* 0x00000008ff877435 */ /* 0x000fe200000001ff */
[----:B------:R-:W-:-:S02]  /*4420*/  MOV R133, R134 ;  /* 0x0000008600857202 */ /* 0x000fc40000000f00 */
[----:B------:R-:W-:Y:S02]  /*4430*/  MOV R174, 0x1f ;  /* 0x0000001f00ae7802 */ /* 0x000fe40000000f00 */
[----:B------:R-:W-:Y:S02]  /*4440*/  MOV R138, 0xffffffff ;  /* 0xffffffff008a7802 */ /* 0x000fe40000000f00 */
[----:B------:R-:W-:Y:S02]  /*4450*/  MOV R132, 0x4470 ;  /* 0x0000447000847802 */ /* 0x000fe40000000f00 */
[----:B------:R-:W-:Y:S05]  /*4460*/  CALL.REL.NOINC `($__internal_85_$__cuda_sm70_shflsync_down_p) ;  /* 0x000002f000007944 */ /* 0x000fea0003c00000 */
[----:B------:R-:W-:Y:S01]  /*4470*/  FADD.FTZ R136, R137, R136 ;  /* 0x0000008889887221 */ /* 0x000fe20000010000 */
[----:B------:R-:W-:Y:S01]  /*4480*/  MOV R174, 0x1f ;  /* 0x0000001f00ae7802 */ /* 0x000fe20000000f00 */
[----:B-1----:R-:W-:Y:S01]  /*4490*/  FADD.FTZ R134, R134, R135 ;  /* 0x0000008786867221 */ /* 0x002fe20000010000 */
[----:B------:R-:W-:Y:S01]  /*44a0*/  HFMA2.MMA R135, -RZ, RZ, 0, 2.384185791015625e-07 ;  /* 0x00000004ff877435 */ /* 0x000fe200000001ff */
[----:B------:R-:W-:Y:S02]  /*44b0*/  MOV R138, 0xffffffff ;  /* 0xffffffff008a7802 */ /* 0x000fe40000000f00 */
[----:B------:R-:W-:-:S02]  /*44c0*/  MOV R133, R136 ;  /* 0x0000008800857202 */ /* 0x000fc40000000f00 */
[----:B------:R-:W-:Y:S02]  /*44d0*/  MOV R132, 0x44f0 ;  /* 0x000044f000847802 */ /* 0x000fe40000000f00 */
[----:B------:R-:W-:Y:S05]  /*44e0*/  CALL.REL.NOINC `($__internal_85_$__cuda_sm70_shflsync_down_p) ;  /* 0x0000027000007944 */ /* 0x000fea0003c00000 */
[----:B-1----:R-:W-:Y:S01]  /*44f0*/  MOV R137, R135 ;  /* 0x0000008700897202 */ /* 0x002fe20000000f00 */
[----:B------:R-:W-:Y:S01]  /*4500*/  HFMA2.MMA R135, -RZ, RZ, 0, 2.384185791015625e-07 ;  /* 0x00000004ff877435 */ /* 0x000fe200000001ff */
[----:B------:R-:W-:Y:S02]  /*4510*/  MOV R133, R134 ;  /* 0x0000008600857202 */ /* 0x000fe40000000f00 */
[----:B------:R-:W-:Y:S02]  /*4520*/  MOV R174, 0x1f ;  /* 0x0000001f00ae7802 */ /* 0x000fe40000000f00 */
[----:B------:R-:W-:Y:S02]  /*4530*/  MOV R138, 0xffffffff ;  /* 0xffffffff008a7802 */ /* 0x000fe40000000f00 */
[----:B------:R-:W-:Y:S02]  /*4540*/  MOV R132, 0x4560 ;  /* 0x0000456000847802 */ /* 0x000fe40000000f00 */
[----:B------:R-:W-:Y:S05]  /*4550*/  CALL.REL.NOINC `($__internal_85_$__cuda_sm70_shflsync_down_p) ;  /* 0x0000020000007944 */ /* 0x000fea0003c00000 */
[----:B------:R-:W-:Y:S01]  /*4560*/  FADD.FTZ R136, R137, R136 ;  /* 0x0000008889887221 */ /* 0x000fe20000010000 */
[----:B------:R-:W-:Y:S01]  /*4570*/  MOV R174, 0x1f ;  /* 0x0000001f00ae7802 */ /* 0x000fe20000000f00 */
[----:B-1----:R-:W-:Y:S01]  /*4580*/  FADD.FTZ R134, R134, R135 ;  /* 0x0000008786867221 */ /* 0x002fe20000010000 */
[----:B------:R-:W-:Y:S01]  /*4590*/  HFMA2.MMA R135, -RZ, RZ, 0, 1.1920928955078125e-07 ;  /* 0x00000002ff877435 */ /* 0x000fe200000001ff */
[----:B------:R-:W-:-:S02]  /*45a0*/  MOV R138, 0xffffffff ;  /* 0xffffffff008a7802 */ /* 0x000fc40000000f00 */
[----:B------:R-:W-:Y:S02]  /*45b0*/  MOV R133, R136 ;  /* 0x0000008800857202 */ /* 0x000fe40000000f00 */
[----:B------:R-:W-:Y:S02]  /*45c0*/  MOV R132, 0x45e0 ;  /* 0x000045e000847802 */ /* 0x000fe40000000f00 */
[----:B------:R-:W-:Y:S05]  /*45d0*/  CALL.REL.NOINC `($__internal_85_$__cuda_sm70_shflsync_down_p) ;  /* 0x0000018000007944 */ /* 0x000fea0003c00000 */
[----:B-1----:R-:W-:Y:S01]  /*45e0*/  MOV R137, R135 ;  /* 0x0000008700897202 */ /* 0x002fe20000000f00 */
[----:B------:R-:W-:Y:S01]  /*45f0*/  HFMA2.MMA R135, -RZ, RZ, 0, 1.1920928955078125e-07 ;  /* 0x00000002ff877435 */ /* 0x000fe200000001ff */
[----:B------:R-:W-:Y:S02]  /*4600*/  MOV R133, R134 ;  /* 0x0000008600857202 */ /* 0x000fe40000000f00 */
[----:B------:R-:W-:Y:S02]  /*4610*/  MOV R174, 0x1f ;  /* 0x0000001f00ae7802 */ /* 0x000fe40000000f00 */
[----:B------:R-:W-:Y:S02]  /*4620*/  MOV R138, 0xffffffff ;  /* 0xffffffff008a7802 */ /* 0x000fe40000000f00 */
[----:B------:R-:W-:-:S02]  /*4630*/  MOV R132, 0x4650 ;  /* 0x0000465000847802 */ /* 0x000fc40000000f00 */
[----:B------:R-:W-:Y:S05]  /*4640*/  CALL.REL.NOINC `($__internal_85_$__cuda_sm70_shflsync_down_p) ;  /* 0x0000011000007944 */ /* 0x000fea0003c00000 */
[----:B------:R-:W-:Y:S01]  /*4650*/  FADD.FTZ R136, R137, R136 ;  /* 0x0000008889887221 */ /* 0x000fe20000010000 */
[----:B------:R-:W-:Y:S01]  /*4660*/  MOV R174, 0x1f ;  /* 0x0000001f00ae7802 */ /* 0x000fe20000000f00 */
[----:B-1----:R-:W-:Y:S01]  /*4670*/  FADD.FTZ R134, R134, R135 ;  /* 0x0000008786867221 */ /* 0x002fe20000010000 */
[----:B------:R-:W-:Y:S01]  /*4680*/  HFMA2.MMA R135, -RZ, RZ, 0, 5.9604644775390625e-08 ;  /* 0x00000001ff877435 */ /* 0x000fe200000001ff */
[----:B------:R-:W-:-:S02]  /*4690*/  MOV R138, 0xffffffff ;  /* 0xffffffff008a7802 */ /* 0x000fc40000000f00 */
[----:B------:R-:W-:Y:S02]  /*46a0*/  MOV R133, R136 ;  /* 0x0000008800857202 */ /* 0x000fe40000000f00 */
[----:B------:R-:W-:Y:S02]  /*46b0*/  MOV R132, 0x46d0 ;  /* 0x000046d000847802 */ /* 0x000fe40000000f00 */
[----:B------:R-:W-:Y:S05]  /*46c0*/  CALL.REL.NOINC `($__internal_85_$__cuda_sm70_shflsync_down_p) ;  /* 0x0000009000007944 */ /* 0x000fea0003c00000 */
[----:B-1----:R-:W-:Y:S01]  /*46d0*/  MOV R137, R135 ;  /* 0x0000008700897202 */ /* 0x002fe20000000f00 */
[----:B------:R-:W-:Y:S01]  /*46e0*/  HFMA2.MMA R135, -RZ, RZ, 0, 5.9604644775390625e-08 ;  /* 0x00000001ff877435 */ /* 0x000fe200000001ff */
[----:B------:R-:W-:Y:S02]  /*46f0*/  MOV R133, R134 ;  /* 0x0000008600857202 */ /* 0x000fe40000000f00 */
[----:B------:R-:W-:Y:S02]  /*4700*/  MOV R174, 0x1f ;  /* 0x0000001f00ae7802 */ /* 0x000fe40000000f00 */
[----:B------:R-:W-:Y:S02]  /*4710*/  MOV R138, 0xffffffff ;  /* 0xffffffff008a7802 */ /* 0x000fe40000000f00 */
[----:B------:R-:W-:-:S02]  /*4720*/  MOV R132, 0x4740 ;  /* 0x0000474000847802 */ /* 0x000fc40000000f00 */
[----:B------:R-:W-:Y:S05]  /*4730*/  CALL.REL.NOINC `($__internal_85_$__cuda_sm70_shflsync_down_p) ;  /* 0x0000002000007944 */ /* 0x000fea0003c00000 */
[----:B-1----:R-:W-:Y:S01]  /*4740*/  MOV R133, R135 ;  /* 0x0000008700857202 */ /* 0x002fe20000000f00 */
[----:B------:R-:W-:Y:S05]  /*4750*/  BRA `(.L_x_5224) ;  /* 0xffffd71000007947 */ /* 0x000fea000383ffff */
        .weak           $__internal_85_$__cuda_sm70_shflsync_down_p
        .type           $__internal_85_$__cuda_sm70_shflsync_down_p,@function
        .size           $__internal_85_$__cuda_sm70_shflsync_down_p,(.L_x_11819 - $__internal_85_$__cuda_sm70_shflsync_down_p)
$__internal_85_$__cuda_sm70_shflsync_down_p:
[----:B------:R-:W-:Y:S04]  /*4760*/  WARPSYNC R138 ;  /* 0x0000008a00007348 */ /* 0x000fe80003800000 */
[----:B------:R0:W1:Y:S02]  /*4770*/  SHFL.DOWN PT, R135, R133, R135, R174 ;  /* 0x0800008785877389 */ /* 0x00006400000e00ae */
[----:B0-----:R-:W-:-:S06]  /*4780*/  HFMA2.MMA R133, -RZ, RZ, 0, 0 ;  /* 0x00000000ff857435 */ /* 0x001fcc00000001ff */
[----:B------:R-:W-:Y:S05]  /*4790*/  RET.REL.NODEC R132 `(_ZN10layer_norm13ln_bwd_kernelINS_13Kernel_traitsIf13__nv_bfloat16fS2_fjLj4096ELj1ELj1ELj4ELj16ENS_18Kernel_traits_baseILj4096EfS2_fS2_fjLj128EEEEELb0ELb1ELb0ELb1EEEvNS_9BwdParamsE) ;  /* 0xffffb86084007950 */ /* 0x000fea0003c3ffff */
.L_x_5225:
        /* <DEDUP_REMOVED lines=14> */
.L_x_11819:


//--------------------- .text._ZN10layer_norm13ln_bwd_kernelINS_13Kernel_traitsIf13__nv_bfloat16fS2_fjLj4096ELj1ELj1ELj4ELj16ENS_18Kernel_traits_baseILj4096EfS2_fS2_fjLj128EEEEELb0ELb1ELb1ELb0EEEvNS_9BwdParamsE --------------------------
	.section	.text._ZN10layer_norm13ln_bwd_kernelINS_13Kernel_traitsIf13__nv_bfloat16fS2_fjLj4096ELj1ELj1ELj4ELj16ENS_18Kernel_traits_baseILj4096EfS2_fS2_fjLj128EEEEELb0ELb1ELb1ELb0EEEvNS_9BwdParamsE,"ax",@progbits
	.sectioninfo	@"SHI_REGISTERS=255"
	.align	128
        .global         _ZN10layer_norm13ln_bwd_kernelINS_13Kernel_traitsIf13__nv_bfloat16fS2_fjLj4096ELj1ELj1ELj4ELj16ENS_18Kernel_traits_baseILj4096EfS2_fS2_fjLj128EEEEELb0ELb1ELb1ELb0EEEvNS_9BwdParamsE
        .type           _ZN10layer_norm13ln_bwd_kernelINS_13Kernel_traitsIf13__nv_bfloat16fS2_fjLj4096ELj1ELj1ELj4ELj16ENS_18Kernel_traits_baseILj4096EfS2_fS2_fjLj128EEEEELb0ELb1ELb1ELb0EEEvNS_9BwdParamsE,@function
        .size           _ZN10layer_norm13ln_bwd_kernelINS_13Kernel_traitsIf13__nv_bfloat16fS2_fjLj4096ELj1ELj1ELj4ELj16ENS_18Kernel_traits_baseILj4096EfS2_fS2_fjLj128EEEEELb0ELb1ELb1ELb0EEEvNS_9BwdParamsE,(.L_x_11820 - _ZN10layer_norm13ln_bwd_kernelINS_13Kernel_traitsIf13__nv_bfloat16fS2_fjLj4096ELj1ELj1ELj4ELj16ENS_18Kernel_traits_baseILj4096EfS2_fS2_fjLj128EEEEELb0ELb1ELb1ELb0EEEvNS_9BwdParamsE)
        .other          _ZN10layer_norm13ln_bwd_kernelINS_13Kernel_traitsIf13__nv_bfloat16fS2_fjLj4096ELj1ELj1ELj4ELj16ENS_18Kernel_traits_baseILj4096EfS2_fS2_fjLj128EEEEELb0ELb1ELb1ELb0EEEvNS_9BwdParamsE,@"STO_CUDA_ENTRY STV_DEFAULT"
_ZN10layer_norm13ln_bwd_kernelINS_13Kernel_traitsIf13__nv_bfloat16fS2_fjLj4096ELj1ELj1ELj4ELj16ENS_18Kernel_traits_baseILj4096EfS2_fS2_fjLj128EEEEELb0ELb1ELb1ELb0EEEvNS_9BwdParamsE:
.text._ZN10layer_norm13ln_bwd_kernelINS_13Kernel_traitsIf13__nv_bfloat16fS2_fjLj4096ELj1ELj1ELj4ELj16ENS_18Kernel_traits_baseILj4096EfS2_fS2_fjLj128EEEEELb0ELb1ELb1ELb0EEEvNS_9BwdParamsE:
        /* <DEDUP_REMOVED lines=18> */
[----:B------:R0:W3:Y:S04]  /*0120*/  LDL.64 R74, [R1+0xb0] ;  /* 0x0000b000014a7983 */ /* 0x0000e80000100a00 */
[----:B------:R0:W3:Y:S04]  /*0130*/  LDL.64 R68, [R1+0x98] ;  /* 0x0000980001447983 */ /* 0x0000e80000100a00 */
[----:B------:R0:W3:Y:S04]  /*0140*/  LDL.64 R70, [R1+0xa0] ;  /* 0x0000a00001467983 */ /* 0x0000e80000100a00 */
[----:B------:R0:W3:Y:S04]  /*0150*/  LDL.64 R64, [R1+0x48] ;  /* 0x0000480001407983 */ /* 0x0000e80000100a00 */
[----:B------:R0:W3:Y:S01]  /*0160*/  LDL.64 R66, [R1+0x50] ;  /* 0x0000500001427983 */ /* 0x0000e20000100a00 */
[----:B------:R-:W-:-:S03]  /*0170*/  LOP3.LUT R16, R18, 0x7f, RZ, 0xc0, !PT ;  /* 0x0000007f12107812 */ /* 0x000fc600078ec0ff */
[----:B------:R0:W3:Y:S01]  /*0180*/  LDL.64 R20, [R1+0x58] ;  /* 0x0000580001147983 */ /* 0x0000e20000100a00 */
[----:B------:R-:W-:-:S03]  /*0190*/  @P1 IMAD.MOV.U32 R5, RZ, RZ, 0x20 ;  /* 0x00000020ff051424 */ /* 0x000fc600078e00ff */
        /* <DEDUP_REMOVED lines=9> */
[----:B----4-:R-:W4:Y:S03]  /*0230*/  @P1 LDG.E.128 R76, [R2.64] ;  /* 0x00000004024c1981 */ /* 0x010f26000c1e1d00 */
[----:B------:R-:W-:-:S05]  /*0240*/  @P2 IMAD.WIDE.U32 R10, R16, R11, c[0x0][0x1c8] ;  /* 0x00007200100a2625 */ /* 0x000fca00078e000b */
[----:B---3--:R-:W3:Y:S04]  /*0250*/  @P2 LDG.E.128 R56, [R10.64+0x10] ;  /* 0x000010040a382981 */ /* 0x008ee8000c1e1d00 */
[----:B------:R-:W3:Y:S04]  /*0260*/  @P2 LDG.E.128 R60, [R8.64+0x10] ;  /* 0x00001004083c2981 */ /* 0x000ee8000c1e1d00 */
[----:B------:R-:W3:Y:S01]  /*0270*/  @P1 LDG.E.128 R72, [R4.64+0x10] ;  /* 0x0000100404481981 */ /* 0x000ee2000c1e1d00 */
[----:B------:R-:W-:-:S03]  /*0280*/  ISETP.GE.U32.AND P3, PT, R0, 0x180, PT ;  /* 0x000001800000780c */ /* 0x000fc60003f66070 */
[----:B------:R-:W4:Y:S04]  /*0290*/  @P1 LDG.E.128 R68, [R4.64] ;  /* 0x0000000404441981 */ /* 0x000f28000c1e1d00 */
[----:B------:R-:W4:Y:S04]  /*02a0*/  @P2 LDG.E.128 R64, [R8.64] ;  /* 0x0000000408402981 */ /* 0x000f28000c1e1d00 */
[----:B------:R-:W4:Y:S01]  /*02b0*/  @P2 LDG.E.128 R20, [R10.64] ;  /* 0x000000040a142981 */ /* 0x000f22000c1e1d00 */
[----:B------:R-:W-:-:S03]  /*02c0*/  @P2 IADD3 R16, R16, 0x80, RZ ;  /* 0x0000008010102810 */ /* 0x000fc60007ffe0ff */
[----:B--2---:R-:W-:Y:S04]  /*02d0*/  @P1 STL.64 [R1+0x78], R12 ;  /* 0x0000780c01001387 */ /* 0x004fe80000100a00 */
[----:B------:R1:W-:Y:S02]  /*02e0*/  @P1 STL.64 [R1+0x80], R14 ;  /* 0x0000800e01001387 */ /* 0x0003e40000100a00 */
[----:B-1----:R-:W-:-:S05]  /*02f0*/  @P3 MOV R15, 0x20 ;  /* 0x00000020000f3802 */ /* 0x002fca0000000f00 */
[----:B------:R-:W-:-:S04]  /*0300*/  @P3 IMAD.WIDE.U32 R12, R16, R15, c[0x0][0x1b0] ;  /* 0x00006c00100c3625 */ /* 0x000fc800078e000f */
[----:B------:R-:W-:Y:S01]  /*0310*/  @P3 IMAD.WIDE.U32 R14, R16, R15, c[0x0][0x1c8] ;  /* 0x00007200100e3625 */ /* 0x000fe200078e000f */
        /* <DEDUP_REMOVED lines=14> */
[----:B------:R0:W-:Y:S04]  /*0400*/  @P2 STL.64 [R1+0x40], R62 ;  /* 0x0000403e01002387 */ /* 0x0001e80000100a00 */
[----:B------:R-:W-:Y:S04]  /*0410*/  @P1 STL.64 [R1+0xa8], R72 ;  /* 0x0000a84801001387 */ /* 0x000fe80000100a00 */
[----:B------:R-:W-:Y:S04]  /*0420*/  @P1 STL.64 [R1+0xb0], R74 ;  /* 0x0000b04a01001387 */ /* 0x000fe80000100a00 */
[----:B------:R-:W-:Y:S01]  /*0430*/  @P1 STL.64 [R1+0x98], R68 ;  /* 0x0000984401001387 */ /* 0x000fe20000100a00 */
[----:B------:R-:W-:-:S03]  /*0440*/  @P0 IMAD.WIDE.U32 R6, R16, R17, c[0x0][0x1c8] ;  /* 0x0000720010060625 */ /* 0x000fc600078e0011 */
[----:B------:R-:W-:Y:S04]  /*0450*/  @P1 STL.64 [R1+0xa0], R70 ;  /* 0x0000a04601001387 */ /* 0x000fe80000100a00 */
[----:B------:R0:W-:Y:S04]  /*0460*/  @P2 STL.64 [R1+0x48], R64 ;  /* 0x0000484001002387 */ /* 0x0001e80000100a00 */
[----:B------:R0:W-:Y:S04]  /*0470*/  @P2 STL.64 [R1+0x50], R66 ;  /* 0x0000504201002387 */ /* 0x0001e80000100a00 */
[----:B------:R0:W-:Y:S04]  /*0480*/  @P2 STL.64 [R1+0x58], R20 ;  /* 0x0000581401002387 */ /* 0x0001e80000100a00 */
[----:B------:R1:W5:Y:S04]  /*0490*/  @P0 LDG.E.128 R48, [R2.64] ;  /* 0x0000000402300981 */ /* 0x000368000c1e1d00 */
[----:B------:R1:W5:Y:S04]  /*04a0*/  @P0 LDG.E.128 R52, [R2.64+0x10] ;  /* 0x0000100402340981 */ /* 0x000368000c1e1d00 */
[----:B------:R0:W-:Y:S04]  /*04b0*/  @P2 STL.64 [R1+0x60], R22 ;  /* 0x0000601601002387 */ /* 0x0001e80000100a00 */
[----:B------:R0:W5:Y:S01]  /*04c0*/  @P0 LDG.E.128 R40, [R6.64+0x10] ;  /* 0x0000100406280981 */ /* 0x000162000c1e1d00 */
[----:B-1----:R-:W-:-:S03]  /*04d0*/  LEA.HI R2, R18, UR6, RZ, 0x19 ;  /* 0x0000000612027c11 */ /* 0x002fc6000f8fc8ff */
[----:B------:R1:W5:Y:S01]  /*04e0*/  @P0 LDG.E.128 R44, [R6.64] ;  /* 0x00000004062c0981 */ /* 0x000362000c1e1d00 */
        /* <DEDUP_REMOVED lines=53> */
.L_x_5327:
[----:B------:R-:W-:-:S04]  /*0840*/  IMAD.MOV.U32 R193, RZ, RZ, 0x4 ;  /* 0x00000004ffc17424 */ /* 0x000fc800078e00ff */
[----:B------:R-:W-:-:S05]  /*0850*/  IMAD.WIDE R4, R2, R193, c[0x0][0x1d8] ;  /* 0x0000760002047625 */ /* 0x000fca00078e02c1 */
[----:B------:R1:W2:Y:S02]  /*0860*/  LDG.E R192, [R4.64] ;  /* 0x0000000404c07981 */ /* 0x0002a4000c1e1900 */
[----:B-1----:R-:W-:-:S05]  /*0870*/  IMAD.WIDE R4, R2, R193, c[0x0][0x1a8] ;  /* 0x00006a0002047625 */ /* 0x002fca00078e02c1 */
[----:B0----5:R0:W5:Y:S02]  /*0880*/  LDG.E R3, [R4.64] ;  /* 0x0000000404037981 */ /* 0x021164000c1e1900 */
[----:B0-----:R-:W-:-:S05]  /*0890*/  IMAD.WIDE R4, R2, R193, c[0x0][0x1d0] ;  /* 0x0000740002047625 */ /* 0x001fca00078e02c1 */
[----:B------:R0:W3:Y:S01]  /*08a0*/  LDG.E R195, [R4.64] ;  /* 0x0000000404c37981 */ /* 0x0000e2000c1e1900 */
[----:B------:R-:W-:Y:S03]  /*08b0*/  BSSY B0, `(.L_x_5227) ;  /* 0x000019d000007945 */ /* 0x000fe60003800000 */
[----:B------:R-:W1:Y:S01]  /*08c0*/  S2R R194, SR_TID.X ;  /* 0x0000000000c27919 */ /* 0x000e620000002100 */
[----:B0-----:R-:W-:-:S05]  /*08d0*/  IMAD R4, R2, c[0x0][0x168], RZ ;  /* 0x00005a0002047a24 */ /* 0x001fca00078e02ff */
[----:B------:R-:W-:-:S04]  /*08e0*/  SHF.R.S32.HI R5, RZ, 0x1f, R4 ;  /* 0x0000001fff057819 */ /* 0x000fc80000011404 */
        /* <DEDUP_REMOVED lines=8> */
[----:B------:R-:W-:Y:S01]  /*0970*/  BSSY B1, `(.L_x_5229) ;  /* 0x0000009000017945 */ /* 0x000fe20003800000 */
[----:B------:R-:W-:Y:S01]  /*0980*/  MOV R5, R4 ;  /* 0x0000000400057202 */ /* 0x000fe20000000f00 */
[----:B------:R-:W-:Y:S05]  /*0990*/  @!P1 BRA `(.L_x_5230) ;  /* 0x0000006000009947 */ /* 0x000fea0003800000 */
[----:B------:R-:W-:-:S04]  /*09a0*/  ISETP.NE.U32.AND P0, PT, RZ, c[0x0][0x218], PT ;  /* 0x00008600ff007a0c */ /* 0x000fc80003f05070 */
[----:B------:R-:W-:-:S13]  /*09b0*/  ISETP.NE.AND.EX P0, PT, RZ, c[0x0][0x21c], PT, P0 ;  /* 0x00008700ff007a0c */ /* 0x000fda0003f05300 */
[----:B------:R-:W-:Y:S05]  /*09c0*/  @!P0 BRA `(.L_x_5231) ;  /* 0x0000002000008947 */ /* 0x000fea0003800000 */
[----:B------:R1:W5:Y:S04]  /*09d0*/  LDG.E.128 R148, [R218.64] ;  /* 0x00000004da947981 */ /* 0x000368000c1e1d00 */
[----:B------:R1:W5:Y:S02]  /*09e0*/  LDG.E.128 R152, [R218.64+0x10] ;  /* 0x00001004da987981 */ /* 0x000364000c1e1d00 */
.L_x_5231:
[----:B------:R-:W-:Y:S02]  /*09f0*/  IADD3 R5, R4, 0x80, RZ ;  /* 0x0000008004057810 */ /* 0x000fe40007ffe0ff */
.L_x_5230:
[----:B------:R-:W-:Y:S05]  /*0a00*/  BSYNC B1 ;  /* 0x0000000000017941 */ /* 0x000fea0003800000 */
.L_x_5229:
[----:B------:R-:W-:Y:S01]  /*0a10*/  BSSY B1, `(.L_x_5232) ;  /* 0x0000009000017945 */ /* 0x000fe20003800000 */
[----:B------:R-:W-:Y:S05]  /*0a20*/  @!P2 BRA `(.L_x_5233) ;  /* 0x000000700000a947 */ /* 0x000fea0003800000 */
[----:B------:R-:W-:-:S04]  /*0a30*/  ISETP.NE.U32.AND P0, PT, RZ, c[0x0][0x218], PT ;  /* 0x00008600ff007a0c */ /* 0x000fc80003f05070 */
[----:B------:R-:W-:-:S13]  /*0a40*/  ISETP.NE.AND.EX P0, PT, RZ, c[0x0][0x21c], PT, P0 ;  /* 0x00008700ff007a0c */ /* 0x000fda0003f05300 */
[----:B------:R-:W-:Y:S05]  /*0a50*/  @!P0 BRA `(.L_x_5234) ;  /* 0x0000003000008947 */ /* 0x000fea0003800000 */
[----:B------:R-:W-:-:S05]  /*0a60*/  IMAD.WIDE.U32 R160, R5, R194, c[0x0][0x218] ;  /* 0x0000860005a07625 */ /* 0x000fca00078e00c2 */
[----:B------:R2:W5:Y:S04]  /*0a70*/  LDG.E.128 R156, [R160.64] ;  /* 0x00000004a09c7981 */ /* 0x000568000c1e1d00 */
[----:B--2---:R-:W5:Y:S02]  /*0a80*/  LDG.E.128 R160, [R160.64+0x10] ;  /* 0x00001004a0a07981 */ /* 0x004f64000c1e1d00 */
.L_x_5234:
[----:B------:R-:W-:Y:S02]  /*0a90*/  IADD3 R5, R5, 0x80, RZ ;  /* 0x0000008005057810 */ /* 0x000fe40007ffe0ff */
.L_x_5233:
[----:B------:R-:W-:Y:S05]  /*0aa0*/  BSYNC B1 ;  /* 0x0000000000017941 */ /* 0x000fea0003800000 */
.L_x_5232:
        /* <DEDUP_REMOVED lines=8> */
.L_x_5237:
[----:B------:R-:W-:Y:S02]  /*0b30*/  IADD3 R5, R5, 0x80, RZ ;  /* 0x0000008005057810 */ /* 0x000fe40007ffe0ff */
.L_x_5236:
[----:B------:R-:W-:Y:S05]  /*0b40*/  BSYNC B1 ;  /* 0x0000000000017941 */ /* 0x000fea0003800000 */
.L_x_5235:
[----:B------:R-:W-:Y:S01]  /*0b50*/  ISETP.NE.U32.AND P0, PT, RZ, c[0x0][0x218], PT ;  /* 0x00008600ff007a0c */ /* 0x000fe20003f05070 */
[----:B------:R-:W-:-:S03]  /*0b60*/  CS2R R224, SRZ ;  /* 0x0000000000e07805 */ /* 0x000fc6000001ff00 */
[----:B------:R-:W-:-:S04]  /*0b70*/  ISETP.NE.AND.EX P0, PT, RZ, c[0x0][0x21c], PT, P0 ;  /* 0x00008700ff007a0c */ /* 0x000fc80003f05300 */
[----:B------:R-:W-:-:S13]  /*0b80*/  ISETP.LT.U32.OR P0, PT, R0, 0x200, !P0 ;  /* 0x000002000000780c */ /* 0x000fda0004701470 */
[----:B------:R-:W-:Y:S05]  /*0b90*/  @P0 BRA `(.L_x_5238) ;  /* 0x000016e000000947 */ /* 0x000fea0003800000 */
[----:B------:R-:W-:-:S05]  /*0ba0*/  IMAD.WIDE.U32 R16, R5, R194, c[0x0][0x218] ;  /* 0x0000860005107625 */ /* 0x000fca00078e00c2 */
[----:B------:R2:W5:Y:S04]  /*0bb0*/  LDG.E.128 R20, [R16.64] ;  /* 0x0000000410147981 */ /* 0x000568000c1e1d00 */
[----:B--2---:R-:W5:Y:S01]  /*0bc0*/  LDG.E.128 R16, [R16.64+0x10] ;  /* 0x0000100410107981 */ /* 0x004f62000c1e1d00 */
[----:B------:R-:W-:Y:S05]  /*0bd0*/  BRA `(.L_x_5238) ;  /* 0x000016a000007947 */ /* 0x000fea0003800000 */
.L_x_5228:
[----:B------:R-:W-:Y:S01]  /*0be0*/  IADD3 R5, R192, -0x1, RZ ;  /* 0xffffffffc0057810 */ /* 0x000fe20007ffe0ff */
[----:B0-----:R-:W0:Y:S04]  /*0bf0*/  LDC.U8 R195, c[0x0][0x1f0] ;  /* 0x00007c00ffc37b82 */ /* 0x001e280000000000 */
[----:B------:R-:W-:-:S05]  /*0c00*/  IMAD R5, R5, c[0x0][0x168], RZ ;  /* 0x00005a0005057a24 */ /* 0x000fca00078e02ff */
[----:B------:R-:W-:-:S04]  /*0c10*/  SHF.R.S32.HI R192, RZ, 0x1f, R5 ;  /* 0x0000001fffc07819 */ /* 0x000fc80000011405 */
[----:B------:R-:W-:Y:S01]  /*0c20*/  LEA.HI R5, R192, R5, RZ, 0x3 ;  /* 0x00000005c0057211 */ /* 0x000fe200078f18ff */
[----:B------:R-:W-:-:S03]  /*0c30*/  IMAD.WIDE R192, R2, R193, c[0x0][0x1a0] ;  /* 0x0000680002c07625 */ /* 0x000fc600078e02c1 */
[----:B------:R-:W-:Y:S02]  /*0c40*/  LEA.HI.SX32 R222, R5, R222, 0x1d ;  /* 0x000000de05de7211 */ /* 0x000fe400078feaff */
[----:B------:R-:W2:Y:S01]  /*0c50*/  LDG.E R5, [R192.64] ;  /* 0x00000004c0057981 */ /* 0x000ea2000c1e1900 */
[----:B------:R-:W-:Y:S01]  /*0c60*/  BSSY B1, `(.L_x_5239) ;  /* 0x0000067000017945 */ /* 0x000fe20003800000 */
[----:B------:R-:W-:Y:S01]  /*0c70*/  CS2R R224, SRZ ;  /* 0x0000000000e07805 */ /* 0x000fe2000001ff00 */
[----:B------:R-:W-:Y:S01]  /*0c80*/  IMAD.MOV.U32 R223, RZ, RZ, R4 ;  /* 0x000000ffffdf7224 */ /* 0x000fe200078e0004 */
[----:B0-----:R-:W-:-:S04]  /*0c90*/  ISETP.NE.AND P0, PT, R195, RZ, PT ;  /* 0x000000ffc300720c */ /* 0x001fc80003f05270 */
[----:B--2---:R-:W-:Y:S01]  /*0ca0*/  FSEL R5, R5, RZ, !P0 ;  /* 0x000000ff05057208 */ /* 0x004fe20004000000 */
[----:B------:R-:W-:Y:S05]  /*0cb0*/  @!P1 BRA `(.L_x_5240) ;  /* 0x0000061000009947 */ /* 0x000fea0003800000 */
[----:B------:R-:W-:Y:S01]  /*0cc0*/  HFMA2.MMA R196, -RZ, RZ, 0, 9.5367431640625e-07 ;  /* 0x00000010ffc47435 */ /* 0x000fe200000001ff */
[----:B------:R-:W-:Y:S01]  /*0cd0*/  IMAD.WIDE.U32 R6, R4, R194, c[0x0][0x188] ;  /* 0x0000620004067625 */ /* 0x000fe200078e00c2 */
[----:B------:R0:W-:Y:S04]  /*0ce0*/  STL [R1+0xb8], R0 ;  /* 0x0000b80001007387 */ /* 0x0001e80000100800 */
[----:B------:R-:W2:Y:S04]  /*0cf0*/  LDG.E.128 R192, [R6.64] ;  /* 0x0000000406c07981 */ /* 0x000ea8000c1e1d00 */
[----:B------:R-:W-:Y:S01]  /*0d00*/  IMAD.WIDE.U32 R196, R222, R196, c[0x0][0x208] ;  /* 0x00008200dec47625 */ /* 0x000fe200078e00c4 */
[----:B------:R1:W3:Y:S05]  /*0d10*/  LDG.E.128 R200, [R6.64+0x10] ;  /* 0x0000100406c87981 */ /* 0x0002ea000c1e1d00 */
[----:B------:R-:W4:Y:S01]  /*0d20*/  LDG.E.128 R196, [R196.64] ;  /* 0x00000004c4c47981 */ /* 0x000f22000c1e1d00 */
[----:B------:R-:W-:-:S04]  /*0d30*/  ISETP.NE.U32.AND P0, PT, RZ, c[0x0][0x218], PT ;  /* 0x00008600ff007a0c */ /* 0x000fc80003f05070 */
[----:B------:R-:W-:-:S13]  /*0d40*/  ISETP.NE.AND.EX P0, PT, RZ, c[0x0][0x21c], PT, P0 ;  /* 0x00008700ff007a0c */ /* 0x000fda0003f05300 */
[----:B------:R2:W5:Y:S04]  /*0d50*/  @P0 LDG.E.128 R148, [R218.64] ;  /* 0x00000004da940981 */ /* 0x000568000c1e1d00 */
[----:B------:R2:W5:Y:S02]  /*0d60*/  @P0 LDG.E.128 R152, [R218.64+0x10] ;  /* 0x00001004da980981 */ /* 0x000564000c1e1d00 */
[C---:B--2---:R-:W-:Y:S02]  /*0d70*/  FADD.FTZ R218, -R5.reuse, R193 ;  /* 0x000000c105da7221 */ /* 0x044fe40000010100 */
[C---:B-1----:R-:W-:Y:S02]  /*0d80*/  FADD.FTZ R7, -R5.reuse, R192 ;  /* 0x000000c005077221 */ /* 0x042fe40000010100 */
[----:B------:R-:W-:-:S02]  /*0d90*/  FADD.FTZ R219, -R5, R194 ;  /* 0x000000c205db7221 */ /* 0x000fc40000010100 */
[----:B------:R-:W-:Y:S02]  /*0da0*/  FADD.FTZ R195, -R5, R195 ;  /* 0x000000c305c37221 */ /* 0x000fe40000010100 */
[----:B0----5:R-:W-:Y:S01]  /*0db0*/  FMUL.FTZ R0, R3, R218 ;  /* 0x000000da03007220 */ /* 0x021fe20000410000 */
[--C-:B----4-:R-:W-:Y:S02]  /*0dc0*/  PRMT R6, RZ, 0x5410, R196.reuse ;  /* 0x00005410ff067816 */ /* 0x110fe400000000c4 */
[----:B------:R-:W-:Y:S01]  /*0dd0*/  PRMT R193, RZ, 0x7610, R196 ;  /* 0x00007610ffc17816 */ /* 0x000fe200000000c4 */
[C---:B---3--:R-:W-:Y:S01]  /*0de0*/  FADD.FTZ R196, -R5.reuse, R200 ;  /* 0x000000c805c47221 */ /* 0x048fe20000010100 */
[--C-:B------:R-:W-:Y:S02]  /*0df0*/  PRMT R194, RZ, 0x5410, R197.reuse ;  /* 0x00005410ffc27816 */ /* 0x100fe400000000c5 */
        /* <DEDUP_REMOVED lines=9> */
[----:B------:R-:W-:Y:S01]  /*0e90*/  FADD.FTZ R199, -R5, R203 ;  /* 0x000000cb05c77221 */ /* 0x000fe20000010100 */
[----:B------:R-:W2:Y:S01]  /*0ea0*/  LDL R218, [R1+0x90] ;  /* 0x0000900001da7983 */ /* 0x000ea20000100800 */
[----:B------:R-:W-:-:S02]  /*0eb0*/  FMUL.FTZ R252, R3, R196 ;  /* 0x000000c403fc7220 */ /* 0x000fc40000410000 */
[C---:B------:R-:W-:Y:S01]  /*0ec0*/  FMUL.FTZ R201, R3.reuse, R197 ;  /* 0x000000c503c97220 */ /* 0x040fe20000410000 */
[----:B------:R-:W3:Y:S01]  /*0ed0*/  LDL R203, [R1+0x7c] ;  /* 0x00007c0001cb7983 */ /* 0x000ee20000100800 */
[----:B------:R-:W-:-:S03]  /*0ee0*/  FMUL.FTZ R200, R3, R198 ;  /* 0x000000c603c87220 */ /* 0x000fc60000410000 */
[----:B------:R-:W4:Y:S04]  /*0ef0*/  LDL R195, [R1+0x8c] ;  /* 0x00008c0001c37983 */ /* 0x000f280000100800 */
[----:B------:R0:W-:Y:S04]  /*0f00*/  STL [R1+0x28], R0 ;  /* 0x0000280001007387 */ /* 0x0001e80000100800 */
[----:B------:R-:W3:Y:S04]  /*0f10*/  LDL R196, [R1+0x78] ;  /* 0x0000780001c47983 */ /* 0x000ee80000100800 */
[----:B------:R-:W3:Y:S04]  /*0f20*/  LDL R197, [R1+0x94] ;  /* 0x0000940001c57983 */ /* 0x000ee80000100800 */
[----:B------:R-:W-:Y:S04]  /*0f30*/  STL [R1+0x20], R219 ;  /* 0x000020db01007387 */ /* 0x000fe80000100800 */
[----:B------:R-:W3:Y:S01]  /*0f40*/  LDL R198, [R1+0x88] ;  /* 0x0000880001c67983 */ /* 0x000ee20000100800 */
[----:B------:R-:W-:-:S02]  /*0f50*/  FMUL.FTZ R7, R3, R7 ;  /* 0x0000000703077220 */ /* 0x000fc40000410000 */
[----:B------:R-:W-:Y:S01]  /*0f60*/  FADD.FTZ R84, R84, R6 ;  /* 0x0000000654547221 */ /* 0x000fe20000010000 */
[----:B------:R-:W-:Y:S01]  /*0f70*/  STL [R1+0x18], R202 ;  /* 0x000018ca01007387 */ /* 0x000fe20000100800 */
[----:B------:R-:W-:Y:S02]  /*0f80*/  FFMA.FTZ R56, R7, R6, R56 ;  /* 0x0000000607387223 */ /* 0x000fe40000010038 */
[----:B------:R-:W-:Y:S01]  /*0f90*/  FMUL.FTZ R251, R3, R199 ;  /* 0x000000c703fb7220 */ /* 0x000fe20000410000 */
[----:B------:R-:W-:Y:S01]  /*0fa0*/  STL [R1+0x10], R252 ;  /* 0x000010fc01007387 */ /* 0x000fe20000100800 */
[----:B------:R-:W-:Y:S02]  /*0fb0*/  FFMA.FTZ R57, R0, R193, R57 ;  /* 0x000000c100397223 */ /* 0x000fe40000010039 */
[----:B------:R-:W-:Y:S01]  /*0fc0*/  FADD.FTZ R85, R85, R193 ;  /* 0x000000c155557221 */ /* 0x000fe20000010000 */
[----:B------:R-:W-:Y:S01]  /*0fd0*/  STL [R1+0x8], R201 ;  /* 0x000008c901007387 */ /* 0x000fe20000100800 */
[----:B------:R-:W-:-:S02]  /*0fe0*/  FFMA.FTZ R59, R202, R192, R59 ;  /* 0x000000c0ca3b7223 */ /* 0x000fc4000001003b */
[----:B------:R-:W-:Y:S01]  /*0ff0*/  FADD.FTZ R87, R87, R192 ;  /* 0x000000c057577221 */ /* 0x000fe20000010000 */
[----:B------:R-:W-:Y:S01]  /*1000*/  STL [R1], R200 ;  /* 0x000000c801007387 */ /* 0x000fe20000100800 */
[----:B--2---:R-:W-:Y:S02]  /*1010*/  FMUL.FTZ R218, R218, R194 ;  /* 0x000000c2dada7220 */ /* 0x004fe40000410000 */
[----:B----4-:R-:W-:-:S05]  /*1020*/  FMUL.FTZ R195, R195, R193 ;  /* 0x000000c1c3c37220 */ /* 0x010fca0000410000 */
[----:B------:R1:W-:Y:S04]  /*1030*/  STL [R1+0x24], R195 ;  /* 0x000024c301007387 */ /* 0x0003e80000100800 */
[----:B------:R2:W-:Y:S01]  /*1040*/  STL [R1+0x1c], R218 ;  /* 0x00001cda01007387 */ /* 0x0005e20000100800 */
[----:B---3--:R-:W-:-:S03]  /*1050*/  FMUL.FTZ R199, R197, R192 ;  /* 0x000000c0c5c77220 */ /* 0x008fc60000410000 */
[----:B------:R-:W3:Y:S01]  /*1060*/  LDL R197, [R1+0x80] ;  /* 0x0000800001c57983 */ /* 0x000ee20000100800 */
[----:B------:R-:W-:-:S04]  /*1070*/  FMUL.FTZ R6, R198, R6 ;  /* 0x00000006c6067220 */ /* 0x000fc80000410000 */
[----:B------:R-:W-:Y:S02]  /*1080*/  FFMA.FTZ R193, R7, R6, RZ ;  /* 0x0000000607c17223 */ /* 0x000fe400000100ff */
[----:B------:R-:W-:Y:S01]  /*1090*/  FADD.FTZ R192, RZ, R6 ;  /* 0x00000006ffc07221 */ /* 0x000fe20000010000 */
[----:B------:R2:W-:Y:S01]  /*10a0*/  STL [R1+0x14], R199 ;  /* 0x000014c701007387 */ /* 0x0005e20000100800 */
[----:B------:R-:W-:Y:S02]  /*10b0*/  FFMA.FTZ R193, R0, R195, R193 ;  /* 0x000000c300c17223 */ /* 0x000fe400000100c1 */
[----:B------:R-:W-:Y:S01]  /*10c0*/  FADD.FTZ R192, R192, R195 ;  /* 0x000000c3c0c07221 */ /* 0x000fe20000010000 */
[----:B0-----:R2:W5:Y:S04]  /*10d0*/  LDL.LU R0, [R1+0xb8] ;  /* 0x0000b80001007983 */ /* 0x0015680000300800 */
[----:B-1----:R-:W4:Y:S01]  /*10e0*/  LDL R195, [R1+0x84] ;  /* 0x0000840001c37983 */ /* 0x002f220000100800 */
[----:B------:R-:W-:-:S02]  /*10f0*/  FMUL.FTZ R198, R196, R224 ;  /* 0x000000e0c4c67220 */ /* 0x000fc40000410000 */
[----:B------:R-:W-:Y:S02]  /*1100*/  FMUL.FTZ R196, R203, R223 ;  /* 0x000000dfcbc47220 */ /* 0x000fe40000410000 */
[----:B------:R-:W-:Y:S01]  /*1110*/  FADD.FTZ R192, R192, R218 ;  /* 0x000000dac0c07221 */ /* 0x000fe20000010000 */
[----:B------:R2:W-:Y:S01]  /*1120*/  STL [R1+0xc], R198 ;  /* 0x00000cc601007387 */ /* 0x0005e20000100800 */
[----:B------:R-:W-:-:S03]  /*1130*/  FFMA.FTZ R193, R219, R218, R193 ;  /* 0x000000dadbc17223 */ /* 0x000fc600000100c1 */
[----:B------:R2:W-:Y:S01]  /*1140*/  STL [R1+0x4], R196 ;  /* 0x000004c401007387 */ /* 0x0005e20000100800 */
[----:B------:R-:W-:Y:S02]  /*1150*/  FFMA.FTZ R58, R219, R194, R58 ;  /* 0x000000c2db3a7223 */ /* 0x000fe4000001003a */
[----:B------:R-:W-:Y:S02]  /*1160*/  FADD.FTZ R86, R86, R194 ;  /* 0x000000c256567221 */ /* 0x000fe40000010000 */
[----:B------:R-:W-:Y:S02]  /*1170*/  FADD.FTZ R192, R192, R199 ;  /* 0x000000c7c0c07221 */ /* 0x000fe40000010000 */
[----:B------:R-:W-:Y:S02]  /*1180*/  FFMA.FTZ R194, R202, R199, R193 ;  /* 0x000000c7cac27223 */ /* 0x000fe400000100c1 */
[----:B------:R-:W-:Y:S02]  /*1190*/  FADD.FTZ R193, R192, R198 ;  /* 0x000000c6c0c17221 */ /* 0x000fe40000010000 */
[----:B------:R-:W-:-:S02]  /*11a0*/  FFMA.FTZ R192, R252, R198, R194 ;  /* 0x000000c6fcc07223 */ /* 0x000fc400000100c2 */
[----:B------:R-:W-:Y:S02]  /*11b0*/  FFMA.FTZ R60, R252, R224, R60 ;  /* 0x000000e0fc3c7223 */ /* 0x000fe4000001003c */
[----:B------:R-:W-:Y:S02]  /*11c0*/  FADD.FTZ R193, R193, R196 ;  /* 0x000000c4c1c17221 */ /* 0x000fe40000010000 */
[----:B------:R-:W-:Y:S02]  /*11d0*/  FFMA.FTZ R192, R201, R196, R192 ;  /* 0x000000c4c9c07223 */ /* 0x000fe400000100c0 */
[----:B------:R-:W-:Y:S02]  /*11e0*/  FADD.FTZ R90, R90, R250 ;  /* 0x000000fa5a5a7221 */ /* 0x000fe40000010000 */
[----:B------:R-:W-:Y:S01]  /*11f0*/  FFMA.FTZ R62, R200, R250, R62 ;  /* 0x000000fac83e7223 */ /* 0x000fe2000001003e */
[----:B------:R-:W-:Y:S01]  /*1200*/  IADD3 R222, R222, 0x80, RZ ;  /* 0x00000080dede7810 */ /* 0x000fe20007ffe0ff */
[----:B------:R-:W-:-:S02]  /*1210*/  FADD.FTZ R88, R88, R224 ;  /* 0x000000e058587221 */ /* 0x000fc40000010000 */
[----:B------:R-:W-:Y:S02]  /*1220*/  FADD.FTZ R89, R89, R223 ;  /* 0x000000df59597221 */ /* 0x000fe40000010000 */
[----:B------:R-:W-:Y:S01]  /*1230*/  FFMA.FTZ R61, R201, R223, R61 ;  /* 0x000000dfc93d7223 */ /* 0x000fe2000001003d */
[----:B------:R-:W-:Y:S01]  /*1240*/  IADD3 R223, R4, 0x80, RZ ;  /* 0x0000008004df7810 */ /* 0x000fe20007ffe0ff */
[----:B------:R-:W-:Y:S02]  /*1250*/  FADD.FTZ R91, R91, R225 ;  /* 0x000000e15b5b7221 */ /* 0x000fe40000010000 */
[----:B------:R-:W-:Y:S02]  /*1260*/  FFMA.FTZ R63, R251, R225, R63 ;  /* 0x000000e1fb3f7223 */ /* 0x000fe4000001003f */
[----:B---3--:R-:W-:-:S04]  /*1270*/  FMUL.FTZ R252, R197, R250 ;  /* 0x000000fac5fc7220 */ /* 0x008fc80000410000 */
[----:B------:R-:W-:Y:S02]  /*1280*/  FADD.FTZ R193, R193, R252 ;  /* 0x000000fcc1c17221 */ /* 0x000fe40000010000 */
[----:B------:R-:W-:Y:S02]  /*1290*/  FFMA.FTZ R192, R200, R252, R192 ;  /* 0x000000fcc8c07223 */ /* 0x000fe400000100c0 */
[----:B----4-:R-:W-:-:S04]  /*12a0*/  FMUL.FTZ R250, R195, R225 ;  /* 0x000000e1c3fa7220 */ /* 0x010fc80000410000 */
[----:B------:R-:W-:Y:S02]  /*12b0*/  FADD.FTZ R225, R193, R250 ;  /* 0x000000fac1e17221 */ /* 0x000fe40000010000 */
[----:B------:R-:W-:Y:S02]  /*12c0*/  FFMA.FTZ R224, R251, R250, R192 ;  /* 0x000000fafbe07223 */ /* 0x000fe400000100c0 */
.L_x_5240:
[----:B--2---:R-:W-:Y:S05]  /*12d0*/  BSYNC B1 ;  /* 0x0000000000017941 */ /* 0x004fea0003800000 */
.L_x_5239:
[----:B------:R-:W-:Y:S01]  /*12e0*/  BSSY B1, `(.L_x_5241) ;  /* 0x000005a000017945 */ /* 0x000fe20003800000 */
[----:B------:R-:W-:Y:S05]  /*12f0*/  @!P2 BRA `(.L_x_5242) ;  /* 0x000005800000a947 */ /* 0x000fea0003800000 */
[----:B------:R-:W-:Y:S01]  /*1300*/  MOV R218, 0x20 ;  /* 0x0000002000da7802 */ /* 0x000fe20000000f00 */
[----:B------:R-:W-:Y:S01]  /*1310*/  IMAD.MOV.U32 R196, RZ, RZ, 0x10 ;  /* 0x00000010ffc47424 */ /* 0x000fe200078e00ff */
[----:B------:R-:W2:Y:S03]  /*1320*/  LDL R248, [R1+0x48] ;  /* 0x0000480001f87983 */ /* 0x000ea60000100800 */
[----:B------:R-:W-:Y:S01]  /*1330*/  IMAD.WIDE.U32 R200, R223, R218, c[0x0][0x188] ;  /* 0x00006200dfc87625 */ /* 0x000fe200078e00da */
[----:B------:R-:W-:Y:S01]  /*1340*/  ISETP.NE.U32.AND P0, PT, RZ, c[0x0][0x218], PT ;  /* 0x00008600ff007a0c */ /* 0x000fe20003f05070 */
[----:B------:R-:W3:Y:S02]  /*1350*/  LDL R246, [R1+0x4c] ;  /* 0x00004c0001f67983 */ /* 0x000ee40000100800 */
[----:B------:R-:W-:-:S02]  /*1360*/  IMAD.WIDE.U32 R196, R222, R196, c[0x0][0x208] ;  /* 0x00008200dec47625 */ /* 0x000fc400078e00c4 */
[----:B------:R0:W4:Y:S04]  /*1370*/  LDG.E.128 R192, [R200.64] ;  /* 0x00000004c8c07981 */ /* 0x000128000c1e1d00 */
[----:B------:R-:W2:Y:S04]  /*1380*/  LDG.E.128 R196, [R196.64] ;  /* 0x00000004c4c47981 */ /* 0x000ea8000c1e1d00 */
[----:B------:R-:W3:Y:S04]  /*1390*/  LDL R244, [R1+0x50] ;  /* 0x0000500001f47983 */ /* 0x000ee80000100800 */
[----:B0-----:R-:W3:Y:S01]  /*13a0*/  LDG.E.128 R200, [R200.64+0x10] ;  /* 0x00001004c8c87981 */ /* 0x001ee2000c1e1d00 */
[----:B------:R-:W-:-:S03]  /*13b0*/  ISETP.NE.AND.EX P0, PT, RZ, c[0x0][0x21c], PT, P0 ;  /* 0x00008700ff007a0c */ /* 0x000fc60003f05300 */
[----:B------:R-:W3:Y:S04]  /*13c0*/  LDL R242, [R1+0x54] ;  /* 0x0000540001f27983 */ /* 0x000ee80000100800 */
[----:B------:R-:W3:Y:S06]  /*13d0*/  LDL R240, [R1+0x38] ;  /* 0x0000380001f07983 */ /* 0x000eec0000100800 */
[----:B------:R-:W-:-:S05]  /*13e0*/  @P0 IMAD.WIDE.U32 R204, R223, R218, c[0x0][0x218] ;  /* 0x00008600dfcc0625 */ /* 0x000fca00078e00da */
[----:B------:R0:W5:Y:S04]  /*13f0*/  @P0 LDG.E.128 R156, [R204.64] ;  /* 0x00000004cc9c0981 */ /* 0x000168000c1e1d00 */
[----:B------:R0:W5:Y:S01]  /*1400*/  @P0 LDG.E.128 R160, [R204.64+0x10] ;  /* 0x00001004cca00981 */ /* 0x000162000c1e1d00 */
[C---:B----4-:R-:W-:Y:S02]  /*1410*/  FADD.FTZ R194, -R5.reuse, R194 ;  /* 0x000000c205c27221 */ /* 0x050fe40000010100 */
[----:B0-----:R-:W-:Y:S02]  /*1420*/  FADD.FTZ R204, -R5, R192 ;  /* 0x000000c005cc7221 */ /* 0x001fe40000010100 */
[----:B-----5:R-:W-:Y:S01]  /*1430*/  FMUL.FTZ R245, R3, R194 ;  /* 0x000000c203f57220 */ /* 0x020fe20000410000 */
[--C-:B--2---:R-:W-:Y:S01]  /*1440*/  PRMT R221, RZ, 0x5410, R198.reuse ;  /* 0x00005410ffdd7816 */ /* 0x104fe200000000c6 */
[----:B------:R-:W2:Y:S01]  /*1450*/  LDL R194, [R1+0x3c] ;  /* 0x00003c0001c27983 */ /* 0x000ea20000100800 */
[----:B------:R-:W-:Y:S01]  /*1460*/  PRMT R219, RZ, 0x7610, R198 ;  /* 0x00007610ffdb7816 */ /* 0x000fe200000000c6 */
[C---:B------:R-:W-:Y:S01]  /*1470*/  FADD.FTZ R193, -R5.reuse, R193 ;  /* 0x000000c105c17221 */ /* 0x040fe20000010100 */
[--C-:B------:R-:W-:Y:S01]  /*1480*/  PRMT R205, RZ, 0x5410, R196.reuse ;  /* 0x00005410ffcd7816 */ /* 0x100fe200000000c4 */
[C---:B------:R-:W-:Y:S01]  /*1490*/  FADD.FTZ R195, -R5.reuse, R195 ;  /* 0x000000c305c37221 */ /* 0x040fe20000010100 */
[----:B------:R-:W-:Y:S01]  /*14a0*/  PRMT R192, RZ, 0x7610, R196 ;  /* 0x00007610ffc07816 */ /* 0x000fe200000000c4 */
[C---:B---3--:R-:W-:Y:S01]  /*14b0*/  FADD.FTZ R198, -R5.reuse, R202 ;  /* 0x000000ca05c67221 */ /* 0x048fe20000010100 */
[--C-:B------:R-:W-:Y:S01]  /*14c0*/  PRMT R218, RZ, 0x5410, R197.reuse ;  /* 0x00005410ffda7816 */ /* 0x100fe200000000c5 */
[----:B------:R-:W3:Y:S01]  /*14d0*/  LDL R202, [R1+0x40] ;  /* 0x0000400001ca7983 */ /* 0x000ee20000100800 */
[----:B------:R-:W-:Y:S01]  /*14e0*/  FADD.FTZ R196, -R5, R200 ;  /* 0x000000c805c47221 */ /* 0x000fe20000010100 */
[----:B------:R-:W-:-:S02]  /*14f0*/  PRMT R206, RZ, 0x7610, R197 ;  /* 0x00007610ffce7816 */ /* 0x000fc400000000c5 */
[----:B------:R-:W4:Y:S01]  /*1500*/  LDL R200, [R1+0x44] ;  /* 0x0000440001c87983 */ /* 0x000f220000100800 */
[C---:B------:R-:W-:Y:S01]  /*1510*/  FMUL.FTZ R247, R3.reuse, R193 ;  /* 0x000000c103f77220 */ /* 0x040fe20000410000 */
[--C-:B------:R-:W-:Y:S01]  /*1520*/  PRMT R220, RZ, 0x5410, R199.reuse ;  /* 0x00005410ffdc7816 */ /* 0x100fe200000000c7 */
[----:B------:R-:W-:Y:S01]  /*1530*/  FMUL.FTZ R249, R3, R204 ;  /* 0x000000cc03f97220 */ /* 0x000fe20000410000 */
[----:B------:R-:W-:Y:S01]  /*1540*/  PRMT R239, RZ, 0x7610, R199 ;  /* 0x00007610ffef7816 */ /* 0x000fe200000000c7 */
[----:B------:R-:W-:Y:S02]  /*1550*/  FMUL.FTZ R248, R248, R205 ;  /* 0x000000cdf8f87220 */ /* 0x000fe40000410000 */
        /* <DEDUP_REMOVED lines=16> */
[----:B------:R-:W-:Y:S01]  /*1660*/  FFMA.FTZ R192, R243, R242, R192 ;  /* 0x000000f2f3c07223 */ /* 0x000fe200000100c0 */
[----:B------:R-:W-:Y:S01]  /*1670*/  MOV R201, R239 ;  /* 0x000000ef00c97202 */ /* 0x000fe20000000f00 */
[----:B------:R-:W-:Y:S01]  /*1680*/  FADD.FTZ R199, -R5, R203 ;  /* 0x000000cb05c77221 */ /* 0x000fe20000010100 */
[----:B------:R-:W-:Y:S01]  /*1690*/  MOV R203, R220 ;  /* 0x000000dc00cb7202 */ /* 0x000fe20000000f00 */
[----:B------:R-:W-:Y:S02]  /*16a0*/  FADD.FTZ R96, R96, R221 ;  /* 0x000000dd60607221 */ /* 0x000fe40000010000 */
[----:B------:R-:W-:Y:S02]  /*16b0*/  FFMA.FTZ R68, R241, R221, R68 ;  /* 0x000000ddf1447223 */ /* 0x000fe40000010044 */
[----:B------:R-:W-:-:S02]  /*16c0*/  FMUL.FTZ R239, R3, R197 ;  /* 0x000000c503ef7220 */ /* 0x000fc40000410000 */
[----:B------:R-:W-:Y:S02]  /*16d0*/  FADD.FTZ R193, R193, R240 ;  /* 0x000000f0c1c17221 */ /* 0x000fe40000010000 */
[----:B------:R-:W-:Y:S02]  /*16e0*/  FFMA.FTZ R192, R241, R240, R192 ;  /* 0x000000f0f1c07223 */ /* 0x000fe400000100c0 */
[----:B------:R-:W-:Y:S02]  /*16f0*/  FFMA.FTZ R64, R249, R205, R64 ;  /* 0x000000cdf9407223 */ /* 0x000fe40000010040 */
[----:B------:R-:W-:Y:S02]  /*1700*/  FADD.FTZ R92, R92, R205 ;  /* 0x000000cd5c5c7221 */ /* 0x000fe40000010000 */
[----:B------:R-:W-:Y:S02]  /*1710*/  FMUL.FTZ R220, R3, R198 ;  /* 0x000000c603dc7220 */ /* 0x000fe40000410000 */
[----:B------:R-:W-:-:S02]  /*1720*/  FFMA.FTZ R67, R243, R206, R67 ;  /* 0x000000cef3437223 */ /* 0x000fc40000010043 */
[----:B------:R-:W-:Y:S02]  /*1730*/  FADD.FTZ R95, R95, R206 ;  /* 0x000000ce5f5f7221 */ /* 0x000fe40000010000 */
[----:B------:R-:W-:Y:S01]  /*1740*/  FMUL.FTZ R204, R3, R199 ;  /* 0x000000c703cc7220 */ /* 0x000fe20000410000 */
[----:B------:R-:W-:Y:S01]  /*1750*/  IADD3 R222, R222, 0x80, RZ ;  /* 0x00000080dede7810 */ /* 0x000fe20007ffe0ff */
[----:B------:R-:W-:Y:S01]  /*1760*/  FFMA.FTZ R66, R245, R218, R66 ;  /* 0x000000daf5427223 */ /* 0x000fe20000010042 */
[----:B------:R-:W-:Y:S01]  /*1770*/  IADD3 R223, R223, 0x80, RZ ;  /* 0x00000080dfdf7810 */ /* 0x000fe20007ffe0ff */
[----:B------:R-:W-:Y:S02]  /*1780*/  FADD.FTZ R94, R94, R218 ;  /* 0x000000da5e5e7221 */ /* 0x000fe40000010000 */
        /* <DEDUP_REMOVED lines=8> */
[----:B------:R-:W-:Y:S02]  /*1810*/  FFMA.FTZ R192, R239, R221, R192 ;  /* 0x000000ddefc07223 */ /* 0x000fe400000100c0 */
[----:B---3--:R-:W-:Y:S02]  /*1820*/  FMUL.FTZ R205, R202, R203 ;  /* 0x000000cbcacd7220 */ /* 0x008fe40000410000 */
[----:B----4-:R-:W-:Y:S02]  /*1830*/  FMUL.FTZ R206, R200, R201 ;  /* 0x000000c9c8ce7220 */ /* 0x010fe40000410000 */
[----:B------:R-:W-:Y:S02]  /*1840*/  FADD.FTZ R193, R193, R205 ;  /* 0x000000cdc1c17221 */ /* 0x000fe40000010000 */
[----:B------:R-:W-:-:S02]  /*1850*/  FFMA.FTZ R192, R220, R205, R192 ;  /* 0x000000cddcc07223 */ /* 0x000fc400000100c0 */
[----:B------:R-:W-:Y:S02]  /*1860*/  FADD.FTZ R225, R193, R206 ;  /* 0x000000cec1e17221 */ /* 0x000fe40000010000 */
[----:B------:R-:W-:Y:S02]  /*1870*/  FFMA.FTZ R224, R204, R206, R192 ;  /* 0x000000cecce07223 */ /* 0x000fe400000100c0 */
.L_x_5242:
[----:B------:R-:W-:Y:S05]  /*1880*/  BSYNC B1 ;  /* 0x0000000000017941 */ /* 0x000fea0003800000 */
.L_x_5241:
[----:B------:R-:W-:Y:S01]  /*1890*/  BSSY B1, `(.L_x_5243) ;  /* 0x0000050000017945 */ /* 0x000fe20003800000 */
[----:B------:R-:W-:Y:S05]  /*18a0*/  @!P3 BRA `(.L_x_5244) ;  /* 0x000004e00000b947 */ /* 0x000fea0003800000 */
[----:B------:R-:W-:Y:S01]  /*18b0*/  HFMA2.MMA R12, -RZ, RZ, 0, 9.5367431640625e-07 ;  /* 0x00000010ff0c7435 */ /* 0x000fe200000001ff */
[----:B------:R-:W-:-:S04]  /*18c0*/  IMAD.MOV.U32 R196, RZ, RZ, 0x20 ;  /* 0x00000020ffc47424 */ /* 0x000fc800078e00ff */
[----:B------:R-:W-:-:S05]  /*18d0*/  IMAD.WIDE.U32 R192, R223, R196, c[0x0][0x188] ;  /* 0x00006200dfc07625 */ /* 0x000fca00078e00c4 */
[----:B------:R-:W-:Y:S01]  /*18e0*/  IMAD.WIDE.U32 R12, R222, R12, c[0x0][0x208] ;  /* 0x00008200de0c7625 */ /* 0x000fe200078e000c */
[----:B------:R0:W2:Y:S05]  /*18f0*/  LDG.E.128 R8, [R192.64] ;  /* 0x00000004c0087981 */ /* 0x0000aa000c1e1d00 */
[----:B------:R-:W3:Y:S04]  /*1900*/  LDG.E.128 R12, [R12.64] ;  /* 0x000000040c0c7981 */ /* 0x000ee8000c1e1d00 */
[----:B0-----:R-:W4:Y:S01]  /*1910*/  LDG.E.128 R192, [R192.64+0x10] ;  /* 0x00001004c0c07981 */ /* 0x001f22000c1e1d00 */
        /* <DEDUP_REMOVED lines=9> */
[----:B-----5:R-:W-:Y:S01]  /*19b0*/  FMUL.FTZ R8, R3, R8 ;  /* 0x0000000803087220 */ /* 0x020fe20000410000 */
[----:B---3--:R-:W-:Y:S01]  /*19c0*/  PRMT R197, RZ, 0x5410, R12 ;  /* 0x00005410ffc57816 */ /* 0x008fe2000000000c */
[----:B------:R-:W-:Y:S01]  /*19d0*/  FADD.FTZ R10, -R5, R10 ;  /* 0x0000000a050a7221 */ /* 0x000fe20000010100 */
[----:B------:R-:W-:Y:S01]  /*19e0*/  PRMT R196, RZ, 0x7610, R12 ;  /* 0x00007610ffc47816 */ /* 0x000fe2000000000c */
[----:B------:R-:W-:Y:S01]  /*19f0*/  FMUL.FTZ R9, R3, R9 ;  /* 0x0000000903097220 */ /* 0x000fe20000410000 */
[--C-:B------:R-:W-:Y:S01]  /*1a00*/  PRMT R199, RZ, 0x5410, R13.reuse ;  /* 0x00005410ffc77816 */ /* 0x100fe2000000000d */
[----:B------:R-:W-:Y:S01]  /*1a10*/  FMUL.FTZ R237, R24, R197 ;  /* 0x000000c518ed7220 */ /* 0x000fe20000410000 */
[----:B------:R-:W-:Y:S01]  /*1a20*/  PRMT R198, RZ, 0x7610, R13 ;  /* 0x00007610ffc67816 */ /* 0x000fe2000000000d */
[C---:B----4-:R-:W-:Y:S01]  /*1a30*/  FADD.FTZ R12, -R5.reuse, R192 ;  /* 0x000000c0050c7221 */ /* 0x050fe20000010100 */
[--C-:B------:R-:W-:Y:S01]  /*1a40*/  PRMT R201, RZ, 0x5410, R14.reuse ;  /* 0x00005410ffc97816 */ /* 0x100fe2000000000e */
[----:B------:R-:W-:Y:S01]  /*1a50*/  FADD.FTZ R13, -R5, R193 ;  /* 0x000000c1050d7221 */ /* 0x000fe20000010100 */
[----:B------:R-:W-:Y:S01]  /*1a60*/  PRMT R200, RZ, 0x7610, R14 ;  /* 0x00007610ffc87816 */ /* 0x000fe2000000000e */
[----:B------:R-:W-:Y:S01]  /*1a70*/  FMUL.FTZ R234, R25, R196 ;  /* 0x000000c419ea7220 */ /* 0x000fe20000410000 */
[----:B------:R-:W-:Y:S01]  /*1a80*/  PRMT R202, RZ, 0x5410, R15 ;  /* 0x00005410ffca7816 */ /* 0x000fe2000000000f */
[----:B------:R-:W-:Y:S01]  /*1a90*/  FADD.FTZ R193, R225, R237 ;  /* 0x000000ede1c17221 */ /* 0x000fe20000010000 */
[----:B------:R-:W-:Y:S01]  /*1aa0*/  PRMT R203, RZ, 0x7610, R15 ;  /* 0x00007610ffcb7816 */ /* 0x000fe2000000000f */
        /* <DEDUP_REMOVED lines=46> */
.L_x_5244:
[----:B------:R-:W-:Y:S05]  /*1d90*/  BSYNC B1 ;  /* 0x0000000000017941 */ /* 0x000fea0003800000 */
.L_x_5243:
[----:B-----5:R-:W-:-:S13]  /*1da0*/  ISETP.GE.U32.AND P0, PT, R0, 0x200, PT ;  /* 0x000002000000780c */ /* 0x020fda0003f06070 */
[----:B------:R-:W-:Y:S05]  /*1db0*/  @!P0 BRA `(.L_x_5238) ;  /* 0x000004c000008947 */ /* 0x000fea0003800000 */
[----:B------:R-:W-:Y:S01]  /*1dc0*/  IMAD.MOV.U32 R200, RZ, RZ, 0x10 ;  /* 0x00000010ffc87424 */ /* 0x000fe200078e00ff */
[----:B------:R-:W-:-:S03]  /*1dd0*/  MOV R218, 0x20 ;  /* 0x0000002000da7802 */ /* 0x000fc60000000f00 */
[----:B------:R-:W-:-:S04]  /*1de0*/  IMAD.WIDE.U32 R200, R222, R200, c[0x0][0x208] ;  /* 0x00008200dec87625 */ /* 0x000fc800078e00c8 */
[----:B------:R-:W-:Y:S02]  /*1df0*/  IMAD.WIDE.U32 R196, R223, R218, c[0x0][0x188] ;  /* 0x00006200dfc47625 */ /* 0x000fe400078e00da */
[----:B------:R-:W2:Y:S04]  /*1e00*/  LDG.E.128 R200, [R200.64] ;  /* 0x00000004c8c87981 */ /* 0x000ea8000c1e1d00 */
[----:B------:R0:W3:Y:S04]  /*1e10*/  LDG.E.128 R192, [R196.64] ;  /* 0x00000004c4c07981 */ /* 0x0000e8000c1e1d00 */
[----:B0-----:R-:W4:Y:S01]  /*1e20*/  LDG.E.128 R196, [R196.64+0x10] ;  /* 0x00001004c4c47981 */ /* 0x001f22000c1e1d00 */
[----:B------:R-:W-:-:S04]  /*1e30*/  ISETP.NE.U32.AND P0, PT, RZ, c[0x0][0x218], PT ;  /* 0x00008600ff007a0c */ /* 0x000fc80003f05070 */
[----:B------:R-:W-:-:S13]  /*1e40*/  ISETP.NE.AND.EX P0, PT, RZ, c[0x0][0x21c], PT, P0 ;  /* 0x00008700ff007a0c */ /* 0x000fda0003f05300 */
[----:B------:R-:W-:-:S05]  /*1e50*/  @P0 IMAD.WIDE.U32 R208, R223, R218, c[0x0][0x218] ;  /* 0x00008600dfd00625 */ /* 0x000fca00078e00da */
[----:B------:R0:W5:Y:S04]  /*1e60*/  @P0 LDG.E.128 R20, [R208.64] ;  /* 0x00000004d0140981 */ /* 0x000168000c1e1d00 */
[----:B------:R0:W5:Y:S01]  /*1e70*/  @P0 LDG.E.128 R16, [R208.64+0x10] ;  /* 0x00001004d0100981 */ /* 0x000162000c1e1d00 */
[----:B--2---:R-:W-:Y:S01]  /*1e80*/  PRMT R212, RZ, 0x5410, R200 ;  /* 0x00005410ffd47816 */ /* 0x004fe200000000c8 */
[C---:B---3--:R-:W-:Y:S02]  /*1e90*/  FADD.FTZ R192, -R5.reuse, R192 ;  /* 0x000000c005c07221 */ /* 0x048fe40000010100 */
[C---:B------:R-:W-:Y:S02]  /*1ea0*/  FADD.FTZ R193, -R5.reuse, R193 ;  /* 0x000000c105c17221 */ /* 0x040fe40000010100 */
[----:B------:R-:W-:-:S02]  /*1eb0*/  FADD.FTZ R194, -R5, R194 ;  /* 0x000000c205c27221 */ /* 0x000fc40000010100 */
[C---:B------:R-:W-:Y:S02]  /*1ec0*/  FADD.FTZ R195, -R5.reuse, R195 ;  /* 0x000000c305c37221 */ /* 0x040fe40000010100 */
[C---:B----4-:R-:W-:Y:S02]  /*1ed0*/  FADD.FTZ R196, -R5.reuse, R196 ;  /* 0x000000c405c47221 */ /* 0x050fe40000010100 */
[C---:B------:R-:W-:Y:S02]  /*1ee0*/  FADD.FTZ R197, -R5.reuse, R197 ;  /* 0x000000c505c57221 */ /* 0x040fe40000010100 */
[C---:B------:R-:W-:Y:S02]  /*1ef0*/  FADD.FTZ R198, -R5.reuse, R198 ;  /* 0x000000c605c67221 */ /* 0x040fe40000010100 */
[----:B------:R-:W-:Y:S01]  /*1f00*/  FADD.FTZ R5, -R5, R199 ;  /* 0x000000c705057221 */ /* 0x000fe20000010100 */
[----:B------:R-:W-:Y:S01]  /*1f10*/  PRMT R199, RZ, 0x7610, R200 ;  /* 0x00007610ffc77816 */ /* 0x000fe200000000c8 */
[----:B------:R-:W-:-:S02]  /*1f20*/  FMUL.FTZ R238, R3, R192 ;  /* 0x000000c003ee7220 */ /* 0x000fc40000410000 */
[----:B------:R-:W-:Y:S01]  /*1f30*/  FMUL.FTZ R236, R48, R212 ;  /* 0x000000d430ec7220 */ /* 0x000fe20000410000 */
[--C-:B------:R-:W-:Y:S01]  /*1f40*/  PRMT R200, RZ, 0x5410, R201.reuse ;  /* 0x00005410ffc87816 */ /* 0x100fe200000000c9 */
[C---:B------:R-:W-:Y:S02]  /*1f50*/  FMUL.FTZ R211, R3.reuse, R5 ;  /* 0x0000000503d37220 */ /* 0x040fe40000410000 */
[----:B------:R-:W-:Y:S02]  /*1f60*/  FMUL.FTZ R235, R3, R193 ;  /* 0x000000c103eb7220 */ /* 0x000fe40000410000 */
[----:B------:R-:W-:Y:S02]  /*1f70*/  FMUL.FTZ R227, R49, R199 ;  /* 0x000000c731e37220 */ /* 0x000fe40000410000 */
[----:B------:R-:W-:Y:S02]  /*1f80*/  FADD.FTZ R5, R225, R236 ;  /* 0x000000ece1057221 */ /* 0x000fe40000010000 */
[C---:B------:R-:W-:Y:S01]  /*1f90*/  FFMA.FTZ R192, R238.reuse, R236, R224 ;  /* 0x000000eceec07223 */ /* 0x040fe200000100e0 */
[----:B------:R-:W-:Y:S01]  /*1fa0*/  PRMT R201, RZ, 0x7610, R201 ;  /* 0x00007610ffc97816 */ /* 0x000fe200000000c9 */
[----:B------:R-:W-:-:S02]  /*1fb0*/  FFMA.FTZ R176, R238, R212, R176 ;  /* 0x000000d4eeb07223 */ /* 0x000fc400000100b0 */
[----:B------:R-:W-:Y:S02]  /*1fc0*/  FADD.FTZ R80, R80, R212 ;  /* 0x000000d450507221 */ /* 0x000fe40000010000 */
[----:B------:R-:W-:Y:S02]  /*1fd0*/  FMUL.FTZ R226, R3, R194 ;  /* 0x000000c203e27220 */ /* 0x000fe40000410000 */
[----:B------:R-:W-:Y:S02]  /*1fe0*/  FMUL.FTZ R212, R50, R200 ;  /* 0x000000c832d47220 */ /* 0x000fe40000410000 */
[----:B------:R-:W-:Y:S02]  /*1ff0*/  FADD.FTZ R5, R5, R227 ;  /* 0x000000e305057221 */ /* 0x000fe40000010000 */
[----:B------:R-:W-:Y:S01]  /*2000*/  FFMA.FTZ R192, R235, R227, R192 ;  /* 0x000000e3ebc07223 */ /* 0x000fe200000100c0 */
[----:B------:R-:W-:Y:S01]  /*2010*/  PRMT R214, RZ, 0x5410, R202 ;  /* 0x00005410ffd67816 */ /* 0x000fe200000000ca */
[----:B0-----:R-:W-:-:S02]  /*2020*/  FMUL.FTZ R208, R3, R196 ;  /* 0x000000c403d07220 */ /* 0x001fc40000410000 */
        /* <DEDUP_REMOVED lines=37> */
.L_x_5238:
[----:B------:R-:W-:Y:S05]  /*2280*/  BSYNC B0 ;  /* 0x0000000000007941 */ /* 0x000fea0003800000 */
.L_x_5227:
[----:B------:R-:W2:Y:S04]  /*2290*/  LDL R192, [R1+0x30] ;  /* 0x0000300001c07983 */ /* 0x000ea80000100800 */
[----:B------:R-:W3:Y:S02]  /*22a0*/  S2R R5, SR_TID.X ;  /* 0x0000000000057919 */ /* 0x000ee40000002100 */
[----:B---3--:R-:W-:-:S02]  /*22b0*/  SHF.R.U32.HI R198, RZ, 0x5, R5 ;  /* 0x00000005ffc67819 */ /* 0x008fc40000011605 */
[----:B------:R-:W-:Y:S02]  /*22c0*/  LOP3.LUT P0, RZ, R5, 0x1f, RZ, 0xc0, !PT ;  /* 0x0000001f05ff7812 */ /* 0x000fe4000780c0ff */
[----:B------:R-:W-:Y:S02]  /*22d0*/  LOP3.LUT R5, R198, 0x7fffffc, RZ, 0xc0, !PT ;  /* 0x07fffffcc6057812 */ /* 0x000fe400078ec0ff */
[----:B--2---:R-:W-:-:S13]  /*22e0*/  LOP3.LUT P5, RZ, R192, 0xff, RZ, 0xc0, !PT ;  /* 0x000000ffc0ff7812 */ /* 0x004fda00078ac0ff */
[----:B------:R-:W-:Y:S01]  /*22f0*/  @!P5 IADD3 R5, R5, 0x4, RZ ;  /* 0x000000040505d810 */ /* 0x000fe20007ffe0ff */
[----:B------:R-:W-:Y:S05]  /*2300*/  BRA.DIV ~URZ, `(.L_x_5245) ;  /* 0x000038b27f007947 */ /* 0x000fea000b800000 */
[----:B0-----:R0:W2:Y:S02]  /*2310*/  SHFL.DOWN PT, R195, R225, 0x10, 0x1f ;  /* 0x0a001f00e1c37f89 */ /* 0x0010a400000e0000 */
.L_x_5334:
        /* <DEDUP_REMOVED lines=18> */
.L_x_5335:
[----:B----4-:R-:W4:Y:S01]  /*2440*/  LDL.LU R199, [R1+0x2c] ;  /* 0x00002c0001c77983 */ /* 0x010f220000300800 */
[----:B------:R-:W-:Y:S01]  /*2450*/  @!P0 LOP3.LUT R194, R198, 0x3, RZ, 0xc0, !PT ;  /* 0x00000003c6c28812 */ /* 0x000fe200078ec0ff */
[----:B------:R-:W-:Y:S01]  /*2460*/  FADD.FTZ R192, R197, R196 ;  /* 0x000000c4c5c07221 */ /* 0x000fe20000010000 */
[----:B------:R-:W-:Y:S01]  /*2470*/  WARPSYNC 0xffffffff ;  /* 0xffffffff00007948 */ /* 0x000fe20003800000 */
[----:B--2---:R-:W-:Y:S01]  /*2480*/  FADD.FTZ R193, R193, R195 ;  /* 0x000000c3c1c17221 */ /* 0x004fe20000010000 */
[----:B------:R-:W-:Y:S01]  /*2490*/  @!P0 IADD3 R194, R5, R194, RZ ;  /* 0x000000c205c28210 */ /* 0x000fe20007ffe0ff */
[----:B---3--:R-:W-:Y:S01]  /*24a0*/  HFMA2.MMA R196, -RZ, RZ, 0, 0 ;  /* 0x00000000ffc47435 */ /* 0x008fe200000001ff */
[----:B------:R-:W-:Y:S03]  /*24b0*/  BSSY B0, `(.L_x_5247) ;  /* 0x00000e7000007945 */ /* 0x000fe60003800000 */
[----:B------:R2:W-:Y:S04]  /*24c0*/  @!P0 STS.64 [R194.X8+0x4000], R192 ;  /* 0x004000c0c2008388 */ /* 0x0005e80000008a00 */
        /* <DEDUP_REMOVED lines=17> */
[----:B------:R-:W-:Y:S02]  /*25e0*/  FADD.FTZ R5, R194, R5 ;  /* 0x00000005c2057221 */ /* 0x000fe40000010000 */
[----:B------:R-:W-:Y:S02]  /*25f0*/  FADD.FTZ R193, R195, R193 ;  /* 0x000000c1c3c17221 */ /* 0x000fe40000010000 */
[----:B------:R-:W-:-:S02]  /*2600*/  FMUL.FTZ R5, R5, c[0x0][0x1e0] ;  /* 0x0000780005057a20 */ /* 0x000fc40000410000 */
        /* <DEDUP_REMOVED lines=9> */
.L_x_5250:
[----:B------:R-:W-:Y:S05]  /*26a0*/  BSYNC B1 ;  /* 0x0000000000017941 */ /* 0x000fea0003800000 */
.L_x_5249:
[----:B------:R-:W2:Y:S01]  /*26b0*/  LDC.U8 R195, c[0x0][0x1f0] ;  /* 0x00007c00ffc37b82 */ /* 0x000ea20000000000 */
[----:B------:R-:W-:Y:S01]  /*26c0*/  BSSY B1, `(.L_x_5251) ;  /* 0x000000b000017945 */ /* 0x000fe20003800000 */
[----:B-----5:R-:W-:Y:S01]  /*26d0*/  @!P4 FSEL R192, R148, RZ, P0 ;  /* 0x000000ff94c0c208 */ /* 0x020fe20000000000 */
[----:B------:R-:W-:Y:S05]  /*26e0*/  @!P4 BRA `(.L_x_5252) ;  /* 0x000000800000c947 */ /* 0x000fea0003800000 */
[----:B--2---:R-:W-:-:S04]  /*26f0*/  ISETP.NE.AND P0, PT, R195, RZ, PT ;  /* 0x000000ffc300720c */ /* 0x004fc80003f05270 */
[----:B------:R-:W-:Y:S02]  /*2700*/  FSEL R192, R5, RZ, !P0 ;  /* 0x000000ff05c07208 */ /* 0x000fe40004000000 */
[----:B------:R-:W-:-:S03]  /*2710*/  ISETP.NE.U32.AND P0, PT, RZ, c[0x0][0x218], PT ;  /* 0x00008600ff007a0c */ /* 0x000fc60003f05070 */
[----:B------:R-:W-:Y:S01]  /*2720*/  FFMA.FTZ R192, R7, R194, R192 ;  /* 0x000000c207c07223 */ /* 0x000fe200000100c0 */
[----:B------:R-:W-:-:S03]  /*2730*/  ISETP.NE.AND.EX P0, PT, RZ, c[0x0][0x21c], PT, P0 ;  /* 0x00008700ff007a0c */ /* 0x000fc60003f05300 */
[----:B------:R-:W-:-:S04]  /*2740*/  FADD.FTZ R192, R6, -R192 ;  /* 0x800000c006c07221 */ /* 0x000fc80000010000 */
[----:B------:R-:W-:-:S06]  /*2750*/  FMUL.FTZ R192, R3, R192 ;  /* 0x000000c003c07220 */ /* 0x000fcc0000410000 */
[----:B------:R-:W-:Y:S02]  /*2760*/  @P0 FADD.FTZ R192, R148, R192 ;  /* 0x000000c094c00221 */ /* 0x000fe40000010000 */
.L_x_5252:
[----:B------:R-:W-:Y:S05]  /*2770*/  BSYNC B1 ;  /* 0x0000000000017941 */ /* 0x000fea0003800000 */
.L_x_5251:
[----:B------:R-:W3:Y:S01]  /*2780*/  LDL R197, [R1+0x98] ;  /* 0x0000980001c57983 */ /* 0x000ee20000100800 */
[----:B------:R-:W-:Y:S01]  /*2790*/  ISETP.NE.U32.AND P6, PT, RZ, c[0x0][0x258], PT ;  /* 0x00009600ff007a0c */ /* 0x000fe20003fc5070 */
[----:B------:R-:W-:Y:S01]  /*27a0*/  BSSY B1, `(.L_x_5253) ;  /* 0x0000017000017945 */ /* 0x000fe20003800000 */
[----:B------:R-:W-:Y:S02]  /*27b0*/  @P5 PRMT R193, RZ, 0x5410, R180 ;  /* 0x00005410ffc15816 */ /* 0x000fe400000000b4 */
        /* <DEDUP_REMOVED lines=11> */
[----:B------:R-:W3:Y:S04]  /*2870*/  LDL R198, [R1+0x28] ;  /* 0x0000280001c67983 */ /* 0x000ee80000100800 */
[----:B------:R-:W4:Y:S01]  /*2880*/  LDL R197, [R1+0x24] ;  /* 0x0000240001c57983 */ /* 0x000f220000100800 */
[----:B--2---:R-:W-:-:S04]  /*2890*/  ISETP.NE.AND P0, PT, R195, RZ, PT ;  /* 0x000000ffc300720c */ /* 0x004fc80003f05270 */
[----:B------:R-:W-:Y:S02]  /*28a0*/  FSEL R192, R5, RZ, !P0 ;  /* 0x000000ff05c07208 */ /* 0x000fe40004000000 */
[----:B------:R-:W-:-:S04]  /*28b0*/  ISETP.NE.U32.AND P0, PT, RZ, c[0x0][0x218], PT ;  /* 0x00008600ff007a0c */ /* 0x000fc80003f05070 */
[----:B------:R-:W-:Y:S01]  /*28c0*/  ISETP.NE.AND.EX P0, PT, RZ, c[0x0][0x21c], PT, P0 ;  /* 0x00008700ff007a0c */ /* 0x000fe20003f05300 */
[----:B---3--:R-:W-:-:S04]  /*28d0*/  FFMA.FTZ R192, R198, R194, R192 ;  /* 0x000000c2c6c07223 */ /* 0x008fc800000100c0 */
[----:B----4-:R-:W-:-:S04]  /*28e0*/  FADD.FTZ R192, R197, -R192 ;  /* 0x800000c0c5c07221 */ /* 0x010fc80000010000 */
[----:B------:R-:W-:-:S04]  /*28f0*/  FMUL.FTZ R192, R3, R192 ;  /* 0x000000c003c07220 */ /* 0x000fc80000410000 */
[----:B------:R-:W-:Y:S02]  /*2900*/  @P0 FADD.FTZ R192, R149, R192 ;  /* 0x000000c095c00221 */ /* 0x000fe40000010000 */
.L_x_5254:
[----:B------:R-:W-:Y:S05]  /*2910*/  BSYNC B1 ;  /* 0x0000000000017941 */ /* 0x000fea0003800000 */
.L_x_5253:
        /* <DEDUP_REMOVED lines=23> */
.L_x_5256:
[----:B------:R-:W-:Y:S05]  /*2a90*/  BSYNC B1 ;  /* 0x0000000000017941 */ /* 0x000fea0003800000 */
.L_x_5255:
        /* <DEDUP_REMOVED lines=23> */
.L_x_5258:
[----:B------:R-:W-:Y:S05]  /*2c10*/  BSYNC B1 ;  /* 0x0000000000017941 */ /* 0x000fea0003800000 */
.L_x_5257:
        /* <DEDUP_REMOVED lines=23> */
.L_x_5260:
[----:B------:R-:W-:Y:S05]  /*2d90*/  BSYNC B1 ;  /* 0x0000000000017941 */ /* 0x000fea0003800000 */
.L_x_5259:
        /* <DEDUP_REMOVED lines=23> */
.L_x_5262:
[----:B------:R-:W-:Y:S05]  /*2f10*/  BSYNC B1 ;  /* 0x0000000000017941 */ /* 0x000fea0003800000 */
.L_x_5261:
        /* <DEDUP_REMOVED lines=13> */
[----:B------:R-:W3:Y:S01]  /*2ff0*/  LDL R197, [R1] ;  /* 0x0000000001c57983 */ /* 0x000ee20000100800 */
[----:B--2---:R-:W-:-:S04]  /*3000*/  ISETP.NE.AND P0, PT, R195, RZ, PT ;  /* 0x000000ffc300720c */ /* 0x004fc80003f05270 */
[----:B------:R-:W-:Y:S02]  /*3010*/  FSEL R192, R5, RZ, !P0 ;  /* 0x000000ff05c07208 */ /* 0x000fe40004000000 */
[----:B------:R-:W-:-:S04]  /*3020*/  ISETP.NE.U32.AND P0, PT, RZ, c[0x0][0x218], PT ;  /* 0x00008600ff007a0c */ /* 0x000fc80003f05070 */
[----:B------:R-:W-:Y:S01]  /*3030*/  ISETP.NE.AND.EX P0, PT, RZ, c[0x0][0x21c], PT, P0 ;  /* 0x00008700ff007a0c */ /* 0x000fe20003f05300 */
[----:B---3--:R-:W-:-:S04]  /*3040*/  FFMA.FTZ R192, R197, R194, R192 ;  /* 0x000000c2c5c07223 */ /* 0x008fc800000100c0 */
[----:B------:R-:W-:-:S04]  /*3050*/  FADD.FTZ R192, R252, -R192 ;  /* 0x800000c0fcc07221 */ /* 0x000fc80000010000 */
[----:B------:R-:W-:-:S04]  /*3060*/  FMUL.FTZ R192, R3, R192 ;  /* 0x000000c003c07220 */ /* 0x000fc80000410000 */
[----:B------:R-:W-:Y:S02]  /*3070*/  @P0 FADD.FTZ R192, R154, R192 ;  /* 0x000000c09ac00221 */ /* 0x000fe40000010000 */
.L_x_5264:
[----:B------:R-:W-:Y:S05]  /*3080*/  BSYNC B1 ;  /* 0x0000000000017941 */ /* 0x000fea0003800000 */
.L_x_5263:
        /* <DEDUP_REMOVED lines=21> */
.L_x_5266:
[----:B------:R-:W-:Y:S05]  /*31e0*/  BSYNC B1 ;  /* 0x0000000000017941 */ /* 0x000fea0003800000 */
.L_x_5265:
[----:B--2---:R-:W2:Y:S01]  /*31f0*/  LDL R195, [R1+0xb4] ;  /* 0x0000b40001c37983 */ /* 0x004ea20000100800 */
[----:B------:R-:W-:Y:S02]  /*3200*/  ISETP.NE.U32.AND P0, PT, RZ, c[0x0][0x258], PT ;  /* 0x00009600ff007a0c */ /* 0x000fe40003f05070 */
[C---:B------:R-:W-:Y:S01]  /*3210*/  SEL R175, R192.reuse, R175, P6 ;  /* 0x000000afc0af7207 */ /* 0x040fe20003000000 */
[----:B------:R-:W-:Y:S01]  /*3220*/  @P5 FMUL.FTZ R192, R192, c[0x0][0x1ec] ;  /* 0x00007b00c0c05a20 */ /* 0x000fe20000410000 */
[----:B------:R-:W-:Y:S02]  /*3230*/  @P5 PRMT R193, RZ, 0x7610, R183 ;  /* 0x00007610ffc15816 */ /* 0x000fe400000000b7 */
[----:B------:R-:W-:-:S03]  /*3240*/  ISETP.NE.AND.EX P0, PT, RZ, c[0x0][0x25c], PT, P0 ;  /* 0x00009700ff007a0c */ /* 0x000fc60003f05300 */
[----:B------:R-:W-:Y:S02]  /*3250*/  @P5 FFMA.FTZ R123, R192, R193, R123 ;  /* 0x000000c1c07b5223 */ /* 0x000fe4000001007b */
[----:B--2---:R-:W-:-:S05]  /*3260*/  @P5 FMUL.FTZ R192, R195, R192 ;  /* 0x000000c0c3c05220 */ /* 0x004fca0000410000 */
[----:B------:R-:W-:-:S04]  /*3270*/  @P5 F2FP.BF16.PACK_AB R192, RZ, R192 ;  /* 0x000000c0ffc0523e */ /* 0x000fc800000010ff */
[----:B------:R-:W-:Y:S02]  /*3280*/  @P5 PRMT R191, R191, 0x5410, R192 ;  /* 0x00005410bfbf5816 */ /* 0x000fe400000000c0 */
[----:B------:R-:W-:-:S05]  /*3290*/  @P0 MOV R192, 0x20 ;  /* 0x0000002000c00802 */ /* 0x000fca0000000f00 */
[C---:B------:R-:W-:Y:S01]  /*32a0*/  @P0 IMAD.WIDE.U32 R192, R4.reuse, R192, c[0x0][0x258] ;  /* 0x0000960004c00625 */ /* 0x040fe200078e00c0 */
[----:B------:R-:W-:-:S04]  /*32b0*/  IADD3 R4, R4, 0x80, RZ ;  /* 0x0000008004047810 */ /* 0x000fc80007ffe0ff */
[----:B------:R-:W-:Y:S04]  /*32c0*/  @P0 STG.E.128 [R192.64], R184 ;  /* 0x000000b8c0000986 */ /* 0x000fe8000c101d04 */
[----:B------:R2:W-:Y:S02]  /*32d0*/  @P0 STG.E.128 [R192.64+0x10], R172 ;  /* 0x000010acc0000986 */ /* 0x0005e4000c101d04 */
[----:B--2---:R-:W-:-:S05]  /*32e0*/  @P5 MOV R192, 0x10 ;  /* 0x0000001000c05802 */ /* 0x004fca0000000f00 */
[C---:B------:R-:W-:Y:S01]  /*32f0*/  @P5 IMAD.WIDE.U32 R192, R196.reuse, R192, c[0x0][0x248] ;  /* 0x00009200c4c05625 */ /* 0x040fe200078e00c0 */
[----:B------:R-:W-:-:S04]  /*3300*/  IADD3 R196, R196, 0x80, RZ ;  /* 0x00000080c4c47810 */ /* 0x000fc80007ffe0ff */
[----:B------:R2:W-:Y:S03]  /*3310*/  @P5 STG.E.128 [R192.64], R188 ;  /* 0x000000bcc0005986 */ /* 0x0005e6000c101d04 */
.L_x_5248:
[----:B------:R-:W-:Y:S05]  /*3320*/  BSYNC B0 ;  /* 0x0000000000007941 */ /* 0x000fea0003800000 */
.L_x_5247:
        /* <DEDUP_REMOVED lines=9> */
.L_x_5270:
[----:B------:R-:W-:Y:S05]  /*33c0*/  BSYNC B1 ;  /* 0x0000000000017941 */ /* 0x000fea0003800000 */
.L_x_5269:
[----:B------:R-:W3:Y:S01]  /*33d0*/  LDC.U8 R195, c[0x0][0x1f0] ;  /* 0x00007c00ffc37b82 */ /* 0x000ee20000000000 */
[----:B------:R-:W-:Y:S01]  /*33e0*/  BSSY B1, `(.L_x_5271) ;  /* 0x000000b000017945 */ /* 0x000fe20003800000 */
[----:B--2--5:R-:W-:Y:S01]  /*33f0*/  @!P4 FSEL R192, R156, RZ, P0 ;  /* 0x000000ff9cc0c208 */ /* 0x024fe20000000000 */
[----:B------:R-:W-:Y:S05]  /*3400*/  @!P4 BRA `(.L_x_5272) ;  /* 0x000000800000c947 */ /* 0x000fea0003800000 */
[----:B---3--:R-:W-:-:S04]  /*3410*/  ISETP.NE.AND P0, PT, R195, RZ, PT ;  /* 0x000000ffc300720c */ /* 0x008fc80003f05270 */
[----:B------:R-:W-:Y:S02]  /*3420*/  FSEL R192, R5, RZ, !P0 ;  /* 0x000000ff05c07208 */ /* 0x000fe40004000000 */
[----:B------:R-:W-:-:S03]  /*3430*/  ISETP.NE.U32.AND P0, PT, RZ, c[0x0][0x218], PT ;  /* 0x00008600ff007a0c */ /* 0x000fc60003f05070 */
[----:B------:R-:W-:Y:S01]  /*3440*/  FFMA.FTZ R192, R249, R194, R192 ;  /* 0x000000c2f9c07223 */ /* 0x000fe200000100c0 */
[----:B------:R-:W-:-:S03]  /*3450*/  ISETP.NE.AND.EX P0, PT, RZ, c[0x0][0x21c], PT, P0 ;  /* 0x00008700ff007a0c */ /* 0x000fc60003f05300 */
[----:B------:R-:W-:-:S04]  /*3460*/  FADD.FTZ R192, R248, -R192 ;  /* 0x800000c0f8c07221 */ /* 0x000fc80000010000 */
[----:B------:R-:W-:-:S06]  /*3470*/  FMUL.FTZ R192, R3, R192 ;  /* 0x000000c003c07220 */ /* 0x000fcc0000410000 */
[----:B------:R-:W-:Y:S02]  /*3480*/  @P0 FADD.FTZ R192, R156, R192 ;  /* 0x000000c09cc00221 */ /* 0x000fe40000010000 */
.L_x_5272:
[----:B------:R-:W-:Y:S05]  /*3490*/  BSYNC B1 ;  /* 0x0000000000017941 */ /* 0x000fea0003800000 */
.L_x_5271:
[----:B------:R-:W2:Y:S01]  /*34a0*/  LDL R197, [R1+0x58] ;  /* 0x0000580001c57983 */ /* 0x000ea20000100800 */
        /* <DEDUP_REMOVED lines=8> */
[-C--:B------:R-:W-:Y:S02]  /*3530*/  @P5 FFMA.FTZ R124, R193, R192.reuse, R124 ;  /* 0x000000c0c17c5223 */ /* 0x080fe4000001007c */
[----:B--2---:R-:W-:-:S05]  /*3540*/  @P5 FMUL.FTZ R192, R197, R192 ;  /* 0x000000c0c5c05220 */ /* 0x004fca0000410000 */
[----:B------:R-:W-:-:S04]  /*3550*/  @P5 F2FP.BF16.PACK_AB R192, RZ, R192 ;  /* 0x000000c0ffc0523e */ /* 0x000fc800000010ff */
[----:B------:R-:W-:Y:S02]  /*3560*/  @P5 PRMT R188, R192, 0x7610, R188 ;  /* 0x00007610c0bc5816 */ /* 0x000fe400000000bc */
[----:B------:R-:W-:Y:S01]  /*3570*/  @!P4 FSEL R192, R157, RZ, P0 ;  /* 0x000000ff9dc0c208 */ /* 0x000fe20000000000 */
        /* <DEDUP_REMOVED lines=9> */
.L_x_5274:
[----:B------:R-:W-:Y:S05]  /*3610*/  BSYNC B1 ;  /* 0x0000000000017941 */ /* 0x000fea0003800000 */
.L_x_5273:
[----:B------:R-:W2:Y:S01]  /*3620*/  LDL R197, [R1+0x5c] ;  /* 0x00005c0001c57983 */ /* 0x000ea20000100800 */
[C---:B------:R-:W-:Y:S01]  /*3630*/  SEL R185, R192.reuse, R185, P6 ;  /* 0x000000b9c0b97207 */ /* 0x040fe20003000000 */
[----:B------:R-:W-:Y:S01]  /*3640*/  @P5 FMUL.FTZ R192, R192, c[0x0][0x1ec] ;  /* 0x00007b00c0c05a20 */ /* 0x000fe20000410000 */
[----:B------:R-:W-:Y:S01]  /*3650*/  @P5 PRMT R193, RZ, 0x7610, R180 ;  /* 0x00007610ffc15816 */ /* 0x000fe200000000b4 */
[----:B------:R-:W-:Y:S01]  /*3660*/  BSSY B1, `(.L_x_5275) ;  /* 0x0000011000017945 */ /* 0x000fe20003800000 */
[----:B------:R-:W-:-:S03]  /*3670*/  @!P4 ISETP.NE.U32.AND P0, PT, RZ, c[0x0][0x218], PT ;  /* 0x00008600ff00ca0c */ /* 0x000fc60003f05070 */
[-C--:B------:R-:W-:Y:S01]  /*3680*/  @P5 FFMA.FTZ R125, R193, R192.reuse, R125 ;  /* 0x000000c0c17d5223 */ /* 0x080fe2000001007d */
[----:B------:R-:W-:Y:S01]  /*3690*/  @!P4 ISETP.NE.AND.EX P0, PT, RZ, c[0x0][0x21c], PT, P0 ;  /* 0x00008700ff00ca0c */ /* 0x000fe20003f05300 */
        /* <DEDUP_REMOVED lines=13> */
.L_x_5276:
[----:B------:R-:W-:Y:S05]  /*3770*/  BSYNC B1 ;  /* 0x0000000000017941 */ /* 0x000fea0003800000 */
.L_x_5275:
        /* <DEDUP_REMOVED lines=21> */
.L_x_5278:
[----:B------:R-:W-:Y:S05]  /*38d0*/  BSYNC B1 ;  /* 0x0000000000017941 */ /* 0x000fea0003800000 */
.L_x_5277:
        /* <DEDUP_REMOVED lines=21> */
.L_x_5280:
[----:B------:R-:W-:Y:S05]  /*3a30*/  BSYNC B1 ;  /* 0x0000000000017941 */ /* 0x000fea0003800000 */
.L_x_5279:
        /* <DEDUP_REMOVED lines=21> */
.L_x_5282:
[----:B------:R-:W-:Y:S05]  /*3b90*/  BSYNC B1 ;  /* 0x0000000000017941 */ /* 0x000fea0003800000 */
.L_x_5281:
        /* <DEDUP_REMOVED lines=21> */
.L_x_5284:
[----:B------:R-:W-:Y:S05]  /*3cf0*/  BSYNC B1 ;  /* 0x0000000000017941 */ /* 0x000fea0003800000 */
.L_x_5283:
        /* <DEDUP_REMOVED lines=21> */
.L_x_5286:
[----:B------:R-:W-:Y:S05]  /*3e50*/  BSYNC B1 ;  /* 0x0000000000017941 */ /* 0x000fea0003800000 */
.L_x_5285:
[----:B---3--:R-:W2:Y:S01]  /*3e60*/  LDL R195, [R1+0x74] ;  /* 0x0000740001c37983 */ /* 0x008ea20000100800 */
[----:B------:R-:W-:Y:S02]  /*3e70*/  ISETP.NE.U32.AND P0, PT, RZ, c[0x0][0x258], PT ;  /* 0x00009600ff007a0c */ /* 0x000fe40003f05070 */
[C---:B------:R-:W-:Y:S01]  /*3e80*/  SEL R175, R192.reuse, R175, P6 ;  /* 0x000000afc0af7207 */ /* 0x040fe20003000000 */
[----:B------:R-:W-:Y:S01]  /*3e90*/  @P5 FMUL.FTZ R192, R192, c[0x0][0x1ec] ;  /* 0x00007b00c0c05a20 */ /* 0x000fe20000410000 */
[----:B------:R-:W-:Y:S02]  /*3ea0*/  @P5 PRMT R193, RZ, 0x7610, R183 ;  /* 0x00007610ffc15816 */ /* 0x000fe400000000b7 */
[----:B------:R-:W-:-:S03]  /*3eb0*/  ISETP.NE.AND.EX P0, PT, RZ, c[0x0][0x25c], PT, P0 ;  /* 0x00009700ff007a0c */ /* 0x000fc60003f05300 */
[-C--:B------:R-:W-:Y:S02]  /*3ec0*/  @P5 FFMA.FTZ R131, R193, R192.reuse, R131 ;  /* 0x000000c0c1835223 */ /* 0x080fe40000010083 */
        /* <DEDUP_REMOVED lines=12> */
.L_x_5268:
[----:B------:R-:W-:Y:S05]  /*3f90*/  BSYNC B0 ;  /* 0x0000000000007941 */ /* 0x000fea0003800000 */
.L_x_5267:
        /* <DEDUP_REMOVED lines=9> */
.L_x_5290:
[----:B------:R-:W-:Y:S05]  /*4030*/  BSYNC B1 ;  /* 0x0000000000017941 */ /* 0x000fea0003800000 */
.L_x_5289:
        /* <DEDUP_REMOVED lines=12> */
.L_x_5292:
[----:B------:R-:W-:Y:S05]  /*4100*/  BSYNC B1 ;  /* 0x0000000000017941 */ /* 0x000fea0003800000 */
.L_x_5291:
        /* <DEDUP_REMOVED lines=22> */
.L_x_5294:
[----:B------:R-:W-:Y:S05]  /*4270*/  BSYNC B1 ;  /* 0x0000000000017941 */ /* 0x000fea0003800000 */
.L_x_5293:
        /* <DEDUP_REMOVED lines=20> */
.L_x_5296:
[----:B------:R-:W-:Y:S05]  /*43c0*/  BSYNC B1 ;  /* 0x0000000000017941 */ /* 0x000fea0003800000 */
.L_x_5295:
        /* <DEDUP_REMOVED lines=20> */
.L_x_5298:
[----:B------:R-:W-:Y:S05]  /*4510*/  BSYNC B1 ;  /* 0x0000000000017941 */ /* 0x000fea0003800000 */
.L_x_5297:
        /* <DEDUP_REMOVED lines=20> */
.L_x_5300:
[----:B------:R-:W-:Y:S05]  /*4660*/  BSYNC B1 ;  /* 0x0000000000017941 */ /* 0x000fea0003800000 */
.L_x_5299:
        /* <DEDUP_REMOVED lines=20> */
.L_x_5302:
[----:B------:R-:W-:Y:S05]  /*47b0*/  BSYNC B1 ;  /* 0x0000000000017941 */ /* 0x000fea0003800000 */
.L_x_5301:
        /* <DEDUP_REMOVED lines=20> */
.L_x_5304:
[----:B------:R-:W-:Y:S05]  /*4900*/  BSYNC B1 ;  /* 0x0000000000017941 */ /* 0x000fea0003800000 */
.L_x_5303:
        /* <DEDUP_REMOVED lines=20> */
.L_x_5306:
[----:B------:R-:W-:Y:S05]  /*4a50*/  BSYNC B1 ;  /* 0x0000000000017941 */ /* 0x000fea0003800000 */
.L_x_5305:
        /* <DEDUP_REMOVED lines=18> */
.L_x_5288:
[----:B------:R-:W-:Y:S05]  /*4b80*/  BSYNC B0 ;  /* 0x0000000000007941 */ /* 0x000fea0003800000 */
.L_x_5287:
        /* <DEDUP_REMOVED lines=10> */
.L_x_5310:
[----:B------:R-:W-:Y:S05]  /*4c30*/  BSYNC B1 ;  /* 0x0000000000017941 */ /* 0x000fea0003800000 */
.L_x_5309:
[----:B---3--:R-:W3:Y:S01]  /*4c40*/  LDC.U8 R195, c[0x0][0x1f0] ;  /* 0x00007c00ffc37b82 */ /* 0x008ee20000000000 */
        /* <DEDUP_REMOVED lines=11> */
.L_x_5312:
[----:B------:R-:W-:Y:S05]  /*4d00*/  BSYNC B1 ;  /* 0x0000000000017941 */ /* 0x000fea0003800000 */
.L_x_5311:
        /* <DEDUP_REMOVED lines=22> */
.L_x_5314:
[----:B------:R-:W-:Y:S05]  /*4e70*/  BSYNC B1 ;  /* 0x0000000000017941 */ /* 0x000fea0003800000 */
.L_x_5313:
        /* <DEDUP_REMOVED lines=20> */
.L_x_5316:
[----:B------:R-:W-:Y:S05]  /*4fc0*/  BSYNC B1 ;  /* 0x0000000000017941 */ /* 0x000fea0003800000 */
.L_x_5315:
        /* <DEDUP_REMOVED lines=20> */
.L_x_5318:
[----:B------:R-:W-:Y:S05]  /*5110*/  BSYNC B1 ;  /* 0x0000000000017941 */ /* 0x000fea0003800000 */
.L_x_5317:
        /* <DEDUP_REMOVED lines=20> */
.L_x_5320:
[----:B------:R-:W-:Y:S05]  /*5260*/  BSYNC B1 ;  /* 0x0000000000017941 */ /* 0x000fea0003800000 */
.L_x_5319:
        /* <DEDUP_REMOVED lines=20> */
.L_x_5322:
[----:B------:R-:W-:Y:S05]  /*53b0*/  BSYNC B1 ;  /* 0x0000000000017941 */ /* 0x000fea0003800000 */
.L_x_5321:
        /* <DEDUP_REMOVED lines=20> */
.L_x_5324:
[----:B------:R-:W-:Y:S05]  /*5500*/  BSYNC B1 ;  /* 0x0000000000017941 */ /* 0x000fea0003800000 */
.L_x_5323:
        /* <DEDUP_REMOVED lines=20> */
.L_x_5326:
[----:B------:R-:W-:Y:S05]  /*5650*/  BSYNC B1 ;  /* 0x0000000000017941 */ /* 0x000fea0003800000 */
.L_x_5325:
[----:B------:R-:W-:Y:S01]  /*5660*/  ISETP.NE.U32.AND P0, PT, RZ, c[0x0][0x258], PT ;  /* 0x00009600ff007a0c */ /* 0x000fe20003f05070 */
[C---:B------:R-:W-:Y:S01]  /*5670*/  @P5 FMUL.FTZ R3, R192.reuse, c[0x0][0x1ec] ;  /* 0x00007b00c0035a20 */ /* 0x040fe20000410000 */
[----:B------:R-:W-:Y:S02]  /*5680*/  @P5 PRMT R5, RZ, 0x7610, R183 ;  /* 0x00007610ff055816 */ /* 0x000fe400000000b7 */
[----:B------:R-:W-:Y:S02]  /*5690*/  ISETP.NE.AND.EX P0, PT, RZ, c[0x0][0x25c], PT, P0 ;  /* 0x00009700ff007a0c */ /* 0x000fe40003f05300 */
[----:B------:R-:W-:Y:S01]  /*56a0*/  SEL R175, R192, R175, P6 ;  /* 0x000000afc0af7207 */ /* 0x000fe20003000000 */
[-C--:B------:R-:W-:Y:S02]  /*56b0*/  @P5 FFMA.FTZ R147, R5, R3.reuse, R147 ;  /* 0x0000000305935223 */ /* 0x080fe40000010093 */
[----:B------:R-:W-:-:S05]  /*56c0*/  @P5 FMUL.FTZ R3, R43, R3 ;  /* 0x000000032b035220 */ /* 0x000fca0000410000 */
[----:B------:R-:W-:-:S03]  /*56d0*/  @P5 F2FP.BF16.PACK_AB R3, RZ, R3 ;  /* 0x00000003ff03523e */ /* 0x000fc600000010ff */
[----:B------:R-:W-:Y:S02]  /*56e0*/  @P0 MOV R5, 0x20 ;  /* 0x0000002000050802 */ /* 0x000fe40000000f00 */
[----:B------:R-:W-:-:S03]  /*56f0*/  @P5 PRMT R191, R191, 0x5410, R3 ;  /* 0x00005410bfbf5816 */ /* 0x000fc60000000003 */
[----:B------:R-:W-:-:S05]  /*5700*/  @P0 IMAD.WIDE.U32 R4, R4, R5, c[0x0][0x258] ;  /* 0x0000960004040625 */ /* 0x000fca00078e0005 */
[----:B------:R-:W-:Y:S04]  /*5710*/  @P0 STG.E.128 [R4.64], R184 ;  /* 0x000000b804000986 */ /* 0x000fe8000c101d04 */
[----:B------:R2:W-:Y:S02]  /*5720*/  @P0 STG.E.128 [R4.64+0x10], R172 ;  /* 0x000010ac04000986 */ /* 0x0005e4000c101d04 */
[----:B--2---:R-:W-:-:S05]  /*5730*/  @P5 MOV R4, 0x10 ;  /* 0x0000001000045802 */ /* 0x004fca0000000f00 */
[----:B------:R-:W-:-:S05]  /*5740*/  @P5 IMAD.WIDE.U32 R4, R196, R4, c[0x0][0x248] ;  /* 0x00009200c4045625 */ /* 0x000fca00078e0004 */
[----:B------:R2:W-:Y:S02]  /*5750*/  @P5 STG.E.128 [R4.64], R188 ;  /* 0x000000bc04005986 */ /* 0x0005e4000c101d04 */
.L_x_5308:
[----:B------:R-:W-:Y:S05]  /*5760*/  BSYNC B0 ;  /* 0x0000000000007941 */ /* 0x000fea0003800000 */
.L_x_5307:
[----:B-----5:R-:W4:Y:S01]  /*5770*/  LDL.LU R3, [R1+0x30] ;  /* 0x0000300001037983 */ /* 0x020f220000300800 */
[----:B------:R-:W-:-:S04]  /*5780*/  IADD3 R2, R2, c[0x0][0x160], RZ ;  /* 0x0000580002027a10 */ /* 0x000fc80007ffe0ff */
[----:B------:R-:W-:Y:S02]  /*5790*/  ISETP.GE.AND P0, PT, R2, c[0x0][0x164], PT ;  /* 0x0000590002007a0c */ /* 0x000fe40003f06270 */
[----:B----4-:R-:W-:-:S04]  /*57a0*/  LOP3.LUT P4, RZ, R3, 0xff, RZ, 0xc0, !PT ;  /* 0x000000ff03ff7812 */ /* 0x010fc8000788c0ff */
[----:B------:R-:W-:-:S05]  /*57b0*/  SEL R3, RZ, 0x1, P4 ;  /* 0x00000001ff037807 */ /* 0x000fca0002000000 */
[----:B------:R4:W-:Y:S02]  /*57c0*/  STL.S16 [R1+0x30], R3 ;  /* 0x0000300301007387 */ /* 0x0009e40000100600 */
[----:B01234-:R-:W-:Y:S01]  /*57d0*/  @P0 CALL.REL.NOINC `(.L_x_5226) ;  /* 0x0000001000000944 */ /* 0x01ffe20003c00000 */
[----:B------:R-:W-:Y:S05]  /*57e0*/  BRA `(.L_x_5327) ;  /* 0xffffb05000007947 */ /* 0x000fea000383ffff */
.L_x_5226:
        /* <DEDUP_REMOVED lines=19> */
.L_x_5329:
[----:B------:R-:W-:Y:S05]  /*5920*/  BSYNC B0 ;  /* 0x0000000000007941 */ /* 0x000fea0003800000 */
.L_x_5328:
        /* <DEDUP_REMOVED lines=13> */
.L_x_5331:
[----:B------:R-:W-:Y:S05]  /*5a00*/  BSYNC B0 ;  /* 0x0000000000007941 */ /* 0x000fea0003800000 */
.L_x_5330:
        /* <DEDUP_REMOVED lines=13> */
.L_x_5333:
[----:B------:R-:W-:Y:S05]  /*5ae0*/  BSYNC B0 ;  /* 0x0000000000007941 */ /* 0x000fea0003800000 */
.L_x_5332:
        /* <DEDUP_REMOVED lines=13> */
.L_x_5245:
[----:B------:R-:W-:Y:S01]  /*5bc0*/  HFMA2.MMA R194, -RZ, RZ, 0, 9.5367431640625e-07 ;  /* 0x00000010ffc27435 */ /* 0x000fe200000001ff */
[----:B------:R-:W-:Y:S01]  /*5bd0*/  MOV R193, R225 ;  /* 0x000000e100c17202 */ /* 0x000fe20000000f00 */
[----:B------:R-:W-:Y:S01]  /*5be0*/  IMAD.MOV.U32 R199, RZ, RZ, -0x1 ;  /* 0xffffffffffc77424 */ /* 0x000fe200078e00ff */
[----:B------:R-:W-:-:S02]  /*5bf0*/  MOV R200, 0x1f ;  /* 0x0000001f00c87802 */ /* 0x000fc40000000f00 */
[----:B------:R-:W-:Y:S02]  /*5c00*/  MOV R192, 0x5c20 ;  /* 0x00005c2000c07802 */ /* 0x000fe40000000f00 */
[----:B01---5:R-:W-:Y:S05]  /*5c10*/  CALL.REL.NOINC `($__internal_86_$__cuda_sm70_shflsync_down_p) ;  /* 0x0000046000007944 */ /* 0x023fea0003c00000 */
[----:B-1----:R-:W-:Y:S01]  /*5c20*/  MOV R195, R194 ;  /* 0x000000c200c37202 */ /* 0x002fe20000000f00 */
[----:B------:R-:W-:Y:S05]  /*5c30*/  BRA `(.L_x_5334) ;  /* 0xffffc6e000007947 */ /* 0x000fea000383ffff */
.L_x_5246:
[----:B------:R-:W-:Y:S01]  /*5c40*/  HFMA2.MMA R194, -RZ, RZ, 0, 9.5367431640625e-07 ;  /* 0x00000010ffc27435 */ /* 0x000fe200000001ff */
[----:B------:R-:W-:Y:S01]  /*5c50*/  MOV R193, R224 ;  /* 0x000000e000c17202 */ /* 0x000fe20000000f00 */
[----:B------:R-:W-:Y:S01]  /*5c60*/  IMAD.MOV.U32 R200, RZ, RZ, 0x1f ;  /* 0x0000001fffc87424 */ /* 0x000fe200078e00ff */
[----:B------:R-:W-:Y:S02]  /*5c70*/  MOV R199, 0xffffffff ;  /* 0xffffffff00c77802 */ /* 0x000fe40000000f00 */
[----:B------:R-:W-:Y:S02]  /*5c80*/  MOV R192, 0x5ca0 ;  /* 0x00005ca000c07802 */ /* 0x000fe40000000f00 */
[----:B012--5:R-:W-:Y:S05]  /*5c90*/  CALL.REL.NOINC `($__internal_86_$__cuda_sm70_shflsync_down_p) ;  /* 0x000003e000007944 */ /* 0x027fea0003c00000 */
[----:B------:R-:W-:Y:S01]  /*5ca0*/  FADD.FTZ R195, R195, R225 ;  /* 0x000000e1c3c37221 */ /* 0x000fe20000010000 */
[----:B------:R-:W-:Y:S01]  /*5cb0*/  MOV R200, 0x1f ;  /* 0x0000001f00c87802 */ /* 0x000fe20000000f00 */
[----:B-1----:R-:W-:Y:S01]  /*5cc0*/  FADD.FTZ R196, R224, R194 ;  /* 0x000000c2e0c47221 */ /* 0x002fe20000010000 */
[----:B------:R-:W-:Y:S01]  /*5cd0*/  HFMA2.MMA R194, -RZ, RZ, 0, 4.76837158203125e-07 ;  /* 0x00000008ffc27435 */ /* 0x000fe200000001ff */
[----:B------:R-:W-:Y:S01]  /*5ce0*/  IMAD.MOV.U32 R199, RZ, RZ, -0x1 ;  /* 0xffffffffffc77424 */ /* 0x000fe200078e00ff */
[----:B------:R-:W-:-:S02]  /*5cf0*/  MOV R193, R195 ;  /* 0x000000c300c17202 */ /* 0x000fc40000000f00 */
[----:B------:R-:W-:Y:S02]  /*5d00*/  MOV R192, 0x5d20 ;  /* 0x00005d2000c07802 */ /* 0x000fe40000000f00 */
[----:B------:R-:W-:Y:S05]  /*5d10*/  CALL.REL.NOINC `($__internal_86_$__cuda_sm70_shflsync_down_p) ;  /* 0x0000036000007944 */ /* 0x000fea0003c00000 */
[----:B------:R-:W-:Y:S01]  /*5d20*/  HFMA2.MMA R200, -RZ, RZ, 0, 1.847743988037109375e-06 ;  /* 0x0000001fffc87435 */ /* 0x000fe200000001ff */
[----:B-1----:R-:W-:Y:S01]  /*5d30*/  MOV R197, R194 ;  /* 0x000000c200c57202 */ /* 0x002fe20000000f00 */
[----:B------:R-:W-:Y:S01]  /*5d40*/  IMAD.MOV.U32 R194, RZ, RZ, 0x8 ;  /* 0x00000008ffc27424 */ /* 0x000fe200078e00ff */
[----:B------:R-:W-:Y:S02]  /*5d50*/  MOV R193, R196 ;  /* 0x000000c400c17202 */ /* 0x000fe40000000f00 */
[----:B------:R-:W-:Y:S02]  /*5d60*/  MOV R199, 0xffffffff ;  /* 0xffffffff00c77802 */ /* 0x000fe40000000f00 */
[----:B------:R-:W-:Y:S02]  /*5d70*/  MOV R192, 0x5d90 ;  /* 0x00005d9000c07802 */ /* 0x000fe40000000f00 */
[----:B------:R-:W-:Y:S05]  /*5d80*/  CALL.REL.NOINC `($__internal_86_$__cuda_sm70_shflsync_down_p) ;  /* 0x000002f000007944 */ /* 0x000fea0003c00000 */
[----:B------:R-:W-:Y:S01]  /*5d90*/  FADD.FTZ R195, R197, R195 ;  /* 0x000000c3c5c37221 */ /* 0x000fe20000010000 */
[----:B------:R-:W-:Y:S01]  /*5da0*/  MOV R199, 0xffffffff ;  /* 0xffffffff00c77802 */ /* 0x000fe20000000f00 */
[----:B-1----:R-:W-:Y:S01]  /*5db0*/  FADD.FTZ R196, R196, R194 ;  /* 0x000000c2c4c47221 */ /* 0x002fe20000010000 */
[----:B------:R-:W-:Y:S01]  /*5dc0*/  HFMA2.MMA R194, -RZ, RZ, 0, 2.384185791015625e-07 ;  /* 0x00000004ffc27435 */ /* 0x000fe200000001ff */
[----:B------:R-:W-:Y:S01]  /*5dd0*/  IMAD.MOV.U32 R200, RZ, RZ, 0x1f ;  /* 0x0000001fffc87424 */ /* 0x000fe200078e00ff */
[----:B------:R-:W-:-:S02]  /*5de0*/  MOV R193, R195 ;  /* 0x000000c300c17202 */ /* 0x000fc40000000f00 */
[----:B------:R-:W-:Y:S02]  /*5df0*/  MOV R192, 0x5e10 ;  /* 0x00005e1000c07802 */ /* 0x000fe40000000f00 */
[----:B------:R-:W-:Y:S05]  /*5e00*/  CALL.REL.NOINC `($__internal_86_$__cuda_sm70_shflsync_down_p) ;  /* 0x0000027000007944 */ /* 0x000fea0003c00000 */
[----:B-1----:R-:W-:Y:S01]  /*5e10*/  MOV R197, R194 ;  /* 0x000000c200c57202 */ /* 0x002fe20000000f00 */
[----:B------:R-:W-:Y:S01]  /*5e20*/  HFMA2.MMA R194, -RZ, RZ, 0, 2.384185791015625e-07 ;  /* 0x00000004ffc27435 */ /* 0x000fe200000001ff */
[----:B------:R-:W-:Y:S01]  /*5e30*/  IMAD.MOV.U32 R193, RZ, RZ, R196 ;  /* 0x000000ffffc17224 */ /* 0x000fe200078e00c4 */
[----:B------:R-:W-:Y:S02]  /*5e40*/  MOV R200, 0x1f ;  /* 0x0000001f00c87802 */ /* 0x000fe40000000f00 */
[----:B------:R-:W-:Y:S02]  /*5e50*/  MOV R199, 0xffffffff ;  /* 0xffffffff00c77802 */ /* 0x000fe40000000f00 */
[----:B------:R-:W-:Y:S02]  /*5e60*/  MOV R192, 0x5e80 ;  /* 0x00005e8000c07802 */ /* 0x000fe40000000f00 */
[----:B------:R-:W-:Y:S05]  /*5e70*/  CALL.REL.NOINC `($__internal_86_$__cuda_sm70_shflsync_down_p) ;  /* 0x0000020000007944 */ /* 0x000fea0003c00000 */
[----:B------:R-:W-:Y:S01]  /*5e80*/  FADD.FTZ R195, R197, R195 ;  /* 0x000000c3c5c37221 */ /* 0x000fe20000010000 */
[----:B------:R-:W-:Y:S01]  /*5e90*/  HFMA2.MMA R200, -RZ, RZ, 0, 1.847743988037109375e-06 ;  /* 0x0000001fffc87435 */ /* 0x000fe200000001ff */
[----:B-1----:R-:W-:Y:S01]  /*5ea0*/  FADD.FTZ R197, R196, R194 ;  /* 0x000000c2c4c57221 */ /* 0x002fe20000010000 */
[----:B------:R-:W-:Y:S01]  /*5eb0*/  MOV R199, 0xffffffff ;  /* 0xffffffff00c77802 */ /* 0x000fe20000000f00 */
[----:B------:R-:W-:Y:S01]  /*5ec0*/  IMAD.MOV.U32 R194, RZ, RZ, 0x2 ;  /* 0x00000002ffc27424 */ /* 0x000fe200078e00ff */
[----:B------:R-:W-:-:S02]  /*5ed0*/  MOV R193, R195 ;  /* 0x000000c300c17202 */ /* 0x000fc40000000f00 */
[----:B------:R-:W-:Y:S02]  /*5ee0*/  MOV R192, 0x5f00 ;  /* 0x00005f0000c07802 */ /* 0x000fe40000000f00 */
[----:B------:R-:W-:Y:S05]  /*5ef0*/  CALL.REL.NOINC `($__internal_86_$__cuda_sm70_shflsync_down_p) ;  /* 0x0000018000007944 */ /* 0x000fea0003c00000 */
[----:B-1----:R-:W-:Y:S01]  /*5f00*/  IMAD.MOV.U32 R196, RZ, RZ, R194 ;  /* 0x000000ffffc47224 */ /* 0x002fe200078e00c2 */
[----:B------:R-:W-:Y:S01]  /*5f10*/  HFMA2.MMA R194, -RZ, RZ, 0, 1.1920928955078125e-07 ;  /* 0x00000002ffc27435 */ /* 0x000fe200000001ff */
[----:B------:R-:W-:Y:S01]  /*5f20*/  MOV R193, R197 ;  /* 0x000000c500c17202 */ /* 0x000fe20000000f00 */
[----:B------:R-:W-:Y:S01]  /*5f30*/  IMAD.MOV.U32 R199, RZ, RZ, -0x1 ;  /* 0xffffffffffc77424 */ /* 0x000fe200078e00ff */
[----:B------:R-:W-:Y:S02]  /*5f40*/  MOV R200, 0x1f ;  /* 0x0000001f00c87802 */ /* 0x000fe40000000f00 */
[----:B------:R-:W-:Y:S02]  /*5f50*/  MOV R192, 0x5f70 ;  /* 0x00005f7000c07802 */ /* 0x000fe40000000f00 */
[----:B------:R-:W-:Y:S05]  /*5f60*/  CALL.REL.NOINC `($__internal_86_$__cuda_sm70_shflsync_down_p) ;  /* 0x0000011000007944 */ /* 0x000fea0003c00000 */
[----:B------:R-:W-:Y:S01]  /*5f70*/  FADD.FTZ R196, R196, R195 ;  /* 0x000000c3c4c47221 */ /* 0x000fe20000010000 */
[----:B------:R-:W-:Y:S01]  /*5f80*/  MOV R200, 0x1f ;  /* 0x0000001f00c87802 */ /* 0x000fe20000000f00 */
[----:B-1----:R-:W-:Y:S01]  /*5f90*/  FADD.FTZ R195, R197, R194 ;  /* 0x000000c2c5c37221 */ /* 0x002fe20000010000 */
[----:B------:R-:W-:Y:S01]  /*5fa0*/  HFMA2.MMA R194, -RZ, RZ, 0, 5.9604644775390625e-08 ;  /* 0x00000001ffc27435 */ /* 0x000fe200000001ff */
[----:B------:R-:W-:Y:S01]  /*5fb0*/  MOV R199, 0xffffffff ;  /* 0xffffffff00c77802 */ /* 0x000fe20000000f00 */
[----:B------:R-:W-:Y:S01]  /*5fc0*/  IMAD.MOV.U32 R193, RZ, RZ, R196 ;  /* 0x000000ffffc17224 */ /* 0x000fe200078e00c4 */
[----:B------:R-:W-:-:S03]  /*5fd0*/  MOV R192, 0x5ff0 ;  /* 0x00005ff000c07802 */ /* 0x000fc60000000f00 */
[----:B------:R-:W-:Y:S05]  /*5fe0*/  CALL.REL.NOINC `($__internal_86_$__cuda_sm70_shflsync_down_p) ;  /* 0x0000009000007944 */ /* 0x000fea0003c00000 */
[----:B-1----:R-:W-:Y:S01]  /*5ff0*/  MOV R197, R194 ;  /* 0x000000c200c57202 */ /* 0x002fe20000000f00 */
[----:B------:R-:W-:Y:S01]  /*6000*/  HFMA2.MMA R194, -RZ, RZ, 0, 5.9604644775390625e-08 ;  /* 0x00000001ffc27435 */ /* 0x000fe200000001ff */
[----:B------:R-:W-:Y:S01]  /*6010*/  MOV R193, R195 ;  /* 0x000000c300c17202 */ /* 0x000fe20000000f00 */
[----:B------:R-:W-:Y:S01]  /*6020*/  IMAD.MOV.U32 R200, RZ, RZ, 0x1f ;  /* 0x0000001fffc87424 */ /* 0x000fe200078e00ff */
[----:B------:R-:W-:-:S02]  /*6030*/  MOV R199, 0xffffffff ;  /* 0xffffffff00c77802 */ /* 0x000fc40000000f00 */
[----:B------:R-:W-:Y:S02]  /*6040*/  MOV R192, 0x6060 ;  /* 0x0000606000c07802 */ /* 0x000fe40000000f00 */
[----:B------:R-:W-:Y:S05]  /*6050*/  CALL.REL.NOINC `($__internal_86_$__cuda_sm70_shflsync_down_p) ;  /* 0x0000002000007944 */ /* 0x000fea0003c00000 */
[----:B-1----:R-:W-:Y:S01]  /*6060*/  MOV R193, R194 ;  /* 0x000000c200c17202 */ /* 0x002fe20000000f00 */
[----:B------:R-:W-:Y:S05]  /*6070*/  BRA `(.L_x_5335) ;  /* 0xffffc3c000007947 */ /* 0x000fea000383ffff */
        .weak           $__internal_86_$__cuda_sm70_shflsync_down_p
        .type           $__internal_86_$__cuda_sm70_shflsync_down_p,@function
        .size           $__internal_86_$__cuda_sm70_shflsync_down_p,(.L_x_11820 - $__internal_86_$__cuda_sm70_shflsync_down_p)
$__internal_86_$__cuda_sm70_shflsync_down_p:
[----:B------:R-:W-:Y:S04]  /*6080*/  WARPSYNC R199 ;  /* 0x000000c700007348 */ /* 0x000fe80003800000 */
[----:B------:R0:W1:Y:S02]  /*6090*/  SHFL.DOWN PT, R194, R193, R194, R200 ;  /* 0x080000c2c1c27389 */ /* 0x00006400000e00c8 */
[----:B0-----:R-:W-:-:S06]  /*60a0*/  HFMA2.MMA R193, -RZ, RZ, 0, 0 ;  /* 0x00000000ffc17435 */ /* 0x001fcc00000001ff */
[----:B------:R-:W-:Y:S05]  /*60b0*/  RET.REL.NODEC R192 `(_ZN10layer_norm13ln_bwd_kernelINS_13Kernel_traitsIf13__nv_bfloat16fS2_fjLj4096ELj1ELj1ELj4ELj16ENS_18Kernel_traits_baseILj4096EfS2_fS2_fjLj128EEEEELb0ELb1ELb1ELb0EEEvNS_9BwdParamsE) ;  /* 0xffff9f40c0007950 */ /* 0x000fea0003c3ffff */
.L_x_5336:
        /* <DEDUP_REMOVED lines=12> */
.L_x_11820:


//--------------------- .text._ZN10layer_norm13ln_bwd_kernelINS_13Kernel_traitsIf13__nv_bfloat16fS2_fjLj4096ELj1ELj1ELj4ELj16ENS_18Kernel_traits_baseILj4096EfS2_fS2_fjLj128EEEEELb0ELb1ELb1ELb1EEEvNS_9BwdParamsE --------------------------
	.section	.text._ZN10layer_norm13ln_bwd_kernelINS_13Kernel_traitsIf13__nv_bfloat16fS2_fjLj4096ELj1ELj1ELj4ELj16ENS_18Kernel_traits_baseILj4096EfS2_fS2_fjLj128EEEEELb0ELb1ELb1ELb1EEEvNS_9BwdParamsE,"ax",@progbits
	.sectioninfo	@"SHI_REGISTERS=255"
	.align	128
        .global         _ZN10layer_norm13ln_bwd_kernelINS_13Kernel_traitsIf13__nv_bfloat16fS2_fjLj4096ELj1ELj1ELj4ELj16ENS_18Kernel_traits_baseILj4096EfS2_fS2_fjLj128EEEEELb0ELb1ELb1ELb1EEEvNS_9BwdParamsE
        .type           _ZN10layer_norm13ln_bwd_kernelINS_13Kernel_traitsIf13__nv_bfloat16fS2_fjLj4096ELj1ELj1ELj4ELj16ENS_18Kernel_traits_baseILj4096EfS2_fS2_fjLj128EEEEELb0ELb1ELb1ELb1EEEvNS_9BwdParamsE,@function
        .size           _ZN10layer_norm13ln_bwd_kernelINS_13Kernel_traitsIf13__nv_bfloat16fS2_fjLj4096ELj1ELj1ELj4ELj16ENS_18Kernel_traits_baseILj4096EfS2_fS2_fjLj128EEEEELb0ELb1ELb1ELb1EEEvNS_9BwdParamsE,(.L_x_11821 - _ZN10layer_norm13ln_bwd_kernelINS_13Kernel_traitsIf13__nv_bfloat16fS2_fjLj4096ELj1ELj1ELj4ELj16ENS_18Kernel_traits_baseILj4096EfS2_fS2_fjLj128EEEEELb0ELb1ELb1ELb1EEEvNS_9BwdParamsE)
        .other          _ZN10layer_norm13ln_bwd_kernelINS_13Kernel_traitsIf13__nv_bfloat16fS2_fjLj4096ELj1ELj1ELj4ELj16ENS_18Kernel_traits_baseILj4096EfS2_fS2_fjLj128EEEEELb0ELb1ELb1ELb1EEEvNS_9BwdParamsE,@"STO_CUDA_ENTRY STV_DEFAULT"
_ZN10layer_norm13ln_bwd_kernelINS_13Kernel_traitsIf13__nv_bfloat16fS2_fjLj4096ELj1ELj1ELj4ELj16ENS_18Kernel_traits_baseILj4096EfS2_fS2_fjLj128EEEEELb0ELb1ELb1ELb1EEEvNS_9BwdParamsE:
.text._ZN10layer_norm13ln_bwd_kernelINS_13Kernel_traitsIf13__nv_bfloat16fS2_fjLj4096ELj1ELj1ELj4ELj16ENS_18Kernel_traits_baseILj4096EfS2_fS2_fjLj128EEEEELb0ELb1ELb1ELb1EEEvNS_9BwdParamsE:
        /* <DEDUP_REMOVED lines=57> */
.L_x_5337:
        /* <DEDUP_REMOVED lines=11> */
[----:B------:R-:W4:Y:S04]  /*0440*/  LDG.E.128 R24, [R2.64+0x2010] ;  /* 0x0020100402187981 */ /* 0x000f28000c1e1d00 */
[----:B------:R-:W4:Y:S04]  /*0450*/  LDG.E.128 R20, [R2.64+0x3000] ;  /* 0x0030000402147981 */ /* 0x000f28000c1e1d00 */
[----:B------:R-:W4:Y:S04]  /*0460*/  LDG.E.128 R16, [R2.64+0x3010] ;  /* 0x0030100402107981 */ /* 0x000f28000c1e1d00 */
[----:B------:R-:W4:Y:S04]  /*0470*/  LDG.E.128 R12, [R4.64] ;  /* 0x00000004040c7981 */ /* 0x000f28000c1e1d00 */
[----:B------:R-:W4:Y:S04]  /*0480*/  LDG.E.128 R8, [R4.64+0x1000] ;  /* 0x0010000404087981 */ /* 0x000f28000c1e1d00 */
        /* <DEDUP_REMOVED lines=75> */
[----:B------:R0:W-:Y:S02]  /*0940*/  STL.S16 [R1+0xc], R0 ;  /* 0x00000c0001007387 */ /* 0x0001e40000100600 */
.L_x_5408:
[----:B------:R-:W-:-:S05]  /*0950*/  MOV R251, 0x4 ;  /* 0x0000000400fb7802 */ /* 0x000fca0000000f00 */
[----:B------:R-:W-:-:S05]  /*0960*/  IMAD.WIDE R188, R197, R251, c[0x0][0x1d8] ;  /* 0x00007600c5bc7625 */ /* 0x000fca00078e02fb */
[----:B------:R1:W2:Y:S04]  /*0970*/  LDG.E R216, [R188.64] ;  /* 0x00000004bcd87981 */ /* 0x0002a8000c1e1900 */
[----:B------:R-:W3:Y:S01]  /*0980*/  S2R R190, SR_TID.X ;  /* 0x0000000000be7919 */ /* 0x000ee20000002100 */
[----:B-1----:R-:W-:-:S05]  /*0990*/  IMAD.WIDE R188, R197, R251, c[0x0][0x1a8] ;  /* 0x00006a00c5bc7625 */ /* 0x002fca00078e02fb */
[----:B-----5:R1:W5:Y:S02]  /*09a0*/  LDG.E R196, [R188.64] ;  /* 0x00000004bcc47981 */ /* 0x020364000c1e1900 */
[----:B-1----:R-:W-:-:S05]  /*09b0*/  IMAD.WIDE R188, R197, R251, c[0x0][0x1d0] ;  /* 0x00007400c5bc7625 */ /* 0x002fca00078e02fb */
[----:B------:R1:W5:Y:S01]  /*09c0*/  LDG.E R247, [R188.64] ;  /* 0x00000004bcf77981 */ /* 0x000362000c1e1900 */
[----:B---3--:R-:W-:Y:S01]  /*09d0*/  LOP3.LUT R250, R190, 0x7f, RZ, 0xc0, !PT ;  /* 0x0000007fbefa7812 */ /* 0x008fe200078ec0ff */
[----:B------:R-:W-:Y:S01]  /*09e0*/  BSSY B0, `(.L_x_5339) ;  /* 0x000017f000007945 */ /* 0x000fe20003800000 */
[----:B------:R-:W-:Y:S01]  /*09f0*/  MOV R246, 0x20 ;  /* 0x0000002000f67802 */ /* 0x000fe20000000f00 */
[----:B-1----:R-:W-:-:S05]  /*0a00*/  IMAD R188, R197, c[0x0][0x168], RZ ;  /* 0x00005a00c5bc7a24 */ /* 0x002fca00078e02ff */
        /* <DEDUP_REMOVED lines=13> */
[----:B------:R-:W-:Y:S01]  /*0ae0*/  IMAD.MOV.U32 R216, RZ, RZ, RZ ;  /* 0x000000ffffd87224 */ /* 0x000fe200078e00ff */
[----:B------:R-:W-:Y:S02]  /*0af0*/  MOV R246, RZ ;  /* 0x000000ff00f67202 */ /* 0x000fe40000000f00 */
[----:B------:R-:W-:-:S13]  /*0b00*/  ISETP.NE.AND.EX P0, PT, RZ, c[0x0][0x21c], PT, P0 ;  /* 0x00008700ff007a0c */ /* 0x000fda0003f05300 */
[----:B------:R-:W-:Y:S05]  /*0b10*/  @!P0 BRA `(.L_x_5341) ;  /* 0x000016b000008947 */ /* 0x000fea0003800000 */
[----:B------:R1:W5:Y:S04]  /*0b20*/  LDG.E.128 R48, [R194.64] ;  /* 0x00000004c2307981 */ /* 0x000368000c1e1d00 */
[----:B0-----:R1:W5:Y:S04]  /*0b30*/  LDG.E.128 R44, [R194.64+0x10] ;  /* 0x00001004c22c7981 */ /* 0x001368000c1e1d00 */
[----:B------:R1:W5:Y:S04]  /*0b40*/  LDG.E.128 R40, [R192.64] ;  /* 0x00000004c0287981 */ /* 0x000368000c1e1d00 */
[----:B------:R1:W5:Y:S04]  /*0b50*/  LDG.E.128 R36, [R192.64+0x10] ;  /* 0x00001004c0247981 */ /* 0x000368000c1e1d00 */
[----:B------:R1:W5:Y:S04]  /*0b60*/  LDG.E.128 R32, [R190.64] ;  /* 0x00000004be207981 */ /* 0x000368000c1e1d00 */
[----:B------:R1:W5:Y:S04]  /*0b70*/  LDG.E.128 R28, [R190.64+0x10] ;  /* 0x00001004be1c7981 */ /* 0x000368000c1e1d00 */
[----:B------:R1:W5:Y:S04]  /*0b80*/  LDG.E.128 R24, [R188.64] ;  /* 0x00000004bc187981 */ /* 0x000368000c1e1d00 */
[----:B------:R1:W5:Y:S01]  /*0b90*/  LDG.E.128 R20, [R188.64+0x10] ;  /* 0x00001004bc147981 */ /* 0x000362000c1e1d00 */
[----:B------:R-:W-:Y:S01]  /*0ba0*/  HFMA2.MMA R216, -RZ, RZ, 0, 0 ;  /* 0x00000000ffd87435 */ /* 0x000fe200000001ff */
[----:B------:R-:W-:Y:S01]  /*0bb0*/  MOV R246, RZ ;  /* 0x000000ff00f67202 */ /* 0x000fe20000000f00 */
[----:B------:R-:W-:Y:S05]  /*0bc0*/  BRA `(.L_x_5341) ;  /* 0x0000160000007947 */ /* 0x000fea0003800000 */
.L_x_5340:
[----:B------:R-:W-:Y:S01]  /*0bd0*/  IADD3 R216, R216, -0x1, RZ ;  /* 0xffffffffd8d87810 */ /* 0x000fe20007ffe0ff */
[----:B------:R-:W-:Y:S01]  /*0be0*/  IMAD.WIDE R204, R197, R251, c[0x0][0x1a0] ;  /* 0x00006800c5cc7625 */ /* 0x000fe200078e02fb */
[----:B------:R-:W-:Y:S01]  /*0bf0*/  HFMA2.MMA R222, -RZ, RZ, 0, 9.5367431640625e-07 ;  /* 0x00000010ffde7435 */ /* 0x000fe200000001ff */
[----:B------:R-:W-:Y:S02]  /*0c00*/  STL [R1+0xc8], R58 ;  /* 0x0000c83a01007387 */ /* 0x000fe40000100800 */
[----:B------:R-:W-:-:S02]  /*0c10*/  IMAD R216, R216, c[0x0][0x168], RZ ;  /* 0x00005a00d8d87a24 */ /* 0x000fc400078e02ff */
[----:B------:R-:W-:Y:S01]  /*0c20*/  IMAD.WIDE.U32 R198, R220, R246, c[0x0][0x188] ;  /* 0x00006200dcc67625 */ /* 0x000fe200078e00f6 */
[----:B0-----:R0:W2:Y:S02]  /*0c30*/  LDG.E R0, [R204.64] ;  /* 0x00000004cc007981 */ /* 0x0010a4000c1e1900 */
[----:B------:R-:W-:Y:S02]  /*0c40*/  SHF.R.S32.HI R3, RZ, 0x1f, R216 ;  /* 0x0000001fff037819 */ /* 0x000fe400000114d8 */
[----:B------:R1:W3:Y:S02]  /*0c50*/  LDG.E.128 R16, [R198.64] ;  /* 0x00000004c6107981 */ /* 0x0002e4000c1e1d00 */
[----:B------:R-:W-:Y:S02]  /*0c60*/  LEA.HI R3, R3, R216, RZ, 0x3 ;  /* 0x000000d803037211 */ /* 0x000fe400078f18ff */
[----:B------:R1:W4:Y:S02]  /*0c70*/  LDG.E.128 R200, [R198.64+0x10] ;  /* 0x00001004c6c87981 */ /* 0x000324000c1e1d00 */
[----:B------:R-:W-:Y:S01]  /*0c80*/  LEA.HI.SX32 R221, R3, R250, 0x1d ;  /* 0x000000fa03dd7211 */ /* 0x000fe200078feaff */
[----:B------:R-:W-:-:S04]  /*0c90*/  IMAD.WIDE.U32 R2, R248, R246, c[0x0][0x188] ;  /* 0x00006200f8027625 */ /* 0x000fc800078e00f6 */
[-C--:B------:R-:W-:Y:S01]  /*0ca0*/  IMAD.WIDE.U32 R12, R234, R246.reuse, c[0x0][0x188] ;  /* 0x00006200ea0c7625 */ /* 0x080fe200078e00f6 */
[----:B0-----:R0:W3:Y:S03]  /*0cb0*/  LDG.E.128 R204, [R2.64] ;  /* 0x0000000402cc7981 */ /* 0x0010e6000c1e1d00 */
[----:B-1----:R-:W-:Y:S01]  /*0cc0*/  IMAD.WIDE.U32 R198, R249, R246, c[0x0][0x188] ;  /* 0x00006200f9c67625 */ /* 0x002fe200078e00f6 */
[----:B------:R0:W4:Y:S04]  /*0cd0*/  LDG.E.128 R208, [R2.64+0x10] ;  /* 0x0000100402d07981 */ /* 0x000128000c1e1d00 */
[----:B------:R1:W4:Y:S04]  /*0ce0*/  LDG.E.128 R212, [R198.64] ;  /* 0x00000004c6d47981 */ /* 0x000328000c1e1d00 */
[----:B------:R1:W4:Y:S01]  /*0cf0*/  LDG.E.128 R216, [R198.64+0x10] ;  /* 0x00001004c6d87981 */ /* 0x000322000c1e1d00 */
[C---:B0-----:R-:W-:Y:S01]  /*0d00*/  IADD3 R2, R221.reuse, 0x80, RZ ;  /* 0x00000080dd027810 */ /* 0x041fe20007ffe0ff */
[----:B------:R-:W-:-:S02]  /*0d10*/  IMAD.WIDE.U32 R8, R221, R222, c[0x0][0x208] ;  /* 0x00008200dd087625 */ /* 0x000fc400078e00de */
[----:B------:R0:W4:Y:S02]  /*0d20*/  LDG.E.128 R4, [R12.64] ;  /* 0x000000040c047981 */ /* 0x000124000c1e1d00 */
[----:B------:R-:W-:Y:S01]  /*0d30*/  IMAD.WIDE.U32 R2, R2, R222, c[0x0][0x208] ;  /* 0x0000820002027625 */ /* 0x000fe200078e00de */
[----:B------:R-:W0:Y:S01]  /*0d40*/  LDC.U8 R252, c[0x0][0x1f0] ;  /* 0x00007c00fffc7b82 */ /* 0x000e220000000000 */
[----:B------:R-:W4:Y:S01]  /*0d50*/  LDG.E.128 R8, [R8.64] ;  /* 0x0000000408087981 */ /* 0x000f22000c1e1d00 */
[----:B-1----:R-:W-:-:S03]  /*0d60*/  IADD3 R198, R221, 0x100, RZ ;  /* 0x00000100ddc67810 */ /* 0x002fc60007ffe0ff */
[----:B------:R1:W4:Y:S04]  /*0d70*/  LDG.E.128 R224, [R2.64] ;  /* 0x0000000402e07981 */ /* 0x000328000c1e1d00 */
[----:B0-----:R-:W4:Y:S01]  /*0d80*/  LDG.E.128 R12, [R12.64+0x10] ;  /* 0x000010040c0c7981 */ /* 0x001f22000c1e1d00 */
[----:B------:R-:W-:-:S03]  /*0d90*/  ISETP.NE.U32.AND P0, PT, RZ, c[0x0][0x218], PT ;  /* 0x00008600ff007a0c */ /* 0x000fc60003f05070 */
[----:B------:R-:W-:Y:S01]  /*0da0*/  STL [R1+0xc4], R57 ;  /* 0x0000c43901007387 */ /* 0x000fe20000100800 */
[----:B-1----:R-:W-:Y:S01]  /*0db0*/  IMAD.WIDE.U32 R2, R198, R222, c[0x0][0x208] ;  /* 0x00008200c6027625 */ /* 0x002fe200078e00de */
[----:B------:R-:W-:Y:S02]  /*0dc0*/  IADD3 R198, R221, 0x180, RZ ;  /* 0x00000180ddc67810 */ /* 0x000fe40007ffe0ff */
[----:B------:R-:W-:Y:S04]  /*0dd0*/  STL [R1+0xc0], R56 ;  /* 0x0000c03801007387 */ /* 0x000fe80000100800 */
[----:B------:R0:W4:Y:S01]  /*0de0*/  LDG.E.128 R228, [R2.64] ;  /* 0x0000000402e47981 */ /* 0x000122000c1e1d00 */
[----:B------:R-:W-:-:S03]  /*0df0*/  ISETP.NE.AND.EX P0, PT, RZ, c[0x0][0x21c], PT, P0 ;  /* 0x00008700ff007a0c */ /* 0x000fc60003f05300 */
[----:B------:R-:W-:Y:S04]  /*0e00*/  STL [R1+0xbc], R55 ;  /* 0x0000bc3701007387 */ /* 0x000fe80000100800 */
[----:B------:R1:W-:Y:S01]  /*0e10*/  STL [R1+0xb8], R54 ;  /* 0x0000b83601007387 */ /* 0x0003e20000100800 */
[----:B0-----:R-:W-:-:S03]  /*0e20*/  IMAD.WIDE.U32 R2, R198, R222, c[0x0][0x208] ;  /* 0x00008200c6027625 */ /* 0x001fc600078e00de */
[----:B------:R-:W-:Y:S04]  /*0e30*/  STL [R1+0xb4], R53 ;  /* 0x0000b43501007387 */ /* 0x000fe80000100800 */
[----:B------:R0:W4:Y:S04]  /*0e40*/  LDG.E.128 R236, [R2.64] ;  /* 0x0000000402ec7981 */ /* 0x000128000c1e1d00 */
        /* <DEDUP_REMOVED lines=9> */
[----:B------:R0:W-:Y:S01]  /*0ee0*/  STL [R1+0xb0], R52 ;  /* 0x0000b03401007387 */ /* 0x0001e20000100800 */
[----:B--2---:R-:W-:-:S05]  /*0ef0*/  FSEL R0, R0, RZ, !P0 ;  /* 0x000000ff00007208 */ /* 0x004fca0004000000 */
[C---:B---3--:R-:W-:Y:S02]  /*0f00*/  FADD.FTZ R189, -R0.reuse, R207 ;  /* 0x000000cf00bd7221 */ /* 0x048fe40000010100 */
[C---:B----4-:R-:W-:Y:S02]  /*0f10*/  FADD.FTZ R193, -R0.reuse, R211 ;  /* 0x000000d300c17221 */ /* 0x050fe40000010100 */
[C---:B------:R-:W-:Y:S02]  /*0f20*/  FADD.FTZ R192, -R0.reuse, R210 ;  /* 0x000000d200c07221 */ /* 0x040fe40000010100 */
[C---:B0-----:R-:W-:Y:S02]  /*0f30*/  FADD.FTZ R190, -R0.reuse, R208 ;  /* 0x000000d000be7221 */ /* 0x041fe40000010100 */
[C---:B------:R-:W-:Y:S02]  /*0f40*/  FADD.FTZ R191, -R0.reuse, R209 ;  /* 0x000000d100bf7221 */ /* 0x040fe40000010100 */
[----:B------:R-:W-:-:S02]  /*0f50*/  FADD.FTZ R222, -R0, R4 ;  /* 0x0000000400de7221 */ /* 0x000fc40000010100 */
[C---:B------:R-:W-:Y:S01]  /*0f60*/  FADD.FTZ R2, -R0.reuse, R6 ;  /* 0x0000000600027221 */ /* 0x040fe20000010100 */
[--C-:B-1----:R-:W-:Y:S02]  /*0f70*/  PRMT R54, RZ, 0x7610, R11.reuse ;  /* 0x00007610ff367816 */ /* 0x102fe4000000000b */
        /* <DEDUP_REMOVED lines=13> */
[C---:B------:R-:W-:Y:S01]  /*1050*/  FADD.FTZ R9, -R0.reuse, R17 ;  /* 0x0000001100097221 */ /* 0x040fe20000010100 */
[--C-:B------:R-:W-:Y:S02]  /*1060*/  PRMT R251, RZ, 0x5410, R231.reuse ;  /* 0x00005410fffb7816 */ /* 0x100fe400000000e7 */
[----:B------:R-:W-:Y:S01]  /*1070*/  PRMT R250, RZ, 0x7610, R231 ;  /* 0x00007610fffa7816 */ /* 0x000fe200000000e7 */
[C---:B------:R-:W-:Y:S01]  /*1080*/  FADD.FTZ R221, -R0.reuse, R5 ;  /* 0x0000000500dd7221 */ /* 0x040fe20000010100 */
[----:B------:R-:W-:Y:S01]  /*1090*/  MOV R231, R54 ;  /* 0x0000003600e77202 */ /* 0x000fe20000000f00 */
[C---:B------:R-:W-:Y:S02]  /*10a0*/  FADD.FTZ R12, -R0.reuse, R200 ;  /* 0x000000c8000c7221 */ /* 0x040fe40000010100 */
[C---:B------:R-:W-:Y:S02]  /*10b0*/  FADD.FTZ R14, -R0.reuse, R202 ;  /* 0x000000ca000e7221 */ /* 0x040fe40000010100 */
[C---:B------:R-:W-:Y:S01]  /*10c0*/  FADD.FTZ R15, -R0.reuse, R203 ;  /* 0x000000cb000f7221 */ /* 0x040fe20000010100 */
[----:B------:R-:W-:Y:S01]  /*10d0*/  PRMT R203, RZ, 0x7610, R224 ;  /* 0x00007610ffcb7816 */ /* 0x000fe200000000e0 */
[C---:B------:R-:W-:Y:S01]  /*10e0*/  FADD.FTZ R17, -R0.reuse, R204 ;  /* 0x000000cc00117221 */ /* 0x040fe20000010100 */
[----:B------:R-:W-:Y:S01]  /*10f0*/  PRMT R204, RZ, 0x5410, R224 ;  /* 0x00005410ffcc7816 */ /* 0x000fe200000000e0 */
[----:B------:R-:W-:-:S02]  /*1100*/  FADD.FTZ R5, -R0, R13 ;  /* 0x0000000d00057221 */ /* 0x000fc40000010100 */
[----:B-----5:R-:W-:Y:S01]  /*1110*/  FMUL.FTZ R226, R196, R10 ;  /* 0x0000000ac4e27220 */ /* 0x020fe20000410000 */
[--C-:B------:R-:W-:Y:S02]  /*1120*/  PRMT R55, RZ, 0x5410, R238.reuse ;  /* 0x00005410ff377816 */ /* 0x100fe400000000ee */
[----:B------:R-:W-:Y:S01]  /*1130*/  PRMT R54, RZ, 0x7610, R238 ;  /* 0x00007610ff367816 */ /* 0x000fe200000000ee */
[----:B------:R-:W-:Y:S02]  /*1140*/  IMAD.MOV.U32 R238, RZ, RZ, R52 ;  /* 0x000000ffffee7224 */ /* 0x000fe400078e0034 */
[----:B------:R-:W-:Y:S02]  /*1150*/  FADD.FTZ R13, -R0, R201 ;  /* 0x000000c9000d7221 */ /* 0x000fe40000010100 */
[C---:B------:R-:W-:Y:S02]  /*1160*/  FMUL.FTZ R224, R196.reuse, R11 ;  /* 0x0000000bc4e07220 */ /* 0x040fe40000410000 */
[----:B------:R-:W-:-:S02]  /*1170*/  FMUL.FTZ R10, R196, R193 ;  /* 0x000000c1c40a7220 */ /* 0x000fc40000410000 */
[----:B------:R-:W-:Y:S01]  /*1180*/  FADD.FTZ R201, -R0, R217 ;  /* 0x000000d900c97221 */ /* 0x000fe20000010100 */
[----:B------:R-:W2:Y:S01]  /*1190*/  LDL R193, [R1+0xa0] ;  /* 0x0000a00001c17983 */ /* 0x000ea20000100800 */
[C---:B------:R-:W-:Y:S02]  /*11a0*/  FMUL.FTZ R19, R196.reuse, R222 ;  /* 0x000000dec4137220 */ /* 0x040fe40000410000 */
[C---:B------:R-:W-:Y:S02]  /*11b0*/  FMUL.FTZ R11, R196.reuse, R192 ;  /* 0x000000c0c40b7220 */ /* 0x040fe40000410000 */
[C---:B------:R-:W-:Y:S01]  /*11c0*/  FMUL.FTZ R222, R196.reuse, R12 ;  /* 0x0000000cc4de7220 */ /* 0x040fe20000410000 */
[----:B------:R-:W3:Y:S01]  /*11d0*/  LDL R192, [R1+0xa8] ;  /* 0x0000a80001c07983 */ /* 0x000ee20000100800 */
[C---:B------:R-:W-:Y:S02]  /*11e0*/  FMUL.FTZ R217, R196.reuse, R14 ;  /* 0x0000000ec4d97220 */ /* 0x040fe40000410000 */
[C---:B------:R-:W-:Y:S01]  /*11f0*/  FMUL.FTZ R14, R196.reuse, R189 ;  /* 0x000000bdc40e7220 */ /* 0x040fe20000410000 */
[----:B------:R-:W-:Y:S01]  /*1200*/  MOV R189, R238 ;  /* 0x000000ee00bd7202 */ /* 0x000fe20000000f00 */
[----:B------:R-:W-:Y:S01]  /*1210*/  FMUL.FTZ R12, R196, R191 ;  /* 0x000000bfc40c7220 */ /* 0x000fe20000410000 */
[----:B------:R-:W4:Y:S04]  /*1220*/  LDL R238, [R1+0x90] ;  /* 0x0000900001ee7983 */ /* 0x000f280000100800 */
[----:B------:R-:W4:Y:S01]  /*1230*/  LDL R191, [R1+0xac] ;  /* 0x0000ac0001bf7983 */ /* 0x000f220000100800 */
[----:B------:R-:W-:-:S02]  /*1240*/  PRMT R233, RZ, 0x5410, R8 ;  /* 0x00005410ffe97816 */ /* 0x000fc40000000008 */
[----:B------:R-:W-:Y:S01]  /*1250*/  PRMT R223, RZ, 0x7610, R8 ;  /* 0x00007610ffdf7816 */ /* 0x000fe20000000008 */
[C---:B------:R-:W-:Y:S02]  /*1260*/  FADD.FTZ R8, -R0.reuse, R16 ;  /* 0x0000001000087221 */ /* 0x040fe40000010100 */
[C---:B------:R-:W-:Y:S02]  /*1270*/  FADD.FTZ R16, -R0.reuse, R205 ;  /* 0x000000cd00107221 */ /* 0x040fe40000010100 */
[C---:B------:R-:W-:Y:S02]  /*1280*/  FADD.FTZ R188, -R0.reuse, R206 ;  /* 0x000000ce00bc7221 */ /* 0x040fe40000010100 */
[C---:B------:R-:W-:Y:S02]  /*1290*/  FADD.FTZ R194, -R0.reuse, R212 ;  /* 0x000000d400c27221 */ /* 0x040fe40000010100 */
[C---:B------:R-:W-:Y:S01]  /*12a0*/  FADD.FTZ R195, -R0.reuse, R213 ;  /* 0x000000d500c37221 */ /* 0x040fe20000010100 */
        /* <DEDUP_REMOVED lines=8> */
[----:B------:R-:W4:Y:S01]  /*1330*/  LDL R229, [R1+0x9c] ;  /* 0x00009c0001e57983 */ /* 0x000f220000100800 */
[----:B------:R-:W-:Y:S01]  /*1340*/  FADD.FTZ R0, -R0, R219 ;  /* 0x000000db00007221 */ /* 0x000fe20000010100 */
[--C-:B------:R-:W-:Y:S01]  /*1350*/  PRMT R206, RZ, 0x5410, R225.reuse ;  /* 0x00005410ffce7816 */ /* 0x100fe200000000e1 */
[C---:B------:R-:W-:Y:S01]  /*1360*/  FMUL.FTZ R243, R196.reuse, R2 ;  /* 0x00000002c4f37220 */ /* 0x040fe20000410000 */
[----:B------:R-:W-:Y:S01]  /*1370*/  PRMT R205, RZ, 0x7610, R225 ;  /* 0x00007610ffcd7816 */ /* 0x000fe200000000e1 */
[----:B------:R-:W4:Y:S01]  /*1380*/  LDL R227, [R1+0x80] ;  /* 0x0000800001e37983 */ /* 0x000f220000100800 */
[--C-:B------:R-:W-:Y:S01]  /*1390*/  PRMT R58, RZ, 0x5410, R236.reuse ;  /* 0x00005410ff3a7816 */ /* 0x100fe200000000ec */
[C---:B------:R-:W-:Y:S01]  /*13a0*/  FMUL.FTZ R219, R196.reuse, R13 ;  /* 0x0000000dc4db7220 */ /* 0x040fe20000410000 */
[----:B------:R-:W-:Y:S01]  /*13b0*/  PRMT R252, RZ, 0x7610, R236 ;  /* 0x00007610fffc7816 */ /* 0x000fe200000000ec */
[----:B------:R-:W4:Y:S01]  /*13c0*/  LDL R225, [R1+0x84] ;  /* 0x0000840001e17983 */ /* 0x000f220000100800 */
[----:B------:R-:W-:Y:S01]  /*13d0*/  MOV R236, R53 ;  /* 0x0000003500ec7202 */ /* 0x000fe20000000f00 */
[C---:B------:R-:W-:Y:S01]  /*13e0*/  FMUL.FTZ R241, R196.reuse, R3 ;  /* 0x00000003c4f17220 */ /* 0x040fe20000410000 */
[--C-:B------:R-:W-:Y:S01]  /*13f0*/  PRMT R53, RZ, 0x5410, R239.reuse ;  /* 0x00005410ff357816 */ /* 0x100fe200000000ef */
[C---:B------:R-:W-:Y:S01]  /*1400*/  FMUL.FTZ R232, R196.reuse, R7 ;  /* 0x00000007c4e87220 */ /* 0x040fe20000410000 */
[----:B------:R-:W4:Y:S01]  /*1410*/  LDL R218, [R1+0x88] ;  /* 0x0000880001da7983 */ /* 0x000f220000100800 */
[C---:B------:R-:W-:Y:S01]  /*1420*/  FMUL.FTZ R13, R196.reuse, R190 ;  /* 0x000000bec40d7220 */ /* 0x040fe20000410000 */
[----:B------:R-:W-:Y:S01]  /*1430*/  PRMT R52, RZ, 0x7610, R239 ;  /* 0x00007610ff347816 */ /* 0x000fe200000000ef */
[C---:B------:R-:W-:Y:S01]  /*1440*/  FMUL.FTZ R7, R196.reuse, R198 ;  /* 0x000000c6c4077220 */ /* 0x040fe20000410000 */
[----:B------:R-:W-:Y:S01]  /*1450*/  MOV R190, R244 ;  /* 0x000000f400be7202 */ /* 0x000fe20000000f00 */
[C---:B------:R-:W-:Y:S01]  /*1460*/  FMUL.FTZ R2, R196.reuse, R0 ;  /* 0x00000000c4027220 */ /* 0x040fe20000410000 */
[----:B------:R-:W4:Y:S01]  /*1470*/  LDL R198, [R1+0x74] ;  /* 0x0000740001c67983 */ /* 0x000f220000100800 */
[----:B------:R-:W-:-:S02]  /*1480*/  FMUL.FTZ R239, R196, R4 ;  /* 0x00000004c4ef7220 */ /* 0x000fc40000410000 */
[----:B------:R-:W-:Y:S02]  /*1490*/  FFMA.FTZ R78, R243, R242, R78 ;  /* 0x000000f2f34e7223 */ /* 0x000fe4000001004e */
[----:B------:R-:W-:Y:S02]  /*14a0*/  FADD.FTZ R110, R110, R242 ;  /* 0x000000f26e6e7221 */ /* 0x000fe40000010000 */
[----:B------:R-:W-:Y:S02]  /*14b0*/  FADD.FTZ R111, R111, R240 ;  /* 0x000000f06f6f7221 */ /* 0x000fe40000010000 */
[----:B------:R-:W-:Y:S01]  /*14c0*/  FADD.FTZ R115, R115, R231 ;  /* 0x000000e773737221 */ /* 0x000fe20000010000 */
[--C-:B------:R-:W-:Y:S01]  /*14d0*/  PRMT R211, RZ, 0x7610, R228.reuse ;  /* 0x00007610ffd37816 */ /* 0x100fe200000000e4 */
[----:B------:R-:W-:Y:S01]  /*14e0*/  FFMA.FTZ R79, R241, R240, R79 ;  /* 0x000000f0f14f7223 */ /* 0x000fe2000001004f */
[----:B------:R-:W-:Y:S01]  /*14f0*/  PRMT R212, RZ, 0x5410, R228 ;  /* 0x00005410ffd47816 */ /* 0x000fe200000000e4 */
[----:B------:R-:W-:Y:S01]  /*1500*/  FADD.FTZ R112, R112, R190 ;  /* 0x000000be70707221 */ /* 0x000fe20000010000 */
[----:B------:R-:W-:Y:S01]  /*1510*/  PRMT R246, RZ, 0x5410, R230 ;  /* 0x00005410fff67816 */ /* 0x000fe200000000e6 */
[----:B------:R-:W-:Y:S01]  /*1520*/  FFMA.FTZ R80, R239, R190, R80 ;  /* 0x000000beef507223 */ /* 0x000fe20000010050 */
[----:B------:R-:W-:Y:S01]  /*1530*/  PRMT R216, RZ, 0x7610, R230 ;  /* 0x00007610ffd87816 */ /* 0x000fe200000000e6 */
[----:B------:R-:W-:Y:S01]  /*1540*/  FFMA.FTZ R83, R232, R231, R83 ;  /* 0x000000e7e8537223 */ /* 0x000fe20000010053 */
[--C-:B------:R-:W-:Y:S01]  /*1550*/  PRMT R57, RZ, 0x5410, R237.reuse ;  /* 0x00005410ff397816 */ /* 0x100fe200000000ed */
[C---:B------:R-:W-:Y:S01]  /*1560*/  FMUL.FTZ R245, R196.reuse, R221 ;  /* 0x000000ddc4f57220 */ /* 0x040fe20000410000 */
[----:B------:R-:W-:Y:S01]  /*1570*/  PRMT R56, RZ, 0x7610, R237 ;  /* 0x00007610ff387816 */ /* 0x000fe200000000ed */
[----:B------:R-:W-:Y:S01]  /*1580*/  FMUL.FTZ R235, R196, R6 ;  /* 0x00000006c4eb7220 */ /* 0x000fe20000410000 */
[----:B------:R-:W4:Y:S04]  /*1590*/  LDL R221, [R1+0x98] ;  /* 0x0000980001dd7983 */ /* 0x000f280000100800 */
[----:B------:R-:W4:Y:S04]  /*15a0*/  LDL R244, [R1+0xa4] ;  /* 0x0000a40001f47983 */ /* 0x000f280000100800 */
[----:B------:R-:W4:Y:S01]  /*15b0*/  LDL R215, [R1+0x8c] ;  /* 0x00008c0001d77983 */ /* 0x000f220000100800 */
[----:B--2---:R-:W-:-:S03]  /*15c0*/  FMUL.FTZ R0, R193, R233 ;  /* 0x000000e9c1007220 */ /* 0x004fc60000410000 */
[----:B------:R-:W2:Y:S01]  /*15d0*/  LDL R193, [R1+0x7c] ;  /* 0x00007c0001c17983 */ /* 0x000ea20000100800 */
[----:B---3--:R-:W-:-:S03]  /*15e0*/  FMUL.FTZ R242, R192, R242 ;  /* 0x000000f2c0f27220 */ /* 0x008fc60000410000 */
[----:B------:R-:W3:Y:S01]  /*15f0*/  LDL R192, [R1+0x64] ;  /* 0x0000640001c07983 */ /* 0x000ee20000100800 */
[----:B----4-:R-:W-:-:S03]  /*1600*/  FMUL.FTZ R238, R238, R190 ;  /* 0x000000beeeee7220 */ /* 0x010fc60000410000 */
[----:B------:R-:W4:Y:S01]  /*1610*/  LDL R190, [R1+0x6c] ;  /* 0x00006c0001be7983 */ /* 0x000f220000100800 */
[----:B------:R-:W-:-:S03]  /*1620*/  FMUL.FTZ R240, R191, R240 ;  /* 0x000000f0bff07220 */ /* 0x000fc60000410000 */
[----:B------:R-:W4:Y:S01]  /*1630*/  LDL R191, [R1+0x68] ;  /* 0x0000680001bf7983 */ /* 0x000f220000100800 */
[C---:B------:R-:W-:Y:S02]  /*1640*/  FMUL.FTZ R237, R196.reuse, R5 ;  /* 0x00000005c4ed7220 */ /* 0x040fe40000410000 */
[C---:B------:R-:W-:Y:S02]  /*1650*/  FMUL.FTZ R230, R196.reuse, R8 ;  /* 0x00000008c4e67220 */ /* 0x040fe40000410000 */
[C---:B------:R-:W-:Y:S02]  /*1660*/  FMUL.FTZ R228, R196.reuse, R9 ;  /* 0x00000009c4e47220 */ /* 0x040fe40000410000 */
[C---:B------:R-:W-:Y:S02]  /*1670*/  FMUL.FTZ R6, R196.reuse, R199 ;  /* 0x000000c7c4067220 */ /* 0x040fe40000410000 */
[C---:B------:R-:W-:Y:S01]  /*1680*/  FMUL.FTZ R9, R196.reuse, R194 ;  /* 0x000000c2c4097220 */ /* 0x040fe20000410000 */
[----:B------:R-:W4:Y:S01]  /*1690*/  LDL R199, [R1+0x70] ;  /* 0x0000700001c77983 */ /* 0x000f220000100800 */
[----:B------:R-:W-:-:S02]  /*16a0*/  FMUL.FTZ R8, R196, R195 ;  /* 0x000000c3c4087220 */ /* 0x000fc40000410000 */
[C---:B------:R-:W-:Y:S01]  /*16b0*/  FMUL.FTZ R5, R196.reuse, R200 ;  /* 0x000000c8c4057220 */ /* 0x040fe20000410000 */
[----:B------:R-:W4:Y:S01]  /*16c0*/  LDL R195, [R1+0x78] ;  /* 0x0000780001c37983 */ /* 0x000f220000100800 */
[----:B------:R-:W-:-:S03]  /*16d0*/  FMUL.FTZ R4, R196, R201 ;  /* 0x000000c9c4047220 */ /* 0x000fc60000410000 */
[----:B------:R-:W4:Y:S01]  /*16e0*/  LDL R194, [R1+0x60] ;  /* 0x0000600001c27983 */ /* 0x000f220000100800 */
[----:B------:R-:W-:Y:S02]  /*16f0*/  FMUL.FTZ R231, R229, R231 ;  /* 0x000000e7e5e77220 */ /* 0x000fe40000410000 */
[----:B------:R-:W-:Y:S02]  /*1700*/  FMUL.FTZ R229, R227, R204 ;  /* 0x000000cce3e57220 */ /* 0x000fe40000410000 */
[----:B------:R-:W-:Y:S02]  /*1710*/  FMUL.FTZ R227, R225, R203 ;  /* 0x000000cbe1e37220 */ /* 0x000fe40000410000 */
[----:B------:R-:W-:Y:S02]  /*1720*/  FMUL.FTZ R225, R218, R206 ;  /* 0x000000cedae17220 */ /* 0x000fe40000410000 */
[----:B------:R-:W-:Y:S02]  /*1730*/  FMUL.FTZ R3, R196, R202 ;  /* 0x000000cac4037220 */ /* 0x000fe40000410000 */
[----:B------:R-:W-:-:S02]  /*1740*/  FMUL.FTZ R218, R198, R207 ;  /* 0x000000cfc6da7220 */ /* 0x000fc40000410000 */
        /* <DEDUP_REMOVED lines=9> */
[----:B------:R-:W-:Y:S01]  /*17e0*/  FMUL.FTZ R15, R196, R188 ;  /* 0x000000bcc40f7220 */ /* 0x000fe20000410000 */
[----:B------:R-:W-:Y:S01]  /*17f0*/  MOV R188, R236 ;  /* 0x000000ec00bc7202 */ /* 0x000fe20000000f00 */
[----:B------:R-:W-:Y:S01]  /*1800*/  FFMA.FTZ R76, R19, R233, R76 ;  /* 0x000000e9134c7223 */ /* 0x000fe2000001004c */
[----:B------:R-:W4:Y:S01]  /*1810*/  LDL R236, [R1+0x94] ;  /* 0x0000940001ec7983 */ /* 0x000f220000100800 */
[----:B------:R-:W-:Y:S02]  /*1820*/  FADD.FTZ R108, R108, R233 ;  /* 0x000000e96c6c7221 */ /* 0x000fe40000010000 */
[----:B------:R-:W-:Y:S02]  /*1830*/  FFMA.FTZ R77, R245, R223, R77 ;  /* 0x000000dff54d7223 */ /* 0x000fe4000001004d */
[----:B------:R-:W-:-:S02]  /*1840*/  FADD.FTZ R109, R109, R223 ;  /* 0x000000df6d6d7221 */ /* 0x000fc40000010000 */
[----:B------:R-:W-:Y:S02]  /*1850*/  FMUL.FTZ R244, R244, R223 ;  /* 0x000000dff4f47220 */ /* 0x000fe40000410000 */
[----:B------:R-:W-:Y:S02]  /*1860*/  FMUL.FTZ R233, R221, R188 ;  /* 0x000000bcdde97220 */ /* 0x000fe40000410000 */
[----:B------:R-:W-:Y:S02]  /*1870*/  FFMA.FTZ R86, R226, R206, R86 ;  /* 0x000000cee2567223 */ /* 0x000fe40000010056 */
[----:B------:R-:W-:Y:S02]  /*1880*/  FADD.FTZ R118, R118, R206 ;  /* 0x000000ce76767221 */ /* 0x000fe40000010000 */
[----:B------:R-:W-:Y:S02]  /*1890*/  FMUL.FTZ R223, R215, R205 ;  /* 0x000000cdd7df7220 */ /* 0x000fe40000410000 */
[----:B------:R-:W-:-:S02]  /*18a0*/  FMUL.FTZ R221, R199, R208 ;  /* 0x000000d0c7dd7220 */ /* 0x000fc40000410000 */
[----:B------:R-:W-:Y:S02]  /*18b0*/  FFMA.FTZ R84, R230, R204, R84 ;  /* 0x000000cce6547223 */ /* 0x000fe40000010054 */
[----:B------:R-:W-:Y:S02]  /*18c0*/  FADD.FTZ R116, R116, R204 ;  /* 0x000000cc74747221 */ /* 0x000fe40000010000 */
[----:B------:R-:W-:Y:S01]  /*18d0*/  FFMA.FTZ R85, R228, R203, R85 ;  /* 0x000000cbe4557223 */ /* 0x000fe20000010055 */
[----:B------:R-:W4:Y:S01]  /*18e0*/  LDL R204, [R1+0x54] ;  /* 0x0000540001cc7983 */ /* 0x000f220000100800 */
[----:B------:R-:W-:Y:S02]  /*18f0*/  FADD.FTZ R117, R117, R203 ;  /* 0x000000cb75757221 */ /* 0x000fe40000010000 */
[----:B------:R-:W-:Y:S01]  /*1900*/  FADD.FTZ R121, R121, R207 ;  /* 0x000000cf79797221 */ /* 0x000fe20000010000 */
[----:B------:R-:W4:Y:S01]  /*1910*/  LDL R203, [R1+0x50] ;  /* 0x0000500001cb7983 */ /* 0x000f220000100800 */
[----:B------:R-:W-:-:S02]  /*1920*/  FFMA.FTZ R89, R219, R207, R89 ;  /* 0x000000cfdb597223 */ /* 0x000fc40000010059 */
[----:B------:R-:W-:Y:S02]  /*1930*/  FMUL.FTZ R215, R195, R210 ;  /* 0x000000d2c3d77220 */ /* 0x000fe40000410000 */
[----:B------:R-:W-:Y:S01]  /*1940*/  FMUL.FTZ R199, R194, R212 ;  /* 0x000000d4c2c77220 */ /* 0x000fe20000410000 */
[----:B------:R-:W4:Y:S01]  /*1950*/  LDL R195, [R1+0x58] ;  /* 0x0000580001c37983 */ /* 0x000f220000100800 */
[----:B------:R-:W-:Y:S02]  /*1960*/  FFMA.FTZ R100, R9, R58, R100 ;  /* 0x0000003a09647223 */ /* 0x000fe40000010064 */
[----:B------:R-:W-:Y:S01]  /*1970*/  FADD.FTZ R132, R132, R58 ;  /* 0x0000003a84847221 */ /* 0x000fe20000010000 */
[----:B------:R-:W4:Y:S01]  /*1980*/  LDL R194, [R1+0x44] ;  /* 0x0000440001c27983 */ /* 0x000f220000100800 */
        /* <DEDUP_REMOVED lines=8> */
[----:B--2---:R-:W-:Y:S02]  /*1a10*/  FMUL.FTZ R206, R193, R250 ;  /* 0x000000fac1ce7220 */ /* 0x004fe40000410000 */
[----:B------:R-:W2:Y:S01]  /*1a20*/  LDL R193, [R1+0x30] ;  /* 0x0000300001c17983 */ /* 0x000ea20000100800 */
[----:B---3--:R-:W-:-:S03]  /*1a30*/  FMUL.FTZ R207, R192, R58 ;  /* 0x0000003ac0cf7220 */ /* 0x008fc60000410000 */
[----:B------:R0:W5:Y:S04]  /*1a40*/  LDL.LU R58, [R1+0xc8] ;  /* 0x0000c800013a7983 */ /* 0x0001680000300800 */
[----:B------:R-:W3:Y:S01]  /*1a50*/  LDL R192, [R1+0x34] ;  /* 0x0000340001c07983 */ /* 0x000ee20000100800 */
[----:B----4-:R-:W-:Y:S02]  /*1a60*/  FMUL.FTZ R210, R190, R56 ;  /* 0x00000038bed27220 */ /* 0x010fe40000410000 */
[----:B------:R-:W-:Y:S02]  /*1a70*/  FMUL.FTZ R209, R191, R57 ;  /* 0x00000039bfd17220 */ /* 0x000fe40000410000 */
[----:B------:R0:W5:Y:S04]  /*1a80*/  LDL.LU R57, [R1+0xc4] ;  /* 0x0000c40001397983 */ /* 0x0001680000300800 */
[----:B------:R0:W5:Y:S04]  /*1a90*/  LDL.LU R56, [R1+0xc0] ;  /* 0x0000c00001387983 */ /* 0x0001680000300800 */
[----:B------:R-:W4:Y:S04]  /*1aa0*/  LDL R191, [R1+0x38] ;  /* 0x0000380001bf7983 */ /* 0x000f280000100800 */
[----:B------:R-:W4:Y:S01]  /*1ab0*/  LDL R190, [R1+0x3c] ;  /* 0x00003c0001be7983 */ /* 0x000f220000100800 */
[----:B------:R-:W-:-:S02]  /*1ac0*/  FMUL.FTZ R16, R196, R16 ;  /* 0x00000010c4107220 */ /* 0x000fc40000410000 */
[----:B------:R-:W-:Y:S02]  /*1ad0*/  FMUL.FTZ R17, R196, R17 ;  /* 0x00000011c4117220 */ /* 0x000fe40000410000 */
[----:B------:R-:W-:Y:S02]  /*1ae0*/  FFMA.FTZ R93, R16, R211, R93 ;  /* 0x000000d3105d7223 */ /* 0x000fe4000001005d */
[----:B------:R-:W-:Y:S02]  /*1af0*/  FADD.FTZ R125, R125, R211 ;  /* 0x000000d37d7d7221 */ /* 0x000fe40000010000 */
        /* <DEDUP_REMOVED lines=15> */
[-C--:B------:R-:W-:Y:S02]  /*1bf0*/  FFMA.FTZ R81, R237, R189.reuse, R81 ;  /* 0x000000bded517223 */ /* 0x080fe40000010051 */
[----:B------:R-:W-:Y:S02]  /*1c00*/  FMUL.FTZ R236, R236, R189 ;  /* 0x000000bdecec7220 */ /* 0x000fe40000410000 */
[----:B------:R-:W-:Y:S02]  /*1c10*/  FADD.FTZ R114, R114, R188 ;  /* 0x000000bc72727221 */ /* 0x000fe40000010000 */
[----:B------:R-:W-:Y:S02]  /*1c20*/  FFMA.FTZ R82, R235, R188, R82 ;  /* 0x000000bceb527223 */ /* 0x000fe40000010052 */
[----:B------:R-:W-:Y:S02]  /*1c30*/  FADD.FTZ R188, RZ, R0 ;  /* 0x00000000ffbc7221 */ /* 0x000fe40000010000 */
[----:B------:R-:W-:-:S02]  /*1c40*/  FFMA.FTZ R189, R19, R0, RZ ;  /* 0x0000000013bd7223 */ /* 0x000fc400000100ff */
        /* <DEDUP_REMOVED lines=11> */
[----:B--2---:R-:W-:-:S02]  /*1d00*/  FMUL.FTZ R211, R193, R55 ;  /* 0x00000037c1d37220 */ /* 0x004fc40000410000 */
[----:B------:R0:W5:Y:S01]  /*1d10*/  LDL.LU R55, [R1+0xbc] ;  /* 0x0000bc0001377983 */ /* 0x0001620000300800 */
[----:B---3--:R-:W-:-:S03]  /*1d20*/  FMUL.FTZ R212, R192, R54 ;  /* 0x00000036c0d47220 */ /* 0x008fc60000410000 */
[----:B------:R0:W5:Y:S01]  /*1d30*/  LDL.LU R54, [R1+0xb8] ;  /* 0x0000b80001367983 */ /* 0x0001620000300800 */
[----:B----4-:R-:W-:-:S03]  /*1d40*/  FMUL.FTZ R213, R191, R53 ;  /* 0x00000035bfd57220 */ /* 0x010fc60000410000 */
[----:B------:R0:W5:Y:S01]  /*1d50*/  LDL.LU R53, [R1+0xb4] ;  /* 0x0000b40001357983 */ /* 0x0001620000300800 */
[----:B------:R-:W-:-:S03]  /*1d60*/  FMUL.FTZ R214, R190, R52 ;  /* 0x00000034bed67220 */ /* 0x000fc60000410000 */
[----:B------:R0:W5:Y:S01]  /*1d70*/  LDL.LU R52, [R1+0xb0] ;  /* 0x0000b00001347983 */ /* 0x0001620000300800 */
        /* <DEDUP_REMOVED lines=67> */
[----:B------:R-:W-:Y:S02]  /*21b0*/  FADD.FTZ R246, R188, R214 ;  /* 0x000000d6bcf67221 */ /* 0x000fe40000010000 */
[----:B------:R-:W-:Y:S02]  /*21c0*/  FFMA.FTZ R216, R2, R214, R189 ;  /* 0x000000d602d87223 */ /* 0x000fe400000100bd */
.L_x_5341:
[----:B0-----:R-:W-:Y:S05]  /*21d0*/  BSYNC B0 ;  /* 0x0000000000007941 */ /* 0x001fea0003800000 */
.L_x_5339:
[----:B-1----:R-:W2:Y:S04]  /*21e0*/  LDL R189, [R1+0xc] ;  /* 0x00000c0001bd7983 */ /* 0x002ea80000100800 */
        /* <DEDUP_REMOVED lines=8> */
.L_x_5409:
        /* <DEDUP_REMOVED lines=18> */
.L_x_5410:
[----:B---3-5:R-:W-:Y:S01]  /*2390*/  ISETP.GE.AND P3, PT, R247, 0x1, PT ;  /* 0x00000001f700780c */ /* 0x028fe20003f66270 */
[----:B0-----:R-:W0:Y:S01]  /*23a0*/  S2R R246, SR_TID.X ;  /* 0x0000000000f67919 */ /* 0x001e220000002100 */
[----:B------:R-:W-:Y:S01]  /*23b0*/  @!P0 LOP3.LUT R190, R195, 0x3, RZ, 0xc0, !PT ;  /* 0x00000003c3be8812 */ /* 0x000fe200078ec0ff */
[----:B------:R-:W-:Y:S01]  /*23c0*/  FADD.FTZ R188, R194, R191 ;  /* 0x000000bfc2bc7221 */ /* 0x000fe20000010000 */
[----:B------:R-:W-:Y:S01]  /*23d0*/  WARPSYNC 0xffffffff ;  /* 0xffffffff00007948 */ /* 0x000fe20003800000 */
[----:B-1----:R-:W-:Y:S01]  /*23e0*/  FADD.FTZ R189, R189, R193 ;  /* 0x000000c1bdbd7221 */ /* 0x002fe20000010000 */
[----:B------:R-:W-:Y:S01]  /*23f0*/  @!P0 IADD3 R190, R192, R190, RZ ;  /* 0x000000bec0be8210 */ /* 0x000fe20007ffe0ff */
[----:B------:R-:W-:-:S04]  /*2400*/  HFMA2.MMA R216, -RZ, RZ, 0, 0 ;  /* 0x00000000ffd87435 */ /* 0x000fc800000001ff */
[----:B------:R1:W-:Y:S02]  /*2410*/  @!P0 STS.64 [R190.X8+0x4000], R188 ;  /* 0x004000bcbe008388 */ /* 0x0003e40000008a00 */
[----:B-1----:R-:W-:-:S05]  /*2420*/  @P3 IADD3 R188, R247, -0x1, RZ ;  /* 0xfffffffff7bc3810 */ /* 0x002fca0007ffe0ff */
[----:B------:R-:W-:-:S05]  /*2430*/  @P3 IMAD R188, R188, c[0x0][0x168], RZ ;  /* 0x00005a00bcbc3a24 */ /* 0x000fca00078e02ff */
[----:B------:R-:W-:-:S04]  /*2440*/  @P3 SHF.R.S32.HI R189, RZ, 0x1f, R188 ;  /* 0x0000001fffbd3819 */ /* 0x000fc800000114bc */
[----:B------:R-:W-:Y:S02]  /*2450*/  @P3 LEA.HI R188, R189, R188, RZ, 0x3 ;  /* 0x000000bcbdbc3211 */ /* 0x000fe400078f18ff */
[----:B0-----:R-:W-:-:S04]  /*2460*/  @P3 LOP3.LUT R189, R246, 0x7f, RZ, 0xc0, !PT ;  /* 0x0000007ff6bd3812 */ /* 0x001fc800078ec0ff */
[----:B------:R-:W-:Y:S02]  /*2470*/  @P3 LEA.HI.SX32 R216, R188, R189, 0x1d ;  /* 0x000000bdbcd83211 */ /* 0x000fe400078feaff */
[----:B------:R-:W-:-:S05]  /*2480*/  @P3 MOV R188, 0x10 ;  /* 0x0000001000bc3802 */ /* 0x000fca0000000f00 */
[----:B------:R-:W-:Y:S01]  /*2490*/  @P3 IMAD.WIDE.U32 R188, R216, R188, c[0x0][0x170] ;  /* 0x00005c00d8bc3625 */ /* 0x000fe200078e00bc */
[----:B------:R-:W-:Y:S06]  /*24a0*/  BAR.SYNC.DEFER_BLOCKING 0x0 ;  /* 0x0000000000007b1d */ /* 0x000fec0000010000 */
[----:B------:R0:W5:Y:S01]  /*24b0*/  @P3 LDG.E.128 R172, [R188.64] ;  /* 0x00000004bcac3981 */ /* 0x000162000c1e1d00 */
[----:B------:R-:W1:Y:S01]  /*24c0*/  LDC.U8 R250, c[0x0][0x1f0] ;  /* 0x00007c00fffa7b82 */ /* 0x000e620000000000 */
[----:B------:R-:W-:Y:S01]  /*24d0*/  @!P4 ISETP.NE.U32.AND P1, PT, RZ, c[0x0][0x218], PT ;  /* 0x00008600ff00ca0c */ /* 0x000fe20003f25070 */
[----:B------:R-:W-:Y:S01]  /*24e0*/  BSSY B0, `(.L_x_5344) ;  /* 0x000001a000007945 */ /* 0x000fe20003800000 */
[----:B------:R-:W-:-:S02]  /*24f0*/  @!P4 ISETP.NE.U32.AND P0, PT, RZ, c[0x0][0x218], PT ;  /* 0x00008600ff00ca0c */ /* 0x000fc40003f05070 */
[----:B------:R-:W-:Y:S02]  /*2500*/  @!P4 ISETP.NE.AND.EX P1, PT, RZ, c[0x0][0x21c], PT, P1 ;  /* 0x00008700ff00ca0c */ /* 0x000fe40003f25310 */
[----:B------:R-:W-:Y:S01]  /*2510*/  @!P4 ISETP.NE.AND.EX P0, PT, RZ, c[0x0][0x21c], PT, P0 ;  /* 0x00008700ff00ca0c */ /* 0x000fe20003f05300 */
[----:B0-2---:R-:W0:Y:S04]  /*2520*/  LDS.128 R188, [R192.X8+0x4000] ;  /* 0x00400000c0bc7984 */ /* 0x005e280000008c00 */
[----:B------:R-:W2:Y:S01]  /*2530*/  LDS.128 R192, [R192.X8+0x4010] ;  /* 0x00401000c0c07984 */ /* 0x000ea20000008c00 */
[----:B0-----:R-:W-:Y:S02]  /*2540*/  FADD.FTZ R188, RZ, R188 ;  /* 0x000000bcffbc7221 */ /* 0x001fe40000010000 */
[----:B------:R-:W-:-:S02]  /*2550*/  FADD.FTZ R189, RZ, R189 ;  /* 0x000000bdffbd7221 */ /* 0x000fc40000010000 */
[----:B------:R-:W-:Y:S02]  /*2560*/  FADD.FTZ R188, R190, R188 ;  /* 0x000000bcbebc7221 */ /* 0x000fe40000010000 */
[----:B------:R-:W-:Y:S02]  /*2570*/  FADD.FTZ R189, R191, R189 ;  /* 0x000000bdbfbd7221 */ /* 0x000fe40000010000 */
[----:B--2---:R-:W-:Y:S02]  /*2580*/  FADD.FTZ R188, R188, R192 ;  /* 0x000000c0bcbc7221 */ /* 0x004fe40000010000 */
[----:B------:R-:W-:Y:S02]  /*2590*/  FADD.FTZ R189, R189, R193 ;  /* 0x000000c1bdbd7221 */ /* 0x000fe40000010000 */
[----:B------:R-:W-:Y:S02]  /*25a0*/  FADD.FTZ R188, R194, R188 ;  /* 0x000000bcc2bc7221 */ /* 0x000fe40000010000 */
[----:B------:R-:W-:-:S02]  /*25b0*/  FADD.FTZ R189, R195, R189 ;  /* 0x000000bdc3bd7221 */ /* 0x000fc40000010000 */
[----:B------:R-:W-:Y:S01]  /*25c0*/  FMUL.FTZ R194, R188, c[0x0][0x1e0] ;  /* 0x00007800bcc27a20 */ /* 0x000fe20000410000 */
[----:B------:R-:W-:Y:S01]  /*25d0*/  @!P4 FSEL R188, R48, RZ, P1 ;  /* 0x000000ff30bcc208 */ /* 0x000fe20000800000 */
[----:B------:R-:W-:Y:S01]  /*25e0*/  FMUL.FTZ R195, R189, c[0x0][0x1e0] ;  /* 0x00007800bdc37a20 */ /* 0x000fe20000410000 */
[----:B------:R-:W-:Y:S05]  /*25f0*/  @!P4 BRA `(.L_x_5345) ;  /* 0x000000800000c947 */ /* 0x000fea0003800000 */
[----:B-1----:R-:W-:Y:S02]  /*2600*/  ISETP.NE.AND P2, PT, R250, RZ, PT ;  /* 0x000000fffa00720c */ /* 0x002fe40003f45270 */
[----:B------:R-:W-:Y:S02]  /*2610*/  ISETP.NE.U32.AND P1, PT, RZ, c[0x0][0x218], PT ;  /* 0x00008600ff007a0c */ /* 0x000fe40003f25070 */
[----:B------:R-:W-:Y:S02]  /*2620*/  FSEL R188, R194, RZ, !P2 ;  /* 0x000000ffc2bc7208 */ /* 0x000fe40005000000 */
[----:B------:R-:W-:-:S03]  /*2630*/  ISETP.NE.AND.EX P1, PT, RZ, c[0x0][0x21c], PT, P1 ;  /* 0x00008700ff007a0c */ /* 0x000fc60003f25310 */
[----:B------:R-:W-:-:S04]  /*2640*/  FFMA.FTZ R188, R19, R195, R188 ;  /* 0x000000c313bc7223 */ /* 0x000fc800000100bc */
[----:B------:R-:W-:-:S04]  /*2650*/  FADD.FTZ R188, R0, -R188 ;  /* 0x800000bc00bc7221 */ /* 0x000fc80000010000 */
[----:B------:R-:W-:-:S04]  /*2660*/  FMUL.FTZ R188, R196, R188 ;  /* 0x000000bcc4bc7220 */ /* 0x000fc80000410000 */
[----:B------:R-:W-:Y:S02]  /*2670*/  @P1 FADD.FTZ R188, R48, R188 ;  /* 0x000000bc30bc1221 */ /* 0x000fe40000010000 */
.L_x_5345:
[----:B-1----:R-:W-:Y:S05]  /*2680*/  BSYNC B0 ;  /* 0x0000000000007941 */ /* 0x002fea0003800000 */
.L_x_5344:
[----:B-----5:R-:W-:Y:S01]  /*2690*/  @P3 PRMT R189, RZ, 0x5410, R172 ;  /* 0x00005410ffbd3816 */ /* 0x020fe200000000ac */
[----:B------:R-:W-:Y:S01]  /*26a0*/  @P3 FMUL.FTZ R190, R188, c[0x0][0x1ec] ;  /* 0x00007b00bcbe3a20 */ /* 0x000fe20000410000 */
[----:B------:R-:W-:Y:S03]  /*26b0*/  BSSY B0, `(.L_x_5346) ;  /* 0x000000c000007945 */ /* 0x000fe60003800000 */
[----:B------:R-:W-:Y:S01]  /*26c0*/  @P3 FFMA.FTZ R168, R190, R189, R168 ;  /* 0x000000bdbea83223 */ /* 0x000fe200000100a8 */
        /* <DEDUP_REMOVED lines=10> */
.L_x_5347:
[----:B------:R-:W-:Y:S05]  /*2770*/  BSYNC B0 ;  /* 0x0000000000007941 */ /* 0x000fea0003800000 */
.L_x_5346:
[----:B------:R-:W2:Y:S04]  /*2780*/  LDL R246, [R1+0x20] ;  /* 0x0000200001f67983 */ /* 0x000ea80000100800 */
[----:B------:R-:W3:Y:S01]  /*2790*/  LDL R193, [R1+0x24] ;  /* 0x0000240001c17983 */ /* 0x000ee20000100800 */
[----:B------:R-:W-:Y:S01]  /*27a0*/  @P3 PRMT R192, RZ, 0x7610, R172 ;  /* 0x00007610ffc03816 */ /* 0x000fe200000000ac */
[----:B------:R-:W-:Y:S01]  /*27b0*/  @P3 FMUL.FTZ R191, R189, c[0x0][0x1ec] ;  /* 0x00007b00bdbf3a20 */ /* 0x000fe20000410000 */
[----:B------:R-:W-:Y:S01]  /*27c0*/  @!P4 ISETP.NE.U32.AND P1, PT, RZ, c[0x0][0x218], PT ;  /* 0x00008600ff00ca0c */ /* 0x000fe20003f25070 */
[----:B------:R-:W-:Y:S01]  /*27d0*/  BSSY B0, `(.L_x_5348) ;  /* 0x0000015000007945 */ /* 0x000fe20003800000 */
[----:B------:R-:W-:Y:S01]  /*27e0*/  @!P4 ISETP.NE.U32.AND P0, PT, RZ, c[0x0][0x218], PT ;  /* 0x00008600ff00ca0c */ /* 0x000fe20003f05070 */
[----:B------:R-:W-:Y:S01]  /*27f0*/  @P3 FFMA.FTZ R169, R191, R192, R169 ;  /* 0x000000c0bfa93223 */ /* 0x000fe200000100a9 */
[----:B------:R-:W-:-:S02]  /*2800*/  @!P4 ISETP.NE.AND.EX P1, PT, RZ, c[0x0][0x21c], PT, P1 ;  /* 0x00008700ff00ca0c */ /* 0x000fc40003f25310 */
[----:B------:R-:W-:Y:S01]  /*2810*/  @!P4 ISETP.NE.AND.EX P0, PT, RZ, c[0x0][0x21c], PT, P0 ;  /* 0x00008700ff00ca0c */ /* 0x000fe20003f05300 */
[----:B--2---:R-:W-:Y:S02]  /*2820*/  @P3 FMUL.FTZ R190, R246, R190 ;  /* 0x000000bef6be3220 */ /* 0x004fe40000410000 */
[----:B---3--:R-:W-:-:S03]  /*2830*/  @P3 FMUL.FTZ R191, R193, R191 ;  /* 0x000000bfc1bf3220 */ /* 0x008fc60000410000 */
[----:B------:R-:W-:Y:S02]  /*2840*/  @P3 F2FP.BF16.PACK_AB R190, RZ, R190 ;  /* 0x000000beffbe323e */ /* 0x000fe400000010ff */
[----:B------:R-:W-:Y:S02]  /*2850*/  @P3 F2FP.BF16.PACK_AB R191, RZ, R191 ;  /* 0x000000bfffbf323e */ /* 0x000fe400000010ff */
[----:B------:R-:W-:Y:S02]  /*2860*/  @P3 PRMT R184, R190, 0x7610, R184 ;  /* 0x00007610beb83816 */ /* 0x000fe400000000b8 */
[----:B------:R-:W-:Y:S02]  /*2870*/  @!P4 FSEL R190, R50, RZ, P1 ;  /* 0x000000ff32bec208 */ /* 0x000fe40000800000 */
[----:B------:R-:W-:Y:S01]  /*2880*/  @P3 PRMT R184, R184, 0x5410, R191 ;  /* 0x00005410b8b83816 */ /* 0x000fe200000000bf */
[----:B------:R-:W-:Y:S05]  /*2890*/  @!P4 BRA `(.L_x_5349) ;  /* 0x000000800000c947 */ /* 0x000fea0003800000 */
[----:B------:R-:W-:Y:S02]  /*28a0*/  ISETP.NE.AND P2, PT, R250, RZ, PT ;  /* 0x000000fffa00720c */ /* 0x000fe40003f45270 */
[----:B------:R-:W-:-:S02]  /*28b0*/  ISETP.NE.U32.AND P1, PT, RZ, c[0x0][0x218], PT ;  /* 0x00008600ff007a0c */ /* 0x000fc40003f25070 */
[----:B------:R-:W-:Y:S02]  /*28c0*/  FSEL R190, R194, RZ, !P2 ;  /* 0x000000ffc2be7208 */ /* 0x000fe40005000000 */
[----:B------:R-:W-:-:S03]  /*28d0*/  ISETP.NE.AND.EX P1, PT, RZ, c[0x0][0x21c], PT, P1 ;  /* 0x00008700ff007a0c */ /* 0x000fc60003f25310 */
[----:B------:R-:W-:-:S04]  /*28e0*/  FFMA.FTZ R190, R243, R195, R190 ;  /* 0x000000c3f3be7223 */ /* 0x000fc800000100be */
[----:B------:R-:W-:-:S04]  /*28f0*/  FADD.FTZ R190, R242, -R190 ;  /* 0x800000bef2be7221 */ /* 0x000fc80000010000 */
[----:B------:R-:W-:-:S04]  /*2900*/  FMUL.FTZ R190, R196, R190 ;  /* 0x000000bec4be7220 */ /* 0x000fc80000410000 */
[----:B------:R-:W-:Y:S02]  /*2910*/  @P1 FADD.FTZ R190, R50, R190 ;  /* 0x000000be32be1221 */ /* 0x000fe40000010000 */
.L_x_5349:
[----:B------:R-:W-:Y:S05]  /*2920*/  BSYNC B0 ;  /* 0x0000000000007941 */ /* 0x000fea0003800000 */
.L_x_5348:
[----:B------:R-:W-:Y:S01]  /*2930*/  @P3 PRMT R191, RZ, 0x5410, R173 ;  /* 0x00005410ffbf3816 */ /* 0x000fe200000000ad */
        /* <DEDUP_REMOVED lines=13> */
.L_x_5351:
[----:B------:R-:W-:Y:S05]  /*2a10*/  BSYNC B0 ;  /* 0x0000000000007941 */ /* 0x000fea0003800000 */
.L_x_5350:
        /* <DEDUP_REMOVED lines=9> */
[----:B------:R-:W-:Y:S02]  /*2ab0*/  @!P4 ISETP.NE.AND.EX P0, PT, RZ, c[0x0][0x21c], PT, P0 ;  /* 0x00008700ff00ca0c */ /* 0x000fe40003f05300 */
[----:B------:R-:W-:Y:S01]  /*2ac0*/  @!P4 FSEL R252, R44, RZ, P1 ;  /* 0x000000ff2cfcc208 */ /* 0x000fe20000800000 */
[----:B--2---:R-:W-:Y:S02]  /*2ad0*/  @P3 FMUL.FTZ R193, R251, R193 ;  /* 0x000000c1fbc13220 */ /* 0x004fe40000410000 */
[----:B---3--:R-:W-:-:S03]  /*2ae0*/  @P3 FMUL.FTZ R246, R247, R192 ;  /* 0x000000c0f7f63220 */ /* 0x008fc60000410000 */
[----:B------:R-:W-:Y:S02]  /*2af0*/  @P3 F2FP.BF16.PACK_AB R192, RZ, R193 ;  /* 0x000000c1ffc0323e */ /* 0x000fe400000010ff */
        /* <DEDUP_REMOVED lines=10> */
.L_x_5353:
[----:B------:R-:W-:Y:S05]  /*2ba0*/  BSYNC B0 ;  /* 0x0000000000007941 */ /* 0x000fea0003800000 */
.L_x_5352:
[----:B------:R-:W-:Y:S01]  /*2bb0*/  @P3 PRMT R246, RZ, 0x5410, R174 ;  /* 0x00005410fff63816 */ /* 0x000fe200000000ae */
[----:B------:R-:W-:Y:S01]  /*2bc0*/  @P3 FMUL.FTZ R247, R252, c[0x0][0x1ec] ;  /* 0x00007b00fcf73a20 */ /* 0x000fe20000410000 */
[----:B------:R-:W-:Y:S01]  /*2bd0*/  BSSY B0, `(.L_x_5354) ;  /* 0x000000c000007945 */ /* 0x000fe20003800000 */
[----:B------:R-:W-:Y:S02]  /*2be0*/  @!P4 FSEL R251, R45, RZ, P0 ;  /* 0x000000ff2dfbc208 */ /* 0x000fe40000000000 */
[----:B------:R-:W-:Y:S01]  /*2bf0*/  @P3 FFMA.FTZ R164, R247, R246, R164 ;  /* 0x000000f6f7a43223 */ /* 0x000fe200000100a4 */
        /* <DEDUP_REMOVED lines=9> */
.L_x_5355:
[----:B------:R-:W-:Y:S05]  /*2c90*/  BSYNC B0 ;  /* 0x0000000000007941 */ /* 0x000fea0003800000 */
.L_x_5354:
[----:B------:R-:W-:Y:S01]  /*2ca0*/  @P3 FMUL.FTZ R247, R72, R247 ;  /* 0x000000f748f73220 */ /* 0x000fe20000410000 */
[----:B------:R-:W-:Y:S01]  /*2cb0*/  @P3 PRMT R185, R192, 0x7610, R185 ;  /* 0x00007610c0b93816 */ /* 0x000fe200000000b9 */
[----:B------:R-:W-:Y:S01]  /*2cc0*/  @P3 FMUL.FTZ R246, R251, c[0x0][0x1ec] ;  /* 0x00007b00fbf63a20 */ /* 0x000fe20000410000 */
[----:B------:R-:W-:Y:S01]  /*2cd0*/  @P3 PRMT R250, RZ, 0x7610, R174 ;  /* 0x00007610fffa3816 */ /* 0x000fe200000000ae */
[----:B------:R-:W-:Y:S01]  /*2ce0*/  BSSY B0, `(.L_x_5356) ;  /* 0x0000019000007945 */ /* 0x000fe20003800000 */
[----:B------:R-:W-:Y:S02]  /*2cf0*/  @P3 F2FP.BF16.PACK_AB R192, RZ, R247 ;  /* 0x000000f7ffc0323e */ /* 0x000fe400000010ff */
[----:B------:R-:W0:Y:S01]  /*2d00*/  LDC.U8 R247, c[0x0][0x1f0] ;  /* 0x00007c00fff77b82 */ /* 0x000e220000000000 */
[----:B------:R-:W-:Y:S01]  /*2d10*/  @P3 FFMA.FTZ R165, R246, R250, R165 ;  /* 0x000000faf6a53223 */ /* 0x000fe200000100a5 */
[----:B------:R-:W-:Y:S01]  /*2d20*/  @!P4 ISETP.NE.U32.AND P2, PT, RZ, c[0x0][0x218], PT ;  /* 0x00008600ff00ca0c */ /* 0x000fe20003f45070 */
[----:B------:R-:W-:Y:S01]  /*2d30*/  @P3 FMUL.FTZ R246, R73, R246 ;  /* 0x000000f649f63220 */ /* 0x000fe20000410000 */
[----:B------:R-:W-:-:S02]  /*2d40*/  @P3 PRMT R185, R185, 0x5410, R193 ;  /* 0x00005410b9b93816 */ /* 0x000fc400000000c1 */
[----:B------:R-:W-:Y:S02]  /*2d50*/  @!P4 ISETP.NE.U32.AND P1, PT, RZ, c[0x0][0x218], PT ;  /* 0x00008600ff00ca0c */ /* 0x000fe40003f25070 */
[----:B------:R-:W-:Y:S02]  /*2d60*/  @P3 F2FP.BF16.PACK_AB R193, RZ, R246 ;  /* 0x000000f6ffc1323e */ /* 0x000fe400000010ff */
[----:B------:R-:W-:Y:S02]  /*2d70*/  ISETP.NE.U32.AND P0, PT, RZ, c[0x0][0x258], PT ;  /* 0x00009600ff007a0c */ /* 0x000fe40003f05070 */
[----:B------:R-:W-:Y:S02]  /*2d80*/  @!P4 ISETP.NE.AND.EX P2, PT, RZ, c[0x0][0x21c], PT, P2 ;  /* 0x00008700ff00ca0c */ /* 0x000fe40003f45320 */
[----:B------:R-:W-:Y:S02]  /*2d90*/  @P3 PRMT R186, R192, 0x7610, R186 ;  /* 0x00007610c0ba3816 */ /* 0x000fe400000000ba */
[----:B------:R-:W-:-:S02]  /*2da0*/  @!P4 ISETP.NE.AND.EX P1, PT, RZ, c[0x0][0x21c], PT, P1 ;  /* 0x00008700ff00ca0c */ /* 0x000fc40003f25310 */
[----:B------:R-:W-:Y:S02]  /*2db0*/  ISETP.NE.AND.EX P0, PT, RZ, c[0x0][0x25c], PT, P0 ;  /* 0x00009700ff007a0c */ /* 0x000fe40003f05300 */
[----:B------:R-:W-:Y:S02]  /*2dc0*/  @P3 PRMT R186, R186, 0x5410, R193 ;  /* 0x00005410baba3816 */ /* 0x000fe400000000c1 */
        /* <DEDUP_REMOVED lines=10> */
.L_x_5357:
[----:B------:R-:W-:Y:S05]  /*2e70*/  BSYNC B0 ;  /* 0x0000000000007941 */ /* 0x000fea0003800000 */
.L_x_5356:
[----:B------:R-:W-:Y:S01]  /*2e80*/  @P3 PRMT R192, RZ, 0x5410, R175 ;  /* 0x00005410ffc03816 */ /* 0x000fe200000000af */
[----:B------:R-:W-:Y:S01]  /*2e90*/  @P3 FMUL.FTZ R193, R250, c[0x0][0x1ec] ;  /* 0x00007b00fac13a20 */ /* 0x000fe20000410000 */
[----:B------:R-:W-:Y:S01]  /*2ea0*/  BSSY B0, `(.L_x_5358) ;  /* 0x000000c000007945 */ /* 0x000fe20003800000 */
[----:B------:R-:W-:Y:S02]  /*2eb0*/  @!P4 FSEL R246, R47, RZ, P1 ;  /* 0x000000ff2ff6c208 */ /* 0x000fe40000800000 */
[----:B------:R-:W-:Y:S01]  /*2ec0*/  @P3 FFMA.FTZ R166, R193, R192, R166 ;  /* 0x000000c0c1a63223 */ /* 0x000fe200000100a6 */
[----:B------:R-:W-:Y:S05]  /*2ed0*/  @!P4 BRA `(.L_x_5359) ;  /* 0x000000800000c947 */ /* 0x000fea0003800000 */
[----:B0-----:R-:W-:Y:S02]  /*2ee0*/  ISETP.NE.AND P2, PT, R247, RZ, PT ;  /* 0x000000fff700720c */ /* 0x001fe40003f45270 */
[----:B------:R-:W-:Y:S02]  /*2ef0*/  ISETP.NE.U32.AND P1, PT, RZ, c[0x0][0x218], PT ;  /* 0x00008600ff007a0c */ /* 0x000fe40003f25070 */
[----:B------:R-:W-:-:S02]  /*2f00*/  FSEL R192, R194, RZ, !P2 ;  /* 0x000000ffc2c07208 */ /* 0x000fc40005000000 */
[----:B------:R-:W-:-:S03]  /*2f10*/  ISETP.NE.AND.EX P1, PT, RZ, c[0x0][0x21c], PT, P1 ;  /* 0x00008700ff007a0c */ /* 0x000fc60003f25310 */
[----:B------:R-:W-:-:S04]  /*2f20*/  FFMA.FTZ R192, R232, R195, R192 ;  /* 0x000000c3e8c07223 */ /* 0x000fc800000100c0 */
[----:B------:R-:W-:-:S04]  /*2f30*/  FADD.FTZ R192, R231, -R192 ;  /* 0x800000c0e7c07221 */ /* 0x000fc80000010000 */
[----:B------:R-:W-:-:S04]  /*2f40*/  FMUL.FTZ R246, R196, R192 ;  /* 0x000000c0c4f67220 */ /* 0x000fc80000410000 */
[----:B------:R-:W-:Y:S02]  /*2f50*/  @P1 FADD.FTZ R246, R47, R246 ;  /* 0x000000f62ff61221 */ /* 0x000fe40000010000 */
.L_x_5359:
[----:B------:R-:W-:Y:S05]  /*2f60*/  BSYNC B0 ;  /* 0x0000000000007941 */ /* 0x000fea0003800000 */
.L_x_5358:
[----:B0-----:R-:W-:Y:S01]  /*2f70*/  @P3 FMUL.FTZ R247, R246, c[0x0][0x1ec] ;  /* 0x00007b00f6f73a20 */ /* 0x001fe20000410000 */
[----:B------:R0:W-:Y:S01]  /*2f80*/  STL [R1+0xb0], R0 ;  /* 0x0000b00001007387 */ /* 0x0001e20000100800 */
[----:B------:R-:W-:Y:S01]  /*2f90*/  @P3 FMUL.FTZ R193, R74, R193 ;  /* 0x000000c14ac13220 */ /* 0x000fe20000410000 */
[----:B------:R-:W-:Y:S01]  /*2fa0*/  ISETP.NE.U32.AND P1, PT, RZ, c[0x0][0x258], PT ;  /* 0x00009600ff007a0c */ /* 0x000fe20003f25070 */
[----:B------:R-:W-:-:S03]  /*2fb0*/  @P3 FMUL.FTZ R192, R75, R247 ;  /* 0x000000f74bc03220 */ /* 0x000fc60000410000 */
[----:B------:R-:W-:Y:S02]  /*2fc0*/  @P3 F2FP.BF16.PACK_AB R193, RZ, R193 ;  /* 0x000000c1ffc1323e */ /* 0x000fe400000010ff */
[----:B------:R-:W-:Y:S02]  /*2fd0*/  @P3 F2FP.BF16.PACK_AB R192, RZ, R192 ;  /* 0x000000c0ffc0323e */ /* 0x000fe400000010ff */
[----:B------:R-:W-:Y:S01]  /*2fe0*/  ISETP.NE.AND.EX P1, PT, RZ, c[0x0][0x25c], PT, P1 ;  /* 0x00009700ff007a0c */ /* 0x000fe20003f25310 */
[----:B------:R1:W-:Y:S01]  /*2ff0*/  @P3 STL [R1+0x4], R193 ;  /* 0x000004c101003387 */ /* 0x0003e20000100800 */
[----:B0-----:R-:W-:Y:S01]  /*3000*/  PRMT R0, R192, 0x7610, R0 ;  /* 0x00007610c0007816 */ /* 0x001fe20000000000 */
[----:B------:R-:W-:-:S04]  /*3010*/  @P0 IMAD.MOV.U32 R192, RZ, RZ, 0x20 ;  /* 0x00000020ffc00424 */ /* 0x000fc800078e00ff */
[----:B-1----:R-:W-:Y:S02]  /*3020*/  @P0 IMAD.WIDE.U32 R192, R234, R192, c[0x0][0x258] ;  /* 0x00009600eac00625 */ /* 0x002fe400078e00c0 */
[----:B------:R-:W2:Y:S01]  /*3030*/  LDL.LU.S16 R234, [R1+0x4] ;  /* 0x0000040001ea7983 */ /* 0x000ea20000300600 */
[----:B------:R-:W-:Y:S02]  /*3040*/  SEL R188, R188, R176, P1 ;  /* 0x000000b0bcbc7207 */ /* 0x000fe40000800000 */
[----:B------:R-:W-:Y:S02]  /*3050*/  SEL R189, R189, R177, P1 ;  /* 0x000000b1bdbd7207 */ /* 0x000fe40000800000 */
[----:B------:R-:W-:Y:S02]  /*3060*/  SEL R190, R190, R178, P1 ;  /* 0x000000b2bebe7207 */ /* 0x000fe40000800000 */
[----:B------:R-:W-:-:S05]  /*3070*/  SEL R191, R191, R179, P1 ;  /* 0x000000b3bfbf7207 */ /* 0x000fca0000800000 */
[----:B------:R0:W-:Y:S02]  /*3080*/  @P0 STG.E.128 [R192.64], R188 ;  /* 0x000000bcc0000986 */ /* 0x0001e4000c101d04 */
[----:B0-----:R-:W-:Y:S02]  /*3090*/  SEL R188, R252, R180, P1 ;  /* 0x000000b4fcbc7207 */ /* 0x001fe40000800000 */
[----:B------:R-:W-:Y:S02]  /*30a0*/  SEL R189, R251, R181, P1 ;  /* 0x000000b5fbbd7207 */ /* 0x000fe40000800000 */
[----:B------:R-:W-:Y:S02]  /*30b0*/  SEL R190, R250, R182, P1 ;  /* 0x000000b6fabe7207 */ /* 0x000fe40000800000 */
[----:B------:R-:W-:Y:S02]  /*30c0*/  SEL R191, R246, R183, P1 ;  /* 0x000000b7f6bf7207 */ /* 0x000fe40000800000 */
[----:B--2---:R-:W-:-:S03]  /*30d0*/  @P3 PRMT R187, R234, 0x7610, R187 ;  /* 0x00007610eabb3816 */ /* 0x004fc600000000bb */
[----:B------:R0:W-:Y:S01]  /*30e0*/  @P0 STG.E.128 [R192.64+0x10], R188 ;  /* 0x000010bcc0000986 */ /* 0x0001e2000c101d04 */
[----:B------:R-:W-:-:S03]  /*30f0*/  @P3 PRMT R187, R187, 0x5410, R0 ;  /* 0x00005410bbbb3816 */ /* 0x000fc60000000000 */
[----:B------:R1:W5:Y:S01]  /*3100*/  LDL.LU R0, [R1+0xb0] ;  /* 0x0000b00001007983 */ /* 0x0003620000300800 */
[----:B------:R-:W2:Y:S01]  /*3110*/  LDC.U8 R251, c[0x0][0x1f0] ;  /* 0x00007c00fffb7b82 */ /* 0x000ea20000000000 */
[C---:B------:R-:W-:Y:S02]  /*3120*/  IADD3 R246, R216.reuse, 0x80, RZ ;  /* 0x00000080d8f67810 */ /* 0x040fe40007ffe0ff */
[----:B0-----:R-:W-:Y:S02]  /*3130*/  @P3 MOV R188, 0x10 ;  /* 0x0000001000bc3802 */ /* 0x001fe40000000f00 */
[----:B------:R-:W-:Y:S02]  /*3140*/  @!P4 ISETP.NE.U32.AND P5, PT, RZ, c[0x0][0x218], PT ;  /* 0x00008600ff00ca0c */ /* 0x000fe40003fa5070 */
[----:B------:R-:W-:Y:S01]  /*3150*/  @P3 PRMT R190, RZ, 0x7610, R175 ;  /* 0x00007610ffbe3816 */ /* 0x000fe200000000af */
[----:B------:R-:W-:-:S05]  /*3160*/  @P3 IMAD.WIDE.U32 R188, R216, R188, c[0x0][0x248] ;  /* 0x00009200d8bc3625 */ /* 0x000fca00078e00bc */
[----:B------:R0:W-:Y:S01]  /*3170*/  @P3 STG.E.128 [R188.64], R184 ;  /* 0x000000b8bc003986 */ /* 0x0001e2000c101d04 */
[----:B------:R-:W-:Y:S01]  /*3180*/  @!P4 ISETP.NE.U32.AND P2, PT, RZ, c[0x0][0x218], PT ;  /* 0x00008600ff00ca0c */ /* 0x000fe20003f45070 */
[----:B------:R-:W-:Y:S01]  /*3190*/  BSSY B0, `(.L_x_5360) ;  /* 0x0000011000007945 */ /* 0x000fe20003800000 */
[----:B------:R-:W-:Y:S01]  /*31a0*/  @!P4 ISETP.NE.AND.EX P5, PT, RZ, c[0x0][0x21c], PT, P5 ;  /* 0x00008700ff00ca0c */ /* 0x000fe20003fa5350 */
[----:B------:R-:W-:Y:S01]  /*31b0*/  @P3 FFMA.FTZ R167, R247, R190, R167 ;  /* 0x000000bef7a73223 */ /* 0x000fe200000100a7 */
[----:B------:R-:W-:Y:S02]  /*31c0*/  @!P4 ISETP.NE.AND.EX P2, PT, RZ, c[0x0][0x21c], PT, P2 ;  /* 0x00008700ff00ca0c */ /* 0x000fe40003f45320 */
[----:B0-----:R-:W-:-:S05]  /*31d0*/  @P3 MOV R188, 0x10 ;  /* 0x0000001000bc3802 */ /* 0x001fca0000000f00 */
[----:B------:R-:W-:-:S05]  /*31e0*/  @P3 IMAD.WIDE.U32 R188, R246, R188, c[0x0][0x170] ;  /* 0x00005c00f6bc3625 */ /* 0x000fca00078e00bc */
[----:B------:R0:W5:Y:S02]  /*31f0*/  @P3 LDG.E.128 R172, [R188.64] ;  /* 0x00000004bcac3981 */ /* 0x000164000c1e1d00 */
[----:B0-----:R-:W-:Y:S01]  /*3200*/  @!P4 FSEL R188, R40, RZ, P5 ;  /* 0x000000ff28bcc208 */ /* 0x001fe20002800000 */
[----:B------:R-:W-:Y:S05]  /*3210*/  @!P4 BRA `(.L_x_5361) ;  /* 0x000000800000c947 */ /* 0x000fea0003800000 */
[----:B-12---:R-:W-:Y:S02]  /*3220*/  ISETP.NE.AND P6, PT, R251, RZ, PT ;  /* 0x000000fffb00720c */ /* 0x006fe40003fc5270 */
[----:B------:R-:W-:Y:S02]  /*3230*/  ISETP.NE.U32.AND P5, PT, RZ, c[0x0][0x218], PT ;  /* 0x00008600ff007a0c */ /* 0x000fe40003fa5070 */
[----:B------:R-:W-:Y:S02]  /*3240*/  FSEL R188, R194, RZ, !P6 ;  /* 0x000000ffc2bc7208 */ /* 0x000fe40007000000 */
[----:B------:R-:W-:-:S03]  /*3250*/  ISETP.NE.AND.EX P5, PT, RZ, c[0x0][0x21c], PT, P5 ;  /* 0x00008700ff007a0c */ /* 0x000fc60003fa5350 */
[----:B------:R-:W-:-:S04]  /*3260*/  FFMA.FTZ R188, R230, R195, R188 ;  /* 0x000000c3e6bc7223 */ /* 0x000fc800000100bc */
[----:B------:R-:W-:-:S04]  /*3270*/  FADD.FTZ R188, R229, -R188 ;  /* 0x800000bce5bc7221 */ /* 0x000fc80000010000 */
[----:B------:R-:W-:-:S04]  /*3280*/  FMUL.FTZ R188, R196, R188 ;  /* 0x000000bcc4bc7220 */ /* 0x000fc80000410000 */
[----:B------:R-:W-:Y:S02]  /*3290*/  @P5 FADD.FTZ R188, R40, R188 ;  /* 0x000000bc28bc5221 */ /* 0x000fe40000010000 */
.L_x_5361:
[----:B-12---:R-:W-:Y:S05]  /*32a0*/  BSYNC B0 ;  /* 0x0000000000007941 */ /* 0x006fea0003800000 */
.L_x_5360:
        /* <DEDUP_REMOVED lines=14> */
.L_x_5363:
[----:B------:R-:W-:Y:S05]  /*3390*/  BSYNC B0 ;  /* 0x0000000000007941 */ /* 0x000fea0003800000 */
.L_x_5362:
        /* <DEDUP_REMOVED lines=24> */
.L_x_5365:
[----:B------:R-:W-:Y:S05]  /*3520*/  BSYNC B0 ;  /* 0x0000000000007941 */ /* 0x000fea0003800000 */
.L_x_5364:
        /* <DEDUP_REMOVED lines=14> */
.L_x_5367:
[----:B------:R-:W-:Y:S05]  /*3610*/  BSYNC B0 ;  /* 0x0000000000007941 */ /* 0x000fea0003800000 */
.L_x_5366:
[----:B------:R-:W-:Y:S01]  /*3620*/  @P3 PRMT R250, RZ, 0x7610, R173 ;  /* 0x00007610fffa3816 */ /* 0x000fe200000000ad */
[----:B------:R-:W-:Y:S01]  /*3630*/  @P3 FMUL.FTZ R192, R191, c[0x0][0x1ec] ;  /* 0x00007b00bfc03a20 */ /* 0x000fe20000410000 */
[----:B------:R-:W2:Y:S01]  /*3640*/  LDL R252, [R1+0x1c] ;  /* 0x00001c0001fc7983 */ /* 0x000ea20000100800 */
[----:B------:R-:W-:Y:S02]  /*3650*/  @!P4 ISETP.NE.U32.AND P2, PT, RZ, c[0x0][0x218], PT ;  /* 0x00008600ff00ca0c */ /* 0x000fe40003f45070 */
[----:B------:R-:W-:Y:S02]  /*3660*/  @P3 FFMA.FTZ R163, R250, R192, R163 ;  /* 0x000000c0faa33223 */ /* 0x000fe400000100a3 */
[----:B------:R-:W3:Y:S01]  /*3670*/  LDL R250, [R1+0x18] ;  /* 0x0000180001fa7983 */ /* 0x000ee20000100800 */
[----:B------:R-:W-:Y:S01]  /*3680*/  @!P4 ISETP.NE.U32.AND P5, PT, RZ, c[0x0][0x218], PT ;  /* 0x00008600ff00ca0c */ /* 0x000fe20003fa5070 */
[----:B------:R-:W-:Y:S01]  /*3690*/  BSSY B0, `(.L_x_5368) ;  /* 0x0000012000007945 */ /* 0x000fe20003800000 */
[----:B------:R-:W-:-:S02]  /*36a0*/  @!P4 ISETP.NE.AND.EX P2, PT, RZ, c[0x0][0x21c], PT, P2 ;  /* 0x00008700ff00ca0c */ /* 0x000fc40003f45320 */
[----:B------:R-:W-:Y:S01]  /*36b0*/  @!P4 ISETP.NE.AND.EX P5, PT, RZ, c[0x0][0x21c], PT, P5 ;  /* 0x00008700ff00ca0c */ /* 0x000fe20003fa5350 */
[----:B--2---:R-:W-:-:S03]  /*36c0*/  @P3 FMUL.FTZ R192, R252, R192 ;  /* 0x000000c0fcc03220 */ /* 0x004fc60000410000 */
[----:B------:R-:W-:Y:S01]  /*36d0*/  @!P4 FSEL R252, R36, RZ, P5 ;  /* 0x000000ff24fcc208 */ /* 0x000fe20002800000 */
[----:B---3--:R-:W-:Y:S01]  /*36e0*/  @P3 FMUL.FTZ R193, R250, R193 ;  /* 0x000000c1fac13220 */ /* 0x008fe20000410000 */
[----:B------:R-:W-:-:S04]  /*36f0*/  @P3 F2FP.BF16.PACK_AB R192, RZ, R192 ;  /* 0x000000c0ffc0323e */ /* 0x000fc800000010ff */
[----:B------:R-:W-:-:S05]  /*3700*/  @P3 F2FP.BF16.PACK_AB R193, RZ, R193 ;  /* 0x000000c1ffc1323e */ /* 0x000fca00000010ff */
[----:B------:R0:W-:Y:S01]  /*3710*/  @P3 STL [R1+0x4], R193 ;  /* 0x000004c101003387 */ /* 0x0001e20000100800 */
[----:B------:R-:W-:Y:S05]  /*3720*/  @!P4 BRA `(.L_x_5369) ;  /* 0x000000800000c947 */ /* 0x000fea0003800000 */
[----:B------:R-:W-:Y:S02]  /*3730*/  ISETP.NE.AND P6, PT, R251, RZ, PT ;  /* 0x000000fffb00720c */ /* 0x000fe40003fc5270 */
[----:B------:R-:W-:Y:S02]  /*3740*/  ISETP.NE.U32.AND P5, PT, RZ, c[0x0][0x218], PT ;  /* 0x00008600ff007a0c */ /* 0x000fe40003fa5070 */
[----:B0-----:R-:W-:Y:S02]  /*3750*/  FSEL R193, R194, RZ, !P6 ;  /* 0x000000ffc2c17208 */ /* 0x001fe40007000000 */
[----:B------:R-:W-:-:S03]  /*3760*/  ISETP.NE.AND.EX P5, PT, RZ, c[0x0][0x21c], PT, P5 ;  /* 0x00008700ff007a0c */ /* 0x000fc60003fa5350 */
[----:B------:R-:W-:-:S04]  /*3770*/  FFMA.FTZ R193, R222, R195, R193 ;  /* 0x000000c3dec17223 */ /* 0x000fc800000100c1 */
[----:B------:R-:W-:-:S04]  /*3780*/  FADD.FTZ R193, R221, -R193 ;  /* 0x800000c1ddc17221 */ /* 0x000fc80000010000 */
[----:B------:R-:W-:-:S04]  /*3790*/  FMUL.FTZ R252, R196, R193 ;  /* 0x000000c1c4fc7220 */ /* 0x000fc80000410000 */
[----:B------:R-:W-:Y:S02]  /*37a0*/  @P5 FADD.FTZ R252, R36, R252 ;  /* 0x000000fc24fc5221 */ /* 0x000fe40000010000 */
.L_x_5369:
[----:B------:R-:W-:Y:S05]  /*37b0*/  BSYNC B0 ;  /* 0x0000000000007941 */ /* 0x000fea0003800000 */
.L_x_5368:
[----:B------:R-:W-:Y:S01]  /*37c0*/  @P3 PRMT R250, RZ, 0x5410, R174 ;  /* 0x00005410fffa3816 */ /* 0x000fe200000000ae */
[----:B0-----:R-:W-:Y:S01]  /*37d0*/  @P3 FMUL.FTZ R193, R252, c[0x0][0x1ec] ;  /* 0x00007b00fcc13a20 */ /* 0x001fe20000410000 */
[----:B------:R-:W-:Y:S01]  /*37e0*/  BSSY B0, `(.L_x_5370) ;  /* 0x000000d000007945 */ /* 0x000fe20003800000 */
[----:B------:R-:W-:Y:S02]  /*37f0*/  @!P4 FSEL R251, R37, RZ, P2 ;  /* 0x000000ff25fbc208 */ /* 0x000fe40001000000 */
[----:B------:R-:W-:Y:S01]  /*3800*/  @P3 FFMA.FTZ R156, R250, R193, R156 ;  /* 0x000000c1fa9c3223 */ /* 0x000fe2000001009c */
        /* <DEDUP_REMOVED lines=10> */
.L_x_5371:
[----:B------:R-:W-:Y:S05]  /*38b0*/  BSYNC B0 ;  /* 0x0000000000007941 */ /* 0x000fea0003800000 */
.L_x_5370:
[----:B------:R0:W-:Y:S01]  /*38c0*/  STL [R1+0xb0], R0 ;  /* 0x0000b00001007387 */ /* 0x0001e20000100800 */
[----:B------:R-:W-:Y:S01]  /*38d0*/  @P3 FMUL.FTZ R250, R251, c[0x0][0x1ec] ;  /* 0x00007b00fbfa3a20 */ /* 0x000fe20000410000 */
[----:B0-----:R-:W-:-:S05]  /*38e0*/  @P3 PRMT R0, RZ, 0x7610, R174 ;  /* 0x00007610ff003816 */ /* 0x001fca00000000ae */
[-C--:B------:R-:W-:Y:S02]  /*38f0*/  @P3 FFMA.FTZ R157, R0, R250.reuse, R157 ;  /* 0x000000fa009d3223 */ /* 0x080fe4000001009d */
[----:B------:R-:W-:Y:S01]  /*3900*/  @P3 FMUL.FTZ R250, R69, R250 ;  /* 0x000000fa45fa3220 */ /* 0x000fe20000410000 */
[----:B------:R-:W-:Y:S01]  /*3910*/  @!P4 ISETP.NE.U32.AND P2, PT, RZ, c[0x0][0x218], PT ;  /* 0x00008600ff00ca0c */ /* 0x000fe20003f45070 */
[----:B------:R-:W-:Y:S01]  /*3920*/  @P3 FMUL.FTZ R193, R68, R193 ;  /* 0x000000c144c13220 */ /* 0x000fe20000410000 */
[----:B------:R-:W-:Y:S01]  /*3930*/  @P3 PRMT R184, R247, 0x7610, R184 ;  /* 0x00007610f7b83816 */ /* 0x000fe200000000b8 */
[----:B------:R-:W-:Y:S01]  /*3940*/  BSSY B0, `(.L_x_5372) ;  /* 0x0000012000007945 */ /* 0x000fe20003800000 */
[----:B------:R-:W-:Y:S01]  /*3950*/  @P3 F2FP.BF16.PACK_AB R250, RZ, R250 ;  /* 0x000000fafffa323e */ /* 0x000fe200000010ff */
[----:B------:R0:W5:Y:S01]  /*3960*/  LDL.LU R0, [R1+0xb0] ;  /* 0x0000b00001007983 */ /* 0x0001620000300800 */
[----:B------:R-:W-:Y:S02]  /*3970*/  @!P4 ISETP.NE.AND.EX P2, PT, RZ, c[0x0][0x21c], PT, P2 ;  /* 0x00008700ff00ca0c */ /* 0x000fe40003f45320 */
[----:B------:R-:W-:Y:S01]  /*3980*/  @P3 F2FP.BF16.PACK_AB R193, RZ, R193 ;  /* 0x000000c1ffc1323e */ /* 0x000fe200000010ff */
[----:B------:R1:W-:Y:S01]  /*3990*/  @P3 STL [R1], R250 ;  /* 0x000000fa01003387 */ /* 0x0003e20000100800 */
[----:B------:R-:W-:-:S02]  /*39a0*/  @P3 PRMT R184, R184, 0x5410, R234 ;  /* 0x00005410b8b83816 */ /* 0x000fc400000000ea */
[----:B-1----:R-:W-:Y:S01]  /*39b0*/  @!P4 FSEL R250, R38, RZ, P2 ;  /* 0x000000ff26fac208 */ /* 0x002fe20001000000 */
        /* <DEDUP_REMOVED lines=10> */
.L_x_5373:
[----:B0-----:R-:W-:Y:S05]  /*3a60*/  BSYNC B0 ;  /* 0x0000000000007941 */ /* 0x001fea0003800000 */
.L_x_5372:
[----:B------:R-:W-:Y:S01]  /*3a70*/  @P3 PRMT R247, RZ, 0x5410, R175 ;  /* 0x00005410fff73816 */ /* 0x000fe200000000af */
[----:B------:R-:W-:-:S04]  /*3a80*/  @P3 FMUL.FTZ R234, R250, c[0x0][0x1ec] ;  /* 0x00007b00faea3a20 */ /* 0x000fc80000410000 */
[-C--:B------:R-:W-:Y:S02]  /*3a90*/  @P3 FFMA.FTZ R158, R247, R234.reuse, R158 ;  /* 0x000000eaf79e3223 */ /* 0x080fe4000001009e */
[----:B------:R-:W2:Y:S01]  /*3aa0*/  LDL.LU.S16 R247, [R1+0x4] ;  /* 0x0000040001f77983 */ /* 0x000ea20000300600 */
[----:B------:R-:W-:Y:S01]  /*3ab0*/  @P3 FMUL.FTZ R234, R70, R234 ;  /* 0x000000ea46ea3220 */ /* 0x000fe20000410000 */
[----:B------:R-:W-:Y:S01]  /*3ac0*/  @!P4 ISETP.NE.U32.AND P2, PT, RZ, c[0x0][0x218], PT ;  /* 0x00008600ff00ca0c */ /* 0x000fe20003f45070 */
[----:B------:R-:W-:Y:S01]  /*3ad0*/  BSSY B0, `(.L_x_5374) ;  /* 0x0000012000007945 */ /* 0x000fe20003800000 */
[----:B------:R-:W-:Y:S02]  /*3ae0*/  @P3 PRMT R186, R193, 0x7610, R186 ;  /* 0x00007610c1ba3816 */ /* 0x000fe400000000ba */
[----:B------:R-:W-:Y:S02]  /*3af0*/  @P3 F2FP.BF16.PACK_AB R234, RZ, R234 ;  /* 0x000000eaffea323e */ /* 0x000fe400000010ff */
[----:B------:R-:W-:-:S03]  /*3b00*/  @!P4 ISETP.NE.AND.EX P2, PT, RZ, c[0x0][0x21c], PT, P2 ;  /* 0x00008700ff00ca0c */ /* 0x000fc60003f45320 */
[----:B------:R0:W-:Y:S01]  /*3b10*/  @P3 STL [R1+0x8], R234 ;  /* 0x000008ea01003387 */ /* 0x0001e20000100800 */
[----:B--2---:R-:W-:Y:S02]  /*3b20*/  @P3 PRMT R185, R247, 0x7610, R185 ;  /* 0x00007610f7b93816 */ /* 0x004fe400000000b9 */
[----:B------:R-:W-:Y:S02]  /*3b30*/  @!P4 FSEL R247, R39, RZ, P2 ;  /* 0x000000ff27f7c208 */ /* 0x000fe40001000000 */
[----:B------:R-:W-:Y:S01]  /*3b40*/  @P3 PRMT R185, R185, 0x5410, R192 ;  /* 0x00005410b9b93816 */ /* 0x000fe200000000c0 */
        /* <DEDUP_REMOVED lines=10> */
.L_x_5375:
[----:B0-----:R-:W-:Y:S05]  /*3bf0*/  BSYNC B0 ;  /* 0x0000000000007941 */ /* 0x001fea0003800000 */
.L_x_5374:
[----:B------:R-:W2:Y:S01]  /*3c00*/  LDL.LU.S16 R193, [R1] ;  /* 0x0000000001c17983 */ /* 0x000ea20000300600 */
[----:B------:R-:W-:-:S03]  /*3c10*/  @P3 FMUL.FTZ R234, R247, c[0x0][0x1ec] ;  /* 0x00007b00f7ea3a20 */ /* 0x000fc60000410000 */
[----:B-----5:R0:W-:Y:S01]  /*3c20*/  STL [R1+0xb0], R0 ;  /* 0x0000b00001007387 */ /* 0x0201e20000100800 */
[----:B------:R-:W-:-:S05]  /*3c30*/  @P3 FMUL.FTZ R192, R71, R234 ;  /* 0x000000ea47c03220 */ /* 0x000fca0000410000 */
[----:B------:R-:W-:-:S04]  /*3c40*/  @P3 F2FP.BF16.PACK_AB R192, RZ, R192 ;  /* 0x000000c0ffc0323e */ /* 0x000fc800000010ff */
[----:B0-----:R-:W-:Y:S02]  /*3c50*/  PRMT R0, R192, 0x7610, R0 ;  /* 0x00007610c0007816 */ /* 0x001fe40000000000 */
[----:B------:R-:W-:Y:S02]  /*3c60*/  @P0 MOV R192, 0x20 ;  /* 0x0000002000c00802 */ /* 0x000fe40000000f00 */
[----:B--2---:R-:W-:-:S03]  /*3c70*/  @P3 PRMT R186, R186, 0x5410, R193 ;  /* 0x00005410baba3816 */ /* 0x004fc600000000c1 */
[----:B------:R-:W-:Y:S02]  /*3c80*/  @P0 IMAD.WIDE.U32 R192, R220, R192, c[0x0][0x258] ;  /* 0x00009600dcc00625 */ /* 0x000fe400078e00c0 */
        /* <DEDUP_REMOVED lines=15> */
[----:B0-----:R-:W-:-:S05]  /*3d80*/  @P3 MOV R188, 0x10 ;  /* 0x0000001000bc3802 */ /* 0x001fca0000000f00 */
[----:B------:R-:W-:Y:S01]  /*3d90*/  @P3 IMAD.WIDE.U32 R188, R188, R246, c[0x0][0x248] ;  /* 0x00009200bcbc3625 */ /* 0x000fe200078e00f6 */
[----:B------:R-:W-:-:S04]  /*3da0*/  IADD3 R246, R216, 0x100, RZ ;  /* 0x00000100d8f67810 */ /* 0x000fc80007ffe0ff */
[----:B------:R0:W-:Y:S01]  /*3db0*/  @P3 STG.E.128 [R188.64], R184 ;  /* 0x000000b8bc003986 */ /* 0x0001e2000c101d04 */
[----:B------:R-:W-:Y:S02]  /*3dc0*/  @!P4 ISETP.NE.U32.AND P5, PT, RZ, c[0x0][0x218], PT ;  /* 0x00008600ff00ca0c */ /* 0x000fe40003fa5070 */
[----:B------:R-:W-:Y:S01]  /*3dd0*/  @P3 PRMT R190, RZ, 0x7610, R175 ;  /* 0x00007610ffbe3816 */ /* 0x000fe200000000af */
[----:B------:R-:W-:Y:S01]  /*3de0*/  BSSY B0, `(.L_x_5376) ;  /* 0x0000011000007945 */ /* 0x000fe20003800000 */
[----:B------:R-:W-:Y:S02]  /*3df0*/  @!P4 ISETP.NE.AND.EX P5, PT, RZ, c[0x0][0x21c], PT, P5 ;  /* 0x00008700ff00ca0c */ /* 0x000fe40003fa5350 */
[----:B------:R-:W-:Y:S02]  /*3e00*/  @!P4 ISETP.NE.U32.AND P2, PT, RZ, c[0x0][0x218], PT ;  /* 0x00008600ff00ca0c */ /* 0x000fe40003f45070 */
[----:B0-----:R-:W-:-:S05]  /*3e10*/  @P3 MOV R188, 0x10 ;  /* 0x0000001000bc3802 */ /* 0x001fca0000000f00 */
[----:B------:R-:W-:-:S04]  /*3e20*/  @P3 IMAD.WIDE.U32 R188, R246, R188, c[0x0][0x170] ;  /* 0x00005c00f6bc3625 */ /* 0x000fc800078e00bc */
[----:B------:R-:W-:Y:S01]  /*3e30*/  @P3 FFMA.FTZ R159, R190, R234, R159 ;  /* 0x000000eabe9f3223 */ /* 0x000fe2000001009f */
        /* <DEDUP_REMOVED lines=11> */
.L_x_5377:
[----:B-12---:R-:W-:Y:S05]  /*3ef0*/  BSYNC B0 ;  /* 0x0000000000007941 */ /* 0x006fea0003800000 */
.L_x_5376:
[----:B-----5:R-:W-:Y:S01]  /*3f00*/  @P3 PRMT R189, RZ, 0x5410, R172 ;  /* 0x00005410ffbd3816 */ /* 0x020fe200000000ac */
[----:B------:R-:W-:Y:S01]  /*3f10*/  @P3 FMUL.FTZ R192, R188, c[0x0][0x1ec] ;  /* 0x00007b00bcc03a20 */ /* 0x000fe20000410000 */
[----:B------:R-:W-:Y:S01]  /*3f20*/  @!P4 ISETP.NE.AND.EX P2, PT, RZ, c[0x0][0x21c], PT, P2 ;  /* 0x00008700ff00ca0c */ /* 0x000fe20003f45320 */
[----:B------:R-:W-:Y:S01]  /*3f30*/  BSSY B0, `(.L_x_5378) ;  /* 0x000000d000007945 */ /* 0x000fe20003800000 */
[----:B------:R-:W-:Y:S01]  /*3f40*/  @!P4 ISETP.NE.U32.AND P5, PT, RZ, c[0x0][0x218], PT ;  /* 0x00008600ff00ca0c */ /* 0x000fe20003fa5070 */
        /* <DEDUP_REMOVED lines=11> */
.L_x_5379:
[----:B------:R-:W-:Y:S05]  /*4000*/  BSYNC B0 ;  /* 0x0000000000007941 */ /* 0x000fea0003800000 */
.L_x_5378:
[----:B------:R-:W-:Y:S01]  /*4010*/  @P3 PRMT R190, RZ, 0x7610, R172 ;  /* 0x00007610ffbe3816 */ /* 0x000fe200000000ac */
        /* <DEDUP_REMOVED lines=15> */
.L_x_5381:
[----:B------:R-:W-:Y:S05]  /*4110*/  BSYNC B0 ;  /* 0x0000000000007941 */ /* 0x000fea0003800000 */
.L_x_5380:
[----:B------:R-:W-:Y:S01]  /*4120*/  @P3 FMUL.FTZ R192, R64, R192 ;  /* 0x000000c040c03220 */ /* 0x000fe20000410000 */
[----:B------:R-:W-:Y:S01]  /*4130*/  @!P4 ISETP.NE.AND.EX P2, PT, RZ, c[0x0][0x21c], PT, P2 ;  /* 0x00008700ff00ca0c */ /* 0x000fe20003f45320 */
[----:B------:R-:W-:Y:S01]  /*4140*/  @P3 FMUL.FTZ R191, R65, R191 ;  /* 0x000000bf41bf3220 */ /* 0x000fe20000410000 */
[----:B------:R-:W-:Y:S01]  /*4150*/  BSSY B0, `(.L_x_5382) ;  /* 0x000000e000007945 */ /* 0x000fe20003800000 */
[----:B------:R-:W-:Y:S02]  /*4160*/  @!P4 ISETP.NE.U32.AND P5, PT, RZ, c[0x0][0x218], PT ;  /* 0x00008600ff00ca0c */ /* 0x000fe40003fa5070 */
[----:B------:R-:W-:Y:S02]  /*4170*/  @P3 F2FP.BF16.PACK_AB R250, RZ, R192 ;  /* 0x000000c0fffa323e */ /* 0x000fe400000010ff */
[----:B------:R-:W-:Y:S02]  /*4180*/  @P3 F2FP.BF16.PACK_AB R192, RZ, R191 ;  /* 0x000000bfffc0323e */ /* 0x000fe400000010ff */
[----:B------:R-:W-:Y:S01]  /*4190*/  @!P4 FSEL R191, R35, RZ, P2 ;  /* 0x000000ff23bfc208 */ /* 0x000fe20001000000 */
        /* <DEDUP_REMOVED lines=9> */
.L_x_5383:
[----:B------:R-:W-:Y:S05]  /*4230*/  BSYNC B0 ;  /* 0x0000000000007941 */ /* 0x000fea0003800000 */
.L_x_5382:
[--C-:B------:R-:W-:Y:S01]  /*4240*/  @P3 PRMT R193, RZ, 0x5410, R173.reuse ;  /* 0x00005410ffc13816 */ /* 0x100fe200000000ad */
[----:B------:R-:W-:Y:S01]  /*4250*/  @P3 FMUL.FTZ R247, R190, c[0x0][0x1ec] ;  /* 0x00007b00bef73a20 */ /* 0x000fe20000410000 */
[----:B------:R-:W-:Y:S01]  /*4260*/  @!P4 ISETP.NE.U32.AND P2, PT, RZ, c[0x0][0x218], PT ;  /* 0x00008600ff00ca0c */ /* 0x000fe20003f45070 */
[----:B------:R-:W-:Y:S01]  /*4270*/  BSSY B0, `(.L_x_5384) ;  /* 0x0000011000007945 */ /* 0x000fe20003800000 */
[----:B------:R-:W-:Y:S01]  /*4280*/  @P3 PRMT R220, RZ, 0x7610, R173 ;  /* 0x00007610ffdc3816 */ /* 0x000fe200000000ad */
[----:B------:R-:W-:Y:S01]  /*4290*/  @P3 FFMA.FTZ R154, R193, R247, R154 ;  /* 0x000000f7c19a3223 */ /* 0x000fe2000001009a */
[----:B------:R-:W-:Y:S01]  /*42a0*/  @!P4 ISETP.NE.AND.EX P2, PT, RZ, c[0x0][0x21c], PT, P2 ;  /* 0x00008700ff00ca0c */ /* 0x000fe20003f45320 */
[----:B------:R-:W-:Y:S01]  /*42b0*/  @P3 FMUL.FTZ R193, R191, c[0x0][0x1ec] ;  /* 0x00007b00bfc13a20 */ /* 0x000fe20000410000 */
[----:B------:R-:W-:Y:S02]  /*42c0*/  @!P4 ISETP.NE.AND.EX P5, PT, RZ, c[0x0][0x21c], PT, P5 ;  /* 0x00008700ff00ca0c */ /* 0x000fe40003fa5350 */
[----:B------:R-:W-:Y:S01]  /*42d0*/  @!P4 FSEL R252, R28, RZ, P2 ;  /* 0x000000ff1cfcc208 */ /* 0x000fe20001000000 */
[----:B------:R-:W-:Y:S01]  /*42e0*/  @P3 FFMA.FTZ R155, R220, R193, R155 ;  /* 0x000000c1dc9b3223 */ /* 0x000fe2000001009b */
        /* <DEDUP_REMOVED lines=9> */
.L_x_5385:
[----:B------:R-:W-:Y:S05]  /*4380*/  BSYNC B0 ;  /* 0x0000000000007941 */ /* 0x000fea0003800000 */
.L_x_5384:
[----:B------:R-:W-:Y:S01]  /*4390*/  @P3 PRMT R220, RZ, 0x5410, R174 ;  /* 0x00005410ffdc3816 */ /* 0x000fe200000000ae */
[----:B------:R-:W-:Y:S01]  /*43a0*/  @P3 FMUL.FTZ R234, R252, c[0x0][0x1ec] ;  /* 0x00007b00fcea3a20 */ /* 0x000fe20000410000 */
        /* <DEDUP_REMOVED lines=13> */
.L_x_5387:
[----:B------:R-:W-:Y:S05]  /*4480*/  BSYNC B0 ;  /* 0x0000000000007941 */ /* 0x000fea0003800000 */
.L_x_5386:
[----:B------:R0:W-:Y:S01]  /*4490*/  STL [R1+0xb4], R2 ;  /* 0x0000b40201007387 */ /* 0x0001e20000100800 */
[----:B------:R-:W-:Y:S02]  /*44a0*/  @P3 FMUL.FTZ R220, R251, c[0x0][0x1ec] ;  /* 0x00007b00fbdc3a20 */ /* 0x000fe40000410000 */
[----:B------:R-:W-:Y:S01]  /*44b0*/  @P3 FMUL.FTZ R234, R60, R234 ;  /* 0x000000ea3cea3220 */ /* 0x000fe20000410000 */
[----:B------:R1:W-:Y:S01]  /*44c0*/  STL [R1+0xb0], R0 ;  /* 0x0000b00001007387 */ /* 0x0003e20000100800 */
[----:B0-----:R-:W-:Y:S01]  /*44d0*/  @P3 PRMT R2, RZ, 0x7610, R174 ;  /* 0x00007610ff023816 */ /* 0x001fe200000000ae */
[----:B-1----:R-:W-:-:S04]  /*44e0*/  @P3 FMUL.FTZ R0, R67, R193 ;  /* 0x000000c143003220 */ /* 0x002fc80000410000 */
[-C--:B------:R-:W-:Y:S02]  /*44f0*/  @P3 FFMA.FTZ R149, R2, R220.reuse, R149 ;  /* 0x000000dc02953223 */ /* 0x080fe40000010095 */
[----:B------:R-:W-:Y:S02]  /*4500*/  @P3 FMUL.FTZ R2, R66, R247 ;  /* 0x000000f742023220 */ /* 0x000fe40000410000 */
[----:B------:R-:W-:Y:S01]  /*4510*/  @P3 FMUL.FTZ R247, R61, R220 ;  /* 0x000000dc3df73220 */ /* 0x000fe20000410000 */
[----:B------:R-:W-:Y:S02]  /*4520*/  @P3 F2FP.BF16.PACK_AB R220, RZ, R0 ;  /* 0x00000000ffdc323e */ /* 0x000fe400000010ff */
[----:B------:R-:W-:Y:S02]  /*4530*/  @P3 F2FP.BF16.PACK_AB R193, RZ, R2 ;  /* 0x00000002ffc1323e */ /* 0x000fe400000010ff */
[----:B------:R0:W5:Y:S04]  /*4540*/  LDL.LU R2, [R1+0xb4] ;  /* 0x0000b40001027983 */ /* 0x0001680000300800 */
[----:B------:R0:W5:Y:S01]  /*4550*/  LDL.LU R0, [R1+0xb0] ;  /* 0x0000b00001007983 */ /* 0x0001620000300800 */
[----:B------:R-:W-:Y:S01]  /*4560*/  @P3 PRMT R185, R193, 0x7610, R185 ;  /* 0x00007610c1b93816 */ /* 0x000fe200000000b9 */
[----:B------:R-:W-:Y:S01]  /*4570*/  BSSY B0, `(.L_x_5388) ;  /* 0x0000017000007945 */ /* 0x000fe20003800000 */
[----:B------:R-:W1:Y:S01]  /*4580*/  LDC.U8 R193, c[0x0][0x1f0] ;  /* 0x00007c00ffc17b82 */ /* 0x000e620000000000 */
[----:B------:R-:W-:-:S02]  /*4590*/  @P3 F2FP.BF16.PACK_AB R234, RZ, R234 ;  /* 0x000000eaffea323e */ /* 0x000fc400000010ff */
[----:B------:R-:W-:Y:S02]  /*45a0*/  @!P4 ISETP.NE.U32.AND P5, PT, RZ, c[0x0][0x218], PT ;  /* 0x00008600ff00ca0c */ /* 0x000fe40003fa5070 */
[----:B------:R-:W-:Y:S02]  /*45b0*/  @P3 F2FP.BF16.PACK_AB R247, RZ, R247 ;  /* 0x000000f7fff7323e */ /* 0x000fe400000010ff */
[----:B------:R-:W-:Y:S02]  /*45c0*/  @P3 PRMT R184, R250, 0x7610, R184 ;  /* 0x00007610fab83816 */ /* 0x000fe400000000b8 */
[----:B------:R-:W-:Y:S02]  /*45d0*/  @!P4 ISETP.NE.U32.AND P2, PT, RZ, c[0x0][0x218], PT ;  /* 0x00008600ff00ca0c */ /* 0x000fe40003f45070 */
[----:B------:R-:W-:Y:S02]  /*45e0*/  @!P4 ISETP.NE.AND.EX P5, PT, RZ, c[0x0][0x21c], PT, P5 ;  /* 0x00008700ff00ca0c */ /* 0x000fe40003fa5350 */
[----:B------:R-:W-:-:S02]  /*45f0*/  @P3 PRMT R186, R234, 0x7610, R186 ;  /* 0x00007610eaba3816 */ /* 0x000fc400000000ba */
[----:B------:R-:W-:Y:S02]  /*4600*/  @P3 PRMT R184, R184, 0x5410, R192 ;  /* 0x00005410b8b83816 */ /* 0x000fe400000000c0 */
[----:B------:R-:W-:Y:S02]  /*4610*/  @P3 PRMT R185, R185, 0x5410, R220 ;  /* 0x00005410b9b93816 */ /* 0x000fe400000000dc */
[----:B------:R-:W-:Y:S02]  /*4620*/  @!P4 ISETP.NE.AND.EX P2, PT, RZ, c[0x0][0x21c], PT, P2 ;  /* 0x00008700ff00ca0c */ /* 0x000fe40003f45320 */
[----:B------:R-:W-:Y:S02]  /*4630*/  @P3 PRMT R186, R186, 0x5410, R247 ;  /* 0x00005410baba3816 */ /* 0x000fe400000000f7 */
[----:B------:R-:W-:Y:S01]  /*4640*/  @!P4 FSEL R250, R30, RZ, P5 ;  /* 0x000000ff1efac208 */ /* 0x000fe20002800000 */
[----:B------:R-:W-:Y:S05]  /*4650*/  @!P4 BRA `(.L_x_5389) ;  /* 0x000000800000c947 */ /* 0x000fea0003800000 */
[----:B01----:R-:W-:Y:S02]  /*4660*/  ISETP.NE.AND P6, PT, R193, RZ, PT ;  /* 0x000000ffc100720c */ /* 0x003fe40003fc5270 */
[----:B------:R-:W-:-:S02]  /*4670*/  ISETP.NE.U32.AND P5, PT, RZ, c[0x0][0x218], PT ;  /* 0x00008600ff007a0c */ /* 0x000fc40003fa5070 */
[----:B------:R-:W-:Y:S02]  /*4680*/  FSEL R192, R194, RZ, !P6 ;  /* 0x000000ffc2c07208 */ /* 0x000fe40007000000 */
[----:B------:R-:W-:-:S03]  /*4690*/  ISETP.NE.AND.EX P5, PT, RZ, c[0x0][0x21c], PT, P5 ;  /* 0x00008700ff007a0c */ /* 0x000fc60003fa5350 */
[----:B------:R-:W-:-:S04]  /*46a0*/  FFMA.FTZ R192, R11, R195, R192 ;  /* 0x000000c30bc07223 */ /* 0x000fc800000100c0 */
[----:B------:R-:W-:-:S04]  /*46b0*/  FADD.FTZ R192, R205, -R192 ;  /* 0x800000c0cdc07221 */ /* 0x000fc80000010000 */
[----:B------:R-:W-:-:S04]  /*46c0*/  FMUL.FTZ R250, R196, R192 ;  /* 0x000000c0c4fa7220 */ /* 0x000fc80000410000 */
[----:B------:R-:W-:Y:S02]  /*46d0*/  @P5 FADD.FTZ R250, R30, R250 ;  /* 0x000000fa1efa5221 */ /* 0x000fe40000010000 */
.L_x_5389:
[----:B01----:R-:W-:Y:S05]  /*46e0*/  BSYNC B0 ;  /* 0x0000000000007941 */ /* 0x003fea0003800000 */
.L_x_5388:
[----:B------:R-:W-:Y:S01]  /*46f0*/  BSSY B0, `(.L_x_5390) ;  /* 0x000000b000007945 */ /* 0x000fe20003800000 */
        /* <DEDUP_REMOVED lines=10> */
.L_x_5391:
[----:B------:R-:W-:Y:S05]  /*47a0*/  BSYNC B0 ;  /* 0x0000000000007941 */ /* 0x000fea0003800000 */
.L_x_5390:
[----:B------:R-:W-:Y:S01]  /*47b0*/  @P3 FMUL.FTZ R220, R247, c[0x0][0x1ec] ;  /* 0x00007b00f7dc3a20 */ /* 0x000fe20000410000 */
[----:B-----5:R-:W-:Y:S01]  /*47c0*/  STL [R1+0xb4], R2 ;  /* 0x0000b40201007387 */ /* 0x020fe20000100800 */
[----:B------:R-:W-:Y:S02]  /*47d0*/  @P3 FMUL.FTZ R234, R250, c[0x0][0x1ec] ;  /* 0x00007b00faea3a20 */ /* 0x000fe40000410000 */
[----:B------:R-:W-:Y:S01]  /*47e0*/  @P3 FMUL.FTZ R192, R63, R220 ;  /* 0x000000dc3fc03220 */ /* 0x000fe20000410000 */
[----:B------:R0:W-:Y:S01]  /*47f0*/  STL [R1+0xb0], R0 ;  /* 0x0000b00001007387 */ /* 0x0001e20000100800 */
[----:B------:R-:W-:-:S03]  /*4800*/  @P3 FMUL.FTZ R193, R62, R234 ;  /* 0x000000ea3ec13220 */ /* 0x000fc60000410000 */
[----:B------:R-:W-:Y:S02]  /*4810*/  @P3 F2FP.BF16.PACK_AB R192, RZ, R192 ;  /* 0x000000c0ffc0323e */ /* 0x000fe400000010ff */
[----:B------:R-:W-:Y:S02]  /*4820*/  @P3 F2FP.BF16.PACK_AB R193, RZ, R193 ;  /* 0x000000c1ffc1323e */ /* 0x000fe400000010ff */
[----:B0-----:R-:W-:Y:S02]  /*4830*/  PRMT R0, R192, 0x7610, R0 ;  /* 0x00007610c0007816 */ /* 0x001fe40000000000 */
[----:B------:R-:W-:Y:S02]  /*4840*/  @P0 MOV R192, 0x20 ;  /* 0x0000002000c00802 */ /* 0x000fe40000000f00 */
[----:B------:R-:W-:Y:S02]  /*4850*/  PRMT R2, R193, 0x7610, R2 ;  /* 0x00007610c1027816 */ /* 0x000fe40000000002 */
[----:B------:R-:W-:Y:S01]  /*4860*/  SEL R188, R188, R176, P1 ;  /* 0x000000b0bcbc7207 */ /* 0x000fe20000800000 */
[----:B------:R-:W-:Y:S01]  /*4870*/  @P0 IMAD.WIDE.U32 R192, R248, R192, c[0x0][0x258] ;  /* 0x00009600f8c00625 */ /* 0x000fe200078e00c0 */
[----:B------:R-:W-:-:S02]  /*4880*/  SEL R189, R189, R177, P1 ;  /* 0x000000b1bdbd7207 */ /* 0x000fc40000800000 */
[----:B------:R-:W-:Y:S02]  /*4890*/  SEL R190, R190, R178, P1 ;  /* 0x000000b2bebe7207 */ /* 0x000fe40000800000 */
[----:B------:R-:W-:Y:S02]  /*48a0*/  SEL R191, R191, R179, P1 ;  /* 0x000000b3bfbf7207 */ /* 0x000fe40000800000 */
[----:B------:R-:W-:Y:S02]  /*48b0*/  PRMT R248, R2, 0x7610, R248 ;  /* 0x0000761002f87816 */ /* 0x000fe400000000f8 */
[----:B------:R0:W5:Y:S02]  /*48c0*/  LDL.LU R2, [R1+0xb4] ;  /* 0x0000b40001027983 */ /* 0x0001640000300800 */
[----:B------:R-:W-:Y:S02]  /*48d0*/  @P3 PRMT R187, R248, 0x7610, R187 ;  /* 0x00007610f8bb3816 */ /* 0x000fe400000000bb */
[----:B------:R1:W-:Y:S02]  /*48e0*/  @P0 STG.E.128 [R192.64], R188 ;  /* 0x000000bcc0000986 */ /* 0x0003e4000c101d04 */
[----:B------:R-:W-:-:S02]  /*48f0*/  @P3 PRMT R187, R187, 0x5410, R0 ;  /* 0x00005410bbbb3816 */ /* 0x000fc40000000000 */
[----:B------:R0:W5:Y:S01]  /*4900*/  LDL.LU R0, [R1+0xb0] ;  /* 0x0000b00001007983 */ /* 0x0001620000300800 */
[----:B-1----:R-:W-:Y:S02]  /*4910*/  SEL R188, R252, R180, P1 ;  /* 0x000000b4fcbc7207 */ /* 0x002fe40000800000 */
[----:B------:R-:W-:Y:S02]  /*4920*/  SEL R189, R251, R181, P1 ;  /* 0x000000b5fbbd7207 */ /* 0x000fe40000800000 */
[----:B------:R-:W-:Y:S02]  /*4930*/  SEL R190, R250, R182, P1 ;  /* 0x000000b6fabe7207 */ /* 0x000fe40000800000 */
[----:B------:R-:W-:-:S05]  /*4940*/  SEL R191, R247, R183, P1 ;  /* 0x000000b7f7bf7207 */ /* 0x000fca0000800000 */
[----:B------:R1:W-:Y:S02]  /*4950*/  @P0 STG.E.128 [R192.64+0x10], R188 ;  /* 0x000010bcc0000986 */ /* 0x0003e4000c101d04 */
[----:B-1----:R-:W-:-:S04]  /*4960*/  @P3 IMAD.MOV.U32 R188, RZ, RZ, 0x10 ;  /* 0x00000010ffbc3424 */ /* 0x002fc800078e00ff */
[----:B------:R-:W-:-:S05]  /*4970*/  @P3 IMAD.WIDE.U32 R188, R188, R246, c[0x0][0x248] ;  /* 0x00009200bcbc3625 */ /* 0x000fca00078e00f6 */
[----:B------:R1:W-:Y:S01]  /*4980*/  @P3 STG.E.128 [R188.64], R184 ;  /* 0x000000b8bc003986 */ /* 0x0003e2000c101d04 */
[----:B------:R-:W-:Y:S02]  /*4990*/  IADD3 R190, R216, 0x180, RZ ;  /* 0x00000180d8be7810 */ /* 0x000fe40007ffe0ff */
[--C-:B------:R-:W-:Y:S02]  /*49a0*/  @P3 PRMT R191, RZ, 0x7610, R175.reuse ;  /* 0x00007610ffbf3816 */ /* 0x100fe400000000af */
[----:B-1----:R-:W-:-:S05]  /*49b0*/  @P3 PRMT R188, RZ, 0x5410, R175 ;  /* 0x00005410ffbc3816 */ /* 0x002fca00000000af */
[----:B------:R-:W-:Y:S01]  /*49c0*/  @P3 FFMA.FTZ R150, R188, R234, R150 ;  /* 0x000000eabc963223 */ /* 0x000fe20000010096 */
[----:B------:R-:W-:-:S05]  /*49d0*/  @P3 MOV R188, 0x10 ;  /* 0x0000001000bc3802 */ /* 0x000fca0000000f00 */
[----:B------:R-:W-:-:S05]  /*49e0*/  @P3 IMAD.WIDE.U32 R188, R190, R188, c[0x0][0x170] ;  /* 0x00005c00bebc3625 */ /* 0x000fca00078e00bc */
[----:B------:R0:W5:Y:S01]  /*49f0*/  @P3 LDG.E.128 R172, [R188.64] ;  /* 0x00000004bcac3981 */ /* 0x000162000c1e1d00 */
[----:B------:R-:W1:Y:S01]  /*4a00*/  LDC.U8 R252, c[0x0][0x1f0] ;  /* 0x00007c00fffc7b82 */ /* 0x000e620000000000 */
[----:B------:R-:W-:Y:S01]  /*4a10*/  @!P4 ISETP.NE.U32.AND P5, PT, RZ, c[0x0][0x218], PT ;  /* 0x00008600ff00ca0c */ /* 0x000fe20003fa5070 */
[----:B------:R-:W-:Y:S03]  /*4a20*/  BSSY B0, `(.L_x_5392) ;  /* 0x000000e000007945 */ /* 0x000fe60003800000 */
[----:B------:R-:W-:Y:S01]  /*4a30*/  @!P4 ISETP.NE.AND.EX P5, PT, RZ, c[0x0][0x21c], PT, P5 ;  /* 0x00008700ff00ca0c */ /* 0x000fe20003fa5350 */
[----:B------:R-:W-:Y:S01]  /*4a40*/  @P3 FFMA.FTZ R151, R191, R220, R151 ;  /* 0x000000dcbf973223 */ /* 0x000fe20000010097 */
[----:B------:R-:W-:Y:S02]  /*4a50*/  @!P4 ISETP.NE.U32.AND P2, PT, RZ, c[0x0][0x218], PT ;  /* 0x00008600ff00ca0c */ /* 0x000fe40003f45070 */
        /* <DEDUP_REMOVED lines=10> */
.L_x_5393:
[----:B0-----:R-:W-:Y:S05]  /*4b00*/  BSYNC B0 ;  /* 0x0000000000007941 */ /* 0x001fea0003800000 */
.L_x_5392:
        /* <DEDUP_REMOVED lines=8> */
[----:B-1----:R-:W-:Y:S02]  /*4b90*/  ISETP.NE.AND P6, PT, R252, RZ, PT ;  /* 0x000000fffc00720c */ /* 0x002fe40003fc5270 */
[----:B------:R-:W-:Y:S02]  /*4ba0*/  ISETP.NE.U32.AND P2, PT, RZ, c[0x0][0x218], PT ;  /* 0x00008600ff007a0c */ /* 0x000fe40003f45070 */
[----:B------:R-:W-:-:S02]  /*4bb0*/  FSEL R189, R194, RZ, !P6 ;  /* 0x000000ffc2bd7208 */ /* 0x000fc40007000000 */
[----:B------:R-:W-:-:S03]  /*4bc0*/  ISETP.NE.AND.EX P2, PT, RZ, c[0x0][0x21c], PT, P2 ;  /* 0x00008700ff007a0c */ /* 0x000fc60003f45320 */
[----:B------:R-:W-:-:S04]  /*4bd0*/  FFMA.FTZ R189, R8, R195, R189 ;  /* 0x000000c308bd7223 */ /* 0x000fc800000100bd */
[----:B------:R-:W-:-:S04]  /*4be0*/  FADD.FTZ R189, R208, -R189 ;  /* 0x800000bdd0bd7221 */ /* 0x000fc80000010000 */
[----:B------:R-:W-:-:S04]  /*4bf0*/  FMUL.FTZ R234, R196, R189 ;  /* 0x000000bdc4ea7220 */ /* 0x000fc80000410000 */
[----:B------:R-:W-:Y:S02]  /*4c00*/  @P2 FADD.FTZ R234, R25, R234 ;  /* 0x000000ea19ea2221 */ /* 0x000fe40000010000 */
.L_x_5395:
[----:B------:R-:W-:Y:S05]  /*4c10*/  BSYNC B0 ;  /* 0x0000000000007941 */ /* 0x000fea0003800000 */
.L_x_5394:
        /* <DEDUP_REMOVED lines=16> */
.L_x_5397:
[----:B------:R-:W-:Y:S05]  /*4d20*/  BSYNC B0 ;  /* 0x0000000000007941 */ /* 0x000fea0003800000 */
.L_x_5396:
        /* <DEDUP_REMOVED lines=9> */
[----:B-1----:R-:W-:Y:S02]  /*4dc0*/  ISETP.NE.AND P6, PT, R252, RZ, PT ;  /* 0x000000fffc00720c */ /* 0x002fe40003fc5270 */
[----:B------:R-:W-:-:S02]  /*4dd0*/  ISETP.NE.U32.AND P2, PT, RZ, c[0x0][0x218], PT ;  /* 0x00008600ff007a0c */ /* 0x000fc40003f45070 */
[----:B------:R-:W-:Y:S02]  /*4de0*/  FSEL R191, R194, RZ, !P6 ;  /* 0x000000ffc2bf7208 */ /* 0x000fe40007000000 */
[----:B------:R-:W-:-:S03]  /*4df0*/  ISETP.NE.AND.EX P2, PT, RZ, c[0x0][0x21c], PT, P2 ;  /* 0x00008700ff007a0c */ /* 0x000fc60003f45320 */
[----:B------:R-:W-:-:S04]  /*4e00*/  FFMA.FTZ R191, R6, R195, R191 ;  /* 0x000000c306bf7223 */ /* 0x000fc800000100bf */
[----:B------:R-:W-:-:S04]  /*4e10*/  FADD.FTZ R191, R210, -R191 ;  /* 0x800000bfd2bf7221 */ /* 0x000fc80000010000 */
[----:B------:R-:W-:-:S04]  /*4e20*/  FMUL.FTZ R216, R196, R191 ;  /* 0x000000bfc4d87220 */ /* 0x000fc80000410000 */
[----:B------:R-:W-:Y:S02]  /*4e30*/  @P2 FADD.FTZ R216, R27, R216 ;  /* 0x000000d81bd82221 */ /* 0x000fe40000010000 */
.L_x_5399:
[----:B------:R-:W-:Y:S05]  /*4e40*/  BSYNC B0 ;  /* 0x0000000000007941 */ /* 0x000fea0003800000 */
.L_x_5398:
[--C-:B------:R-:W-:Y:S01]  /*4e50*/  @P3 PRMT R191, RZ, 0x5410, R173.reuse ;  /* 0x00005410ffbf3816 */ /* 0x100fe200000000ad */
[----:B------:R-:W-:Y:S01]  /*4e60*/  @P3 FMUL.FTZ R250, R220, c[0x0][0x1ec] ;  /* 0x00007b00dcfa3a20 */ /* 0x000fe20000410000 */
[----:B------:R-:W-:Y:S01]  /*4e70*/  @!P4 ISETP.NE.U32.AND P2, PT, RZ, c[0x0][0x218], PT ;  /* 0x00008600ff00ca0c */ /* 0x000fe20003f45070 */
[----:B------:R-:W-:Y:S01]  /*4e80*/  @P3 FMUL.FTZ R248, R216, c[0x0][0x1ec] ;  /* 0x00007b00d8f83a20 */ /* 0x000fe20000410000 */
[----:B------:R-:W-:Y:S01]  /*4e90*/  BSSY B0, `(.L_x_5400) ;  /* 0x0000010000007945 */ /* 0x000fe20003800000 */
[----:B------:R-:W-:Y:S01]  /*4ea0*/  @P3 FFMA.FTZ R146, R191, R250, R146 ;  /* 0x000000fabf923223 */ /* 0x000fe20000010092 */
[----:B------:R-:W-:Y:S02]  /*4eb0*/  @P3 PRMT R191, RZ, 0x7610, R173 ;  /* 0x00007610ffbf3816 */ /* 0x000fe400000000ad */
[----:B------:R-:W-:Y:S02]  /*4ec0*/  @!P4 ISETP.NE.AND.EX P2, PT, RZ, c[0x0][0x21c], PT, P2 ;  /* 0x00008700ff00ca0c */ /* 0x000fe40003f45320 */
[----:B------:R-:W-:Y:S01]  /*4ed0*/  @!P4 ISETP.NE.AND.EX P5, PT, RZ, c[0x0][0x21c], PT, P5 ;  /* 0x00008700ff00ca0c */ /* 0x000fe20003fa5350 */
[----:B------:R-:W-:Y:S01]  /*4ee0*/  @P3 FFMA.FTZ R147, R191, R248, R147 ;  /* 0x000000f8bf933223 */ /* 0x000fe20000010093 */
        /* <DEDUP_REMOVED lines=10> */
.L_x_5401:
[----:B------:R-:W-:Y:S05]  /*4f90*/  BSYNC B0 ;  /* 0x0000000000007941 */ /* 0x000fea0003800000 */
.L_x_5400:
[----:B------:R-:W-:Y:S01]  /*4fa0*/  @P3 PRMT R191, RZ, 0x5410, R174 ;  /* 0x00005410ffbf3816 */ /* 0x000fe200000000ae */
[----:B------:R-:W-:Y:S01]  /*4fb0*/  @P3 FMUL.FTZ R247, R193, c[0x0][0x1ec] ;  /* 0x00007b00c1f73a20 */ /* 0x000fe20000410000 */
[----:B------:R-:W-:Y:S03]  /*4fc0*/  BSSY B0, `(.L_x_5402) ;  /* 0x000000c000007945 */ /* 0x000fe60003800000 */
        /* <DEDUP_REMOVED lines=11> */
.L_x_5403:
[----:B------:R-:W-:Y:S05]  /*5080*/  BSYNC B0 ;  /* 0x0000000000007941 */ /* 0x000fea0003800000 */
.L_x_5402:
[----:B------:R-:W-:Y:S01]  /*5090*/  @P3 PRMT R251, RZ, 0x7610, R174 ;  /* 0x00007610fffb3816 */ /* 0x000fe200000000ae */
[----:B------:R-:W-:Y:S01]  /*50a0*/  @P3 FMUL.FTZ R192, R191, c[0x0][0x1ec] ;  /* 0x00007b00bfc03a20 */ /* 0x000fe20000410000 */
[----:B------:R-:W-:Y:S01]  /*50b0*/  @!P4 ISETP.NE.U32.AND P2, PT, RZ, c[0x0][0x218], PT ;  /* 0x00008600ff00ca0c */ /* 0x000fe20003f45070 */
[----:B------:R-:W-:Y:S01]  /*50c0*/  @P3 FMUL.FTZ R250, R58, R250 ;  /* 0x000000fa3afa3220 */ /* 0x000fe20000410000 */
[----:B------:R-:W-:Y:S01]  /*50d0*/  BSSY B0, `(.L_x_5404) ;  /* 0x0000019000007945 */ /* 0x000fe20003800000 */
[----:B------:R-:W-:Y:S01]  /*50e0*/  @P3 FFMA.FTZ R141, R251, R192, R141 ;  /* 0x000000c0fb8d3223 */ /* 0x000fe2000001008d */
[----:B------:R-:W-:Y:S01]  /*50f0*/  @!P4 ISETP.NE.AND.EX P2, PT, RZ, c[0x0][0x21c], PT, P2 ;  /* 0x00008700ff00ca0c */ /* 0x000fe20003f45320 */
[----:B------:R-:W-:Y:S01]  /*5100*/  @P3 FMUL.FTZ R248, R59, R248 ;  /* 0x000000f83bf83220 */ /* 0x000fe20000410000 */
[----:B------:R-:W-:Y:S01]  /*5110*/  SEL R180, R193, R180, P1 ;  /* 0x000000b4c1b47207 */ /* 0x000fe20000800000 */
[----:B------:R-:W-:Y:S01]  /*5120*/  @P3 FMUL.FTZ R247, R52, R247 ;  /* 0x000000f734f73220 */ /* 0x000fe20000410000 */
[----:B------:R-:W-:Y:S01]  /*5130*/  @P3 F2FP.BF16.PACK_AB R250, RZ, R250 ;  /* 0x000000fafffa323e */ /* 0x000fe200000010ff */
[----:B------:R-:W-:Y:S01]  /*5140*/  @P3 FMUL.FTZ R192, R53, R192 ;  /* 0x000000c035c03220 */ /* 0x000fe20000410000 */
[----:B------:R-:W-:-:S02]  /*5150*/  @P3 F2FP.BF16.PACK_AB R248, RZ, R248 ;  /* 0x000000f8fff8323e */ /* 0x000fc400000010ff */
[----:B------:R-:W-:Y:S02]  /*5160*/  @P3 F2FP.BF16.PACK_AB R247, RZ, R247 ;  /* 0x000000f7fff7323e */ /* 0x000fe400000010ff */
[----:B------:R-:W-:Y:S02]  /*5170*/  @P3 F2FP.BF16.PACK_AB R192, RZ, R192 ;  /* 0x000000c0ffc0323e */ /* 0x000fe400000010ff */
[----:B------:R-:W-:Y:S02]  /*5180*/  SEL R176, R246, R176, P1 ;  /* 0x000000b0f6b07207 */ /* 0x000fe40000800000 */
[----:B------:R-:W-:Y:S02]  /*5190*/  SEL R177, R234, R177, P1 ;  /* 0x000000b1eab17207 */ /* 0x000fe40000800000 */
[----:B------:R-:W-:Y:S02]  /*51a0*/  SEL R178, R220, R178, P1 ;  /* 0x000000b2dcb27207 */ /* 0x000fe40000800000 */
[----:B------:R-:W-:-:S02]  /*51b0*/  SEL R179, R216, R179, P1 ;  /* 0x000000b3d8b37207 */ /* 0x000fc40000800000 */
[----:B------:R-:W-:Y:S01]  /*51c0*/  @!P4 FSEL R193, R22, RZ, P2 ;  /* 0x000000ff16c1c208 */ /* 0x000fe20001000000 */
        /* <DEDUP_REMOVED lines=9> */
.L_x_5405:
[----:B------:R-:W-:Y:S05]  /*5260*/  BSYNC B0 ;  /* 0x0000000000007941 */ /* 0x000fea0003800000 */
.L_x_5404:
[----:B------:R-:W-:Y:S01]  /*5270*/  @P3 PRMT R220, RZ, 0x5410, R175 ;  /* 0x00005410ffdc3816 */ /* 0x000fe200000000af */
[----:B------:R-:W-:Y:S01]  /*5280*/  @P3 FMUL.FTZ R216, R193, c[0x0][0x1ec] ;  /* 0x00007b00c1d83a20 */ /* 0x000fe20000410000 */
[----:B------:R-:W-:Y:S01]  /*5290*/  @!P4 ISETP.NE.U32.AND P2, PT, RZ, c[0x0][0x218], PT ;  /* 0x00008600ff00ca0c */ /* 0x000fe20003f45070 */
[----:B------:R-:W-:Y:S01]  /*52a0*/  BSSY B0, `(.L_x_5406) ;  /* 0x0000018000007945 */ /* 0x000fe20003800000 */
[----:B------:R-:W-:Y:S01]  /*52b0*/  SEL R181, R191, R181, P1 ;  /* 0x000000b5bfb57207 */ /* 0x000fe20000800000 */
[-C--:B------:R-:W-:Y:S01]  /*52c0*/  @P3 FFMA.FTZ R142, R220, R216.reuse, R142 ;  /* 0x000000d8dc8e3223 */ /* 0x080fe2000001008e */
[----:B------:R-:W-:Y:S01]  /*52d0*/  @P3 PRMT R184, R188, 0x7610, R184 ;  /* 0x00007610bcb83816 */ /* 0x000fe200000000b8 */
[----:B------:R-:W-:Y:S01]  /*52e0*/  @P3 FMUL.FTZ R216, R54, R216 ;  /* 0x000000d836d83220 */ /* 0x000fe20000410000 */
[----:B------:R-:W-:Y:S02]  /*52f0*/  @P3 PRMT R185, R250, 0x7610, R185 ;  /* 0x00007610fab93816 */ /* 0x000fe400000000b9 */
[----:B------:R-:W-:-:S02]  /*5300*/  @!P4 ISETP.NE.AND.EX P2, PT, RZ, c[0x0][0x21c], PT, P2 ;  /* 0x00008700ff00ca0c */ /* 0x000fc40003f45320 */
[----:B------:R-:W-:Y:S02]  /*5310*/  @P3 F2FP.BF16.PACK_AB R191, RZ, R216 ;  /* 0x000000d8ffbf323e */ /* 0x000fe400000010ff */
[----:B------:R-:W-:Y:S02]  /*5320*/  @P3 PRMT R186, R247, 0x7610, R186 ;  /* 0x00007610f7ba3816 */ /* 0x000fe400000000ba */
[----:B------:R-:W-:Y:S02]  /*5330*/  SEL R182, R193, R182, P1 ;  /* 0x000000b6c1b67207 */ /* 0x000fe40000800000 */
[----:B------:R-:W-:Y:S02]  /*5340*/  @P3 PRMT R184, R184, 0x5410, R189 ;  /* 0x00005410b8b83816 */ /* 0x000fe400000000bd */
[----:B------:R-:W-:Y:S02]  /*5350*/  @P3 PRMT R185, R185, 0x5410, R248 ;  /* 0x00005410b9b93816 */ /* 0x000fe400000000f8 */
[----:B------:R-:W-:-:S02]  /*5360*/  @P3 PRMT R186, R186, 0x5410, R192 ;  /* 0x00005410baba3816 */ /* 0x000fc400000000c0 */
[----:B------:R-:W-:Y:S02]  /*5370*/  @P3 PRMT R187, R191, 0x7610, R187 ;  /* 0x00007610bfbb3816 */ /* 0x000fe400000000bb */
[----:B------:R-:W-:Y:S01]  /*5380*/  @!P4 FSEL R188, R23, RZ, P2 ;  /* 0x000000ff17bcc208 */ /* 0x000fe20001000000 */
[----:B------:R-:W-:Y:S05]  /*5390*/  @!P4 BRA `(.L_x_5407) ;  /* 0x000000800000c947 */ /* 0x000fea0003800000 */
[----:B-1----:R-:W-:-:S04]  /*53a0*/  ISETP.NE.AND P2, PT, R252, RZ, PT ;  /* 0x000000fffc00720c */ /* 0x002fc80003f45270 */
[----:B------:R-:W-:Y:S02]  /*53b0*/  FSEL R188, R194, RZ, !P2 ;  /* 0x000000ffc2bc7208 */ /* 0x000fe40005000000 */
[----:B------:R-:W-:-:S03]  /*53c0*/  ISETP.NE.U32.AND P2, PT, RZ, c[0x0][0x218], PT ;  /* 0x00008600ff007a0c */ /* 0x000fc60003f45070 */
[----:B------:R-:W-:Y:S01]  /*53d0*/  FFMA.FTZ R188, R2, R195, R188 ;  /* 0x000000c302bc7223 */ /* 0x000fe200000100bc */
[----:B------:R-:W-:-:S03]  /*53e0*/  ISETP.NE.AND.EX P2, PT, RZ, c[0x0][0x21c], PT, P2 ;  /* 0x00008700ff007a0c */ /* 0x000fc60003f45320 */
[----:B------:R-:W-:-:S04]  /*53f0*/  FADD.FTZ R188, R214, -R188 ;  /* 0x800000bcd6bc7221 */ /* 0x000fc80000010000 */
[----:B------:R-:W-:-:S06]  /*5400*/  FMUL.FTZ R188, R196, R188 ;  /* 0x000000bcc4bc7220 */ /* 0x000fcc0000410000 */
[----:B------:R-:W-:Y:S02]  /*5410*/  @P2 FADD.FTZ R188, R23, R188 ;  /* 0x000000bc17bc2221 */ /* 0x000fe40000010000 */
.L_x_5407:
[----:B------:R-:W-:Y:S05]  /*5420*/  BSYNC B0 ;  /* 0x0000000000007941 */ /* 0x000fea0003800000 */
.L_x_5406:
[----:B------:R-:W2:Y:S01]  /*5430*/  LDL.LU R191, [R1+0xc] ;  /* 0x00000c0001bf7983 */ /* 0x000ea20000300800 */
[C---:B------:R-:W-:Y:S01]  /*5440*/  SEL R183, R188.reuse, R183, P1 ;  /* 0x000000b7bcb77207 */ /* 0x040fe20000800000 */
[----:B------:R-:W-:Y:S01]  /*5450*/  @P3 FMUL.FTZ R188, R188, c[0x0][0x1ec] ;  /* 0x00007b00bcbc3a20 */ /* 0x000fe20000410000 */
[----:B------:R-:W-:Y:S02]  /*5460*/  @P3 PRMT R189, RZ, 0x7610, R175 ;  /* 0x00007610ffbd3816 */ /* 0x000fe400000000af */
[----:B------:R-:W-:-:S03]  /*5470*/  IADD3 R197, R197, c[0x0][0x160], RZ ;  /* 0x00005800c5c57a10 */ /* 0x000fc60007ffe0ff */
[-C--:B------:R-:W-:Y:S02]  /*5480*/  @P3 FFMA.FTZ R143, R189, R188.reuse, R143 ;  /* 0x000000bcbd8f3223 */ /* 0x080fe4000001008f */
[----:B------:R-:W-:-:S05]  /*5490*/  @P3 FMUL.FTZ R188, R55, R188 ;  /* 0x000000bc37bc3220 */ /* 0x000fca0000410000 */
[----:B------:R-:W-:-:S04]  /*54a0*/  @P3 F2FP.BF16.PACK_AB R188, RZ, R188 ;  /* 0x000000bcffbc323e */ /* 0x000fc800000010ff */
[----:B------:R-:W-:Y:S02]  /*54b0*/  @P3 PRMT R187, R187, 0x5410, R188 ;  /* 0x00005410bbbb3816 */ /* 0x000fe400000000bc */
[----:B------:R-:W-:-:S05]  /*54c0*/  @P0 MOV R188, 0x20 ;  /* 0x0000002000bc0802 */ /* 0x000fca0000000f00 */
[----:B------:R-:W-:-:S05]  /*54d0*/  @P0 IMAD.WIDE.U32 R188, R249, R188, c[0x0][0x258] ;  /* 0x00009600f9bc0625 */ /* 0x000fca00078e00bc */
[----:B------:R-:W-:Y:S04]  /*54e0*/  @P0 STG.E.128 [R188.64], R176 ;  /* 0x000000b0bc000986 */ /* 0x000fe8000c101d04 */
[----:B------:R0:W-:Y:S01]  /*54f0*/  @P0 STG.E.128 [R188.64+0x10], R180 ;  /* 0x000010b4bc000986 */ /* 0x0001e2000c101d04 */
[----:B------:R-:W-:Y:S02]  /*5500*/  ISETP.GE.AND P0, PT, R197, c[0x0][0x164], PT ;  /* 0x00005900c5007a0c */ /* 0x000fe40003f06270 */
[----:B0-----:R-:W-:-:S05]  /*5510*/  @P3 MOV R188, 0x10 ;  /* 0x0000001000bc3802 */ /* 0x001fca0000000f00 */
[----:B------:R-:W-:-:S05]  /*5520*/  @P3 IMAD.WIDE.U32 R188, R190, R188, c[0x0][0x248] ;  /* 0x00009200bebc3625 */ /* 0x000fca00078e00bc */
[----:B------:R0:W-:Y:S01]  /*5530*/  @P3 STG.E.128 [R188.64], R184 ;  /* 0x000000b8bc003986 */ /* 0x0001e2000c101d04 */
[----:B--2---:R-:W-:-:S04]  /*5540*/  LOP3.LUT P1, RZ, R191, 0xff, RZ, 0xc0, !PT ;  /* 0x000000ffbfff7812 */ /* 0x004fc8000782c0ff */
[----:B0-----:R-:W-:-:S05]  /*5550*/  SEL R188, RZ, 0x1, P1 ;  /* 0x00000001ffbc7807 */ /* 0x001fca0000800000 */
[----:B------:R0:W-:Y:S02]  /*5560*/  STL.S16 [R1+0xc], R188 ;  /* 0x00000cbc01007387 */ /* 0x0001e40000100600 */
[----:B01----:R-:W-:Y:S01]  /*5570*/  @P0 CALL.REL.NOINC `(.L_x_5338) ;  /* 0x0000001000000944 */ /* 0x003fe20003c00000 */
[----:B------:R-:W-:Y:S05]  /*5580*/  BRA `(.L_x_5408) ;  /* 0xffffb3c000007947 */ /* 0x000fea000383ffff */
.L_x_5338:
        /* <DEDUP_REMOVED lines=35> */
.L_x_5342:
[----:B------:R-:W-:Y:S01]  /*57c0*/  HFMA2.MMA R190, -RZ, RZ, 0, 9.5367431640625e-07 ;  /* 0x00000010ffbe7435 */ /* 0x000fe200000001ff */
[----:B------:R-:W-:Y:S01]  /*57d0*/  MOV R189, R246 ;  /* 0x000000f600bd7202 */ /* 0x000fe20000000f00 */
[----:B------:R-:W-:Y:S01]  /*57e0*/  IMAD.MOV.U32 R251, RZ, RZ, 0x1f ;  /* 0x0000001ffffb7424 */ /* 0x000fe200078e00ff */
[----:B------:R-:W-:-:S02]  /*57f0*/  MOV R250, 0xffffffff ;  /* 0xffffffff00fa7802 */ /* 0x000fc40000000f00 */
[----:B------:R-:W-:Y:S02]  /*5800*/  MOV R188, 0x5820 ;  /* 0x0000582000bc7802 */ /* 0x000fe40000000f00 */
[----:B-----5:R-:W-:Y:S05]  /*5810*/  CALL.REL.NOINC `($__internal_87_$__cuda_sm70_shflsync_down_p) ;  /* 0x0000046000007944 */ /* 0x020fea0003c00000 */
[----:B-1----:R-:W-:Y:S01]  /*5820*/  MOV R191, R190 ;  /* 0x000000be00bf7202 */ /* 0x002fe20000000f00 */
[----:B------:R-:W-:Y:S05]  /*5830*/  BRA `(.L_x_5409) ;  /* 0xffffca3000007947 */ /* 0x000fea000383ffff */
.L_x_5343:
[----:B------:R-:W-:Y:S01]  /*5840*/  HFMA2.MMA R190, -RZ, RZ, 0, 9.5367431640625e-07 ;  /* 0x00000010ffbe7435 */ /* 0x000fe200000001ff */
[----:B------:R-:W-:Y:S02]  /*5850*/  MOV R189, R216 ;  /* 0x000000d800bd7202 */ /* 0x000fe40000000f00 */
[----:B------:R-:W-:Y:S02]  /*5860*/  MOV R251, 0x1f ;  /* 0x0000001f00fb7802 */ /* 0x000fe40000000f00 */
[----:B------:R-:W-:Y:S02]  /*5870*/  MOV R250, 0xffffffff ;  /* 0xffffffff00fa7802 */ /* 0x000fe40000000f00 */
[----:B------:R-:W-:Y:S02]  /*5880*/  MOV R188, 0x58a0 ;  /* 0x000058a000bc7802 */ /* 0x000fe40000000f00 */
[----:B01---5:R-:W-:Y:S05]  /*5890*/  CALL.REL.NOINC `($__internal_87_$__cuda_sm70_shflsync_down_p) ;  /* 0x000003e000007944 */ /* 0x023fea0003c00000 */
[----:B------:R-:W-:Y:S01]  /*58a0*/  FADD.FTZ R191, R191, R246 ;  /* 0x000000f6bfbf7221 */ /* 0x000fe20000010000 */
[----:B------:R-:W-:Y:S01]  /*58b0*/  HFMA2.MMA R251, -RZ, RZ, 0, 1.847743988037109375e-06 ;  /* 0x0000001ffffb7435 */ /* 0x000fe200000001ff */
[----:B-1----:R-:W-:Y:S01]  /*58c0*/  FADD.FTZ R193, R216, R190 ;  /* 0x000000bed8c17221 */ /* 0x002fe20000010000 */
[----:B------:R-:W-:Y:S01]  /*58d0*/  MOV R250, 0xffffffff ;  /* 0xffffffff00fa7802 */ /* 0x000fe20000000f00 */
[----:B------:R-:W-:Y:S01]  /*58e0*/  IMAD.MOV.U32 R190, RZ, RZ, 0x8 ;  /* 0x00000008ffbe7424 */ /* 0x000fe200078e00ff */
[----:B------:R-:W-:-:S02]  /*58f0*/  MOV R189, R191 ;  /* 0x000000bf00bd7202 */ /* 0x000fc40000000f00 */
[----:B------:R-:W-:Y:S02]  /*5900*/  MOV R188, 0x5920 ;  /* 0x0000592000bc7802 */ /* 0x000fe40000000f00 */
[----:B------:R-:W-:Y:S05]  /*5910*/  CALL.REL.NOINC `($__internal_87_$__cuda_sm70_shflsync_down_p) ;  /* 0x0000036000007944 */ /* 0x000fea0003c00000 */
[----:B-1----:R-:W-:Y:S01]  /*5920*/  MOV R194, R190 ;  /* 0x000000be00c27202 */ /* 0x002fe20000000f00 */
[----:B------:R-:W-:Y:S01]  /*5930*/  HFMA2.MMA R190, -RZ, RZ, 0, 4.76837158203125e-07 ;  /* 0x00000008ffbe7435 */ /* 0x000fe200000001ff */
[----:B------:R-:W-:Y:S01]  /*5940*/  MOV R189, R193 ;  /* 0x000000c100bd7202 */ /* 0x000fe20000000f00 */
[----:B------:R-:W-:Y:S01]  /*5950*/  IMAD.MOV.U32 R251, RZ, RZ, 0x1f ;  /* 0x0000001ffffb7424 */ /* 0x000fe200078e00ff */
[----:B------:R-:W-:Y:S02]  /*5960*/  MOV R250, 0xffffffff ;  /* 0xffffffff00fa7802 */ /* 0x000fe40000000f00 */
[----:B------:R-:W-:Y:S02]  /*5970*/  MOV R188, 0x5990 ;  /* 0x0000599000bc7802 */ /* 0x000fe40000000f00 */
[----:B------:R-:W-:Y:S05]  /*5980*/  CALL.REL.NOINC `($__internal_87_$__cuda_sm70_shflsync_down_p) ;  /* 0x000002f000007944 */ /* 0x000fea0003c00000 */
[----:B------:R-:W-:Y:S01]  /*5990*/  FADD.FTZ R191, R194, R191 ;  /* 0x000000bfc2bf7221 */ /* 0x000fe20000010000 */
[----:B------:R-:W-:Y:S01]  /*59a0*/  MOV R251, 0x1f ;  /* 0x0000001f00fb7802 */ /* 0x000fe20000000f00 */
[----:B-1----:R-:W-:Y:S01]  /*59b0*/  FADD.FTZ R193, R193, R190 ;  /* 0x000000bec1c17221 */ /* 0x002fe20000010000 */
[----:B------:R-:W-:Y:S01]  /*59c0*/  HFMA2.MMA R190, -RZ, RZ, 0, 2.384185791015625e-07 ;  /* 0x00000004ffbe7435 */ /* 0x000fe200000001ff */
[----:B------:R-:W-:-:S02]  /*59d0*/  MOV R250, 0xffffffff ;  /* 0xffffffff00fa7802 */ /* 0x000fc40000000f00 */
[----:B------:R-:W-:Y:S02]  /*59e0*/  MOV R189, R191 ;  /* 0x000000bf00bd7202 */ /* 0x000fe40000000f00 */
[----:B------:R-:W-:Y:S02]  /*59f0*/  MOV R188, 0x5a10 ;  /* 0x00005a1000bc7802 */ /* 0x000fe40000000f00 */
[----:B------:R-:W-:Y:S05]  /*5a00*/  CALL.REL.NOINC `($__internal_87_$__cuda_sm70_shflsync_down_p) ;  /* 0x0000027000007944 */ /* 0x000fea0003c00000 */
[----:B-1----:R-:W-:Y:S01]  /*5a10*/  MOV R194, R190 ;  /* 0x000000be00c27202 */ /* 0x002fe20000000f00 */
[----:B------:R-:W-:Y:S01]  /*5a20*/  HFMA2.MMA R190, -RZ, RZ, 0, 2.384185791015625e-07 ;  /* 0x00000004ffbe7435 */ /* 0x000fe200000001ff */
[----:B------:R-:W-:Y:S01]  /*5a30*/  IMAD.MOV.U32 R189, RZ, RZ, R193 ;  /* 0x000000ffffbd7224 */ /* 0x000fe200078e00c1 */
[----:B------:R-:W-:Y:S02]  /*5a40*/  MOV R251, 0x1f ;  /* 0x0000001f00fb7802 */ /* 0x000fe40000000f00 */
[----:B------:R-:W-:Y:S02]  /*5a50*/  MOV R250, 0xffffffff ;  /* 0xffffffff00fa7802 */ /* 0x000fe40000000f00 */
[----:B------:R-:W-:Y:S02]  /*5a60*/  MOV R188, 0x5a80 ;  /* 0x00005a8000bc7802 */ /* 0x000fe40000000f00 */
[----:B------:R-:W-:Y:S05]  /*5a70*/  CALL.REL.NOINC `($__internal_87_$__cuda_sm70_shflsync_down_p) ;  /* 0x0000020000007944 */ /* 0x000fea0003c00000 */
[----:B------:R-:W-:Y:S01]  /*5a80*/  FADD.FTZ R191, R194, R191 ;  /* 0x000000bfc2bf7221 */ /* 0x000fe20000010000 */
[----:B------:R-:W-:Y:S01]  /*5a90*/  MOV R251, 0x1f ;  /* 0x0000001f00fb7802 */ /* 0x000fe20000000f00 */
[----:B-1----:R-:W-:Y:S01]  /*5aa0*/  FADD.FTZ R193, R193, R190 ;  /* 0x000000bec1c17221 */ /* 0x002fe20000010000 */
[----:B------:R-:W-:Y:S01]  /*5ab0*/  HFMA2.MMA R190, -RZ, RZ, 0, 1.1920928955078125e-07 ;  /* 0x00000002ffbe7435 */ /* 0x000fe200000001ff */
[----:B------:R-:W-:-:S02]  /*5ac0*/  MOV R250, 0xffffffff ;  /* 0xffffffff00fa7802 */ /* 0x000fc40000000f00 */
[----:B------:R-:W-:Y:S02]  /*5ad0*/  MOV R189, R191 ;  /* 0x000000bf00bd7202 */ /* 0x000fe40000000f00 */
[----:B------:R-:W-:Y:S02]  /*5ae0*/  MOV R188, 0x5b00 ;  /* 0x00005b0000bc7802 */ /* 0x000fe40000000f00 */
[----:B------:R-:W-:Y:S05]  /*5af0*/  CALL.REL.NOINC `($__internal_87_$__cuda_sm70_shflsync_down_p) ;  /* 0x0000018000007944 */ /* 0x000fea0003c00000 */
[----:B-1----:R-:W-:Y:S01]  /*5b00*/  IMAD.MOV.U32 R194, RZ, RZ, R190 ;  /* 0x000000ffffc27224 */ /* 0x002fe200078e00be */
[----:B------:R-:W-:Y:S01]  /*5b10*/  HFMA2.MMA R190, -RZ, RZ, 0, 1.1920928955078125e-07 ;  /* 0x00000002ffbe7435 */ /* 0x000fe200000001ff */
[----:B------:R-:W-:Y:S02]  /*5b20*/  MOV R189, R193 ;  /* 0x000000c100bd7202 */ /* 0x000fe40000000f00 */
[----:B------:R-:W-:Y:S02]  /*5b30*/  MOV R251, 0x1f ;  /* 0x0000001f00fb7802 */ /* 0x000fe40000000f00 */
[----:B------:R-:W-:Y:S02]  /*5b40*/  MOV R250, 0xffffffff ;  /* 0xffffffff00fa7802 */ /* 0x000fe40000000f00 */
[----:B------:R-:W-:-:S02]  /*5b50*/  MOV R188, 0x5b70 ;  /* 0x00005b7000bc7802 */ /* 0x000fc40000000f00 */
[----:B------:R-:W-:Y:S05]  /*5b60*/  CALL.REL.NOINC `($__internal_87_$__cuda_sm70_shflsync_down_p) ;  /* 0x0000011000007944 */ /* 0x000fea0003c00000 */
[----:B------:R-:W-:Y:S01]  /*5b70*/  FADD.FTZ R191, R194, R191 ;  /* 0x000000bfc2bf7221 */ /* 0x000fe20000010000 */
[----:B------:R-:W-:Y:S01]  /*5b80*/  MOV R251, 0x1f ;  /* 0x0000001f00fb7802 */ /* 0x000fe20000000f00 */
[----:B-1----:R-:W-:Y:S01]  /*5b90*/  FADD.FTZ R193, R193, R190 ;  /* 0x000000bec1c17221 */ /* 0x002fe20000010000 */
[----:B------:R-:W-:Y:S01]  /*5ba0*/  HFMA2.MMA R190, -RZ, RZ, 0, 5.9604644775390625e-08 ;  /* 0x00000001ffbe7435 */ /* 0x000fe200000001ff */
[----:B------:R-:W-:Y:S01]  /*5bb0*/  MOV R250, 0xffffffff ;  /* 0xffffffff00fa7802 */ /* 0x000fe20000000f00 */
[----:B------:R-:W-:Y:S01]  /*5bc0*/  IMAD.MOV.U32 R189, RZ, RZ, R191 ;  /* 0x000000ffffbd7224 */ /* 0x000fe200078e00bf */
[----:B------:R-:W-:-:S03]  /*5bd0*/  MOV R188, 0x5bf0 ;  /* 0x00005bf000bc7802 */ /* 0x000fc60000000f00 */
[----:B------:R-:W-:Y:S05]  /*5be0*/  CALL.REL.NOINC `($__internal_87_$__cuda_sm70_shflsync_down_p) ;  /* 0x0000009000007944 */ /* 0x000fea0003c00000 */
[----:B-1----:R-:W-:Y:S01]  /*5bf0*/  MOV R194, R190 ;  /* 0x000000be00c27202 */ /* 0x002fe20000000f00 */
[----:B------:R-:W-:Y:S01]  /*5c00*/  HFMA2.MMA R190, -RZ, RZ, 0, 5.9604644775390625e-08 ;  /* 0x00000001ffbe7435 */ /* 0x000fe200000001ff */
[----:B------:R-:W-:-:S02]  /*5c10*/  MOV R189, R193 ;  /* 0x000000c100bd7202 */ /* 0x000fc40000000f00 */
[----:B------:R-:W-:Y:S02]  /*5c20*/  MOV R251, 0x1f ;  /* 0x0000001f00fb7802 */ /* 0x000fe40000000f00 */
[----:B------:R-:W-:Y:S02]  /*5c30*/  MOV R250, 0xffffffff ;  /* 0xffffffff00fa7802 */ /* 0x000fe40000000f00 */
[----:B------:R-:W-:Y:S02]  /*5c40*/  MOV R188, 0x5c60 ;  /* 0x00005c6000bc7802 */ /* 0x000fe40000000f00 */
[----:B------:R-:W-:Y:S05]  /*5c50*/  CALL.REL.NOINC `($__internal_87_$__cuda_sm70_shflsync_down_p) ;  /* 0x0000002000007944 */ /* 0x000fea0003c00000 */
[----:B-1----:R-:W-:Y:S01]  /*5c60*/  MOV R189, R190 ;  /* 0x000000be00bd7202 */ /* 0x002fe20000000f00 */
[----:B------:R-:W-:Y:S05]  /*5c70*/  BRA `(.L_x_5410) ;  /* 0xffffc71000007947 */ /* 0x000fea000383ffff */
        .weak           $__internal_87_$__cuda_sm70_shflsync_down_p
        .type           $__internal_87_$__cuda_sm70_shflsync_down_p,@function
        .size           $__internal_87_$__cuda_sm70_shflsync_down_p,(.L_x_11821 - $__internal_87_$__cuda_sm70_shflsync_down_p)
$__internal_87_$__cuda_sm70_shflsync_down_p:
[----:B------:R-:W-:Y:S04]  /*5c80*/  WARPSYNC R250 ;  /* 0x000000fa00007348 */ /* 0x000fe80003800000 */
[----:B------:R0:W1:Y:S02]  /*5c90*/  SHFL.DOWN PT, R190, R189, R190, R251 ;  /* 0x080000bebdbe7389 */ /* 0x00006400000e00fb */
[----:B0-----:R-:W-:-:S06]  /*5ca0*/  HFMA2.MMA R189, -RZ, RZ, 0, 0 ;  /* 0x00000000ffbd7435 */ /* 0x001fcc00000001ff */
[----:B------:R-:W-:Y:S05]  /*5cb0*/  RET.REL.NODEC R188 `(_ZN10layer_norm13ln_bwd_kernelINS_13Kernel_traitsIf13__nv_bfloat16fS2_fjLj4096ELj1ELj1ELj4ELj16ENS_18Kernel_traits_baseILj4096EfS2_fS2_fjLj128EEEEELb0ELb1ELb1ELb1EEEvNS_9BwdParamsE) ;  /* 0xffffa340bc007950 */ /* 0x000fea0003c3ffff */
.L_x_5411:
        /* <DEDUP_REMOVED lines=12> */
.L_x_11821:


//--------------------- .text._ZN10layer_norm13ln_bwd_kernelINS_13Kernel_traitsIf13__nv_bfloat16fS2_fjLj4096ELj1ELj1ELj4ELj16ENS_18Kernel_traits_baseILj4096EfS2_fS2_fjLj128EEEEELb1ELb0ELb0ELb0EEEvNS_9BwdParamsE --------------------------
	.section	.text._ZN10layer_norm13ln_bwd_kernelINS_13Kernel_traitsIf13__nv_bfloat16fS2_fjLj4096ELj1ELj1ELj4ELj16ENS_18Kernel_traits_baseILj4096EfS2_fS2_fjLj128EEEEELb1ELb0ELb0ELb0EEEvNS_9BwdParamsE,"ax",@progbits
	.sectioninfo	@"SHI_REGISTERS=236"
	.align	128
        .global         _ZN10layer_norm13ln_bwd_kernelINS_13Kernel_traitsIf13__nv_bfloat16fS2_fjLj4096ELj1ELj1ELj4ELj16ENS_18Kernel_traits_baseILj4096EfS2_fS2_fjLj128EEEEELb1ELb0ELb0ELb0EEEvNS_9BwdParamsE
        .type           _ZN10layer_norm13ln_bwd_kernelINS_13Kernel_traitsIf13__nv_bfloat16fS2_fjLj4096ELj1ELj1ELj4ELj16ENS_18Kernel_traits_baseILj4096EfS2_fS2_fjLj128EEEEELb1ELb0ELb0ELb0EEEvNS_9BwdParamsE,@function
        .size           _ZN10layer_norm13ln_bwd_kernelINS_13Kernel_traitsIf13__nv_bfloat16fS2_fjLj4096ELj1ELj1ELj4ELj16ENS_18Kernel_traits_baseILj4096EfS2_fS2_fjLj128EEEEELb1ELb0ELb0ELb0EEEvNS_9BwdParamsE,(.L_x_11822 - _ZN10layer_norm13ln_bwd_kernelINS_13Kernel_traitsIf13__nv_bfloat16fS2_fjLj4096ELj1ELj1ELj4ELj16ENS_18Kernel_traits_baseILj4096EfS2_fS2_fjLj128EEEEELb1ELb0ELb0ELb0EEEvNS_9BwdParamsE)
        .other          _ZN10layer_norm13ln_bwd_kernelINS_13Kernel_traitsIf13__nv_bfloat16fS2_fjLj4096ELj1ELj1ELj4ELj16ENS_18Kernel_traits_baseILj4096EfS2_fS2_fjLj128EEEEELb1ELb0ELb0ELb0EEEvNS_9BwdParamsE,@"STO_CUDA_ENTRY STV_DEFAULT"
_ZN10layer_norm13ln_bwd_kernelINS_13Kernel_traitsIf13__nv_bfloat16fS2_fjLj4096ELj1ELj1ELj4ELj16ENS_18Kernel_traits_baseILj4096EfS2_fS2_fjLj128EEEEELb1ELb0ELb0ELb0EEEvNS_9BwdParamsE:
.text._ZN10layer_norm13ln_bwd_kernelINS_13Kernel_traitsIf13__nv_bfloat16fS2_fjLj4096ELj1ELj1ELj4ELj16ENS_18Kernel_traits_baseILj4096EfS2_fS2_fjLj128EEEEELb1ELb0ELb0ELb0EEEvNS_9BwdParamsE:
        /* <DEDUP_REMOVED lines=71> */
.L_x_5431:
        /* <DEDUP_REMOVED lines=103> */
.L_x_5414:
[----:B-1----:R-:W-:Y:S05]  /*0ae0*/  BSYNC B0 ;  /* 0x0000000000007941 */ /* 0x002fea0003800000 */
.L_x_5413:
        /* <DEDUP_REMOVED lines=28> */
[----:B------:R-:W-:Y:S01]  /*0cb0*/  FADD.FTZ R19, -R219, R9 ;  /* 0x00000009db137221 */ /* 0x000fe20000010100 */
[--C-:B------:R-:W-:Y:S01]  /*0cc0*/  PRMT R15, RZ, 0x5410, R17.reuse ;  /* 0x00005410ff0f7816 */ /* 0x100fe20000000011 */
[----:B-----5:R-:W-:Y:S01]  /*0cd0*/  FMUL.FTZ R7, R186, R7 ;  /* 0x00000007ba077220 */ /* 0x020fe20000410000 */
[----:B0-----:R-:W-:Y:S01]  /*0ce0*/  PRMT R20, RZ, 0x7610, R17 ;  /* 0x00007610ff147816 */ /* 0x001fe20000000011 */
[----:B------:R-:W-:-:S02]  /*0cf0*/  FMUL.FTZ R10, R44, R13 ;  /* 0x0000000d2c0a7220 */ /* 0x000fc40000410000 */
[C---:B------:R-:W-:Y:S01]  /*0d00*/  FMUL.FTZ R9, R186.reuse, R167 ;  /* 0x000000a7ba097220 */ /* 0x040fe20000410000 */
[----:B------:R-:W-:Y:S01]  /*0d10*/  PRMT R21, RZ, 0x5410, R18 ;  /* 0x00005410ff157816 */ /* 0x000fe20000000012 */
[C---:B------:R-:W-:Y:S01]  /*0d20*/  FADD.FTZ R17, -R219.reuse, R8 ;  /* 0x00000008db117221 */ /* 0x040fe20000010100 */
[----:B------:R-:W-:Y:S01]  /*0d30*/  PRMT R22, RZ, 0x7610, R18 ;  /* 0x00007610ff167816 */ /* 0x000fe20000000012 */
[----:B------:R-:W-:Y:S02]  /*0d40*/  FADD.FTZ R175, -R219, R11 ;  /* 0x0000000bdbaf7221 */ /* 0x000fe40000010100 */
[----:B------:R-:W-:Y:S02]  /*0d50*/  FMUL.FTZ R8, R186, R165 ;  /* 0x000000a5ba087220 */ /* 0x000fe40000410000 */
[----:B------:R-:W-:Y:S02]  /*0d60*/  FMUL.FTZ R11, R45, R16 ;  /* 0x000000102d0b7220 */ /* 0x000fe40000410000 */
[----:B------:R-:W-:-:S02]  /*0d70*/  FADD.FTZ R18, R227, R10 ;  /* 0x0000000ae3127221 */ /* 0x000fc40000010000 */
[----:B------:R-:W-:Y:S02]  /*0d80*/  FFMA.FTZ R226, R7, R10, R226 ;  /* 0x0000000a07e27223 */ /* 0x000fe400000100e2 */
[----:B------:R-:W-:Y:S02]  /*0d90*/  FADD.FTZ R110, R110, R15 ;  /* 0x0000000f6e6e7221 */ /* 0x000fe40000010000 */
[-C--:B------:R-:W-:Y:S02]  /*0da0*/  FFMA.FTZ R78, R9, R15.reuse, R78 ;  /* 0x0000000f094e7223 */ /* 0x080fe4000001004e */
[----:B------:R-:W-:Y:S02]  /*0db0*/  FMUL.FTZ R14, R46, R15 ;  /* 0x0000000f2e0e7220 */ /* 0x000fe40000410000 */
[C---:B------:R-:W-:Y:S02]  /*0dc0*/  FMUL.FTZ R15, R186.reuse, R17 ;  /* 0x00000011ba0f7220 */ /* 0x040fe40000410000 */
        /* <DEDUP_REMOVED lines=37> */
.L_x_5416:
[----:B------:R-:W-:Y:S05]  /*1020*/  BSYNC B0 ;  /* 0x0000000000007941 */ /* 0x000fea0003800000 */
.L_x_5415:
        /* <DEDUP_REMOVED lines=20> */
[C---:B------:R-:W-:Y:S02]  /*1170*/  FADD.FTZ R23, -R219.reuse, R164 ;  /* 0x000000a4db177221 */ /* 0x040fe40000010100 */
[----:B------:R-:W-:Y:S01]  /*1180*/  FADD.FTZ R179, -R219, R167 ;  /* 0x000000a7dbb37221 */ /* 0x000fe20000010100 */
[----:B----4-:R-:W-:-:S02]  /*1190*/  PRMT R165, RZ, 0x5410, R168 ;  /* 0x00005410ffa57816 */ /* 0x010fc400000000a8 */
[--C-:B------:R-:W-:Y:S02]  /*11a0*/  PRMT R185, RZ, 0x5410, R171.reuse ;  /* 0x00005410ffb97816 */ /* 0x100fe400000000ab */
[----:B------:R-:W-:Y:S01]  /*11b0*/  PRMT R164, RZ, 0x7610, R171 ;  /* 0x00007610ffa47816 */ /* 0x000fe200000000ab */
[C---:B---3--:R-:W-:Y:S01]  /*11c0*/  FADD.FTZ R171, -R219.reuse, R25 ;  /* 0x00000019dbab7221 */ /* 0x048fe20000010100 */
[----:B------:R-:W-:Y:S01]  /*11d0*/  PRMT R168, RZ, 0x7610, R168 ;  /* 0x00007610ffa87816 */ /* 0x000fe200000000a8 */
[----:B-----5:R-:W-:Y:S02]  /*11e0*/  FMUL.FTZ R6, R186, R23 ;  /* 0x00000017ba067220 */ /* 0x020fe40000410000 */
[----:B------:R-:W-:Y:S02]  /*11f0*/  FMUL.FTZ R25, R52, R165 ;  /* 0x000000a534197220 */ /* 0x000fe40000410000 */
[C---:B------:R-:W-:Y:S01]  /*1200*/  FADD.FTZ R177, -R219.reuse, R166 ;  /* 0x000000a6dbb17221 */ /* 0x040fe20000010100 */
[--C-:B------:R-:W-:Y:S01]  /*1210*/  PRMT R166, RZ, 0x7610, R169.reuse ;  /* 0x00007610ffa67816 */ /* 0x100fe200000000a9 */
[----:B------:R-:W-:Y:S01]  /*1220*/  FADD.FTZ R183, -R219, R26 ;  /* 0x0000001adbb77221 */ /* 0x000fe20000010100 */
[----:B------:R-:W-:Y:S01]  /*1230*/  PRMT R167, RZ, 0x5410, R169 ;  /* 0x00005410ffa77816 */ /* 0x000fe200000000a9 */
[----:B------:R-:W-:-:S02]  /*1240*/  FMUL.FTZ R176, R186, R179 ;  /* 0x000000b3bab07220 */ /* 0x000fc40000410000 */
[----:B------:R-:W-:Y:S02]  /*1250*/  FMUL.FTZ R23, R186, R175 ;  /* 0x000000afba177220 */ /* 0x000fe40000410000 */
[----:B------:R-:W-:Y:S02]  /*1260*/  FMUL.FTZ R26, R53, R168 ;  /* 0x000000a8351a7220 */ /* 0x000fe40000410000 */
[----:B------:R-:W-:Y:S02]  /*1270*/  FADD.FTZ R227, R227, R25 ;  /* 0x00000019e3e37221 */ /* 0x000fe40000010000 */
[----:B------:R-:W-:Y:S02]  /*1280*/  FFMA.FTZ R226, R6, R25, R226 ;  /* 0x0000001906e27223 */ /* 0x000fe400000100e2 */
[----:B------:R-:W-:Y:S02]  /*1290*/  FADD.FTZ R169, -R219, R24 ;  /* 0x00000018dba97221 */ /* 0x000fe40000010100 */
[----:B------:R-:W-:-:S02]  /*12a0*/  FMUL.FTZ R24, R186, R177 ;  /* 0x000000b1ba187220 */ /* 0x000fc40000410000 */
[----:B------:R-:W-:Y:S02]  /*12b0*/  FADD.FTZ R233, -R219, R27 ;  /* 0x0000001bdbe97221 */ /* 0x000fe40000010100 */
[----:B------:R-:W-:Y:S02]  /*12c0*/  FADD.FTZ R119, R119, R166 ;  /* 0x000000a677777221 */ /* 0x000fe40000010000 */
[-C--:B------:R-:W-:Y:S02]  /*12d0*/  FFMA.FTZ R87, R176, R166.reuse, R87 ;  /* 0x000000a6b0577223 */ /* 0x080fe40000010057 */
[----:B------:R-:W-:Y:S02]  /*12e0*/  FMUL.FTZ R177, R55, R166 ;  /* 0x000000a637b17220 */ /* 0x000fe40000410000 */
[----:B------:R-:W-:Y:S02]  /*12f0*/  FMUL.FTZ R27, R54, R167 ;  /* 0x000000a7361b7220 */ /* 0x000fe40000410000 */
[----:B------:R-:W-:-:S02]  /*1300*/  FADD.FTZ R166, R227, R26 ;  /* 0x0000001ae3a67221 */ /* 0x000fc40000010000 */
[----:B------:R-:W-:Y:S01]  /*1310*/  FFMA.FTZ R226, R23, R26, R226 ;  /* 0x0000001a17e27223 */ /* 0x000fe200000100e2 */
[----:B0-----:R-:W-:Y:S01]  /*1320*/  PRMT R173, RZ, 0x5410, R170 ;  /* 0x00005410ffad7816 */ /* 0x001fe200000000aa */
        /* <DEDUP_REMOVED lines=35> */
.L_x_5418:
[----:B------:R-:W-:Y:S05]  /*1560*/  BSYNC B0 ;  /* 0x0000000000007941 */ /* 0x000fea0003800000 */
.L_x_5417:
        /* <DEDUP_REMOVED lines=21> */
[C---:B------:R-:W-:Y:S01]  /*16c0*/  FADD.FTZ R187, -R219.reuse, R164 ;  /* 0x000000a4dbbb7221 */ /* 0x040fe20000010100 */
[----:B------:R-:W-:Y:S01]  /*16d0*/  PRMT R164, RZ, 0x7610, R169 ;  /* 0x00007610ffa47816 */ /* 0x000fe200000000a9 */
[----:B------:R-:W-:Y:S01]  /*16e0*/  FADD.FTZ R195, -R219, R166 ;  /* 0x000000a6dbc37221 */ /* 0x000fe20000010100 */
[----:B------:R-:W-:Y:S01]  /*16f0*/  PRMT R168, RZ, 0x7610, R168 ;  /* 0x00007610ffa87816 */ /* 0x000fe200000000a8 */
[----:B-----5:R-:W-:-:S02]  /*1700*/  FMUL.FTZ R194, R186, R197 ;  /* 0x000000c5bac27220 */ /* 0x020fc40000410000 */
[----:B------:R-:W-:Y:S02]  /*1710*/  FMUL.FTZ R187, R186, R187 ;  /* 0x000000bbbabb7220 */ /* 0x000fe40000410000 */
[----:B------:R-:W-:Y:S01]  /*1720*/  FMUL.FTZ R192, R60, R165 ;  /* 0x000000a53cc07220 */ /* 0x000fe20000410000 */
[----:B------:R-:W-:Y:S01]  /*1730*/  PRMT R167, RZ, 0x5410, R169 ;  /* 0x00005410ffa77816 */ /* 0x000fe200000000a9 */
[C---:B0-----:R-:W-:Y:S02]  /*1740*/  FMUL.FTZ R191, R186.reuse, R195 ;  /* 0x000000c3babf7220 */ /* 0x041fe40000410000 */
        /* <DEDUP_REMOVED lines=9> */
[----:B------:R-:W-:Y:S02]  /*17e0*/  FMUL.FTZ R196, R62, R167 ;  /* 0x000000a73ec47220 */ /* 0x000fe40000410000 */
[----:B------:R-:W-:Y:S02]  /*17f0*/  FADD.FTZ R165, R164, R193 ;  /* 0x000000c1a4a57221 */ /* 0x000fe40000010000 */
[----:B------:R-:W-:Y:S01]  /*1800*/  FFMA.FTZ R226, R190, R193, R226 ;  /* 0x000000c1bee27223 */ /* 0x000fe200000100e2 */
[----:B------:R-:W-:Y:S01]  /*1810*/  PRMT R199, RZ, 0x5410, R170 ;  /* 0x00005410ffc77816 */ /* 0x000fe200000000aa */
[----:B----4-:R-:W-:Y:S02]  /*1820*/  FADD.FTZ R169, -R219, R172 ;  /* 0x000000acdba97221 */ /* 0x010fe40000010100 */
        /* <DEDUP_REMOVED lines=9> */
[----:B------:R-:W-:Y:S02]  /*18c0*/  FADD.FTZ R201, -R219, R174 ;  /* 0x000000aedbc97221 */ /* 0x000fe40000010100 */
        /* <DEDUP_REMOVED lines=28> */
.L_x_5420:
[----:B------:R-:W-:Y:S05]  /*1a90*/  BSYNC B0 ;  /* 0x0000000000007941 */ /* 0x000fea0003800000 */
.L_x_5419:
        /* <DEDUP_REMOVED lines=9> */
.L_x_5432:
        /* <DEDUP_REMOVED lines=18> */
.L_x_5433:
        /* <DEDUP_REMOVED lines=112> */
.L_x_5424:
[----:B------:R-:W-:Y:S05]  /*2350*/  BSYNC B0 ;  /* 0x0000000000007941 */ /* 0x000fea0003800000 */
.L_x_5423:
        /* <DEDUP_REMOVED lines=44> */
[-CC-:B------:R-:W-:Y:S01]  /*2620*/  FFMA.FTZ R169, R17, R172.reuse, R173.reuse ;  /* 0x000000ac11a97223 */ /* 0x180fe200000100ad */
[----:B------:R-:W-:Y:S01]  /*2630*/  SEL R95, R170, R95, P5 ;  /* 0x0000005faa5f7207 */ /* 0x000fe20002800000 */
[-C--:B------:R-:W-:Y:S01]  /*2640*/  FFMA.FTZ R168, R22, R172.reuse, R173 ;  /* 0x000000ac16a87223 */ /* 0x080fe200000100ad */
[----:B------:R-:W-:Y:S01]  /*2650*/  FSEL R166, R171, RZ, P6 ;  /* 0x000000ffaba67208 */ /* 0x000fe20003000000 */
[----:B------:R-:W-:Y:S01]  /*2660*/  FADD.FTZ R167, R16, -R167 ;  /* 0x800000a710a77221 */ /* 0x000fe20000010000 */
[----:B------:R-:W-:Y:S01]  /*2670*/  LOP3.LUT P6, RZ, R229, 0xff, RZ, 0xc0, !PT ;  /* 0x000000ffe5ff7812 */ /* 0x000fe200078cc0ff */
[----:B------:R-:W-:Y:S01]  /*2680*/  FADD.FTZ R169, R18, -R169 ;  /* 0x800000a912a97221 */ /* 0x000fe20000010000 */
[----:B------:R-:W-:Y:S01]  /*2690*/  F2FP.BF16.PACK_AB R165, R166, R165 ;  /* 0x000000a5a6a5723e */ /* 0x000fe200000010ff */
[----:B------:R-:W-:-:S02]  /*26a0*/  FFMA.FTZ R171, R19, R172, R173 ;  /* 0x000000ac13ab7223 */ /* 0x000fc400000100ad */
[----:B------:R-:W-:Y:S02]  /*26b0*/  FADD.FTZ R175, R21, -R168 ;  /* 0x800000a815af7221 */ /* 0x000fe40000010000 */
[C---:B------:R-:W-:Y:S02]  /*26c0*/  FMUL.FTZ R167, R186.reuse, R167 ;  /* 0x000000a7baa77220 */ /* 0x040fe40000410000 */
[----:B------:R-:W-:Y:S02]  /*26d0*/  FMUL.FTZ R168, R186, R169 ;  /* 0x000000a9baa87220 */ /* 0x000fe40000410000 */
        /* <DEDUP_REMOVED lines=35> */
.L_x_5426:
[----:B------:R-:W-:Y:S05]  /*2910*/  BSYNC B0 ;  /* 0x0000000000007941 */ /* 0x000fea0003800000 */
.L_x_5425:
        /* <DEDUP_REMOVED lines=91> */
.L_x_5428:
[----:B------:R-:W-:Y:S05]  /*2ed0*/  BSYNC B0 ;  /* 0x0000000000007941 */ /* 0x000fea0003800000 */
.L_x_5427:
        /* <DEDUP_REMOVED lines=90> */
.L_x_5430:
[----:B------:R-:W-:Y:S05]  /*3480*/  BSYNC B0 ;  /* 0x0000000000007941 */ /* 0x000fea0003800000 */
.L_x_5429:
[----:B------:R-:W-:Y:S02]  /*3490*/  IADD3 R3, R3, c[0x0][0x160], RZ ;  /* 0x0000580003037a10 */ /* 0x000fe40007ffe0ff */
[----:B------:R-:W-:-:S02]  /*34a0*/  LOP3.LUT P5, RZ, R2, 0xff, RZ, 0xc0, !PT ;  /* 0x000000ff02ff7812 */ /* 0x000fc400078ac0ff */
[----:B------:R-:W-:Y:S02]  /*34b0*/  ISETP.GE.AND P0, PT, R3, c[0x0][0x164], PT ;  /* 0x0000590003007a0c */ /* 0x000fe40003f06270 */
[----:B------:R-:W-:-:S11]  /*34c0*/  SEL R2, RZ, 0x1, P5 ;  /* 0x00000001ff027807 */ /* 0x000fd60002800000 */
[----:B0-----:R-:W-:Y:S01]  /*34d0*/  @P0 CALL.REL.NOINC `(.L_x_5412) ;  /* 0x0000001000000944 */ /* 0x001fe20003c00000 */
[----:B------:R-:W-:Y:S05]  /*34e0*/  BRA `(.L_x_5431) ;  /* 0xffffcf8000007947 */ /* 0x000fea000383ffff */
.L_x_5412:
        /* <DEDUP_REMOVED lines=39> */
.L_x_5421:
[----:B------:R-:W-:Y:S02]  /*3760*/  MOV R169, R227 ;  /* 0x000000e300a97202 */ /* 0x000fe40000000f00 */
[----:B------:R-:W-:-:S02]  /*3770*/  MOV R220, 0x10 ;  /* 0x0000001000dc7802 */ /* 0x000fc40000000f00 */
[----:B------:R-:W-:Y:S02]  /*3780*/  MOV R172, 0x1f ;  /* 0x0000001f00ac7802 */ /* 0x000fe40000000f00 */
[----:B------:R-:W-:Y:S02]  /*3790*/  MOV R219, 0xffffffff ;  /* 0xffffffff00db7802 */ /* 0x000fe40000000f00 */
[----:B------:R-:W-:Y:S02]  /*37a0*/  MOV R164, 0x37c0 ;  /* 0x000037c000a47802 */ /* 0x000fe40000000f00 */
[----:B------:R-:W-:Y:S05]  /*37b0*/  CALL.REL.NOINC `($__internal_88_$__cuda_sm70_shflsync_down_p) ;  /* 0x0000045000007944 */ /* 0x000fea0003c00000 */
[----:B-1----:R-:W-:Y:S01]  /*37c0*/  MOV R168, R220 ;  /* 0x000000dc00a87202 */ /* 0x002fe20000000f00 */
[----:B0-----:R-:W-:Y:S05]  /*37d0*/  BRA `(.L_x_5432) ;  /* 0xffffe35000007947 */ /* 0x001fea000383ffff */
.L_x_5422:
[----:B------:R-:W-:Y:S01]  /*37e0*/  HFMA2.MMA R220, -RZ, RZ, 0, 9.5367431640625e-07 ;  /* 0x00000010ffdc7435 */ /* 0x000fe200000001ff */
[----:B------:R-:W-:Y:S02]  /*37f0*/  MOV R169, R226 ;  /* 0x000000e200a97202 */ /* 0x000fe40000000f00 */
[----:B------:R-:W-:Y:S02]  /*3800*/  MOV R172, 0x1f ;  /* 0x0000001f00ac7802 */ /* 0x000fe40000000f00 */
[----:B------:R-:W-:-:S02]  /*3810*/  MOV R219, 0xffffffff ;  /* 0xffffffff00db7802 */ /* 0x000fc40000000f00 */
[----:B------:R-:W-:Y:S02]  /*3820*/  MOV R164, 0x3840 ;  /* 0x0000384000a47802 */ /* 0x000fe40000000f00 */
[----:B01----:R-:W-:Y:S05]  /*3830*/  CALL.REL.NOINC `($__internal_88_$__cuda_sm70_shflsync_down_p) ;  /* 0x000003d000007944 */ /* 0x003fea0003c00000 */
[----:B------:R-:W-:Y:S01]  /*3840*/  FADD.FTZ R168, R168, R227 ;  /* 0x000000e3a8a87221 */ /* 0x000fe20000010000 */
[----:B0-----:R-:W-:Y:S01]  /*3850*/  MOV R172, 0x1f ;  /* 0x0000001f00ac7802 */ /* 0x001fe20000000f00 */
[----:B-1----:R-:W-:Y:S01]  /*3860*/  FADD.FTZ R171, R226, R220 ;  /* 0x000000dce2ab7221 */ /* 0x002fe20000010000 */
[----:B------:R-:W-:Y:S01]  /*3870*/  HFMA2.MMA R220, -RZ, RZ, 0, 4.76837158203125e-07 ;  /* 0x00000008ffdc7435 */ /* 0x000fe200000001ff */
[----:B------:R-:W-:Y:S02]  /*3880*/  MOV R219, 0xffffffff ;  /* 0xffffffff00db7802 */ /* 0x000fe40000000f00 */
[----:B------:R-:W-:Y:S02]  /*3890*/  MOV R169, R168 ;  /* 0x000000a800a97202 */ /* 0x000fe40000000f00 */
[----:B------:R-:W-:Y:S02]  /*38a0*/  MOV R164, 0x38c0 ;  /* 0x000038c000a47802 */ /* 0x000fe40000000f00 */
[----:B------:R-:W-:Y:S05]  /*38b0*/  CALL.REL.NOINC `($__internal_88_$__cuda_sm70_shflsync_down_p) ;  /* 0x0000035000007944 */ /* 0x000fea0003c00000 */
[----:B-1----:R-:W-:Y:S01]  /*38c0*/  MOV R167, R220 ;  /* 0x000000dc00a77202 */ /* 0x002fe20000000f00 */
[----:B------:R-:W-:Y:S01]  /*38d0*/  HFMA2.MMA R220, -RZ, RZ, 0, 4.76837158203125e-07 ;  /* 0x00000008ffdc7435 */ /* 0x000fe200000001ff */
[----:B0-----:R-:W-:-:S02]  /*38e0*/  MOV R169, R171 ;  /* 0x000000ab00a97202 */ /* 0x001fc40000000f00 */
[----:B------:R-:W-:Y:S02]  /*38f0*/  MOV R172, 0x1f ;  /* 0x0000001f00ac7802 */ /* 0x000fe40000000f00 */
[----:B------:R-:W-:Y:S02]  /*3900*/  MOV R219, 0xffffffff ;  /* 0xffffffff00db7802 */ /* 0x000fe40000000f00 */
[----:B------:R-:W-:Y:S02]  /*3910*/  MOV R164, 0x3930 ;  /* 0x0000393000a47802 */ /* 0x000fe40000000f00 */
[----:B------:R-:W-:Y:S05]  /*3920*/  CALL.REL.NOINC `($__internal_88_$__cuda_sm70_shflsync_down_p) ;  /* 0x000002e000007944 */ /* 0x000fea0003c00000 */
[----:B------:R-:W-:Y:S01]  /*3930*/  FADD.FTZ R168, R167, R168 ;  /* 0x000000a8a7a87221 */ /* 0x000fe20000010000 */
[----:B0-----:R-:W-:Y:S01]  /*3940*/  MOV R172, 0x1f ;  /* 0x0000001f00ac7802 */ /* 0x001fe20000000f00 */
[----:B-1----:R-:W-:Y:S01]  /*3950*/  FADD.FTZ R171, R171, R220 ;  /* 0x000000dcabab7221 */ /* 0x002fe20000010000 */
[----:B------:R-:W-:Y:S01]  /*3960*/  HFMA2.MMA R220, -RZ, RZ, 0, 2.384185791015625e-07 ;  /* 0x00000004ffdc7435 */ /* 0x000fe200000001ff */
[----:B------:R-:W-:Y:S02]  /*3970*/  MOV R219, 0xffffffff ;  /* 0xffffffff00db7802 */ /* 0x000fe40000000f00 */
[----:B------:R-:W-:-:S02]  /*3980*/  MOV R169, R168 ;  /* 0x000000a800a97202 */ /* 0x000fc40000000f00 */
[----:B------:R-:W-:Y:S02]  /*3990*/  MOV R164, 0x39b0 ;  /* 0x000039b000a47802 */ /* 0x000fe40000000f00 */
[----:B------:R-:W-:Y:S05]  /*39a0*/  CALL.REL.NOINC `($__internal_88_$__cuda_sm70_shflsync_down_p) ;  /* 0x0000026000007944 */ /* 0x000fea0003c00000 */
[----:B-1----:R-:W-:Y:S01]  /*39b0*/  MOV R167, R220 ;  /* 0x000000dc00a77202 */ /* 0x002fe20000000f00 */
[----:B------:R-:W-:Y:S01]  /*39c0*/  HFMA2.MMA R220, -RZ, RZ, 0, 2.384185791015625e-07 ;  /* 0x00000004ffdc7435 */ /* 0x000fe200000001ff */
[----:B0-----:R-:W-:Y:S02]  /*39d0*/  MOV R169, R171 ;  /* 0x000000ab00a97202 */ /* 0x001fe40000000f00 */
[----:B------:R-:W-:Y:S02]  /*39e0*/  MOV R172, 0x1f ;  /* 0x0000001f00ac7802 */ /* 0x000fe40000000f00 */
[----:B------:R-:W-:Y:S02]  /*39f0*/  MOV R219, 0xffffffff ;  /* 0xffffffff00db7802 */ /* 0x000fe40000000f00 */
[----:B------:R-:W-:Y:S02]  /*3a00*/  MOV R164, 0x3a20 ;  /* 0x00003a2000a47802 */ /* 0x000fe40000000f00 */
[----:B------:R-:W-:Y:S05]  /*3a10*/  CALL.REL.NOINC `($__internal_88_$__cuda_sm70_shflsync_down_p) ;  /* 0x000001f000007944 */ /* 0x000fea0003c00000 */
[----:B------:R-:W-:Y:S01]  /*3a20*/  FADD.FTZ R168, R167, R168 ;  /* 0x000000a8a7a87221 */ /* 0x000fe20000010000 */
[----:B0-----:R-:W-:Y:S01]  /*3a30*/  MOV R172, 0x1f ;  /* 0x0000001f00ac7802 */ /* 0x001fe20000000f00 */
[----:B-1----:R-:W-:Y:S01]  /*3a40*/  FADD.FTZ R171, R171, R220 ;  /* 0x000000dcabab7221 */ /* 0x002fe20000010000 */
[----:B------:R-:W-:Y:S01]  /*3a50*/  HFMA2.MMA R220, -RZ, RZ, 0, 1.1920928955078125e-07 ;  /* 0x00000002ffdc7435 */ /* 0x000fe200000001ff */
[----:B------:R-:W-:-:S02]  /*3a60*/  MOV R219, 0xffffffff ;  /* 0xffffffff00db7802 */ /* 0x000fc40000000f00 */
[----:B------:R-:W-:Y:S02]  /*3a70*/  MOV R169, R168 ;  /* 0x000000a800a97202 */ /* 0x000fe40000000f00 */
[----:B------:R-:W-:Y:S02]  /*3a80*/  MOV R164, 0x3aa0 ;  /* 0x00003aa000a47802 */ /* 0x000fe40000000f00 */
[----:B------:R-:W-:Y:S05]  /*3a90*/  CALL.REL.NOINC `($__internal_88_$__cuda_sm70_shflsync_down_p) ;  /* 0x0000017000007944 */ /* 0x000fea0003c00000 */
[----:B-1----:R-:W-:Y:S01]  /*3aa0*/  MOV R167, R220 ;  /* 0x000000dc00a77202 */ /* 0x002fe20000000f00 */
[----:B------:R-:W-:Y:S01]  /*3ab0*/  HFMA2.MMA R220, -RZ, RZ, 0, 1.1920928955078125e-07 ;  /* 0x00000002ffdc7435 */ /* 0x000fe200000001ff */
[----:B0-----:R-:W-:Y:S02]  /*3ac0*/  MOV R169, R171 ;  /* 0x000000ab00a97202 */ /* 0x001fe40000000f00 */
[----:B------:R-:W-:Y:S02]  /*3ad0*/  MOV R172, 0x1f ;  /* 0x0000001f00ac7802 */ /* 0x000fe40000000f00 */
[----:B------:R-:W-:Y:S02]  /*3ae0*/  MOV R219, 0xffffffff ;  /* 0xffffffff00db7802 */ /* 0x000fe40000000f00 */
[----:B------:R-:W-:-:S02]  /*3af0*/  MOV R164, 0x3b10 ;  /* 0x00003b1000a47802 */ /* 0x000fc40000000f00 */
[----:B------:R-:W-:Y:S05]  /*3b00*/  CALL.REL.NOINC `($__internal_88_$__cuda_sm70_shflsync_down_p) ;  /* 0x0000010000007944 */ /* 0x000fea0003c00000 */
[----:B------:R-:W-:Y:S01]  /*3b10*/  FADD.FTZ R170, R167, R168 ;  /* 0x000000a8a7aa7221 */ /* 0x000fe20000010000 */
[----:B0-----:R-:W-:Y:S01]  /*3b20*/  MOV R172, 0x1f ;  /* 0x0000001f00ac7802 */ /* 0x001fe20000000f00 */
[----:B-1----:R-:W-:Y:S01]  /*3b30*/  FADD.FTZ R173, R171, R220 ;  /* 0x000000dcabad7221 */ /* 0x002fe20000010000 */
[----:B------:R-:W-:Y:S01]  /*3b40*/  HFMA2.MMA R220, -RZ, RZ, 0, 5.9604644775390625e-08 ;  /* 0x00000001ffdc7435 */ /* 0x000fe200000001ff */
[----:B------:R-:W-:-:S02]  /*3b50*/  MOV R219, 0xffffffff ;  /* 0xffffffff00db7802 */ /* 0x000fc40000000f00 */
[----:B------:R-:W-:Y:S02]  /*3b60*/  MOV R169, R170 ;  /* 0x000000aa00a97202 */ /* 0x000fe40000000f00 */
[----:B------:R-:W-:Y:S02]  /*3b70*/  MOV R164, 0x3b90 ;  /* 0x00003b9000a47802 */ /* 0x000fe40000000f00 */
[----:B------:R-:W-:Y:S05]  /*3b80*/  CALL.REL.NOINC `($__internal_88_$__cuda_sm70_shflsync_down_p) ;  /* 0x0000008000007944 */ /* 0x000fea0003c00000 */
[----:B-1----:R-:W-:Y:S01]  /*3b90*/  MOV R171, R220 ;  /* 0x000000dc00ab7202 */ /* 0x002fe20000000f00 */
[----:B------:R-:W-:Y:S01]  /*3ba0*/  HFMA2.MMA R220, -RZ, RZ, 0, 5.9604644775390625e-08 ;  /* 0x00000001ffdc7435 */ /* 0x000fe200000001ff */
[----:B0-----:R-:W-:Y:S02]  /*3bb0*/  MOV R169, R173 ;  /* 0x000000ad00a97202 */ /* 0x001fe40000000f00 */
[----:B------:R-:W-:Y:S02]  /*3bc0*/  MOV R172, 0x1f ;  /* 0x0000001f00ac7802 */ /* 0x000fe40000000f00 */
[----:B------:R-:W-:Y:S02]  /*3bd0*/  MOV R219, 0xffffffff ;  /* 0xffffffff00db7802 */ /* 0x000fe40000000f00 */
[----:B------:R-:W-:-:S02]  /*3be0*/  MOV R164, 0x3c00 ;  /* 0x00003c0000a47802 */ /* 0x000fc40000000f00 */
[----:B------:R-:W-:Y:S05]  /*3bf0*/  CALL.REL.NOINC `($__internal_88_$__cuda_sm70_shflsync_down_p) ;  /* 0x0000001000007944 */ /* 0x000fea0003c00000 */
[----:B01----:R-:W-:Y:S05]  /*3c00*/  BRA `(.L_x_5433) ;  /* 0xffffe04000007947 */ /* 0x003fea000383ffff */
        .weak           $__internal_88_$__cuda_sm70_shflsync_down_p
        .type           $__internal_88_$__cuda_sm70_shflsync_down_p,@function
        .size           $__internal_88_$__cuda_sm70_shflsync_down_p,(.L_x_11822 - $__internal_88_$__cuda_sm70_shflsync_down_p)
$__internal_88_$__cuda_sm70_shflsync_down_p:
[----:B------:R-:W-:Y:S01]  /*3c10*/  HFMA2.MMA R165, -RZ, RZ, 0, 0 ;  /* 0x00000000ffa57435 */ /* 0x000fe200000001ff */
[----:B------:R-:W-:Y:S04]  /*3c20*/  WARPSYNC R219 ;  /* 0x000000db00007348 */ /* 0x000fe80003800000 */
[----:B------:R0:W1:Y:S01]  /*3c30*/  SHFL.DOWN PT, R220, R169, R220, R172 ;  /* 0x080000dca9dc7389 */ /* 0x00006200000e00ac */
[----:B------:R-:W-:Y:S05]  /*3c40*/  RET.REL.NODEC R164 `(_ZN10layer_norm13ln_bwd_kernelINS_13Kernel_traitsIf13__nv_bfloat16fS2_fjLj4096ELj1ELj1ELj4ELj16ENS_18Kernel_traits_baseILj4096EfS2_fS2_fjLj128EEEEELb1ELb0ELb0ELb0EEEvNS_9BwdParamsE) ;  /* 0xffffc3b0a4007950 */ /* 0x000fea0003c3ffff */
.L_x_5434:
        /* <DEDUP_REMOVED lines=11> */
.L_x_11822:


//--------------------- .text._ZN10layer_norm13ln_bwd_kernelINS_13Kernel_traitsIf13__nv_bfloat16fS2_fjLj4096ELj1ELj1ELj4ELj16ENS_18Kernel_traits_baseILj4096EfS2_fS2_fjLj128EEEEELb1ELb0ELb0ELb1EEEvNS_9BwdParamsE --------------------------
	.section	.text._ZN10layer_norm13ln_bwd_kernelINS_13Kernel_traitsIf13__nv_bfloat16fS2_fjLj4096ELj1ELj1ELj4ELj16ENS_18Kernel_traits_baseILj4096EfS2_fS2_fjLj128EEEEELb1ELb0ELb0ELb1EEEvNS_9BwdParamsE,"ax",@progbits
	.sectioninfo	@"SHI_REGISTERS=255"
	.align	128
        .global         _ZN10layer_norm13ln_bwd_kernelINS_13Kernel_traitsIf13__nv_bfloat16fS2_fjLj4096ELj1ELj1ELj4ELj16ENS_18Kernel_traits_baseILj4096EfS2_fS2_fjLj128EEEEELb1ELb0ELb0ELb1EEEvNS_9BwdParamsE
        .type           _ZN10layer_norm13ln_bwd_kernelINS_13Kernel_traitsIf13__nv_bfloat16fS2_fjLj4096ELj1ELj1ELj4ELj16ENS_18Kernel_traits_baseILj4096EfS2_fS2_fjLj128EEEEELb1ELb0ELb0ELb1EEEvNS_9BwdParamsE,@function
        .size           _ZN10layer_norm13ln_bwd_kernelINS_13Kernel_traitsIf13__nv_bfloat16fS2_fjLj4096ELj1ELj1ELj4ELj16ENS_18Kernel_traits_baseILj4096EfS2_fS2_fjLj128EEEEELb1ELb0ELb0ELb1EEEvNS_9BwdParamsE,(.L_x_11823 - _ZN10layer_norm13ln_bwd_kernelINS_13Kernel_traitsIf13__nv_bfloat16fS2_fjLj4096ELj1ELj1ELj4ELj16ENS_18Kernel_traits_baseILj4096EfS2_fS2_fjLj128EEEEELb1ELb0ELb0ELb1EEEvNS_9BwdParamsE)
        .other          _ZN10layer_norm13ln_bwd_kernelINS_13Kernel_traitsIf13__nv_bfloat16fS2_fjLj4096ELj1ELj1ELj4ELj16ENS_18Kernel_traits_baseILj4096EfS2_fS2_fjLj128EEEEELb1ELb0ELb0ELb1EEEvNS_9BwdParamsE,@"STO_CUDA_ENTRY STV_DEFAULT"
_ZN10layer_norm13ln_bwd_kernelINS_13Kernel_traitsIf13__nv_bfloat16fS2_fjLj4096ELj1ELj1ELj4ELj16ENS_18Kernel_traits_baseILj4096EfS2_fS2_fjLj128EEEEELb1ELb0ELb0ELb1EEEvNS_9BwdParamsE:
.text._ZN10layer_norm13ln_bwd_kernelINS_13Kernel_traitsIf13__nv_bfloat16fS2_fjLj4096ELj1ELj1ELj4ELj16ENS_18Kernel_traits_baseILj4096EfS2_fS2_fjLj128EEEEELb1ELb0ELb0ELb1EEEvNS_9BwdParamsE:
        /* <DEDUP_REMOVED lines=40> */
.L_x_5435:
[----:B------:R-:W-:-:S04]  /*0280*/  SHF.L.U32 R2, R0, 0x5, RZ ;  /* 0x0000000500027819 */ /* 0x000fc800000006ff */
[----:B------:R-:W-:-:S04]  /*0290*/  LOP3.LUT R2, R2, 0xfe0, RZ, 0xc0, !PT ;  /* 0x00000fe002027812 */ /* 0x000fc800078ec0ff */
[----:B------:R-:W-:-:S04]  /*02a0*/  IADD3 R12, P0, R2, c[0x0][0x1b0], RZ ;  /* 0x00006c00020c7a10 */ /* 0x000fc80007f1e0ff */
[----:B------:R-:W-:Y:S01]  /*02b0*/  IADD3.X R13, RZ, c[0x0][0x1b4], RZ, P0, !PT ;  /* 0x00006d00ff0d7a10 */ /* 0x000fe200007fe4ff */
[----:B------:R-:W-:Y:S01]  /*02c0*/  HFMA2.MMA R208, -RZ, RZ, 0, 5.9604644775390625e-08 ;  /* 0x00000001ffd07435 */ /* 0x000fe200000001ff */
        /* <DEDUP_REMOVED lines=40> */
.L_x_5440:
[----:B------:R-:W-:Y:S01]  /*0550*/  IMAD R108, R196, c[0x0][0x168], RZ ;  /* 0x00005a00c46c7a24 */ /* 0x000fe200078e02ff */
[----:B------:R-:W-:-:S02]  /*0560*/  LOP3.LUT R198, R0, 0x7f, RZ, 0xc0, !PT ;  /* 0x0000007f00c67812 */ /* 0x000fc400078ec0ff */
        /* <DEDUP_REMOVED lines=9> */
[CC--:B------:R-:W-:Y:S01]  /*0600*/  IMAD.WIDE.U32 R140, R198.reuse, R190.reuse, c[0x0][0x188] ;  /* 0x00006200c68c7625 */ /* 0x0c0fe200078e00be */
[C---:B------:R-:W-:Y:S02]  /*0610*/  IADD3 R197, R198.reuse, 0x180, RZ ;  /* 0x00000180c6c57810 */ /* 0x040fe40007ffe0ff */
[C---:B------:R-:W-:Y:S01]  /*0620*/  IADD3 R206, R198.reuse, 0x100, RZ ;  /* 0x00000100c6ce7810 */ /* 0x040fe20007ffe0ff */
[----:B------:R-:W-:Y:S01]  /*0630*/  IMAD.WIDE.U32 R180, R199, R190, c[0x0][0x188] ;  /* 0x00006200c7b47625 */ /* 0x000fe200078e00be */
[----:B------:R1:W3:Y:S03]  /*0640*/  LDG.E.128 R108, [R140.64] ;  /* 0x000000048c6c7981 */ /* 0x0002e6000c1e1d00 */
[----:B------:R-:W-:Y:S01]  /*0650*/  IMAD.WIDE.U32 R112, R198, R148, c[0x0][0x208] ;  /* 0x00008200c6707625 */ /* 0x000fe200078e0094 */
[----:B------:R4:W3:Y:S03]  /*0660*/  LDG.E.128 R120, [R180.64] ;  /* 0x00000004b4787981 */ /* 0x0008e6000c1e1d00 */
[-C--:B------:R-:W-:Y:S01]  /*0670*/  IMAD.WIDE.U32 R182, R197, R190.reuse, c[0x0][0x188] ;  /* 0x00006200c5b67625 */ /* 0x080fe200078e00be */
[----:B------:R4:W3:Y:S03]  /*0680*/  LDG.E.128 R128, [R180.64+0x10] ;  /* 0x00001004b4807981 */ /* 0x0008e6000c1e1d00 */
[----:B------:R-:W-:Y:S01]  /*0690*/  IMAD.WIDE.U32 R178, R206, R190, c[0x0][0x188] ;  /* 0x00006200ceb27625 */ /* 0x000fe200078e00be */
[----:B------:R-:W3:Y:S03]  /*06a0*/  LDG.E.128 R112, [R112.64] ;  /* 0x0000000470707981 */ /* 0x000ee6000c1e1d00 */
[-C--:B------:R-:W-:Y:S01]  /*06b0*/  IMAD.WIDE.U32 R126, R199, R148.reuse, c[0x0][0x208] ;  /* 0x00008200c77e7625 */ /* 0x080fe200078e0094 */
[----:B------:R0:W3:Y:S03]  /*06c0*/  LDG.E.128 R144, [R182.64] ;  /* 0x00000004b6907981 */ /* 0x0000e6000c1e1d00 */
[----:B----4-:R-:W-:Y:S01]  /*06d0*/  IMAD.WIDE R180, R196, R185, c[0x0][0x1a8] ;  /* 0x00006a00c4b47625 */ /* 0x010fe200078e02b9 */
[----:B------:R4:W3:Y:S03]  /*06e0*/  LDG.E.128 R132, [R178.64] ;  /* 0x00000004b2847981 */ /* 0x0008e6000c1e1d00 */
[-C--:B------:R-:W-:Y:S01]  /*06f0*/  IMAD.WIDE.U32 R136, R206, R148.reuse, c[0x0][0x208] ;  /* 0x00008200ce887625 */ /* 0x080fe200078e0094 */
[----:B------:R1:W3:Y:S04]  /*0700*/  LDG.E R207, [R180.64] ;  /* 0x00000004b4cf7981 */ /* 0x0002e8000c1e1900 */
[----:B------:R1:W3:Y:S01]  /*0710*/  LDG.E.128 R116, [R140.64+0x10] ;  /* 0x000010048c747981 */ /* 0x0002e2000c1e1d00 */
[----:B------:R-:W-:-:S03]  /*0720*/  IMAD.WIDE.U32 R148, R197, R148, c[0x0][0x208] ;  /* 0x00008200c5947625 */ /* 0x000fc600078e0094 */
[----:B0-----:R-:W3:Y:S04]  /*0730*/  LDG.E.128 R124, [R126.64] ;  /* 0x000000047e7c7981 */ /* 0x001ee8000c1e1d00 */
[----:B------:R-:W3:Y:S04]  /*0740*/  LDG.E.128 R136, [R136.64] ;  /* 0x0000000488887981 */ /* 0x000ee8000c1e1d00 */
[----:B-1----:R4:W3:Y:S04]  /*0750*/  LDG.E.128 R140, [R178.64+0x10] ;  /* 0x00001004b28c7981 */ /* 0x0028e8000c1e1d00 */
[----:B------:R-:W3:Y:S04]  /*0760*/  LDG.E.128 R148, [R148.64] ;  /* 0x0000000494947981 */ /* 0x000ee8000c1e1d00 */
[----:B------:R0:W3:Y:S01]  /*0770*/  LDG.E.128 R152, [R182.64+0x10] ;  /* 0x00001004b6987981 */ /* 0x0000e2000c1e1d00 */
[----:B------:R-:W-:-:S04]  /*0780*/  ISETP.NE.U32.AND P0, PT, RZ, c[0x0][0x1c0], PT ;  /* 0x00007000ff007a0c */ /* 0x000fc80003f05070 */
[----:B------:R-:W-:Y:S02]  /*0790*/  ISETP.NE.AND.EX P0, PT, RZ, c[0x0][0x1c4], PT, P0 ;  /* 0x00007100ff007a0c */ /* 0x000fe40003f05300 */
[----:B----4-:R-:W-:Y:S02]  /*07a0*/  SHF.R.S32.HI R179, RZ, 0x1f, R196 ;  /* 0x0000001fffb37819 */ /* 0x010fe400000114c4 */
[----:B------:R-:W-:-:S09]  /*07b0*/  MOV R210, 0x8 ;  /* 0x0000000800d27802 */ /* 0x000fd20000000f00 */
[----:B------:R-:W-:-:S04]  /*07c0*/  @P0 LEA R178, P2, R196, c[0x0][0x1c0], 0x1 ;  /* 0x00007000c4b20a11 */ /* 0x000fc800078408ff */
[----:B------:R-:W-:Y:S01]  /*07d0*/  @P0 LEA.HI.X R179, R196, c[0x0][0x1c4], R179, 0x1, P2 ;  /* 0x00007100c4b30a11 */ /* 0x000fe200010f0cb3 */
[----:B------:R-:W-:-:S04]  /*07e0*/  IMAD.WIDE.U32 R180, R198, R210, c[0x0][0x190] ;  /* 0x00006400c6b47625 */ /* 0x000fc800078e00d2 */
[----:B------:R1:W4:Y:S01]  /*07f0*/  @P0 LDG.E.U16 R209, [R178.64] ;  /* 0x00000004b2d10981 */ /* 0x000322000c1e1500 */
[----:B0-----:R-:W-:-:S03]  /*0800*/  IMAD.WIDE.U32 R182, R199, R210, c[0x0][0x190] ;  /* 0x00006400c7b67625 */ /* 0x001fc600078e00d2 */
[----:B-----5:R-:W5:Y:S01]  /*0810*/  LDG.E.64 R180, [R180.64] ;  /* 0x00000004b4b47981 */ /* 0x020f62000c1e1b00 */
        /* <DEDUP_REMOVED lines=24> */
[C---:B-1----:R-:W-:Y:S01]  /*09a0*/  FADD.FTZ R190, -R200.reuse, R111 ;  /* 0x0000006fc8be7221 */ /* 0x042fe20000010100 */
[--C-:B------:R-:W-:Y:S02]  /*09b0*/  PRMT R109, RZ, 0x5410, R112.reuse ;  /* 0x00005410ff6d7816 */ /* 0x100fe40000000070 */
[----:B------:R-:W-:Y:S01]  /*09c0*/  PRMT R112, RZ, 0x7610, R112 ;  /* 0x00007610ff707816 */ /* 0x000fe20000000070 */
[C---:B------:R-:W-:Y:S02]  /*09d0*/  FADD.FTZ R240, -R200.reuse, R144 ;  /* 0x00000090c8f07221 */ /* 0x040fe40000010100 */
[----:B------:R-:W-:-:S02]  /*09e0*/  FADD.FTZ R228, -R200, R133 ;  /* 0x00000085c8e47221 */ /* 0x000fc40000010100 */
[-C--:B------:R-:W-:Y:S02]  /*09f0*/  FMUL.FTZ R133, R64, R109.reuse ;  /* 0x0000006d40857220 */ /* 0x080fe40000410000 */
[----:B------:R-:W-:Y:S01]  /*0a00*/  FMUL.FTZ R144, R207, R108 ;  /* 0x0000006ccf907220 */ /* 0x000fe20000410000 */
[----:B------:R-:W-:Y:S01]  /*0a10*/  PRMT R111, RZ, 0x5410, R113 ;  /* 0x00005410ff6f7816 */ /* 0x000fe20000000071 */
[----:B------:R-:W-:Y:S02]  /*0a20*/  FADD.FTZ R194, R109, R194 ;  /* 0x000000c26dc27221 */ /* 0x000fe40000010000 */
[----:B------:R-:W-:Y:S02]  /*0a30*/  FADD.FTZ R212, -R200, R117 ;  /* 0x00000075c8d47221 */ /* 0x000fe40000010100 */
[----:B------:R-:W-:Y:S01]  /*0a40*/  FFMA.FTZ R195, R144, R109, R195 ;  /* 0x0000006d90c37223 */ /* 0x000fe200000100c3 */
[--C-:B------:R-:W-:Y:S02]  /*0a50*/  PRMT R117, RZ, 0x5410, R125.reuse ;  /* 0x00005410ff757816 */ /* 0x100fe4000000007d */
[----:B------:R-:W-:Y:S01]  /*0a60*/  PRMT R220, RZ, 0x7610, R125 ;  /* 0x00007610ffdc7816 */ /* 0x000fe2000000007d */
[----:B------:R-:W-:Y:S01]  /*0a70*/  FADD.FTZ R110, -R200, R110 ;  /* 0x0000006ec86e7221 */ /* 0x000fe20000010100 */
[--C-:B------:R-:W-:Y:S01]  /*0a80*/  PRMT R125, RZ, 0x5410, R137.reuse ;  /* 0x00005410ff7d7816 */ /* 0x100fe20000000089 */
[----:B------:R-:W-:Y:S01]  /*0a90*/  FMUL.FTZ R202, R207, R202 ;  /* 0x000000cacfca7220 */ /* 0x000fe20000410000 */
[----:B------:R-:W-:Y:S01]  /*0aa0*/  PRMT R232, RZ, 0x7610, R137 ;  /* 0x00007610ffe87816 */ /* 0x000fe20000000089 */
[----:B------:R-:W-:-:S02]  /*0ab0*/  FMUL.FTZ R137, R65, R112 ;  /* 0x0000007041897220 */ /* 0x000fc40000410000 */
[----:B------:R-:W-:Y:S02]  /*0ac0*/  FADD.FTZ R108, RZ, R133 ;  /* 0x00000085ff6c7221 */ /* 0x000fe40000010000 */
[----:B------:R-:W-:Y:S01]  /*0ad0*/  FFMA.FTZ R109, R144, R133, RZ ;  /* 0x00000085906d7223 */ /* 0x000fe200000100ff */
[----:B0-----:R-:W-:Y:S01]  /*0ae0*/  PRMT R204, RZ, 0x7610, R113 ;  /* 0x00007610ffcc7816 */ /* 0x001fe20000000071 */
[C---:B------:R-:W-:Y:S02]  /*0af0*/  FADD.FTZ R236, -R200.reuse, R141 ;  /* 0x0000008dc8ec7221 */ /* 0x040fe40000010100 */
[----:B------:R-:W-:Y:S02]  /*0b00*/  FADD.FTZ R244, -R200, R146 ;  /* 0x00000092c8f47221 */ /* 0x000fe40000010100 */
[----:B------:R-:W-:Y:S02]  /*0b10*/  FMUL.FTZ R146, R207, R110 ;  /* 0x0000006ecf927220 */ /* 0x000fe40000410000 */
[----:B------:R-:W-:-:S02]  /*0b20*/  FMUL.FTZ R141, R66, R111 ;  /* 0x0000006f428d7220 */ /* 0x000fc40000410000 */
[----:B------:R-:W-:Y:S02]  /*0b30*/  FADD.FTZ R108, R108, R137 ;  /* 0x000000896c6c7221 */ /* 0x000fe40000010000 */
[----:B------:R-:W-:Y:S01]  /*0b40*/  FFMA.FTZ R109, R202, R137, R109 ;  /* 0x00000089ca6d7223 */ /* 0x000fe2000001006d */
[----:B------:R-:W-:Y:S01]  /*0b50*/  PRMT R234, RZ, 0x7610, R139 ;  /* 0x00007610ffea7816 */ /* 0x000fe2000000008b */
        /* <DEDUP_REMOVED lines=8> */
[----:B------:R-:W-:-:S02]  /*0be0*/  FMUL.FTZ R149, R67, R204 ;  /* 0x000000cc43957220 */ /* 0x000fc40000410000 */
[----:B------:R-:W-:Y:S01]  /*0bf0*/  FFMA.FTZ R109, R146, R141, R109 ;  /* 0x0000008d926d7223 */ /* 0x000fe2000001006d */
[----:B------:R-:W-:Y:S01]  /*0c00*/  PRMT R250, RZ, 0x7610, R151 ;  /* 0x00007610fffa7816 */ /* 0x000fe20000000097 */
[C---:B------:R-:W-:Y:S01]  /*0c10*/  FADD.FTZ R246, -R200.reuse, R147 ;  /* 0x00000093c8f67221 */ /* 0x040fe20000010100 */
[----:B------:R-:W-:Y:S01]  /*0c20*/  PRMT R147, RZ, 0x5410, R151 ;  /* 0x00005410ff937816 */ /* 0x000fe20000000097 */
[C---:B------:R-:W-:Y:S01]  /*0c30*/  FADD.FTZ R118, -R200.reuse, R118 ;  /* 0x00000076c8767221 */ /* 0x040fe20000010100 */
[----:B------:R-:W-:Y:S01]  /*0c40*/  PRMT R114, RZ, 0x7610, R114 ;  /* 0x00007610ff727816 */ /* 0x000fe20000000072 */
[C---:B------:R-:W-:Y:S02]  /*0c50*/  FADD.FTZ R242, -R200.reuse, R145 ;  /* 0x00000091c8f27221 */ /* 0x040fe40000010100 */
        /* <DEDUP_REMOVED lines=36> */
[----:B------:R-:W-:Y:S02]  /*0ea0*/  FADD.FTZ R200, -R200, R155 ;  /* 0x0000009bc8c87221 */ /* 0x000fe40000010100 */
        /* <DEDUP_REMOVED lines=178> */
.L_x_5441:
        /* <DEDUP_REMOVED lines=18> */
.L_x_5442:
        /* <DEDUP_REMOVED lines=45> */
[----:B------:R-:W-:Y:S02]  /*1dc0*/  FFMA.FTZ R144, R144, R110, R113 ;  /* 0x0000006e90907223 */ /* 0x000fe40000010071 */
[C---:B------:R-:W-:Y:S02]  /*1dd0*/  FMUL.FTZ R136, R207.reuse, R202 ;  /* 0x000000cacf887220 */ /* 0x040fe40000410000 */
[C---:B------:R-:W-:Y:S02]  /*1de0*/  FMUL.FTZ R115, R207.reuse, R146 ;  /* 0x00000092cf737220 */ /* 0x040fe40000410000 */
[----:B------:R-:W-:Y:S02]  /*1df0*/  FMUL.FTZ R114, R207, R190 ;  /* 0x000000becf727220 */ /* 0x000fe40000410000 */
[----:B------:R-:W-:Y:S01]  /*1e00*/  FADD.FTZ R144, R133, -R144 ;  /* 0x8000009085907221 */ /* 0x000fe20000010000 */
[----:B------:R-:W-:Y:S01]  /*1e10*/  MOV R133, R182 ;  /* 0x000000b600857202 */ /* 0x000fe20000000f00 */
[----:B------:R-:W-:-:S02]  /*1e20*/  @P0 FADD.FTZ R136, R69, R136 ;  /* 0x0000008845880221 */ /* 0x000fc40000010000 */
[-C--:B------:R-:W-:Y:S02]  /*1e30*/  FFMA.FTZ R145, R145, R110.reuse, R113 ;  /* 0x0000006e91917223 */ /* 0x080fe40000010071 */
[----:B------:R-:W-:Y:S02]  /*1e40*/  @P0 FADD.FTZ R115, R70, R115 ;  /* 0x0000007346730221 */ /* 0x000fe40000010000 */
[-CC-:B------:R-:W-:Y:S02]  /*1e50*/  FFMA.FTZ R212, R212, R110.reuse, R113.reuse ;  /* 0x0000006ed4d47223 */ /* 0x180fe40000010071 */
[----:B------:R-:W-:Y:S02]  /*1e60*/  FFMA.FTZ R118, R118, R110, R113 ;  /* 0x0000006e76767223 */ /* 0x000fe40000010071 */
[----:B------:R-:W-:Y:S02]  /*1e70*/  @P0 FADD.FTZ R114, R71, R114 ;  /* 0x0000007247720221 */ /* 0x000fe40000010000 */
[----:B------:R-:W-:-:S02]  /*1e80*/  FMUL.FTZ R117, R207, R144 ;  /* 0x00000090cf757220 */ /* 0x000fc40000410000 */
[-C--:B------:R-:W-:Y:S02]  /*1e90*/  FMUL.FTZ R109, R136, R131.reuse ;  /* 0x00000083886d7220 */ /* 0x080fe40000410000 */
[----:B------:R-:W-:Y:S02]  /*1ea0*/  FADD.FTZ R154, R154, -R145 ;  /* 0x800000919a9a7221 */ /* 0x000fe40000010000 */
[-C--:B------:R-:W-:Y:S02]  /*1eb0*/  FMUL.FTZ R111, R115, R131.reuse ;  /* 0x00000083736f7220 */ /* 0x080fe40000410000 */
[----:B------:R-:W-:Y:S02]  /*1ec0*/  FADD.FTZ R212, R153, -R212 ;  /* 0x800000d499d47221 */ /* 0x000fe40000010000 */
[----:B------:R-:W-:Y:S02]  /*1ed0*/  FADD.FTZ R118, R191, -R118 ;  /* 0x80000076bf767221 */ /* 0x000fe40000010000 */
[----:B------:R-:W-:-:S02]  /*1ee0*/  FMUL.FTZ R116, R114, R131 ;  /* 0x0000008372747220 */ /* 0x000fc40000410000 */
[----:B------:R-:W-:Y:S02]  /*1ef0*/  @P0 FADD.FTZ R117, R68, R117 ;  /* 0x0000007544750221 */ /* 0x000fe40000010000 */
[----:B------:R-:W-:Y:S02]  /*1f00*/  FMUL.FTZ R109, R109, c[0x0][0x1e8] ;  /* 0x00007a006d6d7a20 */ /* 0x000fe40000410000 */
[----:B------:R-:W-:Y:S02]  /*1f10*/  FMUL.FTZ R231, R207, R154 ;  /* 0x0000009acfe77220 */ /* 0x000fe40000410000 */
[----:B------:R-:W-:Y:S01]  /*1f20*/  FMUL.FTZ R112, R111, c[0x0][0x1e8] ;  /* 0x00007a006f707a20 */ /* 0x000fe20000410000 */
[----:B------:R-:W-:Y:S01]  /*1f30*/  FSEL R111, R109, RZ, P2 ;  /* 0x000000ff6d6f7208 */ /* 0x000fe20001000000 */
[----:B------:R-:W-:Y:S01]  /*1f40*/  FMUL.FTZ R202, R207, R212 ;  /* 0x000000d4cfca7220 */ /* 0x000fe20000410000 */
[----:B------:R-:W-:Y:S01]  /*1f50*/  LOP3.LUT P2, RZ, R181, 0xff0000, RZ, 0xc0, !PT ;  /* 0x00ff0000b5ff7812 */ /* 0x000fe2000784c0ff */
[----:B------:R-:W-:Y:S01]  /*1f60*/  FMUL.FTZ R209, R207, R118 ;  /* 0x00000076cfd17220 */ /* 0x000fe20000410000 */
[----:B------:R-:W-:Y:S01]  /*1f70*/  FSEL R109, R112, RZ, P6 ;  /* 0x000000ff706d7208 */ /* 0x000fe20003000000 */
[----:B------:R-:W-:Y:S01]  /*1f80*/  FMUL.FTZ R116, R116, c[0x0][0x1e8] ;  /* 0x00007a0074747a20 */ /* 0x000fe20000410000 */
[----:B------:R-:W-:Y:S01]  /*1f90*/  LOP3.LUT P6, RZ, R181, 0xff000000, RZ, 0xc0, !PT ;  /* 0xff000000b5ff7812 */ /* 0x000fe200078cc0ff */
[----:B------:R-:W-:-:S02]  /*1fa0*/  FFMA.FTZ R214, R214, R110, R113 ;  /* 0x0000006ed6d67223 */ /* 0x000fc40000010071 */
[-CC-:B------:R-:W-:Y:S01]  /*1fb0*/  FFMA.FTZ R120, R120, R110.reuse, R113.reuse ;  /* 0x0000006e78787223 */ /* 0x180fe20000010071 */
[----:B------:R-:W-:Y:S01]  /*1fc0*/  FSEL R112, R116, RZ, P4 ;  /* 0x000000ff74707208 */ /* 0x000fe20002000000 */
[-CC-:B------:R-:W-:Y:S01]  /*1fd0*/  FFMA.FTZ R216, R216, R110.reuse, R113.reuse ;  /* 0x0000006ed8d87223 */ /* 0x180fe20000010071 */
[----:B------:R-:W-:Y:S01]  /*1fe0*/  LOP3.LUT P4, RZ, R133, 0xff, RZ, 0xc0, !PT ;  /* 0x000000ff85ff7812 */ /* 0x000fe2000788c0ff */
[----:B------:R-:W-:Y:S01]  /*1ff0*/  FFMA.FTZ R122, R122, R110, R113 ;  /* 0x0000006e7a7a7223 */ /* 0x000fe20000010071 */
[----:B------:R-:W-:Y:S01]  /*2000*/  F2FP.BF16.PACK_AB R109, R112, R109 ;  /* 0x0000006d706d723e */ /* 0x000fe200000010ff */
[----:B------:R-:W-:Y:S02]  /*2010*/  FMUL.FTZ R108, R117, R131 ;  /* 0x00000083756c7220 */ /* 0x000fe40000410000 */
[----:B------:R-:W-:Y:S02]  /*2020*/  @P0 FADD.FTZ R231, R72, R231 ;  /* 0x000000e748e70221 */ /* 0x000fe40000010000 */
[----:B------:R-:W-:-:S02]  /*2030*/  @P0 FADD.FTZ R202, R73, R202 ;  /* 0x000000ca49ca0221 */ /* 0x000fc40000010000 */
[----:B------:R-:W-:Y:S02]  /*2040*/  @P0 FADD.FTZ R209, R74, R209 ;  /* 0x000000d14ad10221 */ /* 0x000fe40000010000 */
[----:B------:R-:W-:Y:S02]  /*2050*/  FADD.FTZ R214, R155, -R214 ;  /* 0x800000d69bd67221 */ /* 0x000fe40000010000 */
[----:B------:R-:W-:Y:S02]  /*2060*/  FADD.FTZ R138, R201, -R120 ;  /* 0x80000078c98a7221 */ /* 0x000fe40000010000 */
[----:B------:R-:W-:Y:S02]  /*2070*/  FADD.FTZ R216, R203, -R216 ;  /* 0x800000d8cbd87221 */ /* 0x000fe40000010000 */
[----:B------:R-:W-:Y:S02]  /*2080*/  FADD.FTZ R122, R205, -R122 ;  /* 0x8000007acd7a7221 */ /* 0x000fe40000010000 */
[----:B------:R-:W-:-:S02]  /*2090*/  FMUL.FTZ R108, R108, c[0x0][0x1e8] ;  /* 0x00007a006c6c7a20 */ /* 0x000fc40000410000 */
[-C--:B------:R-:W-:Y:S02]  /*20a0*/  FMUL.FTZ R116, R231, R131.reuse ;  /* 0x00000083e7747220 */ /* 0x080fe40000410000 */
[-C--:B------:R-:W-:Y:S01]  /*20b0*/  FMUL.FTZ R118, R202, R131.reuse ;  /* 0x00000083ca767220 */ /* 0x080fe20000410000 */
[----:B------:R-:W-:Y:S01]  /*20c0*/  FSEL R108, R108, RZ, P1 ;  /* 0x000000ff6c6c7208 */ /* 0x000fe20000800000 */
[----:B------:R-:W-:Y:S01]  /*20d0*/  FMUL.FTZ R120, R209, R131 ;  /* 0x00000083d1787220 */ /* 0x000fe20000410000 */
[----:B------:R-:W-:Y:S01]  /*20e0*/  LOP3.LUT P1, RZ, R181, 0xff00, RZ, 0xc0, !PT ;  /* 0x0000ff00b5ff7812 */ /* 0x000fe2000782c0ff */
[----:B------:R-:W-:Y:S01]  /*20f0*/  FMUL.FTZ R204, R207, R214 ;  /* 0x000000d6cfcc7220 */ /* 0x000fe20000410000 */
[----:B------:R-:W-:Y:S01]  /*2100*/  F2FP.BF16.PACK_AB R108, R111, R108 ;  /* 0x0000006c6f6c723e */ /* 0x000fe200000010ff */
[C---:B------:R-:W-:Y:S02]  /*2110*/  FMUL.FTZ R145, R207.reuse, R138 ;  /* 0x0000008acf917220 */ /* 0x040fe40000410000 */
[----:B------:R-:W-:-:S02]  /*2120*/  FMUL.FTZ R144, R207, R216 ;  /* 0x000000d8cf907220 */ /* 0x000fc40000410000 */
[----:B------:R-:W-:Y:S02]  /*2130*/  FMUL.FTZ R141, R207, R122 ;  /* 0x0000007acf8d7220 */ /* 0x000fe40000410000 */
[----:B------:R-:W-:Y:S02]  /*2140*/  FFMA.FTZ R218, R218, R110, R113 ;  /* 0x0000006edada7223 */ /* 0x000fe40000010071 */
[----:B------:R-:W-:Y:S02]  /*2150*/  FMUL.FTZ R116, R116, c[0x0][0x1e8] ;  /* 0x00007a0074747a20 */ /* 0x000fe40000410000 */
[----:B------:R-:W-:Y:S02]  /*2160*/  FMUL.FTZ R118, R118, c[0x0][0x1e8] ;  /* 0x00007a0076767a20 */ /* 0x000fe40000410000 */
[----:B------:R-:W-:Y:S01]  /*2170*/  FMUL.FTZ R120, R120, c[0x0][0x1e8] ;  /* 0x00007a0078787a20 */ /* 0x000fe20000410000 */
[----:B------:R-:W-:Y:S01]  /*2180*/  FSEL R203, R116, RZ, P5 ;  /* 0x000000ff74cb7208 */ /* 0x000fe20002800000 */
[----:B------:R-:W-:Y:S01]  /*2190*/  @P0 FADD.FTZ R204, R75, R204 ;  /* 0x000000cc4bcc0221 */ /* 0x000fe20000010000 */
[----:B------:R-:W-:Y:S01]  /*21a0*/  FSEL R190, R118, RZ, P1 ;  /* 0x000000ff76be7208 */ /* 0x000fe20000800000 */
[----:B------:R-:W-:Y:S01]  /*21b0*/  @P0 FADD.FTZ R145, R76, R145 ;  /* 0x000000914c910221 */ /* 0x000fe20000010000 */
[----:B------:R-:W-:Y:S01]  /*21c0*/  FSEL R201, R120, RZ, P2 ;  /* 0x000000ff78c97208 */ /* 0x000fe20001000000 */
[----:B------:R-:W-:Y:S01]  /*21d0*/  @P0 FADD.FTZ R144, R77, R144 ;  /* 0x000000904d900221 */ /* 0x000fe20000010000 */
[----:B------:R-:W-:Y:S01]  /*21e0*/  LOP3.LUT P5, RZ, R182, 0xff00, RZ, 0xc0, !PT ;  /* 0x0000ff00b6ff7812 */ /* 0x000fe200078ac0ff */
[----:B------:R-:W-:Y:S01]  /*21f0*/  @P0 FADD.FTZ R141, R78, R141 ;  /* 0x0000008d4e8d0221 */ /* 0x000fe20000010000 */
[C---:B------:R-:W-:Y:S01]  /*2200*/  LOP3.LUT P1, RZ, R182.reuse, 0xff0000, RZ, 0xc0, !PT ;  /* 0x00ff0000b6ff7812 */ /* 0x040fe2000782c0ff */
[----:B------:R-:W-:Y:S01]  /*2210*/  FADD.FTZ R218, R211, -R218 ;  /* 0x800000dad3da7221 */ /* 0x000fe20000010000 */
[----:B------:R-:W-:Y:S01]  /*2220*/  LOP3.LUT P2, RZ, R182, 0xff000000, RZ, 0xc0, !PT ;  /* 0xff000000b6ff7812 */ /* 0x000fe2000784c0ff */
[----:B------:R-:W-:-:S02]  /*2230*/  FMUL.FTZ R116, R204, R131 ;  /* 0x00000083cc747220 */ /* 0x000fc40000410000 */
[-C--:B------:R-:W-:Y:S02]  /*2240*/  FMUL.FTZ R118, R145, R131.reuse ;  /* 0x0000008391767220 */ /* 0x080fe40000410000 */
[-C--:B------:R-:W-:Y:S02]  /*2250*/  FMUL.FTZ R120, R144, R131.reuse ;  /* 0x0000008390787220 */ /* 0x080fe40000410000 */
[----:B------:R-:W-:Y:S02]  /*2260*/  FMUL.FTZ R122, R141, R131 ;  /* 0x000000838d7a7220 */ /* 0x000fe40000410000 */
[----:B------:R-:W-:Y:S02]  /*2270*/  FMUL.FTZ R138, R207, R218 ;  /* 0x000000dacf8a7220 */ /* 0x000fe40000410000 */
[----:B------:R-:W-:Y:S02]  /*2280*/  FMUL.FTZ R116, R116, c[0x0][0x1e8] ;  /* 0x00007a0074747a20 */ /* 0x000fe40000410000 */
[----:B------:R-:W-:-:S02]  /*2290*/  FFMA.FTZ R128, R128, R110, R113 ;  /* 0x0000006e80807223 */ /* 0x000fc40000010071 */
[----:B------:R-:W-:Y:S01]  /*22a0*/  FMUL.FTZ R118, R118, c[0x0][0x1e8] ;  /* 0x00007a0076767a20 */ /* 0x000fe20000410000 */
[----:B------:R-:W-:Y:S01]  /*22b0*/  FSEL R182, R116, RZ, P6 ;  /* 0x000000ff74b67208 */ /* 0x000fe20003000000 */
[----:B------:R-:W-:Y:S01]  /*22c0*/  FMUL.FTZ R120, R120, c[0x0][0x1e8] ;  /* 0x00007a0078787a20 */ /* 0x000fe20000410000 */
[----:B------:R-:W-:Y:S01]  /*22d0*/  LOP3.LUT P6, RZ, R183, 0xff, RZ, 0xc0, !PT ;  /* 0x000000ffb7ff7812 */ /* 0x000fe200078cc0ff */
[----:B------:R-:W-:Y:S01]  /*22e0*/  FMUL.FTZ R122, R122, c[0x0][0x1e8] ;  /* 0x00007a007a7a7a20 */ /* 0x000fe20000410000 */
[----:B------:R-:W-:Y:S01]  /*22f0*/  FSEL R180, R118, RZ, P4 ;  /* 0x000000ff76b47208 */ /* 0x000fe20002000000 */
[----:B------:R-:W-:Y:S01]  /*2300*/  @P0 FADD.FTZ R138, R79, R138 ;  /* 0x0000008a4f8a0221 */ /* 0x000fe20000010000 */
[----:B------:R-:W-:Y:S01]  /*2310*/  FSEL R137, R120, RZ, P5 ;  /* 0x000000ff78897208 */ /* 0x000fe20002800000 */
[----:B------:R-:W-:Y:S01]  /*2320*/  FADD.FTZ R128, R119, -R128 ;  /* 0x8000008077807221 */ /* 0x000fe20000010000 */
[----:B------:R-:W-:Y:S01]  /*2330*/  FSEL R133, R122, RZ, P1 ;  /* 0x000000ff7a857208 */ /* 0x000fe20000800000 */
[----:B------:R-:W-:Y:S01]  /*2340*/  FMUL.FTZ R116, R138, R131 ;  /* 0x000000838a747220 */ /* 0x000fe20000410000 */
[C---:B------:R-:W-:Y:S01]  /*2350*/  LOP3.LUT P4, RZ, R183.reuse, 0xff00, RZ, 0xc0, !PT ;  /* 0x0000ff00b7ff7812 */ /* 0x040fe2000788c0ff */
[--C-:B------:R-:W-:Y:S01]  /*2360*/  FFMA.FTZ R224, R224, R110, R113.reuse ;  /* 0x0000006ee0e07223 */ /* 0x100fe20000010071 */
[C---:B------:R-:W-:Y:S01]  /*2370*/  LOP3.LUT P5, RZ, R183.reuse, 0xff0000, RZ, 0xc0, !PT ;  /* 0x00ff0000b7ff7812 */ /* 0x040fe200078ac0ff */
[----:B------:R-:W-:Y:S01]  /*2380*/  FMUL.FTZ R116, R116, c[0x0][0x1e8] ;  /* 0x00007a0074747a20 */ /* 0x000fe20000410000 */
[----:B------:R-:W-:Y:S01]  /*2390*/  LOP3.LUT P1, RZ, R183, 0xff000000, RZ, 0xc0, !PT ;  /* 0xff000000b7ff7812 */ /* 0x000fe2000782c0ff */
[----:B------:R-:W-:Y:S01]  /*23a0*/  FMUL.FTZ R183, R207, R128 ;  /* 0x00000080cfb77220 */ /* 0x000fe20000410000 */
[----:B------:R-:W-:Y:S01]  /*23b0*/  MOV R118, R184 ;  /* 0x000000b800767202 */ /* 0x000fe20000000f00 */
[-CC-:B------:R-:W-:Y:S01]  /*23c0*/  FFMA.FTZ R226, R226, R110.reuse, R113.reuse ;  /* 0x0000006ee2e27223 */ /* 0x180fe20000010071 */
[----:B------:R-:W-:Y:S01]  /*23d0*/  FSEL R200, R116, RZ, P2 ;  /* 0x000000ff74c87208 */ /* 0x000fe20001000000 */
[----:B------:R-:W-:Y:S01]  /*23e0*/  FFMA.FTZ R130, R130, R110, R113 ;  /* 0x0000006e82827223 */ /* 0x000fe20000010071 */
[----:B------:R-:W-:Y:S01]  /*23f0*/  LOP3.LUT P2, RZ, R118, 0xff, RZ, 0xc0, !PT ;  /* 0x000000ff76ff7812 */ /* 0x000fe2000784c0ff */
[----:B------:R-:W-:Y:S01]  /*2400*/  @P0 FADD.FTZ R183, R80, R183 ;  /* 0x000000b750b70221 */ /* 0x000fe20000010000 */
[----:B------:R-:W-:Y:S01]  /*2410*/  F2FP.BF16.PACK_AB R111, R182, R201 ;  /* 0x000000c9b66f723e */ /* 0x000fe200000010ff */
[----:B------:R-:W-:Y:S01]  /*2420*/  FADD.FTZ R224, R213, -R224 ;  /* 0x800000e0d5e07221 */ /* 0x000fe20000010000 */
[----:B------:R-:W-:Y:S01]  /*2430*/  F2FP.BF16.PACK_AB R112, R137, R180 ;  /* 0x000000b48970723e */ /* 0x000fe200000010ff */
[----:B------:R-:W-:-:S02]  /*2440*/  FADD.FTZ R226, R215, -R226 ;  /* 0x800000e2d7e27221 */ /* 0x000fc40000010000 */
[----:B------:R-:W-:Y:S02]  /*2450*/  FADD.FTZ R130, R121, -R130 ;  /* 0x8000008279827221 */ /* 0x000fe40000010000 */
[----:B------:R-:W-:Y:S02]  /*2460*/  FMUL.FTZ R116, R183, R131 ;  /* 0x00000083b7747220 */ /* 0x000fe40000410000 */
[C---:B------:R-:W-:Y:S02]  /*2470*/  FMUL.FTZ R150, R207.reuse, R224 ;  /* 0x000000e0cf967220 */ /* 0x040fe40000410000 */
[C---:B------:R-:W-:Y:S02]  /*2480*/  FMUL.FTZ R154, R207.reuse, R226 ;  /* 0x000000e2cf9a7220 */ /* 0x040fe40000410000 */
[----:B------:R-:W-:Y:S02]  /*2490*/  FFMA.FTZ R132, R132, R110, R113 ;  /* 0x0000006e84847223 */ /* 0x000fe40000010071 */
[----:B------:R-:W-:-:S02]  /*24a0*/  FMUL.FTZ R181, R207, R130 ;  /* 0x00000082cfb57220 */ /* 0x000fc40000410000 */
[-CC-:B------:R-:W-:Y:S02]  /*24b0*/  FFMA.FTZ R134, R134, R110.reuse, R113.reuse ;  /* 0x0000006e86867223 */ /* 0x180fe40000010071 */
[----:B------:R-:W-:Y:S02]  /*24c0*/  FMUL.FTZ R116, R116, c[0x0][0x1e8] ;  /* 0x00007a0074747a20 */ /* 0x000fe40000410000 */
[-CC-:B------:R-:W-:Y:S02]  /*24d0*/  FFMA.FTZ R140, R140, R110.reuse, R113.reuse ;  /* 0x0000006e8c8c7223 */ /* 0x180fe40000010071 */
[----:B------:R-:W-:Y:S02]  /*24e0*/  FFMA.FTZ R228, R228, R110, R113 ;  /* 0x0000006ee4e47223 */ /* 0x000fe40000010071 */
[----:B------:R-:W-:Y:S02]  /*24f0*/  @P0 FADD.FTZ R150, R81, R150 ;  /* 0x0000009651960221 */ /* 0x000fe40000010000 */
[----:B------:R-:W-:-:S02]  /*2500*/  @P0 FADD.FTZ R154, R83, R154 ;  /* 0x0000009a539a0221 */ /* 0x000fc40000010000 */
[----:B------:R-:W-:Y:S01]  /*2510*/  FADD.FTZ R120, R123, -R132 ;  /* 0x800000847b787221 */ /* 0x000fe20000010000 */
[----:B------:R-:W-:Y:S01]  /*2520*/  FSEL R132, R116, RZ, P6 ;  /* 0x000000ff74847208 */ /* 0x000fe20003000000 */
[----:B------:R-:W-:Y:S01]  /*2530*/  @P0 FADD.FTZ R181, R82, R181 ;  /* 0x000000b552b50221 */ /* 0x000fe20000010000 */
[----:B------:R-:W-:Y:S01]  /*2540*/  LOP3.LUT P6, RZ, R184, 0xff00, RZ, 0xc0, !PT ;  /* 0x0000ff00b8ff7812 */ /* 0x000fe200078cc0ff */
[-CC-:B------:R-:W-:Y:S02]  /*2550*/  FFMA.FTZ R142, R142, R110.reuse, R113.reuse ;  /* 0x0000006e8e8e7223 */ /* 0x180fe40000010071 */
[----:B------:R-:W-:Y:S02]  /*2560*/  FADD.FTZ R122, R125, -R134 ;  /* 0x800000867d7a7221 */ /* 0x000fe40000010000 */
[----:B------:R-:W-:Y:S02]  /*2570*/  FFMA.FTZ R236, R236, R110, R113 ;  /* 0x0000006eecec7223 */ /* 0x000fe40000010071 */
[----:B------:R-:W-:-:S02]  /*2580*/  FADD.FTZ R140, R127, -R140 ;  /* 0x8000008c7f8c7221 */ /* 0x000fc40000010000 */
[----:B------:R-:W-:Y:S02]  /*2590*/  FADD.FTZ R228, R217, -R228 ;  /* 0x800000e4d9e47221 */ /* 0x000fe40000010000 */
[-CC-:B------:R-:W-:Y:S02]  /*25a0*/  FFMA.FTZ R230, R230, R110.reuse, R113.reuse ;  /* 0x0000006ee6e67223 */ /* 0x180fe40000010071 */
[----:B------:R-:W-:Y:S02]  /*25b0*/  FMUL.FTZ R118, R150, R131 ;  /* 0x0000008396767220 */ /* 0x000fe40000410000 */
        /* <DEDUP_REMOVED lines=9> */
[----:B------:R-:W-:Y:S02]  /*2650*/  FFMA.FTZ R113, R147, R110, R113 ;  /* 0x0000006e93717223 */ /* 0x000fe40000010071 */
[----:B------:R-:W-:Y:S02]  /*2660*/  FMUL.FTZ R119, R181, R131 ;  /* 0x00000083b5777220 */ /* 0x000fe40000410000 */
[----:B------:R-:W-:Y:S02]  /*2670*/  FMUL.FTZ R191, R207, R120 ;  /* 0x00000078cfbf7220 */ /* 0x000fe40000410000 */
[----:B------:R-:W-:Y:S02]  /*2680*/  FADD.FTZ R110, R129, -R142 ;  /* 0x8000008e816e7221 */ /* 0x000fe40000010000 */
[----:B------:R-:W-:Y:S02]  /*2690*/  FMUL.FTZ R155, R207, R122 ;  /* 0x0000007acf9b7220 */ /* 0x000fe40000410000 */
[----:B------:R-:W-:-:S02]  /*26a0*/  FADD.FTZ R236, R221, -R236 ;  /* 0x800000ecddec7221 */ /* 0x000fc40000010000 */
[C---:B------:R-:W-:Y:S02]  /*26b0*/  FMUL.FTZ R129, R207.reuse, R140 ;  /* 0x0000008ccf817220 */ /* 0x040fe40000410000 */
[----:B------:R-:W-:Y:S02]  /*26c0*/  FMUL.FTZ R118, R118, c[0x0][0x1e8] ;  /* 0x00007a0076767a20 */ /* 0x000fe40000410000 */
[----:B------:R-:W-:Y:S02]  /*26d0*/  FMUL.FTZ R130, R207, R228 ;  /* 0x000000e4cf827220 */ /* 0x000fe40000410000 */
[----:B------:R-:W-:Y:S01]  /*26e0*/  FMUL.FTZ R116, R116, c[0x0][0x1e8] ;  /* 0x00007a0074747a20 */ /* 0x000fe20000410000 */
[----:B------:R-:W-:Y:S01]  /*26f0*/  FSEL R205, R118, RZ, P4 ;  /* 0x000000ff76cd7208 */ /* 0x000fe20002000000 */
[----:B------:R-:W-:Y:S01]  /*2700*/  FMUL.FTZ R119, R119, c[0x0][0x1e8] ;  /* 0x00007a0077777a20 */ /* 0x000fe20000410000 */
[----:B------:R-:W-:Y:S01]  /*2710*/  LOP3.LUT P4, RZ, R184, 0xff0000, RZ, 0xc0, !PT ;  /* 0x00ff0000b8ff7812 */ /* 0x000fe2000788c0ff */
[----:B------:R-:W-:Y:S01]  /*2720*/  @P0 FADD.FTZ R191, R84, R191 ;  /* 0x000000bf54bf0221 */ /* 0x000fe20000010000 */
[----:B------:R-:W-:Y:S01]  /*2730*/  FSEL R211, R116, RZ, P1 ;  /* 0x000000ff74d37208 */ /* 0x000fe20000800000 */
[----:B------:R-:W-:Y:S01]  /*2740*/  @P0 FADD.FTZ R155, R86, R155 ;  /* 0x0000009b569b0221 */ /* 0x000fe20000010000 */
[----:B------:R-:W-:Y:S01]  /*2750*/  FSEL R134, R119, RZ, P5 ;  /* 0x000000ff77867208 */ /* 0x000fe20002800000 */
[----:B------:R-:W-:Y:S01]  /*2760*/  FMUL.FTZ R142, R207, R236 ;  /* 0x000000eccf8e7220 */ /* 0x000fe20000410000 */
[----:B------:R-:W-:Y:S01]  /*2770*/  LOP3.LUT P1, RZ, R185, 0xff, RZ, 0xc0, !PT ;  /* 0x000000ffb9ff7812 */ /* 0x000fe2000782c0ff */
[----:B------:R-:W-:Y:S01]  /*2780*/  @P0 FADD.FTZ R129, R88, R129 ;  /* 0x0000008158810221 */ /* 0x000fe20000010000 */
[----:B------:R-:W-:Y:S01]  /*2790*/  LOP3.LUT P5, RZ, R184, 0xff000000, RZ, 0xc0, !PT ;  /* 0xff000000b8ff7812 */ /* 0x000fe200078ac0ff */
[----:B------:R-:W-:-:S02]  /*27a0*/  FADD.FTZ R230, R219, -R230 ;  /* 0x800000e6dbe67221 */ /* 0x000fc40000010000 */
[----:B------:R-:W-:Y:S02]  /*27b0*/  @P0 FADD.FTZ R130, R85, R130 ;  /* 0x0000008255820221 */ /* 0x000fe40000010000 */
[----:B------:R-:W-:Y:S02]  /*27c0*/  FADD.FTZ R238, R223, -R238 ;  /* 0x800000eedfee7221 */ /* 0x000fe40000010000 */
[----:B------:R-:W-:Y:S02]  /*27d0*/  FADD.FTZ R244, R139, -R244 ;  /* 0x800000f48bf47221 */ /* 0x000fe40000010000 */
[-C--:B------:R-:W-:Y:S02]  /*27e0*/  FMUL.FTZ R118, R191, R131.reuse ;  /* 0x00000083bf767220 */ /* 0x080fe40000410000 */
[----:B------:R-:W-:Y:S02]  /*27f0*/  FMUL.FTZ R139, R207, R110 ;  /* 0x0000006ecf8b7220 */ /* 0x000fe40000410000 */
[----:B------:R-:W-:-:S02]  /*2800*/  FMUL.FTZ R116, R155, R131 ;  /* 0x000000839b747220 */ /* 0x000fc40000410000 */
[----:B------:R-:W-:Y:S02]  /*2810*/  @P0 FADD.FTZ R142, R89, R142 ;  /* 0x0000008e598e0221 */ /* 0x000fe40000010000 */
[-C--:B------:R-:W-:Y:S02]  /*2820*/  FMUL.FTZ R110, R129, R131.reuse ;  /* 0x00000083816e7220 */ /* 0x080fe40000410000 */
[C---:B------:R-:W-:Y:S02]  /*2830*/  FMUL.FTZ R128, R207.reuse, R230 ;  /* 0x000000e6cf807220 */ /* 0x040fe40000410000 */
[----:B------:R-:W-:Y:S02]  /*2840*/  FMUL.FTZ R119, R130, R131 ;  /* 0x0000008382777220 */ /* 0x000fe40000410000 */
[----:B------:R-:W-:Y:S02]  /*2850*/  FMUL.FTZ R140, R207, R238 ;  /* 0x000000eecf8c7220 */ /* 0x000fe40000410000 */
[----:B------:R-:W-:-:S02]  /*2860*/  FMUL.FTZ R118, R118, c[0x0][0x1e8] ;  /* 0x00007a0076767a20 */ /* 0x000fc40000410000 */
[----:B------:R-:W-:Y:S02]  /*2870*/  FADD.FTZ R240, R135, -R240 ;  /* 0x800000f087f07221 */ /* 0x000fe40000010000 */
[----:B------:R-:W-:Y:S01]  /*2880*/  FADD.FTZ R124, R124, -R113 ;  /* 0x800000717c7c7221 */ /* 0x000fe20000010000 */
[----:B------:R-:W-:Y:S01]  /*2890*/  FSEL R148, R118, RZ, P2 ;  /* 0x000000ff76947208 */ /* 0x000fe20001000000 */
[----:B------:R-:W-:Y:S01]  /*28a0*/  FMUL.FTZ R116, R116, c[0x0][0x1e8] ;  /* 0x00007a0074747a20 */ /* 0x000fe20000410000 */
[----:B------:R-:W-:Y:S01]  /*28b0*/  LOP3.LUT P2, RZ, R185, 0xff00, RZ, 0xc0, !PT ;  /* 0x0000ff00b9ff7812 */ /* 0x000fe2000784c0ff */
[----:B------:R-:W-:Y:S01]  /*28c0*/  FMUL.FTZ R113, R142, R131 ;  /* 0x000000838e717220 */ /* 0x000fe20000410000 */
[----:B------:R-:W-:Y:S01]  /*28d0*/  MOV R118, R178 ;  /* 0x000000b200767202 */ /* 0x000fe20000000f00 */
[----:B------:R-:W-:Y:S01]  /*28e0*/  FMUL.FTZ R110, R110, c[0x0][0x1e8] ;  /* 0x00007a006e6e7a20 */ /* 0x000fe20000410000 */
[----:B------:R-:W-:Y:S01]  /*28f0*/  FSEL R146, R116, RZ, P4 ;  /* 0x000000ff74927208 */ /* 0x000fe20002000000 */
[----:B------:R-:W-:Y:S01]  /*2900*/  @P0 FADD.FTZ R128, R87, R128 ;  /* 0x0000008057800221 */ /* 0x000fe20000010000 */
[----:B------:R-:W-:Y:S01]  /*2910*/  LOP3.LUT P4, RZ, R185, 0xff000000, RZ, 0xc0, !PT ;  /* 0xff000000b9ff7812 */ /* 0x000fe2000788c0ff */
[----:B------:R-:W-:-:S02]  /*2920*/  FMUL.FTZ R119, R119, c[0x0][0x1e8] ;  /* 0x00007a0077777a20 */ /* 0x000fc40000410000 */
[----:B------:R-:W-:Y:S02]  /*2930*/  @P0 FADD.FTZ R139, R90, R139 ;  /* 0x0000008b5a8b0221 */ /* 0x000fe40000010000 */
[----:B------:R-:W-:Y:S01]  /*2940*/  @P0 FADD.FTZ R140, R91, R140 ;  /* 0x0000008c5b8c0221 */ /* 0x000fe20000010000 */
[----:B------:R-:W-:Y:S01]  /*2950*/  FSEL R149, R119, RZ, P6 ;  /* 0x000000ff77957208 */ /* 0x000fe20003000000 */
[----:B------:R-:W-:Y:S01]  /*2960*/  FMUL.FTZ R213, R207, R240 ;  /* 0x000000f0cfd57220 */ /* 0x000fe20000410000 */
[----:B------:R-:W-:Y:S01]  /*2970*/  LOP3.LUT P6, RZ, R185, 0xff0000, RZ, 0xc0, !PT ;  /* 0x00ff0000b9ff7812 */ /* 0x000fe200078cc0ff */
[----:B------:R-:W-:Y:S02]  /*2980*/  FADD.FTZ R242, R225, -R242 ;  /* 0x800000f2e1f27221 */ /* 0x000fe40000010000 */
[----:B------:R-:W-:Y:S02]  /*2990*/  FADD.FTZ R246, R227, -R246 ;  /* 0x800000f6e3f67221 */ /* 0x000fe40000010000 */
[----:B------:R-:W-:Y:S01]  /*29a0*/  FADD.FTZ R126, R126, -R151 ;  /* 0x800000977e7e7221 */ /* 0x000fe20000010000 */
        /* <DEDUP_REMOVED lines=8> */
[----:B------:R-:W-:Y:S01]  /*2a30*/  @P0 FADD.FTZ R213, R92, R213 ;  /* 0x000000d55cd50221 */ /* 0x000fe20000010000 */
[----:B------:R-:W-:Y:S01]  /*2a40*/  ISETP.NE.AND.EX P1, PT, RZ, c[0x0][0x25c], PT, P1 ;  /* 0x00009700ff007a0c */ /* 0x000fe20003f25310 */
[C---:B------:R-:W-:Y:S01]  /*2a50*/  FMUL.FTZ R214, R207.reuse, R242 ;  /* 0x000000f2cfd67220 */ /* 0x040fe20000410000 */
[----:B------:R-:W-:Y:S01]  /*2a60*/  ISETP.NE.AND.EX P2, PT, RZ, c[0x0][0x25c], PT, P2 ;  /* 0x00009700ff007a0c */ /* 0x000fe20003f45320 */
[C---:B------:R-:W-:Y:S01]  /*2a70*/  FMUL.FTZ R185, R207.reuse, R244 ;  /* 0x000000f4cfb97220 */ /* 0x040fe20000410000 */
[----:B------:R-:W-:Y:S01]  /*2a80*/  SEL R119, R114, R103, P1 ;  /* 0x0000006772777207 */ /* 0x000fe20000800000 */
[----:B------:R-:W-:Y:S01]  /*2a90*/  FMUL.FTZ R208, R207, R246 ;  /* 0x000000f6cfd07220 */ /* 0x000fe20000410000 */
[----:B------:R-:W-:Y:S01]  /*2aa0*/  SEL R121, R202, R105, P1 ;  /* 0x00000069ca797207 */ /* 0x000fe20000800000 */
[----:B------:R-:W-:Y:S01]  /*2ab0*/  FMUL.FTZ R120, R120, c[0x0][0x1e8] ;  /* 0x00007a0078787a20 */ /* 0x000fe20000410000 */
[----:B------:R-:W-:Y:S01]  /*2ac0*/  SEL R122, R209, R106, P1 ;  /* 0x0000006ad17a7207 */ /* 0x000fe20000800000 */
[----:B------:R-:W-:Y:S01]  /*2ad0*/  FMUL.FTZ R116, R116, c[0x0][0x1e8] ;  /* 0x00007a0074747a20 */ /* 0x000fe20000410000 */
[----:B------:R-:W-:Y:S01]  /*2ae0*/  SEL R123, R204, R107, P1 ;  /* 0x0000006bcc7b7207 */ /* 0x000fe20000800000 */
[----:B------:R-:W-:Y:S01]  /*2af0*/  FMUL.FTZ R110, R110, c[0x0][0x1e8] ;  /* 0x00007a006e6e7a20 */ /* 0x000fe20000410000 */
[----:B------:R-:W-:Y:S01]  /*2b00*/  FSEL R153, R120, RZ, P5 ;  /* 0x000000ff78997208 */ /* 0x000fe20002800000 */
[-C--:B------:R-:W-:Y:S01]  /*2b10*/  FMUL.FTZ R113, R213, R131.reuse ;  /* 0x00000083d5717220 */ /* 0x080fe20000410000 */
[----:B------:R-:W-:Y:S01]  /*2b20*/  LOP3.LUT P5, RZ, R118, 0xff, RZ, 0xc0, !PT ;  /* 0x000000ff76ff7812 */ /* 0x000fe200078ac0ff */
[----:B------:R-:W-:Y:S01]  /*2b30*/  @P0 FADD.FTZ R214, R93, R214 ;  /* 0x000000d65dd60221 */ /* 0x000fe20000010000 */
[----:B------:R-:W-:Y:S01]  /*2b40*/  FSEL R212, R116, RZ, P6 ;  /* 0x000000ff74d47208 */ /* 0x000fe20003000000 */
[----:B------:R-:W-:Y:S01]  /*2b50*/  @P0 FADD.FTZ R185, R94, R185 ;  /* 0x000000b95eb90221 */ /* 0x000fe20000010000 */
[----:B------:R-:W-:Y:S01]  /*2b60*/  FSEL R215, R110, RZ, P4 ;  /* 0x000000ff6ed77208 */ /* 0x000fe20002000000 */
[----:B------:R-:W-:Y:S01]  /*2b70*/  @P0 FADD.FTZ R208, R95, R208 ;  /* 0x000000d05fd00221 */ /* 0x000fe20000010000 */
[C---:B------:R-:W-:Y:S01]  /*2b80*/  LOP3.LUT P6, RZ, R178.reuse, 0xff00, RZ, 0xc0, !PT ;  /* 0x0000ff00b2ff7812 */ /* 0x040fe200078cc0ff */
[----:B------:R-:W-:Y:S01]  /*2b90*/  FMUL.FTZ R113, R113, c[0x0][0x1e8] ;  /* 0x00007a0071717a20 */ /* 0x000fe20000410000 */
[----:B------:R-:W-:Y:S01]  /*2ba0*/  LOP3.LUT P4, RZ, R178, 0xff0000, RZ, 0xc0, !PT ;  /* 0x00ff0000b2ff7812 */ /* 0x000fe2000788c0ff */
[----:B------:R-:W-:Y:S01]  /*2bb0*/  FADD.FTZ R152, R143, -R152 ;  /* 0x800000988f987221 */ /* 0x000fe20000010000 */
[----:B------:R-:W-:Y:S01]  /*2bc0*/  @P2 MOV R125, 0x20 ;  /* 0x00000020007d2802 */ /* 0x000fe20000000f00 */
[-C--:B------:R-:W-:Y:S01]  /*2bd0*/  FMUL.FTZ R116, R214, R131.reuse ;  /* 0x00000083d6747220 */ /* 0x080fe20000410000 */
[----:B------:R-:W-:Y:S01]  /*2be0*/  FSEL R216, R113, RZ, P5 ;  /* 0x000000ff71d87208 */ /* 0x000fe20002800000 */
[-C--:B------:R-:W-:Y:S01]  /*2bf0*/  FMUL.FTZ R110, R185, R131.reuse ;  /* 0x00000083b96e7220 */ /* 0x080fe20000410000 */
[----:B------:R-:W-:Y:S01]  /*2c00*/  LOP3.LUT P5, RZ, R178, 0xff000000, RZ, 0xc0, !PT ;  /* 0xff000000b2ff7812 */ /* 0x000fe200078ac0ff */
[----:B------:R-:W-:Y:S01]  /*2c10*/  FMUL.FTZ R118, R208, R131 ;  /* 0x00000083d0767220 */ /* 0x000fe20000410000 */
[----:B------:R-:W-:Y:S01]  /*2c20*/  SEL R120, R231, R104, P1 ;  /* 0x00000068e7787207 */ /* 0x000fe20000800000 */
[----:B------:R-:W-:Y:S01]  /*2c30*/  FADD.FTZ R252, R229, -R252 ;  /* 0x800000fce5fc7221 */ /* 0x000fe20000010000 */
[----:B------:R-:W-:Y:S01]  /*2c40*/  F2FP.BF16.PACK_AB R113, R200, R133 ;  /* 0x00000085c871723e */ /* 0x000fe200000010ff */
[----:B------:R-:W-:Y:S01]  /*2c50*/  FMUL.FTZ R147, R207, R152 ;  /* 0x00000098cf937220 */ /* 0x000fe20000410000 */
[----:B------:R-:W-:Y:S01]  /*2c60*/  F2FP.BF16.PACK_AB R114, R205, R132 ;  /* 0x00000084cd72723e */ /* 0x000fe200000010ff */
[----:B------:R-:W-:Y:S01]  /*2c70*/  FMUL.FTZ R116, R116, c[0x0][0x1e8] ;  /* 0x00007a0074747a20 */ /* 0x000fe20000410000 */
[----:B------:R-:W-:Y:S01]  /*2c80*/  SEL R127, R128, R103, P1 ;  /* 0x00000067807f7207 */ /* 0x000fe20000800000 */
[----:B------:R-:W-:Y:S01]  /*2c90*/  FMUL.FTZ R110, R110, c[0x0][0x1e8] ;  /* 0x00007a006e6e7a20 */ /* 0x000fe20000410000 */
[----:B------:R-:W-:Y:S01]  /*2ca0*/  SEL R128, R129, R104, P1 ;  /* 0x0000006881807207 */ /* 0x000fe20000800000 */
[----:B------:R-:W-:Y:S01]  /*2cb0*/  FMUL.FTZ R118, R118, c[0x0][0x1e8] ;  /* 0x00007a0076767a20 */ /* 0x000fe20000410000 */
[----:B------:R-:W-:Y:S01]  /*2cc0*/  FSEL R217, R116, RZ, P6 ;  /* 0x000000ff74d97208 */ /* 0x000fe20003000000 */
[C---:B------:R-:W-:Y:S01]  /*2cd0*/  FMUL.FTZ R152, R207.reuse, R252 ;  /* 0x000000fccf987220 */ /* 0x040fe20000410000 */
[----:B------:R-:W-:Y:S01]  /*2ce0*/  FSEL R178, R110, RZ, P4 ;  /* 0x000000ff6eb27208 */ /* 0x000fe20002000000 */
[C---:B------:R-:W-:Y:S01]  /*2cf0*/  FMUL.FTZ R143, R207.reuse, R126 ;  /* 0x0000007ecf8f7220 */ /* 0x040fe20000410000 */
[----:B------:R-:W-:Y:S01]  /*2d00*/  FSEL R219, R118, RZ, P5 ;  /* 0x000000ff76db7208 */ /* 0x000fe20002800000 */
[----:B------:R-:W-:Y:S01]  /*2d10*/  FMUL.FTZ R184, R207, R124 ;  /* 0x0000007ccfb87220 */ /* 0x000fe20000410000 */
[C---:B------:R-:W-:Y:S01]  /*2d20*/  LOP3.LUT P6, RZ, R179.reuse, 0xff, RZ, 0xc0, !PT ;  /* 0x000000ffb3ff7812 */ /* 0x040fe200078cc0ff */
[----:B------:R-:W-:Y:S01]  /*2d30*/  @P0 FADD.FTZ R147, R96, R147 ;  /* 0x0000009360930221 */ /* 0x000fe20000010000 */
[----:B------:R-:W-:Y:S01]  /*2d40*/  LOP3.LUT P4, RZ, R179, 0xff00, RZ, 0xc0, !PT ;  /* 0x0000ff00b3ff7812 */ /* 0x000fe2000788c0ff */
[----:B------:R-:W-:Y:S01]  /*2d50*/  @P0 FADD.FTZ R152, R97, R152 ;  /* 0x0000009861980221 */ /* 0x000fe20000010000 */
[----:B------:R-:W-:Y:S01]  /*2d60*/  LOP3.LUT P5, RZ, R179, 0xff0000, RZ, 0xc0, !PT ;  /* 0x00ff0000b3ff7812 */ /* 0x000fe200078ac0ff */
[----:B------:R-:W-:Y:S01]  /*2d70*/  @P0 FADD.FTZ R143, R98, R143 ;  /* 0x0000008f628f0221 */ /* 0x000fe20000010000 */
[----:B------:R-:W-:Y:S01]  /*2d80*/  SEL R116, R117, R100, P1 ;  /* 0x0000006475747207 */ /* 0x000fe20000800000 */
[----:B------:R-:W-:Y:S01]  /*2d90*/  @P0 FADD.FTZ R184, R99, R184 ;  /* 0x000000b863b80221 */ /* 0x000fe20000010000 */
[----:B------:R-:W-:Y:S01]  /*2da0*/  LOP3.LUT P0, RZ, R179, 0xff000000, RZ, 0xc0, !PT ;  /* 0xff000000b3ff7812 */ /* 0x000fe2000780c0ff */
[----:B------:R-:W-:Y:S01]  /*2db0*/  HFMA2.MMA R179, -RZ, RZ, 0, 9.5367431640625e-07 ;  /* 0x00000010ffb37435 */ /* 0x000fe200000001ff */
[----:B------:R-:W-:Y:S01]  /*2dc0*/  @P2 IMAD.WIDE.U32 R124, R198, R125, c[0x0][0x258] ;  /* 0x00009600c67c2625 */ /* 0x000fe200078e007d */
[----:B------:R-:W-:-:S02]  /*2dd0*/  SEL R117, R136, R101, P1 ;  /* 0x0000006588757207 */ /* 0x000fc40000800000 */
[----:B------:R-:W-:Y:S02]  /*2de0*/  SEL R118, R115, R102, P1 ;  /* 0x0000006673767207 */ /* 0x000fe40000800000 */
[----:B------:R-:W-:Y:S01]  /*2df0*/  @P2 MOV R136, 0x20 ;  /* 0x0000002000882802 */ /* 0x000fe20000000f00 */
[----:B------:R0:W-:Y:S01]  /*2e00*/  @P2 STG.E.128 [R124.64+0x10], R120 ;  /* 0x000010787c002986 */ /* 0x0001e2000c101d04 */
[----:B------:R-:W-:Y:S02]  /*2e10*/  IADD3 R126, R198, 0x80, RZ ;  /* 0x00000080c67e7810 */ /* 0x000fe40007ffe0ff */
[----:B------:R-:W-:Y:S01]  /*2e20*/  F2FP.BF16.PACK_AB R115, R211, R134 ;  /* 0x00000086d373723e */ /* 0x000fe200000010ff */
[----:B------:R1:W-:Y:S01]  /*2e30*/  @P2 STG.E.128 [R124.64], R116 ;  /* 0x000000747c002986 */ /* 0x0003e2000c101d04 */
[----:B------:R-:W-:Y:S01]  /*2e40*/  F2FP.BF16.PACK_AB R110, R190, R203 ;  /* 0x000000cbbe6e723e */ /* 0x000fe200000010ff */
[----:B------:R-:W-:Y:S01]  /*2e50*/  IMAD.WIDE.U32 R134, R198, R179, c[0x0][0x248] ;  /* 0x00009200c6867625 */ /* 0x000fe200078e00b3 */
[----:B------:R-:W-:-:S02]  /*2e60*/  SEL R129, R142, R105, P1 ;  /* 0x000000698e817207 */ /* 0x000fc40000800000 */
[----:B------:R-:W-:Y:S01]  /*2e70*/  @P2 MOV R207, 0x20 ;  /* 0x0000002000cf2802 */ /* 0x000fe20000000f00 */
[----:B------:R-:W-:Y:S01]  /*2e80*/  @P2 IMAD.WIDE.U32 R136, R199, R136, c[0x0][0x258] ;  /* 0x00009600c7882625 */ /* 0x000fe200078e0088 */
[----:B------:R2:W-:Y:S03]  /*2e90*/  STG.E.128 [R134.64], R108 ;  /* 0x0000006c86007986 */ /* 0x0005e6000c101d04 */
[----:B------:R-:W-:Y:S01]  /*2ea0*/  IMAD.WIDE.U32 R132, R179, R126, c[0x0][0x248] ;  /* 0x00009200b3847625 */ /* 0x000fe200078e007e */
[----:B------:R-:W-:Y:S02]  /*2eb0*/  SEL R126, R155, R102, P1 ;  /* 0x000000669b7e7207 */ /* 0x000fe40000800000 */
[----:B0-----:R-:W-:Y:S01]  /*2ec0*/  SEL R120, R183, R104, P1 ;  /* 0x00000068b7787207 */ /* 0x001fe20000800000 */
[----:B------:R-:W-:Y:S01]  /*2ed0*/  @P2 IMAD.WIDE.U32 R206, R206, R207, c[0x0][0x258] ;  /* 0x00009600cece2625 */ /* 0x000fe200078e00cf */
[----:B------:R-:W-:-:S02]  /*2ee0*/  SEL R121, R150, R105, P1 ;  /* 0x0000006996797207 */ /* 0x000fc40000800000 */
[----:B-1----:R-:W-:Y:S02]  /*2ef0*/  SEL R116, R145, R100, P1 ;  /* 0x0000006491747207 */ /* 0x002fe40000800000 */
[----:B------:R-:W-:Y:S02]  /*2f00*/  SEL R117, R144, R101, P1 ;  /* 0x0000006590757207 */ /* 0x000fe40000800000 */
[----:B------:R-:W-:Y:S02]  /*2f10*/  SEL R118, R141, R102, P1 ;  /* 0x000000668d767207 */ /* 0x000fe40000800000 */
[----:B------:R-:W-:Y:S02]  /*2f20*/  SEL R119, R138, R103, P1 ;  /* 0x000000678a777207 */ /* 0x000fe40000800000 */
[----:B------:R-:W-:Y:S02]  /*2f30*/  SEL R122, R181, R106, P1 ;  /* 0x0000006ab57a7207 */ /* 0x000fe40000800000 */
[----:B------:R-:W-:Y:S01]  /*2f40*/  SEL R123, R154, R107, P1 ;  /* 0x0000006b9a7b7207 */ /* 0x000fe20000800000 */
[----:B------:R0:W-:Y:S01]  /*2f50*/  @P2 STG.E.128 [R136.64], R116 ;  /* 0x0000007488002986 */ /* 0x0001e2000c101d04 */
[----:B------:R-:W-:-:S02]  /*2f60*/  SEL R125, R130, R101, P1 ;  /* 0x00000065827d7207 */ /* 0x000fc40000800000 */
[C---:B------:R-:W-:Y:S01]  /*2f70*/  SEL R104, R147.reuse, R104, P1 ;  /* 0x0000006893687207 */ /* 0x040fe20000800000 */
[----:B------:R1:W-:Y:S01]  /*2f80*/  @P2 STG.E.128 [R136.64+0x10], R120 ;  /* 0x0000107888002986 */ /* 0x0003e2000c101d04 */
[C---:B------:R-:W-:Y:S01]  /*2f90*/  SEL R105, R152.reuse, R105, P1 ;  /* 0x0000006998697207 */ /* 0x040fe20000800000 */
[-C--:B------:R-:W-:Y:S01]  /*2fa0*/  FMUL.FTZ R147, R147, R131.reuse ;  /* 0x0000008393937220 */ /* 0x080fe20000410000 */
[-C--:B------:R-:W-:Y:S01]  /*2fb0*/  SEL R130, R139, R106.reuse, P1 ;  /* 0x0000006a8b827207 */ /* 0x080fe20000800000 */
[----:B------:R3:W-:Y:S01]  /*2fc0*/  STG.E.128 [R132.64], R112 ;  /* 0x0000007084007986 */ /* 0x0007e2000c101d04 */
[-C--:B------:R-:W-:Y:S01]  /*2fd0*/  FMUL.FTZ R152, R152, R131.reuse ;  /* 0x0000008398987220 */ /* 0x080fe20000410000 */
[C---:B------:R-:W-:Y:S01]  /*2fe0*/  SEL R106, R143.reuse, R106, P1 ;  /* 0x0000006a8f6a7207 */ /* 0x040fe20000800000 */
[----:B------:R-:W-:Y:S01]  /*2ff0*/  FMUL.FTZ R143, R143, R131 ;  /* 0x000000838f8f7220 */ /* 0x000fe20000410000 */
[----:B------:R-:W-:Y:S01]  /*3000*/  SEL R124, R191, R100, P1 ;  /* 0x00000064bf7c7207 */ /* 0x000fe20000800000 */
[----:B------:R-:W-:Y:S01]  /*3010*/  FMUL.FTZ R147, R147, c[0x0][0x1e8] ;  /* 0x00007a0093937a20 */ /* 0x000fe20000410000 */
[----:B--2---:R-:W-:Y:S01]  /*3020*/  F2FP.BF16.PACK_AB R108, R149, R148 ;  /* 0x00000094956c723e */ /* 0x004fe200000010ff */
[----:B------:R-:W-:Y:S01]  /*3030*/  FMUL.FTZ R152, R152, c[0x0][0x1e8] ;  /* 0x00007a0098987a20 */ /* 0x000fe20000410000 */
[----:B------:R-:W-:Y:S01]  /*3040*/  F2FP.BF16.PACK_AB R109, R153, R146 ;  /* 0x00000092996d723e */ /* 0x000fe200000010ff */
[----:B------:R-:W-:Y:S01]  /*3050*/  FMUL.FTZ R143, R143, c[0x0][0x1e8] ;  /* 0x00007a008f8f7a20 */ /* 0x000fe20000410000 */
[C---:B0-----:R-:W-:Y:S01]  /*3060*/  IADD3 R118, R198.reuse, 0x100, RZ ;  /* 0x00000100c6767810 */ /* 0x041fe20007ffe0ff */
[----:B------:R0:W-:Y:S01]  /*3070*/  @P2 STG.E.128 [R206.64], R124 ;  /* 0x0000007cce002986 */ /* 0x0001e2000c101d04 */
[----:B------:R-:W-:-:S02]  /*3080*/  IADD3 R198, R198, 0x180, RZ ;  /* 0x00000180c6c67810 */ /* 0x000fc40007ffe0ff */
[----:B-1----:R-:W-:Y:S02]  /*3090*/  @P2 MOV R122, 0x20 ;  /* 0x00000020007a2802 */ /* 0x002fe40000000f00 */
[----:B------:R-:W-:Y:S01]  /*30a0*/  FSEL R143, R143, RZ, P5 ;  /* 0x000000ff8f8f7208 */ /* 0x000fe20002800000 */
[----:B---3--:R-:W-:Y:S01]  /*30b0*/  FMUL.FTZ R114, R184, R131 ;  /* 0x00000083b8727220 */ /* 0x008fe20000410000 */
[----:B------:R-:W-:Y:S02]  /*30c0*/  FSEL R115, R152, RZ, P4 ;  /* 0x000000ff98737208 */ /* 0x000fe40002000000 */
[----:B------:R-:W-:Y:S01]  /*30d0*/  SEL R131, R140, R107, P1 ;  /* 0x0000006b8c837207 */ /* 0x000fe20000800000 */
[----:B------:R-:W-:Y:S01]  /*30e0*/  FMUL.FTZ R116, R114, c[0x0][0x1e8] ;  /* 0x00007a0072747a20 */ /* 0x000fe20000410000 */
[----:B------:R-:W-:Y:S02]  /*30f0*/  FSEL R114, R147, RZ, P6 ;  /* 0x000000ff93727208 */ /* 0x000fe40003000000 */
[----:B------:R-:W-:Y:S01]  /*3100*/  F2FP.BF16.PACK_AB R110, R210, R151 ;  /* 0x00000097d26e723e */ /* 0x000fe200000010ff */
[----:B------:R0:W-:Y:S01]  /*3110*/  @P2 STG.E.128 [R206.64+0x10], R128 ;  /* 0x00001080ce002986 */ /* 0x0001e2000c101d04 */
[----:B------:R-:W-:Y:S01]  /*3120*/  FSEL R120, R116, RZ, P0 ;  /* 0x000000ff74787208 */ /* 0x000fe20000000000 */
[----:B------:R-:W-:Y:S01]  /*3130*/  IMAD.WIDE.U32 R116, R179, R118, c[0x0][0x248] ;  /* 0x00009200b3747625 */ /* 0x000fe200078e0076 */
[----:B------:R-:W-:-:S02]  /*3140*/  F2FP.BF16.PACK_AB R111, R215, R212 ;  /* 0x000000d4d76f723e */ /* 0x000fc400000010ff */
[----:B------:R-:W-:Y:S01]  /*3150*/  F2FP.BF16.PACK_AB R114, R115, R114 ;  /* 0x000000727372723e */ /* 0x000fe200000010ff */
[----:B------:R-:W-:Y:S01]  /*3160*/  @P2 IMAD.WIDE.U32 R118, R197, R122, c[0x0][0x258] ;  /* 0x00009600c5762625 */ /* 0x000fe200078e007a */
[----:B------:R-:W-:Y:S01]  /*3170*/  SEL R100, R213, R100, P1 ;  /* 0x00000064d5647207 */ /* 0x000fe20000800000 */
[----:B------:R0:W-:Y:S01]  /*3180*/  STG.E.128 [R116.64], R108 ;  /* 0x0000006c74007986 */ /* 0x0001e2000c101d04 */
[----:B------:R-:W-:Y:S02]  /*3190*/  SEL R101, R214, R101, P1 ;  /* 0x00000065d6657207 */ /* 0x000fe40000800000 */
[----:B------:R-:W-:Y:S02]  /*31a0*/  SEL R102, R185, R102, P1 ;  /* 0x00000066b9667207 */ /* 0x000fe40000800000 */
[----:B------:R-:W-:Y:S02]  /*31b0*/  SEL R103, R208, R103, P1 ;  /* 0x00000067d0677207 */ /* 0x000fe40000800000 */
[----:B------:R-:W-:-:S02]  /*31c0*/  SEL R107, R184, R107, P1 ;  /* 0x0000006bb86b7207 */ /* 0x000fc40000800000 */
[----:B------:R-:W-:Y:S01]  /*31d0*/  F2FP.BF16.PACK_AB R115, R120, R143 ;  /* 0x0000008f7873723e */ /* 0x000fe200000010ff */
[----:B------:R-:W-:Y:S01]  /*31e0*/  IMAD.WIDE.U32 R120, R179, R198, c[0x0][0x248] ;  /* 0x00009200b3787625 */ /* 0x000fe200078e00c6 */
[----:B------:R-:W-:Y:S01]  /*31f0*/  F2FP.BF16.PACK_AB R112, R217, R216 ;  /* 0x000000d8d970723e */ /* 0x000fe200000010ff */
[----:B------:R0:W-:Y:S01]  /*3200*/  @P2 STG.E.128 [R118.64], R100 ;  /* 0x0000006476002986 */ /* 0x0001e2000c101d04 */
[----:B------:R-:W-:Y:S02]  /*3210*/  F2FP.BF16.PACK_AB R113, R219, R178 ;  /* 0x000000b2db71723e */ /* 0x000fe400000010ff */
[----:B------:R-:W-:Y:S01]  /*3220*/  ISETP.GE.AND P0, PT, R196, c[0x0][0x164], PT ;  /* 0x00005900c4007a0c */ /* 0x000fe20003f06270 */
[----:B------:R0:W-:Y:S01]  /*3230*/  @P2 STG.E.128 [R118.64+0x10], R104 ;  /* 0x0000106876002986 */ /* 0x0001e2000c101d04 */
[----:B------:R-:W-:-:S03]  /*3240*/  SEL R208, RZ, 0x1, P3 ;  /* 0x00000001ffd07807 */ /* 0x000fc60001800000 */
[----:B------:R0:W-:Y:S08]  /*3250*/  STG.E.128 [R120.64], R112 ;  /* 0x0000007078007986 */ /* 0x0001f0000c101d04 */
[----:B0-----:R-:W-:Y:S01]  /*3260*/  @P0 CALL.REL.NOINC `(.L_x_5439) ;  /* 0x0000001000000944 */ /* 0x001fe20003c00000 */
[----:B------:R-:W-:Y:S05]  /*3270*/  BRA `(.L_x_5440) ;  /* 0xffffd2d000007947 */ /* 0x000fea000383ffff */
.L_x_5439:
        /* <DEDUP_REMOVED lines=40> */
.L_x_5436:
        /* <DEDUP_REMOVED lines=25> */
.L_x_5437:
[----:B------:R-:W-:Y:S01]  /*3690*/  HFMA2.MMA R112, -RZ, RZ, 0, 9.5367431640625e-07 ;  /* 0x00000010ff707435 */ /* 0x000fe200000001ff */
[----:B------:R-:W-:-:S02]  /*36a0*/  MOV R111, R113 ;  /* 0x00000071006f7202 */ /* 0x000fc40000000f00 */
[----:B------:R-:W-:Y:S02]  /*36b0*/  MOV R114, 0x1f ;  /* 0x0000001f00727802 */ /* 0x000fe40000000f00 */
[----:B------:R-:W-:Y:S02]  /*36c0*/  MOV R117, 0xffffffff ;  /* 0xffffffff00757802 */ /* 0x000fe40000000f00 */
[----:B------:R-:W-:Y:S02]  /*36d0*/  MOV R108, 0x36f0 ;  /* 0x000036f0006c7802 */ /* 0x000fe40000000f00 */
[----:B-----5:R-:W-:Y:S05]  /*36e0*/  CALL.REL.NOINC `($__internal_89_$__cuda_sm70_shflsync_down_p) ;  /* 0x0000046000007944 */ /* 0x020fea0003c00000 */
[----:B-1----:R-:W-:Y:S01]  /*36f0*/  MOV R110, R111 ;  /* 0x0000006f006e7202 */ /* 0x002fe20000000f00 */
[----:B0-----:R-:W-:Y:S05]  /*3700*/  BRA `(.L_x_5441) ;  /* 0xffffe2c000007947 */ /* 0x001fea000383ffff */
.L_x_5438:
[----:B------:R-:W-:Y:S01]  /*3710*/  HFMA2.MMA R112, -RZ, RZ, 0, 9.5367431640625e-07 ;  /* 0x00000010ff707435 */ /* 0x000fe200000001ff */
[----:B------:R-:W-:Y:S02]  /*3720*/  MOV R111, R115 ;  /* 0x00000073006f7202 */ /* 0x000fe40000000f00 */
[----:B------:R-:W-:Y:S02]  /*3730*/  MOV R114, 0x1f ;  /* 0x0000001f00727802 */ /* 0x000fe40000000f00 */
[----:B------:R-:W-:-:S02]  /*3740*/  MOV R117, 0xffffffff ;  /* 0xffffffff00757802 */ /* 0x000fc40000000f00 */
[----:B------:R-:W-:Y:S02]  /*3750*/  MOV R108, 0x3770 ;  /* 0x00003770006c7802 */ /* 0x000fe40000000f00 */
[----:B01---5:R-:W-:Y:S05]  /*3760*/  CALL.REL.NOINC `($__internal_89_$__cuda_sm70_shflsync_down_p) ;  /* 0x000003e000007944 */ /* 0x023fea0003c00000 */
[----:B------:R-:W-:Y:S01]  /*3770*/  FADD.FTZ R113, R113, R110 ;  /* 0x0000006e71717221 */ /* 0x000fe20000010000 */
[----:B0-----:R-:W-:Y:S01]  /*3780*/  HFMA2.MMA R112, -RZ, RZ, 0, 4.76837158203125e-07 ;  /* 0x00000008ff707435 */ /* 0x001fe200000001ff */
[----:B-1----:R-:W-:Y:S01]  /*3790*/  FADD.FTZ R116, R115, R111 ;  /* 0x0000006f73747221 */ /* 0x002fe20000010000 */
[----:B------:R-:W-:Y:S02]  /*37a0*/  MOV R114, 0x1f ;  /* 0x0000001f00727802 */ /* 0x000fe40000000f00 */
[----:B------:R-:W-:Y:S02]  /*37b0*/  MOV R117, 0xffffffff ;  /* 0xffffffff00757802 */ /* 0x000fe40000000f00 */
[----:B------:R-:W-:Y:S02]  /*37c0*/  MOV R111, R113 ;  /* 0x00000071006f7202 */ /* 0x000fe40000000f00 */
[----:B------:R-:W-:Y:S02]  /*37d0*/  MOV R108, 0x37f0 ;  /* 0x000037f0006c7802 */ /* 0x000fe40000000f00 */
[----:B------:R-:W-:Y:S05]  /*37e0*/  CALL.REL.NOINC `($__internal_89_$__cuda_sm70_shflsync_down_p) ;  /* 0x0000036000007944 */ /* 0x000fea0003c00000 */
[----:B0-----:R-:W-:Y:S01]  /*37f0*/  HFMA2.MMA R112, -RZ, RZ, 0, 4.76837158203125e-07 ;  /* 0x00000008ff707435 */ /* 0x001fe200000001ff */
[----:B-1----:R-:W-:-:S02]  /*3800*/  MOV R110, R111 ;  /* 0x0000006f006e7202 */ /* 0x002fc40000000f00 */
[----:B------:R-:W-:Y:S02]  /*3810*/  MOV R111, R116 ;  /* 0x00000074006f7202 */ /* 0x000fe40000000f00 */
[----:B------:R-:W-:Y:S02]  /*3820*/  MOV R114, 0x1f ;  /* 0x0000001f00727802 */ /* 0x000fe40000000f00 */
[----:B------:R-:W-:Y:S02]  /*3830*/  MOV R117, 0xffffffff ;  /* 0xffffffff00757802 */ /* 0x000fe40000000f00 */
[----:B------:R-:W-:Y:S02]  /*3840*/  MOV R108, 0x3860 ;  /* 0x00003860006c7802 */ /* 0x000fe40000000f00 */
[----:B------:R-:W-:Y:S05]  /*3850*/  CALL.REL.NOINC `($__internal_89_$__cuda_sm70_shflsync_down_p) ;  /* 0x000002f000007944 */ /* 0x000fea0003c00000 */
[----:B------:R-:W-:Y:S01]  /*3860*/  FADD.FTZ R113, R110, R113 ;  /* 0x000000716e717221 */ /* 0x000fe20000010000 */
[----:B0-----:R-:W-:Y:S01]  /*3870*/  HFMA2.MMA R112, -RZ, RZ, 0, 2.384185791015625e-07 ;  /* 0x00000004ff707435 */ /* 0x001fe200000001ff */
[----:B-1----:R-:W-:Y:S01]  /*3880*/  FADD.FTZ R116, R116, R111 ;  /* 0x0000006f74747221 */ /* 0x002fe20000010000 */
[----:B------:R-:W-:Y:S02]  /*3890*/  MOV R114, 0x1f ;  /* 0x0000001f00727802 */ /* 0x000fe40000000f00 */
[----:B------:R-:W-:-:S02]  /*38a0*/  MOV R117, 0xffffffff ;  /* 0xffffffff00757802 */ /* 0x000fc40000000f00 */
[----:B------:R-:W-:Y:S02]  /*38b0*/  MOV R111, R113 ;  /* 0x00000071006f7202 */ /* 0x000fe40000000f00 */
[----:B------:R-:W-:Y:S02]  /*38c0*/  MOV R108, 0x38e0 ;  /* 0x000038e0006c7802 */ /* 0x000fe40000000f00 */
[----:B------:R-:W-:Y:S05]  /*38d0*/  CALL.REL.NOINC `($__internal_89_$__cuda_sm70_shflsync_down_p) ;  /* 0x0000027000007944 */ /* 0x000fea0003c00000 */
[----:B0-----:R-:W-:Y:S01]  /*38e0*/  HFMA2.MMA R112, -RZ, RZ, 0, 2.384185791015625e-07 ;  /* 0x00000004ff707435 */ /* 0x001fe200000001ff */
[----:B-1----:R-:W-:Y:S02]  /*38f0*/  MOV R110, R111 ;  /* 0x0000006f006e7202 */ /* 0x002fe40000000f00 */
[----:B------:R-:W-:Y:S02]  /*3900*/  MOV R111, R116 ;  /* 0x00000074006f7202 */ /* 0x000fe40000000f00 */
[----:B------:R-:W-:Y:S02]  /*3910*/  MOV R114, 0x1f ;  /* 0x0000001f00727802 */ /* 0x000fe40000000f00 */
[----:B------:R-:W-:Y:S02]  /*3920*/  MOV R117, 0xffffffff ;  /* 0xffffffff00757802 */ /* 0x000fe40000000f00 */
[----:B------:R-:W-:-:S02]  /*3930*/  MOV R108, 0x3950 ;  /* 0x00003950006c7802 */ /* 0x000fc40000000f00 */
[----:B------:R-:W-:Y:S05]  /*3940*/  CALL.REL.NOINC `($__internal_89_$__cuda_sm70_shflsync_down_p) ;  /* 0x0000020000007944 */ /* 0x000fea0003c00000 */
[----:B------:R-:W-:Y:S01]  /*3950*/  FADD.FTZ R113, R110, R113 ;  /* 0x000000716e717221 */ /* 0x000fe20000010000 */
[----:B0-----:R-:W-:Y:S01]  /*3960*/  HFMA2.MMA R112, -RZ, RZ, 0, 1.1920928955078125e-07 ;  /* 0x00000002ff707435 */ /* 0x001fe200000001ff */
[----:B-1----:R-:W-:Y:S01]  /*3970*/  FADD.FTZ R116, R116, R111 ;  /* 0x0000006f74747221 */ /* 0x002fe20000010000 */
[----:B------:R-:W-:-:S02]  /*3980*/  MOV R114, 0x1f ;  /* 0x0000001f00727802 */ /* 0x000fc40000000f00 */
[----:B------:R-:W-:Y:S02]  /*3990*/  MOV R117, 0xffffffff ;  /* 0xffffffff00757802 */ /* 0x000fe40000000f00 */
[----:B------:R-:W-:Y:S02]  /*39a0*/  MOV R111, R113 ;  /* 0x00000071006f7202 */ /* 0x000fe40000000f00 */
[----:B------:R-:W-:Y:S02]  /*39b0*/  MOV R108, 0x39d0 ;  /* 0x000039d0006c7802 */ /* 0x000fe40000000f00 */
[----:B------:R-:W-:Y:S05]  /*39c0*/  CALL.REL.NOINC `($__internal_89_$__cuda_sm70_shflsync_down_p) ;  /* 0x0000018000007944 */ /* 0x000fea0003c00000 */
[----:B0-----:R-:W-:Y:S01]  /*39d0*/  HFMA2.MMA R112, -RZ, RZ, 0, 1.1920928955078125e-07 ;  /* 0x00000002ff707435 */ /* 0x001fe200000001ff */
[----:B-1----:R-:W-:Y:S02]  /*39e0*/  MOV R110, R111 ;  /* 0x0000006f006e7202 */ /* 0x002fe40000000f00 */
[----:B------:R-:W-:Y:S02]  /*39f0*/  MOV R111, R116 ;  /* 0x00000074006f7202 */ /* 0x000fe40000000f00 */
[----:B------:R-:W-:Y:S02]  /*3a00*/  MOV R114, 0x1f ;  /* 0x0000001f00727802 */ /* 0x000fe40000000f00 */
[----:B------:R-:W-:-:S02]  /*3a10*/  MOV R117, 0xffffffff ;  /* 0xffffffff00757802 */ /* 0x000fc40000000f00 */
[----:B------:R-:W-:Y:S02]  /*3a20*/  MOV R108, 0x3a40 ;  /* 0x00003a40006c7802 */ /* 0x000fe40000000f00 */
[----:B------:R-:W-:Y:S05]  /*3a30*/  CALL.REL.NOINC `($__internal_89_$__cuda_sm70_shflsync_down_p) ;  /* 0x0000011000007944 */ /* 0x000fea0003c00000 */
[----:B------:R-:W-:Y:S01]  /*3a40*/  FADD.FTZ R113, R110, R113 ;  /* 0x000000716e717221 */ /* 0x000fe20000010000 */
[----:B0-----:R-:W-:Y:S01]  /*3a50*/  HFMA2.MMA R112, -RZ, RZ, 0, 5.9604644775390625e-08 ;  /* 0x00000001ff707435 */ /* 0x001fe200000001ff */
[----:B-1----:R-:W-:Y:S01]  /*3a60*/  FADD.FTZ R115, R116, R111 ;  /* 0x0000006f74737221 */ /* 0x002fe20000010000 */
[----:B------:R-:W-:Y:S02]  /*3a70*/  MOV R114, 0x1f ;  /* 0x0000001f00727802 */ /* 0x000fe40000000f00 */
[----:B------:R-:W-:Y:S02]  /*3a80*/  MOV R117, 0xffffffff ;  /* 0xffffffff00757802 */ /* 0x000fe40000000f00 */
[----:B------:R-:W-:Y:S02]  /*3a90*/  MOV R111, R113 ;  /* 0x00000071006f7202 */ /* 0x000fe40000000f00 */
[----:B------:R-:W-:Y:S02]  /*3aa0*/  MOV R108, 0x3ac0 ;  /* 0x00003ac0006c7802 */ /* 0x000fe40000000f00 */
[----:B------:R-:W-:Y:S05]  /*3ab0*/  CALL.REL.NOINC `($__internal_89_$__cuda_sm70_shflsync_down_p) ;  /* 0x0000009000007944 */ /* 0x000fea0003c00000 */
[----:B0-----:R-:W-:Y:S01]  /*3ac0*/  HFMA2.MMA R112, -RZ, RZ, 0, 5.9604644775390625e-08 ;  /* 0x00000001ff707435 */ /* 0x001fe200000001ff */
[----:B-1----:R-:W-:-:S02]  /*3ad0*/  MOV R116, R111 ;  /* 0x0000006f00747202 */ /* 0x002fc40000000f00 */
[----:B------:R-:W-:Y:S02]  /*3ae0*/  MOV R111, R115 ;  /* 0x00000073006f7202 */ /* 0x000fe40000000f00 */
[----:B------:R-:W-:Y:S02]  /*3af0*/  MOV R114, 0x1f ;  /* 0x0000001f00727802 */ /* 0x000fe40000000f00 */
[----:B------:R-:W-:Y:S02]  /*3b00*/  MOV R117, 0xffffffff ;  /* 0xffffffff00757802 */ /* 0x000fe40000000f00 */
[----:B------:R-:W-:Y:S02]  /*3b10*/  MOV R108, 0x3b30 ;  /* 0x00003b30006c7802 */ /* 0x000fe40000000f00 */
[----:B------:R-:W-:Y:S05]  /*3b20*/  CALL.REL.NOINC `($__internal_89_$__cuda_sm70_shflsync_down_p) ;  /* 0x0000002000007944 */ /* 0x000fea0003c00000 */
[----:B-1----:R-:W-:Y:S01]  /*3b30*/  MOV R108, R111 ;  /* 0x0000006f006c7202 */ /* 0x002fe20000000f00 */
[----:B0-----:R-:W-:Y:S05]  /*3b40*/  BRA `(.L_x_5442) ;  /* 0xffffdfa000007947 */ /* 0x001fea000383ffff */
        .weak           $__internal_89_$__cuda_sm70_shflsync_down_p
        .type           $__internal_89_$__cuda_sm70_shflsync_down_p,@function
        .size           $__internal_89_$__cuda_sm70_shflsync_down_p,(.L_x_11823 - $__internal_89_$__cuda_sm70_shflsync_down_p)
$__internal_89_$__cuda_sm70_shflsync_down_p:
[----:B------:R-:W-:Y:S01]  /*3b50*/  HFMA2.MMA R109, -RZ, RZ, 0, 0 ;  /* 0x00000000ff6d7435 */ /* 0x000fe200000001ff */
[----:B------:R-:W-:Y:S04]  /*3b60*/  WARPSYNC R117 ;  /* 0x0000007500007348 */ /* 0x000fe80003800000 */
[----:B------:R0:W1:Y:S01]  /*3b70*/  SHFL.DOWN PT, R111, R111, R112, R114 ;  /* 0x080000706f6f7389 */ /* 0x00006200000e0072 */
[----:B------:R-:W-:Y:S05]  /*3b80*/  RET.REL.NODEC R108 `(_ZN10layer_norm13ln_bwd_kernelINS_13Kernel_traitsIf13__nv_bfloat16fS2_fjLj4096ELj1ELj1ELj4ELj16ENS_18Kernel_traits_baseILj4096EfS2_fS2_fjLj128EEEEELb1ELb0ELb0ELb1EEEvNS_9BwdParamsE) ;  /* 0xffffc4706c007950 */ /* 0x000fea0003c3ffff */
.L_x_5443:
        /* <DEDUP_REMOVED lines=15> */
.L_x_11823:


//--------------------- .text._ZN10layer_norm22ln_bwd_finalize_kernelINS_22Kernel_traits_finalizeILj4096Ef13__nv_bfloat16fS2_fjLb0ELj1024ELj4ENS_18Kernel_traits_baseILj4096EfS2_fS2_fjLj1024EEEEELb0ELb0EEEvNS_9BwdParamsE --------------------------
	.section	.text._ZN10layer_norm22ln_bwd_finalize_kernelINS_22Kernel_traits_finalizeILj4096Ef13__nv_bfloat16fS2_fjLb0ELj1024ELj4ENS_18Kernel_traits_baseILj4096EfS2_fS2_fjLj1024EEEEELb0ELb0EEEvNS_9BwdParamsE,"ax",@progbits
	.sectioninfo	@"SHI_REGISTERS=30"
	.align	128
        .global         _ZN10layer_norm22ln_bwd_finalize_kernelINS_22Kernel_traits_finalizeILj4096Ef13__nv_bfloat16fS2_fjLb0ELj1024ELj4ENS_18Kernel_traits_baseILj4096EfS2_fS2_fjLj1024EEEEELb0ELb0EEEvNS_9BwdParamsE
        .type           _ZN10layer_norm22ln_bwd_finalize_kernelINS_22Kernel_traits_finalizeILj4096Ef13__nv_bfloat16fS2_fjLb0ELj1024ELj4ENS_18Kernel_traits_baseILj4096EfS2_fS2_fjLj1024EEEEELb0ELb0EEEvNS_9BwdParamsE,@function
        .size           _ZN10layer_norm22ln_bwd_finalize_kernelINS_22Kernel_traits_finalizeILj4096Ef13__nv_bfloat16fS2_fjLb0ELj1024ELj4ENS_18Kernel_traits_baseILj4096EfS2_fS2_fjLj1024EEEEELb0ELb0EEEvNS_9BwdParamsE,(.L_x_11824 - _ZN10layer_norm22ln_bwd_finalize_kernelINS_22Kernel_traits_finalizeILj4096Ef13__nv_bfloat16fS2_fjLb0ELj1024ELj4ENS_18Kernel_traits_baseILj4096EfS2_fS2_fjLj1024EEEEELb0ELb0EEEvNS_9BwdParamsE)
        .other          _ZN10layer_norm22ln_bwd_finalize_kernelINS_22Kernel_traits_finalizeILj4096Ef13__nv_bfloat16fS2_fjLb0ELj1024ELj4ENS_18Kernel_traits_baseILj4096EfS2_fS2_fjLj1024EEEEELb0ELb0EEEvNS_9BwdParamsE,@"STO_CUDA_ENTRY STV_DEFAULT"
_ZN10layer_norm22ln_bwd_finalize_kernelINS_22Kernel_traits_finalizeILj4096Ef13__nv_bfloat16fS2_fjLb0ELj1024ELj4ENS_18Kernel_traits_baseILj4096EfS2_fS2_fjLj1024EEEEELb0ELb0EEEvNS_9BwdParamsE:
.text._ZN10layer_norm22ln_bwd_finalize_kernelINS_22Kernel_traits_finalizeILj4096Ef13__nv_bfloat16fS2_fjLb0ELj1024ELj4ENS_18Kernel_traits_baseILj4096EfS2_fS2_fjLj1024EEEEELb0ELb0EEEvNS_9BwdParamsE:
        /* <DEDUP_REMOVED lines=19> */
.L_x_5457:
        /* <DEDUP_REMOVED lines=28> */
.L_x_5448:
        /* <DEDUP_REMOVED lines=35> */
.L_x_5447:
[----:B------:R-:W-:Y:S05]  /*0520*/  BSYNC B1 ;  /* 0x0000000000017941 */ /* 0x000fea0003800000 */
.L_x_5446:
        /* <DEDUP_REMOVED lines=23> */
.L_x_5450:
[----:B------:R-:W-:Y:S05]  /*06a0*/  BSYNC B1 ;  /* 0x0000000000017941 */ /* 0x000fea0003800000 */
.L_x_5449:
        /* <DEDUP_REMOVED lines=11> */
.L_x_5451:
[----:B------:R-:W-:Y:S05]  /*0760*/  BSYNC B1 ;  /* 0x0000000000017941 */ /* 0x000fea0003800000 */
.L_x_5445:
[----:B------:R-:W-:Y:S05]  /*0770*/  BSYNC B0 ;  /* 0x0000000000007941 */ /* 0x000fea0003800000 */
.L_x_5444:
        /* <DEDUP_REMOVED lines=11> */
.L_x_5458:
        /* <DEDUP_REMOVED lines=18> */
.L_x_5459:
[----:B---3--:R-:W-:Y:S02]  /*0950*/  FADD.FTZ R4, R4, R9 ;  /* 0x0000000904047221 */ /* 0x008fe40000010000 */
[----:B-12---:R-:W-:-:S03]  /*0960*/  FADD.FTZ R6, R5, R6 ;  /* 0x0000000605067221 */ /* 0x006fc60000010000 */
[----:B------:R1:W-:Y:S04]  /*0970*/  @!P1 STS [R17.X4+0x2000], R4 ;  /* 0x0020000411009388 */ /* 0x0003e80000004800 */
[----:B------:R1:W-:Y:S02]  /*0980*/  @!P1 STS [R17.X4+0x2080], R6 ;  /* 0x0020800611009388 */ /* 0x0003e40000004800 */
.L_x_5452:
        /* <DEDUP_REMOVED lines=15> */
.L_x_5456:
[----:B------:R-:W-:Y:S05]  /*0a80*/  BSYNC B0 ;  /* 0x0000000000007941 */ /* 0x000fea0003800000 */
.L_x_5455:
[C---:B------:R-:W-:Y:S02]  /*0a90*/  ISETP.GT.U32.AND P1, PT, R18.reuse, -0x1001, PT ;  /* 0xffffefff1200780c */ /* 0x040fe40003f24070 */
[----:B------:R-:W-:Y:S02]  /*0aa0*/  IADD3 R18, R18, 0x1000, RZ ;  /* 0x0000100012127810 */ /* 0x000fe40007ffe0ff */
[----:B------:R-:W-:-:S09]  /*0ab0*/  IADD3 R19, R19, 0x800, RZ ;  /* 0x0000080013137810 */ /* 0x000fd20007ffe0ff */
[----:B01----:R-:W-:Y:S05]  /*0ac0*/  @P1 BRA `(.L_x_5457) ;  /* 0xfffff66000001947 */ /* 0x003fea000383ffff */
[----:B------:R-:W-:Y:S05]  /*0ad0*/  EXIT ;  /* 0x000000000000794d */ /* 0x000fea0003800000 */
.L_x_5453:
[----:B--2---:R-:W-:Y:S01]  /*0ae0*/  IMAD.MOV.U32 R9, RZ, RZ, R5 ;  /* 0x000000ffff097224 */ /* 0x004fe200078e0005 */
[----:B------:R-:W-:Y:S01]  /*0af0*/  MOV R8, 0x1 ;  /* 0x0000000100087802 */ /* 0x000fe20000000f00 */
[----:B------:R-:W-:Y:S01]  /*0b00*/  IMAD.MOV.U32 R7, RZ, RZ, 0x1f ;  /* 0x0000001fff077424 */ /* 0x000fe200078e00ff */
[----:B------:R-:W-:Y:S02]  /*0b10*/  MOV R10, 0xffffffff ;  /* 0xffffffff000a7802 */ /* 0x000fe40000000f00 */
[----:B------:R-:W-:Y:S02]  /*0b20*/  MOV R2, 0xb40 ;  /* 0x00000b4000027802 */ /* 0x000fe40000000f00 */
[----:B01----:R-:W-:Y:S05]  /*0b30*/  CALL.REL.NOINC `($__internal_90_$__cuda_sm70_shflsync_bfly_p) ;  /* 0x000003b000007944 */ /* 0x003fea0003c00000 */
[----:B-1----:R-:W-:Y:S01]  /*0b40*/  IMAD.MOV.U32 R2, RZ, RZ, R7 ;  /* 0x000000ffff027224 */ /* 0x002fe200078e0007 */
[----:B0-----:R-:W-:Y:S05]  /*0b50*/  BRA `(.L_x_5458) ;  /* 0xfffffcd000007947 */ /* 0x001fea000383ffff */
.L_x_5454:
[----:B------:R-:W-:Y:S01]  /*0b60*/  HFMA2.MMA R8, -RZ, RZ, 0, 1.1920928955078125e-07 ;  /* 0x00000002ff087435 */ /* 0x000fe200000001ff */
[----:B------:R-:W-:Y:S01]  /*0b70*/  MOV R7, 0x1f ;  /* 0x0000001f00077802 */ /* 0x000fe20000000f00 */
[----:B------:R-:W-:Y:S01]  /*0b80*/  IMAD.MOV.U32 R10, RZ, RZ, -0x1 ;  /* 0xffffffffff0a7424 */ /* 0x000fe200078e00ff */
[----:B------:R-:W-:-:S03]  /*0b90*/  MOV R2, 0xbb0 ;  /* 0x00000bb000027802 */ /* 0x000fc60000000f00 */
[----:B012---:R-:W-:Y:S05]  /*0ba0*/  CALL.REL.NOINC `($__internal_90_$__cuda_sm70_shflsync_bfly_p) ;  /* 0x0000034000007944 */ /* 0x007fea0003c00000 */
[----:B0-----:R-:W-:Y:S01]  /*0bb0*/  HFMA2.MMA R8, -RZ, RZ, 0, 2.384185791015625e-07 ;  /* 0x00000004ff087435 */ /* 0x001fe200000001ff */
[----:B-1----:R-:W-:Y:S01]  /*0bc0*/  FADD.FTZ R9, R9, R7 ;  /* 0x0000000709097221 */ /* 0x002fe20000010000 */
[----:B------:R-:W-:Y:S01]  /*0bd0*/  MOV R7, 0x1f ;  /* 0x0000001f00077802 */ /* 0x000fe20000000f00 */
[----:B------:R-:W-:Y:S01]  /*0be0*/  IMAD.MOV.U32 R10, RZ, RZ, -0x1 ;  /* 0xffffffffff0a7424 */ /* 0x000fe200078e00ff */
[----:B------:R-:W-:-:S02]  /*0bf0*/  MOV R2, 0xc10 ;  /* 0x00000c1000027802 */ /* 0x000fc40000000f00 */
[----:B------:R-:W-:Y:S05]  /*0c00*/  CALL.REL.NOINC `($__internal_90_$__cuda_sm70_shflsync_bfly_p) ;  /* 0x000002e000007944 */ /* 0x000fea0003c00000 */
[----:B0-----:R-:W-:Y:S01]  /*0c10*/  HFMA2.MMA R8, -RZ, RZ, 0, 4.76837158203125e-07 ;  /* 0x00000008ff087435 */ /* 0x001fe200000001ff */
[----:B-1----:R-:W-:Y:S01]  /*0c20*/  FADD.FTZ R9, R9, R7 ;  /* 0x0000000709097221 */ /* 0x002fe20000010000 */
[----:B------:R-:W-:Y:S01]  /*0c30*/  MOV R7, 0x1f ;  /* 0x0000001f00077802 */ /* 0x000fe20000000f00 */
[----:B------:R-:W-:Y:S01]  /*0c40*/  IMAD.MOV.U32 R10, RZ, RZ, -0x1 ;  /* 0xffffffffff0a7424 */ /* 0x000fe200078e00ff */
[----:B------:R-:W-:-:S02]  /*0c50*/  MOV R2, 0xc70 ;  /* 0x00000c7000027802 */ /* 0x000fc40000000f00 */
[----:B------:R-:W-:Y:S05]  /*0c60*/  CALL.REL.NOINC `($__internal_90_$__cuda_sm70_shflsync_bfly_p) ;  /* 0x0000028000007944 */ /* 0x000fea0003c00000 */
[----:B-1----:R-:W-:Y:S01]  /*0c70*/  FADD.FTZ R6, R9, R7 ;  /* 0x0000000709067221 */ /* 0x002fe20000010000 */
[----:B0-----:R-:W-:Y:S01]  /*0c80*/  HFMA2.MMA R8, -RZ, RZ, 0, 9.5367431640625e-07 ;  /* 0x00000010ff087435 */ /* 0x001fe200000001ff */
[----:B------:R-:W-:Y:S01]  /*0c90*/  MOV R7, 0x1f ;  /* 0x0000001f00077802 */ /* 0x000fe20000000f00 */
[----:B------:R-:W-:Y:S01]  /*0ca0*/  IMAD.MOV.U32 R10, RZ, RZ, -0x1 ;  /* 0xffffffffff0a7424 */ /* 0x000fe200078e00ff */
[----:B------:R-:W-:-:S02]  /*0cb0*/  MOV R2, 0xce0 ;  /* 0x00000ce000027802 */ /* 0x000fc40000000f00 */
[----:B------:R-:W-:Y:S02]  /*0cc0*/  MOV R9, R6 ;  /* 0x0000000600097202 */ /* 0x000fe40000000f00 */
[----:B------:R-:W-:Y:S05]  /*0cd0*/  CALL.REL.NOINC `($__internal_90_$__cuda_sm70_shflsync_bfly_p) ;  /* 0x0000021000007944 */ /* 0x000fea0003c00000 */
[----:B0-----:R-:W-:Y:S01]  /*0ce0*/  HFMA2.MMA R8, -RZ, RZ, 0, 5.9604644775390625e-08 ;  /* 0x00000001ff087435 */ /* 0x001fe200000001ff */
[----:B-1----:R-:W-:Y:S01]  /*0cf0*/  MOV R5, R7 ;  /* 0x0000000700057202 */ /* 0x002fe20000000f00 */
[----:B------:R-:W-:Y:S01]  /*0d00*/  IMAD.MOV.U32 R9, RZ, RZ, R4 ;  /* 0x000000ffff097224 */ /* 0x000fe200078e0004 */
[----:B------:R-:W-:Y:S01]  /*0d10*/  MOV R7, 0x1f ;  /* 0x0000001f00077802 */ /* 0x000fe20000000f00 */
[----:B------:R-:W-:Y:S01]  /*0d20*/  IMAD.MOV.U32 R10, RZ, RZ, -0x1 ;  /* 0xffffffffff0a7424 */ /* 0x000fe200078e00ff */
[----:B------:R-:W-:Y:S02]  /*0d30*/  MOV R2, 0xd50 ;  /* 0x00000d5000027802 */ /* 0x000fe40000000f00 */
[----:B------:R-:W-:Y:S05]  /*0d40*/  CALL.REL.NOINC `($__internal_90_$__cuda_sm70_shflsync_bfly_p) ;  /* 0x000001a000007944 */ /* 0x000fea0003c00000 */
[----:B0-----:R-:W-:Y:S01]  /*0d50*/  HFMA2.MMA R8, -RZ, RZ, 0, 1.1920928955078125e-07 ;  /* 0x00000002ff087435 */ /* 0x001fe200000001ff */
[----:B-1----:R-:W-:Y:S01]  /*0d60*/  FADD.FTZ R9, R4, R7 ;  /* 0x0000000704097221 */ /* 0x002fe20000010000 */
[----:B------:R-:W-:Y:S01]  /*0d70*/  MOV R7, 0x1f ;  /* 0x0000001f00077802 */ /* 0x000fe20000000f00 */
[----:B------:R-:W-:Y:S01]  /*0d80*/  IMAD.MOV.U32 R10, RZ, RZ, -0x1 ;  /* 0xffffffffff0a7424 */ /* 0x000fe200078e00ff */
[----:B------:R-:W-:Y:S02]  /*0d90*/  MOV R2, 0xdb0 ;  /* 0x00000db000027802 */ /* 0x000fe40000000f00 */
[----:B------:R-:W-:Y:S05]  /*0da0*/  CALL.REL.NOINC `($__internal_90_$__cuda_sm70_shflsync_bfly_p) ;  /* 0x0000014000007944 */ /* 0x000fea0003c00000 */
        /* <DEDUP_REMOVED lines=12> */
[----:B0-----:R-:W-:Y:S01]  /*0e70*/  HFMA2.MMA R8, -RZ, RZ, 0, 9.5367431640625e-07 ;  /* 0x00000010ff087435 */ /* 0x001fe200000001ff */
[----:B-1----:R-:W-:Y:S01]  /*0e80*/  FADD.FTZ R9, R9, R7 ;  /* 0x0000000709097221 */ /* 0x002fe20000010000 */
[----:B------:R-:W-:Y:S01]  /*0e90*/  MOV R7, 0x1f ;  /* 0x0000001f00077802 */ /* 0x000fe20000000f00 */
[----:B------:R-:W-:Y:S01]  /*0ea0*/  IMAD.MOV.U32 R10, RZ, RZ, -0x1 ;  /* 0xffffffffff0a7424 */ /* 0x000fe200078e00ff */
[----:B------:R-:W-:-:S02]  /*0eb0*/  MOV R2, 0xed0 ;  /* 0x00000ed000027802 */ /* 0x000fc40000000f00 */
[----:B------:R-:W-:Y:S05]  /*0ec0*/  CALL.REL.NOINC `($__internal_90_$__cuda_sm70_shflsync_bfly_p) ;  /* 0x0000002000007944 */ /* 0x000fea0003c00000 */
[----:B-1----:R-:W-:Y:S01]  /*0ed0*/  MOV R4, R7 ;  /* 0x0000000700047202 */ /* 0x002fe20000000f00 */
[----:B0-----:R-:W-:Y:S05]  /*0ee0*/  BRA `(.L_x_5459) ;  /* 0xfffffa6000007947 */ /* 0x001fea000383ffff */
        .weak           $__internal_90_$__cuda_sm70_shflsync_bfly_p
        .type           $__internal_90_$__cuda_sm70_shflsync_bfly_p,@function
        .size           $__internal_90_$__cuda_sm70_shflsync_bfly_p,(.L_x_11824 - $__internal_90_$__cuda_sm70_shflsync_bfly_p)
$__internal_90_$__cuda_sm70_shflsync_bfly_p:
[----:B------:R-:W-:Y:S01]  /*0ef0*/  HFMA2.MMA R3, -RZ, RZ, 0, 0 ;  /* 0x00000000ff037435 */ /* 0x000fe200000001ff */
[----:B------:R-:W-:Y:S04]  /*0f00*/  WARPSYNC R10 ;  /* 0x0000000a00007348 */ /* 0x000fe80003800000 */
[----:B------:R0:W1:Y:S01]  /*0f10*/  SHFL.BFLY PT, R7, R9, R8, R7 ;  /* 0x0c00000809077389 */ /* 0x00006200000e0007 */
[----:B------:R-:W-:Y:S05]  /*0f20*/  RET.REL.NODEC R2 `(_ZN10layer_norm22ln_bwd_finalize_kernelINS_22Kernel_traits_finalizeILj4096Ef13__nv_bfloat16fS2_fjLb0ELj1024ELj4ENS_18Kernel_traits_baseILj4096EfS2_fS2_fjLj1024EEEEELb0ELb0EEEvNS_9BwdParamsE) ;  /* 0xfffff0d002007950 */ /* 0x000fea0003c3ffff */
.L_x_5460:
        /* <DEDUP_REMOVED lines=13> */
.L_x_11824:


//--------------------- .text._ZN10layer_norm13ln_bwd_kernelINS_13Kernel_traitsIf13__nv_bfloat16fS2_fjLj4096ELj1ELj1ELj4ELj16ENS_18Kernel_traits_baseILj4096EfS2_fS2_fjLj128EEEEELb1ELb0ELb1ELb0EEEvNS_9BwdParamsE --------------------------
	.section	.text._ZN10layer_norm13ln_bwd_kernelINS_13Kernel_traitsIf13__nv_bfloat16fS2_fjLj4096ELj1ELj1ELj4ELj16ENS_18Kernel_traits_baseILj4096EfS2_fS2_fjLj128EEEEELb1ELb0ELb1ELb0EEEvNS_9BwdParamsE,"ax",@progbits
	.sectioninfo	@"SHI_REGISTERS=244"
	.align	128
        .global         _ZN10layer_norm13ln_bwd_kernelINS_13Kernel_traitsIf13__nv_bfloat16fS2_fjLj4096ELj1ELj1ELj4ELj16ENS_18Kernel_traits_baseILj4096EfS2_fS2_fjLj128EEEEELb1ELb0ELb1ELb0EEEvNS_9BwdParamsE
        .type           _ZN10layer_norm13ln_bwd_kernelINS_13Kernel_traitsIf13__nv_bfloat16fS2_fjLj4096ELj1ELj1ELj4ELj16ENS_18Kernel_traits_baseILj4096EfS2_fS2_fjLj128EEEEELb1ELb0ELb1ELb0EEEvNS_9BwdParamsE,@function
        .size           _ZN10layer_norm13ln_bwd_kernelINS_13Kernel_traitsIf13__nv_bfloat16fS2_fjLj4096ELj1ELj1ELj4ELj16ENS_18Kernel_traits_baseILj4096EfS2_fS2_fjLj128EEEEELb1ELb0ELb1ELb0EEEvNS_9BwdParamsE,(.L_x_11825 - _ZN10layer_norm13ln_bwd_kernelINS_13Kernel_traitsIf13__nv_bfloat16fS2_fjLj4096ELj1ELj1ELj4ELj16ENS_18Kernel_traits_baseILj4096EfS2_fS2_fjLj128EEEEELb1ELb0ELb1ELb0EEEvNS_9BwdParamsE)
        .other          _ZN10layer_norm13ln_bwd_kernelINS_13Kernel_traitsIf13__nv_bfloat16fS2_fjLj4096ELj1ELj1ELj4ELj16ENS_18Kernel_traits_baseILj4096EfS2_fS2_fjLj128EEEEELb1ELb0ELb1ELb0EEEvNS_9BwdParamsE,@"STO_CUDA_ENTRY STV_DEFAULT"
_ZN10layer_norm13ln_bwd_kernelINS_13Kernel_traitsIf13__nv_bfloat16fS2_fjLj4096ELj1ELj1ELj4ELj16ENS_18Kernel_traits_baseILj4096EfS2_fS2_fjLj128EEEEELb1ELb0ELb1ELb0EEEvNS_9BwdParamsE:
.text._ZN10layer_norm13ln_bwd_kernelINS_13Kernel_traitsIf13__nv_bfloat16fS2_fjLj4096ELj1ELj1ELj4ELj16ENS_18Kernel_traits_baseILj4096EfS2_fS2_fjLj128EEEEELb1ELb0ELb1ELb0EEEvNS_9BwdParamsE:
        /* <DEDUP_REMOVED lines=70> */
[----:B------:R-:W-:-:S06]  /*0460*/  IMAD.MOV.U32 R69, RZ, RZ, RZ ;  /* 0x000000ffff457224 */ /* 0x000fcc00078e00ff */
.L_x_5551:
[----:B------:R-:W-:-:S05]  /*0470*/  MOV R173, 0x4 ;  /* 0x0000000400ad7802 */ /* 0x000fca0000000f00 */
[----:B------:R-:W-:-:S06]  /*0480*/  IMAD.WIDE R170, R4, R173, c[0x0][0x1d8] ;  /* 0x0000760004aa7625 */ /* 0x000fcc00078e02ad */
[----:B------:R-:W2:Y:S01]  /*0490*/  LDG.E R170, [R170.64] ;  /* 0x00000004aaaa7981 */ /* 0x000ea2000c1e1900 */
        /* <DEDUP_REMOVED lines=8> */
[----:B------:R-:W-:Y:S01]  /*0520*/  LEA.HI R7, R10, R7, RZ, 0x3 ;  /* 0x000000070a077211 */ /* 0x000fe200078f18ff */
[----:B------:R-:W-:-:S03]  /*0530*/  IMAD.MOV.U32 R10, RZ, RZ, 0x20 ;  /* 0x00000020ff0a7424 */ /* 0x000fc600078e00ff */
[----:B------:R-:W-:-:S05]  /*0540*/  LEA.HI.SX32 R7, R7, R172, 0x1d ;  /* 0x000000ac07077211 */ /* 0x000fca00078feaff */
[----:B------:R-:W-:Y:S01]  /*0550*/  IMAD.WIDE.U32 R240, R7, R10, c[0x0][0x218] ;  /* 0x0000860007f07625 */ /* 0x000fe200078e000a */
[----:B--2---:R-:W-:-:S13]  /*0560*/  ISETP.GT.AND P4, PT, R170, RZ, PT ;  /* 0x000000ffaa00720c */ /* 0x004fda0003f84270 */
[----:B------:R-:W-:Y:S05]  /*0570*/  @P4 BRA `(.L_x_5463) ;  /* 0x000003a000004947 */ /* 0x000fea0003800000 */
[----:B-1---5:R-:W-:Y:S01]  /*0580*/  ISETP.GE.AND P5, PT, R0, 0x1, PT ;  /* 0x000000010000780c */ /* 0x022fe20003fa6270 */
        /* <DEDUP_REMOVED lines=10> */
[----:B------:R-:W-:-:S03]  /*0630*/  HFMA2.MMA R189, -RZ, RZ, 0, 4.76837158203125e-07 ;  /* 0x00000008ffbd7435 */ /* 0x000fc600000001ff */
[----:B------:R-:W-:-:S07]  /*0640*/  ISETP.NE.AND.EX P5, PT, RZ, c[0x0][0x21c], PT, P5 ;  /* 0x00008700ff007a0c */ /* 0x000fce0003fa5350 */
[----:B------:R-:W-:-:S06]  /*0650*/  IMAD.WIDE.U32 R188, R168, R189, c[0x0][0x190] ;  /* 0x00006400a8bc7625 */ /* 0x000fcc00078e00bd */
[----:B------:R1:W5:Y:S04]  /*0660*/  @P5 LDG.E.128 R132, [R240.64] ;  /* 0x00000004f0845981 */ /* 0x000368000c1e1d00 */
[----:B------:R1:W5:Y:S04]  /*0670*/  @P5 LDG.E.128 R136, [R240.64+0x10] ;  /* 0x00001004f0885981 */ /* 0x000368000c1e1d00 */
[----:B------:R-:W5:Y:S01]  /*0680*/  LDG.E.64 R188, [R188.64] ;  /* 0x00000004bcbc7981 */ /* 0x000f62000c1e1b00 */
[----:B------:R-:W-:Y:S02]  /*0690*/  IADD3 R169, R7, 0x80, RZ ;  /* 0x0000008007a97810 */ /* 0x000fe40007ffe0ff */
[----:B------:R-:W-:-:S02]  /*06a0*/  IADD3 R168, R168, 0x80, RZ ;  /* 0x00000080a8a87810 */ /* 0x000fc40007ffe0ff */
.L_x_5465:
[----:B------:R-:W-:Y:S05]  /*06b0*/  BSYNC B1 ;  /* 0x0000000000017941 */ /* 0x000fea0003800000 */
.L_x_5464:
        /* <DEDUP_REMOVED lines=8> */
[----:B------:R2:W5:Y:S04]  /*0740*/  @P5 LDG.E.128 R140, [R8.64] ;  /* 0x00000004088c5981 */ /* 0x000568000c1e1d00 */
[----:B------:R2:W5:Y:S01]  /*0750*/  @P5 LDG.E.128 R144, [R8.64+0x10] ;  /* 0x0000100408905981 */ /* 0x000562000c1e1d00 */
[----:B------:R-:W-:Y:S02]  /*0760*/  IADD3 R168, R168, 0x80, RZ ;  /* 0x00000080a8a87810 */ /* 0x000fe40007ffe0ff */
[----:B------:R-:W-:Y:S02]  /*0770*/  IADD3 R169, R169, 0x80, RZ ;  /* 0x00000080a9a97810 */ /* 0x000fe40007ffe0ff */
.L_x_5467:
[----:B------:R-:W-:Y:S05]  /*0780*/  BSYNC B1 ;  /* 0x0000000000017941 */ /* 0x000fea0003800000 */
.L_x_5466:
[----:B------:R-:W-:Y:S01]  /*0790*/  BSSY B1, `(.L_x_5468) ;  /* 0x000000c000017945 */ /* 0x000fe20003800000 */
[----:B------:R-:W-:Y:S05]  /*07a0*/  @!P2 BRA `(.L_x_5469) ;  /* 0x000000a00000a947 */ /* 0x000fea0003800000 */
[----:B------:R-:W-:Y:S02]  /*07b0*/  ISETP.NE.U32.AND P5, PT, RZ, c[0x0][0x218], PT ;  /* 0x00008600ff007a0c */ /* 0x000fe40003fa5070 */
[----:B------:R-:W-:-:S02]  /*07c0*/  MOV R185, 0x8 ;  /* 0x0000000800b97802 */ /* 0x000fc40000000f00 */
[----:B------:R-:W-:-:S03]  /*07d0*/  ISETP.NE.AND.EX P5, PT, RZ, c[0x0][0x21c], PT, P5 ;  /* 0x00008700ff007a0c */ /* 0x000fc60003fa5350 */
[----:B------:R-:W-:-:S06]  /*07e0*/  IMAD.WIDE.U32 R184, R168, R185, c[0x0][0x190] ;  /* 0x00006400a8b87625 */ /* 0x000fcc00078e00b9 */
[----:B------:R-:W5:Y:S04]  /*07f0*/  LDG.E.64 R184, [R184.64] ;  /* 0x00000004b8b87981 */ /* 0x000f68000c1e1b00 */
[----:B--2---:R-:W-:-:S05]  /*0800*/  @P5 IMAD.WIDE.U32 R8, R169, R10, c[0x0][0x218] ;  /* 0x00008600a9085625 */ /* 0x004fca00078e000a */
[----:B------:R2:W5:Y:S04]  /*0810*/  @P5 LDG.E.128 R32, [R8.64] ;  /* 0x0000000408205981 */ /* 0x000568000c1e1d00 */
[----:B------:R2:W5:Y:S01]  /*0820*/  @P5 LDG.E.128 R28, [R8.64+0x10] ;  /* 0x00001004081c5981 */ /* 0x000562000c1e1d00 */
[----:B------:R-:W-:Y:S02]  /*0830*/  IADD3 R168, R168, 0x80, RZ ;  /* 0x00000080a8a87810 */ /* 0x000fe40007ffe0ff */
[----:B------:R-:W-:Y:S02]  /*0840*/  IADD3 R169, R169, 0x80, RZ ;  /* 0x00000080a9a97810 */ /* 0x000fe40007ffe0ff */
.L_x_5469:
[----:B------:R-:W-:Y:S05]  /*0850*/  BSYNC B1 ;  /* 0x0000000000017941 */ /* 0x000fea0003800000 */
.L_x_5468:
[----:B------:R-:W-:Y:S01]  /*0860*/  CS2R R236, SRZ ;  /* 0x0000000000ec7805 */ /* 0x000fe2000001ff00 */
[----:B------:R-:W-:Y:S05]  /*0870*/  @!P3 BRA `(.L_x_5470) ;  /* 0x000016600000b947 */ /* 0x000fea0003800000 */
[----:B------:R-:W-:Y:S01]  /*0880*/  ISETP.NE.U32.AND P5, PT, RZ, c[0x0][0x218], PT ;  /* 0x00008600ff007a0c */ /* 0x000fe20003fa5070 */
[----:B------:R-:W-:-:S03]  /*0890*/  IMAD.MOV.U32 R183, RZ, RZ, 0x8 ;  /* 0x00000008ffb77424 */ /* 0x000fc600078e00ff */
[----:B------:R-:W-:Y:S01]  /*08a0*/  ISETP.NE.AND.EX P5, PT, RZ, c[0x0][0x21c], PT, P5 ;  /* 0x00008700ff007a0c */ /* 0x000fe20003fa5350 */
[----:B------:R-:W-:-:S06]  /*08b0*/  IMAD.WIDE.U32 R182, R168, R183, c[0x0][0x190] ;  /* 0x00006400a8b67625 */ /* 0x000fcc00078e00b7 */
[----:B------:R-:W5:Y:S06]  /*08c0*/  LDG.E.64 R182, [R182.64] ;  /* 0x00000004b6b67981 */ /* 0x000f6c000c1e1b00 */
[----:B--2---:R-:W-:-:S05]  /*08d0*/  @P5 IMAD.WIDE.U32 R8, R169, R10, c[0x0][0x218] ;  /* 0x00008600a9085625 */ /* 0x004fca00078e000a */
[----:B------:R2:W5:Y:S04]  /*08e0*/  @P5 LDG.E.128 R148, [R8.64] ;  /* 0x0000000408945981 */ /* 0x000568000c1e1d00 */
[----:B------:R2:W5:Y:S01]  /*08f0*/  @P5 LDG.E.128 R152, [R8.64+0x10] ;  /* 0x0000100408985981 */ /* 0x000562000c1e1d00 */
[----:B------:R-:W-:Y:S01]  /*0900*/  HFMA2.MMA R236, -RZ, RZ, 0, 0 ;  /* 0x00000000ffec7435 */ /* 0x000fe200000001ff */
[----:B------:R-:W-:Y:S05]  /*0910*/  BRA `(.L_x_5470) ;  /* 0x000015c000007947 */ /* 0x000fea0003800000 */
.L_x_5463:
[----:B-1----:R-:W-:-:S06]  /*0920*/  IMAD.WIDE R168, R4, R173, c[0x0][0x1a0] ;  /* 0x0000680004a87625 */ /* 0x002fcc00078e02ad */
[----:B------:R-:W2:Y:S01]  /*0930*/  LDG.E R168, [R168.64] ;  /* 0x00000004a8a87981 */ /* 0x000ea2000c1e1900 */
[----:B-----5:R-:W-:Y:S01]  /*0940*/  ISETP.GE.AND P5, PT, R0, 0x1, PT ;  /* 0x000000010000780c */ /* 0x020fe20003fa6270 */
[----:B------:R-:W-:Y:S01]  /*0950*/  BSSY B1, `(.L_x_5471) ;  /* 0x0000061000017945 */ /* 0x000fe20003800000 */
[----:B------:R-:W-:Y:S01]  /*0960*/  IADD3 R8, R170, -0x1, RZ ;  /* 0xffffffffaa087810 */ /* 0x000fe20007ffe0ff */
[----:B------:R-:W-:Y:S01]  /*0970*/  CS2R R236, SRZ ;  /* 0x0000000000ec7805 */ /* 0x000fe2000001ff00 */
[----:B------:R-:W-:-:S03]  /*0980*/  MOV R235, R7 ;  /* 0x0000000700eb7202 */ /* 0x000fc60000000f00 */
[----:B------:R-:W-:-:S06]  /*0990*/  IMAD R8, R8, c[0x0][0x168], RZ ;  /* 0x00005a0008087a24 */ /* 0x000fcc00078e02ff */
[----:B------:R-:W-:-:S05]  /*09a0*/  @P5 IADD3 R9, R0, -0x1, RZ ;  /* 0xffffffff00095810 */ /* 0x000fca0007ffe0ff */
[----:B------:R-:W-:Y:S01]  /*09b0*/  @P5 IMAD R170, R9, c[0x0][0x168], RZ ;  /* 0x00005a0009aa5a24 */ /* 0x000fe200078e02ff */
[----:B------:R-:W-:-:S04]  /*09c0*/  SHF.R.S32.HI R9, RZ, 0x1f, R8 ;  /* 0x0000001fff097819 */ /* 0x000fc80000011408 */
[----:B------:R-:W-:Y:S02]  /*09d0*/  @P5 SHF.R.S32.HI R171, RZ, 0x1f, R170 ;  /* 0x0000001fffab5819 */ /* 0x000fe400000114aa */
[----:B------:R-:W-:Y:S01]  /*09e0*/  LEA.HI R8, R9, R8, RZ, 0x3 ;  /* 0x0000000809087211 */ /* 0x000fe200078f18ff */
[----:B------:R-:W-:Y:S01]  /*09f0*/  IMAD.MOV.U32 R9, RZ, RZ, RZ ;  /* 0x000000ffff097224 */ /* 0x000fe200078e00ff */
[----:B------:R-:W-:Y:S02]  /*0a00*/  @P5 LEA.HI R171, R171, R170, RZ, 0x3 ;  /* 0x000000aaabab5211 */ /* 0x000fe400078f18ff */
[-C--:B------:R-:W-:Y:S02]  /*0a10*/  LEA.HI.SX32 R238, R8, R172.reuse, 0x1d ;  /* 0x000000ac08ee7211 */ /* 0x080fe400078feaff */
[----:B------:R-:W-:Y:S02]  /*0a20*/  @P5 LEA.HI.SX32 R9, R171, R172, 0x1d ;  /* 0x000000acab095211 */ /* 0x000fe400078feaff */
[----:B0-----:R-:W-:-:S04]  /*0a30*/  ISETP.NE.AND P5, PT, R5, RZ, PT ;  /* 0x000000ff0500720c */ /* 0x001fc80003fa5270 */
[----:B--2---:R-:W-:Y:S01]  /*0a40*/  FSEL R8, R168, RZ, !P5 ;  /* 0x000000ffa8087208 */ /* 0x004fe20006800000 */
[----:B------:R-:W-:Y:S05]  /*0a50*/  @!P0 BRA `(.L_x_5472) ;  /* 0x0000050000008947 */ /* 0x000fea0003800000 */
[----:B------:R-:W-:Y:S02]  /*0a60*/  IMAD.MOV.U32 R173, RZ, RZ, 0x10 ;  /* 0x00000010ffad7424 */ /* 0x000fe400078e00ff */
[----:B------:R-:W-:-:S04]  /*0a70*/  IMAD.WIDE.U32 R220, R7, R10, c[0x0][0x188] ;  /* 0x0000620007dc7625 */ /* 0x000fc800078e000a */
[----:B------:R-:W-:Y:S01]  /*0a80*/  IMAD.WIDE.U32 R172, R238, R173, c[0x0][0x208] ;  /* 0x00008200eeac7625 */ /* 0x000fe200078e00ad */
[----:B------:R-:W2:Y:S04]  /*0a90*/  LDG.E.128 R168, [R220.64] ;  /* 0x00000004dca87981 */ /* 0x000ea8000c1e1d00 */
[----:B------:R-:W3:Y:S04]  /*0aa0*/  LDG.E.128 R176, [R220.64+0x10] ;  /* 0x00001004dcb07981 */ /* 0x000ee8000c1e1d00 */
[----:B------:R-:W4:Y:S01]  /*0ab0*/  LDG.E.128 R172, [R172.64] ;  /* 0x00000004acac7981 */ /* 0x000f22000c1e1d00 */
        /* <DEDUP_REMOVED lines=9> */
[----:B------:R-:W-:Y:S01]  /*0b50*/  IADD3 R9, R9, 0x80, RZ ;  /* 0x0000008009097810 */ /* 0x000fe20007ffe0ff */
[C---:B--2---:R-:W-:Y:S02]  /*0b60*/  FADD.FTZ R219, -R8.reuse, R168 ;  /* 0x000000a808db7221 */ /* 0x044fe40000010100 */
[----:B------:R-:W-:Y:S02]  /*0b70*/  FADD.FTZ R171, -R8, R171 ;  /* 0x000000ab08ab7221 */ /* 0x000fe40000010100 */
[----:B------:R-:W-:Y:S01]  /*0b80*/  FMUL.FTZ R234, R2, R219 ;  /* 0x000000db02ea7220 */ /* 0x000fe20000410000 */
[----:B----4-:R-:W-:Y:S01]  /*0b90*/  PRMT R233, RZ, 0x5410, R172 ;  /* 0x00005410ffe97816 */ /* 0x010fe200000000ac */
        /* <DEDUP_REMOVED lines=9> */
[C---:B------:R-:W-:Y:S02]  /*0c30*/  FMUL.FTZ R232, R2.reuse, R169 ;  /* 0x000000a902e87220 */ /* 0x040fe40000410000 */
[----:B------:R-:W-:Y:S02]  /*0c40*/  FMUL.FTZ R230, R2, R223 ;  /* 0x000000df02e67220 */ /* 0x000fe40000410000 */
[----:B------:R-:W-:-:S02]  /*0c50*/  FFMA.FTZ R71, R228, R170, R71 ;  /* 0x000000aae4477223 */ /* 0x000fc40000010047 */
[----:B------:R-:W-:Y:S02]  /*0c60*/  FADD.FTZ R99, R99, R170 ;  /* 0x000000aa63637221 */ /* 0x000fe40000010000 */
[----:B------:R-:W-:Y:S02]  /*0c70*/  FMUL.FTZ R227, R39, R170 ;  /* 0x000000aa27e37220 */ /* 0x000fe40000410000 */
[----:B------:R-:W-:Y:S02]  /*0c80*/  FMUL.FTZ R231, R37, R172 ;  /* 0x000000ac25e77220 */ /* 0x000fe40000410000 */
[----:B------:R-:W-:Y:S02]  /*0c90*/  FADD.FTZ R170, RZ, R233 ;  /* 0x000000e9ffaa7221 */ /* 0x000fe40000010000 */
[----:B------:R-:W-:Y:S02]  /*0ca0*/  FFMA.FTZ R169, R234, R233, RZ ;  /* 0x000000e9eaa97223 */ /* 0x000fe400000100ff */
        /* <DEDUP_REMOVED lines=11> */
[----:B------:R-:W-:Y:S01]  /*0d60*/  FADD.FTZ R100, R100, R225 ;  /* 0x000000e164647221 */ /* 0x000fe20000010000 */
[----:B------:R-:W-:Y:S01]  /*0d70*/  PRMT R168, RZ, 0x7610, R175 ;  /* 0x00007610ffa87816 */ /* 0x000fe200000000af */
[----:B------:R-:W-:Y:S01]  /*0d80*/  FADD.FTZ R175, -R8, R178 ;  /* 0x000000b208af7221 */ /* 0x000fe20000010100 */
[----:B------:R-:W-:Y:S01]  /*0d90*/  PRMT R174, RZ, 0x7610, R174 ;  /* 0x00007610ffae7816 */ /* 0x000fe200000000ae */
        /* <DEDUP_REMOVED lines=28> */
.L_x_5472:
[----:B0-----:R-:W-:Y:S05]  /*0f60*/  BSYNC B1 ;  /* 0x0000000000017941 */ /* 0x001fea0003800000 */
.L_x_5471:
        /* <DEDUP_REMOVED lines=20> */
[----:B------:R-:W-:Y:S01]  /*10b0*/  FADD.FTZ R11, -R8, R13 ;  /* 0x0000000d080b7221 */ /* 0x000fe20000010100 */
[--C-:B0-----:R-:W-:Y:S01]  /*10c0*/  PRMT R171, RZ, 0x5410, R16.reuse ;  /* 0x00005410ffab7816 */ /* 0x101fe20000000010 */
[----:B------:R-:W-:Y:S01]  /*10d0*/  FMUL.FTZ R217, R2, R217 ;  /* 0x000000d902d97220 */ /* 0x000fe20000410000 */
[----:B------:R-:W-:Y:S02]  /*10e0*/  PRMT R24, RZ, 0x7610, R16 ;  /* 0x00007610ff187816 */ /* 0x000fe40000000010 */
[--C-:B------:R-:W-:Y:S02]  /*10f0*/  PRMT R175, RZ, 0x5410, R18.reuse ;  /* 0x00005410ffaf7816 */ /* 0x100fe40000000012 */
[----:B------:R-:W-:Y:S01]  /*1100*/  PRMT R170, RZ, 0x7610, R18 ;  /* 0x00007610ffaa7816 */ /* 0x000fe20000000012 */
[----:B------:R-:W-:Y:S01]  /*1110*/  FMUL.FTZ R18, R44, R171 ;  /* 0x000000ab2c127220 */ /* 0x000fe20000410000 */
[--C-:B------:R-:W-:Y:S01]  /*1120*/  PRMT R173, RZ, 0x5410, R17.reuse ;  /* 0x00005410ffad7816 */ /* 0x100fe20000000011 */
[----:B------:R-:W-:Y:S01]  /*1130*/  FMUL.FTZ R11, R2, R11 ;  /* 0x0000000b020b7220 */ /* 0x000fe20000410000 */
[----:B-1----:R-:W-:Y:S01]  /*1140*/  PRMT R168, RZ, 0x7610, R17 ;  /* 0x00007610ffa87816 */ /* 0x002fe20000000011 */
[----:B---3--:R-:W-:Y:S01]  /*1150*/  FADD.FTZ R17, -R8, R20 ;  /* 0x0000001408117221 */ /* 0x008fe20000010100 */
[----:B------:R-:W-:-:S02]  /*1160*/  PRMT R169, RZ, 0x5410, R19 ;  /* 0x00005410ffa97816 */ /* 0x000fc40000000013 */
[----:B------:R-:W-:Y:S01]  /*1170*/  PRMT R26, RZ, 0x7610, R19 ;  /* 0x00007610ff1a7816 */ /* 0x000fe20000000013 */
[C---:B------:R-:W-:Y:S02]  /*1180*/  FADD.FTZ R19, -R8.reuse, R22 ;  /* 0x0000001608137221 */ /* 0x040fe40000010100 */
[C---:B------:R-:W-:Y:S02]  /*1190*/  FADD.FTZ R13, -R8.reuse, R14 ;  /* 0x0000000e080d7221 */ /* 0x040fe40000010100 */
[----:B------:R-:W-:Y:S02]  /*11a0*/  FMUL.FTZ R20, R45, R24 ;  /* 0x000000182d147220 */ /* 0x000fe40000410000 */
[----:B------:R-:W-:Y:S02]  /*11b0*/  FADD.FTZ R237, R237, R18 ;  /* 0x00000012eded7221 */ /* 0x000fe40000010000 */
[----:B------:R-:W-:Y:S02]  /*11c0*/  FFMA.FTZ R236, R217, R18, R236 ;  /* 0x00000012d9ec7223 */ /* 0x000fe400000100ec */
[----:B------:R-:W-:-:S02]  /*11d0*/  FADD.FTZ R15, -R8, R15 ;  /* 0x0000000f080f7221 */ /* 0x000fc40000010100 */
[----:B------:R-:W-:Y:S02]  /*11e0*/  FADD.FTZ R23, -R8, R23 ;  /* 0x0000001708177221 */ /* 0x000fe40000010100 */
[C---:B------:R-:W-:Y:S02]  /*11f0*/  FMUL.FTZ R16, R2.reuse, R19 ;  /* 0x0000001302107220 */ /* 0x040fe40000410000 */
[----:B------:R-:W-:Y:S02]  /*1200*/  FFMA.FTZ R77, R11, R24, R77 ;  /* 0x000000180b4d7223 */ /* 0x000fe4000001004d */
[----:B------:R-:W-:Y:S02]  /*1210*/  FADD.FTZ R105, R105, R24 ;  /* 0x0000001869697221 */ /* 0x000fe40000010000 */
[----:B------:R-:W-:Y:S02]  /*1220*/  FMUL.FTZ R12, R2, R13 ;  /* 0x0000000d020c7220 */ /* 0x000fe40000410000 */
[----:B------:R-:W-:-:S02]  /*1230*/  FMUL.FTZ R19, R46, R173 ;  /* 0x000000ad2e137220 */ /* 0x000fc40000410000 */
[----:B------:R-:W-:Y:S02]  /*1240*/  FADD.FTZ R24, R237, R20 ;  /* 0x00000014ed187221 */ /* 0x000fe40000010000 */
[----:B------:R-:W-:Y:S02]  /*1250*/  FFMA.FTZ R236, R11, R20, R236 ;  /* 0x000000140bec7223 */ /* 0x000fe400000100ec */
[----:B------:R-:W-:Y:S02]  /*1260*/  FMUL.FTZ R14, R2, R17 ;  /* 0x00000011020e7220 */ /* 0x000fe40000410000 */
[----:B------:R-:W-:Y:S02]  /*1270*/  FADD.FTZ R21, -R8, R21 ;  /* 0x0000001508157221 */ /* 0x000fe40000010100 */
[C---:B------:R-:W-:Y:S02]  /*1280*/  FMUL.FTZ R13, R2.reuse, R15 ;  /* 0x0000000f020d7220 */ /* 0x040fe40000410000 */
[----:B------:R-:W-:-:S02]  /*1290*/  FMUL.FTZ R17, R2, R23 ;  /* 0x0000001702117220 */ /* 0x000fc40000410000 */
[-C--:B------:R-:W-:Y:S02]  /*12a0*/  FMUL.FTZ R22, R47, R168.reuse ;  /* 0x000000a82f167220 */ /* 0x080fe40000410000 */
        /* <DEDUP_REMOVED lines=31> */
.L_x_5474:
[----:B------:R-:W-:Y:S05]  /*14a0*/  BSYNC B1 ;  /* 0x0000000000017941 */ /* 0x000fea0003800000 */
.L_x_5473:
        /* <DEDUP_REMOVED lines=8> */
[----:B------:R-:W-:-:S10]  /*1530*/  HFMA2.MMA R184, -RZ, RZ, 0, 4.76837158203125e-07 ;  /* 0x00000008ffb87435 */ /* 0x000fd400000001ff */
        /* <DEDUP_REMOVED lines=11> */
[C---:B0-----:R-:W-:Y:S02]  /*15f0*/  FADD.FTZ R191, -R8.reuse, R170 ;  /* 0x000000aa08bf7221 */ /* 0x041fe40000010100 */
[C---:B------:R-:W-:Y:S02]  /*1600*/  FADD.FTZ R193, -R8.reuse, R171 ;  /* 0x000000ab08c17221 */ /* 0x040fe40000010100 */
[----:B------:R-:W-:Y:S01]  /*1610*/  FADD.FTZ R25, -R8, R168 ;  /* 0x000000a808197221 */ /* 0x000fe20000010100 */
[--C-:B----4-:R-:W-:Y:S01]  /*1620*/  PRMT R171, RZ, 0x5410, R172.reuse ;  /* 0x00005410ffab7816 */ /* 0x110fe200000000ac */
[C---:B-1----:R-:W-:Y:S01]  /*1630*/  FMUL.FTZ R180, R2.reuse, R27 ;  /* 0x0000001b02b47220 */ /* 0x042fe20000410000 */
[--C-:B------:R-:W-:Y:S01]  /*1640*/  PRMT R195, RZ, 0x5410, R173.reuse ;  /* 0x00005410ffc37816 */ /* 0x100fe200000000ad */
[C---:B------:R-:W-:Y:S01]  /*1650*/  FMUL.FTZ R27, R2.reuse, R191 ;  /* 0x000000bf021b7220 */ /* 0x040fe20000410000 */
[----:B------:R-:W-:Y:S01]  /*1660*/  PRMT R170, RZ, 0x7610, R173 ;  /* 0x00007610ffaa7816 */ /* 0x000fe200000000ad */
[C---:B------:R-:W-:Y:S01]  /*1670*/  FMUL.FTZ R190, R2.reuse, R193 ;  /* 0x000000c102be7220 */ /* 0x040fe20000410000 */
[----:B------:R-:W-:Y:S01]  /*1680*/  PRMT R172, RZ, 0x7610, R172 ;  /* 0x00007610ffac7816 */ /* 0x000fe200000000ac */
[----:B------:R-:W-:-:S02]  /*1690*/  FMUL.FTZ R25, R2, R25 ;  /* 0x0000001902197220 */ /* 0x000fc40000410000 */
        /* <DEDUP_REMOVED lines=8> */
[----:B------:R-:W-:Y:S02]  /*1720*/  FADD.FTZ R170, R237, R196 ;  /* 0x000000c4edaa7221 */ /* 0x000fe40000010000 */
[C---:B------:R-:W-:Y:S02]  /*1730*/  FFMA.FTZ R236, R25.reuse, R196, R236 ;  /* 0x000000c419ec7223 */ /* 0x040fe400000100ec */
[----:B------:R-:W-:Y:S02]  /*1740*/  FFMA.FTZ R160, R25, R171, R160 ;  /* 0x000000ab19a07223 */ /* 0x000fe400000100a0 */
[----:B------:R-:W-:-:S02]  /*1750*/  FADD.FTZ R84, R84, R171 ;  /* 0x000000ab54547221 */ /* 0x000fc40000010000 */
[----:B------:R-:W-:Y:S02]  /*1760*/  FADD.FTZ R171, R170, R193 ;  /* 0x000000c1aaab7221 */ /* 0x000fe40000010000 */
[----:B------:R-:W-:Y:S01]  /*1770*/  FFMA.FTZ R236, R180, R193, R236 ;  /* 0x000000c1b4ec7223 */ /* 0x000fe200000100ec */
[----:B------:R-:W-:Y:S01]  /*1780*/  PRMT R173, RZ, 0x5410, R174 ;  /* 0x00005410ffad7816 */ /* 0x000fe200000000ae */
[C---:B---3--:R-:W-:Y:S02]  /*1790*/  FADD.FTZ R181, -R8.reuse, R176 ;  /* 0x000000b008b57221 */ /* 0x048fe40000010100 */
[----:B------:R-:W-:Y:S02]  /*17a0*/  FADD.FTZ R170, R171, R198 ;  /* 0x000000c6abaa7221 */ /* 0x000fe40000010000 */
[----:B------:R-:W-:Y:S01]  /*17b0*/  FFMA.FTZ R236, R27, R198, R236 ;  /* 0x000000c61bec7223 */ /* 0x000fe200000100ec */
[--C-:B------:R-:W-:Y:S02]  /*17c0*/  PRMT R169, RZ, 0x5410, R175.reuse ;  /* 0x00005410ffa97816 */ /* 0x100fe400000000af */
        /* <DEDUP_REMOVED lines=9> */
[----:B------:R-:W-:-:S02]  /*1860*/  FMUL.FTZ R191, R2, R175 ;  /* 0x000000af02bf7220 */ /* 0x000fc40000410000 */
[C---:B------:R-:W-:Y:S02]  /*1870*/  FMUL.FTZ R192, R2.reuse, R177 ;  /* 0x000000b102c07220 */ /* 0x040fe40000410000 */
[----:B------:R-:W-:Y:S02]  /*1880*/  FMUL.FTZ R197, R57, R174 ;  /* 0x000000ae39c57220 */ /* 0x000fe40000410000 */
        /* <DEDUP_REMOVED lines=21> */
.L_x_5476:
[----:B------:R-:W-:Y:S05]  /*19e0*/  BSYNC B1 ;  /* 0x0000000000017941 */ /* 0x000fea0003800000 */
.L_x_5475:
        /* <DEDUP_REMOVED lines=15> */
[C---:B--2---:R-:W-:Y:S02]  /*1ae0*/  FADD.FTZ R201, -R8.reuse, R168 ;  /* 0x000000a808c97221 */ /* 0x044fe40000010100 */
[----:B------:R-:W-:Y:S01]  /*1af0*/  FADD.FTZ R169, -R8, R169 ;  /* 0x000000a908a97221 */ /* 0x000fe20000010100 */
[--C-:B----4-:R-:W-:Y:S01]  /*1b00*/  PRMT R9, RZ, 0x5410, R172.reuse ;  /* 0x00005410ff097816 */ /* 0x110fe200000000ac */
[----:B------:R-:W-:Y:S01]  /*1b10*/  FMUL.FTZ R201, R2, R201 ;  /* 0x000000c902c97220 */ /* 0x000fe20000410000 */
[----:B------:R-:W-:Y:S01]  /*1b20*/  PRMT R172, RZ, 0x7610, R172 ;  /* 0x00007610ffac7816 */ /* 0x000fe200000000ac */
[----:B0-----:R-:W-:-:S02]  /*1b30*/  FADD.FTZ R205, -R8, R171 ;  /* 0x000000ab08cd7221 */ /* 0x001fc40000010100 */
[----:B------:R-:W-:Y:S01]  /*1b40*/  FMUL.FTZ R210, R60, R9 ;  /* 0x000000093cd27220 */ /* 0x000fe20000410000 */
[--C-:B------:R-:W-:Y:S01]  /*1b50*/  PRMT R171, RZ, 0x5410, R173.reuse ;  /* 0x00005410ffab7816 */ /* 0x100fe200000000ad */
[C---:B------:R-:W-:Y:S01]  /*1b60*/  FADD.FTZ R203, -R8.reuse, R170 ;  /* 0x000000aa08cb7221 */ /* 0x040fe20000010100 */
[----:B------:R-:W-:Y:S01]  /*1b70*/  PRMT R168, RZ, 0x7610, R173 ;  /* 0x00007610ffa87816 */ /* 0x000fe200000000ad */
[C---:B---3--:R-:W-:Y:S02]  /*1b80*/  FADD.FTZ R173, -R8.reuse, R176 ;  /* 0x000000b008ad7221 */ /* 0x048fe40000010100 */
[C---:B------:R-:W-:Y:S02]  /*1b90*/  FADD.FTZ R177, -R8.reuse, R177 ;  /* 0x000000b108b17221 */ /* 0x040fe40000010100 */
[C---:B-1----:R-:W-:Y:S02]  /*1ba0*/  FADD.FTZ R207, -R8.reuse, R178 ;  /* 0x000000b208cf7221 */ /* 0x042fe40000010100 */
[----:B------:R-:W-:-:S02]  /*1bb0*/  FADD.FTZ R179, -R8, R179 ;  /* 0x000000b308b37221 */ /* 0x000fc40000010100 */
[----:B------:R-:W-:Y:S02]  /*1bc0*/  FMUL.FTZ R204, R2, R169 ;  /* 0x000000a902cc7220 */ /* 0x000fe40000410000 */
[----:B------:R-:W-:Y:S02]  /*1bd0*/  FMUL.FTZ R209, R61, R172 ;  /* 0x000000ac3dd17220 */ /* 0x000fe40000410000 */
[----:B------:R-:W-:Y:S02]  /*1be0*/  FADD.FTZ R8, R237, R210 ;  /* 0x000000d2ed087221 */ /* 0x000fe40000010000 */
[C---:B------:R-:W-:Y:S02]  /*1bf0*/  FFMA.FTZ R236, R201.reuse, R210, R236 ;  /* 0x000000d2c9ec7223 */ /* 0x040fe400000100ec */
[----:B------:R-:W-:Y:S02]  /*1c00*/  FFMA.FTZ R88, R201, R9, R88 ;  /* 0x00000009c9587223 */ /* 0x000fe40000010058 */
[----:B------:R-:W-:-:S02]  /*1c10*/  FADD.FTZ R124, R124, R9 ;  /* 0x000000097c7c7221 */ /* 0x000fc40000010000 */
[----:B------:R-:W-:Y:S02]  /*1c20*/  FMUL.FTZ R203, R2, R203 ;  /* 0x000000cb02cb7220 */ /* 0x000fe40000410000 */
        /* <DEDUP_REMOVED lines=43> */
.L_x_5470:
[----:B------:R-:W-:Y:S05]  /*1ee0*/  BSYNC B0 ;  /* 0x0000000000007941 */ /* 0x000fea0003800000 */
.L_x_5462:
[----:B------:R-:W-:Y:S02]  /*1ef0*/  LOP3.LUT P6, RZ, R3, 0xff, RZ, 0xc0, !PT ;  /* 0x000000ff03ff7812 */ /* 0x000fe400078cc0ff */
[----:B------:R-:W-:Y:S02]  /*1f00*/  SHF.R.U32.HI R168, RZ, 0x5, R6 ;  /* 0x00000005ffa87819 */ /* 0x000fe40000011606 */
[----:B------:R-:W-:Y:S02]  /*1f10*/  LOP3.LUT P5, RZ, R6, 0x1f, RZ, 0xc0, !PT ;  /* 0x0000001f06ff7812 */ /* 0x000fe400078ac0ff */
[----:B------:R-:W-:-:S07]  /*1f20*/  LOP3.LUT R10, R168, 0x7fffffc, RZ, 0xc0, !PT ;  /* 0x07fffffca80a7812 */ /* 0x000fce00078ec0ff */
[----:B------:R-:W-:Y:S01]  /*1f30*/  @!P6 IADD3 R10, R10, 0x4, RZ ;  /* 0x000000040a0ae810 */ /* 0x000fe20007ffe0ff */
[----:B------:R-:W-:Y:S05]  /*1f40*/  BRA.DIV ~URZ, `(.L_x_5477) ;  /* 0x000030127f007947 */ /* 0x000fea000b800000 */
[----:B------:R3:W4:Y:S02]  /*1f50*/  SHFL.DOWN PT, R170, R237, 0x10, 0x1f ;  /* 0x0a001f00edaa7f89 */ /* 0x00072400000e0000 */
.L_x_5552:
[----:B------:R-:W-:Y:S05]  /*1f60*/  BRA.DIV ~URZ, `(.L_x_5478) ;  /* 0x000030727f007947 */ /* 0x000fea000b800000 */
[----:B--2---:R-:W2:Y:S01]  /*1f70*/  SHFL.DOWN PT, R9, R236, 0x10, 0x1f ;  /* 0x0a001f00ec097f89 */ /* 0x004ea200000e0000 */
[----:B---34-:R-:W-:-:S05]  /*1f80*/  FADD.FTZ R237, R170, R237 ;  /* 0x000000edaaed7221 */ /* 0x018fca0000010000 */
[----:B------:R-:W3:Y:S01]  /*1f90*/  SHFL.DOWN PT, R8, R237, 0x8, 0x1f ;  /* 0x09001f00ed087f89 */ /* 0x000ee200000e0000 */
[----:B--2---:R-:W-:-:S05]  /*1fa0*/  FADD.FTZ R9, R9, R236 ;  /* 0x000000ec09097221 */ /* 0x004fca0000010000 */
[----:B------:R-:W2:Y:S01]  /*1fb0*/  SHFL.DOWN PT, R170, R9, 0x8, 0x1f ;  /* 0x09001f0009aa7f89 */ /* 0x000ea200000e0000 */
[----:B---3--:R-:W-:-:S05]  /*1fc0*/  FADD.FTZ R8, R8, R237 ;  /* 0x000000ed08087221 */ /* 0x008fca0000010000 */
        /* <DEDUP_REMOVED lines=8> */
[----:B------:R3:W4:Y:S01]  /*2050*/  SHFL.DOWN PT, R173, R172, 0x1, 0x1f ;  /* 0x08201f00acad7f89 */ /* 0x00072200000e0000 */
[----:B--2---:R-:W-:-:S05]  /*2060*/  FADD.FTZ R174, R171, R174 ;  /* 0x000000aeabae7221 */ /* 0x004fca0000010000 */
[----:B------:R3:W2:Y:S02]  /*2070*/  SHFL.DOWN PT, R9, R174, 0x1, 0x1f ;  /* 0x08201f00ae097f89 */ /* 0x0006a400000e0000 */
.L_x_5553:
[----:B------:R-:W-:Y:S01]  /*2080*/  @!P5 LOP3.LUT R169, R168, 0x3, RZ, 0xc0, !PT ;  /* 0x00000003a8a9d812 */ /* 0x000fe200078ec0ff */
[----:B----4-:R-:W-:Y:S01]  /*2090*/  FADD.FTZ R8, R173, R172 ;  /* 0x000000acad087221 */ /* 0x010fe20000010000 */
[----:B------:R-:W-:Y:S01]  /*20a0*/  WARPSYNC 0xffffffff ;  /* 0xffffffff00007948 */ /* 0x000fe20003800000 */
[----:B--2---:R-:W-:Y:S01]  /*20b0*/  FADD.FTZ R9, R9, R174 ;  /* 0x000000ae09097221 */ /* 0x004fe20000010000 */
[----:B0-----:R-:W-:Y:S01]  /*20c0*/  ISETP.NE.AND P6, PT, R5, RZ, PT ;  /* 0x000000ff0500720c */ /* 0x001fe20003fc5270 */
[----:B------:R-:W-:Y:S01]  /*20d0*/  @!P5 IMAD.IADD R176, R10, 0x1, R169 ;  /* 0x000000010ab0d824 */ /* 0x000fe200078e02a9 */
[----:B------:R-:W-:Y:S04]  /*20e0*/  BSSY B0, `(.L_x_5479) ;  /* 0x00000c0000007945 */ /* 0x000fe80003800000 */
[----:B------:R0:W-:Y:S04]  /*20f0*/  @!P5 STS.64 [R176.X8+0x4000], R8 ;  /* 0x00400008b000d388 */ /* 0x0001e80000008a00 */
[----:B------:R-:W-:Y:S01]  /*2100*/  BAR.SYNC.DEFER_BLOCKING 0x0 ;  /* 0x0000000000007b1d */ /* 0x000fe20000010000 */
[----:B------:R-:W-:-:S13]  /*2110*/  ISETP.GE.AND P5, PT, R0, 0x1, PT ;  /* 0x000000010000780c */ /* 0x000fda0003fa6270 */
[----:B------:R-:W-:Y:S02]  /*2120*/  @P5 IADD3 R178, R0, -0x1, RZ ;  /* 0xffffffff00b25810 */ /* 0x000fe40007ffe0ff */
[----:B0-----:R-:W-:-:S03]  /*2130*/  @P5 LOP3.LUT R8, R6, 0x7f, RZ, 0xc0, !PT ;  /* 0x0000007f06085812 */ /* 0x001fc600078ec0ff */
[----:B------:R-:W-:Y:S01]  /*2140*/  @P5 IMAD R178, R178, c[0x0][0x168], RZ ;  /* 0x00005a00b2b25a24 */ /* 0x000fe200078e02ff */
[----:B------:R-:W0:Y:S04]  /*2150*/  LDS.128 R168, [R10.X8+0x4000] ;  /* 0x004000000aa87984 */ /* 0x000e280000008c00 */
[----:B------:R-:W-:Y:S01]  /*2160*/  @P5 SHF.R.S32.HI R9, RZ, 0x1f, R178 ;  /* 0x0000001fff095819 */ /* 0x000fe200000114b2 */
[----:B---3--:R-:W2:Y:S03]  /*2170*/  LDS.128 R172, [R10.X8+0x4010] ;  /* 0x004010000aac7984 */ /* 0x008ea60000008c00 */
[----:B------:R-:W-:Y:S01]  /*2180*/  @P5 LEA.HI R9, R9, R178, RZ, 0x3 ;  /* 0x000000b209095211 */ /* 0x000fe200078f18ff */
[----:B0-----:R-:W-:-:S02]  /*2190*/  FADD.FTZ R177, RZ, R168 ;  /* 0x000000a8ffb17221 */ /* 0x001fc40000010000 */
[----:B------:R-:W-:Y:S02]  /*21a0*/  FADD.FTZ R0, RZ, R169 ;  /* 0x000000a9ff007221 */ /* 0x000fe40000010000 */
[----:B------:R-:W-:Y:S02]  /*21b0*/  FADD.FTZ R177, R170, R177 ;  /* 0x000000b1aab17221 */ /* 0x000fe40000010000 */
[----:B------:R-:W-:Y:S02]  /*21c0*/  FADD.FTZ R0, R171, R0 ;  /* 0x00000000ab007221 */ /* 0x000fe40000010000 */
[----:B--2---:R-:W-:Y:S02]  /*21d0*/  FADD.FTZ R177, R177, R172 ;  /* 0x000000acb1b17221 */ /* 0x004fe40000010000 */
[----:B------:R-:W-:Y:S02]  /*21e0*/  FADD.FTZ R0, R0, R173 ;  /* 0x000000ad00007221 */ /* 0x000fe40000010000 */
[----:B------:R-:W-:-:S02]  /*21f0*/  FADD.FTZ R174, R174, R177 ;  /* 0x000000b1aeae7221 */ /* 0x000fc40000010000 */
[----:B------:R-:W-:Y:S01]  /*2200*/  FADD.FTZ R10, R175, R0 ;  /* 0x00000000af0a7221 */ /* 0x000fe20000010000 */
[----:B------:R-:W-:Y:S01]  /*2210*/  HFMA2.MMA R0, -RZ, RZ, 0, 0 ;  /* 0x00000000ff007435 */ /* 0x000fe200000001ff */
[----:B------:R-:W-:Y:S02]  /*2220*/  FMUL.FTZ R171, R174, c[0x0][0x1e0] ;  /* 0x00007800aeab7a20 */ /* 0x000fe40000410000 */
[----:B------:R-:W-:-:S03]  /*2230*/  FMUL.FTZ R10, R10, c[0x0][0x1e0] ;  /* 0x000078000a0a7a20 */ /* 0x000fc60000410000 */
[----:B------:R-:W-:Y:S02]  /*2240*/  @P5 LEA.HI.SX32 R0, R9, R8, 0x1d ;  /* 0x0000000809005211 */ /* 0x000fe400078feaff */
        /* <DEDUP_REMOVED lines=13> */
.L_x_5482:
[----:B------:R-:W-:Y:S05]  /*2320*/  BSYNC B1 ;  /* 0x0000000000017941 */ /* 0x000fea0003800000 */
.L_x_5481:
        /* <DEDUP_REMOVED lines=15> */
.L_x_5484:
[----:B------:R-:W-:Y:S05]  /*2420*/  BSYNC B1 ;  /* 0x0000000000017941 */ /* 0x000fea0003800000 */
.L_x_5483:
        /* <DEDUP_REMOVED lines=15> */
.L_x_5486:
[----:B------:R-:W-:Y:S05]  /*2520*/  BSYNC B1 ;  /* 0x0000000000017941 */ /* 0x000fea0003800000 */
.L_x_5485:
        /* <DEDUP_REMOVED lines=15> */
.L_x_5488:
[----:B------:R-:W-:Y:S05]  /*2620*/  BSYNC B1 ;  /* 0x0000000000017941 */ /* 0x000fea0003800000 */
.L_x_5487:
        /* <DEDUP_REMOVED lines=15> */
.L_x_5490:
[----:B------:R-:W-:Y:S05]  /*2720*/  BSYNC B1 ;  /* 0x0000000000017941 */ /* 0x000fea0003800000 */
.L_x_5489:
        /* <DEDUP_REMOVED lines=15> */
.L_x_5492:
[----:B------:R-:W-:Y:S05]  /*2820*/  BSYNC B1 ;  /* 0x0000000000017941 */ /* 0x000fea0003800000 */
.L_x_5491:
        /* <DEDUP_REMOVED lines=15> */
.L_x_5494:
[----:B------:R-:W-:Y:S05]  /*2920*/  BSYNC B1 ;  /* 0x0000000000017941 */ /* 0x000fea0003800000 */
.L_x_5493:
        /* <DEDUP_REMOVED lines=24> */
.L_x_5496:
[----:B------:R-:W-:Y:S05]  /*2ab0*/  BSYNC B1 ;  /* 0x0000000000017941 */ /* 0x000fea0003800000 */
.L_x_5495:
        /* <DEDUP_REMOVED lines=34> */
.L_x_5480:
[----:B------:R-:W-:Y:S05]  /*2ce0*/  BSYNC B0 ;  /* 0x0000000000007941 */ /* 0x000fea0003800000 */
.L_x_5479:
[----:B------:R-:W-:Y:S01]  /*2cf0*/  BSSY B0, `(.L_x_5497) ;  /* 0x00000a9000007945 */ /* 0x000fe20003800000 */
[----:B------:R-:W-:Y:S05]  /*2d00*/  @!P1 BRA `(.L_x_5498) ;  /* 0x00000a7000009947 */ /* 0x000fea0003800000 */
[----:B------:R-:W-:Y:S01]  /*2d10*/  @!P4 ISETP.NE.U32.AND P6, PT, RZ, c[0x0][0x218], PT ;  /* 0x00008600ff00ca0c */ /* 0x000fe20003fc5070 */
[----:B------:R-:W-:Y:S03]  /*2d20*/  BSSY B1, `(.L_x_5499) ;  /* 0x000000a000017945 */ /* 0x000fe60003800000 */
[----:B------:R-:W-:-:S04]  /*2d30*/  @!P4 ISETP.NE.AND.EX P6, PT, RZ, c[0x0][0x21c], PT, P6 ;  /* 0x00008700ff00ca0c */ /* 0x000fc80003fc5360 */
[----:B0----5:R-:W-:Y:S01]  /*2d40*/  @!P4 FSEL R9, R140, RZ, P6 ;  /* 0x000000ff8c09c208 */ /* 0x021fe20003000000 */
[----:B------:R-:W-:Y:S05]  /*2d50*/  @!P4 BRA `(.L_x_5500) ;  /* 0x000000600000c947 */ /* 0x000fea0003800000 */
[----:B------:R-:W-:Y:S01]  /*2d60*/  ISETP.NE.U32.AND P6, PT, RZ, c[0x0][0x218], PT ;  /* 0x00008600ff007a0c */ /* 0x000fe20003fc5070 */
[----:B------:R-:W-:-:S03]  /*2d70*/  FFMA.FTZ R9, R217, R10, R171 ;  /* 0x0000000ad9097223 */ /* 0x000fc600000100ab */
[----:B------:R-:W-:Y:S01]  /*2d80*/  ISETP.NE.AND.EX P6, PT, RZ, c[0x0][0x21c], PT, P6 ;  /* 0x00008700ff007a0c */ /* 0x000fe20003fc5360 */
[----:B------:R-:W-:-:S04]  /*2d90*/  FADD.FTZ R9, R18, -R9 ;  /* 0x8000000912097221 */ /* 0x000fc80000010000 */
[----:B------:R-:W-:-:S08]  /*2da0*/  FMUL.FTZ R9, R2, R9 ;  /* 0x0000000902097220 */ /* 0x000fd00000410000 */
[----:B------:R-:W-:Y:S02]  /*2db0*/  @P6 FADD.FTZ R9, R140, R9 ;  /* 0x000000098c096221 */ /* 0x000fe40000010000 */
.L_x_5500:
[----:B------:R-:W-:Y:S05]  /*2dc0*/  BSYNC B1 ;  /* 0x0000000000017941 */ /* 0x000fea0003800000 */
.L_x_5499:
        /* <DEDUP_REMOVED lines=15> */
.L_x_5502:
[----:B------:R-:W-:Y:S05]  /*2ec0*/  BSYNC B1 ;  /* 0x0000000000017941 */ /* 0x000fea0003800000 */
.L_x_5501:
        /* <DEDUP_REMOVED lines=15> */
.L_x_5504:
[----:B------:R-:W-:Y:S05]  /*2fc0*/  BSYNC B1 ;  /* 0x0000000000017941 */ /* 0x000fea0003800000 */
.L_x_5503:
        /* <DEDUP_REMOVED lines=15> */
.L_x_5506:
[----:B------:R-:W-:Y:S05]  /*30c0*/  BSYNC B1 ;  /* 0x0000000000017941 */ /* 0x000fea0003800000 */
.L_x_5505:
        /* <DEDUP_REMOVED lines=15> */
.L_x_5508:
[----:B------:R-:W-:Y:S05]  /*31c0*/  BSYNC B1 ;  /* 0x0000000000017941 */ /* 0x000fea0003800000 */
.L_x_5507:
        /* <DEDUP_REMOVED lines=15> */
.L_x_5510:
[----:B------:R-:W-:Y:S05]  /*32c0*/  BSYNC B1 ;  /* 0x0000000000017941 */ /* 0x000fea0003800000 */
.L_x_5509:
        /* <DEDUP_REMOVED lines=15> */
.L_x_5512:
[----:B------:R-:W-:Y:S05]  /*33c0*/  BSYNC B1 ;  /* 0x0000000000017941 */ /* 0x000fea0003800000 */
.L_x_5511:
        /* <DEDUP_REMOVED lines=24> */
.L_x_5514:
[----:B------:R-:W-:Y:S05]  /*3550*/  BSYNC B1 ;  /* 0x0000000000017941 */ /* 0x000fea0003800000 */
.L_x_5513:
        /* <DEDUP_REMOVED lines=34> */
.L_x_5498:
[----:B------:R-:W-:Y:S05]  /*3780*/  BSYNC B0 ;  /* 0x0000000000007941 */ /* 0x000fea0003800000 */
.L_x_5497:
        /* <DEDUP_REMOVED lines=13> */
.L_x_5518:
[----:B------:R-:W-:Y:S05]  /*3860*/  BSYNC B1 ;  /* 0x0000000000017941 */ /* 0x000fea0003800000 */
.L_x_5517:
        /* <DEDUP_REMOVED lines=15> */
.L_x_5520:
[----:B------:R-:W-:Y:S05]  /*3960*/  BSYNC B1 ;  /* 0x0000000000017941 */ /* 0x000fea0003800000 */
.L_x_5519:
        /* <DEDUP_REMOVED lines=15> */
.L_x_5522:
[----:B------:R-:W-:Y:S05]  /*3a60*/  BSYNC B1 ;  /* 0x0000000000017941 */ /* 0x000fea0003800000 */
.L_x_5521:
        /* <DEDUP_REMOVED lines=15> */
.L_x_5524:
[----:B------:R-:W-:Y:S05]  /*3b60*/  BSYNC B1 ;  /* 0x0000000000017941 */ /* 0x000fea0003800000 */
.L_x_5523:
        /* <DEDUP_REMOVED lines=15> */
.L_x_5526:
[----:B------:R-:W-:Y:S05]  /*3c60*/  BSYNC B1 ;  /* 0x0000000000017941 */ /* 0x000fea0003800000 */
.L_x_5525:
        /* <DEDUP_REMOVED lines=15> */
.L_x_5528:
[----:B------:R-:W-:Y:S05]  /*3d60*/  BSYNC B1 ;  /* 0x0000000000017941 */ /* 0x000fea0003800000 */
.L_x_5527:
        /* <DEDUP_REMOVED lines=15> */
.L_x_5530:
[----:B------:R-:W-:Y:S05]  /*3e60*/  BSYNC B1 ;  /* 0x0000000000017941 */ /* 0x000fea0003800000 */
.L_x_5529:
        /* <DEDUP_REMOVED lines=24> */
.L_x_5532:
[----:B------:R-:W-:Y:S05]  /*3ff0*/  BSYNC B1 ;  /* 0x0000000000017941 */ /* 0x000fea0003800000 */
.L_x_5531:
        /* <DEDUP_REMOVED lines=34> */
.L_x_5516:
[----:B------:R-:W-:Y:S05]  /*4220*/  BSYNC B0 ;  /* 0x0000000000007941 */ /* 0x000fea0003800000 */
.L_x_5515:
        /* <DEDUP_REMOVED lines=13> */
.L_x_5536:
[----:B------:R-:W-:Y:S05]  /*4300*/  BSYNC B1 ;  /* 0x0000000000017941 */ /* 0x000fea0003800000 */
.L_x_5535:
        /* <DEDUP_REMOVED lines=15> */
.L_x_5538:
[----:B------:R-:W-:Y:S05]  /*4400*/  BSYNC B1 ;  /* 0x0000000000017941 */ /* 0x000fea0003800000 */
.L_x_5537:
        /* <DEDUP_REMOVED lines=15> */
.L_x_5540:
[----:B------:R-:W-:Y:S05]  /*4500*/  BSYNC B1 ;  /* 0x0000000000017941 */ /* 0x000fea0003800000 */
.L_x_5539:
        /* <DEDUP_REMOVED lines=15> */
.L_x_5542:
[----:B------:R-:W-:Y:S05]  /*4600*/  BSYNC B1 ;  /* 0x0000000000017941 */ /* 0x000fea0003800000 */
.L_x_5541:
        /* <DEDUP_REMOVED lines=15> */
.L_x_5544:
[----:B------:R-:W-:Y:S05]  /*4700*/  BSYNC B1 ;  /* 0x0000000000017941 */ /* 0x000fea0003800000 */
.L_x_5543:
        /* <DEDUP_REMOVED lines=15> */
.L_x_5546:
[----:B------:R-:W-:Y:S05]  /*4800*/  BSYNC B1 ;  /* 0x0000000000017941 */ /* 0x000fea0003800000 */
.L_x_5545:
        /* <DEDUP_REMOVED lines=15> */
.L_x_5548:
[----:B------:R-:W-:Y:S05]  /*4900*/  BSYNC B1 ;  /* 0x0000000000017941 */ /* 0x000fea0003800000 */
.L_x_5547:
        /* <DEDUP_REMOVED lines=15> */
.L_x_5550:
[----:B------:R-:W-:Y:S05]  /*4a00*/  BSYNC B1 ;  /* 0x0000000000017941 */ /* 0x000fea0003800000 */
.L_x_5549:
        /* <DEDUP_REMOVED lines=39> */
.L_x_5534:
[----:B------:R-:W-:Y:S05]  /*4c80*/  BSYNC B0 ;  /* 0x0000000000007941 */ /* 0x000fea0003800000 */
.L_x_5533:
[----:B------:R-:W-:Y:S02]  /*4c90*/  IADD3 R4, R4, c[0x0][0x160], RZ ;  /* 0x0000580004047a10 */ /* 0x000fe40007ffe0ff */
[----:B------:R-:W-:Y:S02]  /*4ca0*/  LOP3.LUT P5, RZ, R3, 0xff, RZ, 0xc0, !PT ;  /* 0x000000ff03ff7812 */ /* 0x000fe400078ac0ff */
[----:B------:R-:W-:Y:S02]  /*4cb0*/  ISETP.GE.AND P4, PT, R4, c[0x0][0x164], PT ;  /* 0x0000590004007a0c */ /* 0x000fe40003f86270 */
[----:B------:R-:W-:-:S11]  /*4cc0*/  SEL R3, RZ, 0x1, P5 ;  /* 0x00000001ff037807 */ /* 0x000fd60002800000 */
[----:B01---5:R-:W-:Y:S01]  /*4cd0*/  @P4 CALL.REL.NOINC `(.L_x_5461) ;  /* 0x0000001000004944 */ /* 0x023fe20003c00000 */
[----:B------:R-:W-:Y:S05]  /*4ce0*/  BRA `(.L_x_5551) ;  /* 0xffffb78000007947 */ /* 0x000fea000383ffff */
.L_x_5461:
[----:B-1----:R-:W0:Y:S01]  /*4cf0*/  S2UR UR6, SR_CTAID.X ;  /* 0x00000000000679c3 */ /* 0x002e220000002500 */
[----:B------:R-:W0:Y:S01]  /*4d00*/  S2R R2, SR_TID.X ;  /* 0x0000000000027919 */ /* 0x000e220000002100 */
[----:B------:R-:W-:Y:S01]  /*4d10*/  @P0 IMAD.MOV.U32 R5, RZ, RZ, 0x20 ;  /* 0x00000020ff050424 */ /* 0x000fe200078e00ff */
        /* <DEDUP_REMOVED lines=36> */
.L_x_5477:
[----:B------:R-:W-:Y:S01]  /*4f60*/  HFMA2.MMA R176, -RZ, RZ, 0, 9.5367431640625e-07 ;  /* 0x00000010ffb07435 */ /* 0x000fe200000001ff */
[----:B------:R-:W-:Y:S01]  /*4f70*/  MOV R171, R237 ;  /* 0x000000ed00ab7202 */ /* 0x000fe20000000f00 */
[----:B------:R-:W-:Y:S01]  /*4f80*/  IMAD.MOV.U32 R175, RZ, RZ, 0x1f ;  /* 0x0000001fffaf7424 */ /* 0x000fe200078e00ff */
[----:B------:R-:W-:-:S02]  /*4f90*/  MOV R178, 0xffffffff ;  /* 0xffffffff00b27802 */ /* 0x000fc40000000f00 */
[----:B--2---:R-:W-:Y:S02]  /*4fa0*/  MOV R8, 0x4fc0 ;  /* 0x00004fc000087802 */ /* 0x004fe40000000f00 */
[----:B01---5:R-:W-:Y:S05]  /*4fb0*/  CALL.REL.NOINC `($__internal_91_$__cuda_sm70_shflsync_down_p) ;  /* 0x0000046000007944 */ /* 0x023fea0003c00000 */
[----:B-1----:R-:W-:Y:S01]  /*4fc0*/  MOV R170, R171 ;  /* 0x000000ab00aa7202 */ /* 0x002fe20000000f00 */
[----:B0-----:R-:W-:Y:S05]  /*4fd0*/  BRA `(.L_x_5552) ;  /* 0xffffcf8000007947 */ /* 0x001fea000383ffff */
.L_x_5478:
[----:B------:R-:W-:Y:S01]  /*4fe0*/  HFMA2.MMA R176, -RZ, RZ, 0, 9.5367431640625e-07 ;  /* 0x00000010ffb07435 */ /* 0x000fe200000001ff */
[----:B------:R-:W-:Y:S01]  /*4ff0*/  IMAD.MOV.U32 R171, RZ, RZ, R236 ;  /* 0x000000ffffab7224 */ /* 0x000fe200078e00ec */
[----:B------:R-:W-:Y:S01]  /*5000*/  MOV R175, 0x1f ;  /* 0x0000001f00af7802 */ /* 0x000fe20000000f00 */
[----:B------:R-:W-:Y:S01]  /*5010*/  IMAD.MOV.U32 R178, RZ, RZ, -0x1 ;  /* 0xffffffffffb27424 */ /* 0x000fe200078e00ff */
[----:B--2---:R-:W-:Y:S02]  /*5020*/  MOV R8, 0x5040 ;  /* 0x0000504000087802 */ /* 0x004fe40000000f00 */
[----:B01-345:R-:W-:Y:S05]  /*5030*/  CALL.REL.NOINC `($__internal_91_$__cuda_sm70_shflsync_down_p) ;  /* 0x000003e000007944 */ /* 0x03bfea0003c00000 */
[----:B------:R-:W-:Y:S01]  /*5040*/  FADD.FTZ R170, R170, R237 ;  /* 0x000000edaaaa7221 */ /* 0x000fe20000010000 */
[----:B0-----:R-:W-:Y:S01]  /*5050*/  HFMA2.MMA R176, -RZ, RZ, 0, 4.76837158203125e-07 ;  /* 0x00000008ffb07435 */ /* 0x001fe200000001ff */
[----:B-1----:R-:W-:Y:S01]  /*5060*/  FADD.FTZ R236, R236, R171 ;  /* 0x000000abecec7221 */ /* 0x002fe20000010000 */
[----:B------:R-:W-:Y:S01]  /*5070*/  MOV R175, 0x1f ;  /* 0x0000001f00af7802 */ /* 0x000fe20000000f00 */
[----:B------:R-:W-:Y:S01]  /*5080*/  IMAD.MOV.U32 R178, RZ, RZ, -0x1 ;  /* 0xffffffffffb27424 */ /* 0x000fe200078e00ff */
[----:B------:R-:W-:-:S02]  /*5090*/  MOV R171, R170 ;  /* 0x000000aa00ab7202 */ /* 0x000fc40000000f00 */
[----:B------:R-:W-:Y:S02]  /*50a0*/  MOV R8, 0x50c0 ;  /* 0x000050c000087802 */ /* 0x000fe40000000f00 */
[----:B------:R-:W-:Y:S05]  /*50b0*/  CALL.REL.NOINC `($__internal_91_$__cuda_sm70_shflsync_down_p) ;  /* 0x0000036000007944 */ /* 0x000fea0003c00000 */
[----:B0-----:R-:W-:Y:S01]  /*50c0*/  HFMA2.MMA R176, -RZ, RZ, 0, 4.76837158203125e-07 ;  /* 0x00000008ffb07435 */ /* 0x001fe200000001ff */
[----:B-1----:R-:W-:Y:S01]  /*50d0*/  MOV R169, R171 ;  /* 0x000000ab00a97202 */ /* 0x002fe20000000f00 */
[----:B------:R-:W-:Y:S01]  /*50e0*/  IMAD.MOV.U32 R171, RZ, RZ, R236 ;  /* 0x000000ffffab7224 */ /* 0x000fe200078e00ec */
[----:B------:R-:W-:Y:S01]  /*50f0*/  MOV R175, 0x1f ;  /* 0x0000001f00af7802 */ /* 0x000fe20000000f00 */
[----:B------:R-:W-:Y:S01]  /*5100*/  IMAD.MOV.U32 R178, RZ, RZ, -0x1 ;  /* 0xffffffffffb27424 */ /* 0x000fe200078e00ff */
[----:B------:R-:W-:Y:S02]  /*5110*/  MOV R8, 0x5130 ;  /* 0x0000513000087802 */ /* 0x000fe40000000f00 */
[----:B------:R-:W-:Y:S05]  /*5120*/  CALL.REL.NOINC `($__internal_91_$__cuda_sm70_shflsync_down_p) ;  /* 0x000002f000007944 */ /* 0x000fea0003c00000 */
[----:B------:R-:W-:Y:S01]  /*5130*/  FADD.FTZ R170, R169, R170 ;  /* 0x000000aaa9aa7221 */ /* 0x000fe20000010000 */
[----:B0-----:R-:W-:Y:S01]  /*5140*/  HFMA2.MMA R176, -RZ, RZ, 0, 2.384185791015625e-07 ;  /* 0x00000004ffb07435 */ /* 0x001fe200000001ff */
[----:B-1----:R-:W-:Y:S01]  /*5150*/  FADD.FTZ R236, R236, R171 ;  /* 0x000000abecec7221 */ /* 0x002fe20000010000 */
[----:B------:R-:W-:Y:S01]  /*5160*/  MOV R175, 0x1f ;  /* 0x0000001f00af7802 */ /* 0x000fe20000000f00 */
[----:B------:R-:W-:Y:S01]  /*5170*/  IMAD.MOV.U32 R178, RZ, RZ, -0x1 ;  /* 0xffffffffffb27424 */ /* 0x000fe200078e00ff */
[----:B------:R-:W-:-:S02]  /*5180*/  MOV R171, R170 ;  /* 0x000000aa00ab7202 */ /* 0x000fc40000000f00 */
[----:B------:R-:W-:Y:S02]  /*5190*/  MOV R8, 0x51b0 ;  /* 0x000051b000087802 */ /* 0x000fe40000000f00 */
[----:B------:R-:W-:Y:S05]  /*51a0*/  CALL.REL.NOINC `($__internal_91_$__cuda_sm70_shflsync_down_p) ;  /* 0x0000027000007944 */ /* 0x000fea0003c00000 */
[----:B0-----:R-:W-:Y:S01]  /*51b0*/  HFMA2.MMA R176, -RZ, RZ, 0, 2.384185791015625e-07 ;  /* 0x00000004ffb07435 */ /* 0x001fe200000001ff */
[----:B-1----:R-:W-:Y:S01]  /*51c0*/  MOV R169, R171 ;  /* 0x000000ab00a97202 */ /* 0x002fe20000000f00 */
[----:B------:R-:W-:Y:S01]  /*51d0*/  IMAD.MOV.U32 R171, RZ, RZ, R236 ;  /* 0x000000ffffab7224 */ /* 0x000fe200078e00ec */
[----:B------:R-:W-:Y:S01]  /*51e0*/  MOV R175, 0x1f ;  /* 0x0000001f00af7802 */ /* 0x000fe20000000f00 */
[----:B------:R-:W-:Y:S01]  /*51f0*/  IMAD.MOV.U32 R178, RZ, RZ, -0x1 ;  /* 0xffffffffffb27424 */ /* 0x000fe200078e00ff */
[----:B------:R-:W-:Y:S02]  /*5200*/  MOV R8, 0x5220 ;  /* 0x0000522000087802 */ /* 0x000fe40000000f00 */
[----:B------:R-:W-:Y:S05]  /*5210*/  CALL.REL.NOINC `($__internal_91_$__cuda_sm70_shflsync_down_p) ;  /* 0x0000020000007944 */ /* 0x000fea0003c00000 */
[----:B------:R-:W-:Y:S01]  /*5220*/  FADD.FTZ R170, R169, R170 ;  /* 0x000000aaa9aa7221 */ /* 0x000fe20000010000 */
[----:B0-----:R-:W-:Y:S01]  /*5230*/  HFMA2.MMA R176, -RZ, RZ, 0, 1.1920928955078125e-07 ;  /* 0x00000002ffb07435 */ /* 0x001fe200000001ff */
[----:B-1----:R-:W-:Y:S01]  /*5240*/  FADD.FTZ R174, R236, R171 ;  /* 0x000000abecae7221 */ /* 0x002fe20000010000 */
[----:B------:R-:W-:Y:S01]  /*5250*/  MOV R175, 0x1f ;  /* 0x0000001f00af7802 */ /* 0x000fe20000000f00 */
[----:B------:R-:W-:Y:S01]  /*5260*/  IMAD.MOV.U32 R178, RZ, RZ, -0x1 ;  /* 0xffffffffffb27424 */ /* 0x000fe200078e00ff */
[----:B------:R-:W-:-:S02]  /*5270*/  MOV R171, R170 ;  /* 0x000000aa00ab7202 */ /* 0x000fc40000000f00 */
[----:B------:R-:W-:Y:S02]  /*5280*/  MOV R8, 0x52a0 ;  /* 0x000052a000087802 */ /* 0x000fe40000000f00 */
[----:B------:R-:W-:Y:S05]  /*5290*/  CALL.REL.NOINC `($__internal_91_$__cuda_sm70_shflsync_down_p) ;  /* 0x0000018000007944 */ /* 0x000fea0003c00000 */
[----:B0-----:R-:W-:Y:S01]  /*52a0*/  HFMA2.MMA R176, -RZ, RZ, 0, 1.1920928955078125e-07 ;  /* 0x00000002ffb07435 */ /* 0x001fe200000001ff */
[----:B-1----:R-:W-:Y:S01]  /*52b0*/  MOV R169, R171 ;  /* 0x000000ab00a97202 */ /* 0x002fe20000000f00 */
[----:B------:R-:W-:Y:S01]  /*52c0*/  IMAD.MOV.U32 R171, RZ, RZ, R174 ;  /* 0x000000ffffab7224 */ /* 0x000fe200078e00ae */
[----:B------:R-:W-:Y:S01]  /*52d0*/  MOV R175, 0x1f ;  /* 0x0000001f00af7802 */ /* 0x000fe20000000f00 */
[----:B------:R-:W-:Y:S01]  /*52e0*/  IMAD.MOV.U32 R178, RZ, RZ, -0x1 ;  /* 0xffffffffffb27424 */ /* 0x000fe200078e00ff */
[----:B------:R-:W-:Y:S02]  /*52f0*/  MOV R8, 0x5310 ;  /* 0x0000531000087802 */ /* 0x000fe40000000f00 */
[----:B------:R-:W-:Y:S05]  /*5300*/  CALL.REL.NOINC `($__internal_91_$__cuda_sm70_shflsync_down_p) ;  /* 0x0000011000007944 */ /* 0x000fea0003c00000 */
[----:B------:R-:W-:Y:S01]  /*5310*/  FADD.FTZ R172, R169, R170 ;  /* 0x000000aaa9ac7221 */ /* 0x000fe20000010000 */
[----:B0-----:R-:W-:Y:S01]  /*5320*/  HFMA2.MMA R176, -RZ, RZ, 0, 5.9604644775390625e-08 ;  /* 0x00000001ffb07435 */ /* 0x001fe200000001ff */
[----:B-1----:R-:W-:Y:S01]  /*5330*/  FADD.FTZ R174, R174, R171 ;  /* 0x000000abaeae7221 */ /* 0x002fe20000010000 */
[----:B------:R-:W-:Y:S01]  /*5340*/  MOV R175, 0x1f ;  /* 0x0000001f00af7802 */ /* 0x000fe20000000f00 */
[----:B------:R-:W-:Y:S01]  /*5350*/  IMAD.MOV.U32 R178, RZ, RZ, -0x1 ;  /* 0xffffffffffb27424 */ /* 0x000fe200078e00ff */
[----:B------:R-:W-:-:S02]  /*5360*/  MOV R171, R172 ;  /* 0x000000ac00ab7202 */ /* 0x000fc40000000f00 */
[----:B------:R-:W-:Y:S02]  /*5370*/  MOV R8, 0x5390 ;  /* 0x0000539000087802 */ /* 0x000fe40000000f00 */
[----:B------:R-:W-:Y:S05]  /*5380*/  CALL.REL.NOINC `($__internal_91_$__cuda_sm70_shflsync_down_p) ;  /* 0x0000009000007944 */ /* 0x000fea0003c00000 */
[----:B0-----:R-:W-:Y:S01]  /*5390*/  HFMA2.MMA R176, -RZ, RZ, 0, 5.9604644775390625e-08 ;  /* 0x00000001ffb07435 */ /* 0x001fe200000001ff */
[----:B-1----:R-:W-:Y:S01]  /*53a0*/  MOV R173, R171 ;  /* 0x000000ab00ad7202 */ /* 0x002fe20000000f00 */
[----:B------:R-:W-:Y:S01]  /*53b0*/  IMAD.MOV.U32 R171, RZ, RZ, R174 ;  /* 0x000000ffffab7224 */ /* 0x000fe200078e00ae */
[----:B------:R-:W-:Y:S01]  /*53c0*/  MOV R175, 0x1f ;  /* 0x0000001f00af7802 */ /* 0x000fe20000000f00 */
[----:B------:R-:W-:Y:S01]  /*53d0*/  IMAD.MOV.U32 R178, RZ, RZ, -0x1 ;  /* 0xffffffffffb27424 */ /* 0x000fe200078e00ff */
[----:B------:R-:W-:Y:S02]  /*53e0*/  MOV R8, 0x5400 ;  /* 0x0000540000087802 */ /* 0x000fe40000000f00 */
[----:B------:R-:W-:Y:S05]  /*53f0*/  CALL.REL.NOINC `($__internal_91_$__cuda_sm70_shflsync_down_p) ;  /* 0x0000002000007944 */ /* 0x000fea0003c00000 */
[----:B-1----:R-:W-:Y:S01]  /*5400*/  MOV R9, R171 ;  /* 0x000000ab00097202 */ /* 0x002fe20000000f00 */
[----:B0-----:R-:W-:Y:S05]  /*5410*/  BRA `(.L_x_5553) ;  /* 0xffffcc6000007947 */ /* 0x001fea000383ffff */
        .weak           $__internal_91_$__cuda_sm70_shflsync_down_p
        .type           $__internal_91_$__cuda_sm70_shflsync_down_p,@function
        .size           $__internal_91_$__cuda_sm70_shflsync_down_p,(.L_x_11825 - $__internal_91_$__cuda_sm70_shflsync_down_p)
$__internal_91_$__cuda_sm70_shflsync_down_p:
[----:B------:R-:W-:Y:S01]  /*5420*/  HFMA2.MMA R9, -RZ, RZ, 0, 0 ;  /* 0x00000000ff097435 */ /* 0x000fe200000001ff */
[----:B------:R-:W-:Y:S04]  /*5430*/  WARPSYNC R178 ;  /* 0x000000b200007348 */ /* 0x000fe80003800000 */
[----:B------:R0:W1:Y:S01]  /*5440*/  SHFL.DOWN PT, R171, R171, R176, R175 ;  /* 0x080000b0abab7389 */ /* 0x00006200000e00af */
[----:B------:R-:W-:Y:S05]  /*5450*/  RET.REL.NODEC R8 `(_ZN10layer_norm13ln_bwd_kernelINS_13Kernel_traitsIf13__nv_bfloat16fS2_fjLj4096ELj1ELj1ELj4ELj16ENS_18Kernel_traits_baseILj4096EfS2_fS2_fjLj128EEEEELb1ELb0ELb1ELb0EEEvNS_9BwdParamsE) ;  /* 0xffffaba008007950 */ /* 0x000fea0003c3ffff */
.L_x_5554:
        /* <DEDUP_REMOVED lines=10> */
.L_x_11825:


//--------------------- .text._ZN10layer_norm22ln_bwd_finalize_kernelINS_22Kernel_traits_finalizeILj4096Ef13__nv_bfloat16fS2_fjLb0ELj1024ELj4ENS_18Kernel_traits_baseILj4096EfS2_fS2_fjLj1024EEEEELb0ELb1EEEvNS_9BwdParamsE --------------------------
	.section	.text._ZN10layer_norm22ln_bwd_finalize_kernelINS_22Kernel_traits_finalizeILj4096Ef13__nv_bfloat16fS2_fjLb0ELj1024ELj4ENS_18Kernel_traits_baseILj4096EfS2_fS2_fjLj1024EEEEELb0ELb1EEEvNS_9BwdParamsE,"ax",@progbits
	.sectioninfo	@"SHI_REGISTERS=32"
	.align	128
        .global         _ZN10layer_norm22ln_bwd_finalize_kernelINS_22Kernel_traits_finalizeILj4096Ef13__nv_bfloat16fS2_fjLb0ELj1024ELj4ENS_18Kernel_traits_baseILj4096EfS2_fS2_fjLj1024EEEEELb0ELb1EEEvNS_9BwdParamsE
        .type           _ZN10layer_norm22ln_bwd_finalize_kernelINS_22Kernel_traits_finalizeILj4096Ef13__nv_bfloat16fS2_fjLb0ELj1024ELj4ENS_18Kernel_traits_baseILj4096EfS2_fS2_fjLj1024EEEEELb0ELb1EEEvNS_9BwdParamsE,@function
        .size           _ZN10layer_norm22ln_bwd_finalize_kernelINS_22Kernel_traits_finalizeILj4096Ef13__nv_bfloat16fS2_fjLb0ELj1024ELj4ENS_18Kernel_traits_baseILj4096EfS2_fS2_fjLj1024EEEEELb0ELb1EEEvNS_9BwdParamsE,(.L_x_11826 - _ZN10layer_norm22ln_bwd_finalize_kernelINS_22Kernel_traits_finalizeILj4096Ef13__nv_bfloat16fS2_fjLb0ELj1024ELj4ENS_18Kernel_traits_baseILj4096EfS2_fS2_fjLj1024EEEEELb0ELb1EEEvNS_9BwdParamsE)
        .other          _ZN10layer_norm22ln_bwd_finalize_kernelINS_22Kernel_traits_finalizeILj4096Ef13__nv_bfloat16fS2_fjLb0ELj1024ELj4ENS_18Kernel_traits_baseILj4096EfS2_fS2_fjLj1024EEEEELb0ELb1EEEvNS_9BwdParamsE,@"STO_CUDA_ENTRY STV_DEFAULT"
_ZN10layer_norm22ln_bwd_finalize_kernelINS_22Kernel_traits_finalizeILj4096Ef13__nv_bfloat16fS2_fjLb0ELj1024ELj4ENS_18Kernel_traits_baseILj4096EfS2_fS2_fjLj1024EEEEELb0ELb1EEEvNS_9BwdParamsE:
.text._ZN10layer_norm22ln_bwd_finalize_kernelINS_22Kernel_traits_finalizeILj4096Ef13__nv_bfloat16fS2_fjLb0ELj1024ELj4ENS_18Kernel_traits_baseILj4096EfS2_fS2_fjLj1024EEEEELb0ELb1EEEvNS_9BwdParamsE:
        /* <DEDUP_REMOVED lines=19> */
.L_x_5565:
        /* <DEDUP_REMOVED lines=27> */
.L_x_5559:
        /* <DEDUP_REMOVED lines=35> */
.L_x_5558:
[----:B------:R-:W-:Y:S05]  /*0510*/  BSYNC B1 ;  /* 0x0000000000017941 */ /* 0x000fea0003800000 */
.L_x_5557:
        /* <DEDUP_REMOVED lines=23> */
.L_x_5561:
[----:B------:R-:W-:Y:S05]  /*0690*/  BSYNC B1 ;  /* 0x0000000000017941 */ /* 0x000fea0003800000 */
.L_x_5560:
        /* <DEDUP_REMOVED lines=10> */
.L_x_5556:
[----:B------:R-:W-:Y:S05]  /*0740*/  BSYNC B0 ;  /* 0x0000000000007941 */ /* 0x000fea0003800000 */
.L_x_5555:
        /* <DEDUP_REMOVED lines=11> */
.L_x_5566:
        /* <DEDUP_REMOVED lines=18> */
.L_x_5567:
[----:B------:R-:W-:Y:S01]  /*0920*/  @!P1 SHF.R.U32.HI R2, RZ, 0x3, R0 ;  /* 0x00000003ff029819 */ /* 0x000fe20000011600 */
[----:B---3--:R-:W-:Y:S02]  /*0930*/  FADD.FTZ R5, R5, R10 ;  /* 0x0000000a05057221 */ /* 0x008fe40000010000 */
[----:B--2---:R-:W-:Y:S01]  /*0940*/  FADD.FTZ R7, R7, R4 ;  /* 0x0000000407077221 */ /* 0x004fe20000010000 */
[----:B------:R-:W-:-:S05]  /*0950*/  @!P1 LOP3.LUT R2, R2, 0x1ffffffc, RZ, 0xc0, !PT ;  /* 0x1ffffffc02029812 */ /* 0x000fca00078ec0ff */
[----:B------:R2:W-:Y:S04]  /*0960*/  @!P1 STS [R2+0x2000], R5 ;  /* 0x0020000502009388 */ /* 0x0005e80000000800 */
[----:B------:R2:W-:Y:S02]  /*0970*/  @!P1 STS [R2+0x2080], R7 ;  /* 0x0020800702009388 */ /* 0x0005e40000000800 */
.L_x_5562:
        /* <DEDUP_REMOVED lines=14> */
.L_x_5563:
[----:B------:R-:W-:Y:S01]  /*0a60*/  HFMA2.MMA R9, -RZ, RZ, 0, 5.9604644775390625e-08 ;  /* 0x00000001ff097435 */ /* 0x000fe200000001ff */
[----:B--2---:R-:W-:Y:S01]  /*0a70*/  IMAD.MOV.U32 R10, RZ, RZ, R4 ;  /* 0x000000ffff0a7224 */ /* 0x004fe200078e0004 */
[----:B------:R-:W-:Y:S01]  /*0a80*/  MOV R11, 0xffffffff ;  /* 0xffffffff000b7802 */ /* 0x000fe20000000f00 */
[----:B------:R-:W-:Y:S01]  /*0a90*/  IMAD.MOV.U32 R6, RZ, RZ, 0x1f ;  /* 0x0000001fff067424 */ /* 0x000fe200078e00ff */
[----:B------:R-:W-:-:S02]  /*0aa0*/  MOV R2, 0xac0 ;  /* 0x00000ac000027802 */ /* 0x000fc40000000f00 */
[----:B01----:R-:W-:Y:S05]  /*0ab0*/  CALL.REL.NOINC `($__internal_92_$__cuda_sm70_shflsync_bfly_p) ;  /* 0x000003c000007944 */ /* 0x003fea0003c00000 */
[----:B-1----:R-:W-:Y:S01]  /*0ac0*/  MOV R3, R6 ;  /* 0x0000000600037202 */ /* 0x002fe20000000f00 */
[----:B0-----:R-:W-:Y:S05]  /*0ad0*/  BRA `(.L_x_5566) ;  /* 0xfffffd2000007947 */ /* 0x001fea000383ffff */
.L_x_5564:
[----:B------:R-:W-:Y:S01]  /*0ae0*/  HFMA2.MMA R9, -RZ, RZ, 0, 1.1920928955078125e-07 ;  /* 0x00000002ff097435 */ /* 0x000fe200000001ff */
[----:B------:R-:W-:Y:S01]  /*0af0*/  IMAD.MOV.U32 R10, RZ, RZ, R13 ;  /* 0x000000ffff0a7224 */ /* 0x000fe200078e000d */
[----:B------:R-:W-:Y:S01]  /*0b00*/  MOV R6, 0x1f ;  /* 0x0000001f00067802 */ /* 0x000fe20000000f00 */
[----:B------:R-:W-:Y:S01]  /*0b10*/  IMAD.MOV.U32 R11, RZ, RZ, -0x1 ;  /* 0xffffffffff0b7424 */ /* 0x000fe200078e00ff */
[----:B------:R-:W-:-:S02]  /*0b20*/  MOV R2, 0xb40 ;  /* 0x00000b4000027802 */ /* 0x000fc40000000f00 */
[----:B012---:R-:W-:Y:S05]  /*0b30*/  CALL.REL.NOINC `($__internal_92_$__cuda_sm70_shflsync_bfly_p) ;  /* 0x0000034000007944 */ /* 0x007fea0003c00000 */
[----:B0-----:R-:W-:Y:S01]  /*0b40*/  HFMA2.MMA R9, -RZ, RZ, 0, 2.384185791015625e-07 ;  /* 0x00000004ff097435 */ /* 0x001fe200000001ff */
[----:B-1----:R-:W-:Y:S01]  /*0b50*/  FADD.FTZ R10, R13, R6 ;  /* 0x000000060d0a7221 */ /* 0x002fe20000010000 */
[----:B------:R-:W-:Y:S01]  /*0b60*/  MOV R6, 0x1f ;  /* 0x0000001f00067802 */ /* 0x000fe20000000f00 */
[----:B------:R-:W-:Y:S01]  /*0b70*/  IMAD.MOV.U32 R11, RZ, RZ, -0x1 ;  /* 0xffffffffff0b7424 */ /* 0x000fe200078e00ff */
[----:B------:R-:W-:-:S02]  /*0b80*/  MOV R2, 0xba0 ;  /* 0x00000ba000027802 */ /* 0x000fc40000000f00 */
[----:B------:R-:W-:Y:S05]  /*0b90*/  CALL.REL.NOINC `($__internal_92_$__cuda_sm70_shflsync_bfly_p) ;  /* 0x000002e000007944 */ /* 0x000fea0003c00000 */
[----:B0-----:R-:W-:Y:S01]  /*0ba0*/  HFMA2.MMA R9, -RZ, RZ, 0, 4.76837158203125e-07 ;  /* 0x00000008ff097435 */ /* 0x001fe200000001ff */
[----:B-1----:R-:W-:Y:S01]  /*0bb0*/  FADD.FTZ R10, R10, R6 ;  /* 0x000000060a0a7221 */ /* 0x002fe20000010000 */
[----:B------:R-:W-:Y:S01]  /*0bc0*/  MOV R6, 0x1f ;  /* 0x0000001f00067802 */ /* 0x000fe20000000f00 */
[----:B------:R-:W-:Y:S01]  /*0bd0*/  IMAD.MOV.U32 R11, RZ, RZ, -0x1 ;  /* 0xffffffffff0b7424 */ /* 0x000fe200078e00ff */
[----:B------:R-:W-:-:S02]  /*0be0*/  MOV R2, 0xc00 ;  /* 0x00000c0000027802 */ /* 0x000fc40000000f00 */
[----:B------:R-:W-:Y:S05]  /*0bf0*/  CALL.REL.NOINC `($__internal_92_$__cuda_sm70_shflsync_bfly_p) ;  /* 0x0000028000007944 */ /* 0x000fea0003c00000 */
[----:B-1----:R-:W-:Y:S01]  /*0c00*/  FADD.FTZ R4, R10, R6 ;  /* 0x000000060a047221 */ /* 0x002fe20000010000 */
[----:B0-----:R-:W-:Y:S01]  /*0c10*/  HFMA2.MMA R9, -RZ, RZ, 0, 9.5367431640625e-07 ;  /* 0x00000010ff097435 */ /* 0x001fe200000001ff */
[----:B------:R-:W-:Y:S01]  /*0c20*/  MOV R6, 0x1f ;  /* 0x0000001f00067802 */ /* 0x000fe20000000f00 */
[----:B------:R-:W-:Y:S01]  /*0c30*/  IMAD.MOV.U32 R11, RZ, RZ, -0x1 ;  /* 0xffffffffff0b7424 */ /* 0x000fe200078e00ff */
[----:B------:R-:W-:-:S02]  /*0c40*/  MOV R2, 0xc70 ;  /* 0x00000c7000027802 */ /* 0x000fc40000000f00 */
[----:B------:R-:W-:Y:S02]  /*0c50*/  MOV R10, R4 ;  /* 0x00000004000a7202 */ /* 0x000fe40000000f00 */
[----:B------:R-:W-:Y:S05]  /*0c60*/  CALL.REL.NOINC `($__internal_92_$__cuda_sm70_shflsync_bfly_p) ;  /* 0x0000021000007944 */ /* 0x000fea0003c00000 */
[----:B0-----:R-:W-:Y:S01]  /*0c70*/  HFMA2.MMA R9, -RZ, RZ, 0, 5.9604644775390625e-08 ;  /* 0x00000001ff097435 */ /* 0x001fe200000001ff */
[----:B-1----:R-:W-:Y:S01]  /*0c80*/  MOV R7, R6 ;  /* 0x0000000600077202 */ /* 0x002fe20000000f00 */
[----:B------:R-:W-:Y:S01]  /*0c90*/  IMAD.MOV.U32 R10, RZ, RZ, R5 ;  /* 0x000000ffff0a7224 */ /* 0x000fe200078e0005 */
[----:B------:R-:W-:Y:S01]  /*0ca0*/  MOV R6, 0x1f ;  /* 0x0000001f00067802 */ /* 0x000fe20000000f00 */
[----:B------:R-:W-:Y:S01]  /*0cb0*/  IMAD.MOV.U32 R11, RZ, RZ, -0x1 ;  /* 0xffffffffff0b7424 */ /* 0x000fe200078e00ff */
[----:B------:R-:W-:Y:S02]  /*0cc0*/  MOV R2, 0xce0 ;  /* 0x00000ce000027802 */ /* 0x000fe40000000f00 */
[----:B------:R-:W-:Y:S05]  /*0cd0*/  CALL.REL.NOINC `($__internal_92_$__cuda_sm70_shflsync_bfly_p) ;  /* 0x000001a000007944 */ /* 0x000fea0003c00000 */
[----:B0-----:R-:W-:Y:S01]  /*0ce0*/  HFMA2.MMA R9, -RZ, RZ, 0, 1.1920928955078125e-07 ;  /* 0x00000002ff097435 */ /* 0x001fe200000001ff */
[----:B-1----:R-:W-:Y:S01]  /*0cf0*/  FADD.FTZ R10, R5, R6 ;  /* 0x00000006050a7221 */ /* 0x002fe20000010000 */
[----:B------:R-:W-:Y:S01]  /*0d00*/  MOV R6, 0x1f ;  /* 0x0000001f00067802 */ /* 0x000fe20000000f00 */
[----:B------:R-:W-:Y:S01]  /*0d10*/  IMAD.MOV.U32 R11, RZ, RZ, -0x1 ;  /* 0xffffffffff0b7424 */ /* 0x000fe200078e00ff */
[----:B------:R-:W-:Y:S02]  /*0d20*/  MOV R2, 0xd40 ;  /* 0x00000d4000027802 */ /* 0x000fe40000000f00 */
[----:B------:R-:W-:Y:S05]  /*0d30*/  CALL.REL.NOINC `($__internal_92_$__cuda_sm70_shflsync_bfly_p) ;  /* 0x0000014000007944 */ /* 0x000fea0003c00000 */
        /* <DEDUP_REMOVED lines=12> */
[----:B0-----:R-:W-:Y:S01]  /*0e00*/  HFMA2.MMA R9, -RZ, RZ, 0, 9.5367431640625e-07 ;  /* 0x00000010ff097435 */ /* 0x001fe200000001ff */
[----:B-1----:R-:W-:Y:S01]  /*0e10*/  FADD.FTZ R10, R10, R6 ;  /* 0x000000060a0a7221 */ /* 0x002fe20000010000 */
[----:B------:R-:W-:Y:S01]  /*0e20*/  MOV R6, 0x1f ;  /* 0x0000001f00067802 */ /* 0x000fe20000000f00 */
[----:B------:R-:W-:Y:S01]  /*0e30*/  IMAD.MOV.U32 R11, RZ, RZ, -0x1 ;  /* 0xffffffffff0b7424 */ /* 0x000fe200078e00ff */
[----:B------:R-:W-:-:S02]  /*0e40*/  MOV R2, 0xe60 ;  /* 0x00000e6000027802 */ /* 0x000fc40000000f00 */
[----:B------:R-:W-:Y:S05]  /*0e50*/  CALL.REL.NOINC `($__internal_92_$__cuda_sm70_shflsync_bfly_p) ;  /* 0x0000002000007944 */ /* 0x000fea0003c00000 */
[----:B-1----:R-:W-:Y:S01]  /*0e60*/  MOV R5, R6 ;  /* 0x0000000600057202 */ /* 0x002fe20000000f00 */
[----:B0-----:R-:W-:Y:S05]  /*0e70*/  BRA `(.L_x_5567) ;  /* 0xfffffaa000007947 */ /* 0x001fea000383ffff */
        .weak           $__internal_92_$__cuda_sm70_shflsync_bfly_p
        .type           $__internal_92_$__cuda_sm70_shflsync_bfly_p,@function
        .size           $__internal_92_$__cuda_sm70_shflsync_bfly_p,(.L_x_11826 - $__internal_92_$__cuda_sm70_shflsync_bfly_p)
$__internal_92_$__cuda_sm70_shflsync_bfly_p:
[----:B------:R-:W-:Y:S01]  /*0e80*/  HFMA2.MMA R3, -RZ, RZ, 0, 0 ;  /* 0x00000000ff037435 */ /* 0x000fe200000001ff */
[----:B------:R-:W-:Y:S04]  /*0e90*/  WARPSYNC R11 ;  /* 0x0000000b00007348 */ /* 0x000fe80003800000 */
[----:B------:R0:W1:Y:S01]  /*0ea0*/  SHFL.BFLY PT, R6, R10, R9, R6 ;  /* 0x0c0000090a067389 */ /* 0x00006200000e0006 */
[----:B------:R-:W-:Y:S05]  /*0eb0*/  RET.REL.NODEC R2 `(_ZN10layer_norm22ln_bwd_finalize_kernelINS_22Kernel_traits_finalizeILj4096Ef13__nv_bfloat16fS2_fjLb0ELj1024ELj4ENS_18Kernel_traits_baseILj4096EfS2_fS2_fjLj1024EEEEELb0ELb1EEEvNS_9BwdParamsE) ;  /* 0xfffff14002007950 */ /* 0x000fea0003c3ffff */
.L_x_5568:
        /* <DEDUP_REMOVED lines=12> */
.L_x_11826:


//--------------------- .text._ZN10layer_norm13ln_bwd_kernelINS_13Kernel_traitsIf13__nv_bfloat16fS2_fjLj4096ELj1ELj1ELj4ELj16ENS_18Kernel_traits_baseILj4096EfS2_fS2_fjLj128EEEEELb1ELb0ELb1ELb1EEEvNS_9BwdParamsE --------------------------
	.section	.text._ZN10layer_norm13ln_bwd_kernelINS_13Kernel_traitsIf13__nv_bfloat16fS2_fjLj4096ELj1ELj1ELj4ELj16ENS_18Kernel_traits_baseILj4096EfS2_fS2_fjLj128EEEEELb1ELb0ELb1ELb1EEEvNS_9BwdParamsE,"ax",@progbits
	.sectioninfo	@"SHI_REGISTERS=246"
	.align	128
        .global         _ZN10layer_norm13ln_bwd_kernelINS_13Kernel_traitsIf13__nv_bfloat16fS2_fjLj4096ELj1ELj1ELj4ELj16ENS_18Kernel_traits_baseILj4096EfS2_fS2_fjLj128EEEEELb1ELb0ELb1ELb1EEEvNS_9BwdParamsE
        .type           _ZN10layer_norm13ln_bwd_kernelINS_13Kernel_traitsIf13__nv_bfloat16fS2_fjLj4096ELj1ELj1ELj4ELj16ENS_18Kernel_traits_baseILj4096EfS2_fS2_fjLj128EEEEELb1ELb0ELb1ELb1EEEvNS_9BwdParamsE,@function
        .size           _ZN10layer_norm13ln_bwd_kernelINS_13Kernel_traitsIf13__nv_bfloat16fS2_fjLj4096ELj1ELj1ELj4ELj16ENS_18Kernel_traits_baseILj4096EfS2_fS2_fjLj128EEEEELb1ELb0ELb1ELb1EEEvNS_9BwdParamsE,(.L_x_11827 - _ZN10layer_norm13ln_bwd_kernelINS_13Kernel_traitsIf13__nv_bfloat16fS2_fjLj4096ELj1ELj1ELj4ELj16ENS_18Kernel_traits_baseILj4096EfS2_fS2_fjLj128EEEEELb1ELb0ELb1ELb1EEEvNS_9BwdParamsE)
        .other          _ZN10layer_norm13ln_bwd_kernelINS_13Kernel_traitsIf13__nv_bfloat16fS2_fjLj4096ELj1ELj1ELj4ELj16ENS_18Kernel_traits_baseILj4096EfS2_fS2_fjLj128EEEEELb1ELb0ELb1ELb1EEEvNS_9BwdParamsE,@"STO_CUDA_ENTRY STV_DEFAULT"
_ZN10layer_norm13ln_bwd_kernelINS_13Kernel_traitsIf13__nv_bfloat16fS2_fjLj4096ELj1ELj1ELj4ELj16ENS_18Kernel_traits_baseILj4096EfS2_fS2_fjLj128EEEEELb1ELb0ELb1ELb1EEEvNS_9BwdParamsE:
.text._ZN10layer_norm13ln_bwd_kernelINS_13Kernel_traitsIf13__nv_bfloat16fS2_fjLj4096ELj1ELj1ELj4ELj16ENS_18Kernel_traits_baseILj4096EfS2_fS2_fjLj128EEEEELb1ELb0ELb1ELb1EEEvNS_9BwdParamsE:
        /* <DEDUP_REMOVED lines=40> */
.L_x_5569:
        /* <DEDUP_REMOVED lines=46> */
.L_x_5640:
[----:B------:R-:W-:-:S05]  /*0560*/  MOV R193, 0x4 ;  /* 0x0000000400c17802 */ /* 0x000fca0000000f00 */
[----:B------:R-:W-:-:S06]  /*0570*/  IMAD.WIDE R174, R4, R193, c[0x0][0x1d8] ;  /* 0x0000760004ae7625 */ /* 0x000fcc00078e02c1 */
[----:B------:R-:W2:Y:S01]  /*0580*/  LDG.E R174, [R174.64] ;  /* 0x00000004aeae7981 */ /* 0x000ea2000c1e1900 */
[C---:B------:R-:W-:Y:S02]  /*0590*/  IMAD R6, R4.reuse, c[0x0][0x168], RZ ;  /* 0x00005a0004067a24 */ /* 0x040fe400078e02ff */
[----:B------:R-:W-:-:S03]  /*05a0*/  IMAD.WIDE R168, R4, R193, c[0x0][0x1d0] ;  /* 0x0000740004a87625 */ /* 0x000fc600078e02c1 */
[----:B------:R-:W-:Y:S01]  /*05b0*/  SHF.R.S32.HI R173, RZ, 0x1f, R6 ;  /* 0x0000001fffad7819 */ /* 0x000fe20000011406 */
[----:B------:R-:W-:Y:S01]  /*05c0*/  IMAD.WIDE R170, R4, R193, c[0x0][0x1a8] ;  /* 0x00006a0004aa7625 */ /* 0x000fe200078e02c1 */
[----:B-----5:R0:W5:Y:S02]  /*05d0*/  LDG.E R225, [R168.64] ;  /* 0x00000004a8e17981 */ /* 0x020164000c1e1900 */
[----:B------:R-:W-:Y:S01]  /*05e0*/  LEA.HI R189, R173, R6, RZ, 0x3 ;  /* 0x00000006adbd7211 */ /* 0x000fe200078f18ff */
[----:B------:R-:W-:Y:S01]  /*05f0*/  BSSY B0, `(.L_x_5571) ;  /* 0x000016d000007945 */ /* 0x000fe20003800000 */
[----:B------:R1:W5:Y:S01]  /*0600*/  LDG.E R0, [R170.64] ;  /* 0x00000004aa007981 */ /* 0x000362000c1e1900 */
[----:B0-----:R-:W-:-:S04]  /*0610*/  LOP3.LUT R168, R5, 0x7f, RZ, 0xc0, !PT ;  /* 0x0000007f05a87812 */ /* 0x001fc800078ec0ff */
[----:B------:R-:W-:Y:S01]  /*0620*/  LEA.HI.SX32 R226, R189, R168, 0x1d ;  /* 0x000000a8bde27211 */ /* 0x000fe200078feaff */
[C---:B------:R-:W-:Y:S01]  /*0630*/  IMAD.WIDE R172, R4.reuse, R193, c[0x0][0x1a0] ;  /* 0x0000680004ac7625 */ /* 0x040fe200078e02c1 */
[----:B------:R-:W-:Y:S02]  /*0640*/  IADD3 R4, R4, c[0x0][0x160], RZ ;  /* 0x0000580004047a10 */ /* 0x000fe40007ffe0ff */
[C---:B------:R-:W-:Y:S01]  /*0650*/  IADD3 R224, R226.reuse, 0x80, RZ ;  /* 0x00000080e2e07810 */ /* 0x040fe20007ffe0ff */
[----:B------:R-:W-:Y:S01]  /*0660*/  IMAD.MOV.U32 R169, RZ, RZ, 0x20 ;  /* 0x00000020ffa97424 */ /* 0x000fe200078e00ff */
[C---:B------:R-:W-:Y:S02]  /*0670*/  IADD3 R223, R226.reuse, 0x100, RZ ;  /* 0x00000100e2df7810 */ /* 0x040fe40007ffe0ff */
[C---:B------:R-:W-:Y:S01]  /*0680*/  IADD3 R6, R226.reuse, 0x180, RZ ;  /* 0x00000180e2067810 */ /* 0x040fe20007ffe0ff */
[----:B------:R-:W-:Y:S01]  /*0690*/  IMAD.WIDE.U32 R228, R226, R169, c[0x0][0x218] ;  /* 0x00008600e2e47625 */ /* 0x000fe200078e00a9 */
[----:B------:R-:W-:-:S03]  /*06a0*/  ISETP.GE.AND P0, PT, R4, c[0x0][0x164], PT ;  /* 0x0000590004007a0c */ /* 0x000fc60003f06270 */
[----:B------:R-:W-:-:S04]  /*06b0*/  IMAD.WIDE.U32 R192, R224, R169, c[0x0][0x218] ;  /* 0x00008600e0c07625 */ /* 0x000fc800078e00a9 */
[----:B------:R-:W-:-:S04]  /*06c0*/  IMAD.WIDE.U32 R188, R223, R169, c[0x0][0x218] ;  /* 0x00008600dfbc7625 */ /* 0x000fc800078e00a9 */
[----:B-1----:R-:W-:Y:S01]  /*06d0*/  IMAD.WIDE.U32 R170, R6, R169, c[0x0][0x218] ;  /* 0x0000860006aa7625 */ /* 0x002fe200078e00a9 */
[----:B--2---:R-:W-:-:S13]  /*06e0*/  ISETP.GT.AND P1, PT, R174, RZ, PT ;  /* 0x000000ffae00720c */ /* 0x004fda0003f24270 */
[----:B------:R-:W-:Y:S05]  /*06f0*/  @P1 BRA `(.L_x_5572) ;  /* 0x000001f000001947 */ /* 0x000fea0003800000 */
[----:B-----5:R-:W-:Y:S01]  /*0700*/  ISETP.GE.AND P3, PT, R225, 0x1, PT ;  /* 0x00000001e100780c */ /* 0x020fe20003f66270 */
[----:B------:R-:W-:Y:S01]  /*0710*/  HFMA2.MMA R238, -RZ, RZ, 0, 0 ;  /* 0x00000000ffee7435 */ /* 0x000fe200000001ff */
[----:B------:R-:W-:-:S04]  /*0720*/  ISETP.NE.U32.AND P2, PT, RZ, c[0x0][0x218], PT ;  /* 0x00008600ff007a0c */ /* 0x000fc80003f45070 */
[----:B------:R-:W-:-:S07]  /*0730*/  ISETP.NE.AND.EX P2, PT, RZ, c[0x0][0x21c], PT, P2 ;  /* 0x00008700ff007a0c */ /* 0x000fce0003f45320 */
[----:B------:R-:W-:-:S05]  /*0740*/  @P3 IADD3 R169, R225, -0x1, RZ ;  /* 0xffffffffe1a93810 */ /* 0x000fca0007ffe0ff */
[----:B------:R-:W-:Y:S01]  /*0750*/  @P3 IMAD R169, R169, c[0x0][0x168], RZ ;  /* 0x00005a00a9a93a24 */ /* 0x000fe200078e02ff */
[----:B------:R-:W-:Y:S01]  /*0760*/  MOV R173, 0x8 ;  /* 0x0000000800ad7802 */ /* 0x000fe20000000f00 */
[----:B------:R0:W5:Y:S03]  /*0770*/  @P2 LDG.E.128 R48, [R192.64] ;  /* 0x00000004c0302981 */ /* 0x000166000c1e1d00 */
[----:B------:R-:W-:Y:S01]  /*0780*/  @P3 SHF.R.S32.HI R172, RZ, 0x1f, R169 ;  /* 0x0000001fffac3819 */ /* 0x000fe200000114a9 */
[----:B------:R0:W5:Y:S03]  /*0790*/  @P2 LDG.E.128 R44, [R192.64+0x10] ;  /* 0x00001004c02c2981 */ /* 0x000166000c1e1d00 */
[----:B------:R-:W-:Y:S01]  /*07a0*/  @P3 LEA.HI R169, R172, R169, RZ, 0x3 ;  /* 0x000000a9aca93211 */ /* 0x000fe200078f18ff */
[----:B------:R1:W5:Y:S03]  /*07b0*/  @P2 LDG.E.128 R40, [R188.64] ;  /* 0x00000004bc282981 */ /* 0x000366000c1e1d00 */
[----:B------:R-:W-:Y:S01]  /*07c0*/  @P3 LEA.HI.SX32 R238, R169, R168, 0x1d ;  /* 0x000000a8a9ee3211 */ /* 0x000fe200078feaff */
[----:B------:R1:W5:Y:S03]  /*07d0*/  @P2 LDG.E.128 R36, [R188.64+0x10] ;  /* 0x00001004bc242981 */ /* 0x000366000c1e1d00 */
[C---:B------:R-:W-:Y:S01]  /*07e0*/  IADD3 R236, R238.reuse, 0x80, RZ ;  /* 0x00000080eeec7810 */ /* 0x040fe20007ffe0ff */
[----:B------:R2:W5:Y:S01]  /*07f0*/  @P2 LDG.E.128 R56, [R228.64] ;  /* 0x00000004e4382981 */ /* 0x000562000c1e1d00 */
[----:B------:R-:W-:-:S02]  /*0800*/  IADD3 R168, R238, 0x100, RZ ;  /* 0x00000100eea87810 */ /* 0x000fc40007ffe0ff */
[C---:B------:R-:W-:Y:S01]  /*0810*/  IADD3 R169, R238.reuse, 0x180, RZ ;  /* 0x00000180eea97810 */ /* 0x040fe20007ffe0ff */
[-C--:B------:R-:W-:Y:S01]  /*0820*/  IMAD.WIDE.U32 R238, R238, R173.reuse, c[0x0][0x190] ;  /* 0x00006400eeee7625 */ /* 0x080fe200078e00ad */
[----:B------:R2:W5:Y:S03]  /*0830*/  @P2 LDG.E.128 R52, [R228.64+0x10] ;  /* 0x00001004e4342981 */ /* 0x000566000c1e1d00 */
[-C--:B------:R-:W-:Y:S01]  /*0840*/  IMAD.WIDE.U32 R236, R236, R173.reuse, c[0x0][0x190] ;  /* 0x00006400ecec7625 */ /* 0x080fe200078e00ad */
[----:B------:R2:W5:Y:S03]  /*0850*/  @P2 LDG.E.128 R32, [R170.64] ;  /* 0x00000004aa202981 */ /* 0x000566000c1e1d00 */
[-C--:B0-----:R-:W-:Y:S01]  /*0860*/  IMAD.WIDE.U32 R192, R168, R173.reuse, c[0x0][0x190] ;  /* 0x00006400a8c07625 */ /* 0x081fe200078e00ad */
[----:B------:R2:W5:Y:S03]  /*0870*/  @P2 LDG.E.128 R28, [R170.64+0x10] ;  /* 0x00001004aa1c2981 */ /* 0x000566000c1e1d00 */
[----:B-1----:R-:W-:Y:S01]  /*0880*/  IMAD.WIDE.U32 R188, R169, R173, c[0x0][0x190] ;  /* 0x00006400a9bc7625 */ /* 0x002fe200078e00ad */
[----:B------:R-:W5:Y:S04]  /*0890*/  LDG.E.64 R238, [R238.64] ;  /* 0x00000004eeee7981 */ /* 0x000f68000c1e1b00 */
[----:B------:R-:W5:Y:S04]  /*08a0*/  LDG.E.64 R236, [R236.64] ;  /* 0x00000004ecec7981 */ /* 0x000f68000c1e1b00 */
[----:B------:R-:W5:Y:S04]  /*08b0*/  LDG.E.64 R192, [R192.64] ;  /* 0x00000004c0c07981 */ /* 0x000f68000c1e1b00 */
[----:B------:R-:W5:Y:S01]  /*08c0*/  LDG.E.64 R188, [R188.64] ;  /* 0x00000004bcbc7981 */ /* 0x000f62000c1e1b00 */
[----:B------:R-:W-:Y:S01]  /*08d0*/  CS2R R172, SRZ ;  /* 0x0000000000ac7805 */ /* 0x000fe2000001ff00 */
[----:B------:R-:W-:Y:S05]  /*08e0*/  BRA `(.L_x_5573) ;  /* 0x000013d000007947 */ /* 0x000fea0003800000 */
.L_x_5572:
[----:B------:R-:W-:Y:S01]  /*08f0*/  IADD3 R7, R174, -0x1, RZ ;  /* 0xffffffffae077810 */ /* 0x000fe20007ffe0ff */
[----:B------:R0:W2:Y:S04]  /*0900*/  LDG.E R221, [R172.64] ;  /* 0x00000004acdd7981 */ /* 0x0000a8000c1e1900 */
[----:B------:R-:W-:-:S05]  /*0910*/  IMAD R7, R7, c[0x0][0x168], RZ ;  /* 0x00005a0007077a24 */ /* 0x000fca00078e02ff */
[----:B------:R-:W-:Y:S01]  /*0920*/  SHF.R.S32.HI R8, RZ, 0x1f, R7 ;  /* 0x0000001fff087819 */ /* 0x000fe20000011407 */
[----:B------:R-:W-:-:S03]  /*0930*/  HFMA2.MMA R185, -RZ, RZ, 0, 9.5367431640625e-07 ;  /* 0x00000010ffb97435 */ /* 0x000fc600000001ff */
[----:B------:R-:W-:-:S04]  /*0940*/  LEA.HI R7, R8, R7, RZ, 0x3 ;  /* 0x0000000708077211 */ /* 0x000fc800078f18ff */
[----:B------:R-:W-:-:S04]  /*0950*/  LEA.HI.SX32 R184, R7, R168, 0x1d ;  /* 0x000000a807b87211 */ /* 0x000fc800078feaff */
[----:B------:R-:W-:Y:S01]  /*0960*/  IADD3 R16, R184, 0x80, RZ ;  /* 0x00000080b8107810 */ /* 0x000fe20007ffe0ff */
[----:B------:R-:W-:-:S04]  /*0970*/  IMAD.WIDE.U32 R190, R224, R169, c[0x0][0x188] ;  /* 0x00006200e0be7625 */ /* 0x000fc800078e00a9 */
[-C--:B------:R-:W-:Y:S01]  /*0980*/  IMAD.WIDE.U32 R16, R16, R185.reuse, c[0x0][0x208] ;  /* 0x0000820010107625 */ /* 0x080fe200078e00b9 */
[C---:B0-----:R-:W-:Y:S01]  /*0990*/  IADD3 R172, R184.reuse, 0x100, RZ ;  /* 0x00000100b8ac7810 */ /* 0x041fe20007ffe0ff */
[----:B------:R0:W3:Y:S02]  /*09a0*/  LDG.E.128 R20, [R190.64+0x10] ;  /* 0x00001004be147981 */ /* 0x0000e4000c1e1d00 */
[C---:B------:R-:W-:Y:S01]  /*09b0*/  IMAD.WIDE.U32 R196, R184.reuse, R185, c[0x0][0x208] ;  /* 0x00008200b8c47625 */ /* 0x040fe200078e00b9 */
[----:B------:R-:W-:Y:S01]  /*09c0*/  IADD3 R184, R184, 0x180, RZ ;  /* 0x00000180b8b87810 */ /* 0x000fe20007ffe0ff */
[----:B------:R-:W4:Y:S02]  /*09d0*/  LDG.E.128 R16, [R16.64] ;  /* 0x0000000410107981 */ /* 0x000f24000c1e1d00 */
[-C--:B------:R-:W-:Y:S02]  /*09e0*/  IMAD.WIDE.U32 R194, R223, R169.reuse, c[0x0][0x188] ;  /* 0x00006200dfc27625 */ /* 0x080fe400078e00a9 */
[----:B------:R-:W3:Y:S02]  /*09f0*/  LDG.E.128 R196, [R196.64] ;  /* 0x00000004c4c47981 */ /* 0x000ee4000c1e1d00 */
[----:B------:R-:W-:-:S02]  /*0a00*/  IMAD.WIDE.U32 R176, R226, R169, c[0x0][0x188] ;  /* 0x00006200e2b07625 */ /* 0x000fc400078e00a9 */
[----:B------:R-:W3:Y:S02]  /*0a10*/  LDG.E.128 R24, [R194.64] ;  /* 0x00000004c2187981 */ /* 0x000ee4000c1e1d00 */
[-C--:B------:R-:W-:Y:S02]  /*0a20*/  IMAD.WIDE.U32 R172, R172, R185.reuse, c[0x0][0x208] ;  /* 0x00008200acac7625 */ /* 0x080fe400078e00b9 */
[----:B------:R1:W3:Y:S02]  /*0a30*/  LDG.E.128 R212, [R176.64] ;  /* 0x00000004b0d47981 */ /* 0x0002e4000c1e1d00 */
[----:B------:R-:W-:Y:S02]  /*0a40*/  IMAD.WIDE.U32 R184, R184, R185, c[0x0][0x208] ;  /* 0x00008200b8b87625 */ /* 0x000fe400078e00b9 */
[----:B------:R1:W3:Y:S02]  /*0a50*/  LDG.E.128 R8, [R176.64+0x10] ;  /* 0x00001004b0087981 */ /* 0x0002e4000c1e1d00 */
[----:B------:R-:W-:-:S02]  /*0a60*/  IMAD.WIDE.U32 R204, R6, R169, c[0x0][0x188] ;  /* 0x0000620006cc7625 */ /* 0x000fc400078e00a9 */
[----:B------:R-:W3:Y:S04]  /*0a70*/  LDG.E.128 R184, [R184.64] ;  /* 0x00000004b8b87981 */ /* 0x000ee8000c1e1d00 */
[----:B------:R-:W3:Y:S04]  /*0a80*/  LDG.E.128 R172, [R172.64] ;  /* 0x00000004acac7981 */ /* 0x000ee8000c1e1d00 */
[----:B-1----:R-:W3:Y:S04]  /*0a90*/  LDG.E.128 R176, [R194.64+0x10] ;  /* 0x00001004c2b07981 */ /* 0x002ee8000c1e1d00 */
[----:B------:R4:W3:Y:S04]  /*0aa0*/  LDG.E.128 R180, [R204.64] ;  /* 0x00000004ccb47981 */ /* 0x0008e8000c1e1d00 */
[----:B------:R0:W3:Y:S04]  /*0ab0*/  LDG.E.128 R12, [R190.64] ;  /* 0x00000004be0c7981 */ /* 0x0000e8000c1e1d00 */
[----:B------:R4:W3:Y:S01]  /*0ac0*/  LDG.E.128 R200, [R204.64+0x10] ;  /* 0x00001004ccc87981 */ /* 0x0008e2000c1e1d00 */
[----:B-----5:R-:W-:-:S13]  /*0ad0*/  ISETP.GE.AND P3, PT, R225, 0x1, PT ;  /* 0x00000001e100780c */ /* 0x020fda0003f66270 */
[----:B------:R-:W-:-:S05]  /*0ae0*/  @P3 IADD3 R7, R225, -0x1, RZ ;  /* 0xffffffffe1073810 */ /* 0x000fca0007ffe0ff */
[----:B------:R-:W-:-:S05]  /*0af0*/  @P3 IMAD R7, R7, c[0x0][0x168], RZ ;  /* 0x00005a0007073a24 */ /* 0x000fca00078e02ff */
[----:B0-----:R-:W-:-:S04]  /*0b00*/  @P3 SHF.R.S32.HI R190, RZ, 0x1f, R7 ;  /* 0x0000001fffbe3819 */ /* 0x001fc80000011407 */
[----:B------:R-:W-:Y:S02]  /*0b10*/  @P3 LEA.HI R7, R190, R7, RZ, 0x3 ;  /* 0x00000007be073211 */ /* 0x000fe400078f18ff */
[----:B------:R-:W-:Y:S02]  /*0b20*/  MOV R238, RZ ;  /* 0x000000ff00ee7202 */ /* 0x000fe40000000f00 */
[----:B------:R-:W-:Y:S01]  /*0b30*/  @P3 LEA.HI.SX32 R238, R7, R168, 0x1d ;  /* 0x000000a807ee3211 */ /* 0x000fe200078feaff */
[----:B------:R-:W-:-:S03]  /*0b40*/  IMAD.MOV.U32 R191, RZ, RZ, 0x8 ;  /* 0x00000008ffbf7424 */ /* 0x000fc600078e00ff */
[C---:B------:R-:W-:Y:S02]  /*0b50*/  IADD3 R236, R238.reuse, 0x80, RZ ;  /* 0x00000080eeec7810 */ /* 0x040fe40007ffe0ff */
        /* <DEDUP_REMOVED lines=17> */
[----:B------:R-:W-:Y:S01]  /*0c70*/  ISETP.NE.AND P2, PT, R3, RZ, PT ;  /* 0x000000ff0300720c */ /* 0x000fe20003f45270 */
[----:B------:R-:W-:-:S02]  /*0c80*/  IMAD.WIDE.U32 R190, R190, R191, c[0x0][0x190] ;  /* 0x00006400bebe7625 */ /* 0x000fc400078e00bf */
[----:B-1----:R1:W5:Y:S04]  /*0c90*/  LDG.E.64 R192, [R168.64] ;  /* 0x00000004a8c07981 */ /* 0x002368000c1e1b00 */
[----:B0-----:R0:W5:Y:S01]  /*0ca0*/  LDG.E.64 R188, [R190.64] ;  /* 0x00000004bebc7981 */ /* 0x001162000c1e1b00 */
[----:B--2---:R-:W-:Y:S02]  /*0cb0*/  FSEL R221, R221, RZ, !P2 ;  /* 0x000000ffdddd7208 */ /* 0x004fe40005000000 */
[--C-:B----4-:R-:W-:Y:S02]  /*0cc0*/  PRMT R204, RZ, 0x5410, R19.reuse ;  /* 0x00005410ffcc7816 */ /* 0x110fe40000000013 */
[----:B------:R-:W-:Y:S01]  /*0cd0*/  PRMT R205, RZ, 0x7610, R19 ;  /* 0x00007610ffcd7816 */ /* 0x000fe20000000013 */
[----:B---3--:R-:W-:-:S02]  /*0ce0*/  FADD.FTZ R19, -R221, R20 ;  /* 0x00000014dd137221 */ /* 0x008fc40000010100 */
[C---:B------:R-:W-:Y:S02]  /*0cf0*/  FADD.FTZ R20, -R221.reuse, R21 ;  /* 0x00000015dd147221 */ /* 0x040fe40000010100 */
[C---:B------:R-:W-:Y:S02]  /*0d00*/  FADD.FTZ R21, -R221.reuse, R22 ;  /* 0x00000016dd157221 */ /* 0x040fe40000010100 */
[C---:B------:R-:W-:Y:S01]  /*0d10*/  FADD.FTZ R22, -R221.reuse, R23 ;  /* 0x00000017dd167221 */ /* 0x040fe20000010100 */
[----:B-1----:R-:W-:Y:S01]  /*0d20*/  PRMT R169, RZ, 0x5410, R196 ;  /* 0x00005410ffa97816 */ /* 0x002fe200000000c4 */
[C---:B------:R-:W-:Y:S02]  /*0d30*/  FADD.FTZ R23, -R221.reuse, R24 ;  /* 0x00000018dd177221 */ /* 0x040fe40000010100 */
[C---:B------:R-:W-:Y:S02]  /*0d40*/  FADD.FTZ R7, -R221.reuse, R212 ;  /* 0x000000d4dd077221 */ /* 0x040fe40000010100 */
[----:B------:R-:W-:-:S02]  /*0d50*/  FADD.FTZ R213, -R221, R213 ;  /* 0x000000d5ddd57221 */ /* 0x000fc40000010100 */
[C---:B------:R-:W-:Y:S02]  /*0d60*/  FADD.FTZ R24, -R221.reuse, R25 ;  /* 0x00000019dd187221 */ /* 0x040fe40000010100 */
[C---:B------:R-:W-:Y:S01]  /*0d70*/  FADD.FTZ R25, -R221.reuse, R26 ;  /* 0x0000001add197221 */ /* 0x040fe20000010100 */
[----:B------:R-:W-:Y:S01]  /*0d80*/  PRMT R168, RZ, 0x7610, R196 ;  /* 0x00007610ffa87816 */ /* 0x000fe200000000c4 */
[C---:B------:R-:W-:Y:S01]  /*0d90*/  FADD.FTZ R26, -R221.reuse, R27 ;  /* 0x0000001bdd1a7221 */ /* 0x040fe20000010100 */
[----:B------:R-:W-:Y:S01]  /*0da0*/  PRMT R218, RZ, 0x5410, R186 ;  /* 0x00005410ffda7816 */ /* 0x000fe200000000ba */
[C---:B------:R-:W-:Y:S01]  /*0db0*/  FADD.FTZ R228, -R221.reuse, R8 ;  /* 0x00000008dde47221 */ /* 0x040fe20000010100 */
[----:B------:R-:W-:Y:S01]  /*0dc0*/  PRMT R219, RZ, 0x7610, R186 ;  /* 0x00007610ffdb7816 */ /* 0x000fe200000000ba */
[----:B------:R-:W-:Y:S02]  /*0dd0*/  FADD.FTZ R222, -R221, R214 ;  /* 0x000000d6ddde7221 */ /* 0x000fe40000010100 */
[----:B------:R-:W-:-:S02]  /*0de0*/  FMUL.FTZ R7, R0, R7 ;  /* 0x0000000700077220 */ /* 0x000fc40000410000 */
[C---:B------:R-:W-:Y:S02]  /*0df0*/  FADD.FTZ R27, -R221.reuse, R176 ;  /* 0x000000b0dd1b7221 */ /* 0x040fe40000010100 */
[C---:B------:R-:W-:Y:S02]  /*0e00*/  FADD.FTZ R176, -R221.reuse, R177 ;  /* 0x000000b1ddb07221 */ /* 0x040fe40000010100 */
[----:B------:R-:W-:Y:S01]  /*0e10*/  FMUL.FTZ R8, R0, R213 ;  /* 0x000000d500087220 */ /* 0x000fe20000410000 */
[----:B------:R-:W-:Y:S01]  /*0e20*/  PRMT R209, RZ, 0x5410, R172 ;  /* 0x00005410ffd17816 */ /* 0x000fe200000000ac */
[C---:B------:R-:W-:Y:S01]  /*0e30*/  FADD.FTZ R177, -R221.reuse, R178 ;  /* 0x000000b2ddb17221 */ /* 0x040fe20000010100 */
[----:B------:R-:W-:Y:S01]  /*0e40*/  PRMT R211, RZ, 0x7610, R172 ;  /* 0x00007610ffd37816 */ /* 0x000fe200000000ac */
[----:B------:R-:W-:Y:S01]  /*0e50*/  FMUL.FTZ R186, R88, R169 ;  /* 0x000000a958ba7220 */ /* 0x000fe20000410000 */
[----:B0-----:R-:W-:Y:S01]  /*0e60*/  PRMT R190, RZ, 0x5410, R197 ;  /* 0x00005410ffbe7816 */ /* 0x001fe200000000c5 */
[C---:B------:R-:W-:Y:S01]  /*0e70*/  FADD.FTZ R178, -R221.reuse, R179 ;  /* 0x000000b3ddb27221 */ /* 0x040fe20000010100 */
[----:B------:R-:W-:Y:S01]  /*0e80*/  PRMT R220, RZ, 0x5410, R187 ;  /* 0x00005410ffdc7816 */ /* 0x000fe200000000bb */
[C---:B------:R-:W-:Y:S01]  /*0e90*/  FADD.FTZ R229, -R221.reuse, R9 ;  /* 0x00000009dde57221 */ /* 0x040fe20000010100 */
[----:B------:R-:W-:Y:S01]  /*0ea0*/  PRMT R172, RZ, 0x7610, R187 ;  /* 0x00007610ffac7816 */ /* 0x000fe200000000bb */
[----:B------:R-:W-:-:S02]  /*0eb0*/  FADD.FTZ R179, -R221, R180 ;  /* 0x000000b4ddb37221 */ /* 0x000fc40000010100 */
[C---:B------:R-:W-:Y:S02]  /*0ec0*/  FADD.FTZ R227, -R221.reuse, R215 ;  /* 0x000000d7dde37221 */ /* 0x040fe40000010100 */
[----:B------:R-:W-:Y:S02]  /*0ed0*/  FADD.FTZ R180, -R221, R181 ;  /* 0x000000b5ddb47221 */ /* 0x000fe40000010100 */
[----:B------:R-:W-:Y:S02]  /*0ee0*/  FMUL.FTZ R9, R0, R222 ;  /* 0x000000de00097220 */ /* 0x000fe40000410000 */
[----:B------:R-:W-:Y:S02]  /*0ef0*/  FFMA.FTZ R92, R7, R169, R92 ;  /* 0x000000a9075c7223 */ /* 0x000fe4000001005c */
[----:B------:R-:W-:Y:S02]  /*0f00*/  FADD.FTZ R152, R152, R169 ;  /* 0x000000a998987221 */ /* 0x000fe40000010000 */
[----:B------:R-:W-:-:S02]  /*0f10*/  FFMA.FTZ R93, R8, R168, R93 ;  /* 0x000000a8085d7223 */ /* 0x000fc4000001005d */
[----:B------:R-:W-:Y:S02]  /*0f20*/  FADD.FTZ R153, R153, R168 ;  /* 0x000000a899997221 */ /* 0x000fe40000010000 */
[----:B------:R-:W-:Y:S01]  /*0f30*/  FMUL.FTZ R187, R89, R168 ;  /* 0x000000a859bb7220 */ /* 0x000fe20000410000 */
[----:B------:R-:W-:Y:S01]  /*0f40*/  PRMT R214, RZ, 0x5410, R184 ;  /* 0x00005410ffd67816 */ /* 0x000fe200000000b8 */
[----:B------:R-:W-:Y:S01]  /*0f50*/  FADD.FTZ R181, -R221, R182 ;  /* 0x000000b6ddb57221 */ /* 0x000fe20000010100 */
[----:B------:R-:W-:Y:S01]  /*0f60*/  PRMT R215, RZ, 0x7610, R184 ;  /* 0x00007610ffd77816 */ /* 0x000fe200000000b8 */
[----:B------:R-:W-:Y:S01]  /*0f70*/  FADD.FTZ R168, RZ, R186 ;  /* 0x000000baffa87221 */ /* 0x000fe20000010000 */
[--C-:B------:R-:W-:Y:S01]  /*0f80*/  PRMT R216, RZ, 0x5410, R185.reuse ;  /* 0x00005410ffd87816 */ /* 0x100fe200000000b9 */
[----:B------:R-:W-:Y:S01]  /*0f90*/  FFMA.FTZ R169, R7, R186, RZ ;  /* 0x000000ba07a97223 */ /* 0x000fe200000100ff */
        /* <DEDUP_REMOVED lines=14> */
[----:B------:R-:W-:Y:S02]  /*1080*/  FFMA.FTZ R94, R9, R190, R94 ;  /* 0x000000be095e7223 */ /* 0x000fe4000001005e */
[----:B------:R-:W-:-:S02]  /*1090*/  FADD.FTZ R154, R154, R190 ;  /* 0x000000be9a9a7221 */ /* 0x000fc40000010000 */
[----:B------:R-:W-:Y:S02]  /*10a0*/  FMUL.FTZ R190, R90, R190 ;  /* 0x000000be5abe7220 */ /* 0x000fe40000410000 */
[----:B------:R-:W-:Y:S02]  /*10b0*/  FADD.FTZ R203, R168, R187 ;  /* 0x000000bba8cb7221 */ /* 0x000fe40000010000 */
[----:B------:R-:W-:Y:S01]  /*10c0*/  FFMA.FTZ R169, R8, R187, R169 ;  /* 0x000000bb08a97223 */ /* 0x000fe200000100a9 */
[----:B------:R-:W-:Y:S01]  /*10d0*/  PRMT R194, RZ, 0x5410, R198 ;  /* 0x00005410ffc27816 */ /* 0x000fe200000000c6 */
[----:B------:R-:W-:Y:S01]  /*10e0*/  FMUL.FTZ R11, R0, R228 ;  /* 0x000000e4000b7220 */ /* 0x000fe20000410000 */
        /* <DEDUP_REMOVED lines=9> */
[----:B------:R-:W-:Y:S02]  /*1180*/  FMUL.FTZ R12, R0, R229 ;  /* 0x000000e5000c7220 */ /* 0x000fe40000410000 */
[----:B------:R-:W-:-:S02]  /*1190*/  FADD.FTZ R148, R148, R194 ;  /* 0x000000c294947221 */ /* 0x000fc40000010000 */
[-C--:B------:R-:W-:Y:S02]  /*11a0*/  FFMA.FTZ R96, R11, R194.reuse, R96 ;  /* 0x000000c20b607223 */ /* 0x080fe40000010060 */
[-C--:B------:R-:W-:Y:S02]  /*11b0*/  FFMA.FTZ R102, R17, R207.reuse, R102 ;  /* 0x000000cf11667223 */ /* 0x080fe40000010066 */
[----:B------:R-:W-:Y:S02]  /*11c0*/  FADD.FTZ R146, R146, R207 ;  /* 0x000000cf92927221 */ /* 0x000fe40000010000 */
[----:B------:R-:W-:Y:S02]  /*11d0*/  FMUL.FTZ R200, R82, R207 ;  /* 0x000000cf52c87220 */ /* 0x000fe40000410000 */
[----:B------:R-:W-:Y:S02]  /*11e0*/  FMUL.FTZ R194, R84, R194 ;  /* 0x000000c254c27220 */ /* 0x000fe40000410000 */
[----:B------:R-:W-:-:S02]  /*11f0*/  FADD.FTZ R207, R168, R191 ;  /* 0x000000bfa8cf7221 */ /* 0x000fc40000010000 */
[----:B------:R-:W-:Y:S01]  /*1200*/  FFMA.FTZ R169, R10, R191, R169 ;  /* 0x000000bf0aa97223 */ /* 0x000fe200000100a9 */
[----:B------:R-:W-:Y:S01]  /*1210*/  PRMT R196, RZ, 0x5410, R199 ;  /* 0x00005410ffc47816 */ /* 0x000fe200000000c7 */
[C---:B------:R-:W-:Y:S01]  /*1220*/  FMUL.FTZ R13, R0.reuse, R230 ;  /* 0x000000e6000d7220 */ /* 0x040fe20000410000 */
[----:B------:R-:W-:Y:S01]  /*1230*/  PRMT R171, RZ, 0x7610, R18 ;  /* 0x00007610ffab7816 */ /* 0x000fe20000000012 */
[----:B------:R-:W-:Y:S02]  /*1240*/  FMUL.FTZ R20, R0, R20 ;  /* 0x0000001400147220 */ /* 0x000fe40000410000 */
[----:B------:R-:W-:Y:S02]  /*1250*/  FADD.FTZ R149, R149, R195 ;  /* 0x000000c395957221 */ /* 0x000fe40000010000 */
[-C--:B------:R-:W-:Y:S02]  /*1260*/  FFMA.FTZ R97, R12, R195.reuse, R97 ;  /* 0x000000c30c617223 */ /* 0x080fe40000010061 */
        /* <DEDUP_REMOVED lines=76> */
[----:B------:R-:W-:Y:S02]  /*1730*/  FMUL.FTZ R27, R0, R27 ;  /* 0x0000001b001b7220 */ /* 0x000fe40000410000 */
[----:B------:R-:W-:Y:S02]  /*1740*/  FFMA.FTZ R108, R23, R209, R108 ;  /* 0x000000d1176c7223 */ /* 0x000fe4000001006c */
[----:B------:R-:W-:Y:S02]  /*1750*/  FADD.FTZ R136, R136, R209 ;  /* 0x000000d188887221 */ /* 0x000fe40000010000 */
        /* <DEDUP_REMOVED lines=29> */
[----:B------:R-:W-:Y:S02]  /*1930*/  FMUL.FTZ R180, R0, R180 ;  /* 0x000000b400b47220 */ /* 0x000fe40000410000 */
[-C--:B------:R-:W-:Y:S02]  /*1940*/  FFMA.FTZ R116, R179, R214.reuse, R116 ;  /* 0x000000d6b3747223 */ /* 0x080fe40000010074 */
[----:B------:R-:W-:Y:S02]  /*1950*/  FADD.FTZ R128, R128, R214 ;  /* 0x000000d680807221 */ /* 0x000fe40000010000 */
        /* <DEDUP_REMOVED lines=54> */
.L_x_5573:
[----:B--2---:R-:W-:Y:S05]  /*1cc0*/  BSYNC B0 ;  /* 0x0000000000007941 */ /* 0x004fea0003800000 */
.L_x_5571:
[----:B------:R-:W-:Y:S02]  /*1cd0*/  LOP3.LUT P3, RZ, R2, 0xff, RZ, 0xc0, !PT ;  /* 0x000000ff02ff7812 */ /* 0x000fe4000786c0ff */
[----:B------:R-:W-:Y:S02]  /*1ce0*/  SHF.R.U32.HI R170, RZ, 0x5, R5 ;  /* 0x00000005ffaa7819 */ /* 0x000fe40000011605 */
[----:B-----5:R-:W-:Y:S02]  /*1cf0*/  MOV R168, R238 ;  /* 0x000000ee00a87202 */ /* 0x020fe40000000f00 */
[----:B------:R-:W-:-:S02]  /*1d00*/  MOV R169, R236 ;  /* 0x000000ec00a97202 */ /* 0x000fc40000000f00 */
[----:B------:R-:W-:Y:S02]  /*1d10*/  MOV R171, R192 ;  /* 0x000000c000ab7202 */ /* 0x000fe40000000f00 */
[----:B------:R-:W-:Y:S02]  /*1d20*/  MOV R174, R188 ;  /* 0x000000bc00ae7202 */ /* 0x000fe40000000f00 */
[----:B------:R-:W-:Y:S02]  /*1d30*/  LOP3.LUT R230, R170, 0x7fffffc, RZ, 0xc0, !PT ;  /* 0x07fffffcaae67812 */ /* 0x000fe400078ec0ff */
[----:B------:R-:W-:Y:S02]  /*1d40*/  LOP3.LUT P2, RZ, R5, 0x1f, RZ, 0xc0, !PT ;  /* 0x0000001f05ff7812 */ /* 0x000fe4000784c0ff */
[----:B------:R-:W-:Y:S02]  /*1d50*/  PRMT R231, R168, 0x7610, R231 ;  /* 0x00007610a8e77816 */ /* 0x000fe400000000e7 */
[----:B------:R-:W-:-:S02]  /*1d60*/  PRMT R229, R169, 0x7610, R229 ;  /* 0x00007610a9e57816 */ /* 0x000fc400000000e5 */
[----:B------:R-:W-:Y:S02]  /*1d70*/  PRMT R228, R171, 0x7610, R228 ;  /* 0x00007610abe47816 */ /* 0x000fe400000000e4 */
[----:B------:R-:W-:Y:S02]  /*1d80*/  PRMT R227, R174, 0x7610, R227 ;  /* 0x00007610aee37816 */ /* 0x000fe400000000e3 */
[----:B------:R-:W-:Y:S01]  /*1d90*/  @!P3 IADD3 R230, R230, 0x4, RZ ;  /* 0x00000004e6e6b810 */ /* 0x000fe20007ffe0ff */
[----:B------:R-:W-:Y:S05]  /*1da0*/  BRA.DIV ~URZ, `(.L_x_5574) ;  /* 0x00002d227f007947 */ /* 0x000fea000b800000 */
[----:B------:R0:W1:Y:S02]  /*1db0*/  SHFL.DOWN PT, R171, R172, 0x10, 0x1f ;  /* 0x0a001f00acab7f89 */ /* 0x00006400000e0000 */
.L_x_5641:
        /* <DEDUP_REMOVED lines=18> */
.L_x_5642:
        /* <DEDUP_REMOVED lines=15> */
[----:B------:R-:W-:Y:S02]  /*1fd0*/  @!P1 ISETP.NE.AND.EX P3, PT, RZ, c[0x0][0x21c], PT, P3 ;  /* 0x00008700ff009a0c */ /* 0x000fe40003f65330 */
[----:B------:R-:W-:Y:S02]  /*1fe0*/  @!P1 FSEL R235, R58, RZ, P6 ;  /* 0x000000ff3aeb9208 */ /* 0x000fe40003000000 */
[----:B------:R-:W-:-:S02]  /*1ff0*/  ISETP.NE.U32.AND P4, PT, RZ, c[0x0][0x258], PT ;  /* 0x00009600ff007a0c */ /* 0x000fc40003f85070 */
[----:B------:R-:W-:Y:S02]  /*2000*/  ISETP.NE.AND P6, PT, R3, RZ, PT ;  /* 0x000000ff0300720c */ /* 0x000fe40003fc5270 */
[----:B-1----:R-:W-:Y:S02]  /*2010*/  @!P1 FSEL R232, R57, RZ, P3 ;  /* 0x000000ff39e89208 */ /* 0x002fe40001800000 */
[----:B------:R-:W-:Y:S02]  /*2020*/  ISETP.GE.AND P3, PT, R225, 0x1, PT ;  /* 0x00000001e100780c */ /* 0x000fe40003f66270 */
[----:B------:R-:W-:Y:S01]  /*2030*/  ISETP.NE.AND.EX P4, PT, RZ, c[0x0][0x25c], PT, P4 ;  /* 0x00009700ff007a0c */ /* 0x000fe20003f85340 */
[----:B------:R-:W1:Y:S04]  /*2040*/  LDS.128 R168, [R230.X8+0x4000] ;  /* 0x00400000e6a87984 */ /* 0x000e680000008c00 */
[----:B0-----:R-:W0:Y:S01]  /*2050*/  LDS.128 R172, [R230.X8+0x4010] ;  /* 0x00401000e6ac7984 */ /* 0x001e220000008c00 */
[----:B-1----:R-:W-:-:S04]  /*2060*/  FADD.FTZ R233, RZ, R168 ;  /* 0x000000a8ffe97221 */ /* 0x002fc80000010000 */
[----:B------:R-:W-:Y:S02]  /*2070*/  FADD.FTZ R233, R170, R233 ;  /* 0x000000e9aae97221 */ /* 0x000fe40000010000 */
[----:B------:R-:W-:Y:S02]  /*2080*/  FADD.FTZ R170, RZ, R169 ;  /* 0x000000a9ffaa7221 */ /* 0x000fe40000010000 */
[----:B0-----:R-:W-:Y:S02]  /*2090*/  FADD.FTZ R233, R233, R172 ;  /* 0x000000ace9e97221 */ /* 0x001fe40000010000 */
[----:B------:R-:W-:Y:S02]  /*20a0*/  FADD.FTZ R170, R171, R170 ;  /* 0x000000aaabaa7221 */ /* 0x000fe40000010000 */
[----:B------:R-:W-:Y:S01]  /*20b0*/  FADD.FTZ R174, R174, R233 ;  /* 0x000000e9aeae7221 */ /* 0x000fe20000010000 */
[----:B------:R-:W-:Y:S01]  /*20c0*/  @!P1 FSEL R233, R56, RZ, P5 ;  /* 0x000000ff38e99208 */ /* 0x000fe20002800000 */
[----:B------:R-:W-:Y:S01]  /*20d0*/  FADD.FTZ R170, R170, R173 ;  /* 0x000000adaaaa7221 */ /* 0x000fe20000010000 */
[----:B------:R-:W-:Y:S01]  /*20e0*/  @!P1 ISETP.NE.U32.AND P5, PT, RZ, c[0x0][0x218], PT ;  /* 0x00008600ff009a0c */ /* 0x000fe20003fa5070 */
[----:B------:R-:W-:Y:S01]  /*20f0*/  FMUL.FTZ R174, R174, c[0x0][0x1e0] ;  /* 0x00007800aeae7a20 */ /* 0x000fe20000410000 */
[----:B------:R-:W-:Y:S01]  /*2100*/  @P2 MOV R173, 0x20 ;  /* 0x0000002000ad2802 */ /* 0x000fe20000000f00 */
[----:B------:R-:W-:Y:S01]  /*2110*/  FADD.FTZ R175, R175, R170 ;  /* 0x000000aaafaf7221 */ /* 0x000fe20000010000 */
[----:B------:R-:W-:-:S02]  /*2120*/  @!P1 ISETP.NE.AND.EX P5, PT, RZ, c[0x0][0x21c], PT, P5 ;  /* 0x00008700ff009a0c */ /* 0x000fc40003fa5350 */
[----:B------:R-:W-:Y:S01]  /*2130*/  FSEL R174, R174, RZ, !P6 ;  /* 0x000000ffaeae7208 */ /* 0x000fe20007000000 */
[----:B------:R-:W-:Y:S01]  /*2140*/  @P2 IMAD.WIDE.U32 R172, R226, R173, c[0x0][0x258] ;  /* 0x00009600e2ac2625 */ /* 0x000fe200078e00ad */
[----:B------:R-:W-:-:S03]  /*2150*/  @!P1 FSEL R230, R59, RZ, P5 ;  /* 0x000000ff3be69208 */ /* 0x000fc60002800000 */
        /* <DEDUP_REMOVED lines=8> */
.L_x_5577:
[----:B------:R-:W-:Y:S05]  /*21e0*/  BSYNC B0 ;  /* 0x0000000000007941 */ /* 0x000fea0003800000 */
.L_x_5576:
        /* <DEDUP_REMOVED lines=8> */
.L_x_5579:
[----:B------:R-:W-:Y:S05]  /*2270*/  BSYNC B0 ;  /* 0x0000000000007941 */ /* 0x000fea0003800000 */
.L_x_5578:
        /* <DEDUP_REMOVED lines=8> */
.L_x_5581:
[----:B------:R-:W-:Y:S05]  /*2300*/  BSYNC B0 ;  /* 0x0000000000007941 */ /* 0x000fea0003800000 */
.L_x_5580:
        /* <DEDUP_REMOVED lines=8> */
.L_x_5583:
[----:B------:R-:W-:Y:S05]  /*2390*/  BSYNC B0 ;  /* 0x0000000000007941 */ /* 0x000fea0003800000 */
.L_x_5582:
        /* <DEDUP_REMOVED lines=31> */
.L_x_5585:
[----:B------:R-:W-:Y:S05]  /*2590*/  BSYNC B0 ;  /* 0x0000000000007941 */ /* 0x000fea0003800000 */
.L_x_5584:
        /* <DEDUP_REMOVED lines=15> */
.L_x_5587:
[----:B------:R-:W-:Y:S05]  /*2690*/  BSYNC B0 ;  /* 0x0000000000007941 */ /* 0x000fea0003800000 */
.L_x_5586:
        /* <DEDUP_REMOVED lines=15> */
.L_x_5589:
[----:B------:R-:W-:Y:S05]  /*2790*/  BSYNC B0 ;  /* 0x0000000000007941 */ /* 0x000fea0003800000 */
.L_x_5588:
        /* <DEDUP_REMOVED lines=13> */
.L_x_5591:
[----:B------:R-:W-:Y:S05]  /*2870*/  BSYNC B0 ;  /* 0x0000000000007941 */ /* 0x000fea0003800000 */
.L_x_5590:
        /* <DEDUP_REMOVED lines=11> */
[----:B------:R-:W-:Y:S01]  /*2930*/  HFMA2.MMA R226, -RZ, RZ, 0, 0 ;  /* 0x00000000ffe27435 */ /* 0x000fe200000001ff */
[----:B------:R-:W-:Y:S02]  /*2940*/  @P3 LOP3.LUT R225, R5, 0x7f, RZ, 0xc0, !PT ;  /* 0x0000007f05e13812 */ /* 0x000fe400078ec0ff */
[----:B------:R-:W-:Y:S01]  /*2950*/  @P3 PRMT R165, R169, 0x7610, R165 ;  /* 0x00007610a9a53816 */ /* 0x000fe200000000a5 */
[----:B------:R-:W-:Y:S01]  /*2960*/  @P3 FMUL.FTZ R169, R230, c[0x0][0x1ec] ;  /* 0x00007b00e6a93a20 */ /* 0x000fe20000410000 */
[----:B------:R-:W-:Y:S02]  /*2970*/  @P3 F2FP.BF16.PACK_AB R234, RZ, R234 ;  /* 0x000000eaffea323e */ /* 0x000fe400000010ff */
[----:B------:R-:W-:Y:S01]  /*2980*/  @P3 LEA.HI.SX32 R226, R238, R225, 0x1d ;  /* 0x000000e1eee23211 */ /* 0x000fe200078feaff */
[----:B------:R-:W-:Y:S01]  /*2990*/  @P3 FMUL.FTZ R225, R168, c[0x0][0x1e8] ;  /* 0x00007a00a8e13a20 */ /* 0x000fe20000410000 */
[----:B------:R-:W-:Y:S01]  /*29a0*/  @P3 LOP3.LUT P5, RZ, R239, 0xff000000, RZ, 0xc0, !PT ;  /* 0xff000000efff3812 */ /* 0x000fe200078ac0ff */
[----:B------:R-:W-:Y:S01]  /*29b0*/  @P3 FMUL.FTZ R231, R169, c[0x0][0x1e8] ;  /* 0x00007a00a9e73a20 */ /* 0x000fe20000410000 */
[----:B------:R-:W-:-:S02]  /*29c0*/  @P3 F2FP.BF16.PACK_AB R235, RZ, R235 ;  /* 0x000000ebffeb323e */ /* 0x000fc400000010ff */
[----:B------:R-:W-:Y:S02]  /*29d0*/  @P3 FSEL R225, R225, RZ, P6 ;  /* 0x000000ffe1e13208 */ /* 0x000fe40003000000 */
[----:B------:R-:W-:Y:S02]  /*29e0*/  @P3 PRMT R166, R234, 0x7610, R166 ;  /* 0x00007610eaa63816 */ /* 0x000fe400000000a6 */
[----:B------:R-:W-:Y:S02]  /*29f0*/  @P3 F2FP.BF16.PACK_AB R232, RZ, R232 ;  /* 0x000000e8ffe8323e */ /* 0x000fe400000010ff */
[----:B------:R-:W-:Y:S02]  /*2a00*/  @P3 FSEL R231, R231, RZ, P5 ;  /* 0x000000ffe7e73208 */ /* 0x000fe40002800000 */
[----:B------:R-:W-:Y:S02]  /*2a10*/  @P3 F2FP.BF16.PACK_AB R225, RZ, R225 ;  /* 0x000000e1ffe1323e */ /* 0x000fe400000010ff */
[----:B------:R-:W-:-:S02]  /*2a20*/  @P3 PRMT R166, R166, 0x5410, R235 ;  /* 0x00005410a6a63816 */ /* 0x000fc400000000eb */
[----:B------:R-:W-:Y:S02]  /*2a30*/  @P3 PRMT R165, R165, 0x5410, R232 ;  /* 0x00005410a5a53816 */ /* 0x000fe400000000e8 */
[----:B------:R-:W-:Y:S02]  /*2a40*/  @P3 MOV R235, 0x10 ;  /* 0x0000001000eb3802 */ /* 0x000fe40000000f00 */
[----:B------:R-:W-:Y:S02]  /*2a50*/  @P3 F2FP.BF16.PACK_AB R232, RZ, R231 ;  /* 0x000000e7ffe8323e */ /* 0x000fe400000010ff */
[----:B------:R-:W-:Y:S02]  /*2a60*/  @P3 PRMT R167, R225, 0x7610, R167 ;  /* 0x00007610e1a73816 */ /* 0x000fe400000000a7 */
[----:B------:R-:W-:Y:S02]  /*2a70*/  SEL R168, R171, R160, P4 ;  /* 0x000000a0aba87207 */ /* 0x000fe40002000000 */
[----:B------:R-:W-:-:S02]  /*2a80*/  SEL R169, R170, R161, P4 ;  /* 0x000000a1aaa97207 */ /* 0x000fc40002000000 */
[----:B------:R-:W-:Y:S02]  /*2a90*/  SEL R170, R233, R162, P4 ;  /* 0x000000a2e9aa7207 */ /* 0x000fe40002000000 */
[----:B------:R-:W-:Y:S01]  /*2aa0*/  SEL R171, R230, R163, P4 ;  /* 0x000000a3e6ab7207 */ /* 0x000fe20002000000 */
[----:B------:R-:W-:Y:S01]  /*2ab0*/  @P3 IMAD.WIDE.U32 R230, R226, R235, c[0x0][0x248] ;  /* 0x00009200e2e63625 */ /* 0x000fe200078e00eb */
[----:B------:R-:W-:Y:S02]  /*2ac0*/  @P3 PRMT R167, R167, 0x5410, R232 ;  /* 0x00005410a7a73816 */ /* 0x000fe400000000e8 */
[----:B------:R-:W-:Y:S01]  /*2ad0*/  @!P1 ISETP.NE.U32.AND P5, PT, RZ, c[0x0][0x218], PT ;  /* 0x00008600ff009a0c */ /* 0x000fe20003fa5070 */
[----:B------:R0:W-:Y:S01]  /*2ae0*/  @P2 STG.E.128 [R172.64+0x10], R168 ;  /* 0x000010a8ac002986 */ /* 0x0001e2000c101d04 */
[----:B------:R-:W-:Y:S02]  /*2af0*/  @!P1 ISETP.NE.U32.AND P6, PT, RZ, c[0x0][0x218], PT ;  /* 0x00008600ff009a0c */ /* 0x000fe40003fc5070 */
[----:B------:R-:W-:Y:S01]  /*2b00*/  @!P1 ISETP.NE.AND.EX P5, PT, RZ, c[0x0][0x21c], PT, P5 ;  /* 0x00008700ff009a0c */ /* 0x000fe20003fa5350 */
[----:B------:R0:W-:Y:S01]  /*2b10*/  @P3 STG.E.128 [R230.64], R164 ;  /* 0x000000a4e6003986 */ /* 0x0001e2000c101d04 */
[----:B------:R-:W-:-:S02]  /*2b20*/  @!P1 ISETP.NE.AND.EX P6, PT, RZ, c[0x0][0x21c], PT, P6 ;  /* 0x00008700ff009a0c */ /* 0x000fc40003fc5360 */
        /* <DEDUP_REMOVED lines=10> */
.L_x_5593:
[----:B------:R-:W-:Y:S05]  /*2bd0*/  BSYNC B0 ;  /* 0x0000000000007941 */ /* 0x000fea0003800000 */
.L_x_5592:
        /* <DEDUP_REMOVED lines=8> */
.L_x_5595:
[----:B------:R-:W-:Y:S05]  /*2c60*/  BSYNC B0 ;  /* 0x0000000000007941 */ /* 0x000fea0003800000 */
.L_x_5594:
[----:B------:R-:W-:Y:S01]  /*2c70*/  @!P1 ISETP.NE.U32.AND P6, PT, RZ, c[0x0][0x218], PT ;  /* 0x00008600ff009a0c */ /* 0x000fe20003fc5070 */
[----:B------:R-:W-:Y:S01]  /*2c80*/  BSSY B0, `(.L_x_5596) ;  /* 0x000000f000007945 */ /* 0x000fe20003800000 */
[----:B------:R-:W-:Y:S02]  /*2c90*/  @P2 MOV R225, 0x20 ;  /* 0x0000002000e12802 */ /* 0x000fe40000000f00 */
[----:B------:R-:W-:Y:S02]  /*2ca0*/  @!P1 ISETP.NE.AND.EX P6, PT, RZ, c[0x0][0x21c], PT, P6 ;  /* 0x00008700ff009a0c */ /* 0x000fe40003fc5360 */
[----:B------:R-:W-:Y:S01]  /*2cb0*/  @!P1 ISETP.NE.AND.EX P5, PT, RZ, c[0x0][0x21c], PT, P5 ;  /* 0x00008700ff009a0c */ /* 0x000fe20003fa5350 */
[----:B------:R-:W-:Y:S01]  /*2cc0*/  @P2 IMAD.WIDE.U32 R224, R224, R225, c[0x0][0x258] ;  /* 0x00009600e0e02625 */ /* 0x000fe200078e00e1 */
[----:B0-----:R-:W-:Y:S02]  /*2cd0*/  SEL R168, R233, R156, P4 ;  /* 0x0000009ce9a87207 */ /* 0x001fe40002000000 */
[----:B------:R-:W-:-:S02]  /*2ce0*/  SEL R169, R232, R157, P4 ;  /* 0x0000009de8a97207 */ /* 0x000fc40002000000 */
        /* <DEDUP_REMOVED lines=8> */
.L_x_5597:
[----:B------:R-:W-:Y:S05]  /*2d70*/  BSYNC B0 ;  /* 0x0000000000007941 */ /* 0x000fea0003800000 */
.L_x_5596:
        /* <DEDUP_REMOVED lines=10> */
.L_x_5599:
[----:B------:R-:W-:Y:S05]  /*2e20*/  BSYNC B0 ;  /* 0x0000000000007941 */ /* 0x000fea0003800000 */
.L_x_5598:
        /* <DEDUP_REMOVED lines=22> */
.L_x_5601:
[----:B0-----:R-:W-:Y:S05]  /*2f90*/  BSYNC B0 ;  /* 0x0000000000007941 */ /* 0x001fea0003800000 */
.L_x_5600:
        /* <DEDUP_REMOVED lines=8> */
.L_x_5603:
[----:B------:R-:W-:Y:S05]  /*3020*/  BSYNC B0 ;  /* 0x0000000000007941 */ /* 0x000fea0003800000 */
.L_x_5602:
        /* <DEDUP_REMOVED lines=8> */
.L_x_5605:
[----:B------:R-:W-:Y:S05]  /*30b0*/  BSYNC B0 ;  /* 0x0000000000007941 */ /* 0x000fea0003800000 */
.L_x_5604:
        /* <DEDUP_REMOVED lines=8> */
.L_x_5607:
[----:B------:R-:W-:Y:S05]  /*3140*/  BSYNC B0 ;  /* 0x0000000000007941 */ /* 0x000fea0003800000 */
.L_x_5606:
        /* <DEDUP_REMOVED lines=47> */
.L_x_5609:
[----:B------:R-:W-:Y:S05]  /*3440*/  BSYNC B0 ;  /* 0x0000000000007941 */ /* 0x000fea0003800000 */
.L_x_5608:
        /* <DEDUP_REMOVED lines=15> */
.L_x_5611:
[----:B------:R-:W-:Y:S05]  /*3540*/  BSYNC B0 ;  /* 0x0000000000007941 */ /* 0x000fea0003800000 */
.L_x_5610:
        /* <DEDUP_REMOVED lines=15> */
.L_x_5613:
[----:B------:R-:W-:Y:S05]  /*3640*/  BSYNC B0 ;  /* 0x0000000000007941 */ /* 0x000fea0003800000 */
.L_x_5612:
        /* <DEDUP_REMOVED lines=15> */
.L_x_5615:
[----:B------:R-:W-:Y:S05]  /*3740*/  BSYNC B0 ;  /* 0x0000000000007941 */ /* 0x000fea0003800000 */
.L_x_5614:
        /* <DEDUP_REMOVED lines=15> */
.L_x_5617:
[----:B------:R-:W-:Y:S05]  /*3840*/  BSYNC B0 ;  /* 0x0000000000007941 */ /* 0x000fea0003800000 */
.L_x_5616:
        /* <DEDUP_REMOVED lines=15> */
.L_x_5619:
[----:B------:R-:W-:Y:S05]  /*3940*/  BSYNC B0 ;  /* 0x0000000000007941 */ /* 0x000fea0003800000 */
.L_x_5618:
        /* <DEDUP_REMOVED lines=15> */
.L_x_5621:
[----:B------:R-:W-:Y:S05]  /*3a40*/  BSYNC B0 ;  /* 0x0000000000007941 */ /* 0x000fea0003800000 */
.L_x_5620:
        /* <DEDUP_REMOVED lines=15> */
.L_x_5623:
[----:B------:R-:W-:Y:S05]  /*3b40*/  BSYNC B0 ;  /* 0x0000000000007941 */ /* 0x000fea0003800000 */
.L_x_5622:
[----:B------:R-:W-:Y:S01]  /*3b50*/  @P3 PRMT R164, R173, 0x7610, R164 ;  /* 0x00007610ada43816 */ /* 0x000fe200000000a4 */
[----:B------:R-:W-:Y:S01]  /*3b60*/  BSSY B0, `(.L_x_5624) ;  /* 0x000003e000007945 */ /* 0x000fe20003800000 */
[----:B------:R-:W-:Y:S02]  /*3b70*/  @P3 F2FP.BF16.PACK_AB R169, RZ, R169 ;  /* 0x000000a9ffa9323e */ /* 0x000fe400000010ff */
[----:B------:R-:W-:Y:S02]  /*3b80*/  @P3 F2FP.BF16.PACK_AB R238, RZ, R238 ;  /* 0x000000eeffee323e */ /* 0x000fe400000010ff */
[----:B------:R-:W-:Y:S02]  /*3b90*/  @P3 F2FP.BF16.PACK_AB R239, RZ, R239 ;  /* 0x000000efffef323e */ /* 0x000fe400000010ff */
[----:B------:R-:W-:Y:S02]  /*3ba0*/  @P3 PRMT R164, R164, 0x5410, R168 ;  /* 0x00005410a4a43816 */ /* 0x000fe400000000a8 */
[----:B------:R-:W-:Y:S01]  /*3bb0*/  @P3 PRMT R165, R169, 0x7610, R165 ;  /* 0x00007610a9a53816 */ /* 0x000fe200000000a5 */
[----:B------:R-:W-:Y:S01]  /*3bc0*/  @P3 IMAD.MOV.U32 R169, RZ, RZ, 0x10 ;  /* 0x00000010ffa93424 */ /* 0x000fe200078e00ff */
[----:B------:R-:W-:-:S02]  /*3bd0*/  @P3 PRMT R166, R238, 0x7610, R166 ;  /* 0x00007610eea63816 */ /* 0x000fc400000000a6 */
[----:B------:R-:W-:Y:S02]  /*3be0*/  @P3 IADD3 R168, R226, 0x80, RZ ;  /* 0x00000080e2a83810 */ /* 0x000fe40007ffe0ff */
[----:B------:R-:W-:Y:S02]  /*3bf0*/  @P3 F2FP.BF16.PACK_AB R170, RZ, R170 ;  /* 0x000000aaffaa323e */ /* 0x000fe400000010ff */
[----:B------:R-:W-:Y:S01]  /*3c00*/  @P3 F2FP.BF16.PACK_AB R240, RZ, R240 ;  /* 0x000000f0fff0323e */ /* 0x000fe200000010ff */
[----:B------:R-:W-:Y:S01]  /*3c10*/  @P3 IMAD.WIDE.U32 R168, R168, R169, c[0x0][0x248] ;  /* 0x00009200a8a83625 */ /* 0x000fe200078e00a9 */
[----:B------:R-:W-:Y:S02]  /*3c20*/  @P3 F2FP.BF16.PACK_AB R237, RZ, R237 ;  /* 0x000000edffed323e */ /* 0x000fe400000010ff */
[----:B------:R-:W-:Y:S02]  /*3c30*/  @P3 PRMT R167, R239, 0x7610, R167 ;  /* 0x00007610efa73816 */ /* 0x000fe400000000a7 */
[----:B------:R-:W-:-:S02]  /*3c40*/  @P2 MOV R238, 0x20 ;  /* 0x0000002000ee2802 */ /* 0x000fc40000000f00 */
[----:B------:R-:W-:Y:S01]  /*3c50*/  @P3 PRMT R165, R165, 0x5410, R170 ;  /* 0x00005410a5a53816 */ /* 0x000fe200000000aa */
[----:B------:R-:W-:Y:S01]  /*3c60*/  @P3 FMUL.FTZ R170, R225, c[0x0][0x1ec] ;  /* 0x00007b00e1aa3a20 */ /* 0x000fe20000410000 */
[----:B------:R-:W-:Y:S02]  /*3c70*/  @P3 PRMT R166, R166, 0x5410, R240 ;  /* 0x00005410a6a63816 */ /* 0x000fe400000000f0 */
[----:B------:R-:W-:Y:S01]  /*3c80*/  @P3 PRMT R167, R167, 0x5410, R237 ;  /* 0x00005410a7a73816 */ /* 0x000fe200000000ed */
[----:B------:R-:W-:Y:S01]  /*3c90*/  @P3 FMUL.FTZ R170, R170, c[0x0][0x1e8] ;  /* 0x00007a00aaaa3a20 */ /* 0x000fe20000410000 */
[----:B------:R-:W-:Y:S01]  /*3ca0*/  @P3 F2FP.BF16.PACK_AB R192, RZ, R172 ;  /* 0x000000acffc0323e */ /* 0x000fe200000010ff */
[----:B------:R-:W-:Y:S01]  /*3cb0*/  @P2 IMAD.WIDE.U32 R172, R223, R238, c[0x0][0x258] ;  /* 0x00009600dfac2625 */ /* 0x000fe200078e00ee */
[----:B------:R-:W-:Y:S01]  /*3cc0*/  @P3 F2FP.BF16.PACK_AB R241, RZ, R241 ;  /* 0x000000f1fff1323e */ /* 0x000fe200000010ff */
[----:B------:R0:W-:Y:S01]  /*3cd0*/  @P3 STG.E.128 [R168.64], R164 ;  /* 0x000000a4a8003986 */ /* 0x0001e2000c101d04 */
[----:B------:R-:W-:Y:S01]  /*3ce0*/  @P3 LOP3.LUT P6, RZ, R193, 0xff000000, RZ, 0xc0, !PT ;  /* 0xff000000c1ff3812 */ /* 0x000fe200078cc0ff */
[----:B------:R-:W-:Y:S01]  /*3cf0*/  @P3 FMUL.FTZ R223, R224, c[0x0][0x1ec] ;  /* 0x00007b00e0df3a20 */ /* 0x000fe20000410000 */
[----:B------:R-:W-:-:S02]  /*3d00*/  @P3 FSEL R193, R170, RZ, P5 ;  /* 0x000000ffaac13208 */ /* 0x000fc40002800000 */
[----:B------:R-:W-:Y:S01]  /*3d10*/  @P3 F2FP.BF16.PACK_AB R233, RZ, R233 ;  /* 0x000000e9ffe9323e */ /* 0x000fe200000010ff */
[----:B------:R-:W-:Y:S01]  /*3d20*/  @P3 FMUL.FTZ R223, R223, c[0x0][0x1e8] ;  /* 0x00007a00dfdf3a20 */ /* 0x000fe20000410000 */
[----:B------:R-:W-:Y:S02]  /*3d30*/  @P3 F2FP.BF16.PACK_AB R230, RZ, R230 ;  /* 0x000000e6ffe6323e */ /* 0x000fe400000010ff */
[----:B------:R-:W-:Y:S02]  /*3d40*/  SEL R170, R171, R158, P4 ;  /* 0x0000009eabaa7207 */ /* 0x000fe40002000000 */
[----:B------:R-:W-:Y:S02]  /*3d50*/  SEL R171, R234, R159, P4 ;  /* 0x0000009feaab7207 */ /* 0x000fe40002000000 */
[----:B------:R-:W-:Y:S02]  /*3d60*/  @P3 F2FP.BF16.PACK_AB R232, RZ, R232 ;  /* 0x000000e8ffe8323e */ /* 0x000fe400000010ff */
[----:B------:R-:W-:-:S02]  /*3d70*/  @P3 F2FP.BF16.PACK_AB R229, RZ, R229 ;  /* 0x000000e5ffe5323e */ /* 0x000fc400000010ff */
[----:B------:R-:W-:Y:S02]  /*3d80*/  @P3 LOP3.LUT P5, RZ, R227, 0xff, RZ, 0xc0, !PT ;  /* 0x000000ffe3ff3812 */ /* 0x000fe400078ac0ff */
[----:B0-----:R-:W-:Y:S02]  /*3d90*/  @P3 PRMT R164, R241, 0x7610, R164 ;  /* 0x00007610f1a43816 */ /* 0x001fe400000000a4 */
[----:B------:R-:W-:Y:S02]  /*3da0*/  SEL R168, R235, R156, P4 ;  /* 0x0000009ceba87207 */ /* 0x000fe40002000000 */
[----:B------:R-:W-:Y:S02]  /*3db0*/  @P3 PRMT R164, R164, 0x5410, R192 ;  /* 0x00005410a4a43816 */ /* 0x000fe400000000c0 */
[----:B------:R-:W-:Y:S02]  /*3dc0*/  @P3 FSEL R192, R223, RZ, P6 ;  /* 0x000000ffdfc03208 */ /* 0x000fe40003000000 */
[----:B------:R-:W-:-:S02]  /*3dd0*/  @!P1 ISETP.NE.U32.AND P6, PT, RZ, c[0x0][0x218], PT ;  /* 0x00008600ff009a0c */ /* 0x000fc40003fc5070 */
[----:B------:R-:W-:Y:S02]  /*3de0*/  SEL R169, R236, R157, P4 ;  /* 0x0000009deca97207 */ /* 0x000fe40002000000 */
[----:B------:R-:W-:Y:S02]  /*3df0*/  @P3 PRMT R165, R233, 0x7610, R165 ;  /* 0x00007610e9a53816 */ /* 0x000fe400000000a5 */
[----:B------:R-:W-:Y:S01]  /*3e00*/  @P3 PRMT R166, R230, 0x7610, R166 ;  /* 0x00007610e6a63816 */ /* 0x000fe200000000a6 */
[----:B------:R0:W-:Y:S01]  /*3e10*/  @P2 STG.E.128 [R172.64], R168 ;  /* 0x000000a8ac002986 */ /* 0x0001e2000c101d04 */
[----:B------:R-:W-:Y:S02]  /*3e20*/  @!P1 ISETP.NE.AND.EX P6, PT, RZ, c[0x0][0x21c], PT, P6 ;  /* 0x00008700ff009a0c */ /* 0x000fe40003fc5360 */
[----:B------:R-:W-:Y:S02]  /*3e30*/  @P3 F2FP.BF16.PACK_AB R227, RZ, R193 ;  /* 0x000000c1ffe3323e */ /* 0x000fe400000010ff */
[----:B------:R-:W-:-:S02]  /*3e40*/  @P3 PRMT R165, R165, 0x5410, R232 ;  /* 0x00005410a5a53816 */ /* 0x000fc400000000e8 */
[----:B------:R-:W-:Y:S02]  /*3e50*/  @P3 PRMT R166, R166, 0x5410, R229 ;  /* 0x00005410a6a63816 */ /* 0x000fe400000000e5 */
[----:B------:R-:W-:Y:S02]  /*3e60*/  @P3 MOV R230, 0x10 ;  /* 0x0000001000e63802 */ /* 0x000fe40000000f00 */
[----:B------:R-:W-:Y:S02]  /*3e70*/  @P3 IADD3 R193, R226, 0x100, RZ ;  /* 0x00000100e2c13810 */ /* 0x000fe40007ffe0ff */
[----:B------:R-:W-:Y:S02]  /*3e80*/  @!P1 FSEL R223, R32, RZ, P6 ;  /* 0x000000ff20df9208 */ /* 0x000fe40003000000 */
[----:B0-----:R-:W-:Y:S02]  /*3e90*/  SEL R168, R231, R160, P4 ;  /* 0x000000a0e7a87207 */ /* 0x001fe40002000000 */
[----:B------:R-:W-:-:S02]  /*3ea0*/  SEL R169, R228, R161, P4 ;  /* 0x000000a1e4a97207 */ /* 0x000fc40002000000 */
[----:B------:R-:W-:Y:S02]  /*3eb0*/  SEL R170, R225, R162, P4 ;  /* 0x000000a2e1aa7207 */ /* 0x000fe40002000000 */
        /* <DEDUP_REMOVED lines=8> */
.L_x_5625:
[----:B------:R-:W-:Y:S05]  /*3f40*/  BSYNC B0 ;  /* 0x0000000000007941 */ /* 0x000fea0003800000 */
.L_x_5624:
        /* <DEDUP_REMOVED lines=27> */
.L_x_5627:
[----:B-1----:R-:W-:Y:S05]  /*4100*/  BSYNC B0 ;  /* 0x0000000000007941 */ /* 0x002fea0003800000 */
.L_x_5626:
        /* <DEDUP_REMOVED lines=8> */
.L_x_5629:
[----:B------:R-:W-:Y:S05]  /*4190*/  BSYNC B0 ;  /* 0x0000000000007941 */ /* 0x000fea0003800000 */
.L_x_5628:
        /* <DEDUP_REMOVED lines=15> */
.L_x_5631:
[----:B------:R-:W-:Y:S05]  /*4290*/  BSYNC B0 ;  /* 0x0000000000007941 */ /* 0x000fea0003800000 */
.L_x_5630:
        /* <DEDUP_REMOVED lines=21> */
.L_x_5633:
[----:B------:R-:W-:Y:S05]  /*43f0*/  BSYNC B0 ;  /* 0x0000000000007941 */ /* 0x000fea0003800000 */
.L_x_5632:
        /* <DEDUP_REMOVED lines=8> */
.L_x_5635:
[----:B------:R-:W-:Y:S05]  /*4480*/  BSYNC B0 ;  /* 0x0000000000007941 */ /* 0x000fea0003800000 */
.L_x_5634:
        /* <DEDUP_REMOVED lines=15> */
.L_x_5637:
[----:B------:R-:W-:Y:S05]  /*4580*/  BSYNC B0 ;  /* 0x0000000000007941 */ /* 0x000fea0003800000 */
.L_x_5636:
        /* <DEDUP_REMOVED lines=39> */
.L_x_5639:
[----:B------:R-:W-:Y:S05]  /*4800*/  BSYNC B0 ;  /* 0x0000000000007941 */ /* 0x000fea0003800000 */
.L_x_5638:
        /* <DEDUP_REMOVED lines=8> */
[----:B------:R-:W-:Y:S01]  /*4890*/  SEL R163, R168, R163, P4 ;  /* 0x000000a3a8a37207 */ /* 0x000fe20002000000 */
[----:B------:R-:W-:Y:S01]  /*48a0*/  @P3 IMAD.WIDE.U32 R168, R169, R172, c[0x0][0x248] ;  /* 0x00009200a9a83625 */ /* 0x000fe200078e00ac */
[----:B------:R-:W-:Y:S01]  /*48b0*/  @P3 F2FP.BF16.PACK_AB R0, RZ, R0 ;  /* 0x00000000ff00323e */ /* 0x000fe200000010ff */
[----:B------:R0:W-:Y:S01]  /*48c0*/  @P2 STG.E.128 [R170.64], R156 ;  /* 0x0000009caa002986 */ /* 0x0001e2000c101d04 */
[----:B------:R-:W-:-:S02]  /*48d0*/  LOP3.LUT P1, RZ, R2, 0xff, RZ, 0xc0, !PT ;  /* 0x000000ff02ff7812 */ /* 0x000fc4000782c0ff */
[----:B------:R-:W-:Y:S01]  /*48e0*/  @P3 PRMT R167, R167, 0x5410, R0 ;  /* 0x00005410a7a73816 */ /* 0x000fe20000000000 */
[----:B------:R0:W-:Y:S01]  /*48f0*/  @P2 STG.E.128 [R170.64+0x10], R160 ;  /* 0x000010a0aa002986 */ /* 0x0001e2000c101d04 */
[----:B------:R-:W-:-:S03]  /*4900*/  SEL R2, RZ, 0x1, P1 ;  /* 0x00000001ff027807 */ /* 0x000fc60000800000 */
[----:B------:R0:W-:Y:S02]  /*4910*/  @P3 STG.E.128 [R168.64], R164 ;  /* 0x000000a4a8003986 */ /* 0x0001e4000c101d04 */
[----:B0-----:R-:W-:Y:S01]  /*4920*/  @P0 CALL.REL.NOINC `(.L_x_5570) ;  /* 0x0000001000000944 */ /* 0x001fe20003c00000 */
[----:B------:R-:W-:Y:S05]  /*4930*/  BRA `(.L_x_5640) ;  /* 0xffffbc2000007947 */ /* 0x000fea000383ffff */
.L_x_5570:
[----:B------:R-:W0:Y:S01]  /*4940*/  S2UR UR6, SR_CTAID.X ;  /* 0x00000000000679c3 */ /* 0x000e220000002500 */
[----:B------:R-:W-:Y:S01]  /*4950*/  IMAD.MOV.U32 R7, RZ, RZ, 0x20 ;  /* 0x00000020ff077424 */ /* 0x000fe200078e00ff */
        /* <DEDUP_REMOVED lines=23> */
.L_x_5574:
[----:B------:R-:W-:Y:S01]  /*4ad0*/  HFMA2.MMA R233, -RZ, RZ, 0, 9.5367431640625e-07 ;  /* 0x00000010ffe97435 */ /* 0x000fe200000001ff */
[----:B------:R-:W-:-:S02]  /*4ae0*/  MOV R174, R172 ;  /* 0x000000ac00ae7202 */ /* 0x000fc40000000f00 */
[----:B------:R-:W-:Y:S02]  /*4af0*/  MOV R234, 0x1f ;  /* 0x0000001f00ea7802 */ /* 0x000fe40000000f00 */
[----:B------:R-:W-:Y:S02]  /*4b00*/  MOV R235, 0xffffffff ;  /* 0xffffffff00eb7802 */ /* 0x000fe40000000f00 */
[----:B------:R-:W-:Y:S02]  /*4b10*/  MOV R168, 0x4b30 ;  /* 0x00004b3000a87802 */ /* 0x000fe40000000f00 */
[----:B------:R-:W-:Y:S05]  /*4b20*/  CALL.REL.NOINC `($__internal_93_$__cuda_sm70_shflsync_down_p) ;  /* 0x0000045000007944 */ /* 0x000fea0003c00000 */
[----:B-1----:R-:W-:Y:S01]  /*4b30*/  IMAD.MOV.U32 R171, RZ, RZ, R234 ;  /* 0x000000ffffab7224 */ /* 0x002fe200078e00ea */
[----:B0-----:R-:W-:Y:S05]  /*4b40*/  BRA `(.L_x_5641) ;  /* 0xffffd27000007947 */ /* 0x001fea000383ffff */
.L_x_5575:
[----:B------:R-:W-:Y:S01]  /*4b50*/  HFMA2.MMA R233, -RZ, RZ, 0, 9.5367431640625e-07 ;  /* 0x00000010ffe97435 */ /* 0x000fe200000001ff */
[----:B------:R-:W-:Y:S02]  /*4b60*/  MOV R174, R173 ;  /* 0x000000ad00ae7202 */ /* 0x000fe40000000f00 */
[----:B------:R-:W-:Y:S02]  /*4b70*/  MOV R234, 0x1f ;  /* 0x0000001f00ea7802 */ /* 0x000fe40000000f00 */
[----:B------:R-:W-:-:S02]  /*4b80*/  MOV R235, 0xffffffff ;  /* 0xffffffff00eb7802 */ /* 0x000fc40000000f00 */
[----:B------:R-:W-:Y:S02]  /*4b90*/  MOV R168, 0x4bb0 ;  /* 0x00004bb000a87802 */ /* 0x000fe40000000f00 */
[----:B01----:R-:W-:Y:S05]  /*4ba0*/  CALL.REL.NOINC `($__internal_93_$__cuda_sm70_shflsync_down_p) ;  /* 0x000003d000007944 */ /* 0x003fea0003c00000 */
[----:B------:R-:W-:Y:S01]  /*4bb0*/  FADD.FTZ R172, R171, R172 ;  /* 0x000000acabac7221 */ /* 0x000fe20000010000 */
[----:B0-----:R-:W-:Y:S01]  /*4bc0*/  HFMA2.MMA R233, -RZ, RZ, 0, 4.76837158203125e-07 ;  /* 0x00000008ffe97435 */ /* 0x001fe200000001ff */
[----:B-1----:R-:W-:Y:S01]  /*4bd0*/  FADD.FTZ R173, R173, R234 ;  /* 0x000000eaadad7221 */ /* 0x002fe20000010000 */
[----:B------:R-:W-:Y:S01]  /*4be0*/  MOV R235, 0xffffffff ;  /* 0xffffffff00eb7802 */ /* 0x000fe20000000f00 */
[----:B------:R-:W-:Y:S01]  /*4bf0*/  IMAD.MOV.U32 R234, RZ, RZ, 0x1f ;  /* 0x0000001fffea7424 */ /* 0x000fe200078e00ff */
[----:B------:R-:W-:Y:S02]  /*4c00*/  MOV R174, R172 ;  /* 0x000000ac00ae7202 */ /* 0x000fe40000000f00 */
[----:B------:R-:W-:Y:S02]  /*4c10*/  MOV R168, 0x4c30 ;  /* 0x00004c3000a87802 */ /* 0x000fe40000000f00 */
[----:B------:R-:W-:Y:S05]  /*4c20*/  CALL.REL.NOINC `($__internal_93_$__cuda_sm70_shflsync_down_p) ;  /* 0x0000035000007944 */ /* 0x000fea0003c00000 */
[----:B0-----:R-:W-:Y:S01]  /*4c30*/  HFMA2.MMA R233, -RZ, RZ, 0, 4.76837158203125e-07 ;  /* 0x00000008ffe97435 */ /* 0x001fe200000001ff */
[----:B-1----:R-:W-:Y:S01]  /*4c40*/  MOV R171, R234 ;  /* 0x000000ea00ab7202 */ /* 0x002fe20000000f00 */
[----:B------:R-:W-:Y:S01]  /*4c50*/  IMAD.MOV.U32 R234, RZ, RZ, 0x1f ;  /* 0x0000001fffea7424 */ /* 0x000fe200078e00ff */
[----:B------:R-:W-:-:S02]  /*4c60*/  MOV R174, R173 ;  /* 0x000000ad00ae7202 */ /* 0x000fc40000000f00 */
[----:B------:R-:W-:Y:S02]  /*4c70*/  MOV R235, 0xffffffff ;  /* 0xffffffff00eb7802 */ /* 0x000fe40000000f00 */
[----:B------:R-:W-:Y:S02]  /*4c80*/  MOV R168, 0x4ca0 ;  /* 0x00004ca000a87802 */ /* 0x000fe40000000f00 */
[----:B------:R-:W-:Y:S05]  /*4c90*/  CALL.REL.NOINC `($__internal_93_$__cuda_sm70_shflsync_down_p) ;  /* 0x000002e000007944 */ /* 0x000fea0003c00000 */
[----:B------:R-:W-:Y:S01]  /*4ca0*/  FADD.FTZ R172, R171, R172 ;  /* 0x000000acabac7221 */ /* 0x000fe20000010000 */
[----:B0-----:R-:W-:Y:S01]  /*4cb0*/  HFMA2.MMA R233, -RZ, RZ, 0, 2.384185791015625e-07 ;  /* 0x00000004ffe97435 */ /* 0x001fe200000001ff */
[----:B-1----:R-:W-:Y:S01]  /*4cc0*/  FADD.FTZ R173, R173, R234 ;  /* 0x000000eaadad7221 */ /* 0x002fe20000010000 */
[----:B------:R-:W-:Y:S02]  /*4cd0*/  MOV R234, 0x1f ;  /* 0x0000001f00ea7802 */ /* 0x000fe40000000f00 */
[----:B------:R-:W-:Y:S02]  /*4ce0*/  MOV R235, 0xffffffff ;  /* 0xffffffff00eb7802 */ /* 0x000fe40000000f00 */
[----:B------:R-:W-:Y:S02]  /*4cf0*/  MOV R174, R172 ;  /* 0x000000ac00ae7202 */ /* 0x000fe40000000f00 */
[----:B------:R-:W-:-:S02]  /*4d00*/  MOV R168, 0x4d20 ;  /* 0x00004d2000a87802 */ /* 0x000fc40000000f00 */
[----:B------:R-:W-:Y:S05]  /*4d10*/  CALL.REL.NOINC `($__internal_93_$__cuda_sm70_shflsync_down_p) ;  /* 0x0000026000007944 */ /* 0x000fea0003c00000 */
[----:B0-----:R-:W-:Y:S01]  /*4d20*/  HFMA2.MMA R233, -RZ, RZ, 0, 2.384185791015625e-07 ;  /* 0x00000004ffe97435 */ /* 0x001fe200000001ff */
[----:B-1----:R-:W-:Y:S01]  /*4d30*/  IMAD.MOV.U32 R171, RZ, RZ, R234 ;  /* 0x000000ffffab7224 */ /* 0x002fe200078e00ea */
[----:B------:R-:W-:-:S02]  /*4d40*/  MOV R174, R173 ;  /* 0x000000ad00ae7202 */ /* 0x000fc40000000f00 */
[----:B------:R-:W-:Y:S02]  /*4d50*/  MOV R234, 0x1f ;  /* 0x0000001f00ea7802 */ /* 0x000fe40000000f00 */
[----:B------:R-:W-:Y:S02]  /*4d60*/  MOV R235, 0xffffffff ;  /* 0xffffffff00eb7802 */ /* 0x000fe40000000f00 */
[----:B------:R-:W-:Y:S02]  /*4d70*/  MOV R168, 0x4d90 ;  /* 0x00004d9000a87802 */ /* 0x000fe40000000f00 */
[----:B------:R-:W-:Y:S05]  /*4d80*/  CALL.REL.NOINC `($__internal_93_$__cuda_sm70_shflsync_down_p) ;  /* 0x000001f000007944 */ /* 0x000fea0003c00000 */
[----:B------:R-:W-:Y:S01]  /*4d90*/  FADD.FTZ R172, R171, R172 ;  /* 0x000000acabac7221 */ /* 0x000fe20000010000 */
[----:B0-----:R-:W-:Y:S01]  /*4da0*/  HFMA2.MMA R233, -RZ, RZ, 0, 1.1920928955078125e-07 ;  /* 0x00000002ffe97435 */ /* 0x001fe200000001ff */
[----:B-1----:R-:W-:Y:S01]  /*4db0*/  FADD.FTZ R175, R173, R234 ;  /* 0x000000eaadaf7221 */ /* 0x002fe20000010000 */
[----:B------:R-:W-:Y:S01]  /*4dc0*/  MOV R235, 0xffffffff ;  /* 0xffffffff00eb7802 */ /* 0x000fe20000000f00 */
[----:B------:R-:W-:Y:S01]  /*4dd0*/  IMAD.MOV.U32 R234, RZ, RZ, 0x1f ;  /* 0x0000001fffea7424 */ /* 0x000fe200078e00ff */
[----:B------:R-:W-:Y:S02]  /*4de0*/  MOV R174, R172 ;  /* 0x000000ac00ae7202 */ /* 0x000fe40000000f00 */
[----:B------:R-:W-:-:S02]  /*4df0*/  MOV R168, 0x4e10 ;  /* 0x00004e1000a87802 */ /* 0x000fc40000000f00 */
[----:B------:R-:W-:Y:S05]  /*4e00*/  CALL.REL.NOINC `($__internal_93_$__cuda_sm70_shflsync_down_p) ;  /* 0x0000017000007944 */ /* 0x000fea0003c00000 */
[----:B0-----:R-:W-:Y:S01]  /*4e10*/  HFMA2.MMA R233, -RZ, RZ, 0, 1.1920928955078125e-07 ;  /* 0x00000002ffe97435 */ /* 0x001fe200000001ff */
[----:B-1----:R-:W-:Y:S01]  /*4e20*/  MOV R171, R234 ;  /* 0x000000ea00ab7202 */ /* 0x002fe20000000f00 */
[----:B------:R-:W-:Y:S01]  /*4e30*/  IMAD.MOV.U32 R234, RZ, RZ, 0x1f ;  /* 0x0000001fffea7424 */ /* 0x000fe200078e00ff */
[----:B------:R-:W-:-:S02]  /*4e40*/  MOV R174, R175 ;  /* 0x000000af00ae7202 */ /* 0x000fc40000000f00 */
[----:B------:R-:W-:Y:S02]  /*4e50*/  MOV R235, 0xffffffff ;  /* 0xffffffff00eb7802 */ /* 0x000fe40000000f00 */
[----:B------:R-:W-:Y:S02]  /*4e60*/  MOV R168, 0x4e80 ;  /* 0x00004e8000a87802 */ /* 0x000fe40000000f00 */
[----:B------:R-:W-:Y:S05]  /*4e70*/  CALL.REL.NOINC `($__internal_93_$__cuda_sm70_shflsync_down_p) ;  /* 0x0000010000007944 */ /* 0x000fea0003c00000 */
[----:B------:R-:W-:Y:S01]  /*4e80*/  FADD.FTZ R173, R171, R172 ;  /* 0x000000acabad7221 */ /* 0x000fe20000010000 */
[----:B0-----:R-:W-:Y:S01]  /*4e90*/  HFMA2.MMA R233, -RZ, RZ, 0, 5.9604644775390625e-08 ;  /* 0x00000001ffe97435 */ /* 0x001fe200000001ff */
[----:B-1----:R-:W-:Y:S01]  /*4ea0*/  FADD.FTZ R175, R175, R234 ;  /* 0x000000eaafaf7221 */ /* 0x002fe20000010000 */
[----:B------:R-:W-:Y:S02]  /*4eb0*/  MOV R234, 0x1f ;  /* 0x0000001f00ea7802 */ /* 0x000fe40000000f00 */
[----:B------:R-:W-:Y:S02]  /*4ec0*/  MOV R235, 0xffffffff ;  /* 0xffffffff00eb7802 */ /* 0x000fe40000000f00 */
[----:B------:R-:W-:Y:S02]  /*4ed0*/  MOV R174, R173 ;  /* 0x000000ad00ae7202 */ /* 0x000fe40000000f00 */
[----:B------:R-:W-:-:S02]  /*4ee0*/  MOV R168, 0x4f00 ;  /* 0x00004f0000a87802 */ /* 0x000fc40000000f00 */
[----:B------:R-:W-:Y:S05]  /*4ef0*/  CALL.REL.NOINC `($__internal_93_$__cuda_sm70_shflsync_down_p) ;  /* 0x0000008000007944 */ /* 0x000fea0003c00000 */
[----:B0-----:R-:W-:Y:S01]  /*4f00*/  HFMA2.MMA R233, -RZ, RZ, 0, 5.9604644775390625e-08 ;  /* 0x00000001ffe97435 */ /* 0x001fe200000001ff */
[----:B-1----:R-:W-:Y:S01]  /*4f10*/  IMAD.MOV.U32 R232, RZ, RZ, R234 ;  /* 0x000000ffffe87224 */ /* 0x002fe200078e00ea */
[----:B------:R-:W-:-:S02]  /*4f20*/  MOV R174, R175 ;  /* 0x000000af00ae7202 */ /* 0x000fc40000000f00 */
[----:B------:R-:W-:Y:S02]  /*4f30*/  MOV R234, 0x1f ;  /* 0x0000001f00ea7802 */ /* 0x000fe40000000f00 */
[----:B------:R-:W-:Y:S02]  /*4f40*/  MOV R235, 0xffffffff ;  /* 0xffffffff00eb7802 */ /* 0x000fe40000000f00 */
[----:B------:R-:W-:Y:S02]  /*4f50*/  MOV R168, 0x4f70 ;  /* 0x00004f7000a87802 */ /* 0x000fe40000000f00 */
[----:B------:R-:W-:Y:S05]  /*4f60*/  CALL.REL.NOINC `($__internal_93_$__cuda_sm70_shflsync_down_p) ;  /* 0x0000001000007944 */ /* 0x000fea0003c00000 */
[----:B01----:R-:W-:Y:S05]  /*4f70*/  BRA `(.L_x_5642) ;  /* 0xffffcf6000007947 */ /* 0x003fea000383ffff */
        .weak           $__internal_93_$__cuda_sm70_shflsync_down_p
        .type           $__internal_93_$__cuda_sm70_shflsync_down_p,@function
        .size           $__internal_93_$__cuda_sm70_shflsync_down_p,(.L_x_11827 - $__internal_93_$__cuda_sm70_shflsync_down_p)
$__internal_93_$__cuda_sm70_shflsync_down_p:
[----:B------:R-:W-:Y:S01]  /*4f80*/  HFMA2.MMA R169, -RZ, RZ, 0, 0 ;  /* 0x00000000ffa97435 */ /* 0x000fe200000001ff */
[----:B------:R-:W-:Y:S04]  /*4f90*/  WARPSYNC R235 ;  /* 0x000000eb00007348 */ /* 0x000fe80003800000 */
[----:B------:R0:W1:Y:S01]  /*4fa0*/  SHFL.DOWN PT, R234, R174, R233, R234 ;  /* 0x080000e9aeea7389 */ /* 0x00006200000e00ea */
[----:B------:R-:W-:Y:S05]  /*4fb0*/  RET.REL.NODEC R168 `(_ZN10layer_norm13ln_bwd_kernelINS_13Kernel_traitsIf13__nv_bfloat16fS2_fjLj4096ELj1ELj1ELj4ELj16ENS_18Kernel_traits_baseILj4096EfS2_fS2_fjLj128EEEEELb1ELb0ELb1ELb1EEEvNS_9BwdParamsE) ;  /* 0xffffb040a8007950 */ /* 0x000fea0003c3ffff */
.L_x_5643:
        /* <DEDUP_REMOVED lines=12> */
.L_x_11827:


//--------------------- .text._ZN10layer_norm13ln_bwd_kernelINS_13Kernel_traitsIf13__nv_bfloat16fS2_fjLj4096ELj1ELj1ELj4ELj16ENS_18Kernel_traits_baseILj4096EfS2_fS2_fjLj128EEEEELb1ELb1ELb0ELb0EEEvNS_9BwdParamsE --------------------------
	.section	.text._ZN10layer_norm13ln_bwd_kernelINS_13Kernel_traitsIf13__nv_bfloat16fS2_fjLj4096ELj1ELj1ELj4ELj16ENS_18Kernel_traits_baseILj4096EfS2_fS2_fjLj128EEEEELb1ELb1ELb0ELb0EEEvNS_9BwdParamsE,"ax",@progbits
	.sectioninfo	@"SHI_REGISTERS=255"
	.align	128
        .global         _ZN10layer_norm13ln_bwd_kernelINS_13Kernel_traitsIf13__nv_bfloat16fS2_fjLj4096ELj1ELj1ELj4ELj16ENS_18Kernel_traits_baseILj4096EfS2_fS2_fjLj128EEEEELb1ELb1ELb0ELb0EEEvNS_9BwdParamsE
        .type           _ZN10layer_norm13ln_bwd_kernelINS_13Kernel_traitsIf13__nv_bfloat16fS2_fjLj4096ELj1ELj1ELj4ELj16ENS_18Kernel_traits_baseILj4096EfS2_fS2_fjLj128EEEEELb1ELb1ELb0ELb0EEEvNS_9BwdParamsE,@function
        .size           _ZN10layer_norm13ln_bwd_kernelINS_13Kernel_traitsIf13__nv_bfloat16fS2_fjLj4096ELj1ELj1ELj4ELj16ENS_18Kernel_traits_baseILj4096EfS2_fS2_fjLj128EEEEELb1ELb1ELb0ELb0EEEvNS_9BwdParamsE,(.L_x_11828 - _ZN10layer_norm13ln_bwd_kernelINS_13Kernel_traitsIf13__nv_bfloat16fS2_fjLj4096ELj1ELj1ELj4ELj16ENS_18Kernel_traits_baseILj4096EfS2_fS2_fjLj128EEEEELb1ELb1ELb0ELb0EEEvNS_9BwdParamsE)
        .other          _ZN10layer_norm13ln_bwd_kernelINS_13Kernel_traitsIf13__nv_bfloat16fS2_fjLj4096ELj1ELj1ELj4ELj16ENS_18Kernel_traits_baseILj4096EfS2_fS2_fjLj128EEEEELb1ELb1ELb0ELb0EEEvNS_9BwdParamsE,@"STO_CUDA_ENTRY STV_DEFAULT"
_ZN10layer_norm13ln_bwd_kernelINS_13Kernel_traitsIf13__nv_bfloat16fS2_fjLj4096ELj1ELj1ELj4ELj16ENS_18Kernel_traits_baseILj4096EfS2_fS2_fjLj128EEEEELb1ELb1ELb0ELb0EEEvNS_9BwdParamsE:
.text._ZN10layer_norm13ln_bwd_kernelINS_13Kernel_traitsIf13__nv_bfloat16fS2_fjLj4096ELj1ELj1ELj4ELj16ENS_18Kernel_traits_baseILj4096EfS2_fS2_fjLj128EEEEELb1ELb1ELb0ELb0EEEvNS_9BwdParamsE:
        /* <DEDUP_REMOVED lines=20> */
[----:B------:R-:W-:Y:S02]  /*0140*/  LOP3.LUT R0, R16, 0x7f, RZ, 0xc0, !PT ;  /* 0x0000007f10007812 */ /* 0x000fe400078ec0ff */
[C---:B------:R-:W-:Y:S01]  /*0150*/  ISETP.GE.U32.AND P1, PT, R2.reuse, 0x100, PT ;  /* 0x000001000200780c */ /* 0x040fe20003f26070 */
[----:B------:R0:W4:Y:S01]  /*0160*/  LDL.64 R68, [R1+0x68] ;  /* 0x0000680001447983 */ /* 0x0001220000100a00 */
[C---:B------:R-:W-:Y:S02]  /*0170*/  ISETP.GE.U32.AND P2, PT, R2.reuse, 0x180, PT ;  /* 0x000001800200780c */ /* 0x040fe40003f46070 */
[----:B------:R-:W-:Y:S01]  /*0180*/  ISETP.GE.U32.AND P3, PT, R2, 0x200, PT ;  /* 0x000002000200780c */ /* 0x000fe20003f66070 */
[----:B------:R0:W4:Y:S02]  /*0190*/  LDL.64 R70, [R1+0x70] ;  /* 0x0000700001467983 */ /* 0x0001240000100a00 */
[----:B------:R-:W-:-:S02]  /*01a0*/  @P0 MOV R5, 0x20 ;  /* 0x0000002000050802 */ /* 0x000fc40000000f00 */
[----:B------:R0:W4:Y:S03]  /*01b0*/  LDL.64 R64, [R1+0x38] ;  /* 0x0000380001407983 */ /* 0x0001260000100a00 */
[CC--:B------:R-:W-:Y:S01]  /*01c0*/  @P0 IMAD.WIDE.U32 R2, R0.reuse, R5.reuse, c[0x0][0x1b0] ;  /* 0x00006c0000020625 */ /* 0x0c0fe200078e0005 */
[----:B------:R0:W4:Y:S04]  /*01d0*/  LDL.64 R66, [R1+0x40] ;  /* 0x0000400001427983 */ /* 0x0001280000100a00 */
[----:B------:R0:W4:Y:S04]  /*01e0*/  LDL.64 R28, [R1+0x48] ;  /* 0x00004800011c7983 */ /* 0x0001280000100a00 */
[----:B------:R0:W4:Y:S04]  /*01f0*/  LDL.64 R30, [R1+0x50] ;  /* 0x00005000011e7983 */ /* 0x0001280000100a00 */
[----:B------:R0:W4:Y:S04]  /*0200*/  LDL.64 R24, [R1+0x18] ;  /* 0x0000180001187983 */ /* 0x0001280000100a00 */
[----:B------:R0:W4:Y:S04]  /*0210*/  LDL.64 R26, [R1+0x20] ;  /* 0x00002000011a7983 */ /* 0x0001280000100a00 */
[----:B------:R0:W4:Y:S04]  /*0220*/  LDL.64 R20, [R1+0x8] ;  /* 0x0000080001147983 */ /* 0x0001280000100a00 */
[----:B------:R0:W4:Y:S04]  /*0230*/  LDL.64 R22, [R1+0x10] ;  /* 0x0000100001167983 */ /* 0x0001280000100a00 */
[----:B--2---:R-:W2:Y:S01]  /*0240*/  @P0 LDG.E.128 R12, [R2.64+0x10] ;  /* 0x00001004020c0981 */ /* 0x004ea2000c1e1d00 */
[----:B------:R-:W-:Y:S01]  /*0250*/  @P0 IMAD.WIDE.U32 R4, R0, R5, c[0x0][0x1c8] ;  /* 0x0000720000040625 */ /* 0x000fe200078e0005 */
[----:B------:R-:W-:-:S02]  /*0260*/  @P1 MOV R11, 0x20 ;  /* 0x00000020000b1802 */ /* 0x000fc40000000f00 */
[----:B------:R-:W-:-:S05]  /*0270*/  @P0 LOP3.LUT R0, R0, 0x80, RZ, 0xfc, !PT ;  /* 0x0000008000000812 */ /* 0x000fca00078efcff */
[----:B------:R-:W-:-:S04]  /*0280*/  @P1 IMAD.WIDE.U32 R8, R0, R11, c[0x0][0x1b0] ;  /* 0x00006c0000081625 */ /* 0x000fc800078e000b */
[C---:B------:R-:W-:Y:S01]  /*0290*/  @P1 IMAD.WIDE.U32 R10, R0.reuse, R11, c[0x0][0x1c8] ;  /* 0x00007200000a1625 */ /* 0x040fe200078e000b */
[----:B------:R-:W-:-:S04]  /*02a0*/  @P1 IADD3 R0, R0, 0x80, RZ ;  /* 0x0000008000001810 */ /* 0x000fc80007ffe0ff */
[----:B---3--:R-:W3:Y:S04]  /*02b0*/  @P1 LDG.E.128 R56, [R10.64] ;  /* 0x000000040a381981 */ /* 0x008ee8000c1e1d00 */
[----:B----4-:R-:W4:Y:S04]  /*02c0*/  @P0 LDG.E.128 R76, [R2.64] ;  /* 0x00000004024c0981 */ /* 0x010f28000c1e1d00 */
[----:B------:R-:W3:Y:S04]  /*02d0*/  @P1 LDG.E.128 R60, [R8.64+0x10] ;  /* 0x00001004083c1981 */ /* 0x000ee8000c1e1d00 */
[----:B------:R-:W3:Y:S04]  /*02e0*/  @P0 LDG.E.128 R72, [R4.64] ;  /* 0x0000000404480981 */ /* 0x000ee8000c1e1d00 */
[----:B------:R-:W4:Y:S04]  /*02f0*/  @P0 LDG.E.128 R68, [R4.64+0x10] ;  /* 0x0000100404440981 */ /* 0x000f28000c1e1d00 */
[----:B------:R-:W4:Y:S04]  /*0300*/  @P1 LDG.E.128 R64, [R8.64] ;  /* 0x0000000408401981 */ /* 0x000f28000c1e1d00 */
[----:B------:R-:W4:Y:S04]  /*0310*/  @P1 LDG.E.128 R28, [R10.64+0x10] ;  /* 0x000010040a1c1981 */ /* 0x000f28000c1e1d00 */
[----:B--2---:R-:W-:Y:S04]  /*0320*/  @P0 STL.64 [R1+0x88], R12 ;  /* 0x0000880c01000387 */ /* 0x004fe80000100a00 */
[----:B------:R1:W-:Y:S02]  /*0330*/  @P0 STL.64 [R1+0x90], R14 ;  /* 0x0000900e01000387 */ /* 0x0003e40000100a00 */
[----:B-1----:R-:W-:-:S05]  /*0340*/  @P2 MOV R15, 0x20 ;  /* 0x00000020000f2802 */ /* 0x002fca0000000f00 */
[----:B------:R-:W-:-:S04]  /*0350*/  @P2 IMAD.WIDE.U32 R12, R0, R15, c[0x0][0x1b0] ;  /* 0x00006c00000c2625 */ /* 0x000fc800078e000f */
[----:B------:R-:W-:Y:S01]  /*0360*/  @P2 IMAD.WIDE.U32 R14, R0, R15, c[0x0][0x1c8] ;  /* 0x00007200000e2625 */ /* 0x000fe200078e000f */
[----:B------:R0:W5:Y:S04]  /*0370*/  @P2 LDG.E.128 R32, [R12.64] ;  /* 0x000000040c202981 */ /* 0x000168000c1e1d00 */
[----:B------:R-:W2:Y:S04]  /*0380*/  @P2 LDG.E.128 R24, [R14.64] ;  /* 0x000000040e182981 */ /* 0x000ea8000c1e1d00 */
[----:B------:R-:W2:Y:S04]  /*0390*/  @P2 LDG.E.128 R20, [R14.64+0x10] ;  /* 0x000010040e142981 */ /* 0x000ea8000c1e1d00 */
[----:B------:R0:W5:Y:S01]  /*03a0*/  @P2 LDG.E.128 R36, [R12.64+0x10] ;  /* 0x000010040c242981 */ /* 0x000162000c1e1d00 */
[----:B------:R-:W1:Y:S03]  /*03b0*/  S2UR UR6, SR_CTAID.X ;  /* 0x00000000000679c3 */ /* 0x000e660000002500 */
[----:B---3--:R3:W-:Y:S04]  /*03c0*/  @P1 STL.64 [R1+0x58], R56 ;  /* 0x0000583801001387 */ /* 0x0087e80000100a00 */
[----:B------:R0:W-:Y:S04]  /*03d0*/  @P1 STL.64 [R1+0x60], R58 ;  /* 0x0000603a01001387 */ /* 0x0001e80000100a00 */
[----:B----4-:R-:W-:Y:S04]  /*03e0*/  @P0 STL.64 [R1+0x98], R76 ;  /* 0x0000984c01000387 */ /* 0x010fe80000100a00 */
[----:B------:R-:W-:Y:S01]  /*03f0*/  @P0 STL.64 [R1+0xa0], R78 ;  /* 0x0000a04e01000387 */ /* 0x000fe20000100a00 */
[----:B------:R-:W-:-:S03]  /*0400*/  @P3 MOV R17, 0x20 ;  /* 0x0000002000113802 */ /* 0x000fc60000000f00 */
[----:B------:R4:W-:Y:S01]  /*0410*/  @P1 STL.64 [R1+0x28], R60 ;  /* 0x0000283c01001387 */ /* 0x0009e20000100a00 */
[----:B------:R-:W-:-:S03]  /*0420*/  @P2 IADD3 R0, R0, 0x80, RZ ;  /* 0x0000008000002810 */ /* 0x000fc60007ffe0ff */
        /* <DEDUP_REMOVED lines=8> */
[----:B------:R0:W-:Y:S01]  /*04b0*/  @P1 STL.64 [R1+0x48], R28 ;  /* 0x0000481c01001387 */ /* 0x0001e20000100a00 */
[----:B------:R-:W-:-:S03]  /*04c0*/  @P3 IMAD.WIDE.U32 R6, R0, R17, c[0x0][0x1c8] ;  /* 0x0000720000063625 */ /* 0x000fc600078e0011 */
[----:B------:R0:W-:Y:S04]  /*04d0*/  @P1 STL.64 [R1+0x50], R30 ;  /* 0x0000501e01001387 */ /* 0x0001e80000100a00 */
[----:B------:R1:W5:Y:S04]  /*04e0*/  @P3 LDG.E.128 R48, [R2.64] ;  /* 0x0000000402303981 */ /* 0x000368000c1e1d00 */
[----:B------:R1:W5:Y:S04]  /*04f0*/  @P3 LDG.E.128 R52, [R2.64+0x10] ;  /* 0x0000100402343981 */ /* 0x000368000c1e1d00 */
[----:B------:R0:W5:Y:S04]  /*0500*/  @P3 LDG.E.128 R40, [R6.64] ;  /* 0x0000000406283981 */ /* 0x000168000c1e1d00 */
[----:B------:R2:W5:Y:S01]  /*0510*/  @P3 LDG.E.128 R44, [R6.64+0x10] ;  /* 0x00001004062c3981 */ /* 0x000562000c1e1d00 */
[----:B-1----:R-:W-:-:S04]  /*0520*/  LEA.HI R2, R16, UR6, RZ, 0x19 ;  /* 0x0000000610027c11 */ /* 0x002fc8000f8fc8ff */
        /* <DEDUP_REMOVED lines=50> */
[----:B------:R0:W-:Y:S04]  /*0850*/  @P2 STL.64 [R1+0x20], R26 ;  /* 0x0000201a01002387 */ /* 0x0001e80000100a00 */
[----:B------:R0:W-:Y:S04]  /*0860*/  @P2 STL.64 [R1+0x8], R20 ;  /* 0x0000081401002387 */ /* 0x0001e80000100a00 */
[----:B------:R0:W-:Y:S01]  /*0870*/  @P2 STL.64 [R1+0x10], R22 ;  /* 0x0000101601002387 */ /* 0x0001e20000100a00 */
[----:B------:R-:W-:Y:S05]  /*0880*/  @P3 BRA `(.L_x_5644) ;  /* 0x000040a000003947 */ /* 0x000fea0003800000 */
[----:B------:R-:W-:Y:S01]  /*0890*/  HFMA2.MMA R0, -RZ, RZ, 0, 5.9604644775390625e-08 ;  /* 0x00000001ff007435 */ /* 0x000fe200000001ff */
[----:B------:R-:W-:-:S06]  /*08a0*/  MOV R57, RZ ;  /* 0x000000ff00397202 */ /* 0x000fcc0000000f00 */
[----:B------:R1:W-:Y:S04]  /*08b0*/  STL.S16 [R1], R0 ;  /* 0x0000000001007387 */ /* 0x0003e80000100600 */
.L_x_5663:
[----:B------:R-:W-:Y:S02]  /*08c0*/  ISETP.NE.U32.AND P3, PT, RZ, c[0x0][0x1c0], PT ;  /* 0x00007000ff007a0c */ /* 0x000fe40003f65070 */
[----:B-1----:R-:W-:Y:S02]  /*08d0*/  SHF.R.S32.HI R0, RZ, 0x1f, R2 ;  /* 0x0000001fff007819 */ /* 0x002fe40000011402 */
        /* <DEDUP_REMOVED lines=9> */
[----:B------:R-:W-:Y:S01]  /*0970*/  MOV R198, 0x3f800000 ;  /* 0x3f80000000c67802 */ /* 0x000fe20000000f00 */
[----:B-1----:R-:W-:-:S05]  /*0980*/  IMAD.WIDE R184, R2, R17, c[0x0][0x1a8] ;  /* 0x00006a0002b87625 */ /* 0x002fca00078e0211 */
[----:B-----5:R1:W5:Y:S01]  /*0990*/  LDG.E R17, [R184.64] ;  /* 0x00000004b8117981 */ /* 0x020362000c1e1900 */
[----:B------:R-:W-:Y:S01]  /*09a0*/  BSSY B0, `(.L_x_5645) ;  /* 0x0000066000007945 */ /* 0x000fe20003800000 */
[----:B------:R-:W-:Y:S02]  /*09b0*/  MOV R224, RZ ;  /* 0x000000ff00e07202 */ /* 0x000fe40000000f00 */
[----:B------:R-:W-:Y:S02]  /*09c0*/  MOV R223, RZ ;  /* 0x000000ff00df7202 */ /* 0x000fe40000000f00 */
[----:B0-----:R-:W-:Y:S02]  /*09d0*/  ISETP.NE.AND P5, PT, R188, RZ, PT ;  /* 0x000000ffbc00720c */ /* 0x001fe40003fa5270 */
[----:B--2---:R-:W-:Y:S01]  /*09e0*/  @P3 PRMT R198, RZ, 0x5410, R0 ;  /* 0x00005410ffc63816 */ /* 0x004fe20000000000 */
[----:B------:R-:W-:-:S05]  /*09f0*/  IMAD R0, R2, c[0x0][0x168], RZ ;  /* 0x00005a0002007a24 */ /* 0x000fca00078e02ff */
[----:B-1----:R-:W-:-:S04]  /*0a00*/  SHF.R.S32.HI R184, RZ, 0x1f, R0 ;  /* 0x0000001fffb87819 */ /* 0x002fc80000011400 */
[----:B------:R-:W-:Y:S02]  /*0a10*/  LEA.HI R0, R184, R0, RZ, 0x3 ;  /* 0x00000000b8007211 */ /* 0x000fe400078f18ff */
[----:B----4-:R-:W-:Y:S02]  /*0a20*/  LOP3.LUT R184, R187, 0x7f, RZ, 0xc0, !PT ;  /* 0x0000007fbbb87812 */ /* 0x010fe400078ec0ff */
        /* <DEDUP_REMOVED lines=11> */
[----:B------:R0:W2:Y:S04]  /*0ae0*/  LDG.E.128 R192, [R18.64+0x10] ;  /* 0x0000100412c07981 */ /* 0x0000a8000c1e1d00 */
[----:B------:R-:W2:Y:S01]  /*0af0*/  LDG.E.128 R188, [R188.64] ;  /* 0x00000004bcbc7981 */ /* 0x000ea2000c1e1d00 */
[----:B------:R-:W-:-:S03]  /*0b00*/  ISETP.NE.U32.AND P3, PT, RZ, c[0x0][0x218], PT ;  /* 0x00008600ff007a0c */ /* 0x000fc60003f65070 */
[----:B------:R-:W3:Y:S01]  /*0b10*/  LDL R242, [R1+0xa0] ;  /* 0x0000a00001f27983 */ /* 0x000ee20000100800 */
[----:B------:R-:W-:-:S03]  /*0b20*/  ISETP.NE.AND.EX P3, PT, RZ, c[0x0][0x21c], PT, P3 ;  /* 0x00008700ff007a0c */ /* 0x000fc60003f65330 */
[----:B------:R-:W3:Y:S04]  /*0b30*/  LDL R241, [R1+0xa4] ;  /* 0x0000a40001f17983 */ /* 0x000ee80000100800 */
[----:B------:R-:W3:Y:S04]  /*0b40*/  LDL R240, [R1+0x88] ;  /* 0x0000880001f07983 */ /* 0x000ee80000100800 */
[----:B------:R-:W3:Y:S02]  /*0b50*/  LDL R239, [R1+0x8c] ;  /* 0x00008c0001ef7983 */ /* 0x000ee40000100800 */
[----:B0-----:R-:W-:-:S02]  /*0b60*/  @P3 LEA R18, P4, R0, c[0x0][0x218], 0x5 ;  /* 0x0000860000123a11 */ /* 0x001fc400078828ff */
[----:B------:R-:W3:Y:S02]  /*0b70*/  LDL R238, [R1+0x90] ;  /* 0x0000900001ee7983 */ /* 0x000ee40000100800 */
[----:B------:R-:W-:-:S05]  /*0b80*/  @P3 LEA.HI.X R19, R0, c[0x0][0x21c], RZ, 0x5, P4 ;  /* 0x0000870000133a11 */ /* 0x000fca00020f2cff */
[----:B------:R0:W5:Y:S04]  /*0b90*/  @P3 LDG.E.128 R144, [R18.64] ;  /* 0x0000000412903981 */ /* 0x000168000c1e1d00 */
[----:B------:R0:W5:Y:S02]  /*0ba0*/  @P3 LDG.E.128 R148, [R18.64+0x10] ;  /* 0x0000100412943981 */ /* 0x000164000c1e1d00 */
[----:B0-----:R-:W-:-:S04]  /*0bb0*/  LEA R18, P3, R0, c[0x0][0x190], 0x3 ;  /* 0x0000640000127a11 */ /* 0x001fc800078618ff */
[----:B------:R-:W-:-:S06]  /*0bc0*/  LEA.HI.X R19, R0, c[0x0][0x194], RZ, 0x3, P3 ;  /* 0x0000650000137a11 */ /* 0x000fcc00018f1cff */
[----:B------:R-:W5:Y:S01]  /*0bd0*/  LDG.E.64 R18, [R18.64] ;  /* 0x0000000412127981 */ /* 0x000f62000c1e1b00 */
[C---:B----4-:R-:W-:Y:S02]  /*0be0*/  FADD.FTZ R199, -R216.reuse, R184 ;  /* 0x000000b8d8c77221 */ /* 0x050fe40000010100 */
[C---:B------:R-:W-:Y:S01]  /*0bf0*/  FADD.FTZ R200, -R216.reuse, R185 ;  /* 0x000000b9d8c87221 */ /* 0x040fe20000010100 */
[--C-:B--2---:R-:W-:Y:S02]  /*0c00*/  PRMT R185, RZ, 0x5410, R191.reuse ;  /* 0x00005410ffb97816 */ /* 0x104fe400000000bf */
[----:B------:R-:W-:Y:S01]  /*0c10*/  PRMT R184, RZ, 0x7610, R191 ;  /* 0x00007610ffb87816 */ /* 0x000fe200000000bf */
[C---:B------:R-:W-:Y:S02]  /*0c20*/  FADD.FTZ R191, -R216.reuse, R193 ;  /* 0x000000c1d8bf7221 */ /* 0x040fe40000010100 */
[----:B------:R-:W2:Y:S01]  /*0c30*/  LDL R193, [R1+0x94] ;  /* 0x0000940001c17983 */ /* 0x000ea20000100800 */
[----:B------:R-:W-:Y:S01]  /*0c40*/  PRMT R237, RZ, 0x5410, R188 ;  /* 0x00005410ffed7816 */ /* 0x000fe200000000bc */
[----:B------:R-:W-:-:S02]  /*0c50*/  FADD.FTZ R223, -R216, R187 ;  /* 0x000000bbd8df7221 */ /* 0x000fc40000010100 */
[----:B------:R-:W-:Y:S01]  /*0c60*/  FADD.FTZ R192, -R216, R192 ;  /* 0x000000c0d8c07221 */ /* 0x000fe20000010100 */
[----:B------:R-:W-:Y:S01]  /*0c70*/  PRMT R236, RZ, 0x7610, R188 ;  /* 0x00007610ffec7816 */ /* 0x000fe200000000bc */
[----:B-----5:R-:W-:Y:S01]  /*0c80*/  FMUL.FTZ R249, R17, R200 ;  /* 0x000000c811f97220 */ /* 0x020fe20000410000 */
[--C-:B------:R-:W-:Y:S01]  /*0c90*/  PRMT R224, RZ, 0x5410, R189.reuse ;  /* 0x00005410ffe07816 */ /* 0x100fe200000000bd */
[----:B------:R-:W-:Y:S01]  /*0ca0*/  FMUL.FTZ R200, R243, R237 ;  /* 0x000000edf3c87220 */ /* 0x000fe20000410000 */
[----:B------:R-:W-:Y:S01]  /*0cb0*/  PRMT R189, RZ, 0x7610, R189 ;  /* 0x00007610ffbd7816 */ /* 0x000fe200000000bd */
[C---:B------:R-:W-:Y:S01]  /*0cc0*/  FMUL.FTZ R245, R17.reuse, R223 ;  /* 0x000000df11f57220 */ /* 0x040fe20000410000 */
[----:B------:R-:W-:Y:S01]  /*0cd0*/  PRMT R187, RZ, 0x5410, R190 ;  /* 0x00005410ffbb7816 */ /* 0x000fe200000000be */
[C---:B------:R-:W-:Y:S02]  /*0ce0*/  FMUL.FTZ R243, R17.reuse, R192 ;  /* 0x000000c011f37220 */ /* 0x040fe40000410000 */
[----:B------:R-:W-:-:S02]  /*0cf0*/  FMUL.FTZ R199, R17, R199 ;  /* 0x000000c711c77220 */ /* 0x000fc40000410000 */
[----:B---3--:R-:W-:Y:S02]  /*0d00*/  FMUL.FTZ R248, R244, R236 ;  /* 0x000000ecf4f87220 */ /* 0x008fe40000410000 */
        /* <DEDUP_REMOVED lines=8> */
[----:B------:R-:W-:Y:S02]  /*0d90*/  FADD.FTZ R187, RZ, R200 ;  /* 0x000000c8ffbb7221 */ /* 0x000fe40000010000 */
[----:B------:R-:W-:Y:S01]  /*0da0*/  FFMA.FTZ R189, R199, R200, RZ ;  /* 0x000000c8c7bd7223 */ /* 0x000fe200000100ff */
        /* <DEDUP_REMOVED lines=26> */
[----:B------:R-:W-:Y:S01]  /*0f50*/  FFMA.FTZ R186, R239, R238, R186 ;  /* 0x000000eeefba7223 */ /* 0x000fe200000100ba */
[----:B------:R-:W-:Y:S01]  /*0f60*/  IADD3 R227, R0, 0x80, RZ ;  /* 0x0000008000e37810 */ /* 0x000fe20007ffe0ff */
[----:B------:R-:W-:Y:S02]  /*0f70*/  FADD.FTZ R82, R82, R224 ;  /* 0x000000e052527221 */ /* 0x000fe40000010000 */
[----:B------:R-:W-:Y:S02]  /*0f80*/  FFMA.FTZ R58, R247, R224, R58 ;  /* 0x000000e0f73a7223 */ /* 0x000fe4000001003a */
[----:B------:R-:W-:Y:S02]  /*0f90*/  FADD.FTZ R86, R86, R185 ;  /* 0x000000b956567221 */ /* 0x000fe40000010000 */
[----:B------:R-:W-:Y:S02]  /*0fa0*/  FFMA.FTZ R62, R239, R185, R62 ;  /* 0x000000b9ef3e7223 */ /* 0x000fe4000001003e */
[----:B------:R-:W-:-:S02]  /*0fb0*/  FADD.FTZ R87, R87, R184 ;  /* 0x000000b857577221 */ /* 0x000fc40000010000 */
[-C--:B------:R-:W-:Y:S02]  /*0fc0*/  FFMA.FTZ R63, R237, R184.reuse, R63 ;  /* 0x000000b8ed3f7223 */ /* 0x080fe4000001003f */
[----:B--2---:R-:W-:-:S04]  /*0fd0*/  FMUL.FTZ R236, R193, R184 ;  /* 0x000000b8c1ec7220 */ /* 0x004fc80000410000 */
[----:B------:R-:W-:Y:S02]  /*0fe0*/  FADD.FTZ R224, R187, R236 ;  /* 0x000000ecbbe07221 */ /* 0x000fe40000010000 */
[----:B------:R-:W-:Y:S02]  /*0ff0*/  FFMA.FTZ R223, R237, R236, R186 ;  /* 0x000000eceddf7223 */ /* 0x000fe400000100ba */
.L_x_5646:
[----:B------:R-:W-:Y:S05]  /*1000*/  BSYNC B0 ;  /* 0x0000000000007941 */ /* 0x000fea0003800000 */
.L_x_5645:
[----:B------:R-:W-:Y:S01]  /*1010*/  BSSY B0, `(.L_x_5647) ;  /* 0x000005b000007945 */ /* 0x000fe20003800000 */
[----:B------:R-:W-:Y:S05]  /*1020*/  @!P1 BRA `(.L_x_5648) ;  /* 0x0000059000009947 */ /* 0x000fea0003800000 */
[C---:B------:R-:W-:Y:S01]  /*1030*/  LEA R20, P3, R227.reuse, c[0x0][0x188], 0x5 ;  /* 0x00006200e3147a11 */ /* 0x040fe200078628ff */
[----:B------:R-:W2:Y:S03]  /*1040*/  LDL R230, [R1+0x38] ;  /* 0x0000380001e67983 */ /* 0x000ea60000100800 */
[----:B------:R-:W-:Y:S01]  /*1050*/  LEA.HI.X R21, R227, c[0x0][0x18c], RZ, 0x5, P3 ;  /* 0x00006300e3157a11 */ /* 0x000fe200018f2cff */
[----:B------:R-:W3:Y:S04]  /*1060*/  LDL R222, [R1+0x3c] ;  /* 0x00003c0001de7983 */ /* 0x000ee80000100800 */
[----:B------:R0:W4:Y:S01]  /*1070*/  LDG.E.128 R184, [R20.64] ;  /* 0x0000000414b87981 */ /* 0x000122000c1e1d00 */
[----:B------:R-:W-:-:S03]  /*1080*/  MOV R188, 0x10 ;  /* 0x0000001000bc7802 */ /* 0x000fc60000000f00 */
[----:B------:R0:W2:Y:S02]  /*1090*/  LDG.E.128 R192, [R20.64+0x10] ;  /* 0x0000100414c07981 */ /* 0x0000a4000c1e1d00 */
[----:B------:R-:W-:Y:S02]  /*10a0*/  IMAD.WIDE.U32 R188, R227, R188, c[0x0][0x208] ;  /* 0x00008200e3bc7625 */ /* 0x000fe400078e00bc */
[----:B------:R-:W2:Y:S04]  /*10b0*/  LDL R221, [R1+0x44] ;  /* 0x0000440001dd7983 */ /* 0x000ea80000100800 */
[----:B------:R-:W2:Y:S01]  /*10c0*/  LDG.E.128 R188, [R188.64] ;  /* 0x00000004bcbc7981 */ /* 0x000ea2000c1e1d00 */
[----:B------:R-:W-:-:S03]  /*10d0*/  ISETP.NE.U32.AND P3, PT, RZ, c[0x0][0x218], PT ;  /* 0x00008600ff007a0c */ /* 0x000fc60003f65070 */
[----:B------:R-:W3:Y:S01]  /*10e0*/  LDL R220, [R1+0x28] ;  /* 0x0000280001dc7983 */ /* 0x000ee20000100800 */
[----:B------:R-:W-:-:S03]  /*10f0*/  ISETP.NE.AND.EX P3, PT, RZ, c[0x0][0x21c], PT, P3 ;  /* 0x00008700ff007a0c */ /* 0x000fc60003f65330 */
[----:B------:R-:W3:Y:S10]  /*1100*/  LDL R225, [R1+0x40] ;  /* 0x0000400001e17983 */ /* 0x000ef40000100800 */
[----:B0-----:R-:W-:-:S04]  /*1110*/  @P3 LEA R20, P4, R227, c[0x0][0x218], 0x5 ;  /* 0x00008600e3143a11 */ /* 0x001fc800078828ff */
[----:B------:R-:W-:-:S05]  /*1120*/  @P3 LEA.HI.X R21, R227, c[0x0][0x21c], RZ, 0x5, P4 ;  /* 0x00008700e3153a11 */ /* 0x000fca00020f2cff */
[----:B------:R0:W5:Y:S04]  /*1130*/  @P3 LDG.E.128 R28, [R20.64] ;  /* 0x00000004141c3981 */ /* 0x000168000c1e1d00 */
[----:B------:R0:W5:Y:S02]  /*1140*/  @P3 LDG.E.128 R24, [R20.64+0x10] ;  /* 0x0000100414183981 */ /* 0x000164000c1e1d00 */
[----:B0-----:R-:W-:-:S04]  /*1150*/  LEA R20, P3, R227, c[0x0][0x190], 0x3 ;  /* 0x00006400e3147a11 */ /* 0x001fc800078618ff */
[----:B------:R-:W-:-:S06]  /*1160*/  LEA.HI.X R21, R227, c[0x0][0x194], RZ, 0x3, P3 ;  /* 0x00006500e3157a11 */ /* 0x000fcc00018f1cff */
[----:B------:R-:W5:Y:S01]  /*1170*/  LDG.E.64 R20, [R20.64] ;  /* 0x0000000414147981 */ /* 0x000f62000c1e1b00 */
[----:B----4-:R-:W-:-:S04]  /*1180*/  FADD.FTZ R218, -R216, R184 ;  /* 0x000000b8d8da7221 */ /* 0x010fc80000010100 */
[----:B-----5:R-:W-:Y:S02]  /*1190*/  FMUL.FTZ R252, R17, R218 ;  /* 0x000000da11fc7220 */ /* 0x020fe40000410000 */
[----:B------:R-:W4:Y:S01]  /*11a0*/  LDL R218, [R1+0x2c] ;  /* 0x00002c0001da7983 */ /* 0x000f220000100800 */
[C---:B------:R-:W-:Y:S02]  /*11b0*/  FADD.FTZ R214, -R216.reuse, R186 ;  /* 0x000000bad8d67221 */ /* 0x040fe40000010100 */
[C---:B------:R-:W-:Y:S01]  /*11c0*/  FADD.FTZ R201, -R216.reuse, R187 ;  /* 0x000000bbd8c97221 */ /* 0x040fe20000010100 */
[--C-:B--2---:R-:W-:Y:S02]  /*11d0*/  PRMT R187, RZ, 0x5410, R190.reuse ;  /* 0x00005410ffbb7816 */ /* 0x104fe400000000be */
[----:B------:R-:W-:Y:S01]  /*11e0*/  PRMT R186, RZ, 0x7610, R190 ;  /* 0x00007610ffba7816 */ /* 0x000fe200000000be */
[C---:B------:R-:W-:Y:S02]  /*11f0*/  FADD.FTZ R190, -R216.reuse, R194 ;  /* 0x000000c2d8be7221 */ /* 0x040fe40000010100 */
[----:B------:R-:W2:Y:S01]  /*1200*/  LDL R194, [R1+0x30] ;  /* 0x0000300001c27983 */ /* 0x000ea20000100800 */
[----:B------:R-:W-:Y:S01]  /*1210*/  FADD.FTZ R217, -R216, R185 ;  /* 0x000000b9d8d97221 */ /* 0x000fe20000010100 */
[----:B------:R-:W-:-:S02]  /*1220*/  PRMT R185, RZ, 0x5410, R191 ;  /* 0x00005410ffb97816 */ /* 0x000fc400000000bf */
[----:B------:R-:W-:Y:S01]  /*1230*/  PRMT R184, RZ, 0x7610, R191 ;  /* 0x00007610ffb87816 */ /* 0x000fe200000000bf */
[C---:B------:R-:W-:Y:S02]  /*1240*/  FADD.FTZ R191, -R216.reuse, R193 ;  /* 0x000000c1d8bf7221 */ /* 0x040fe40000010100 */
[----:B------:R-:W2:Y:S01]  /*1250*/  LDL R193, [R1+0x34] ;  /* 0x0000340001c17983 */ /* 0x000ea20000100800 */
[--C-:B------:R-:W-:Y:S02]  /*1260*/  PRMT R219, RZ, 0x5410, R188.reuse ;  /* 0x00005410ffdb7816 */ /* 0x100fe400000000bc */
[----:B------:R-:W-:Y:S01]  /*1270*/  PRMT R215, RZ, 0x7610, R188 ;  /* 0x00007610ffd77816 */ /* 0x000fe200000000bc */
[----:B------:R-:W-:Y:S01]  /*1280*/  FADD.FTZ R192, -R216, R192 ;  /* 0x000000c0d8c07221 */ /* 0x000fe20000010100 */
[--C-:B------:R-:W-:Y:S01]  /*1290*/  PRMT R202, RZ, 0x5410, R189.reuse ;  /* 0x00005410ffca7816 */ /* 0x100fe200000000bd */
[----:B------:R-:W-:Y:S01]  /*12a0*/  FMUL.FTZ R235, R230, R219 ;  /* 0x000000dbe6eb7220 */ /* 0x000fe20000410000 */
[----:B------:R-:W-:Y:S01]  /*12b0*/  PRMT R189, RZ, 0x7610, R189 ;  /* 0x00007610ffbd7816 */ /* 0x000fe200000000bd */
[----:B---3--:R-:W-:-:S02]  /*12c0*/  FMUL.FTZ R230, R222, R215 ;  /* 0x000000d7dee67220 */ /* 0x008fc40000410000 */
[C---:B------:R-:W-:Y:S02]  /*12d0*/  FMUL.FTZ R222, R17.reuse, R201 ;  /* 0x000000c911de7220 */ /* 0x040fe40000410000 */
[C---:B------:R-:W-:Y:S02]  /*12e0*/  FMUL.FTZ R201, R17.reuse, R192 ;  /* 0x000000c011c97220 */ /* 0x040fe40000410000 */
        /* <DEDUP_REMOVED lines=20> */
[----:B------:R-:W-:-:S04]  /*1430*/  FADD.FTZ R187, R187, R225 ;  /* 0x000000e1bbbb7221 */ /* 0x000fc80000010000 */
[----:B------:R-:W-:-:S04]  /*1440*/  FADD.FTZ R187, R187, R221 ;  /* 0x000000ddbbbb7221 */ /* 0x000fc80000010000 */
[----:B------:R-:W-:Y:S02]  /*1450*/  FADD.FTZ R187, R187, R220 ;  /* 0x000000dcbbbb7221 */ /* 0x000fe40000010000 */
[----:B------:R-:W-:Y:S02]  /*1460*/  FADD.FTZ R188, -R216, R195 ;  /* 0x000000c3d8bc7221 */ /* 0x000fe40000010100 */
[----:B------:R-:W-:Y:S02]  /*1470*/  FADD.FTZ R165, R165, R215 ;  /* 0x000000d7a5a57221 */ /* 0x000fe40000010000 */
[----:B------:R-:W-:Y:S02]  /*1480*/  FFMA.FTZ R153, R234, R215, R153 ;  /* 0x000000d7ea997223 */ /* 0x000fe40000010099 */
[----:B------:R-:W-:Y:S01]  /*1490*/  FMUL.FTZ R215, R17, R188 ;  /* 0x000000bc11d77220 */ /* 0x000fe20000410000 */
[----:B------:R-:W-:Y:S01]  /*14a0*/  IADD3 R227, R227, 0x80, RZ ;  /* 0x00000080e3e37810 */ /* 0x000fe20007ffe0ff */
[----:B------:R-:W-:-:S02]  /*14b0*/  FADD.FTZ R158, R158, R185 ;  /* 0x000000b99e9e7221 */ /* 0x000fc40000010000 */
[----:B------:R-:W-:Y:S02]  /*14c0*/  FADD.FTZ R159, R159, R184 ;  /* 0x000000b89f9f7221 */ /* 0x000fe40000010000 */
[----:B------:R-:W-:Y:S02]  /*14d0*/  FFMA.FTZ R95, R215, R184, R95 ;  /* 0x000000b8d75f7223 */ /* 0x000fe4000001005f */
[----:B----4-:R-:W-:Y:S02]  /*14e0*/  FMUL.FTZ R219, R218, R186 ;  /* 0x000000badadb7220 */ /* 0x010fe40000410000 */
[----:B------:R-:W-:-:S04]  /*14f0*/  FFMA.FTZ R186, R226, R225, R189 ;  /* 0x000000e1e2ba7223 */ /* 0x000fc800000100bd */
[----:B------:R-:W-:-:S04]  /*1500*/  FFMA.FTZ R186, R222, R221, R186 ;  /* 0x000000dddeba7223 */ /* 0x000fc800000100ba */
[----:B------:R-:W-:Y:S02]  /*1510*/  FFMA.FTZ R186, R201, R220, R186 ;  /* 0x000000dcc9ba7223 */ /* 0x000fe400000100ba */
[----:B------:R-:W-:Y:S02]  /*1520*/  FMUL.FTZ R218, R17, R190 ;  /* 0x000000be11da7220 */ /* 0x000fe40000410000 */
[----:B--2---:R-:W-:Y:S02]  /*1530*/  FMUL.FTZ R217, R194, R185 ;  /* 0x000000b9c2d97220 */ /* 0x004fe40000410000 */
[----:B------:R-:W-:Y:S02]  /*1540*/  FADD.FTZ R187, R187, R219 ;  /* 0x000000dbbbbb7221 */ /* 0x000fe40000010000 */
[----:B------:R-:W-:Y:S02]  /*1550*/  FFMA.FTZ R186, R202, R219, R186 ;  /* 0x000000dbcaba7223 */ /* 0x000fe400000100ba */
[----:B------:R-:W-:-:S02]  /*1560*/  FMUL.FTZ R214, R193, R184 ;  /* 0x000000b8c1d67220 */ /* 0x000fc40000410000 */
[----:B------:R-:W-:Y:S02]  /*1570*/  FADD.FTZ R187, R187, R217 ;  /* 0x000000d9bbbb7221 */ /* 0x000fe40000010000 */
[C---:B------:R-:W-:Y:S02]  /*1580*/  FFMA.FTZ R186, R218.reuse, R217, R186 ;  /* 0x000000d9daba7223 */ /* 0x040fe400000100ba */
[----:B------:R-:W-:Y:S02]  /*1590*/  FFMA.FTZ R94, R218, R185, R94 ;  /* 0x000000b9da5e7223 */ /* 0x000fe4000001005e */
[----:B------:R-:W-:Y:S02]  /*15a0*/  FADD.FTZ R224, R187, R214 ;  /* 0x000000d6bbe07221 */ /* 0x000fe40000010000 */
[----:B------:R-:W-:Y:S02]  /*15b0*/  FFMA.FTZ R223, R215, R214, R186 ;  /* 0x000000d6d7df7223 */ /* 0x000fe400000100ba */
.L_x_5648:
[----:B------:R-:W-:Y:S05]  /*15c0*/  BSYNC B0 ;  /* 0x0000000000007941 */ /* 0x000fea0003800000 */
.L_x_5647:
[----:B------:R-:W-:Y:S01]  /*15d0*/  BSSY B0, `(.L_x_5649) ;  /* 0x0000053000007945 */ /* 0x000fe20003800000 */
[----:B------:R-:W-:Y:S05]  /*15e0*/  @!P2 BRA `(.L_x_5650) ;  /* 0x000005100000a947 */ /* 0x000fea0003800000 */
[----:B------:R-:W-:Y:S01]  /*15f0*/  HFMA2.MMA R22, -RZ, RZ, 0, 9.5367431640625e-07 ;  /* 0x00000010ff167435 */ /* 0x000fe200000001ff */
[----:B------:R-:W-:-:S04]  /*1600*/  LEA R8, P3, R227, c[0x0][0x188], 0x5 ;  /* 0x00006200e3087a11 */ /* 0x000fc800078628ff */
[----:B------:R-:W-:-:S05]  /*1610*/  LEA.HI.X R9, R227, c[0x0][0x18c], RZ, 0x5, P3 ;  /* 0x00006300e3097a11 */ /* 0x000fca00018f2cff */
[----:B------:R-:W-:Y:S01]  /*1620*/  IMAD.WIDE.U32 R22, R227, R22, c[0x0][0x208] ;  /* 0x00008200e3167625 */ /* 0x000fe200078e0016 */
[----:B------:R0:W2:Y:S04]  /*1630*/  LDG.E.128 R4, [R8.64] ;  /* 0x0000000408047981 */ /* 0x0000a8000c1e1d00 */
[----:B------:R1:W3:Y:S04]  /*1640*/  LDG.E.128 R184, [R22.64] ;  /* 0x0000000416b87981 */ /* 0x0002e8000c1e1d00 */
[----:B------:R0:W4:Y:S01]  /*1650*/  LDG.E.128 R188, [R8.64+0x10] ;  /* 0x0000100408bc7981 */ /* 0x000122000c1e1d00 */
[----:B------:R-:W-:-:S04]  /*1660*/  ISETP.NE.U32.AND P3, PT, RZ, c[0x0][0x218], PT ;  /* 0x00008600ff007a0c */ /* 0x000fc80003f65070 */
[----:B------:R-:W-:-:S13]  /*1670*/  ISETP.NE.AND.EX P3, PT, RZ, c[0x0][0x21c], PT, P3 ;  /* 0x00008700ff007a0c */ /* 0x000fda0003f65330 */
[----:B0-----:R-:W-:-:S04]  /*1680*/  @P3 LEA R8, P4, R227, c[0x0][0x218], 0x5 ;  /* 0x00008600e3083a11 */ /* 0x001fc800078828ff */
[----:B------:R-:W-:-:S05]  /*1690*/  @P3 LEA.HI.X R9, R227, c[0x0][0x21c], RZ, 0x5, P4 ;  /* 0x00008700e3093a11 */ /* 0x000fca00020f2cff */
[----:B------:R0:W5:Y:S04]  /*16a0*/  @P3 LDG.E.128 R168, [R8.64] ;  /* 0x0000000408a83981 */ /* 0x000168000c1e1d00 */
[----:B------:R0:W5:Y:S02]  /*16b0*/  @P3 LDG.E.128 R172, [R8.64+0x10] ;  /* 0x0000100408ac3981 */ /* 0x000164000c1e1d00 */
[----:B0-----:R-:W-:-:S04]  /*16c0*/  LEA R8, P3, R227, c[0x0][0x190], 0x3 ;  /* 0x00006400e3087a11 */ /* 0x001fc800078618ff */
[----:B------:R-:W-:-:S05]  /*16d0*/  LEA.HI.X R9, R227, c[0x0][0x194], RZ, 0x3, P3 ;  /* 0x00006500e3097a11 */ /* 0x000fca00018f1cff */
[----:B-1----:R0:W5:Y:S01]  /*16e0*/  LDG.E.64 R22, [R8.64] ;  /* 0x0000000408167981 */ /* 0x002162000c1e1b00 */
[----:B------:R-:W-:Y:S01]  /*16f0*/  IADD3 R227, R227, 0x80, RZ ;  /* 0x00000080e3e37810 */ /* 0x000fe20007ffe0ff */
[C---:B--2---:R-:W-:Y:S02]  /*1700*/  FADD.FTZ R192, -R216.reuse, R6 ;  /* 0x00000006d8c07221 */ /* 0x044fe40000010100 */
[C---:B------:R-:W-:Y:S01]  /*1710*/  FADD.FTZ R3, -R216.reuse, R7 ;  /* 0x00000007d8037221 */ /* 0x040fe20000010100 */
[----:B---3--:R-:W-:Y:S01]  /*1720*/  PRMT R195, RZ, 0x5410, R184 ;  /* 0x00005410ffc37816 */ /* 0x008fe200000000b8 */
[C---:B0-----:R-:W-:Y:S01]  /*1730*/  FADD.FTZ R8, -R216.reuse, R4 ;  /* 0x00000004d8087221 */ /* 0x041fe20000010100 */
[----:B------:R-:W-:Y:S01]  /*1740*/  PRMT R193, RZ, 0x7610, R184 ;  /* 0x00007610ffc17816 */ /* 0x000fe200000000b8 */
[C---:B-----5:R-:W-:Y:S01]  /*1750*/  FMUL.FTZ R213, R17.reuse, R192 ;  /* 0x000000c011d57220 */ /* 0x060fe20000410000 */
[--C-:B------:R-:W-:Y:S01]  /*1760*/  PRMT R184, RZ, 0x5410, R185.reuse ;  /* 0x00005410ffb87816 */ /* 0x100fe200000000b9 */
[C---:B------:R-:W-:Y:S01]  /*1770*/  FMUL.FTZ R211, R17.reuse, R3 ;  /* 0x0000000311d37220 */ /* 0x040fe20000410000 */
[----:B------:R-:W-:Y:S01]  /*1780*/  PRMT R6, RZ, 0x7610, R185 ;  /* 0x00007610ff067816 */ /* 0x000fe200000000b9 */
[----:B------:R-:W-:Y:S01]  /*1790*/  FADD.FTZ R194, -R216, R5 ;  /* 0x00000005d8c27221 */ /* 0x000fe20000010100 */
[--C-:B------:R-:W-:Y:S01]  /*17a0*/  PRMT R7, RZ, 0x5410, R187.reuse ;  /* 0x00005410ff077816 */ /* 0x100fe200000000bb */
[----:B------:R-:W-:Y:S01]  /*17b0*/  FMUL.FTZ R251, R17, R8 ;  /* 0x0000000811fb7220 */ /* 0x000fe20000410000 */
[----:B------:R-:W-:Y:S01]  /*17c0*/  PRMT R9, RZ, 0x7610, R187 ;  /* 0x00007610ff097816 */ /* 0x000fe200000000bb */
[----:B------:R-:W-:Y:S01]  /*17d0*/  FMUL.FTZ R233, R32, R195 ;  /* 0x000000c320e97220 */ /* 0x000fe20000410000 */
[----:B------:R-:W-:Y:S01]  /*17e0*/  PRMT R4, RZ, 0x5410, R186 ;  /* 0x00005410ff047816 */ /* 0x000fe200000000ba */
[----:B----4-:R-:W-:Y:S01]  /*17f0*/  FADD.FTZ R187, -R216, R188 ;  /* 0x000000bcd8bb7221 */ /* 0x010fe20000010100 */
        /* <DEDUP_REMOVED lines=21> */
[----:B------:R-:W-:Y:S02]  /*1950*/  FADD.FTZ R185, -R216, R190 ;  /* 0x000000bed8b97221 */ /* 0x000fe40000010100 */
        /* <DEDUP_REMOVED lines=26> */
.L_x_5650:
[----:B------:R-:W-:Y:S05]  /*1b00*/  BSYNC B0 ;  /* 0x0000000000007941 */ /* 0x000fea0003800000 */
.L_x_5649:
[----:B------:R-:W0:Y:S01]  /*1b10*/  S2R R184, SR_TID.X ;  /* 0x0000000000b87919 */ /* 0x000e220000002100 */
[----:B------:R-:W-:Y:S01]  /*1b20*/  BSSY B0, `(.L_x_5651) ;  /* 0x0000058000007945 */ /* 0x000fe20003800000 */
[----:B0-----:R-:W-:Y:S02]  /*1b30*/  LOP3.LUT R185, R184, 0x7f, RZ, 0xc, !PT ;  /* 0x0000007fb8b97812 */ /* 0x001fe400078e0cff */
[----:B------:R-:W-:-:S04]  /*1b40*/  MOV R184, c[0x0][0x168] ;  /* 0x00005a0000b87a02 */ /* 0x000fc80000000f00 */
[----:B------:R-:W-:-:S04]  /*1b50*/  SHF.R.S32.HI R184, RZ, 0x1f, R184 ;  /* 0x0000001fffb87819 */ /* 0x000fc800000114b8 */
[----:B------:R-:W-:-:S04]  /*1b60*/  LEA.HI R184, R184, c[0x0][0x168], RZ, 0x3 ;  /* 0x00005a00b8b87a11 */ /* 0x000fc800078f18ff */
[----:B------:R-:W-:-:S04]  /*1b70*/  LEA.HI.SX32 R184, R184, R185, 0x1d ;  /* 0x000000b9b8b87211 */ /* 0x000fc800078feaff */
[----:B------:R-:W-:-:S13]  /*1b80*/  ISETP.GE.U32.AND P3, PT, R184, 0x200, PT ;  /* 0x00000200b800780c */ /* 0x000fda0003f66070 */
[----:B------:R-:W-:Y:S05]  /*1b90*/  @!P3 BRA `(.L_x_5652) ;  /* 0x000005000000b947 */ /* 0x000fea0003800000 */
[----:B------:R-:W-:Y:S01]  /*1ba0*/  HFMA2.MMA R10, -RZ, RZ, 0, 9.5367431640625e-07 ;  /* 0x00000010ff0a7435 */ /* 0x000fe200000001ff */
[----:B------:R-:W-:-:S04]  /*1bb0*/  LEA R184, P3, R227, c[0x0][0x188], 0x5 ;  /* 0x00006200e3b87a11 */ /* 0x000fc800078628ff */
[----:B------:R-:W-:-:S05]  /*1bc0*/  LEA.HI.X R185, R227, c[0x0][0x18c], RZ, 0x5, P3 ;  /* 0x00006300e3b97a11 */ /* 0x000fca00018f2cff */
[----:B------:R-:W-:Y:S01]  /*1bd0*/  IMAD.WIDE.U32 R10, R227, R10, c[0x0][0x208] ;  /* 0x00008200e30a7625 */ /* 0x000fe200078e000a */
[----:B------:R0:W2:Y:S04]  /*1be0*/  LDG.E.128 R12, [R184.64] ;  /* 0x00000004b80c7981 */ /* 0x0000a8000c1e1d00 */
[----:B------:R1:W3:Y:S04]  /*1bf0*/  LDG.E.128 R188, [R10.64] ;  /* 0x000000040abc7981 */ /* 0x0002e8000c1e1d00 */
[----:B0-----:R-:W4:Y:S01]  /*1c00*/  LDG.E.128 R184, [R184.64+0x10] ;  /* 0x00001004b8b87981 */ /* 0x001f22000c1e1d00 */
[----:B------:R-:W-:-:S04]  /*1c10*/  ISETP.NE.U32.AND P3, PT, RZ, c[0x0][0x218], PT ;  /* 0x00008600ff007a0c */ /* 0x000fc80003f65070 */
[----:B------:R-:W-:-:S13]  /*1c20*/  ISETP.NE.AND.EX P3, PT, RZ, c[0x0][0x21c], PT, P3 ;  /* 0x00008700ff007a0c */ /* 0x000fda0003f65330 */
[----:B-1----:R-:W-:-:S04]  /*1c30*/  @P3 LEA R10, P4, R227, c[0x0][0x218], 0x5 ;  /* 0x00008600e30a3a11 */ /* 0x002fc800078828ff */
[----:B------:R-:W-:-:S05]  /*1c40*/  @P3 LEA.HI.X R11, R227, c[0x0][0x21c], RZ, 0x5, P4 ;  /* 0x00008700e30b3a11 */ /* 0x000fca00020f2cff */
[----:B------:R0:W5:Y:S04]  /*1c50*/  @P3 LDG.E.128 R176, [R10.64] ;  /* 0x000000040ab03981 */ /* 0x000168000c1e1d00 */
[----:B------:R0:W5:Y:S02]  /*1c60*/  @P3 LDG.E.128 R180, [R10.64+0x10] ;  /* 0x000010040ab43981 */ /* 0x000164000c1e1d00 */
[----:B0-----:R-:W-:-:S04]  /*1c70*/  LEA R10, P3, R227, c[0x0][0x190], 0x3 ;  /* 0x00006400e30a7a11 */ /* 0x001fc800078618ff */
[----:B------:R-:W-:-:S05]  /*1c80*/  LEA.HI.X R11, R227, c[0x0][0x194], RZ, 0x3, P3 ;  /* 0x00006500e30b7a11 */ /* 0x000fca00018f1cff */
[----:B------:R4:W5:Y:S01]  /*1c90*/  LDG.E.64 R196, [R10.64] ;  /* 0x000000040ac47981 */ /* 0x000962000c1e1b00 */
[C---:B--2---:R-:W-:Y:S01]  /*1ca0*/  FADD.FTZ R16, -R216.reuse, R12 ;  /* 0x0000000cd8107221 */ /* 0x044fe20000010100 */
[--C-:B---3--:R-:W-:Y:S01]  /*1cb0*/  PRMT R194, RZ, 0x5410, R188.reuse ;  /* 0x00005410ffc27816 */ /* 0x108fe200000000bc */
[C---:B------:R-:W-:Y:S01]  /*1cc0*/  FADD.FTZ R12, -R216.reuse, R15 ;  /* 0x0000000fd80c7221 */ /* 0x040fe20000010100 */
[----:B------:R-:W-:Y:S01]  /*1cd0*/  PRMT R188, RZ, 0x7610, R188 ;  /* 0x00007610ffbc7816 */ /* 0x000fe200000000bc */
[C---:B----4-:R-:W-:Y:S02]  /*1ce0*/  FADD.FTZ R10, -R216.reuse, R184 ;  /* 0x000000b8d80a7221 */ /* 0x050fe40000010100 */
[C---:B------:R-:W-:Y:S01]  /*1cf0*/  FADD.FTZ R11, -R216.reuse, R185 ;  /* 0x000000b9d80b7221 */ /* 0x040fe20000010100 */
[----:B------:R-:W-:Y:S01]  /*1d00*/  PRMT R185, RZ, 0x5410, R190 ;  /* 0x00005410ffb97816 */ /* 0x000fe200000000be */
[----:B-----5:R-:W-:Y:S02]  /*1d10*/  FMUL.FTZ R203, R17, R10 ;  /* 0x0000000a11cb7220 */ /* 0x020fe40000410000 */
[----:B------:R-:W-:-:S02]  /*1d20*/  FADD.FTZ R193, -R216, R13 ;  /* 0x0000000dd8c17221 */ /* 0x000fc40000010100 */
[C---:B------:R-:W-:Y:S02]  /*1d30*/  FMUL.FTZ R250, R17.reuse, R16 ;  /* 0x0000001011fa7220 */ /* 0x040fe40000410000 */
[----:B------:R-:W-:Y:S02]  /*1d40*/  FMUL.FTZ R232, R48, R194 ;  /* 0x000000c230e87220 */ /* 0x000fe40000410000 */
[C---:B------:R-:W-:Y:S01]  /*1d50*/  FADD.FTZ R13, -R216.reuse, R186 ;  /* 0x000000bad80d7221 */ /* 0x040fe20000010100 */
[----:B------:R-:W-:Y:S01]  /*1d60*/  PRMT R186, RZ, 0x7610, R189 ;  /* 0x00007610ffba7816 */ /* 0x000fe200000000bd */
[----:B------:R-:W-:Y:S01]  /*1d70*/  FADD.FTZ R15, -R216, R187 ;  /* 0x000000bbd80f7221 */ /* 0x000fe20000010100 */
[----:B------:R-:W-:Y:S01]  /*1d80*/  PRMT R187, RZ, 0x5410, R189 ;  /* 0x00005410ffbb7816 */ /* 0x000fe200000000bd */
[----:B------:R-:W-:Y:S02]  /*1d90*/  FMUL.FTZ R205, R17, R12 ;  /* 0x0000000c11cd7220 */ /* 0x000fe40000410000 */
[----:B------:R-:W-:-:S02]  /*1da0*/  FADD.FTZ R108, R108, R185 ;  /* 0x000000b96c6c7221 */ /* 0x000fc40000010000 */
[-C--:B------:R-:W-:Y:S02]  /*1db0*/  FFMA.FTZ R76, R203, R185.reuse, R76 ;  /* 0x000000b9cb4c7223 */ /* 0x080fe4000001004c */
[----:B------:R-:W-:Y:S02]  /*1dc0*/  FMUL.FTZ R10, R52, R185 ;  /* 0x000000b9340a7220 */ /* 0x000fe40000410000 */
        /* <DEDUP_REMOVED lines=9> */
[----:B------:R-:W-:-:S02]  /*1e60*/  FMUL.FTZ R206, R50, R187 ;  /* 0x000000bb32ce7220 */ /* 0x000fc40000410000 */
[----:B------:R-:W-:Y:S02]  /*1e70*/  FADD.FTZ R186, R12, R208 ;  /* 0x000000d00cba7221 */ /* 0x000fe40000010000 */
[----:B------:R-:W-:Y:S02]  /*1e80*/  FFMA.FTZ R185, R229, R208, R185 ;  /* 0x000000d0e5b97223 */ /* 0x000fe400000100b9 */
[----:B------:R-:W-:Y:S02]  /*1e90*/  FADD.FTZ R186, R186, R206 ;  /* 0x000000cebaba7221 */ /* 0x000fe40000010000 */
[----:B------:R-:W-:Y:S01]  /*1ea0*/  FFMA.FTZ R185, R207, R206, R185 ;  /* 0x000000cecfb97223 */ /* 0x000fe200000100b9 */
[----:B------:R-:W-:Y:S01]  /*1eb0*/  PRMT R184, RZ, 0x7610, R190 ;  /* 0x00007610ffb87816 */ /* 0x000fe200000000be */
        /* <DEDUP_REMOVED lines=30> */
.L_x_5652:
[----:B------:R-:W-:Y:S05]  /*20a0*/  BSYNC B0 ;  /* 0x0000000000007941 */ /* 0x000fea0003800000 */
.L_x_5651:
[----:B------:R-:W2:Y:S04]  /*20b0*/  LDL R185, [R1] ;  /* 0x0000000001b97983 */ /* 0x000ea80000100800 */
[----:B------:R-:W0:Y:S02]  /*20c0*/  S2R R184, SR_TID.X ;  /* 0x0000000000b87919 */ /* 0x000e240000002100 */
[----:B0-----:R-:W-:Y:S02]  /*20d0*/  SHF.R.U32.HI R191, RZ, 0x5, R184 ;  /* 0x00000005ffbf7819 */ /* 0x001fe400000116b8 */
[----:B------:R-:W-:Y:S02]  /*20e0*/  LOP3.LUT P3, RZ, R184, 0x1f, RZ, 0xc0, !PT ;  /* 0x0000001fb8ff7812 */ /* 0x000fe4000786c0ff */
[----:B------:R-:W-:-:S02]  /*20f0*/  LOP3.LUT R188, R191, 0x7fffffc, RZ, 0xc0, !PT ;  /* 0x07fffffcbfbc7812 */ /* 0x000fc400078ec0ff */
[----:B--2---:R-:W-:-:S13]  /*2100*/  LOP3.LUT P4, RZ, R185, 0xff, RZ, 0xc0, !PT ;  /* 0x000000ffb9ff7812 */ /* 0x004fda000788c0ff */
[----:B------:R-:W-:Y:S01]  /*2110*/  @!P4 IADD3 R188, R188, 0x4, RZ ;  /* 0x00000004bcbcc810 */ /* 0x000fe20007ffe0ff */
[----:B------:R-:W-:Y:S05]  /*2120*/  BRA.DIV ~URZ, `(.L_x_5653) ;  /* 0x00002c327f007947 */ /* 0x000fea000b800000 */
[----:B------:R0:W1:Y:S02]  /*2130*/  SHFL.DOWN PT, R187, R224, 0x10, 0x1f ;  /* 0x0a001f00e0bb7f89 */ /* 0x00006400000e0000 */
.L_x_5670:
        /* <DEDUP_REMOVED lines=18> */
.L_x_5671:
        /* <DEDUP_REMOVED lines=23> */
[----:B------:R-:W-:Y:S01]  /*23d0*/  HFMA2.MMA R184, -RZ, RZ, 0, 9.5367431640625e-07 ;  /* 0x00000010ffb87435 */ /* 0x000fe200000001ff */
[----:B------:R-:W-:Y:S01]  /*23e0*/  STL [R1+0xac], R3 ;  /* 0x0000ac0301007387 */ /* 0x000fe20000100800 */
[----:B------:R-:W-:-:S02]  /*23f0*/  FSEL R188, R190, RZ, !P5 ;  /* 0x000000ffbebc7208 */ /* 0x000fc40006800000 */
[----:B------:R-:W-:Y:S01]  /*2400*/  ISETP.NE.U32.AND P3, PT, RZ, c[0x0][0x218], PT ;  /* 0x00008600ff007a0c */ /* 0x000fe20003f65070 */
[----:B------:R1:W-:Y:S05]  /*2410*/  STL [R1+0xa8], R2 ;  /* 0x0000a80201007387 */ /* 0x0003ea0000100800 */
[----:B------:R-:W-:Y:S01]  /*2420*/  IMAD.WIDE.U32 R184, R0, R184, c[0x0][0x170] ;  /* 0x00005c0000b87625 */ /* 0x000fe200078e00b8 */
[----:B------:R-:W-:-:S03]  /*2430*/  ISETP.NE.AND.EX P3, PT, RZ, c[0x0][0x21c], PT, P3 ;  /* 0x00008700ff007a0c */ /* 0x000fc60003f65330 */
[-CC-:B------:R-:W-:Y:S01]  /*2440*/  FFMA.FTZ R195, R199, R191.reuse, R188.reuse ;  /* 0x000000bfc7c37223 */ /* 0x180fe200000100bc */
[----:B------:R-:W-:Y:S01]  /*2450*/  ISETP.NE.U32.AND P4, PT, RZ, c[0x0][0x258], PT ;  /* 0x00009600ff007a0c */ /* 0x000fe20003f85070 */
[----:B------:R-:W2:Y:S01]  /*2460*/  LDG.E.128 R184, [R184.64] ;  /* 0x00000004b8b87981 */ /* 0x000ea2000c1e1d00 */
[-CC-:B------:R-:W-:Y:S02]  /*2470*/  FFMA.FTZ R194, R249, R191.reuse, R188.reuse ;  /* 0x000000bff9c27223 */ /* 0x180fe400000100bc */
[-CC-:B------:R-:W-:Y:S01]  /*2480*/  FFMA.FTZ R216, R247, R191.reuse, R188.reuse ;  /* 0x000000bff7d87223 */ /* 0x180fe200000100bc */
[----:B-1----:R-:W3:Y:S01]  /*2490*/  LDL R2, [R1+0x6c] ;  /* 0x00006c0001027983 */ /* 0x002ee20000100800 */
[-CC-:B------:R-:W-:Y:S02]  /*24a0*/  FFMA.FTZ R192, R245, R191.reuse, R188.reuse ;  /* 0x000000bff5c07223 */ /* 0x180fe400000100bc */
[-CC-:B------:R-:W-:Y:S02]  /*24b0*/  FFMA.FTZ R223, R243, R191.reuse, R188.reuse ;  /* 0x000000bff3df7223 */ /* 0x180fe400000100bc */
        /* <DEDUP_REMOVED lines=11> */
[C---:B-----5:R-:W-:Y:S02]  /*2570*/  FMUL.FTZ R195, R17.reuse, R195 ;  /* 0x000000c311c37220 */ /* 0x060fe40000410000 */
[----:B------:R-:W-:-:S02]  /*2580*/  FMUL.FTZ R194, R17, R194 ;  /* 0x000000c211c27220 */ /* 0x000fc40000410000 */
[C---:B------:R-:W-:Y:S02]  /*2590*/  FMUL.FTZ R216, R17.reuse, R216 ;  /* 0x000000d811d87220 */ /* 0x040fe40000410000 */
[C---:B------:R-:W-:Y:S02]  /*25a0*/  FMUL.FTZ R192, R17.reuse, R192 ;  /* 0x000000c011c07220 */ /* 0x040fe40000410000 */
[C---:B------:R-:W-:Y:S02]  /*25b0*/  FMUL.FTZ R223, R17.reuse, R223 ;  /* 0x000000df11df7220 */ /* 0x040fe40000410000 */
[C---:B------:R-:W-:Y:S02]  /*25c0*/  FMUL.FTZ R193, R17.reuse, R193 ;  /* 0x000000c111c17220 */ /* 0x040fe40000410000 */
[C---:B------:R-:W-:Y:S02]  /*25d0*/  FMUL.FTZ R189, R17.reuse, R189 ;  /* 0x000000bd11bd7220 */ /* 0x040fe40000410000 */
[----:B------:R-:W-:-:S02]  /*25e0*/  FMUL.FTZ R188, R17, R188 ;  /* 0x000000bc11bc7220 */ /* 0x000fc40000410000 */
[----:B------:R-:W-:Y:S02]  /*25f0*/  @P3 FADD.FTZ R195, R144, R195 ;  /* 0x000000c390c33221 */ /* 0x000fe40000010000 */
[----:B------:R-:W-:Y:S02]  /*2600*/  @P3 FADD.FTZ R194, R145, R194 ;  /* 0x000000c291c23221 */ /* 0x000fe40000010000 */
[----:B------:R-:W-:Y:S02]  /*2610*/  @P3 FADD.FTZ R216, R146, R216 ;  /* 0x000000d892d83221 */ /* 0x000fe40000010000 */
[----:B------:R-:W-:Y:S02]  /*2620*/  @P3 FADD.FTZ R192, R147, R192 ;  /* 0x000000c093c03221 */ /* 0x000fe40000010000 */
[----:B------:R-:W-:Y:S02]  /*2630*/  @P3 FADD.FTZ R223, R148, R223 ;  /* 0x000000df94df3221 */ /* 0x000fe40000010000 */
[----:B------:R-:W-:-:S02]  /*2640*/  @P3 FADD.FTZ R193, R149, R193 ;  /* 0x000000c195c13221 */ /* 0x000fc40000010000 */
[----:B------:R-:W-:Y:S02]  /*2650*/  @P3 FADD.FTZ R189, R150, R189 ;  /* 0x000000bd96bd3221 */ /* 0x000fe40000010000 */
[----:B------:R-:W-:Y:S01]  /*2660*/  @P3 FADD.FTZ R188, R151, R188 ;  /* 0x000000bc97bc3221 */ /* 0x000fe20000010000 */
[----:B------:R-:W-:Y:S02]  /*2670*/  LOP3.LUT P3, RZ, R19, 0xff, RZ, 0xc0, !PT ;  /* 0x000000ff13ff7812 */ /* 0x000fe4000786c0ff */
[----:B------:R-:W-:-:S04]  /*2680*/  ISETP.NE.AND.EX P4, PT, RZ, c[0x0][0x25c], PT, P4 ;  /* 0x00009700ff007a0c */ /* 0x000fc80003f85340 */
[C---:B------:R-:W-:Y:S01]  /*2690*/  SEL R160, R223.reuse, R160, P4 ;  /* 0x000000a0dfa07207 */ /* 0x040fe20002000000 */
[----:B------:R-:W-:-:S04]  /*26a0*/  FMUL.FTZ R223, R223, R198 ;  /* 0x000000c6dfdf7220 */ /* 0x000fc80000410000 */
[----:B------:R-:W-:Y:S01]  /*26b0*/  FMUL.FTZ R227, R223, c[0x0][0x1e8] ;  /* 0x00007a00dfe37a20 */ /* 0x000fe20000410000 */
[----:B------:R-:W-:Y:S02]  /*26c0*/  MOV R223, RZ ;  /* 0x000000ff00df7202 */ /* 0x000fe40000000f00 */
[----:B0-2---:R-:W-:-:S05]  /*26d0*/  @P3 PRMT R224, RZ, 0x5410, R186 ;  /* 0x00005410ffe03816 */ /* 0x005fca00000000ba */
[----:B------:R-:W-:Y:S02]  /*26e0*/  @P3 FMUL.FTZ R223, R227, R224 ;  /* 0x000000e0e3df3220 */ /* 0x000fe40000410000 */
[----:B------:R-:W2:Y:S01]  /*26f0*/  LDL R224, [R1+0x68] ;  /* 0x0000680001e07983 */ /* 0x000ea20000100800 */
[----:B------:R-:W-:Y:S02]  /*2700*/  SEL R88, R195, R88, P4 ;  /* 0x00000058c3587207 */ /* 0x000fe40002000000 */
[----:B------:R-:W-:Y:S02]  /*2710*/  SEL R89, R194, R89, P4 ;  /* 0x00000059c2597207 */ /* 0x000fe40002000000 */
[----:B------:R-:W-:Y:S02]  /*2720*/  SEL R90, R216, R90, P4 ;  /* 0x0000005ad85a7207 */ /* 0x000fe40002000000 */
[----:B------:R-:W-:Y:S02]  /*2730*/  SEL R91, R192, R91, P4 ;  /* 0x0000005bc05b7207 */ /* 0x000fe40002000000 */
[----:B------:R-:W-:-:S02]  /*2740*/  SEL R161, R193, R161, P4 ;  /* 0x000000a1c1a17207 */ /* 0x000fc40002000000 */
[----:B------:R-:W-:Y:S02]  /*2750*/  SEL R162, R189, R162, P4 ;  /* 0x000000a2bda27207 */ /* 0x000fe40002000000 */
[----:B------:R-:W-:Y:S02]  /*2760*/  SEL R163, R188, R163, P4 ;  /* 0x000000a3bca37207 */ /* 0x000fe40002000000 */
[----:B------:R-:W-:Y:S01]  /*2770*/  LOP3.LUT P4, RZ, R19, 0xff00, RZ, 0xc0, !PT ;  /* 0x0000ff0013ff7812 */ /* 0x000fe2000788c0ff */
[----:B------:R-:W-:Y:S02]  /*2780*/  FMUL.FTZ R193, R193, R198 ;  /* 0x000000c6c1c17220 */ /* 0x000fe40000410000 */
[----:B------:R-:W-:Y:S02]  /*2790*/  FADD.FTZ R116, R116, R223 ;  /* 0x000000df74747221 */ /* 0x000fe40000010000 */
[----:B------:R-:W-:Y:S01]  /*27a0*/  FMUL.FTZ R3, R193, c[0x0][0x1e8] ;  /* 0x00007a00c1037a20 */ /* 0x000fe20000410000 */
[----:B------:R-:W-:-:S07]  /*27b0*/  HFMA2.MMA R193, -RZ, RZ, 0, 0 ;  /* 0x00000000ffc17435 */ /* 0x000fce00000001ff */
[----:B------:R-:W-:-:S05]  /*27c0*/  @P4 PRMT R186, RZ, 0x7610, R186 ;  /* 0x00007610ffba4816 */ /* 0x000fca00000000ba */
[----:B------:R-:W-:Y:S02]  /*27d0*/  @P4 FMUL.FTZ R193, R3, R186 ;  /* 0x000000ba03c14220 */ /* 0x000fe40000410000 */
[----:B------:R-:W-:Y:S02]  /*27e0*/  FMUL.FTZ R216, R216, R198 ;  /* 0x000000c6d8d87220 */ /* 0x000fe40000410000 */
[----:B------:R-:W-:Y:S01]  /*27f0*/  FADD.FTZ R117, R117, R193 ;  /* 0x000000c175757221 */ /* 0x000fe20000010000 */
[----:B------:R-:W-:Y:S01]  /*2800*/  MOV R193, RZ ;  /* 0x000000ff00c17202 */ /* 0x000fe20000000f00 */
[----:B--2---:R-:W-:-:S05]  /*2810*/  FMUL.FTZ R223, R224, R227 ;  /* 0x000000e3e0df7220 */ /* 0x004fca0000410000 */
[----:B------:R-:W-:Y:S02]  /*2820*/  FSEL R186, R223, RZ, P3 ;  /* 0x000000ffdfba7208 */ /* 0x000fe40001800000 */
[----:B------:R-:W-:Y:S01]  /*2830*/  LOP3.LUT P3, RZ, R18, 0xff0000, RZ, 0xc0, !PT ;  /* 0x00ff000012ff7812 */ /* 0x000fe2000786c0ff */
[----:B------:R-:W-:-:S12]  /*2840*/  FMUL.FTZ R224, R216, c[0x0][0x1e8] ;  /* 0x00007a00d8e07a20 */ /* 0x000fd80000410000 */
[----:B------:R-:W-:-:S05]  /*2850*/  @P3 PRMT R223, RZ, 0x5410, R185 ;  /* 0x00005410ffdf3816 */ /* 0x000fca00000000b9 */
[----:B------:R-:W-:Y:S02]  /*2860*/  @P3 FMUL.FTZ R193, R224, R223 ;  /* 0x000000dfe0c13220 */ /* 0x000fe40000410000 */
[----:B------:R-:W2:Y:S01]  /*2870*/  LDL R223, [R1+0x80] ;  /* 0x0000800001df7983 */ /* 0x000ea20000100800 */
[----:B---3--:R-:W-:-:S03]  /*2880*/  FMUL.FTZ R216, R2, R3 ;  /* 0x0000000302d87220 */ /* 0x008fc60000410000 */
[----:B------:R-:W3:Y:S02]  /*2890*/  LDL R3, [R1+0x84] ;  /* 0x0000840001037983 */ /* 0x000ee40000100800 */
[----:B------:R-:W-:Y:S02]  /*28a0*/  FSEL R216, R216, RZ, P4 ;  /* 0x000000ffd8d87208 */ /* 0x000fe40002000000 */
[----:B------:R-:W-:Y:S01]  /*28b0*/  LOP3.LUT P4, RZ, R18, 0xff000000, RZ, 0xc0, !PT ;  /* 0xff00000012ff7812 */ /* 0x000fe2000788c0ff */
[----:B------:R-:W-:Y:S01]  /*28c0*/  FMUL.FTZ R192, R192, R198 ;  /* 0x000000c6c0c07220 */ /* 0x000fe20000410000 */
[----:B------:R-:W4:Y:S03]  /*28d0*/  LDL R2, [R1+0x7c] ;  /* 0x00007c0001027983 */ /* 0x000f260000100800 */
[----:B------:R-:W-:Y:S01]  /*28e0*/  FMUL.FTZ R227, R192, c[0x0][0x1e8] ;  /* 0x00007a00c0e37a20 */ /* 0x000fe20000410000 */
[----:B------:R-:W-:-:S07]  /*28f0*/  HFMA2.MMA R192, -RZ, RZ, 0, 0 ;  /* 0x00000000ffc07435 */ /* 0x000fce00000001ff */
[----:B------:R-:W-:-:S05]  /*2900*/  @P4 PRMT R185, RZ, 0x7610, R185 ;  /* 0x00007610ffb94816 */ /* 0x000fca00000000b9 */
[----:B------:R-:W-:Y:S01]  /*2910*/  @P4 FMUL.FTZ R192, R227, R185 ;  /* 0x000000b9e3c04220 */ /* 0x000fe20000410000 */
[----:B------:R-:W-:Y:S01]  /*2920*/  MOV R185, R18 ;  /* 0x0000001200b97202 */ /* 0x000fe20000000f00 */
[----:B--2---:R-:W-:-:S05]  /*2930*/  FMUL.FTZ R223, R223, R224 ;  /* 0x000000e0dfdf7220 */ /* 0x004fca0000410000 */
[----:B------:R-:W-:Y:S02]  /*2940*/  FSEL R223, R223, RZ, P3 ;  /* 0x000000ffdfdf7208 */ /* 0x000fe40001800000 */
[----:B------:R-:W-:Y:S01]  /*2950*/  LOP3.LUT P3, RZ, R185, 0xff, RZ, 0xc0, !PT ;  /* 0x000000ffb9ff7812 */ /* 0x000fe2000786c0ff */
[----:B------:R-:W-:-:S04]  /*2960*/  FMUL.FTZ R185, R195, R198 ;  /* 0x000000c6c3b97220 */ /* 0x000fc80000410000 */
[----:B------:R-:W-:Y:S02]  /*2970*/  FMUL.FTZ R224, R185, c[0x0][0x1e8] ;  /* 0x00007a00b9e07a20 */ /* 0x000fe40000410000 */
[----:B---3--:R-:W-:Y:S02]  /*2980*/  FMUL.FTZ R185, R3, R227 ;  /* 0x000000e303b97220 */ /* 0x008fe40000410000 */
[----:B------:R-:W2:Y:S03]  /*2990*/  LDL R227, [R1+0x78] ;  /* 0x0000780001e37983 */ /* 0x000ea60000100800 */
[----:B------:R-:W-:Y:S02]  /*29a0*/  FSEL R185, R185, RZ, P4 ;  /* 0x000000ffb9b97208 */ /* 0x000fe40002000000 */
[----:B------:R-:W-:Y:S01]  /*29b0*/  LOP3.LUT P4, RZ, R18, 0xff00, RZ, 0xc0, !PT ;  /* 0x0000ff0012ff7812 */ /* 0x000fe2000788c0ff */
[----:B------:R-:W-:Y:S01]  /*29c0*/  HFMA2.MMA R195, -RZ, RZ, 0, 0 ;  /* 0x00000000ffc37435 */ /* 0x000fe200000001ff */
[----:B------:R-:W-:-:S02]  /*29d0*/  F2FP.BF16.PACK_AB R186, R216, R186 ;  /* 0x000000bad8ba723e */ /* 0x000fc400000010ff */
[----:B------:R-:W-:Y:S01]  /*29e0*/  @P3 PRMT R216, RZ, 0x5410, R184 ;  /* 0x00005410ffd83816 */ /* 0x000fe200000000b8 */
[----:B------:R-:W-:-:S04]  /*29f0*/  FMUL.FTZ R194, R194, R198 ;  /* 0x000000c6c2c27220 */ /* 0x000fc80000410000 */
[----:B------:R-:W-:Y:S02]  /*2a00*/  @P3 FMUL.FTZ R195, R224, R216 ;  /* 0x000000d8e0c33220 */ /* 0x000fe40000410000 */
[----:B------:R-:W-:Y:S02]  /*2a10*/  FMUL.FTZ R3, R194, c[0x0][0x1e8] ;  /* 0x00007a00c2037a20 */ /* 0x000fe40000410000 */
[----:B------:R-:W-:Y:S02]  /*2a20*/  @P4 PRMT R184, RZ, 0x7610, R184 ;  /* 0x00007610ffb84816 */ /* 0x000fe400000000b8 */
[----:B------:R-:W-:-:S03]  /*2a30*/  MOV R194, RZ ;  /* 0x000000ff00c27202 */ /* 0x000fc60000000f00 */
[----:B------:R-:W-:Y:S02]  /*2a40*/  @P4 FMUL.FTZ R194, R3, R184 ;  /* 0x000000b803c24220 */ /* 0x000fe40000410000 */
[----:B------:R-:W-:Y:S01]  /*2a50*/  FMUL.FTZ R189, R189, R198 ;  /* 0x000000c6bdbd7220 */ /* 0x000fe20000410000 */
[----:B------:R-:W-:Y:S01]  /*2a60*/  F2FP.BF16.PACK_AB R185, R185, R223 ;  /* 0x000000dfb9b9723e */ /* 0x000fe200000010ff */
[----:B--2---:R-:W-:-:S05]  /*2a70*/  FMUL.FTZ R216, R227, R224 ;  /* 0x000000e0e3d87220 */ /* 0x004fca0000410000 */
[----:B------:R-:W-:Y:S02]  /*2a80*/  FSEL R184, R216, RZ, P3 ;  /* 0x000000ffd8b87208 */ /* 0x000fe40001800000 */
[----:B------:R-:W-:Y:S01]  /*2a90*/  LOP3.LUT P3, RZ, R19, 0xff0000, RZ, 0xc0, !PT ;  /* 0x00ff000013ff7812 */ /* 0x000fe2000786c0ff */
[----:B------:R-:W-:Y:S01]  /*2aa0*/  HFMA2.MMA R216, -RZ, RZ, 0, 0 ;  /* 0x00000000ffd87435 */ /* 0x000fe200000001ff */
[----:B------:R-:W-:Y:S02]  /*2ab0*/  FMUL.FTZ R227, R189, c[0x0][0x1e8] ;  /* 0x00007a00bde37a20 */ /* 0x000fe40000410000 */
[----:B----4-:R-:W-:Y:S02]  /*2ac0*/  FMUL.FTZ R189, R2, R3 ;  /* 0x0000000302bd7220 */ /* 0x010fe40000410000 */
[----:B------:R0:W5:Y:S07]  /*2ad0*/  LDL.LU R3, [R1+0xac] ;  /* 0x0000ac0001037983 */ /* 0x00016e0000300800 */
[----:B------:R-:W-:-:S05]  /*2ae0*/  @P3 PRMT R223, RZ, 0x5410, R187 ;  /* 0x00005410ffdf3816 */ /* 0x000fca00000000bb */
[----:B------:R-:W-:Y:S02]  /*2af0*/  @P3 FMUL.FTZ R216, R227, R223 ;  /* 0x000000dfe3d83220 */ /* 0x000fe40000410000 */
[----:B------:R-:W2:Y:S01]  /*2b00*/  LDL R223, [R1+0x70] ;  /* 0x0000700001df7983 */ /* 0x000ea20000100800 */
[----:B------:R-:W-:-:S04]  /*2b10*/  FMUL.FTZ R188, R188, R198 ;  /* 0x000000c6bcbc7220 */ /* 0x000fc80000410000 */
[----:B------:R-:W-:Y:S01]  /*2b20*/  FMUL.FTZ R2, R188, c[0x0][0x1e8] ;  /* 0x00007a00bc027a20 */ /* 0x000fe20000410000 */
[----:B------:R-:W-:Y:S02]  /*2b30*/  FSEL R224, R189, RZ, P4 ;  /* 0x000000ffbde07208 */ /* 0x000fe40002000000 */
[----:B------:R-:W-:-:S13]  /*2b40*/  LOP3.LUT P4, RZ, R19, 0xff000000, RZ, 0xc0, !PT ;  /* 0xff00000013ff7812 */ /* 0x000fda000788c0ff */
[----:B------:R-:W-:Y:S01]  /*2b50*/  @P4 PRMT R187, RZ, 0x7610, R187 ;  /* 0x00007610ffbb4816 */ /* 0x000fe200000000bb */
[----:B--2---:R-:W-:Y:S02]  /*2b60*/  FMUL.FTZ R188, R223, R227 ;  /* 0x000000e3dfbc7220 */ /* 0x004fe40000410000 */
[----:B------:R-:W2:Y:S01]  /*2b70*/  LDL R227, [R1+0x74] ;  /* 0x0000740001e37983 */ /* 0x000ea20000100800 */
[----:B------:R-:W-:Y:S01]  /*2b80*/  MOV R223, RZ ;  /* 0x000000ff00df7202 */ /* 0x000fe20000000f00 */
[----:B------:R-:W-:Y:S01]  /*2b90*/  @P4 FMUL.FTZ R223, R2, R187 ;  /* 0x000000bb02df4220 */ /* 0x000fe20000410000 */
[----:B------:R-:W-:Y:S02]  /*2ba0*/  FSEL R187, R188, RZ, P3 ;  /* 0x000000ffbcbb7208 */ /* 0x000fe40001800000 */
[----:B------:R-:W-:-:S04]  /*2bb0*/  ISETP.NE.U32.AND P3, PT, RZ, c[0x0][0x258], PT ;  /* 0x00009600ff007a0c */ /* 0x000fc80003f65070 */
[----:B------:R-:W-:-:S13]  /*2bc0*/  ISETP.NE.AND.EX P3, PT, RZ, c[0x0][0x25c], PT, P3 ;  /* 0x00009700ff007a0c */ /* 0x000fda0003f65330 */
[----:B------:R-:W-:-:S05]  /*2bd0*/  @P3 MOV R188, 0x20 ;  /* 0x0000002000bc3802 */ /* 0x000fca0000000f00 */
[----:B------:R-:W-:-:S05]  /*2be0*/  @P3 IMAD.WIDE.U32 R188, R0, R188, c[0x0][0x258] ;  /* 0x0000960000bc3625 */ /* 0x000fca00078e00bc */
[----:B------:R-:W-:Y:S04]  /*2bf0*/  @P3 STG.E.128 [R188.64], R88 ;  /* 0x00000058bc003986 */ /* 0x000fe8000c101d04 */
[----:B------:R2:W-:Y:S02]  /*2c00*/  @P3 STG.E.128 [R188.64+0x10], R160 ;  /* 0x000010a0bc003986 */ /* 0x0005e4000c101d04 */
[----:B--2---:R-:W-:Y:S02]  /*2c10*/  FMUL.FTZ R188, R227, R2 ;  /* 0x00000002e3bc7220 */ /* 0x004fe40000410000 */
[----:B------:R0:W5:Y:S01]  /*2c20*/  LDL.LU R2, [R1+0xa8] ;  /* 0x0000a80001027983 */ /* 0x0001620000300800 */
[----:B------:R-:W-:Y:S02]  /*2c30*/  HFMA2.MMA R227, -RZ, RZ, 0, 9.5367431640625e-07 ;  /* 0x00000010ffe37435 */ /* 0x000fe400000001ff */
[----:B------:R-:W-:-:S02]  /*2c40*/  FSEL R188, R188, RZ, P4 ;  /* 0x000000ffbcbc7208 */ /* 0x000fc40002000000 */
[----:B------:R-:W-:Y:S02]  /*2c50*/  F2FP.BF16.PACK_AB R184, R224, R184 ;  /* 0x000000b8e0b8723e */ /* 0x000fe400000010ff */
[----:B------:R-:W-:-:S04]  /*2c60*/  F2FP.BF16.PACK_AB R187, R188, R187 ;  /* 0x000000bbbcbb723e */ /* 0x000fc800000010ff */
[----:B------:R-:W-:-:S05]  /*2c70*/  IMAD.WIDE.U32 R188, R0, R227, c[0x0][0x248] ;  /* 0x0000920000bc7625 */ /* 0x000fca00078e00e3 */
[----:B------:R0:W-:Y:S01]  /*2c80*/  STG.E.128 [R188.64], R184 ;  /* 0x000000b8bc007986 */ /* 0x0001e2000c101d04 */
[----:B------:R-:W-:Y:S01]  /*2c90*/  FADD.FTZ R114, R114, R193 ;  /* 0x000000c172727221 */ /* 0x000fe20000010000 */
[----:B------:R-:W-:Y:S01]  /*2ca0*/  IADD3 R0, R0, 0x80, RZ ;  /* 0x0000008000007810 */ /* 0x000fe20007ffe0ff */
[----:B------:R-:W-:Y:S02]  /*2cb0*/  FADD.FTZ R115, R115, R192 ;  /* 0x000000c073737221 */ /* 0x000fe40000010000 */
[----:B------:R-:W-:Y:S02]  /*2cc0*/  FADD.FTZ R112, R112, R195 ;  /* 0x000000c370707221 */ /* 0x000fe40000010000 */
[----:B------:R-:W-:Y:S02]  /*2cd0*/  FADD.FTZ R113, R113, R194 ;  /* 0x000000c271717221 */ /* 0x000fe40000010000 */
[----:B------:R-:W-:Y:S02]  /*2ce0*/  FADD.FTZ R118, R118, R216 ;  /* 0x000000d876767221 */ /* 0x000fe40000010000 */
[----:B------:R-:W-:-:S02]  /*2cf0*/  FADD.FTZ R119, R119, R223 ;  /* 0x000000df77777221 */ /* 0x000fc40000010000 */
.L_x_5656:
[----:B------:R-:W-:Y:S05]  /*2d00*/  BSYNC B0 ;  /* 0x0000000000007941 */ /* 0x000fea0003800000 */
.L_x_5655:
[----:B------:R-:W-:Y:S01]  /*2d10*/  BSSY B0, `(.L_x_5657) ;  /* 0x0000091000007945 */ /* 0x000fe20003800000 */
[----:B------:R-:W-:Y:S05]  /*2d20*/  @!P1 BRA `(.L_x_5658) ;  /* 0x000008f000009947 */ /* 0x000fea0003800000 */
[----:B0-----:R-:W-:Y:S01]  /*2d30*/  MOV R184, 0x10 ;  /* 0x0000001000b87802 */ /* 0x001fe20000000f00 */
[----:B------:R-:W2:Y:S04]  /*2d40*/  LDL R216, [R1+0x48] ;  /* 0x0000480001d87983 */ /* 0x000ea80000100800 */
[----:B------:R-:W-:Y:S01]  /*2d50*/  IMAD.WIDE.U32 R184, R0, R184, c[0x0][0x170] ;  /* 0x00005c0000b87625 */ /* 0x000fe200078e00b8 */
[----:B------:R-:W3:Y:S01]  /*2d60*/  LDL R223, [R1+0x4c] ;  /* 0x00004c0001df7983 */ /* 0x000ee20000100800 */
[----:B------:R-:W-:-:S02]  /*2d70*/  ISETP.NE.U32.AND P3, PT, RZ, c[0x0][0x218], PT ;  /* 0x00008600ff007a0c */ /* 0x000fc40003f65070 */
[----:B------:R-:W-:Y:S01]  /*2d80*/  FSEL R188, R190, RZ, !P5 ;  /* 0x000000ffbebc7208 */ /* 0x000fe20006800000 */
[----:B------:R-:W4:Y:S04]  /*2d90*/  LDL R227, [R1+0x58] ;  /* 0x0000580001e37983 */ /* 0x000f280000100800 */
[----:B------:R-:W2:Y:S01]  /*2da0*/  LDG.E.128 R184, [R184.64] ;  /* 0x00000004b8b87981 */ /* 0x000ea2000c1e1d00 */
[----:B------:R-:W-:Y:S01]  /*2db0*/  ISETP.NE.AND.EX P3, PT, RZ, c[0x0][0x21c], PT, P3 ;  /* 0x00008700ff007a0c */ /* 0x000fe20003f65330 */
[-CC-:B------:R-:W-:Y:S01]  /*2dc0*/  FFMA.FTZ R189, R201, R191.reuse, R188.reuse ;  /* 0x000000bfc9bd7223 */ /* 0x180fe200000100bc */
[----:B------:R-:W-:Y:S01]  /*2dd0*/  LOP3.LUT P4, RZ, R21, 0xff, RZ, 0xc0, !PT ;  /* 0x000000ff15ff7812 */ /* 0x000fe2000788c0ff */
[----:B------:R-:W-:Y:S01]  /*2de0*/  FFMA.FTZ R194, R202, R191, R188 ;  /* 0x000000bfcac27223 */ /* 0x000fe200000100bc */
[----:B------:R-:W3:Y:S01]  /*2df0*/  LDL R224, [R1+0x5c] ;  /* 0x00005c0001e07983 */ /* 0x000ee20000100800 */
[----:B------:R-:W-:-:S02]  /*2e00*/  FADD.FTZ R189, R220, -R189 ;  /* 0x800000bddcbd7221 */ /* 0x000fc40000010000 */
[----:B------:R-:W-:Y:S02]  /*2e10*/  FADD.FTZ R194, R219, -R194 ;  /* 0x800000c2dbc27221 */ /* 0x000fe40000010000 */
[C---:B-----5:R-:W-:Y:S02]  /*2e20*/  FMUL.FTZ R195, R17.reuse, R189 ;  /* 0x000000bd11c37220 */ /* 0x060fe40000410000 */
[----:B------:R-:W-:Y:S02]  /*2e30*/  FMUL.FTZ R194, R17, R194 ;  /* 0x000000c211c27220 */ /* 0x000fe40000410000 */
[----:B------:R-:W-:Y:S02]  /*2e40*/  @P3 FADD.FTZ R195, R24, R195 ;  /* 0x000000c318c33221 */ /* 0x000fe40000010000 */
[----:B------:R-:W-:Y:S02]  /*2e50*/  @P3 FADD.FTZ R194, R25, R194 ;  /* 0x000000c219c23221 */ /* 0x000fe40000010000 */
[----:B------:R-:W-:-:S04]  /*2e60*/  FMUL.FTZ R189, R195, R198 ;  /* 0x000000c6c3bd7220 */ /* 0x000fc80000410000 */
[----:B------:R-:W-:Y:S01]  /*2e70*/  FMUL.FTZ R193, R189, c[0x0][0x1e8] ;  /* 0x00007a00bdc17a20 */ /* 0x000fe20000410000 */
[----:B------:R-:W-:Y:S01]  /*2e80*/  HFMA2.MMA R189, -RZ, RZ, 0, 0 ;  /* 0x00000000ffbd7435 */ /* 0x000fe200000001ff */
[----:B--2---:R-:W-:-:S05]  /*2e90*/  @P4 PRMT R192, RZ, 0x5410, R186 ;  /* 0x00005410ffc04816 */ /* 0x004fca00000000ba */
[----:B------:R-:W-:Y:S02]  /*2ea0*/  @P4 FMUL.FTZ R189, R193, R192 ;  /* 0x000000c0c1bd4220 */ /* 0x000fe40000410000 */
[----:B------:R-:W-:Y:S02]  /*2eb0*/  FMUL.FTZ R193, R216, R193 ;  /* 0x000000c1d8c17220 */ /* 0x000fe40000410000 */
[----:B------:R-:W-:-:S03]  /*2ec0*/  FMUL.FTZ R192, R194, R198 ;  /* 0x000000c6c2c07220 */ /* 0x000fc60000410000 */
[----:B------:R-:W-:Y:S01]  /*2ed0*/  FSEL R193, R193, RZ, P4 ;  /* 0x000000ffc1c17208 */ /* 0x000fe20002000000 */
[----:B------:R-:W-:Y:S01]  /*2ee0*/  FMUL.FTZ R216, R192, c[0x0][0x1e8] ;  /* 0x00007a00c0d87a20 */ /* 0x000fe20000410000 */
[----:B------:R-:W-:Y:S02]  /*2ef0*/  LOP3.LUT P4, RZ, R21, 0xff00, RZ, 0xc0, !PT ;  /* 0x0000ff0015ff7812 */ /* 0x000fe4000788c0ff */
[----:B------:R-:W-:-:S11]  /*2f00*/  MOV R192, RZ ;  /* 0x000000ff00c07202 */ /* 0x000fd60000000f00 */
[----:B------:R-:W-:-:S05]  /*2f10*/  @P4 PRMT R186, RZ, 0x7610, R186 ;  /* 0x00007610ffba4816 */ /* 0x000fca00000000ba */
[----:B------:R-:W-:Y:S02]  /*2f20*/  @P4 FMUL.FTZ R192, R216, R186 ;  /* 0x000000bad8c04220 */ /* 0x000fe40000410000 */
[----:B---3--:R-:W-:-:S05]  /*2f30*/  FMUL.FTZ R186, R223, R216 ;  /* 0x000000d8dfba7220 */ /* 0x008fca0000410000 */
[----:B------:R-:W-:Y:S02]  /*2f40*/  FSEL R186, R186, RZ, P4 ;  /* 0x000000ffbaba7208 */ /* 0x000fe40002000000 */
[----:B------:R-:W-:-:S04]  /*2f50*/  ISETP.NE.U32.AND P4, PT, RZ, c[0x0][0x258], PT ;  /* 0x00009600ff007a0c */ /* 0x000fc80003f85070 */
[----:B------:R-:W-:Y:S01]  /*2f60*/  ISETP.NE.AND.EX P4, PT, RZ, c[0x0][0x25c], PT, P4 ;  /* 0x00009700ff007a0c */ /* 0x000fe20003f85340 */
[----:B------:R-:W-:Y:S01]  /*2f70*/  FADD.FTZ R124, R124, R189 ;  /* 0x000000bd7c7c7221 */ /* 0x000fe20000010000 */
[----:B------:R-:W-:Y:S01]  /*2f80*/  F2FP.BF16.PACK_AB R186, R186, R193 ;  /* 0x000000c1baba723e */ /* 0x000fe200000010ff */
[----:B------:R-:W-:Y:S01]  /*2f90*/  FADD.FTZ R125, R125, R192 ;  /* 0x000000c07d7d7221 */ /* 0x000fe20000010000 */
[----:B------:R-:W-:Y:S01]  /*2fa0*/  SEL R160, R195, R160, P4 ;  /* 0x000000a0c3a07207 */ /* 0x000fe20002000000 */
[--C-:B------:R-:W-:Y:S01]  /*2fb0*/  FFMA.FTZ R192, R252, R191, R188.reuse ;  /* 0x000000bffcc07223 */ /* 0x100fe200000100bc */
[----:B------:R-:W-:Y:S01]  /*2fc0*/  SEL R161, R194, R161, P4 ;  /* 0x000000a1c2a17207 */ /* 0x000fe20002000000 */
        /* <DEDUP_REMOVED lines=19> */
[----:B------:R-:W-:Y:S02]  /*3100*/  @P3 FADD.FTZ R195, R30, R195 ;  /* 0x000000c31ec33221 */ /* 0x000fe40000010000 */
[----:B------:R-:W-:-:S02]  /*3110*/  @P3 FADD.FTZ R193, R31, R193 ;  /* 0x000000c11fc13221 */ /* 0x000fc40000010000 */
[----:B------:R-:W-:Y:S02]  /*3120*/  @P3 FADD.FTZ R194, R26, R194 ;  /* 0x000000c21ac23221 */ /* 0x000fe40000010000 */
[----:B------:R-:W-:Y:S01]  /*3130*/  @P3 FADD.FTZ R188, R27, R188 ;  /* 0x000000bc1bbc3221 */ /* 0x000fe20000010000 */
[----:B------:R-:W-:Y:S02]  /*3140*/  LOP3.LUT P3, RZ, R20, 0xff0000, RZ, 0xc0, !PT ;  /* 0x00ff000014ff7812 */ /* 0x000fe4000786c0ff */
[----:B------:R-:W-:Y:S02]  /*3150*/  SEL R90, R195, R90, P4 ;  /* 0x0000005ac35a7207 */ /* 0x000fe40002000000 */
[----:B------:R-:W-:Y:S02]  /*3160*/  SEL R88, R192, R88, P4 ;  /* 0x00000058c0587207 */ /* 0x000fe40002000000 */
[----:B------:R-:W-:Y:S02]  /*3170*/  SEL R89, R189, R89, P4 ;  /* 0x00000059bd597207 */ /* 0x000fe40002000000 */
[----:B------:R-:W-:-:S02]  /*3180*/  SEL R91, R193, R91, P4 ;  /* 0x0000005bc15b7207 */ /* 0x000fc40002000000 */
[----:B------:R-:W-:Y:S02]  /*3190*/  SEL R162, R194, R162, P4 ;  /* 0x000000a2c2a27207 */ /* 0x000fe40002000000 */
[----:B------:R-:W-:Y:S01]  /*31a0*/  SEL R163, R188, R163, P4 ;  /* 0x000000a3bca37207 */ /* 0x000fe20002000000 */
[----:B------:R-:W-:Y:S01]  /*31b0*/  FMUL.FTZ R195, R195, R198 ;  /* 0x000000c6c3c37220 */ /* 0x000fe20000410000 */
[----:B------:R-:W-:-:S03]  /*31c0*/  LOP3.LUT P4, RZ, R20, 0xff000000, RZ, 0xc0, !PT ;  /* 0xff00000014ff7812 */ /* 0x000fc6000788c0ff */
[----:B------:R-:W-:Y:S01]  /*31d0*/  FMUL.FTZ R216, R195, c[0x0][0x1e8] ;  /* 0x00007a00c3d87a20 */ /* 0x000fe20000410000 */
[----:B------:R-:W-:Y:S01]  /*31e0*/  HFMA2.MMA R195, -RZ, RZ, 0, 0 ;  /* 0x00000000ffc37435 */ /* 0x000fe200000001ff */
[----:B------:R-:W-:Y:S01]  /*31f0*/  @P3 PRMT R223, RZ, 0x5410, R185 ;  /* 0x00005410ffdf3816 */ /* 0x000fe200000000b9 */
[----:B------:R-:W-:-:S04]  /*3200*/  FMUL.FTZ R193, R193, R198 ;  /* 0x000000c6c1c17220 */ /* 0x000fc80000410000 */
[----:B------:R-:W-:Y:S02]  /*3210*/  @P3 FMUL.FTZ R195, R216, R223 ;  /* 0x000000dfd8c33220 */ /* 0x000fe40000410000 */
[----:B------:R-:W-:Y:S01]  /*3220*/  FMUL.FTZ R193, R193, c[0x0][0x1e8] ;  /* 0x00007a00c1c17a20 */ /* 0x000fe20000410000 */
[----:B------:R-:W-:Y:S01]  /*3230*/  @P4 PRMT R185, RZ, 0x7610, R185 ;  /* 0x00007610ffb94816 */ /* 0x000fe200000000b9 */
[----:B------:R-:W-:Y:S01]  /*3240*/  FADD.FTZ R122, R122, R195 ;  /* 0x000000c37a7a7221 */ /* 0x000fe20000010000 */
[----:B------:R-:W-:Y:S01]  /*3250*/  MOV R195, RZ ;  /* 0x000000ff00c37202 */ /* 0x000fe20000000f00 */
[----:B------:R-:W2:Y:S02]  /*3260*/  LDL R223, [R1+0x64] ;  /* 0x0000640001df7983 */ /* 0x000ea40000100800 */
[----:B------:R-:W-:Y:S02]  /*3270*/  @P4 FMUL.FTZ R195, R193, R185 ;  /* 0x000000b9c1c34220 */ /* 0x000fe40000410000 */
[----:B------:R-:W3:Y:S02]  /*3280*/  LDL R185, [R1+0x60] ;  /* 0x0000600001b97983 */ /* 0x000ee40000100800 */
[----:B------:R-:W-:-:S02]  /*3290*/  FADD.FTZ R123, R123, R195 ;  /* 0x000000c37b7b7221 */ /* 0x000fc40000010000 */
[-C--:B------:R-:W-:Y:S02]  /*32a0*/  FMUL.FTZ R192, R192, R198.reuse ;  /* 0x000000c6c0c07220 */ /* 0x080fe40000410000 */
[-C--:B------:R-:W-:Y:S02]  /*32b0*/  FMUL.FTZ R189, R189, R198.reuse ;  /* 0x000000c6bdbd7220 */ /* 0x080fe40000410000 */
[----:B------:R-:W-:Y:S02]  /*32c0*/  FMUL.FTZ R192, R192, c[0x0][0x1e8] ;  /* 0x00007a00c0c07a20 */ /* 0x000fe40000410000 */
[----:B------:R-:W-:Y:S02]  /*32d0*/  FMUL.FTZ R189, R189, c[0x0][0x1e8] ;  /* 0x00007a00bdbd7a20 */ /* 0x000fe40000410000 */
[----:B------:R-:W-:Y:S02]  /*32e0*/  FMUL.FTZ R188, R188, R198 ;  /* 0x000000c6bcbc7220 */ /* 0x000fe40000410000 */
[----:B--2---:R-:W-:-:S02]  /*32f0*/  FMUL.FTZ R195, R223, R193 ;  /* 0x000000c1dfc37220 */ /* 0x004fc40000410000 */
[----:B---3--:R-:W-:Y:S01]  /*3300*/  FMUL.FTZ R185, R185, R216 ;  /* 0x000000d8b9b97220 */ /* 0x008fe20000410000 */
[----:B------:R-:W-:-:S04]  /*3310*/  MOV R216, R20 ;  /* 0x0000001400d87202 */ /* 0x000fc80000000f00 */
[----:B------:R-:W-:Y:S02]  /*3320*/  FSEL R185, R185, RZ, P3 ;  /* 0x000000ffb9b97208 */ /* 0x000fe40001800000 */
[----:B------:R-:W-:Y:S02]  /*3330*/  LOP3.LUT P3, RZ, R216, 0xff, RZ, 0xc0, !PT ;  /* 0x000000ffd8ff7812 */ /* 0x000fe4000786c0ff */
[----:B------:R-:W-:Y:S02]  /*3340*/  FSEL R195, R195, RZ, P4 ;  /* 0x000000ffc3c37208 */ /* 0x000fe40002000000 */
[----:B------:R-:W-:Y:S01]  /*3350*/  LOP3.LUT P4, RZ, R20, 0xff00, RZ, 0xc0, !PT ;  /* 0x0000ff0014ff7812 */ /* 0x000fe2000788c0ff */
[----:B------:R-:W-:-:S08]  /*3360*/  HFMA2.MMA R193, -RZ, RZ, 0, 0 ;  /* 0x00000000ffc17435 */ /* 0x000fd000000001ff */
[----:B------:R-:W-:-:S04]  /*3370*/  @P3 PRMT R216, RZ, 0x5410, R184 ;  /* 0x00005410ffd83816 */ /* 0x000fc800000000b8 */
[----:B------:R-:W-:Y:S01]  /*3380*/  @P4 PRMT R184, RZ, 0x7610, R184 ;  /* 0x00007610ffb84816 */ /* 0x000fe200000000b8 */
[----:B------:R-:W-:Y:S02]  /*3390*/  @P3 FMUL.FTZ R193, R192, R216 ;  /* 0x000000d8c0c13220 */ /* 0x000fe40000410000 */
[----:B----4-:R-:W-:Y:S01]  /*33a0*/  FMUL.FTZ R216, R227, R192 ;  /* 0x000000c0e3d87220 */ /* 0x010fe20000410000 */
[----:B------:R-:W-:Y:S01]  /*33b0*/  MOV R192, RZ ;  /* 0x000000ff00c07202 */ /* 0x000fe20000000f00 */
[----:B------:R-:W-:Y:S01]  /*33c0*/  @P4 FMUL.FTZ R192, R189, R184 ;  /* 0x000000b8bdc04220 */ /* 0x000fe20000410000 */
[----:B------:R-:W-:Y:S01]  /*33d0*/  F2FP.BF16.PACK_AB R185, R195, R185 ;  /* 0x000000b9c3b9723e */ /* 0x000fe200000010ff */
[----:B------:R-:W-:Y:S01]  /*33e0*/  FMUL.FTZ R184, R194, R198 ;  /* 0x000000c6c2b87220 */ /* 0x000fe20000410000 */
[----:B------:R-:W2:Y:S03]  /*33f0*/  LDL R227, [R1+0x54] ;  /* 0x0000540001e37983 */ /* 0x000ea60000100800 */
[----:B------:R-:W-:-:S02]  /*3400*/  FMUL.FTZ R223, R184, c[0x0][0x1e8] ;  /* 0x00007a00b8df7a20 */ /* 0x000fc40000410000 */
[----:B------:R-:W-:Y:S01]  /*3410*/  FMUL.FTZ R184, R224, R189 ;  /* 0x000000bde0b87220 */ /* 0x000fe20000410000 */
[----:B------:R-:W-:Y:S02]  /*3420*/  FSEL R216, R216, RZ, P3 ;  /* 0x000000ffd8d87208 */ /* 0x000fe40001800000 */
[C---:B------:R-:W-:Y:S02]  /*3430*/  LOP3.LUT P3, RZ, R21.reuse, 0xff0000, RZ, 0xc0, !PT ;  /* 0x00ff000015ff7812 */ /* 0x040fe4000786c0ff */
[----:B------:R-:W-:Y:S02]  /*3440*/  FSEL R184, R184, RZ, P4 ;  /* 0x000000ffb8b87208 */ /* 0x000fe40002000000 */
[----:B------:R-:W-:Y:S01]  /*3450*/  LOP3.LUT P4, RZ, R21, 0xff000000, RZ, 0xc0, !PT ;  /* 0xff00000015ff7812 */ /* 0x000fe2000788c0ff */
[----:B------:R-:W-:Y:S01]  /*3460*/  FMUL.FTZ R224, R188, c[0x0][0x1e8] ;  /* 0x00007a00bce07a20 */ /* 0x000fe20000410000 */
[----:B------:R-:W-:-:S07]  /*3470*/  MOV R195, RZ ;  /* 0x000000ff00c37202 */ /* 0x000fce0000000f00 */
[----:B------:R-:W-:-:S04]  /*3480*/  @P3 PRMT R189, RZ, 0x5410, R187 ;  /* 0x00005410ffbd3816 */ /* 0x000fc800000000bb */
[----:B------:R-:W-:-:S05]  /*3490*/  @P4 PRMT R187, RZ, 0x7610, R187 ;  /* 0x00007610ffbb4816 */ /* 0x000fca00000000bb */
[----:B------:R-:W-:Y:S02]  /*34a0*/  @P4 FMUL.FTZ R195, R224, R187 ;  /* 0x000000bbe0c34220 */ /* 0x000fe40000410000 */
[----:B------:R-:W3:Y:S01]  /*34b0*/  LDL R187, [R1+0x50] ;  /* 0x0000500001bb7983 */ /* 0x000ee20000100800 */
[----:B------:R-:W-:-:S04]  /*34c0*/  ISETP.NE.U32.AND P5, PT, RZ, c[0x0][0x258], PT ;  /* 0x00009600ff007a0c */ /* 0x000fc80003fa5070 */
[----:B------:R-:W-:Y:S01]  /*34d0*/  ISETP.NE.AND.EX P5, PT, RZ, c[0x0][0x25c], PT, P5 ;  /* 0x00009700ff007a0c */ /* 0x000fe20003fa5350 */
[----:B------:R-:W-:-:S06]  /*34e0*/  HFMA2.MMA R194, -RZ, RZ, 0, 0 ;  /* 0x00000000ffc27435 */ /* 0x000fcc00000001ff */
[----:B------:R-:W-:-:S06]  /*34f0*/  @P3 FMUL.FTZ R194, R223, R189 ;  /* 0x000000bddfc23220 */ /* 0x000fcc0000410000 */
[----:B------:R-:W-:-:S04]  /*3500*/  @P5 LEA R188, P6, R0, c[0x0][0x258], 0x5 ;  /* 0x0000960000bc5a11 */ /* 0x000fc800078c28ff */
[----:B------:R-:W-:-:S05]  /*3510*/  @P5 LEA.HI.X R189, R0, c[0x0][0x25c], RZ, 0x5, P6 ;  /* 0x0000970000bd5a11 */ /* 0x000fca00030f2cff */
[----:B------:R-:W-:Y:S04]  /*3520*/  @P5 STG.E.128 [R188.64], R88 ;  /* 0x00000058bc005986 */ /* 0x000fe8000c101d04 */
[----:B------:R2:W-:Y:S01]  /*3530*/  @P5 STG.E.128 [R188.64+0x10], R160 ;  /* 0x000010a0bc005986 */ /* 0x0005e2000c101d04 */
[----:B------:R-:W-:Y:S01]  /*3540*/  F2FP.BF16.PACK_AB R184, R184, R216 ;  /* 0x000000d8b8b8723e */ /* 0x000fe200000010ff */
[----:B------:R-:W-:Y:S02]  /*3550*/  FADD.FTZ R120, R120, R193 ;  /* 0x000000c178787221 */ /* 0x000fe40000010000 */
[----:B------:R-:W-:Y:S02]  /*3560*/  FADD.FTZ R121, R121, R192 ;  /* 0x000000c079797221 */ /* 0x000fe40000010000 */
[----:B------:R-:W-:-:S02]  /*3570*/  FADD.FTZ R126, R126, R194 ;  /* 0x000000c27e7e7221 */ /* 0x000fc40000010000 */
[----:B------:R-:W-:Y:S02]  /*3580*/  FADD.FTZ R127, R127, R195 ;  /* 0x000000c37f7f7221 */ /* 0x000fe40000010000 */
[----:B--2---:R-:W-:-:S05]  /*3590*/  FMUL.FTZ R188, R227, R224 ;  /* 0x000000e0e3bc7220 */ /* 0x004fca0000410000 */
[----:B------:R-:W-:Y:S01]  /*35a0*/  FSEL R188, R188, RZ, P4 ;  /* 0x000000ffbcbc7208 */ /* 0x000fe20002000000 */
[----:B---3--:R-:W-:-:S05]  /*35b0*/  FMUL.FTZ R187, R187, R223 ;  /* 0x000000dfbbbb7220 */ /* 0x008fca0000410000 */
[----:B------:R-:W-:-:S04]  /*35c0*/  FSEL R187, R187, RZ, P3 ;  /* 0x000000ffbbbb7208 */ /* 0x000fc80001800000 */
[----:B------:R-:W-:Y:S02]  /*35d0*/  F2FP.BF16.PACK_AB R187, R188, R187 ;  /* 0x000000bbbcbb723e */ /* 0x000fe400000010ff */
[----:B------:R-:W-:-:S04]  /*35e0*/  LEA R188, P3, R0, c[0x0][0x248], 0x4 ;  /* 0x0000920000bc7a11 */ /* 0x000fc800078620ff */
[----:B------:R-:W-:-:S05]  /*35f0*/  LEA.HI.X R189, R0, c[0x0][0x24c], RZ, 0x4, P3 ;  /* 0x0000930000bd7a11 */ /* 0x000fca00018f24ff */
[----:B------:R0:W-:Y:S01]  /*3600*/  STG.E.128 [R188.64], R184 ;  /* 0x000000b8bc007986 */ /* 0x0001e2000c101d04 */
[----:B------:R-:W-:-:S03]  /*3610*/  IADD3 R0, R0, 0x80, RZ ;  /* 0x0000008000007810 */ /* 0x000fc60007ffe0ff */
.L_x_5658:
[----:B------:R-:W-:Y:S05]  /*3620*/  BSYNC B0 ;  /* 0x0000000000007941 */ /* 0x000fea0003800000 */
.L_x_5657:
[----:B------:R-:W-:Y:S01]  /*3630*/  BSSY B0, `(.L_x_5659) ;  /* 0x0000093000007945 */ /* 0x000fe20003800000 */
[----:B------:R-:W-:Y:S05]  /*3640*/  @!P2 BRA `(.L_x_5660) ;  /* 0x000009100000a947 */ /* 0x000fea0003800000 */
[----:B0-----:R-:W0:Y:S01]  /*3650*/  LDC.U8 R185, c[0x0][0x1f0] ;  /* 0x00007c00ffb97b82 */ /* 0x001e220000000000 */
[----:B------:R-:W-:Y:S01]  /*3660*/  HFMA2.MMA R184, -RZ, RZ, 0, 9.5367431640625e-07 ;  /* 0x00000010ffb87435 */ /* 0x000fe200000001ff */
[----:B------:R-:W2:Y:S04]  /*3670*/  LDL R216, [R1+0x8] ;  /* 0x0000080001d87983 */ /* 0x000ea80000100800 */
[----:B------:R-:W3:Y:S01]  /*3680*/  LDL R223, [R1+0xc] ;  /* 0x00000c0001df7983 */ /* 0x000ee20000100800 */
[----:B------:R-:W-:-:S03]  /*3690*/  ISETP.NE.U32.AND P3, PT, RZ, c[0x0][0x218], PT ;  /* 0x00008600ff007a0c */ /* 0x000fc60003f65070 */
[----:B------:R-:W4:Y:S04]  /*36a0*/  LDL R227, [R1+0x18] ;  /* 0x0000180001e37983 */ /* 0x000f280000100800 */
[----:B------:R-:W2:Y:S01]  /*36b0*/  LDL R224, [R1+0x1c] ;  /* 0x00001c0001e07983 */ /* 0x000ea20000100800 */
[----:B0-----:R-:W-:Y:S01]  /*36c0*/  ISETP.NE.AND P4, PT, R185, RZ, PT ;  /* 0x000000ffb900720c */ /* 0x001fe20003f85270 */
[----:B------:R-:W-:-:S06]  /*36d0*/  IMAD.WIDE.U32 R184, R0, R184, c[0x0][0x170] ;  /* 0x00005c0000b87625 */ /* 0x000fcc00078e00b8 */
[----:B------:R-:W2:Y:S01]  /*36e0*/  LDG.E.128 R184, [R184.64] ;  /* 0x00000004b8b87981 */ /* 0x000ea2000c1e1d00 */
[----:B------:R-:W-:Y:S02]  /*36f0*/  FSEL R188, R190, RZ, !P4 ;  /* 0x000000ffbebc7208 */ /* 0x000fe40006000000 */
[----:B------:R-:W-:Y:S02]  /*3700*/  ISETP.NE.AND.EX P3, PT, RZ, c[0x0][0x21c], PT, P3 ;  /* 0x00008700ff007a0c */ /* 0x000fe40003f65330 */
[----:B------:R-:W-:Y:S01]  /*3710*/  LOP3.LUT P4, RZ, R23, 0xff, RZ, 0xc0, !PT ;  /* 0x000000ff17ff7812 */ /* 0x000fe2000788c0ff */
[-CC-:B-----5:R-:W-:Y:S02]  /*3720*/  FFMA.FTZ R189, R3, R191.reuse, R188.reuse ;  /* 0x000000bf03bd7223 */ /* 0x1a0fe400000100bc */
[----:B------:R-:W-:Y:S02]  /*3730*/  FFMA.FTZ R194, R4, R191, R188 ;  /* 0x000000bf04c27223 */ /* 0x000fe400000100bc */
[----:B------:R-:W-:-:S02]  /*3740*/  FADD.FTZ R189, R209, -R189 ;  /* 0x800000bdd1bd7221 */ /* 0x000fc40000010000 */
[----:B------:R-:W-:Y:S02]  /*3750*/  FADD.FTZ R194, R5, -R194 ;  /* 0x800000c205c27221 */ /* 0x000fe40000010000 */
[C---:B------:R-:W-:Y:S02]  /*3760*/  FMUL.FTZ R195, R17.reuse, R189 ;  /* 0x000000bd11c37220 */ /* 0x040fe40000410000 */
[----:B------:R-:W-:Y:S02]  /*3770*/  FMUL.FTZ R194, R17, R194 ;  /* 0x000000c211c27220 */ /* 0x000fe40000410000 */
[----:B------:R-:W-:Y:S02]  /*3780*/  @P3 FADD.FTZ R195, R172, R195 ;  /* 0x000000c3acc33221 */ /* 0x000fe40000010000 */
[----:B------:R-:W-:Y:S02]  /*3790*/  @P3 FADD.FTZ R194, R173, R194 ;  /* 0x000000c2adc23221 */ /* 0x000fe40000010000 */
[----:B------:R-:W-:-:S04]  /*37a0*/  FMUL.FTZ R189, R195, R198 ;  /* 0x000000c6c3bd7220 */ /* 0x000fc80000410000 */
[----:B------:R-:W-:Y:S01]  /*37b0*/  FMUL.FTZ R193, R189, c[0x0][0x1e8] ;  /* 0x00007a00bdc17a20 */ /* 0x000fe20000410000 */
[----:B------:R-:W-:Y:S02]  /*37c0*/  MOV R189, RZ ;  /* 0x000000ff00bd7202 */ /* 0x000fe40000000f00 */
[----:B--2---:R-:W-:-:S05]  /*37d0*/  @P4 PRMT R192, RZ, 0x5410, R186 ;  /* 0x00005410ffc04816 */ /* 0x004fca00000000ba */
[----:B------:R-:W-:Y:S02]  /*37e0*/  @P4 FMUL.FTZ R189, R193, R192 ;  /* 0x000000c0c1bd4220 */ /* 0x000fe40000410000 */
[----:B------:R-:W-:Y:S02]  /*37f0*/  FMUL.FTZ R193, R216, R193 ;  /* 0x000000c1d8c17220 */ /* 0x000fe40000410000 */
[----:B------:R-:W-:-:S03]  /*3800*/  FMUL.FTZ R192, R194, R198 ;  /* 0x000000c6c2c07220 */ /* 0x000fc60000410000 */
[----:B------:R-:W-:Y:S01]  /*3810*/  FSEL R193, R193, RZ, P4 ;  /* 0x000000ffc1c17208 */ /* 0x000fe20002000000 */
[----:B------:R-:W-:Y:S01]  /*3820*/  FMUL.FTZ R216, R192, c[0x0][0x1e8] ;  /* 0x00007a00c0d87a20 */ /* 0x000fe20000410000 */
[----:B------:R-:W-:Y:S01]  /*3830*/  LOP3.LUT P4, RZ, R23, 0xff00, RZ, 0xc0, !PT ;  /* 0x0000ff0017ff7812 */ /* 0x000fe2000788c0ff */
[----:B------:R-:W-:-:S12]  /*3840*/  HFMA2.MMA R192, -RZ, RZ, 0, 0 ;  /* 0x00000000ffc07435 */ /* 0x000fd800000001ff */
        /* <DEDUP_REMOVED lines=36> */
[C---:B------:R-:W-:Y:S01]  /*3a90*/  SEL R90, R195.reuse, R90, P4 ;  /* 0x0000005ac35a7207 */ /* 0x040fe20002000000 */
[----:B------:R-:W-:Y:S01]  /*3aa0*/  FMUL.FTZ R195, R195, R198 ;  /* 0x000000c6c3c37220 */ /* 0x000fe20000410000 */
[----:B------:R-:W-:Y:S02]  /*3ab0*/  SEL R88, R192, R88, P4 ;  /* 0x00000058c0587207 */ /* 0x000fe40002000000 */
[----:B------:R-:W-:Y:S02]  /*3ac0*/  SEL R89, R189, R89, P4 ;  /* 0x00000059bd597207 */ /* 0x000fe40002000000 */
[----:B------:R-:W-:-:S02]  /*3ad0*/  SEL R91, R193, R91, P4 ;  /* 0x0000005bc15b7207 */ /* 0x000fc40002000000 */
[----:B------:R-:W-:Y:S02]  /*3ae0*/  SEL R162, R194, R162, P4 ;  /* 0x000000a2c2a27207 */ /* 0x000fe40002000000 */
[----:B------:R-:W-:Y:S02]  /*3af0*/  SEL R163, R188, R163, P4 ;  /* 0x000000a3bca37207 */ /* 0x000fe40002000000 */
[----:B------:R-:W-:Y:S01]  /*3b00*/  LOP3.LUT P4, RZ, R22, 0xff000000, RZ, 0xc0, !PT ;  /* 0xff00000016ff7812 */ /* 0x000fe2000788c0ff */
[----:B------:R-:W-:Y:S01]  /*3b10*/  FMUL.FTZ R216, R195, c[0x0][0x1e8] ;  /* 0x00007a00c3d87a20 */ /* 0x000fe20000410000 */
[----:B------:R-:W-:Y:S02]  /*3b20*/  @P3 PRMT R223, RZ, 0x5410, R185 ;  /* 0x00005410ffdf3816 */ /* 0x000fe400000000b9 */
[----:B------:R-:W-:-:S03]  /*3b30*/  MOV R195, RZ ;  /* 0x000000ff00c37202 */ /* 0x000fc60000000f00 */
[----:B------:R-:W-:Y:S02]  /*3b40*/  @P3 FMUL.FTZ R195, R216, R223 ;  /* 0x000000dfd8c33220 */ /* 0x000fe40000410000 */
[----:B------:R-:W-:Y:S01]  /*3b50*/  FMUL.FTZ R193, R193, R198 ;  /* 0x000000c6c1c17220 */ /* 0x000fe20000410000 */
[----:B------:R-:W2:Y:S01]  /*3b60*/  LDL R223, [R1+0x24] ;  /* 0x0000240001df7983 */ /* 0x000ea20000100800 */
[----:B------:R-:W-:Y:S01]  /*3b70*/  FADD.FTZ R130, R130, R195 ;  /* 0x000000c382827221 */ /* 0x000fe20000010000 */
[----:B------:R-:W-:Y:S01]  /*3b80*/  HFMA2.MMA R195, -RZ, RZ, 0, 0 ;  /* 0x00000000ffc37435 */ /* 0x000fe200000001ff */
[----:B------:R-:W-:Y:S01]  /*3b90*/  @P4 PRMT R185, RZ, 0x7610, R185 ;  /* 0x00007610ffb94816 */ /* 0x000fe200000000b9 */
[----:B------:R-:W-:-:S04]  /*3ba0*/  FMUL.FTZ R193, R193, c[0x0][0x1e8] ;  /* 0x00007a00c1c17a20 */ /* 0x000fc80000410000 */
[----:B------:R-:W-:Y:S02]  /*3bb0*/  @P4 FMUL.FTZ R195, R193, R185 ;  /* 0x000000b9c1c34220 */ /* 0x000fe40000410000 */
[----:B------:R-:W3:Y:S02]  /*3bc0*/  LDL R185, [R1+0x20] ;  /* 0x0000200001b97983 */ /* 0x000ee40000100800 */
[----:B------:R-:W-:Y:S02]  /*3bd0*/  FADD.FTZ R131, R131, R195 ;  /* 0x000000c383837221 */ /* 0x000fe40000010000 */
[-C--:B------:R-:W-:Y:S02]  /*3be0*/  FMUL.FTZ R192, R192, R198.reuse ;  /* 0x000000c6c0c07220 */ /* 0x080fe40000410000 */
[----:B------:R-:W-:Y:S02]  /*3bf0*/  FMUL.FTZ R189, R189, R198 ;  /* 0x000000c6bdbd7220 */ /* 0x000fe40000410000 */
[----:B------:R-:W-:-:S02]  /*3c00*/  FMUL.FTZ R192, R192, c[0x0][0x1e8] ;  /* 0x00007a00c0c07a20 */ /* 0x000fc40000410000 */
[----:B------:R-:W-:Y:S02]  /*3c10*/  FMUL.FTZ R189, R189, c[0x0][0x1e8] ;  /* 0x00007a00bdbd7a20 */ /* 0x000fe40000410000 */
[----:B------:R-:W-:Y:S02]  /*3c20*/  FMUL.FTZ R188, R188, R198 ;  /* 0x000000c6bcbc7220 */ /* 0x000fe40000410000 */
[----:B--2---:R-:W-:Y:S02]  /*3c30*/  FMUL.FTZ R195, R223, R193 ;  /* 0x000000c1dfc37220 */ /* 0x004fe40000410000 */
        /* <DEDUP_REMOVED lines=50> */
.L_x_5660:
[----:B------:R-:W-:Y:S05]  /*3f60*/  BSYNC B0 ;  /* 0x0000000000007941 */ /* 0x000fea0003800000 */
.L_x_5659:
[----:B0-----:R-:W0:Y:S01]  /*3f70*/  S2R R184, SR_TID.X ;  /* 0x0000000000b87919 */ /* 0x001e220000002100 */
        /* <DEDUP_REMOVED lines=8> */
[----:B------:R-:W0:Y:S01]  /*4000*/  LDC.U8 R184, c[0x0][0x1f0] ;  /* 0x00007c00ffb87b82 */ /* 0x000e220000000000 */
[----:B------:R-:W-:Y:S02]  /*4010*/  ISETP.NE.U32.AND P4, PT, RZ, c[0x0][0x258], PT ;  /* 0x00009600ff007a0c */ /* 0x000fe40003f85070 */
[----:B------:R-:W-:Y:S02]  /*4020*/  P2R R188, PR, RZ, 0x1 ;  /* 0x00000001ffbc7803 */ /* 0x000fe40000000000 */
[----:B------:R-:W-:Y:S02]  /*4030*/  ISETP.NE.AND.EX P4, PT, RZ, c[0x0][0x25c], PT, P4 ;  /* 0x00009700ff007a0c */ /* 0x000fe40003f85340 */
[----:B0-----:R-:W-:-:S04]  /*4040*/  ISETP.NE.AND P3, PT, R184, RZ, PT ;  /* 0x000000ffb800720c */ /* 0x001fc80003f65270 */
[----:B------:R-:W-:Y:S02]  /*4050*/  FSEL R184, R190, RZ, !P3 ;  /* 0x000000ffbeb87208 */ /* 0x000fe40005800000 */
[----:B------:R-:W-:-:S03]  /*4060*/  ISETP.NE.U32.AND P3, PT, RZ, c[0x0][0x218], PT ;  /* 0x00008600ff007a0c */ /* 0x000fc60003f65070 */
[-CC-:B------:R-:W-:Y:S01]  /*4070*/  FFMA.FTZ R195, R250, R191.reuse, R184.reuse ;  /* 0x000000bffac37223 */ /* 0x180fe200000100b8 */
[----:B------:R-:W-:Y:S01]  /*4080*/  ISETP.NE.AND.EX P3, PT, RZ, c[0x0][0x21c], PT, P3 ;  /* 0x00008700ff007a0c */ /* 0x000fe20003f65330 */
[-CC-:B------:R-:W-:Y:S02]  /*4090*/  FFMA.FTZ R192, R229, R191.reuse, R184.reuse ;  /* 0x000000bfe5c07223 */ /* 0x180fe400000100b8 */
[-CC-:B------:R-:W-:Y:S02]  /*40a0*/  FFMA.FTZ R190, R207, R191.reuse, R184.reuse ;  /* 0x000000bfcfbe7223 */ /* 0x180fe400000100b8 */
[-CC-:B------:R-:W-:Y:S02]  /*40b0*/  FFMA.FTZ R189, R205, R191.reuse, R184.reuse ;  /* 0x000000bfcdbd7223 */ /* 0x180fe400000100b8 */
[-CC-:B------:R-:W-:Y:S02]  /*40c0*/  FFMA.FTZ R187, R203, R191.reuse, R184.reuse ;  /* 0x000000bfcbbb7223 */ /* 0x180fe400000100b8 */
[----:B------:R-:W-:-:S02]  /*40d0*/  FFMA.FTZ R186, R11, R191, R184 ;  /* 0x000000bf0bba7223 */ /* 0x000fc400000100b8 */
[-CC-:B------:R-:W-:Y:S02]  /*40e0*/  FFMA.FTZ R185, R13, R191.reuse, R184.reuse ;  /* 0x000000bf0db97223 */ /* 0x180fe400000100b8 */
[----:B------:R-:W-:Y:S02]  /*40f0*/  FFMA.FTZ R184, R15, R191, R184 ;  /* 0x000000bf0fb87223 */ /* 0x000fe400000100b8 */
[----:B------:R-:W-:Y:S02]  /*4100*/  FADD.FTZ R190, R206, -R190 ;  /* 0x800000becebe7221 */ /* 0x000fe40000010000 */
[----:B------:R-:W-:Y:S02]  /*4110*/  FADD.FTZ R184, R16, -R184 ;  /* 0x800000b810b87221 */ /* 0x000fe40000010000 */
[C---:B-----5:R-:W-:Y:S02]  /*4120*/  FMUL.FTZ R190, R17.reuse, R190 ;  /* 0x000000be11be7220 */ /* 0x060fe40000410000 */
[----:B------:R-:W-:-:S02]  /*4130*/  FMUL.FTZ R184, R17, R184 ;  /* 0x000000b811b87220 */ /* 0x000fc40000410000 */
[----:B------:R-:W-:Y:S02]  /*4140*/  @P3 FADD.FTZ R190, R178, R190 ;  /* 0x000000beb2be3221 */ /* 0x000fe40000010000 */
[----:B------:R-:W-:Y:S02]  /*4150*/  @P3 FADD.FTZ R184, R183, R184 ;  /* 0x000000b8b7b83221 */ /* 0x000fe40000010000 */
[----:B------:R-:W-:Y:S01]  /*4160*/  FADD.FTZ R191, R208, -R192 ;  /* 0x800000c0d0bf7221 */ /* 0x000fe20000010000 */
[----:B------:R-:W-:Y:S01]  /*4170*/  SEL R90, R190, R90, P4 ;  /* 0x0000005abe5a7207 */ /* 0x000fe20002000000 */
[----:B------:R-:W-:Y:S01]  /*4180*/  FADD.FTZ R189, R204, -R189 ;  /* 0x800000bdccbd7221 */ /* 0x000fe20000010000 */
[----:B------:R-:W-:Y:S01]  /*4190*/  SEL R163, R184, R163, P4 ;  /* 0x000000a3b8a37207 */ /* 0x000fe20002000000 */
[----:B------:R-:W-:Y:S02]  /*41a0*/  FADD.FTZ R186, R12, -R186 ;  /* 0x800000ba0cba7221 */ /* 0x000fe40000010000 */
[----:B------:R-:W-:-:S02]  /*41b0*/  FADD.FTZ R185, R14, -R185 ;  /* 0x800000b90eb97221 */ /* 0x000fc40000010000 */
[-C--:B------:R-:W-:Y:S02]  /*41c0*/  FMUL.FTZ R192, R190, R198.reuse ;  /* 0x000000c6bec07220 */ /* 0x080fe40000410000 */
[C---:B------:R-:W-:Y:S02]  /*41d0*/  FMUL.FTZ R191, R17.reuse, R191 ;  /* 0x000000bf11bf7220 */ /* 0x040fe40000410000 */
[C---:B------:R-:W-:Y:S02]  /*41e0*/  FMUL.FTZ R189, R17.reuse, R189 ;  /* 0x000000bd11bd7220 */ /* 0x040fe40000410000 */
[----:B------:R-:W-:Y:S01]  /*41f0*/  FMUL.FTZ R190, R184, R198 ;  /* 0x000000c6b8be7220 */ /* 0x000fe20000410000 */
[----:B------:R-:W-:Y:S01]  /*4200*/  HFMA2.MMA R184, -RZ, RZ, 0, 9.5367431640625e-07 ;  /* 0x00000010ffb87435 */ /* 0x000fe200000001ff */
[C---:B------:R-:W-:Y:S02]  /*4210*/  FMUL.FTZ R186, R17.reuse, R186 ;  /* 0x000000ba11ba7220 */ /* 0x040fe40000410000 */
[----:B------:R-:W-:-:S02]  /*4220*/  FMUL.FTZ R185, R17, R185 ;  /* 0x000000b911b97220 */ /* 0x000fc40000410000 */
        /* <DEDUP_REMOVED lines=8> */
[C---:B------:R-:W-:Y:S01]  /*42b0*/  FMUL.FTZ R195, R17.reuse, R195 ;  /* 0x000000c311c37220 */ /* 0x040fe20000410000 */
[----:B------:R-:W-:Y:S01]  /*42c0*/  SEL R161, R186, R161, P4 ;  /* 0x000000a1baa17207 */ /* 0x000fe20002000000 */
[----:B------:R-:W-:Y:S01]  /*42d0*/  FMUL.FTZ R187, R17, R187 ;  /* 0x000000bb11bb7220 */ /* 0x000fe20000410000 */
[----:B------:R-:W-:Y:S01]  /*42e0*/  SEL R162, R185, R162, P4 ;  /* 0x000000a2b9a27207 */ /* 0x000fe20002000000 */
[----:B------:R-:W-:-:S02]  /*42f0*/  FMUL.FTZ R194, R191, R198 ;  /* 0x000000c6bfc27220 */ /* 0x000fc40000410000 */
[-C--:B------:R-:W-:Y:S02]  /*4300*/  FMUL.FTZ R17, R189, R198.reuse ;  /* 0x000000c6bd117220 */ /* 0x080fe40000410000 */
[----:B------:R-:W-:Y:S02]  /*4310*/  @P3 FADD.FTZ R195, R176, R195 ;  /* 0x000000c3b0c33221 */ /* 0x000fe40000010000 */
[----:B------:R-:W-:Y:S02]  /*4320*/  @P3 FADD.FTZ R187, R180, R187 ;  /* 0x000000bbb4bb3221 */ /* 0x000fe40000010000 */
[----:B------:R-:W-:Y:S01]  /*4330*/  FMUL.FTZ R191, R186, R198 ;  /* 0x000000c6babf7220 */ /* 0x000fe20000410000 */
[----:B------:R-:W-:Y:S01]  /*4340*/  MOV R186, R196 ;  /* 0x000000c400ba7202 */ /* 0x000fe20000000f00 */
[----:B------:R-:W-:Y:S01]  /*4350*/  FMUL.FTZ R189, R185, R198 ;  /* 0x000000c6b9bd7220 */ /* 0x000fe20000410000 */
[----:B------:R-:W-:Y:S01]  /*4360*/  SEL R88, R195, R88, P4 ;  /* 0x00000058c3587207 */ /* 0x000fe20002000000 */
[----:B------:R-:W-:Y:S01]  /*4370*/  IMAD.WIDE.U32 R184, R0, R184, c[0x0][0x170] ;  /* 0x00005c0000b87625 */ /* 0x000fe200078e00b8 */
[----:B------:R-:W-:-:S02]  /*4380*/  SEL R160, R187, R160, P4 ;  /* 0x000000a0bba07207 */ /* 0x000fc40002000000 */
[----:B------:R-:W-:Y:S01]  /*4390*/  LOP3.LUT P4, RZ, R186, 0xff, RZ, 0xc0, !PT ;  /* 0x000000ffbaff7812 */ /* 0x000fe2000788c0ff */
[-C--:B------:R-:W-:Y:S02]  /*43a0*/  FMUL.FTZ R193, R187, R198.reuse ;  /* 0x000000c6bbc17220 */ /* 0x080fe40000410000 */
[----:B------:R-:W2:Y:S01]  /*43b0*/  LDG.E.128 R184, [R184.64] ;  /* 0x00000004b8b87981 */ /* 0x000ea2000c1e1d00 */
[----:B------:R-:W-:Y:S01]  /*43c0*/  FMUL.FTZ R195, R195, R198 ;  /* 0x000000c6c3c37220 */ /* 0x000fe20000410000 */
[----:B------:R-:W-:-:S03]  /*43d0*/  LOP3.LUT P3, RZ, R196, 0xff00, RZ, 0xc0, !PT ;  /* 0x0000ff00c4ff7812 */ /* 0x000fc6000786c0ff */
[----:B------:R-:W-:Y:S01]  /*43e0*/  FMUL.FTZ R216, R195, c[0x0][0x1e8] ;  /* 0x00007a00c3d87a20 */ /* 0x000fe20000410000 */
[----:B------:R-:W-:Y:S01]  /*43f0*/  HFMA2.MMA R195, -RZ, RZ, 0, 0 ;  /* 0x00000000ffc37435 */ /* 0x000fe200000001ff */
[----:B------:R-:W-:Y:S02]  /*4400*/  LOP3.LUT P5, RZ, R196, 0xff0000, RZ, 0xc0, !PT ;  /* 0x00ff0000c4ff7812 */ /* 0x000fe400078ac0ff */
[----:B------:R-:W-:Y:S01]  /*4410*/  LOP3.LUT P6, RZ, R197, 0xff00, RZ, 0xc0, !PT ;  /* 0x0000ff00c5ff7812 */ /* 0x000fe200078cc0ff */
[----:B------:R-:W-:Y:S02]  /*4420*/  FMUL.FTZ R189, R189, c[0x0][0x1e8] ;  /* 0x00007a00bdbd7a20 */ /* 0x000fe40000410000 */
[----:B------:R-:W-:Y:S01]  /*4430*/  FMUL.FTZ R223, R190, c[0x0][0x1e8] ;  /* 0x00007a00bedf7a20 */ /* 0x000fe20000410000 */
[----:B--2---:R-:W-:-:S05]  /*4440*/  @P4 PRMT R198, RZ, 0x5410, R184 ;  /* 0x00005410ffc64816 */ /* 0x004fca00000000b8 */
[----:B------:R-:W-:Y:S01]  /*4450*/  @P4 FMUL.FTZ R195, R216, R198 ;  /* 0x000000c6d8c34220 */ /* 0x000fe20000410000 */
[----:B------:R-:W-:-:S03]  /*4460*/  @P3 PRMT R184, RZ, 0x7610, R184 ;  /* 0x00007610ffb83816 */ /* 0x000fc600000000b8 */
[----:B------:R-:W-:Y:S02]  /*4470*/  FADD.FTZ R136, R136, R195 ;  /* 0x000000c388887221 */ /* 0x000fe40000010000 */
[----:B------:R-:W-:Y:S01]  /*4480*/  FMUL.FTZ R195, R194, c[0x0][0x1e8] ;  /* 0x00007a00c2c37a20 */ /* 0x000fe20000410000 */
[----:B------:R-:W-:-:S03]  /*4490*/  MOV R194, RZ ;  /* 0x000000ff00c27202 */ /* 0x000fc60000000f00 */
[----:B------:R-:W-:Y:S02]  /*44a0*/  @P3 FMUL.FTZ R194, R195, R184 ;  /* 0x000000b8c3c23220 */ /* 0x000fe40000410000 */
[----:B------:R-:W-:-:S05]  /*44b0*/  FMUL.FTZ R184, R40, R216 ;  /* 0x000000d828b87220 */ /* 0x000fca0000410000 */
[----:B------:R-:W-:Y:S02]  /*44c0*/  FSEL R184, R184, RZ, P4 ;  /* 0x000000ffb8b87208 */ /* 0x000fe40002000000 */
[----:B------:R-:W-:Y:S01]  /*44d0*/  LOP3.LUT P4, RZ, R196, 0xff000000, RZ, 0xc0, !PT ;  /* 0xff000000c4ff7812 */ /* 0x000fe2000788c0ff */
[----:B------:R-:W-:Y:S01]  /*44e0*/  FMUL.FTZ R198, R192, c[0x0][0x1e8] ;  /* 0x00007a00c0c67a20 */ /* 0x000fe20000410000 */
[----:B------:R-:W-:Y:S01]  /*44f0*/  HFMA2.MMA R192, -RZ, RZ, 0, 0 ;  /* 0x00000000ffc07435 */ /* 0x000fe200000001ff */
[----:B------:R-:W-:Y:S01]  /*4500*/  FADD.FTZ R137, R137, R194 ;  /* 0x000000c289897221 */ /* 0x000fe20000010000 */
[----:B------:R-:W-:Y:S01]  /*4510*/  @P5 PRMT R194, RZ, 0x5410, R185 ;  /* 0x00005410ffc25816 */ /* 0x000fe200000000b9 */
[----:B------:R-:W-:-:S04]  /*4520*/  FMUL.FTZ R195, R41, R195 ;  /* 0x000000c329c37220 */ /* 0x000fc80000410000 */
[----:B------:R-:W-:Y:S02]  /*4530*/  @P5 FMUL.FTZ R192, R198, R194 ;  /* 0x000000c2c6c05220 */ /* 0x000fe40000410000 */
[----:B------:R-:W-:Y:S02]  /*4540*/  FMUL.FTZ R194, R17, c[0x0][0x1e8] ;  /* 0x00007a0011c27a20 */ /* 0x000fe40000410000 */
[----:B------:R-:W-:Y:S02]  /*4550*/  @P4 PRMT R185, RZ, 0x7610, R185 ;  /* 0x00007610ffb94816 */ /* 0x000fe400000000b9 */
[----:B------:R-:W-:-:S03]  /*4560*/  MOV R17, RZ ;  /* 0x000000ff00117202 */ /* 0x000fc60000000f00 */
[----:B------:R-:W-:Y:S01]  /*4570*/  @P4 FMUL.FTZ R17, R194, R185 ;  /* 0x000000b9c2114220 */ /* 0x000fe20000410000 */
[----:B------:R-:W-:Y:S02]  /*4580*/  FSEL R185, R195, RZ, P3 ;  /* 0x000000ffc3b97208 */ /* 0x000fe40001800000 */
[----:B------:R-:W-:Y:S02]  /*4590*/  LOP3.LUT P3, RZ, R197, 0xff, RZ, 0xc0, !PT ;  /* 0x000000ffc5ff7812 */ /* 0x000fe4000786c0ff */
[----:B------:R-:W-:Y:S01]  /*45a0*/  F2FP.BF16.PACK_AB R184, R185, R184 ;  /* 0x000000b8b9b8723e */ /* 0x000fe200000010ff */
[----:B------:R-:W-:Y:S02]  /*45b0*/  FMUL.FTZ R185, R42, R198 ;  /* 0x000000c62ab97220 */ /* 0x000fe40000410000 */
[----:B------:R-:W-:Y:S02]  /*45c0*/  FMUL.FTZ R216, R191, c[0x0][0x1e8] ;  /* 0x00007a00bfd87a20 */ /* 0x000fe40000410000 */
[----:B------:R-:W-:Y:S01]  /*45d0*/  FMUL.FTZ R191, R43, R194 ;  /* 0x000000c22bbf7220 */ /* 0x000fe20000410000 */
[----:B------:R-:W-:-:S05]  /*45e0*/  MOV R194, RZ ;  /* 0x000000ff00c27202 */ /* 0x000fca0000000f00 */
[--C-:B------:R-:W-:Y:S02]  /*45f0*/  @P3 PRMT R198, RZ, 0x5410, R186.reuse ;  /* 0x00005410ffc63816 */ /* 0x100fe400000000ba */
[----:B------:R-:W-:Y:S01]  /*4600*/  @P6 PRMT R186, RZ, 0x7610, R186 ;  /* 0x00007610ffba6816 */ /* 0x000fe200000000ba */
[----:B------:R-:W-:Y:S01]  /*4610*/  FMUL.FTZ R195, R193, c[0x0][0x1e8] ;  /* 0x00007a00c1c37a20 */ /* 0x000fe20000410000 */
[----:B------:R-:W-:-:S03]  /*4620*/  FSEL R185, R185, RZ, P5 ;  /* 0x000000ffb9b97208 */ /* 0x000fc60002800000 */
[----:B------:R-:W-:Y:S01]  /*4630*/  @P6 FMUL.FTZ R194, R216, R186 ;  /* 0x000000bad8c26220 */ /* 0x000fe20000410000 */
[----:B------:R-:W-:Y:S01]  /*4640*/  FSEL R186, R191, RZ, P4 ;  /* 0x000000ffbfba7208 */ /* 0x000fe20002000000 */
[----:B------:R-:W-:-:S03]  /*4650*/  HFMA2.MMA R193, -RZ, RZ, 0, 0 ;  /* 0x00000000ffc17435 */ /* 0x000fc600000001ff */
[----:B------:R-:W-:Y:S01]  /*4660*/  F2FP.BF16.PACK_AB R185, R186, R185 ;  /* 0x000000b9bab9723e */ /* 0x000fe200000010ff */
[----:B------:R-:W-:Y:S01]  /*4670*/  FMUL.FTZ R186, R44, R195 ;  /* 0x000000c32cba7220 */ /* 0x000fe20000410000 */
[----:B------:R-:W-:Y:S01]  /*4680*/  ISETP.NE.U32.AND P5, PT, RZ, c[0x0][0x258], PT ;  /* 0x00009600ff007a0c */ /* 0x000fe20003fa5070 */
[----:B------:R-:W-:Y:S01]  /*4690*/  @P3 FMUL.FTZ R193, R195, R198 ;  /* 0x000000c6c3c13220 */ /* 0x000fe20000410000 */
[C---:B------:R-:W-:Y:S02]  /*46a0*/  LOP3.LUT P4, RZ, R197.reuse, 0xff0000, RZ, 0xc0, !PT ;  /* 0x00ff0000c5ff7812 */ /* 0x040fe4000788c0ff */
[----:B------:R-:W-:Y:S02]  /*46b0*/  FSEL R186, R186, RZ, P3 ;  /* 0x000000ffbaba7208 */ /* 0x000fe40001800000 */
[----:B------:R-:W-:Y:S02]  /*46c0*/  LOP3.LUT P3, RZ, R197, 0xff000000, RZ, 0xc0, !PT ;  /* 0xff000000c5ff7812 */ /* 0x000fe4000786c0ff */
[----:B------:R-:W-:Y:S01]  /*46d0*/  ISETP.NE.AND.EX P5, PT, RZ, c[0x0][0x25c], PT, P5 ;  /* 0x00009700ff007a0c */ /* 0x000fe20003fa5350 */
[----:B------:R-:W-:-:S06]  /*46e0*/  HFMA2.MMA R195, -RZ, RZ, 0, 0 ;  /* 0x00000000ffc37435 */ /* 0x000fcc00000001ff */
[----:B------:R-:W-:-:S04]  /*46f0*/  @P4 PRMT R191, RZ, 0x5410, R187 ;  /* 0x00005410ffbf4816 */ /* 0x000fc800000000bb */
[----:B------:R-:W-:Y:S02]  /*4700*/  @P3 PRMT R187, RZ, 0x7610, R187 ;  /* 0x00007610ffbb3816 */ /* 0x000fe400000000bb */
[C---:B------:R-:W-:Y:S01]  /*4710*/  @P5 LEA R190, P0, R0.reuse, c[0x0][0x258], 0x5 ;  /* 0x0000960000be5a11 */ /* 0x040fe200078028ff */
[----:B------:R-:W-:Y:S01]  /*4720*/  @P4 FMUL.FTZ R195, R189, R191 ;  /* 0x000000bfbdc34220 */ /* 0x000fe20000410000 */
[----:B------:R-:W-:Y:S01]  /*4730*/  MOV R198, RZ ;  /* 0x000000ff00c67202 */ /* 0x000fe20000000f00 */
[----:B------:R-:W-:Y:S01]  /*4740*/  @P3 FMUL.FTZ R198, R223, R187 ;  /* 0x000000bbdfc63220 */ /* 0x000fe20000410000 */
[----:B------:R-:W-:Y:S01]  /*4750*/  @P5 LEA.HI.X R191, R0, c[0x0][0x25c], RZ, 0x5, P0 ;  /* 0x0000970000bf5a11 */ /* 0x000fe200000f2cff */
[----:B------:R-:W-:Y:S01]  /*4760*/  FMUL.FTZ R187, R45, R216 ;  /* 0x000000d82dbb7220 */ /* 0x000fe20000410000 */
[----:B------:R-:W-:Y:S01]  /*4770*/  ISETP.NE.AND P0, PT, R188, RZ, PT ;  /* 0x000000ffbc00720c */ /* 0x000fe20003f05270 */
[----:B------:R-:W-:Y:S02]  /*4780*/  FMUL.FTZ R188, R46, R189 ;  /* 0x000000bd2ebc7220 */ /* 0x000fe40000410000 */
[----:B------:R-:W-:Y:S01]  /*4790*/  FMUL.FTZ R189, R47, R223 ;  /* 0x000000df2fbd7220 */ /* 0x000fe20000410000 */
[----:B------:R-:W-:-:S02]  /*47a0*/  FSEL R187, R187, RZ, P6 ;  /* 0x000000ffbbbb7208 */ /* 0x000fc40003000000 */
[----:B------:R-:W-:Y:S02]  /*47b0*/  FSEL R188, R188, RZ, P4 ;  /* 0x000000ffbcbc7208 */ /* 0x000fe40002000000 */
[----:B------:R-:W-:Y:S02]  /*47c0*/  FSEL R189, R189, RZ, P3 ;  /* 0x000000ffbdbd7208 */ /* 0x000fe40001800000 */
[----:B------:R-:W-:Y:S02]  /*47d0*/  F2FP.BF16.PACK_AB R186, R187, R186 ;  /* 0x000000babbba723e */ /* 0x000fe400000010ff */
[----:B------:R-:W-:Y:S02]  /*47e0*/  F2FP.BF16.PACK_AB R187, R189, R188 ;  /* 0x000000bcbdbb723e */ /* 0x000fe400000010ff */
[----:B------:R-:W-:-:S04]  /*47f0*/  LEA R188, P3, R0, c[0x0][0x248], 0x4 ;  /* 0x0000920000bc7a11 */ /* 0x000fc800078620ff */
[----:B------:R-:W-:Y:S01]  /*4800*/  LEA.HI.X R189, R0, c[0x0][0x24c], RZ, 0x4, P3 ;  /* 0x0000930000bd7a11 */ /* 0x000fe200018f24ff */
[----:B------:R0:W-:Y:S04]  /*4810*/  @P5 STG.E.128 [R190.64], R88 ;  /* 0x00000058be005986 */ /* 0x0001e8000c101d04 */
[----:B------:R0:W-:Y:S04]  /*4820*/  @P5 STG.E.128 [R190.64+0x10], R160 ;  /* 0x000010a0be005986 */ /* 0x0001e8000c101d04 */
[----:B------:R0:W-:Y:S01]  /*4830*/  STG.E.128 [R188.64], R184 ;  /* 0x000000b8bc007986 */ /* 0x0001e2000c101d04 */
[----:B------:R-:W-:-:S02]  /*4840*/  FADD.FTZ R138, R138, R192 ;  /* 0x000000c08a8a7221 */ /* 0x000fc40000010000 */
[----:B------:R-:W-:Y:S02]  /*4850*/  FADD.FTZ R139, R139, R17 ;  /* 0x000000118b8b7221 */ /* 0x000fe40000010000 */
[----:B------:R-:W-:Y:S02]  /*4860*/  FADD.FTZ R140, R140, R193 ;  /* 0x000000c18c8c7221 */ /* 0x000fe40000010000 */
[----:B------:R-:W-:Y:S02]  /*4870*/  FADD.FTZ R141, R141, R194 ;  /* 0x000000c28d8d7221 */ /* 0x000fe40000010000 */
[----:B------:R-:W-:Y:S02]  /*4880*/  FADD.FTZ R142, R142, R195 ;  /* 0x000000c38e8e7221 */ /* 0x000fe40000010000 */
[----:B------:R-:W-:Y:S02]  /*4890*/  FADD.FTZ R143, R143, R198 ;  /* 0x000000c68f8f7221 */ /* 0x000fe40000010000 */
.L_x_5662:
[----:B------:R-:W-:Y:S05]  /*48a0*/  BSYNC B0 ;  /* 0x0000000000007941 */ /* 0x000fea0003800000 */
.L_x_5661:
[----:B------:R-:W2:Y:S01]  /*48b0*/  LDL.LU R0, [R1] ;  /* 0x0000000001007983 */ /* 0x000ea20000300800 */
[----:B-----5:R-:W-:-:S04]  /*48c0*/  IADD3 R2, R2, c[0x0][0x160], RZ ;  /* 0x0000580002027a10 */ /* 0x020fc80007ffe0ff */
[----:B------:R-:W-:Y:S02]  /*48d0*/  ISETP.GE.AND P3, PT, R2, c[0x0][0x164], PT ;  /* 0x0000590002007a0c */ /* 0x000fe40003f66270 */
[----:B--2---:R-:W-:-:S04]  /*48e0*/  LOP3.LUT P4, RZ, R0, 0xff, RZ, 0xc0, !PT ;  /* 0x000000ff00ff7812 */ /* 0x004fc8000788c0ff */
[----:B------:R-:W-:-:S05]  /*48f0*/  SEL R0, RZ, 0x1, P4 ;  /* 0x00000001ff007807 */ /* 0x000fca0002000000 */
[----:B------:R1:W-:Y:S02]  /*4900*/  STL.S16 [R1], R0 ;  /* 0x0000000001007387 */ /* 0x0003e40000100600 */
[----:B01----:R-:W-:Y:S01]  /*4910*/  @P3 CALL.REL.NOINC `(.L_x_5644) ;  /* 0x0000001000003944 */ /* 0x003fe20003c00000 */
[----:B------:R-:W-:Y:S05]  /*4920*/  BRA `(.L_x_5663) ;  /* 0xffffbf9000007947 */ /* 0x000fea000383ffff */
.L_x_5644:
[----:B------:R-:W1:Y:S01]  /*4930*/  S2UR UR6, SR_CTAID.X ;  /* 0x00000000000679c3 */ /* 0x000e620000002500 */
[----:B------:R-:W1:Y:S01]  /*4940*/  S2R R2, SR_TID.X ;  /* 0x0000000000027919 */ /* 0x000e620000002100 */
[----:B------:R-:W-:Y:S01]  /*4950*/  BSSY B0, `(.L_x_5664) ;  /* 0x0000011000007945 */ /* 0x000fe20003800000 */
[C---:B-1----:R-:W-:Y:S02]  /*4960*/  LEA.HI R0, R2.reuse, UR6, RZ, 0x19 ;  /* 0x0000000602007c11 */ /* 0x042fe4000f8fc8ff */
        /* <DEDUP_REMOVED lines=15> */
.L_x_5665:
[----:B------:R-:W-:Y:S05]  /*4a60*/  BSYNC B0 ;  /* 0x0000000000007941 */ /* 0x000fea0003800000 */
.L_x_5664:
[----:B------:R-:W-:Y:S01]  /*4a70*/  BSSY B0, `(.L_x_5666) ;  /* 0x000000d000007945 */ /* 0x000fe20003800000 */
[----:B------:R-:W-:Y:S05]  /*4a80*/  @!P1 BRA `(.L_x_5667) ;  /* 0x000000b000009947 */ /* 0x000fea0003800000 */
[----:B-1----:R-:W-:-:S05]  /*4a90*/  MOV R7, 0x20 ;  /* 0x0000002000077802 */ /* 0x002fca0000000f00 */
        /* <DEDUP_REMOVED lines=10> */
.L_x_5667:
[----:B------:R-:W-:Y:S05]  /*4b40*/  BSYNC B0 ;  /* 0x0000000000007941 */ /* 0x000fea0003800000 */
.L_x_5666:
[----:B------:R-:W-:Y:S01]  /*4b50*/  BSSY B0, `(.L_x_5668) ;  /* 0x000000d000007945 */ /* 0x000fe20003800000 */
[----:B------:R-:W-:Y:S05]  /*4b60*/  @!P2 BRA `(.L_x_5669) ;  /* 0x000000b00000a947 */ /* 0x000fea0003800000 */
[----:B-1----:R-:W-:-:S10]  /*4b70*/  HFMA2.MMA R7, -RZ, RZ, 0, 1.9073486328125e-06 ;  /* 0x00000020ff077435 */ /* 0x002fd400000001ff */
        /* <DEDUP_REMOVED lines=10> */
.L_x_5669:
[----:B------:R-:W-:Y:S05]  /*4c20*/  BSYNC B0 ;  /* 0x0000000000007941 */ /* 0x000fea0003800000 */
.L_x_5668:
[----:B-1----:R-:W1:Y:S02]  /*4c30*/  S2R R2, SR_TID.X ;  /* 0x0000000000027919 */ /* 0x002e640000002100 */
[----:B-1----:R-:W-:-:S02]  /*4c40*/  LOP3.LUT R3, R2, 0x7f, RZ, 0xc, !PT ;  /* 0x0000007f02037812 */ /* 0x002fc400078e0cff */
[----:B------:R-:W-:-:S04]  /*4c50*/  MOV R2, c[0x0][0x168] ;  /* 0x00005a0000027a02 */ /* 0x000fc80000000f00 */
[----:B------:R-:W-:-:S04]  /*4c60*/  SHF.R.S32.HI R2, RZ, 0x1f, R2 ;  /* 0x0000001fff027819 */ /* 0x000fc80000011402 */
[----:B------:R-:W-:-:S04]  /*4c70*/  LEA.HI R2, R2, c[0x0][0x168], RZ, 0x3 ;  /* 0x00005a0002027a11 */ /* 0x000fc800078f18ff */
[----:B------:R-:W-:-:S04]  /*4c80*/  LEA.HI.SX32 R2, R2, R3, 0x1d ;  /* 0x0000000302027211 */ /* 0x000fc800078feaff */
[----:B------:R-:W-:-:S13]  /*4c90*/  ISETP.GE.U32.AND P0, PT, R2, 0x200, PT ;  /* 0x000002000200780c */ /* 0x000fda0003f06070 */
[----:B------:R-:W-:Y:S05]  /*4ca0*/  @!P0 EXIT ;  /* 0x000000000000894d */ /* 0x000fea0003800000 */
[----:B------:R-:W-:-:S10]  /*4cb0*/  HFMA2.MMA R7, -RZ, RZ, 0, 1.9073486328125e-06 ;  /* 0x00000020ff077435 */ /* 0x000fd400000001ff */
        /* <DEDUP_REMOVED lines=10> */
.L_x_5653:
[----:B------:R-:W-:Y:S01]  /*4d60*/  HFMA2.MMA R186, -RZ, RZ, 0, 9.5367431640625e-07 ;  /* 0x00000010ffba7435 */ /* 0x000fe200000001ff */
[----:B------:R-:W-:-:S02]  /*4d70*/  MOV R185, R224 ;  /* 0x000000e000b97202 */ /* 0x000fc40000000f00 */
[----:B------:R-:W-:Y:S02]  /*4d80*/  MOV R193, 0x1f ;  /* 0x0000001f00c17802 */ /* 0x000fe40000000f00 */
[----:B------:R-:W-:Y:S02]  /*4d90*/  MOV R192, 0xffffffff ;  /* 0xffffffff00c07802 */ /* 0x000fe40000000f00 */
[----:B------:R-:W-:Y:S02]  /*4da0*/  MOV R184, 0x4dc0 ;  /* 0x00004dc000b87802 */ /* 0x000fe40000000f00 */
[----:B-----5:R-:W-:Y:S05]  /*4db0*/  CALL.REL.NOINC `($__internal_94_$__cuda_sm70_shflsync_down_p) ;  /* 0x0000046000007944 */ /* 0x020fea0003c00000 */
[----:B-1----:R-:W-:Y:S01]  /*4dc0*/  MOV R187, R186 ;  /* 0x000000ba00bb7202 */ /* 0x002fe20000000f00 */
[----:B------:R-:W-:Y:S05]  /*4dd0*/  BRA `(.L_x_5670) ;  /* 0xffffd36000007947 */ /* 0x000fea000383ffff */
.L_x_5654:
[----:B------:R-:W-:Y:S01]  /*4de0*/  HFMA2.MMA R186, -RZ, RZ, 0, 9.5367431640625e-07 ;  /* 0x00000010ffba7435 */ /* 0x000fe200000001ff */
[----:B------:R-:W-:Y:S02]  /*4df0*/  MOV R185, R223 ;  /* 0x000000df00b97202 */ /* 0x000fe40000000f00 */
[----:B------:R-:W-:Y:S02]  /*4e00*/  MOV R193, 0x1f ;  /* 0x0000001f00c17802 */ /* 0x000fe40000000f00 */
[----:B------:R-:W-:-:S02]  /*4e10*/  MOV R192, 0xffffffff ;  /* 0xffffffff00c07802 */ /* 0x000fc40000000f00 */
[----:B------:R-:W-:Y:S02]  /*4e20*/  MOV R184, 0x4e40 ;  /* 0x00004e4000b87802 */ /* 0x000fe40000000f00 */
[----:B01---5:R-:W-:Y:S05]  /*4e30*/  CALL.REL.NOINC `($__internal_94_$__cuda_sm70_shflsync_down_p) ;  /* 0x000003e000007944 */ /* 0x023fea0003c00000 */
[----:B------:R-:W-:Y:S01]  /*4e40*/  FADD.FTZ R187, R187, R224 ;  /* 0x000000e0bbbb7221 */ /* 0x000fe20000010000 */
[----:B------:R-:W-:Y:S01]  /*4e50*/  MOV R193, 0x1f ;  /* 0x0000001f00c17802 */ /* 0x000fe20000000f00 */
[----:B-1----:R-:W-:Y:S01]  /*4e60*/  FADD.FTZ R189, R223, R186 ;  /* 0x000000badfbd7221 */ /* 0x002fe20000010000 */
[----:B------:R-:W-:Y:S01]  /*4e70*/  HFMA2.MMA R186, -RZ, RZ, 0, 4.76837158203125e-07 ;  /* 0x00000008ffba7435 */ /* 0x000fe200000001ff */
[----:B------:R-:W-:Y:S02]  /*4e80*/  MOV R192, 0xffffffff ;  /* 0xffffffff00c07802 */ /* 0x000fe40000000f00 */
[----:B------:R-:W-:Y:S02]  /*4e90*/  MOV R185, R187 ;  /* 0x000000bb00b97202 */ /* 0x000fe40000000f00 */
[----:B------:R-:W-:Y:S02]  /*4ea0*/  MOV R184, 0x4ec0 ;  /* 0x00004ec000b87802 */ /* 0x000fe40000000f00 */
[----:B------:R-:W-:Y:S05]  /*4eb0*/  CALL.REL.NOINC `($__internal_94_$__cuda_sm70_shflsync_down_p) ;  /* 0x0000036000007944 */ /* 0x000fea0003c00000 */
[----:B-1----:R-:W-:Y:S01]  /*4ec0*/  MOV R190, R186 ;  /* 0x000000ba00be7202 */ /* 0x002fe20000000f00 */
[----:B------:R-:W-:Y:S01]  /*4ed0*/  HFMA2.MMA R186, -RZ, RZ, 0, 4.76837158203125e-07 ;  /* 0x00000008ffba7435 */ /* 0x000fe200000001ff */
[----:B------:R-:W-:-:S02]  /*4ee0*/  MOV R185, R189 ;  /* 0x000000bd00b97202 */ /* 0x000fc40000000f00 */
[----:B------:R-:W-:Y:S02]  /*4ef0*/  MOV R193, 0x1f ;  /* 0x0000001f00c17802 */ /* 0x000fe40000000f00 */
[----:B------:R-:W-:Y:S02]  /*4f00*/  MOV R192, 0xffffffff ;  /* 0xffffffff00c07802 */ /* 0x000fe40000000f00 */
[----:B------:R-:W-:Y:S02]  /*4f10*/  MOV R184, 0x4f30 ;  /* 0x00004f3000b87802 */ /* 0x000fe40000000f00 */
[----:B------:R-:W-:Y:S05]  /*4f20*/  CALL.REL.NOINC `($__internal_94_$__cuda_sm70_shflsync_down_p) ;  /* 0x000002f000007944 */ /* 0x000fea0003c00000 */
[----:B------:R-:W-:Y:S01]  /*4f30*/  FADD.FTZ R187, R190, R187 ;  /* 0x000000bbbebb7221 */ /* 0x000fe20000010000 */
[----:B------:R-:W-:Y:S01]  /*4f40*/  MOV R193, 0x1f ;  /* 0x0000001f00c17802 */ /* 0x000fe20000000f00 */
[----:B-1----:R-:W-:Y:S01]  /*4f50*/  FADD.FTZ R189, R189, R186 ;  /* 0x000000babdbd7221 */ /* 0x002fe20000010000 */
[----:B------:R-:W-:Y:S01]  /*4f60*/  HFMA2.MMA R186, -RZ, RZ, 0, 2.384185791015625e-07 ;  /* 0x00000004ffba7435 */ /* 0x000fe200000001ff */
[----:B------:R-:W-:Y:S02]  /*4f70*/  MOV R192, 0xffffffff ;  /* 0xffffffff00c07802 */ /* 0x000fe40000000f00 */
[----:B------:R-:W-:-:S02]  /*4f80*/  MOV R185, R187 ;  /* 0x000000bb00b97202 */ /* 0x000fc40000000f00 */
[----:B------:R-:W-:Y:S02]  /*4f90*/  MOV R184, 0x4fb0 ;  /* 0x00004fb000b87802 */ /* 0x000fe40000000f00 */
[----:B------:R-:W-:Y:S05]  /*4fa0*/  CALL.REL.NOINC `($__internal_94_$__cuda_sm70_shflsync_down_p) ;  /* 0x0000027000007944 */ /* 0x000fea0003c00000 */
[----:B-1----:R-:W-:Y:S01]  /*4fb0*/  MOV R190, R186 ;  /* 0x000000ba00be7202 */ /* 0x002fe20000000f00 */
[----:B------:R-:W-:Y:S01]  /*4fc0*/  HFMA2.MMA R186, -RZ, RZ, 0, 2.384185791015625e-07 ;  /* 0x00000004ffba7435 */ /* 0x000fe200000001ff */
[----:B------:R-:W-:Y:S02]  /*4fd0*/  MOV R185, R189 ;  /* 0x000000bd00b97202 */ /* 0x000fe40000000f00 */
[----:B------:R-:W-:Y:S02]  /*4fe0*/  MOV R193, 0x1f ;  /* 0x0000001f00c17802 */ /* 0x000fe40000000f00 */
[----:B------:R-:W-:Y:S02]  /*4ff0*/  MOV R192, 0xffffffff ;  /* 0xffffffff00c07802 */ /* 0x000fe40000000f00 */
[----:B------:R-:W-:Y:S02]  /*5000*/  MOV R184, 0x5020 ;  /* 0x0000502000b87802 */ /* 0x000fe40000000f00 */
[----:B------:R-:W-:Y:S05]  /*5010*/  CALL.REL.NOINC `($__internal_94_$__cuda_sm70_shflsync_down_p) ;  /* 0x0000020000007944 */ /* 0x000fea0003c00000 */
[----:B------:R-:W-:Y:S01]  /*5020*/  FADD.FTZ R187, R190, R187 ;  /* 0x000000bbbebb7221 */ /* 0x000fe20000010000 */
[----:B------:R-:W-:Y:S01]  /*5030*/  MOV R193, 0x1f ;  /* 0x0000001f00c17802 */ /* 0x000fe20000000f00 */
[----:B-1----:R-:W-:Y:S01]  /*5040*/  FADD.FTZ R189, R189, R186 ;  /* 0x000000babdbd7221 */ /* 0x002fe20000010000 */
[----:B------:R-:W-:Y:S01]  /*5050*/  HFMA2.MMA R186, -RZ, RZ, 0, 1.1920928955078125e-07 ;  /* 0x00000002ffba7435 */ /* 0x000fe200000001ff */
[----:B------:R-:W-:-:S02]  /*5060*/  MOV R192, 0xffffffff ;  /* 0xffffffff00c07802 */ /* 0x000fc40000000f00 */
[----:B------:R-:W-:Y:S02]  /*5070*/  MOV R185, R187 ;  /* 0x000000bb00b97202 */ /* 0x000fe40000000f00 */
[----:B------:R-:W-:Y:S02]  /*5080*/  MOV R184, 0x50a0 ;  /* 0x000050a000b87802 */ /* 0x000fe40000000f00 */
[----:B------:R-:W-:Y:S05]  /*5090*/  CALL.REL.NOINC `($__internal_94_$__cuda_sm70_shflsync_down_p) ;  /* 0x0000018000007944 */ /* 0x000fea0003c00000 */
[----:B-1----:R-:W-:Y:S01]  /*50a0*/  MOV R190, R186 ;  /* 0x000000ba00be7202 */ /* 0x002fe20000000f00 */
[----:B------:R-:W-:Y:S01]  /*50b0*/  HFMA2.MMA R186, -RZ, RZ, 0, 1.1920928955078125e-07 ;  /* 0x00000002ffba7435 */ /* 0x000fe200000001ff */
[----:B------:R-:W-:Y:S02]  /*50c0*/  MOV R185, R189 ;  /* 0x000000bd00b97202 */ /* 0x000fe40000000f00 */
[----:B------:R-:W-:Y:S02]  /*50d0*/  MOV R193, 0x1f ;  /* 0x0000001f00c17802 */ /* 0x000fe40000000f00 */
[----:B------:R-:W-:Y:S02]  /*50e0*/  MOV R192, 0xffffffff ;  /* 0xffffffff00c07802 */ /* 0x000fe40000000f00 */
[----:B------:R-:W-:-:S02]  /*50f0*/  MOV R184, 0x5110 ;  /* 0x0000511000b87802 */ /* 0x000fc40000000f00 */
[----:B------:R-:W-:Y:S05]  /*5100*/  CALL.REL.NOINC `($__internal_94_$__cuda_sm70_shflsync_down_p) ;  /* 0x0000011000007944 */ /* 0x000fea0003c00000 */
[----:B------:R-:W-:Y:S01]  /*5110*/  FADD.FTZ R187, R190, R187 ;  /* 0x000000bbbebb7221 */ /* 0x000fe20000010000 */
[----:B------:R-:W-:Y:S01]  /*5120*/  MOV R193, 0x1f ;  /* 0x0000001f00c17802 */ /* 0x000fe20000000f00 */
[----:B-1----:R-:W-:Y:S01]  /*5130*/  FADD.FTZ R189, R189, R186 ;  /* 0x000000babdbd7221 */ /* 0x002fe20000010000 */
[----:B------:R-:W-:Y:S01]  /*5140*/  HFMA2.MMA R186, -RZ, RZ, 0, 5.9604644775390625e-08 ;  /* 0x00000001ffba7435 */ /* 0x000fe200000001ff */
[----:B------:R-:W-:-:S02]  /*5150*/  MOV R192, 0xffffffff ;  /* 0xffffffff00c07802 */ /* 0x000fc40000000f00 */
[----:B------:R-:W-:Y:S02]  /*5160*/  MOV R185, R187 ;  /* 0x000000bb00b97202 */ /* 0x000fe40000000f00 */
[----:B------:R-:W-:Y:S02]  /*5170*/  MOV R184, 0x5190 ;  /* 0x0000519000b87802 */ /* 0x000fe40000000f00 */
[----:B------:R-:W-:Y:S05]  /*5180*/  CALL.REL.NOINC `($__internal_94_$__cuda_sm70_shflsync_down_p) ;  /* 0x0000009000007944 */ /* 0x000fea0003c00000 */
[----:B-1----:R-:W-:Y:S01]  /*5190*/  MOV R190, R186 ;  /* 0x000000ba00be7202 */ /* 0x002fe20000000f00 */
[----:B------:R-:W-:Y:S01]  /*51a0*/  HFMA2.MMA R186, -RZ, RZ, 0, 5.9604644775390625e-08 ;  /* 0x00000001ffba7435 */ /* 0x000fe200000001ff */
[----:B------:R-:W-:Y:S02]  /*51b0*/  MOV R185, R189 ;  /* 0x000000bd00b97202 */ /* 0x000fe40000000f00 */
[----:B------:R-:W-:Y:S02]  /*51c0*/  MOV R193, 0x1f ;  /* 0x0000001f00c17802 */ /* 0x000fe40000000f00 */
[----:B------:R-:W-:Y:S02]  /*51d0*/  MOV R192, 0xffffffff ;  /* 0xffffffff00c07802 */ /* 0x000fe40000000f00 */
[----:B------:R-:W-:-:S02]  /*51e0*/  MOV R184, 0x5200 ;  /* 0x0000520000b87802 */ /* 0x000fc40000000f00 */
[----:B------:R-:W-:Y:S05]  /*51f0*/  CALL.REL.NOINC `($__internal_94_$__cuda_sm70_shflsync_down_p) ;  /* 0x0000002000007944 */ /* 0x000fea0003c00000 */
[----:B-1----:R-:W-:Y:S01]  /*5200*/  MOV R185, R186 ;  /* 0x000000ba00b97202 */ /* 0x002fe20000000f00 */
[----:B------:R-:W-:Y:S05]  /*5210*/  BRA `(.L_x_5671) ;  /* 0xffffd04000007947 */ /* 0x000fea000383ffff */
        .weak           $__internal_94_$__cuda_sm70_shflsync_down_p
        .type           $__internal_94_$__cuda_sm70_shflsync_down_p,@function
        .size           $__internal_94_$__cuda_sm70_shflsync_down_p,(.L_x_11828 - $__internal_94_$__cuda_sm70_shflsync_down_p)
$__internal_94_$__cuda_sm70_shflsync_down_p:
[----:B------:R-:W-:Y:S04]  /*5220*/  WARPSYNC R192 ;  /* 0x000000c000007348 */ /* 0x000fe80003800000 */
[----:B------:R0:W1:Y:S02]  /*5230*/  SHFL.DOWN PT, R186, R185, R186, R193 ;  /* 0x080000bab9ba7389 */ /* 0x00006400000e00c1 */
[----:B0-----:R-:W-:-:S06]  /*5240*/  HFMA2.MMA R185, -RZ, RZ, 0, 0 ;  /* 0x00000000ffb97435 */ /* 0x001fcc00000001ff */
[----:B------:R-:W-:Y:S05]  /*5250*/  RET.REL.NODEC R184 `(_ZN10layer_norm13ln_bwd_kernelINS_13Kernel_traitsIf13__nv_bfloat16fS2_fjLj4096ELj1ELj1ELj4ELj16ENS_18Kernel_traits_baseILj4096EfS2_fS2_fjLj128EEEEELb1ELb1ELb0ELb0EEEvNS_9BwdParamsE) ;  /* 0xffffada0b8007950 */ /* 0x000fea0003c3ffff */
.L_x_5672:
        /* <DEDUP_REMOVED lines=10> */
.L_x_11828:


//--------------------- .text._ZN10layer_norm13ln_bwd_kernelINS_13Kernel_traitsIf13__nv_bfloat16fS2_fjLj4096ELj1ELj1ELj4ELj16ENS_18Kernel_traits_baseILj4096EfS2_fS2_fjLj128EEEEELb1ELb1ELb0ELb1EEEvNS_9BwdParamsE --------------------------
	.section	.text._ZN10layer_norm13ln_bwd_kernelINS_13Kernel_traitsIf13__nv_bfloat16fS2_fjLj4096ELj1ELj1ELj4ELj16ENS_18Kernel_traits_baseILj4096EfS2_fS2_fjLj128EEEEELb1ELb1ELb0ELb1EEEvNS_9BwdParamsE,"ax",@progbits
	.sectioninfo	@"SHI_REGISTERS=255"
	.align	128
        .global         _ZN10layer_norm13ln_bwd_kernelINS_13Kernel_traitsIf13__nv_bfloat16fS2_fjLj4096ELj1ELj1ELj4ELj16ENS_18Kernel_traits_baseILj4096EfS2_fS2_fjLj128EEEEELb1ELb1ELb0ELb1EEEvNS_9BwdParamsE
        .type           _ZN10layer_norm13ln_bwd_kernelINS_13Kernel_traitsIf13__nv_bfloat16fS2_fjLj4096ELj1ELj1ELj4ELj16ENS_18Kernel_traits_baseILj4096EfS2_fS2_fjLj128EEEEELb1ELb1ELb0ELb1EEEvNS_9BwdParamsE,@function
        .size           _ZN10layer_norm13ln_bwd_kernelINS_13Kernel_traitsIf13__nv_bfloat16fS2_fjLj4096ELj1ELj1ELj4ELj16ENS_18Kernel_traits_baseILj4096EfS2_fS2_fjLj128EEEEELb1ELb1ELb0ELb1EEEvNS_9BwdParamsE,(.L_x_11829 - _ZN10layer_norm13ln_bwd_kernelINS_13Kernel_traitsIf13__nv_bfloat16fS2_fjLj4096ELj1ELj1ELj4ELj16ENS_18Kernel_traits_baseILj4096EfS2_fS2_fjLj128EEEEELb1ELb1ELb0ELb1EEEvNS_9BwdParamsE)
        .other          _ZN10layer_norm13ln_bwd_kernelINS_13Kernel_traitsIf13__nv_bfloat16fS2_fjLj4096ELj1ELj1ELj4ELj16ENS_18Kernel_traits_baseILj4096EfS2_fS2_fjLj128EEEEELb1ELb1ELb0ELb1EEEvNS_9BwdParamsE,@"STO_CUDA_ENTRY STV_DEFAULT"
_ZN10layer_norm13ln_bwd_kernelINS_13Kernel_traitsIf13__nv_bfloat16fS2_fjLj4096ELj1ELj1ELj4ELj16ENS_18Kernel_traits_baseILj4096EfS2_fS2_fjLj128EEEEELb1ELb1ELb0ELb1EEEvNS_9BwdParamsE:
.text._ZN10layer_norm13ln_bwd_kernelINS_13Kernel_traitsIf13__nv_bfloat16fS2_fjLj4096ELj1ELj1ELj4ELj16ENS_18Kernel_traits_baseILj4096EfS2_fS2_fjLj128EEEEELb1ELb1ELb0ELb1EEEvNS_9BwdParamsE:
        /* <DEDUP_REMOVED lines=57> */
.L_x_5673:
        /* <DEDUP_REMOVED lines=87> */
[----:B------:R-:W-:Y:S01]  /*0900*/  MOV R182, RZ ;  /* 0x000000ff00b67202 */ /* 0x000fe20000000f00 */
[----:B-1----:R-:W-:-:S02]  /*0910*/  CS2R R2, SRZ ;  /* 0x0000000000027805 */ /* 0x002fc4000001ff00 */
[----:B------:R2:W5:Y:S04]  /*0920*/  LDG.E.128 R48, [R4.64+0x1000] ;  /* 0x0010000404307981 */ /* 0x000568000c1e1d00 */
[----:B------:R2:W5:Y:S04]  /*0930*/  LDG.E.128 R44, [R4.64+0x1010] ;  /* 0x00101004042c7981 */ /* 0x000568000c1e1d00 */
[----:B------:R2:W5:Y:S04]  /*0940*/  LDG.E.128 R40, [R4.64+0x2000] ;  /* 0x0020000404287981 */ /* 0x000568000c1e1d00 */
[----:B------:R2:W5:Y:S04]  /*0950*/  LDG.E.128 R36, [R4.64+0x2010] ;  /* 0x0020100404247981 */ /* 0x000568000c1e1d00 */
[----:B------:R2:W5:Y:S04]  /*0960*/  LDG.E.128 R32, [R4.64+0x3000] ;  /* 0x0030000404207981 */ /* 0x000568000c1e1d00 */
[----:B------:R2:W5:Y:S02]  /*0970*/  LDG.E.128 R28, [R4.64+0x3010] ;  /* 0x00301004041c7981 */ /* 0x000564000c1e1d00 */
[----:B0-2---:R-:W-:-:S02]  /*0980*/  CS2R R4, SRZ ;  /* 0x0000000000047805 */ /* 0x005fc4000001ff00 */
.L_x_5678:
[----:B------:R-:W0:Y:S01]  /*0990*/  S2R R208, SR_TID.X ;  /* 0x0000000000d07919 */ /* 0x000e220000002100 */
[----:B------:R-:W-:Y:S01]  /*09a0*/  ISETP.NE.U32.AND P0, PT, RZ, c[0x0][0x1c0], PT ;  /* 0x00007000ff007a0c */ /* 0x000fe20003f05070 */
[----:B------:R-:W-:Y:S01]  /*09b0*/  IMAD R132, R0, c[0x0][0x168], RZ ;  /* 0x00005a0000847a24 */ /* 0x000fe200078e02ff */
[----:B------:R-:W-:-:S02]  /*09c0*/  MOV R184, 0x4 ;  /* 0x0000000400b87802 */ /* 0x000fc40000000f00 */
[----:B------:R-:W-:Y:S02]  /*09d0*/  ISETP.NE.AND.EX P0, PT, RZ, c[0x0][0x1c4], PT, P0 ;  /* 0x00007100ff007a0c */ /* 0x000fe40003f05300 */
[----:B------:R-:W-:Y:S01]  /*09e0*/  SHF.R.S32.HI R133, RZ, 0x1f, R132 ;  /* 0x0000001fff857819 */ /* 0x000fe20000011484 */
[----:B------:R-:W-:Y:S01]  /*09f0*/  IMAD.WIDE R134, R0, R184, c[0x0][0x1a0] ;  /* 0x0000680000867625 */ /* 0x000fe200078e02b8 */
[----:B------:R-:W-:Y:S02]  /*0a00*/  SHF.R.S32.HI R137, RZ, 0x1f, R0 ;  /* 0x0000001fff897819 */ /* 0x000fe40000011400 */
[----:B------:R-:W-:Y:S02]  /*0a10*/  LEA.HI R133, R133, R132, RZ, 0x3 ;  /* 0x0000008485857211 */ /* 0x000fe400078f18ff */
[----:B------:R-:W-:Y:S01]  /*0a20*/  MOV R194, 0x20 ;  /* 0x0000002000c27802 */ /* 0x000fe20000000f00 */
[----:B------:R1:W2:Y:S01]  /*0a30*/  LDG.E R243, [R134.64] ;  /* 0x0000000486f37981 */ /* 0x0002a2000c1e1900 */
[----:B------:R-:W-:-:S03]  /*0a40*/  MOV R176, 0x10 ;  /* 0x0000001000b07802 */ /* 0x000fc60000000f00 */
[----:B------:R-:W-:Y:S02]  /*0a50*/  @P0 LEA R132, P1, R0, c[0x0][0x1c0], 0x1 ;  /* 0x0000700000840a11 */ /* 0x000fe400078208ff */
[----:B0-----:R-:W-:-:S04]  /*0a60*/  LOP3.LUT R136, R208, 0x7f, RZ, 0xc0, !PT ;  /* 0x0000007fd0887812 */ /* 0x001fc800078ec0ff */
[----:B------:R-:W-:Y:S02]  /*0a70*/  LEA.HI.SX32 R199, R133, R136, 0x1d ;  /* 0x0000008885c77211 */ /* 0x000fe400078feaff */
[----:B------:R-:W-:Y:S02]  /*0a80*/  @P0 LEA.HI.X R133, R0, c[0x0][0x1c4], R137, 0x1, P1 ;  /* 0x0000710000850a11 */ /* 0x000fe400008f0c89 */
[C---:B------:R-:W-:Y:S02]  /*0a90*/  IADD3 R200, R199.reuse, 0x80, RZ ;  /* 0x00000080c7c87810 */ /* 0x040fe40007ffe0ff */
[C---:B------:R-:W-:Y:S01]  /*0aa0*/  IADD3 R198, R199.reuse, 0x100, RZ ;  /* 0x00000100c7c67810 */ /* 0x040fe20007ffe0ff */
[C---:B------:R-:W-:Y:S01]  /*0ab0*/  IMAD.WIDE.U32 R140, R199.reuse, R194, c[0x0][0x188] ;  /* 0x00006200c78c7625 */ /* 0x040fe200078e00c2 */
[C---:B------:R-:W-:Y:S01]  /*0ac0*/  IADD3 R190, R199.reuse, 0x180, RZ ;  /* 0x00000180c7be7810 */ /* 0x040fe20007ffe0ff */
[----:B------:R1:W3:Y:S02]  /*0ad0*/  @P0 LDG.E.U16 R201, [R132.64] ;  /* 0x0000000484c90981 */ /* 0x0002e4000c1e1500 */
[----:B------:R-:W-:-:S04]  /*0ae0*/  IMAD.WIDE.U32 R136, R199, R176, c[0x0][0x208] ;  /* 0x00008200c7887625 */ /* 0x000fc800078e00b0 */
[----:B------:R-:W-:Y:S02]  /*0af0*/  IMAD.WIDE.U32 R156, R198, R194, c[0x0][0x188] ;  /* 0x00006200c69c7625 */ /* 0x000fe400078e00c2 */
[----:B------:R-:W4:Y:S02]  /*0b00*/  LDG.E.128 R136, [R136.64] ;  /* 0x0000000488887981 */ /* 0x000f24000c1e1d00 */
[-C--:B------:R-:W-:Y:S02]  /*0b10*/  IMAD.WIDE.U32 R168, R200, R176.reuse, c[0x0][0x208] ;  /* 0x00008200c8a87625 */ /* 0x080fe400078e00b0 */
[----:B-1----:R0:W3:Y:S02]  /*0b20*/  LDG.E.128 R132, [R140.64] ;  /* 0x000000048c847981 */ /* 0x0020e4000c1e1d00 */
[----:B------:R-:W-:Y:S02]  /*0b30*/  IMAD.WIDE.U32 R172, R198, R176, c[0x0][0x208] ;  /* 0x00008200c6ac7625 */ /* 0x000fe400078e00b0 */
[----:B------:R1:W3:Y:S02]  /*0b40*/  LDG.E.128 R152, [R156.64] ;  /* 0x000000049c987981 */ /* 0x0002e4000c1e1d00 */
[----:B------:R-:W-:-:S02]  /*0b50*/  IMAD.WIDE.U32 R164, R190, R194, c[0x0][0x188] ;  /* 0x00006200bea47625 */ /* 0x000fc400078e00c2 */
[----:B------:R-:W3:Y:S02]  /*0b60*/  LDG.E.128 R168, [R168.64] ;  /* 0x00000004a8a87981 */ /* 0x000ee4000c1e1d00 */
[----:B------:R-:W-:Y:S02]  /*0b70*/  IMAD.WIDE.U32 R176, R190, R176, c[0x0][0x208] ;  /* 0x00008200beb07625 */ /* 0x000fe400078e00b0 */
[----:B0-----:R-:W3:Y:S02]  /*0b80*/  LDG.E.128 R140, [R140.64+0x10] ;  /* 0x000010048c8c7981 */ /* 0x001ee4000c1e1d00 */
[----:B------:R-:W-:Y:S02]  /*0b90*/  IMAD.WIDE R184, R0, R184, c[0x0][0x1a8] ;  /* 0x00006a0000b87625 */ /* 0x000fe400078e02b8 */
[----:B-1----:R-:W3:Y:S04]  /*0ba0*/  LDG.E.128 R156, [R156.64+0x10] ;  /* 0x000010049c9c7981 */ /* 0x002ee8000c1e1d00 */
[----:B------:R0:W3:Y:S04]  /*0bb0*/  LDG.E.128 R160, [R164.64] ;  /* 0x00000004a4a07981 */ /* 0x0000e8000c1e1d00 */
[----:B------:R-:W3:Y:S04]  /*0bc0*/  LDG.E.128 R176, [R176.64] ;  /* 0x00000004b0b07981 */ /* 0x000ee8000c1e1d00 */
[----:B------:R1:W3:Y:S04]  /*0bd0*/  LDG.E R191, [R184.64] ;  /* 0x00000004b8bf7981 */ /* 0x0002e8000c1e1900 */
[----:B0-----:R-:W3:Y:S04]  /*0be0*/  LDG.E.128 R164, [R164.64+0x10] ;  /* 0x00001004a4a47981 */ /* 0x001ee8000c1e1d00 */
[----:B------:R-:W3:Y:S01]  /*0bf0*/  LDG.E.128 R172, [R172.64] ;  /* 0x00000004acac7981 */ /* 0x000ee2000c1e1d00 */
[----:B------:R-:W-:-:S04]  /*0c00*/  ISETP.NE.U32.AND P1, PT, RZ, c[0x0][0x218], PT ;  /* 0x00008600ff007a0c */ /* 0x000fc80003f25070 */
[----:B------:R-:W-:Y:S01]  /*0c10*/  ISETP.NE.AND.EX P1, PT, RZ, c[0x0][0x21c], PT, P1 ;  /* 0x00008700ff007a0c */ /* 0x000fe20003f25310 */
[----:B------:R-:W-:-:S05]  /*0c20*/  IMAD.WIDE.U32 R148, R200, R194, c[0x0][0x188] ;  /* 0x00006200c8947625 */ /* 0x000fca00078e00c2 */
[----:B------:R0:W3:Y:S01]  /*0c30*/  LDG.E.128 R144, [R148.64] ;  /* 0x0000000494907981 */ /* 0x0000e2000c1e1d00 */
[----:B------:R-:W-:-:S06]  /*0c40*/  ULDC.U8 UR6, c[0x0][0x1f0] ;  /* 0x00007c0000067ab9 */ /* 0x000fcc0000000000 */
[-C--:B-1----:R-:W-:Y:S01]  /*0c50*/  @P1 IMAD.WIDE.U32 R184, R199, R194.reuse, c[0x0][0x218] ;  /* 0x00008600c7b81625 */ /* 0x082fe200078e00c2 */
[----:B0-----:R-:W3:Y:S03]  /*0c60*/  LDG.E.128 R148, [R148.64+0x10] ;  /* 0x0000100494947981 */ /* 0x001ee6000c1e1d00 */
[-C--:B------:R-:W-:Y:S01]  /*0c70*/  @P1 IMAD.WIDE.U32 R186, R200, R194.reuse, c[0x0][0x218] ;  /* 0x00008600c8ba1625 */ /* 0x080fe200078e00c2 */
[----:B-----5:R0:W5:Y:S03]  /*0c80*/  @P1 LDG.E.128 R92, [R184.64] ;  /* 0x00000004b85c1981 */ /* 0x020166000c1e1d00 */
[-C--:B------:R-:W-:Y:S01]  /*0c90*/  @P1 IMAD.WIDE.U32 R188, R198, R194.reuse, c[0x0][0x218] ;  /* 0x00008600c6bc1625 */ /* 0x080fe200078e00c2 */
[----:B------:R0:W5:Y:S03]  /*0ca0*/  @P1 LDG.E.128 R96, [R184.64+0x10] ;  /* 0x00001004b8601981 */ /* 0x000166000c1e1d00 */
[----:B------:R-:W-:Y:S01]  /*0cb0*/  @P1 IMAD.WIDE.U32 R194, R190, R194, c[0x0][0x218] ;  /* 0x00008600bec21625 */ /* 0x000fe200078e00c2 */
[----:B------:R1:W5:Y:S04]  /*0cc0*/  @P1 LDG.E.128 R100, [R186.64] ;  /* 0x00000004ba641981 */ /* 0x000368000c1e1d00 */
[----:B------:R1:W5:Y:S01]  /*0cd0*/  @P1 LDG.E.128 R104, [R186.64+0x10] ;  /* 0x00001004ba681981 */ /* 0x000362000c1e1d00 */
[----:B0-----:R-:W-:-:S03]  /*0ce0*/  MOV R184, 0x8 ;  /* 0x0000000800b87802 */ /* 0x001fc60000000f00 */
[----:B------:R0:W5:Y:S04]  /*0cf0*/  @P1 LDG.E.128 R108, [R188.64] ;  /* 0x00000004bc6c1981 */ /* 0x000168000c1e1d00 */
[----:B------:R0:W5:Y:S04]  /*0d00*/  @P1 LDG.E.128 R112, [R188.64+0x10] ;  /* 0x00001004bc701981 */ /* 0x000168000c1e1d00 */
[----:B------:R0:W5:Y:S04]  /*0d10*/  @P1 LDG.E.128 R116, [R194.64] ;  /* 0x00000004c2741981 */ /* 0x000168000c1e1d00 */
[----:B------:R0:W5:Y:S01]  /*0d20*/  @P1 LDG.E.128 R120, [R194.64+0x10] ;  /* 0x00001004c2781981 */ /* 0x000162000c1e1d00 */
[----:B------:R-:W-:Y:S01]  /*0d30*/  ISETP.NE.AND P1, PT, RZ, UR6, PT ;  /* 0x00000006ff007c0c */ /* 0x000fe2000bf25270 */
[----:B------:R-:W-:-:S05]  /*0d40*/  IMAD.WIDE.U32 R202, R199, R184, c[0x0][0x190] ;  /* 0x00006400c7ca7625 */ /* 0x000fca00078e00b8 */
[----:B0-----:R0:W5:Y:S01]  /*0d50*/  LDG.E.64 R194, [R202.64] ;  /* 0x00000004cac27981 */ /* 0x001162000c1e1b00 */
[----:B--2---:R-:W-:Y:S02]  /*0d60*/  FSEL R243, R243, RZ, !P1 ;  /* 0x000000fff3f37208 */ /* 0x004fe40004800000 */
[--C-:B----4-:R-:W-:Y:S02]  /*0d70*/  PRMT R226, RZ, 0x5410, R136.reuse ;  /* 0x00005410ffe27816 */ /* 0x110fe40000000088 */
[----:B------:R-:W-:Y:S01]  /*0d80*/  PRMT R225, RZ, 0x7610, R136 ;  /* 0x00007610ffe17816 */ /* 0x000fe20000000088 */
[C---:B---3--:R-:W-:Y:S01]  /*0d90*/  FADD.FTZ R228, -R243.reuse, R134 ;  /* 0x00000086f3e47221 */ /* 0x048fe20000010100 */
[--C-:B0-----:R-:W-:Y:S02]  /*0da0*/  PRMT R203, RZ, 0x5410, R138.reuse ;  /* 0x00005410ffcb7816 */ /* 0x101fe4000000008a */
[----:B------:R-:W-:Y:S01]  /*0db0*/  PRMT R138, RZ, 0x7610, R138 ;  /* 0x00007610ff8a7816 */ /* 0x000fe2000000008a */
[C---:B------:R-:W-:Y:S01]  /*0dc0*/  FADD.FTZ R134, -R243.reuse, R152 ;  /* 0x00000098f3867221 */ /* 0x040fe20000010100 */
[--C-:B------:R-:W-:Y:S01]  /*0dd0*/  PRMT R136, RZ, 0x5410, R139.reuse ;  /* 0x00005410ff887816 */ /* 0x100fe2000000008b */
[C---:B------:R-:W-:Y:S01]  /*0de0*/  FADD.FTZ R230, -R243.reuse, R132 ;  /* 0x00000084f3e67221 */ /* 0x040fe20000010100 */
[----:B------:R-:W-:Y:S01]  /*0df0*/  PRMT R139, RZ, 0x7610, R139 ;  /* 0x00007610ff8b7816 */ /* 0x000fe2000000008b */
[----:B------:R-:W-:-:S02]  /*0e00*/  FADD.FTZ R223, -R243, R141 ;  /* 0x0000008df3df7221 */ /* 0x000fc40000010100 */
[C---:B------:R-:W-:Y:S02]  /*0e10*/  FADD.FTZ R204, -R243.reuse, R143 ;  /* 0x0000008ff3cc7221 */ /* 0x040fe40000010100 */
[C---:B------:R-:W-:Y:S02]  /*0e20*/  FADD.FTZ R224, -R243.reuse, R140 ;  /* 0x0000008cf3e07221 */ /* 0x040fe40000010100 */
[C---:B------:R-:W-:Y:S02]  /*0e30*/  FADD.FTZ R140, -R243.reuse, R159 ;  /* 0x0000009ff38c7221 */ /* 0x040fe40000010100 */
[C---:B------:R-:W-:Y:S01]  /*0e40*/  FADD.FTZ R152, -R243.reuse, R160 ;  /* 0x000000a0f3987221 */ /* 0x040fe20000010100 */
[--C-:B------:R-:W-:Y:S01]  /*0e50*/  PRMT R215, RZ, 0x5410, R168.reuse ;  /* 0x00005410ffd77816 */ /* 0x100fe200000000a8 */
[----:B------:R-:W-:Y:S01]  /*0e60*/  FADD.FTZ R229, -R243, R133 ;  /* 0x00000085f3e57221 */ /* 0x000fe20000010100 */
[----:B------:R-:W-:Y:S02]  /*0e70*/  PRMT R216, RZ, 0x7610, R168 ;  /* 0x00007610ffd87816 */ /* 0x000fe400000000a8 */
[----:B------:R-:W-:-:S02]  /*0e80*/  PRMT R160, RZ, 0x5410, R178 ;  /* 0x00005410ffa07816 */ /* 0x000fc400000000b2 */
[----:B------:R-:W-:Y:S01]  /*0e90*/  PRMT R159, RZ, 0x7610, R178 ;  /* 0x00007610ff9f7816 */ /* 0x000fe200000000b2 */
[C---:B------:R-:W-:Y:S02]  /*0ea0*/  FMUL.FTZ R223, R191.reuse, R223 ;  /* 0x000000dfbfdf7220 */ /* 0x040fe40000410000 */
[----:B------:R-:W-:Y:S02]  /*0eb0*/  FMUL.FTZ R178, R191, R204 ;  /* 0x000000ccbfb27220 */ /* 0x000fe40000410000 */
[C---:B------:R-:W-:Y:S01]  /*0ec0*/  FADD.FTZ R236, -R243.reuse, R165 ;  /* 0x000000a5f3ec7221 */ /* 0x040fe20000010100 */
[----:B------:R-:W-:Y:S01]  /*0ed0*/  PRMT R133, RZ, 0x7610, R179 ;  /* 0x00007610ff857816 */ /* 0x000fe200000000b3 */
[C---:B------:R-:W-:Y:S02]  /*0ee0*/  FADD.FTZ R132, -R243.reuse, R156 ;  /* 0x0000009cf3847221 */ /* 0x040fe40000010100 */
[C---:B------:R-:W-:Y:S01]  /*0ef0*/  FADD.FTZ R143, -R243.reuse, R158 ;  /* 0x0000009ef38f7221 */ /* 0x040fe20000010100 */
[--C-:B------:R-:W-:Y:S01]  /*0f00*/  PRMT R165, RZ, 0x5410, R173.reuse ;  /* 0x00005410ffa57816 */ /* 0x100fe200000000ad */
[C---:B------:R-:W-:Y:S01]  /*0f10*/  FADD.FTZ R233, -R243.reuse, R164 ;  /* 0x000000a4f3e97221 */ /* 0x040fe20000010100 */
[----:B------:R-:W-:Y:S01]  /*0f20*/  PRMT R168, RZ, 0x7610, R173 ;  /* 0x00007610ffa87816 */ /* 0x000fe200000000ad */
[C---:B------:R-:W-:Y:S01]  /*0f30*/  FADD.FTZ R227, -R243.reuse, R135 ;  /* 0x00000087f3e37221 */ /* 0x040fe20000010100 */
[--C-:B------:R-:W-:Y:S01]  /*0f40*/  PRMT R164, RZ, 0x5410, R174.reuse ;  /* 0x00005410ffa47816 */ /* 0x100fe200000000ae */
[----:B------:R-:W-:Y:S01]  /*0f50*/  FADD.FTZ R156, -R243, R163 ;  /* 0x000000a3f39c7221 */ /* 0x000fe20000010100 */
[----:B------:R-:W-:Y:S01]  /*0f60*/  PRMT R173, RZ, 0x7610, R174 ;  /* 0x00007610ffad7816 */ /* 0x000fe200000000ae */
[----:B------:R-:W-:Y:S01]  /*0f70*/  FADD.FTZ R232, R138, R232 ;  /* 0x000000e88ae87221 */ /* 0x000fe20000010000 */
[----:B------:R-:W-:Y:S01]  /*0f80*/  PRMT R158, RZ, 0x5410, R179 ;  /* 0x00005410ff9e7816 */ /* 0x000fe200000000b3 */
[----:B------:R-:W2:Y:S01]  /*0f90*/  LDL.LU R174, [R1] ;  /* 0x0000000001ae7983 */ /* 0x000ea20000300800 */
[----:B------:R-:W-:Y:S01]  /*0fa0*/  PRMT R135, RZ, 0x5410, R176 ;  /* 0x00005410ff877816 */ /* 0x000fe200000000b0 */
[-C--:B------:R-:W-:Y:S01]  /*0fb0*/  FFMA.FTZ R26, R223, R138.reuse, R26 ;  /* 0x0000008adf1a7223 */ /* 0x080fe2000001001a */
[----:B------:R-:W-:Y:S01]  /*0fc0*/  PRMT R163, RZ, 0x7610, R176 ;  /* 0x00007610ffa37816 */ /* 0x000fe200000000b0 */
[----:B------:R-:W-:-:S02]  /*0fd0*/  FMUL.FTZ R179, R85, R138 ;  /* 0x0000008a55b37220 */ /* 0x000fc40000410000 */
[----:B------:R-:W3:Y:S01]  /*0fe0*/  LDL.LU R138, [R1+0x4] ;  /* 0x00000400018a7983 */ /* 0x000ee20000300800 */
[----:B------:R-:W-:Y:S02]  /*0ff0*/  FADD.FTZ R235, R139, R235 ;  /* 0x000000eb8beb7221 */ /* 0x000fe40000010000 */
[-C--:B------:R-:W-:Y:S02]  /*1000*/  FFMA.FTZ R24, R178, R139.reuse, R24 ;  /* 0x0000008bb2187223 */ /* 0x080fe40000010018 */
[----:B------:R-:W-:Y:S02]  /*1010*/  FMUL.FTZ R176, R87, R139 ;  /* 0x0000008b57b07220 */ /* 0x000fe40000410000 */
[----:B------:R-:W4:Y:S01]  /*1020*/  LDL.LU R139, [R1+0x8] ;  /* 0x00000800018b7983 */ /* 0x000f220000300800 */
[C---:B------:R-:W-:Y:S01]  /*1030*/  FMUL.FTZ R230, R191.reuse, R230 ;  /* 0x000000e6bfe67220 */ /* 0x040fe20000410000 */
[----:B------:R-:W-:Y:S01]  /*1040*/  PRMT R202, RZ, 0x5410, R137 ;  /* 0x00005410ffca7816 */ /* 0x000fe20000000089 */
[----:B------:R-:W-:Y:S01]  /*1050*/  FMUL.FTZ R228, R191, R228 ;  /* 0x000000e4bfe47220 */ /* 0x000fe20000410000 */
[----:B------:R-:W-:Y:S01]  /*1060*/  MOV R192, 0x3f800000 ;  /* 0x3f80000000c07802 */ /* 0x000fe20000000f00 */
[----:B------:R-:W-:Y:S01]  /*1070*/  FADD.FTZ R205, -R243, R142 ;  /* 0x0000008ef3cd7221 */ /* 0x000fe20000010100 */
[----:B------:R-:W-:Y:S01]  /*1080*/  @P0 PRMT R192, RZ, 0x5410, R201 ;  /* 0x00005410ffc00816 */ /* 0x000fe200000000c9 */
[----:B------:R-:W-:-:S02]  /*1090*/  FMUL.FTZ R229, R191, R229 ;  /* 0x000000e5bfe57220 */ /* 0x000fc40000410000 */
[----:B------:R-:W-:Y:S02]  /*10a0*/  FADD.FTZ R220, R226, R220 ;  /* 0x000000dce2dc7221 */ /* 0x000fe40000010000 */
[-C--:B------:R-:W-:Y:S02]  /*10b0*/  FFMA.FTZ R181, R230, R226.reuse, R181 ;  /* 0x000000e2e6b57223 */ /* 0x080fe400000100b5 */
[C---:B------:R-:W-:Y:S02]  /*10c0*/  FADD.FTZ R212, -R243.reuse, R145 ;  /* 0x00000091f3d47221 */ /* 0x040fe40000010100 */
[C---:B------:R-:W-:Y:S02]  /*10d0*/  FADD.FTZ R207, -R243.reuse, R150 ;  /* 0x00000096f3cf7221 */ /* 0x040fe40000010100 */
[----:B------:R-:W-:Y:S02]  /*10e0*/  FADD.FTZ R209, -R243, R151 ;  /* 0x00000097f3d17221 */ /* 0x000fe40000010100 */
[----:B------:R-:W-:-:S02]  /*10f0*/  FMUL.FTZ R226, R88, R226 ;  /* 0x000000e258e27220 */ /* 0x000fc40000410000 */
        /* <DEDUP_REMOVED lines=12> */
[----:B------:R-:W-:Y:S02]  /*11c0*/  FADD.FTZ R222, R202, R222 ;  /* 0x000000decade7221 */ /* 0x000fe40000010000 */
[-C--:B------:R-:W-:Y:S02]  /*11d0*/  FFMA.FTZ R27, R228, R202.reuse, R27 ;  /* 0x000000cae41b7223 */ /* 0x080fe4000001001b */
[----:B------:R-:W-:Y:S02]  /*11e0*/  FMUL.FTZ R145, R90, R202 ;  /* 0x000000ca5a917220 */ /* 0x000fe40000410000 */
[----:B------:R-:W-:Y:S02]  /*11f0*/  FADD.FTZ R243, -R243, R167 ;  /* 0x000000a7f3f37221 */ /* 0x000fe40000010100 */
[----:B------:R-:W-:Y:S02]  /*1200*/  FMUL.FTZ R202, R191, R205 ;  /* 0x000000cdbfca7220 */ /* 0x000fe40000410000 */
[----:B------:R-:W-:-:S02]  /*1210*/  FADD.FTZ R219, R225, R219 ;  /* 0x000000dbe1db7221 */ /* 0x000fc40000010000 */
[-C--:B------:R-:W-:Y:S02]  /*1220*/  FFMA.FTZ R182, R229, R225.reuse, R182 ;  /* 0x000000e1e5b67223 */ /* 0x080fe400000100b6 */
[----:B------:R-:W-:Y:S01]  /*1230*/  FMUL.FTZ R167, R191, R134 ;  /* 0x00000086bfa77220 */ /* 0x000fe20000410000 */
[--C-:B------:R-:W-:Y:S01]  /*1240*/  PRMT R162, RZ, 0x5410, R177.reuse ;  /* 0x00005410ffa27816 */ /* 0x100fe200000000b1 */
[----:B------:R-:W-:Y:S01]  /*1250*/  FMUL.FTZ R225, R89, R225 ;  /* 0x000000e159e17220 */ /* 0x000fe20000410000 */
[----:B------:R-:W-:Y:S01]  /*1260*/  PRMT R161, RZ, 0x7610, R177 ;  /* 0x00007610ffa17816 */ /* 0x000fe200000000b1 */
[----:B------:R-:W-:Y:S01]  /*1270*/  FADD.FTZ R134, RZ, R226 ;  /* 0x000000e2ff867221 */ /* 0x000fe20000010000 */
[----:B------:R-:W-:Y:S01]  /*1280*/  PRMT R137, RZ, 0x7610, R137 ;  /* 0x00007610ff897816 */ /* 0x000fe20000000089 */
[----:B------:R-:W-:Y:S02]  /*1290*/  FADD.FTZ R238, R136, R238 ;  /* 0x000000ee88ee7221 */ /* 0x000fe40000010000 */
[----:B------:R-:W-:-:S02]  /*12a0*/  FFMA.FTZ R23, R202, R136, R23 ;  /* 0x00000088ca177223 */ /* 0x000fc40000010017 */
[----:B------:R-:W-:Y:S02]  /*12b0*/  FMUL.FTZ R177, R86, R136 ;  /* 0x0000008856b17220 */ /* 0x000fe40000410000 */
[----:B------:R-:W-:Y:S02]  /*12c0*/  FMUL.FTZ R227, R191, R227 ;  /* 0x000000e3bfe37220 */ /* 0x000fe40000410000 */
[----:B------:R-:W-:Y:S02]  /*12d0*/  FFMA.FTZ R136, R230, R226, RZ ;  /* 0x000000e2e6887223 */ /* 0x000fe400000100ff */
[----:B------:R-:W-:Y:S02]  /*12e0*/  FADD.FTZ R134, R134, R225 ;  /* 0x000000e186867221 */ /* 0x000fe40000010000 */
[----:B------:R-:W-:Y:S02]  /*12f0*/  FADD.FTZ R221, R137, R221 ;  /* 0x000000dd89dd7221 */ /* 0x000fe40000010000 */
[----:B------:R-:W-:-:S02]  /*1300*/  FMUL.FTZ R224, R191, R224 ;  /* 0x000000e0bfe07220 */ /* 0x000fc40000410000 */
[-C--:B------:R-:W-:Y:S02]  /*1310*/  FFMA.FTZ R180, R227, R137.reuse, R180 ;  /* 0x00000089e3b47223 */ /* 0x080fe400000100b4 */
[----:B------:R-:W-:Y:S02]  /*1320*/  FMUL.FTZ R144, R91, R137 ;  /* 0x000000895b907220 */ /* 0x000fe40000410000 */
[----:B------:R-:W-:Y:S02]  /*1330*/  FFMA.FTZ R136, R229, R225, R136 ;  /* 0x000000e1e5887223 */ /* 0x000fe40000010088 */
[----:B------:R-:W-:Y:S02]  /*1340*/  FADD.FTZ R137, R134, R145 ;  /* 0x0000009186897221 */ /* 0x000fe40000010000 */
[----:B------:R-:W-:Y:S02]  /*1350*/  FADD.FTZ R234, R203, R234 ;  /* 0x000000eacbea7221 */ /* 0x000fe40000010000 */
[----:B------:R-:W-:-:S02]  /*1360*/  FFMA.FTZ R25, R224, R203, R25 ;  /* 0x000000cbe0197223 */ /* 0x000fc40000010019 */
[----:B------:R-:W-:Y:S02]  /*1370*/  FFMA.FTZ R134, R228, R145, R136 ;  /* 0x00000091e4867223 */ /* 0x000fe40000010088 */
[----:B------:R-:W-:Y:S02]  /*1380*/  FMUL.FTZ R203, R84, R203 ;  /* 0x000000cb54cb7220 */ /* 0x000fe40000410000 */
[----:B------:R-:W-:Y:S01]  /*1390*/  FADD.FTZ R136, R137, R144 ;  /* 0x0000009089887221 */ /* 0x000fe20000010000 */
[--C-:B------:R-:W-:Y:S01]  /*13a0*/  PRMT R217, RZ, 0x5410, R169.reuse ;  /* 0x00005410ffd97816 */ /* 0x100fe200000000a9 */
[----:B------:R-:W3:Y:S01]  /*13b0*/  LDL.LU R137, [R1+0x10] ;  /* 0x0000100001897983 */ /* 0x000ee20000300800 */
[----:B------:R-:W-:Y:S01]  /*13c0*/  PRMT R218, RZ, 0x7610, R169 ;  /* 0x00007610ffda7816 */ /* 0x000fe200000000a9 */
[----:B------:R-:W-:Y:S01]  /*13d0*/  FADD.FTZ R136, R136, R203 ;  /* 0x000000cb88887221 */ /* 0x000fe20000010000 */
[----:B------:R-:W-:Y:S02]  /*13e0*/  PRMT R142, RZ, 0x5410, R175 ;  /* 0x00005410ff8e7816 */ /* 0x000fe400000000af */
[--C-:B------:R-:W-:Y:S01]  /*13f0*/  PRMT R169, RZ, 0x5410, R172.reuse ;  /* 0x00005410ffa97816 */ /* 0x100fe200000000ac */
[----:B------:R-:W-:Y:S01]  /*1400*/  FADD.FTZ R136, R136, R179 ;  /* 0x000000b388887221 */ /* 0x000fe20000010000 */
[----:B------:R-:W-:-:S03]  /*1410*/  PRMT R231, RZ, 0x7610, R172 ;  /* 0x00007610ffe77816 */ /* 0x000fc600000000ac */
[----:B------:R-:W-:Y:S02]  /*1420*/  FADD.FTZ R249, R169, R249 ;  /* 0x000000f9a9f97221 */ /* 0x000fe40000010000 */
[-C--:B------:R-:W-:Y:S02]  /*1430*/  FFMA.FTZ R13, R167, R169.reuse, R13 ;  /* 0x000000a9a70d7223 */ /* 0x080fe4000001000d */
[----:B------:R-:W-:Y:S02]  /*1440*/  FMUL.FTZ R172, R72, R169 ;  /* 0x000000a948ac7220 */ /* 0x000fe40000410000 */
[C---:B------:R-:W-:Y:S02]  /*1450*/  FMUL.FTZ R169, R191.reuse, R132 ;  /* 0x00000084bfa97220 */ /* 0x040fe40000410000 */
[----:B------:R-:W-:Y:S02]  /*1460*/  FADD.FTZ R132, R136, R177 ;  /* 0x000000b188847221 */ /* 0x000fe40000010000 */
[----:B------:R-:W-:-:S02]  /*1470*/  FMUL.FTZ R204, R191, R148 ;  /* 0x00000094bfcc7220 */ /* 0x000fc40000410000 */
[----:B--2---:R-:W-:-:S05]  /*1480*/  FADD.FTZ R174, R164, R174 ;  /* 0x000000aea4ae7221 */ /* 0x004fca0000010000 */
[----:B------:R-:W-:Y:S04]  /*1490*/  STL [R1], R174 ;  /* 0x000000ae01007387 */ /* 0x000fe80000100800 */
[----:B------:R-:W2:Y:S01]  /*14a0*/  LDL.LU R136, [R1+0xc] ;  /* 0x00000c0001887983 */ /* 0x000ea20000300800 */
[----:B----4-:R-:W-:-:S05]  /*14b0*/  FADD.FTZ R139, R142, R139 ;  /* 0x0000008b8e8b7221 */ /* 0x010fca0000010000 */
[----:B------:R0:W-:Y:S04]  /*14c0*/  STL [R1+0x8], R139 ;  /* 0x0000088b01007387 */ /* 0x0001e80000100800 */
[----:B------:R-:W4:Y:S01]  /*14d0*/  LDL.LU R148, [R1+0x18] ;  /* 0x0000180001947983 */ /* 0x000f220000300800 */
[----:B------:R-:W-:-:S05]  /*14e0*/  PRMT R141, RZ, 0x7610, R175 ;  /* 0x00007610ff8d7816 */ /* 0x000fca00000000af */
[----:B---3--:R-:W-:Y:S01]  /*14f0*/  FADD.FTZ R138, R141, R138 ;  /* 0x0000008a8d8a7221 */ /* 0x008fe20000010000 */
[----:B0-----:R-:W3:Y:S04]  /*1500*/  LDL.LU R139, [R1+0x14] ;  /* 0x00001400018b7983 */ /* 0x001ee80000300800 */
[----:B------:R0:W-:Y:S01]  /*1510*/  STL [R1+0x4], R138 ;  /* 0x0000048a01007387 */ /* 0x0001e20000100800 */
[--C-:B------:R-:W-:Y:S01]  /*1520*/  PRMT R210, RZ, 0x5410, R171.reuse ;  /* 0x00005410ffd27816 */ /* 0x100fe200000000ab */
[C---:B------:R-:W-:Y:S01]  /*1530*/  FMUL.FTZ R209, R191.reuse, R209 ;  /* 0x000000d1bfd17220 */ /* 0x040fe20000410000 */
[----:B------:R-:W-:Y:S01]  /*1540*/  PRMT R171, RZ, 0x7610, R171 ;  /* 0x00007610ffab7816 */ /* 0x000fe200000000ab */
[----:B0-----:R-:W3:Y:S01]  /*1550*/  LDL.LU R138, [R1+0x20] ;  /* 0x00002000018a7983 */ /* 0x001ee20000300800 */
[----:B------:R-:W-:-:S03]  /*1560*/  FMUL.FTZ R152, R191, R152 ;  /* 0x00000098bf987220 */ /* 0x000fc60000410000 */
[----:B------:R-:W-:Y:S02]  /*1570*/  FADD.FTZ R246, R171, R246 ;  /* 0x000000f6abf67221 */ /* 0x000fe40000010000 */
[-C--:B------:R-:W-:Y:S02]  /*1580*/  FFMA.FTZ R16, R209, R171.reuse, R16 ;  /* 0x000000abd1107223 */ /* 0x080fe40000010010 */
[----:B------:R-:W-:Y:S02]  /*1590*/  FMUL.FTZ R211, R79, R171 ;  /* 0x000000ab4fd37220 */ /* 0x000fe40000410000 */
[----:B------:R-:W-:Y:S02]  /*15a0*/  FMUL.FTZ R171, R191, R153 ;  /* 0x00000099bfab7220 */ /* 0x000fe40000410000 */
[-C--:B------:R-:W-:Y:S02]  /*15b0*/  FFMA.FTZ R5, R152, R135.reuse, R5 ;  /* 0x0000008798057223 */ /* 0x080fe40000010005 */
[----:B------:R-:W-:-:S02]  /*15c0*/  FMUL.FTZ R153, R64, R135 ;  /* 0x0000008740997220 */ /* 0x000fc40000410000 */
[----:B------:R-:W-:-:S04]  /*15d0*/  IMAD.WIDE.U32 R188, R200, R184, c[0x0][0x190] ;  /* 0x00006400c8bc7625 */ /* 0x000fc800078e00b8 */
[-C--:B-1----:R-:W-:Y:S02]  /*15e0*/  IMAD.WIDE.U32 R186, R198, R184.reuse, c[0x0][0x190] ;  /* 0x00006400c6ba7625 */ /* 0x082fe400078e00b8 */
[----:B------:R-:W5:Y:S02]  /*15f0*/  LDG.E.64 R188, [R188.64] ;  /* 0x00000004bcbc7981 */ /* 0x000f64000c1e1b00 */
[----:B------:R-:W-:Y:S02]  /*1600*/  IMAD.WIDE.U32 R184, R190, R184, c[0x0][0x190] ;  /* 0x00006400beb87625 */ /* 0x000fe400078e00b8 */
[----:B------:R-:W5:Y:S04]  /*1610*/  LDG.E.64 R186, [R186.64] ;  /* 0x00000004baba7981 */ /* 0x000f68000c1e1b00 */
[----:B------:R-:W5:Y:S01]  /*1620*/  LDG.E.64 R184, [R184.64] ;  /* 0x00000004b8b87981 */ /* 0x000f62000c1e1b00 */
[----:B------:R-:W-:-:S05]  /*1630*/  FADD.FTZ R137, R135, R137 ;  /* 0x0000008987897221 */ /* 0x000fca0000010000 */
[----:B------:R0:W-:Y:S04]  /*1640*/  STL [R1+0x10], R137 ;  /* 0x0000108901007387 */ /* 0x0001e80000100800 */
[----:B0-----:R-:W3:Y:S01]  /*1650*/  LDL.LU R137, [R1+0x1c] ;  /* 0x00001c0001897983 */ /* 0x001ee20000300800 */
[----:B--2---:R-:W-:-:S05]  /*1660*/  FADD.FTZ R136, R163, R136 ;  /* 0x00000088a3887221 */ /* 0x004fca0000010000 */
[----:B------:R0:W-:Y:S01]  /*1670*/  STL [R1+0xc], R136 ;  /* 0x00000c8801007387 */ /* 0x0001e20000100800 */
[----:B----4-:R-:W-:-:S03]  /*1680*/  FADD.FTZ R148, R162, R148 ;  /* 0x00000094a2947221 */ /* 0x010fc60000010000 */
[----:B0-----:R-:W2:Y:S04]  /*1690*/  LDL.LU R136, [R1+0x28] ;  /* 0x0000280001887983 */ /* 0x001ea80000300800 */
[----:B------:R-:W-:Y:S04]  /*16a0*/  STL [R1+0x18], R148 ;  /* 0x0000189401007387 */ /* 0x000fe80000100800 */
[----:B------:R-:W4:Y:S01]  /*16b0*/  LDL.LU R135, [R1+0x24] ;  /* 0x0000240001877983 */ /* 0x000f220000300800 */
[----:B------:R-:W-:-:S04]  /*16c0*/  FFMA.FTZ R134, R227, R144, R134 ;  /* 0x00000090e3867223 */ /* 0x000fc80000010086 */
[----:B------:R-:W-:-:S04]  /*16d0*/  FFMA.FTZ R134, R224, R203, R134 ;  /* 0x000000cbe0867223 */ /* 0x000fc80000010086 */
[----:B------:R-:W-:Y:S02]  /*16e0*/  FFMA.FTZ R134, R223, R179, R134 ;  /* 0x000000b3df867223 */ /* 0x000fe40000010086 */
[C---:B------:R-:W-:Y:S02]  /*16f0*/  FMUL.FTZ R201, R191.reuse, R201 ;  /* 0x000000c9bfc97220 */ /* 0x040fe40000410000 */
        /* <DEDUP_REMOVED lines=31> */
[----:B------:R-:W-:Y:S01]  /*18f0*/  LOP3.LUT P0, RZ, R208, 0x1f, RZ, 0xc0, !PT ;  /* 0x0000001fd0ff7812 */ /* 0x000fe2000780c0ff */
        /* <DEDUP_REMOVED lines=40> */
[----:B------:R-:W-:-:S02]  /*1b80*/  FMUL.FTZ R140, R191, R140 ;  /* 0x0000008cbf8c7220 */ /* 0x000fc40000410000 */
[----:B------:R-:W-:Y:S02]  /*1b90*/  FMUL.FTZ R142, R70, R142 ;  /* 0x0000008e468e7220 */ /* 0x000fe40000410000 */
[----:B------:R-:W-:Y:S02]  /*1ba0*/  FADD.FTZ R132, R132, R173 ;  /* 0x000000ad84847221 */ /* 0x000fe40000010000 */
[----:B------:R-:W-:Y:S02]  /*1bb0*/  FFMA.FTZ R134, R168, R173, R134 ;  /* 0x000000ada8867223 */ /* 0x000fe40000010086 */
[----:B---3--:R-:W-:Y:S02]  /*1bc0*/  FADD.FTZ R139, R161, R139 ;  /* 0x0000008ba18b7221 */ /* 0x008fe40000010000 */
[----:B------:R-:W-:Y:S02]  /*1bd0*/  FADD.FTZ R138, R160, R138 ;  /* 0x0000008aa08a7221 */ /* 0x000fe40000010000 */
[----:B------:R-:W-:-:S02]  /*1be0*/  FFMA.FTZ R8, R140, R141, R8 ;  /* 0x0000008d8c087223 */ /* 0x000fc40000010008 */
[----:B------:R-:W-:Y:S02]  /*1bf0*/  FMUL.FTZ R141, R71, R141 ;  /* 0x0000008d478d7220 */ /* 0x000fe40000410000 */
[----:B------:R-:W-:Y:S02]  /*1c00*/  FADD.FTZ R132, R132, R142 ;  /* 0x0000008e84847221 */ /* 0x000fe40000010000 */
[----:B------:R-:W-:Y:S01]  /*1c10*/  FFMA.FTZ R134, R143, R142, R134 ;  /* 0x0000008e8f867223 */ /* 0x000fe20000010086 */
[----:B------:R-:W-:Y:S01]  /*1c20*/  STL [R1+0x14], R139 ;  /* 0x0000148b01007387 */ /* 0x000fe20000100800 */
[----:B------:R-:W-:Y:S02]  /*1c30*/  FMUL.FTZ R150, R191, R150 ;  /* 0x00000096bf967220 */ /* 0x000fe40000410000 */
[----:B------:R-:W-:Y:S01]  /*1c40*/  FADD.FTZ R132, R132, R141 ;  /* 0x0000008d84847221 */ /* 0x000fe20000010000 */
[----:B------:R0:W-:Y:S01]  /*1c50*/  STL [R1+0x20], R138 ;  /* 0x0000208a01007387 */ /* 0x0001e20000100800 */
[----:B------:R-:W-:-:S02]  /*1c60*/  FFMA.FTZ R134, R140, R141, R134 ;  /* 0x0000008d8c867223 */ /* 0x000fc40000010086 */
[----:B------:R-:W-:Y:S02]  /*1c70*/  FMUL.FTZ R151, R191, R151 ;  /* 0x00000097bf977220 */ /* 0x000fe40000410000 */
[-C--:B------:R-:W-:Y:S01]  /*1c80*/  FFMA.FTZ R6, R150, R163.reuse, R6 ;  /* 0x000000a396067223 */ /* 0x080fe20000010006 */
[----:B0-----:R-:W0:Y:S01]  /*1c90*/  S2R R138, SR_TID.X ;  /* 0x00000000008a7919 */ /* 0x001e220000002100 */
[----:B------:R-:W-:Y:S02]  /*1ca0*/  FMUL.FTZ R163, R65, R163 ;  /* 0x000000a341a37220 */ /* 0x000fe40000410000 */
[----:B------:R-:W-:Y:S02]  /*1cb0*/  FADD.FTZ R132, R132, R153 ;  /* 0x0000009984847221 */ /* 0x000fe40000010000 */
[----:B------:R-:W-:Y:S02]  /*1cc0*/  FFMA.FTZ R134, R152, R153, R134 ;  /* 0x0000009998867223 */ /* 0x000fe40000010086 */
[----:B------:R-:W-:-:S02]  /*1cd0*/  FADD.FTZ R137, R159, R137 ;  /* 0x000000899f897221 */ /* 0x000fc40000010000 */
[----:B------:R-:W-:Y:S02]  /*1ce0*/  FMUL.FTZ R156, R191, R156 ;  /* 0x0000009cbf9c7220 */ /* 0x000fe40000410000 */
[-C--:B------:R-:W-:Y:S02]  /*1cf0*/  FFMA.FTZ R3, R151, R162.reuse, R3 ;  /* 0x000000a297037223 */ /* 0x080fe40000010003 */
[----:B------:R-:W-:Y:S02]  /*1d00*/  FMUL.FTZ R162, R66, R162 ;  /* 0x000000a242a27220 */ /* 0x000fe40000410000 */
[----:B------:R-:W-:Y:S02]  /*1d10*/  FADD.FTZ R132, R132, R163 ;  /* 0x000000a384847221 */ /* 0x000fe40000010000 */
[----:B------:R-:W-:Y:S01]  /*1d20*/  FFMA.FTZ R134, R150, R163, R134 ;  /* 0x000000a396867223 */ /* 0x000fe20000010086 */
[----:B------:R-:W-:Y:S01]  /*1d30*/  STL [R1+0x1c], R137 ;  /* 0x00001c8901007387 */ /* 0x000fe20000100800 */
        /* <DEDUP_REMOVED lines=9> */
[----:B------:R-:W-:Y:S01]  /*1dd0*/  FFMA.FTZ R134, R156, R161, R134 ;  /* 0x000000a19c867223 */ /* 0x000fe20000010086 */
[----:B------:R-:W-:Y:S01]  /*1de0*/  LOP3.LUT P1, RZ, R183, 0xff, RZ, 0xc0, !PT ;  /* 0x000000ffb7ff7812 */ /* 0x000fe2000782c0ff */
[----:B------:R-:W-:Y:S02]  /*1df0*/  FFMA.FTZ R2, R154, R159, R2 ;  /* 0x0000009f9a027223 */ /* 0x000fe40000010002 */
[----:B------:R-:W-:Y:S02]  /*1e00*/  FMUL.FTZ R149, R191, R237 ;  /* 0x000000edbf957220 */ /* 0x000fe40000410000 */
[----:B------:R-:W-:-:S02]  /*1e10*/  FMUL.FTZ R159, R61, R159 ;  /* 0x0000009f3d9f7220 */ /* 0x000fc40000410000 */
[----:B------:R-:W-:Y:S02]  /*1e20*/  FADD.FTZ R132, R132, R160 ;  /* 0x000000a084847221 */ /* 0x000fe40000010000 */
[----:B------:R-:W-:Y:S01]  /*1e30*/  FFMA.FTZ R134, R155, R160, R134 ;  /* 0x000000a09b867223 */ /* 0x000fe20000010086 */
[----:B0-----:R-:W-:Y:S01]  /*1e40*/  SHF.R.U32.HI R138, RZ, 0x5, R138 ;  /* 0x00000005ff8a7819 */ /* 0x001fe2000001168a */
[----:B------:R-:W-:Y:S02]  /*1e50*/  FFMA.FTZ R197, R149, R158, R197 ;  /* 0x0000009e95c57223 */ /* 0x000fe400000100c5 */
[----:B------:R-:W-:Y:S02]  /*1e60*/  FADD.FTZ R132, R132, R159 ;  /* 0x0000009f84847221 */ /* 0x000fe40000010000 */
[----:B------:R-:W-:Y:S02]  /*1e70*/  FFMA.FTZ R134, R154, R159, R134 ;  /* 0x0000009f9a867223 */ /* 0x000fe40000010086 */
[----:B------:R-:W-:Y:S01]  /*1e80*/  FFMA.FTZ R9, R169, R164, R9 ;  /* 0x000000a4a9097223 */ /* 0x000fe20000010009 */
[----:B------:R-:W-:Y:S01]  /*1e90*/  LOP3.LUT R164, R138, 0x7fffffc, RZ, 0xc0, !PT ;  /* 0x07fffffc8aa47812 */ /* 0x000fe200078ec0ff */
[----:B------:R-:W-:-:S02]  /*1ea0*/  FMUL.FTZ R148, R191, R243 ;  /* 0x000000f3bf947220 */ /* 0x000fc40000410000 */
[----:B------:R-:W-:Y:S01]  /*1eb0*/  FMUL.FTZ R157, R63, R133 ;  /* 0x000000853f9d7220 */ /* 0x000fe20000410000 */
[----:B------:R-:W-:Y:S01]  /*1ec0*/  @!P1 IADD3 R164, R164, 0x4, RZ ;  /* 0x00000004a4a49810 */ /* 0x000fe20007ffe0ff */
[----:B------:R-:W-:Y:S02]  /*1ed0*/  FADD.FTZ R248, R231, R248 ;  /* 0x000000f8e7f87221 */ /* 0x000fe40000010000 */
[----:B------:R-:W-:Y:S02]  /*1ee0*/  FFMA.FTZ R14, R171, R231, R14 ;  /* 0x000000e7ab0e7223 */ /* 0x000fe4000001000e */
[----:B------:R-:W-:Y:S02]  /*1ef0*/  FADD.FTZ R251, R165, R251 ;  /* 0x000000fba5fb7221 */ /* 0x000fe40000010000 */
[----:B------:R-:W-:Y:S02]  /*1f00*/  FFMA.FTZ R11, R166, R165, R11 ;  /* 0x000000a5a60b7223 */ /* 0x000fe4000001000b */
[----:B------:R-:W-:-:S02]  /*1f10*/  FFMA.FTZ R196, R148, R133, R196 ;  /* 0x0000008594c47223 */ /* 0x000fc400000100c4 */
[----:B--2---:R-:W-:Y:S02]  /*1f20*/  FADD.FTZ R136, R158, R136 ;  /* 0x000000889e887221 */ /* 0x004fe40000010000 */
[----:B----4-:R-:W-:-:S03]  /*1f30*/  FADD.FTZ R135, R133, R135 ;  /* 0x0000008785877221 */ /* 0x010fc60000010000 */
[----:B------:R0:W-:Y:S04]  /*1f40*/  STL [R1+0x28], R136 ;  /* 0x0000288801007387 */ /* 0x0001e80000100800 */
[----:B------:R1:W-:Y:S01]  /*1f50*/  STL [R1+0x24], R135 ;  /* 0x0000248701007387 */ /* 0x0003e20000100800 */
[----:B------:R-:W-:-:S04]  /*1f60*/  FMUL.FTZ R158, R62, R158 ;  /* 0x0000009e3e9e7220 */ /* 0x000fc80000410000 */
[----:B------:R-:W-:Y:S02]  /*1f70*/  FFMA.FTZ R134, R149, R158, R134 ;  /* 0x0000009e95867223 */ /* 0x000fe40000010086 */
[----:B0-----:R-:W-:Y:S02]  /*1f80*/  FADD.FTZ R136, R132, R158 ;  /* 0x0000009e84887221 */ /* 0x001fe40000010000 */
[----:B------:R-:W-:Y:S02]  /*1f90*/  FFMA.FTZ R134, R148, R157, R134 ;  /* 0x0000009d94867223 */ /* 0x000fe40000010086 */
[----:B------:R-:W-:Y:S01]  /*1fa0*/  FADD.FTZ R136, R136, R157 ;  /* 0x0000009d88887221 */ /* 0x000fe20000010000 */
[----:B------:R-:W-:Y:S05]  /*1fb0*/  BRA.DIV ~URZ, `(.L_x_5675) ;  /* 0x00002eb27f007947 */ /* 0x000fea000b800000 */
[----:B-1----:R0:W1:Y:S02]  /*1fc0*/  SHFL.DOWN PT, R137, R136, 0x10, 0x1f ;  /* 0x0a001f0088897f89 */ /* 0x00206400000e0000 */
.L_x_5679:
        /* <DEDUP_REMOVED lines=18> */
.L_x_5680:
[----:B--2---:R-:W-:Y:S01]  /*20f0*/  @!P0 LOP3.LUT R135, R138, 0x3, RZ, 0xc0, !PT ;  /* 0x000000038a878812 */ /* 0x004fe200078ec0ff */
[----:B------:R-:W-:Y:S01]  /*2100*/  FADD.FTZ R132, R137, R136 ;  /* 0x0000008889847221 */ /* 0x000fe20000010000 */
[----:B------:R-:W2:Y:S01]  /*2110*/  LDL.LU R243, [R1+0x9c] ;  /* 0x00009c0001f37983 */ /* 0x000ea20000300800 */
[----:B0-----:R-:W-:Y:S01]  /*2120*/  FADD.FTZ R133, R133, R134 ;  /* 0x0000008685857221 */ /* 0x001fe20000010000 */
[----:B------:R-:W-:Y:S01]  /*2130*/  @!P0 IADD3 R135, R164, R135, RZ ;  /* 0x00000087a4878210 */ /* 0x000fe20007ffe0ff */
[----:B------:R-:W-:Y:S01]  /*2140*/  ULDC.U8 UR6, c[0x0][0x1f0] ;  /* 0x00007c0000067ab9 */ /* 0x000fe20000000000 */
[----:B------:R-:W-:Y:S01]  /*2150*/  HFMA2.MMA R233, -RZ, RZ, 0, 9.5367431640625e-07 ;  /* 0x00000010ffe97435 */ /* 0x000fe200000001ff */
[----:B------:R-:W-:Y:S01]  /*2160*/  ISETP.NE.U32.AND P1, PT, RZ, c[0x0][0x258], PT ;  /* 0x00009600ff007a0c */ /* 0x000fe20003f25070 */
[----:B------:R-:W3:Y:S04]  /*2170*/  LDL.LU R237, [R1+0xa8] ;  /* 0x0000a80001ed7983 */ /* 0x000ee80000300800 */
[----:B------:R0:W-:Y:S01]  /*2180*/  @!P0 STS.64 [R135.X8+0x4000], R132 ;  /* 0x0040008487008388 */ /* 0x0001e20000008a00 */
[----:B------:R-:W-:Y:S01]  /*2190*/  ISETP.NE.AND P0, PT, RZ, UR6, PT ;  /* 0x00000006ff007c0c */ /* 0x000fe2000bf05270 */
[----:B------:R-:W-:Y:S02]  /*21a0*/  WARPSYNC 0xffffffff ;  /* 0xffffffff00007948 */ /* 0x000fe40003800000 */
[----:B------:R-:W-:Y:S01]  /*21b0*/  BAR.SYNC.DEFER_BLOCKING 0x0 ;  /* 0x0000000000007b1d */ /* 0x000fe20000010000 */
[----:B------:R-:W-:-:S02]  /*21c0*/  ISETP.NE.AND.EX P1, PT, RZ, c[0x0][0x25c], PT, P1 ;  /* 0x00009700ff007a0c */ /* 0x000fc40003f25310 */
[----:B------:R-:W-:Y:S02]  /*21d0*/  ISETP.NE.U32.AND P2, PT, RZ, c[0x0][0x258], PT ;  /* 0x00009600ff007a0c */ /* 0x000fe40003f45070 */
[----:B-----5:R-:W-:Y:S01]  /*21e0*/  LOP3.LUT P6, RZ, R194, 0xff00, RZ, 0xc0, !PT ;  /* 0x0000ff00c2ff7812 */ /* 0x020fe200078cc0ff */
[----:B------:R-:W4:Y:S01]  /*21f0*/  LDL.LU R236, [R1+0xa4] ;  /* 0x0000a40001ec7983 */ /* 0x000f220000300800 */
[----:B0-----:R-:W-:-:S06]  /*2200*/  IMAD.WIDE.U32 R132, R199, R233, c[0x0][0x170] ;  /* 0x00005c00c7847625 */ /* 0x001fcc00078e00e9 */
[----:B-1----:R-:W2:Y:S04]  /*2210*/  LDG.E.128 R132, [R132.64] ;  /* 0x0000000484847981 */ /* 0x002ea8000c1e1d00 */
[----:B------:R-:W0:Y:S02]  /*2220*/  LDS.128 R136, [R164.X8+0x4000] ;  /* 0x00400000a4887984 */ /* 0x000e240000008c00 */
[----:B0-----:R-:W-:Y:S02]  /*2230*/  FADD.FTZ R136, RZ, R136 ;  /* 0x00000088ff887221 */ /* 0x001fe40000010000 */
[----:B------:R-:W-:Y:S02]  /*2240*/  FADD.FTZ R137, RZ, R137 ;  /* 0x00000089ff897221 */ /* 0x000fe40000010000 */
[----:B------:R-:W-:-:S02]  /*2250*/  FADD.FTZ R165, R138, R136 ;  /* 0x000000888aa57221 */ /* 0x000fc40000010000 */
[----:B------:R-:W-:Y:S02]  /*2260*/  FADD.FTZ R231, R139, R137 ;  /* 0x000000898be77221 */ /* 0x000fe40000010000 */
[----:B------:R-:W0:Y:S01]  /*2270*/  LDS.128 R136, [R164.X8+0x4010] ;  /* 0x00401000a4887984 */ /* 0x000e220000008c00 */
[----:B------:R-:W-:Y:S01]  /*2280*/  ISETP.NE.AND.EX P2, PT, RZ, c[0x0][0x25c], PT, P2 ;  /* 0x00009700ff007a0c */ /* 0x000fe20003f45320 */
[----:B0-----:R-:W-:Y:S02]  /*2290*/  FADD.FTZ R136, R165, R136 ;  /* 0x00000088a5887221 */ /* 0x001fe40000010000 */
[----:B------:R-:W-:Y:S02]  /*22a0*/  FADD.FTZ R137, R231, R137 ;  /* 0x00000089e7897221 */ /* 0x000fe40000010000 */
[----:B------:R-:W-:Y:S01]  /*22b0*/  FADD.FTZ R136, R138, R136 ;  /* 0x000000888a887221 */ /* 0x000fe20000010000 */
[----:B------:R-:W-:Y:S01]  /*22c0*/  LOP3.LUT P3, RZ, R194, 0xff0000, RZ, 0xc0, !PT ;  /* 0x00ff0000c2ff7812 */ /* 0x000fe2000786c0ff */
[----:B------:R-:W3:Y:S01]  /*22d0*/  LDL.LU R231, [R1+0xa0] ;  /* 0x0000a00001e77983 */ /* 0x000ee20000300800 */
[----:B------:R-:W-:-:S02]  /*22e0*/  FADD.FTZ R137, R139, R137 ;  /* 0x000000898b897221 */ /* 0x000fc40000010000 */
[----:B------:R-:W-:Y:S02]  /*22f0*/  FMUL.FTZ R136, R136, c[0x0][0x1e0] ;  /* 0x0000780088887a20 */ /* 0x000fe40000410000 */
        /* <DEDUP_REMOVED lines=10> */
[----:B------:R-:W-:Y:S02]  /*23a0*/  FADD.FTZ R145, R145, -R228 ;  /* 0x800000e491917221 */ /* 0x000fe40000010000 */
[----:B------:R-:W-:Y:S02]  /*23b0*/  FADD.FTZ R144, R144, -R227 ;  /* 0x800000e390907221 */ /* 0x000fe40000010000 */
[-CC-:B------:R-:W-:Y:S02]  /*23c0*/  FFMA.FTZ R224, R224, R164.reuse, R165.reuse ;  /* 0x000000a4e0e07223 */ /* 0x180fe400000100a5 */
[-CC-:B------:R-:W-:Y:S02]  /*23d0*/  FFMA.FTZ R223, R223, R164.reuse, R165.reuse ;  /* 0x000000a4dfdf7223 */ /* 0x180fe400000100a5 */
[-CC-:B------:R-:W-:Y:S02]  /*23e0*/  FFMA.FTZ R202, R202, R164.reuse, R165.reuse ;  /* 0x000000a4caca7223 */ /* 0x180fe400000100a5 */
[----:B------:R-:W-:-:S02]  /*23f0*/  FFMA.FTZ R178, R178, R164, R165 ;  /* 0x000000a4b2b27223 */ /* 0x000fc400000100a5 */
[C---:B------:R-:W-:Y:S02]  /*2400*/  FMUL.FTZ R228, R191.reuse, R230 ;  /* 0x000000e6bfe47220 */ /* 0x040fe40000410000 */
[C---:B------:R-:W-:Y:S01]  /*2410*/  FMUL.FTZ R227, R191.reuse, R229 ;  /* 0x000000e5bfe37220 */ /* 0x040fe20000410000 */
[----:B------:R-:W-:Y:S01]  /*2420*/  LOP3.LUT P4, RZ, R194, 0xff000000, RZ, 0xc0, !PT ;  /* 0xff000000c2ff7812 */ /* 0x000fe2000788c0ff */
[C---:B------:R-:W-:Y:S01]  /*2430*/  FMUL.FTZ R226, R191.reuse, R145 ;  /* 0x00000091bfe27220 */ /* 0x040fe20000410000 */
[----:B------:R-:W3:Y:S01]  /*2440*/  LDL.LU R230, [R1+0x94] ;  /* 0x0000940001e67983 */ /* 0x000ee20000300800 */
[----:B------:R-:W-:Y:S02]  /*2450*/  FMUL.FTZ R225, R191, R144 ;  /* 0x00000090bfe17220 */ /* 0x000fe40000410000 */
[----:B------:R-:W-:Y:S02]  /*2460*/  FADD.FTZ R224, R203, -R224 ;  /* 0x800000e0cbe07221 */ /* 0x000fe40000010000 */
[----:B------:R-:W-:-:S02]  /*2470*/  FADD.FTZ R223, R179, -R223 ;  /* 0x800000dfb3df7221 */ /* 0x000fc40000010000 */
[----:B------:R-:W-:Y:S02]  /*2480*/  FADD.FTZ R177, R177, -R202 ;  /* 0x800000cab1b17221 */ /* 0x000fe40000010000 */
[----:B------:R-:W-:Y:S01]  /*2490*/  FADD.FTZ R178, R176, -R178 ;  /* 0x800000b2b0b27221 */ /* 0x000fe20000010000 */
[----:B------:R-:W-:Y:S01]  /*24a0*/  @P1 MOV R144, 0x20 ;  /* 0x0000002000901802 */ /* 0x000fe20000000f00 */
[----:B------:R-:W-:Y:S01]  /*24b0*/  @P0 FADD.FTZ R228, R92, R228 ;  /* 0x000000e45ce40221 */ /* 0x000fe20000010000 */
[----:B------:R-:W3:Y:S01]  /*24c0*/  LDL.LU R229, [R1+0x98] ;  /* 0x0000980001e57983 */ /* 0x000ee20000300800 */
        /* <DEDUP_REMOVED lines=10> */
[----:B------:R-:W-:Y:S02]  /*2570*/  FMUL.FTZ R203, R191, R178 ;  /* 0x000000b2bfcb7220 */ /* 0x000fe40000410000 */
[----:B------:R-:W-:-:S04]  /*2580*/  @P1 IMAD.WIDE.U32 R144, R199, R144, c[0x0][0x258] ;  /* 0x00009600c7901625 */ /* 0x000fc800078e0090 */
[----:B------:R-:W-:Y:S01]  /*2590*/  @P0 FADD.FTZ R224, R96, R224 ;  /* 0x000000e060e00221 */ /* 0x000fe20000010000 */
[----:B------:R0:W-:Y:S01]  /*25a0*/  @P1 STG.E.128 [R144.64], R136 ;  /* 0x0000008890001986 */ /* 0x0001e2000c101d04 */
[----:B------:R-:W-:Y:S02]  /*25b0*/  @P0 FADD.FTZ R223, R97, R223 ;  /* 0x000000df61df0221 */ /* 0x000fe40000010000 */
[----:B------:R-:W-:Y:S02]  /*25c0*/  @P0 FADD.FTZ R202, R98, R202 ;  /* 0x000000ca62ca0221 */ /* 0x000fe40000010000 */
[----:B------:R-:W-:Y:S01]  /*25d0*/  @P0 FADD.FTZ R203, R99, R203 ;  /* 0x000000cb63cb0221 */ /* 0x000fe20000010000 */
[----:B0-----:R-:W-:Y:S02]  /*25e0*/  SEL R136, R224, R128, P2 ;  /* 0x00000080e0887207 */ /* 0x001fe40001000000 */
[----:B------:R-:W-:Y:S02]  /*25f0*/  SEL R137, R223, R129, P2 ;  /* 0x00000081df897207 */ /* 0x000fe40001000000 */
[----:B------:R-:W-:-:S02]  /*2600*/  SEL R138, R202, R130, P2 ;  /* 0x00000082ca8a7207 */ /* 0x000fc40001000000 */
[----:B------:R-:W-:-:S05]  /*2610*/  SEL R139, R203, R131, P2 ;  /* 0x00000083cb8b7207 */ /* 0x000fca0001000000 */
[----:B------:R0:W-:Y:S02]  /*2620*/  @P1 STG.E.128 [R144.64+0x10], R136 ;  /* 0x0000108890001986 */ /* 0x0001e4000c101d04 */
[----:B0-----:R-:W-:-:S04]  /*2630*/  MOV R136, R194 ;  /* 0x000000c200887202 */ /* 0x001fc80000000f00 */
[----:B------:R-:W-:Y:S01]  /*2640*/  LOP3.LUT P5, RZ, R136, 0xff, RZ, 0xc0, !PT ;  /* 0x000000ff88ff7812 */ /* 0x000fe200078ac0ff */
[-C--:B------:R-:W-:Y:S02]  /*2650*/  FMUL.FTZ R136, R228, R192.reuse ;  /* 0x000000c0e4887220 */ /* 0x080fe40000410000 */
[-C--:B------:R-:W-:Y:S01]  /*2660*/  FMUL.FTZ R137, R227, R192.reuse ;  /* 0x000000c0e3897220 */ /* 0x080fe20000410000 */
[----:B------:R-:W-:Y:S01]  /*2670*/  CS2R R176, SRZ ;  /* 0x0000000000b07805 */ /* 0x000fe2000001ff00 */
[----:B------:R-:W-:Y:S01]  /*2680*/  FMUL.FTZ R136, R136, c[0x0][0x1e8] ;  /* 0x00007a0088887a20 */ /* 0x000fe20000410000 */
[----:B------:R-:W-:Y:S01]  /*2690*/  CS2R R178, SRZ ;  /* 0x0000000000b27805 */ /* 0x000fe2000001ff00 */
[----:B------:R-:W-:Y:S01]  /*26a0*/  FMUL.FTZ R137, R137, c[0x0][0x1e8] ;  /* 0x00007a0089897a20 */ /* 0x000fe20000410000 */
[----:B------:R-:W3:Y:S01]  /*26b0*/  LDL.LU R228, [R1+0x8c] ;  /* 0x00008c0001e47983 */ /* 0x000ee20000300800 */
[----:B------:R-:W-:Y:S02]  /*26c0*/  FMUL.FTZ R202, R202, R192 ;  /* 0x000000c0caca7220 */ /* 0x000fe40000410000 */
[----:B------:R-:W-:Y:S01]  /*26d0*/  FFMA.FTZ R212, R212, R164, R165 ;  /* 0x000000a4d4d47223 */ /* 0x000fe200000100a5 */
[----:B------:R-:W3:Y:S01]  /*26e0*/  LDL.LU R227, [R1+0x90] ;  /* 0x0000900001e37983 */ /* 0x000ee20000300800 */
[----:B--2---:R-:W-:-:S02]  /*26f0*/  @P5 PRMT R138, RZ, 0x5410, R132 ;  /* 0x00005410ff8a5816 */ /* 0x004fc40000000084 */
[----:B------:R-:W-:-:S03]  /*2700*/  @P6 PRMT R132, RZ, 0x7610, R132 ;  /* 0x00007610ff846816 */ /* 0x000fc60000000084 */
[----:B------:R-:W-:Y:S02]  /*2710*/  @P5 FMUL.FTZ R177, R136, R138 ;  /* 0x0000008a88b15220 */ /* 0x000fe40000410000 */
[----:B------:R-:W-:Y:S01]  /*2720*/  FMUL.FTZ R138, R226, R192 ;  /* 0x000000c0e28a7220 */ /* 0x000fe20000410000 */
[--C-:B------:R-:W-:Y:S01]  /*2730*/  @P3 PRMT R139, RZ, 0x5410, R133.reuse ;  /* 0x00005410ff8b3816 */ /* 0x100fe20000000085 */
[----:B------:R-:W-:Y:S01]  /*2740*/  @P6 FMUL.FTZ R176, R137, R132 ;  /* 0x0000008489b06220 */ /* 0x000fe20000410000 */
[----:B------:R-:W2:Y:S01]  /*2750*/  LDL.LU R226, [R1+0x84] ;  /* 0x0000840001e27983 */ /* 0x000ea20000300800 */
[----:B------:R-:W-:Y:S02]  /*2760*/  FMUL.FTZ R138, R138, c[0x0][0x1e8] ;  /* 0x00007a008a8a7a20 */ /* 0x000fe40000410000 */
[----:B------:R-:W-:Y:S01]  /*2770*/  FMUL.FTZ R132, R225, R192 ;  /* 0x000000c0e1847220 */ /* 0x000fe20000410000 */
[----:B------:R-:W-:Y:S01]  /*2780*/  @P4 PRMT R133, RZ, 0x7610, R133 ;  /* 0x00007610ff854816 */ /* 0x000fe20000000085 */
[----:B------:R-:W-:Y:S01]  /*2790*/  @P3 FMUL.FTZ R179, R138, R139 ;  /* 0x0000008b8ab33220 */ /* 0x000fe20000410000 */
[----:B------:R-:W2:Y:S01]  /*27a0*/  LDL.LU R225, [R1+0x88] ;  /* 0x0000880001e17983 */ /* 0x000ea20000300800 */
[----:B------:R-:W-:-:S02]  /*27b0*/  FMUL.FTZ R132, R132, c[0x0][0x1e8] ;  /* 0x00007a0084847a20 */ /* 0x000fc40000410000 */
[----:B------:R-:W-:Y:S02]  /*27c0*/  FMUL.FTZ R139, R56, R136 ;  /* 0x00000088388b7220 */ /* 0x000fe40000410000 */
[----:B------:R-:W-:Y:S02]  /*27d0*/  FMUL.FTZ R136, R57, R137 ;  /* 0x0000008939887220 */ /* 0x000fe40000410000 */
[----:B------:R-:W-:Y:S01]  /*27e0*/  @P4 FMUL.FTZ R178, R132, R133 ;  /* 0x0000008584b24220 */ /* 0x000fe20000410000 */
[----:B------:R-:W-:Y:S01]  /*27f0*/  FSEL R137, R139, RZ, P5 ;  /* 0x000000ff8b897208 */ /* 0x000fe20002800000 */
[----:B------:R-:W-:Y:S01]  /*2800*/  FMUL.FTZ R133, R58, R138 ;  /* 0x0000008a3a857220 */ /* 0x000fe20000410000 */
[----:B------:R-:W-:Y:S01]  /*2810*/  LOP3.LUT P5, RZ, R195, 0xff, RZ, 0xc0, !PT ;  /* 0x000000ffc3ff7812 */ /* 0x000fe200078ac0ff */
[----:B------:R-:W-:Y:S01]  /*2820*/  FMUL.FTZ R138, R59, R132 ;  /* 0x000000843b8a7220 */ /* 0x000fe20000410000 */
[----:B------:R-:W-:Y:S02]  /*2830*/  FSEL R132, R136, RZ, P6 ;  /* 0x000000ff88847208 */ /* 0x000fe40003000000 */
[----:B------:R-:W-:-:S02]  /*2840*/  LOP3.LUT P6, RZ, R195, 0xff00, RZ, 0xc0, !PT ;  /* 0x0000ff00c3ff7812 */ /* 0x000fc400078cc0ff */
[----:B------:R-:W-:Y:S02]  /*2850*/  FSEL R133, R133, RZ, P3 ;  /* 0x000000ff85857208 */ /* 0x000fe40001800000 */
[C---:B------:R-:W-:Y:S02]  /*2860*/  LOP3.LUT P3, RZ, R195.reuse, 0xff0000, RZ, 0xc0, !PT ;  /* 0x00ff0000c3ff7812 */ /* 0x040fe4000786c0ff */
[----:B------:R-:W-:Y:S01]  /*2870*/  FSEL R136, R138, RZ, P4 ;  /* 0x000000ff8a887208 */ /* 0x000fe20002000000 */
[-C--:B------:R-:W-:Y:S01]  /*2880*/  FMUL.FTZ R138, R224, R192.reuse ;  /* 0x000000c0e08a7220 */ /* 0x080fe20000410000 */
[----:B------:R-:W-:Y:S01]  /*2890*/  LOP3.LUT P4, RZ, R195, 0xff000000, RZ, 0xc0, !PT ;  /* 0xff000000c3ff7812 */ /* 0x000fe2000788c0ff */
[----:B------:R-:W-:Y:S01]  /*28a0*/  FMUL.FTZ R139, R223, R192 ;  /* 0x000000c0df8b7220 */ /* 0x000fe20000410000 */
[----:B------:R-:W-:Y:S01]  /*28b0*/  @P5 PRMT R144, RZ, 0x5410, R134 ;  /* 0x00005410ff905816 */ /* 0x000fe20000000086 */
[----:B------:R-:W-:-:S06]  /*28c0*/  FMUL.FTZ R138, R138, c[0x0][0x1e8] ;  /* 0x00007a008a8a7a20 */ /* 0x000fcc0000410000 */
[--C-:B------:R-:W-:Y:S01]  /*28d0*/  @P3 PRMT R145, RZ, 0x5410, R135.reuse ;  /* 0x00005410ff913816 */ /* 0x100fe20000000087 */
[----:B------:R-:W-:Y:S01]  /*28e0*/  FMUL.FTZ R139, R139, c[0x0][0x1e8] ;  /* 0x00007a008b8b7a20 */ /* 0x000fe20000410000 */
[----:B------:R-:W-:Y:S01]  /*28f0*/  @P6 PRMT R134, RZ, 0x7610, R134 ;  /* 0x00007610ff866816 */ /* 0x000fe20000000086 */
[----:B------:R-:W-:Y:S01]  /*2900*/  CS2R R194, SRZ ;  /* 0x0000000000c27805 */ /* 0x000fe2000001ff00 */
[----:B------:R-:W-:Y:S01]  /*2910*/  F2FP.BF16.PACK_AB R132, R132, R137 ;  /* 0x000000898484723e */ /* 0x000fe200000010ff */
[----:B------:R-:W-:Y:S01]  /*2920*/  @P5 FMUL.FTZ R194, R138, R144 ;  /* 0x000000908ac25220 */ /* 0x000fe20000410000 */
[----:B------:R-:W-:Y:S01]  /*2930*/  F2FP.BF16.PACK_AB R133, R136, R133 ;  /* 0x000000858885723e */ /* 0x000fe200000010ff */
[----:B------:R-:W-:Y:S01]  /*2940*/  @P6 FMUL.FTZ R195, R139, R134 ;  /* 0x000000868bc36220 */ /* 0x000fe20000410000 */
[----:B------:R-:W2:Y:S01]  /*2950*/  LDL.LU R224, [R1+0x7c] ;  /* 0x00007c0001e07983 */ /* 0x000ea20000300800 */
[----:B------:R-:W-:Y:S02]  /*2960*/  FMUL.FTZ R144, R203, R192 ;  /* 0x000000c0cb907220 */ /* 0x000fe40000410000 */
[----:B------:R-:W-:Y:S01]  /*2970*/  FMUL.FTZ R134, R202, c[0x0][0x1e8] ;  /* 0x00007a00ca867a20 */ /* 0x000fe20000410000 */
[----:B------:R-:W-:Y:S01]  /*2980*/  HFMA2.MMA R202, -RZ, RZ, 0, 0 ;  /* 0x00000000ffca7435 */ /* 0x000fe200000001ff */
[----:B------:R-:W-:Y:S01]  /*2990*/  @P4 PRMT R135, RZ, 0x7610, R135 ;  /* 0x00007610ff874816 */ /* 0x000fe20000000087 */
[----:B------:R-:W-:Y:S01]  /*29a0*/  FMUL.FTZ R144, R144, c[0x0][0x1e8] ;  /* 0x00007a0090907a20 */ /* 0x000fe20000410000 */
[----:B------:R-:W-:Y:S01]  /*29b0*/  MOV R203, RZ ;  /* 0x000000ff00cb7202 */ /* 0x000fe20000000f00 */
[----:B------:R-:W-:Y:S01]  /*29c0*/  FMUL.FTZ R138, R52, R138 ;  /* 0x0000008a348a7220 */ /* 0x000fe20000410000 */
[----:B------:R-:W2:Y:S01]  /*29d0*/  LDL.LU R223, [R1+0x80] ;  /* 0x0000800001df7983 */ /* 0x000ea20000300800 */
[----:B------:R-:W-:-:S02]  /*29e0*/  @P3 FMUL.FTZ R202, R134, R145 ;  /* 0x0000009186ca3220 */ /* 0x000fc40000410000 */
[----:B------:R-:W-:Y:S01]  /*29f0*/  @P4 FMUL.FTZ R203, R144, R135 ;  /* 0x0000008790cb4220 */ /* 0x000fe20000410000 */
[----:B------:R-:W-:Y:S01]  /*2a00*/  FSEL R138, R138, RZ, P5 ;  /* 0x000000ff8a8a7208 */ /* 0x000fe20002800000 */
[----:B------:R-:W-:Y:S02]  /*2a10*/  FMUL.FTZ R139, R53, R139 ;  /* 0x0000008b358b7220 */ /* 0x000fe40000410000 */
[----:B------:R-:W-:Y:S02]  /*2a20*/  FMUL.FTZ R134, R54, R134 ;  /* 0x0000008636867220 */ /* 0x000fe40000410000 */
[----:B------:R-:W-:Y:S01]  /*2a30*/  FMUL.FTZ R144, R55, R144 ;  /* 0x0000009037907220 */ /* 0x000fe20000410000 */
[----:B------:R-:W-:Y:S01]  /*2a40*/  FSEL R139, R139, RZ, P6 ;  /* 0x000000ff8b8b7208 */ /* 0x000fe20003000000 */
[----:B------:R-:W-:Y:S01]  /*2a50*/  IMAD.WIDE.U32 R136, R199, R233, c[0x0][0x248] ;  /* 0x00009200c7887625 */ /* 0x000fe200078e00e9 */
[----:B------:R-:W-:Y:S02]  /*2a60*/  FSEL R135, R134, RZ, P3 ;  /* 0x000000ff86877208 */ /* 0x000fe40001800000 */
[----:B------:R-:W-:-:S02]  /*2a70*/  FSEL R144, R144, RZ, P4 ;  /* 0x000000ff90907208 */ /* 0x000fc40002000000 */
[----:B------:R-:W-:Y:S02]  /*2a80*/  F2FP.BF16.PACK_AB R134, R139, R138 ;  /* 0x0000008a8b86723e */ /* 0x000fe400000010ff */
[----:B------:R-:W-:Y:S02]  /*2a90*/  F2FP.BF16.PACK_AB R135, R144, R135 ;  /* 0x000000879087723e */ /* 0x000fe400000010ff */
[----:B------:R-:W-:-:S03]  /*2aa0*/  IADD3 R144, R199, 0x80, RZ ;  /* 0x00000080c7907810 */ /* 0x000fc60007ffe0ff */
[----:B------:R0:W-:Y:S02]  /*2ab0*/  STG.E.128 [R136.64], R132 ;  /* 0x0000008488007986 */ /* 0x0001e4000c101d04 */
[----:B0-----:R-:W-:-:S06]  /*2ac0*/  IMAD.WIDE.U32 R132, R144, R233, c[0x0][0x170] ;  /* 0x00005c0090847625 */ /* 0x001fcc00078e00e9 */
[----:B------:R-:W2:Y:S01]  /*2ad0*/  LDG.E.128 R132, [R132.64] ;  /* 0x0000000484847981 */ /* 0x000ea2000c1e1d00 */
        /* <DEDUP_REMOVED lines=9> */
[----:B------:R-:W-:Y:S01]  /*2b70*/  FFMA.FTZ R209, R209, R164, R165 ;  /* 0x000000a4d1d17223 */ /* 0x000fe200000100a5 */
[----:B------:R-:W-:Y:S01]  /*2b80*/  LOP3.LUT P3, RZ, R188, 0xff00, RZ, 0xc0, !PT ;  /* 0x0000ff00bcff7812 */ /* 0x000fe2000786c0ff */
[----:B------:R-:W-:Y:S01]  /*2b90*/  FADD.FTZ R145, R218, -R214 ;  /* 0x800000d6da917221 */ /* 0x000fe20000010000 */
[C---:B------:R-:W-:Y:S01]  /*2ba0*/  LOP3.LUT P6, RZ, R188.reuse, 0xff0000, RZ, 0xc0, !PT ;  /* 0x00ff0000bcff7812 */ /* 0x040fe200078cc0ff */
[C---:B------:R-:W-:Y:S01]  /*2bb0*/  FMUL.FTZ R214, R191.reuse, R212 ;  /* 0x000000d4bfd67220 */ /* 0x040fe20000410000 */
[----:B------:R-:W-:Y:S01]  /*2bc0*/  LOP3.LUT P5, RZ, R188, 0xff000000, RZ, 0xc0, !PT ;  /* 0xff000000bcff7812 */ /* 0x000fe200078ac0ff */
[C---:B------:R-:W-:Y:S01]  /*2bd0*/  FMUL.FTZ R213, R191.reuse, R201 ;  /* 0x000000c9bfd57220 */ /* 0x040fe20000410000 */
[----:B------:R-:W3:Y:S01]  /*2be0*/  LDL.LU R215, [R1+0x74] ;  /* 0x0000740001d77983 */ /* 0x000ee20000300800 */
[----:B------:R-:W-:-:S02]  /*2bf0*/  FMUL.FTZ R212, R191, R217 ;  /* 0x000000d9bfd47220 */ /* 0x000fc40000410000 */
[----:B------:R-:W-:Y:S02]  /*2c00*/  FMUL.FTZ R145, R191, R145 ;  /* 0x00000091bf917220 */ /* 0x000fe40000410000 */
[----:B------:R-:W-:Y:S02]  /*2c10*/  FADD.FTZ R204, R206, -R204 ;  /* 0x800000cccecc7221 */ /* 0x000fe40000010000 */
[----:B------:R-:W-:Y:S02]  /*2c20*/  FADD.FTZ R207, R210, -R207 ;  /* 0x800000cfd2cf7221 */ /* 0x000fe40000010000 */
[----:B------:R-:W-:Y:S01]  /*2c30*/  FADD.FTZ R209, R211, -R209 ;  /* 0x800000d1d3d17221 */ /* 0x000fe20000010000 */
[----:B------:R-:W-:Y:S01]  /*2c40*/  @P1 MOV R201, 0x20 ;  /* 0x0000002000c91802 */ /* 0x000fe20000000f00 */
[----:B------:R-:W-:Y:S01]  /*2c50*/  FADD.FTZ R206, R208, -R205 ;  /* 0x800000cdd0ce7221 */ /* 0x000fe20000010000 */
[----:B------:R-:W3:Y:S01]  /*2c60*/  LDL.LU R216, [R1+0x78] ;  /* 0x0000780001d87983 */ /* 0x000ee20000300800 */
[----:B------:R-:W-:-:S02]  /*2c70*/  @P0 FADD.FTZ R213, R100, R213 ;  /* 0x000000d564d50221 */ /* 0x000fc40000010000 */
[----:B------:R-:W-:Y:S01]  /*2c80*/  @P0 FADD.FTZ R214, R101, R214 ;  /* 0x000000d665d60221 */ /* 0x000fe20000010000 */
[----:B------:R-:W3:Y:S01]  /*2c90*/  LDL.LU R218, [R1+0x6c] ;  /* 0x00006c0001da7983 */ /* 0x000ee20000300800 */
[----:B------:R-:W-:Y:S02]  /*2ca0*/  @P0 FADD.FTZ R212, R102, R212 ;  /* 0x000000d466d40221 */ /* 0x000fe40000010000 */
[----:B------:R-:W-:Y:S02]  /*2cb0*/  @P0 FADD.FTZ R145, R103, R145 ;  /* 0x0000009167910221 */ /* 0x000fe40000010000 */
[C---:B------:R-:W-:Y:S02]  /*2cc0*/  FMUL.FTZ R205, R191.reuse, R204 ;  /* 0x000000ccbfcd7220 */ /* 0x040fe40000410000 */
[C---:B------:R-:W-:Y:S02]  /*2cd0*/  FMUL.FTZ R206, R191.reuse, R206 ;  /* 0x000000cebfce7220 */ /* 0x040fe40000410000 */
[----:B------:R-:W-:-:S02]  /*2ce0*/  FMUL.FTZ R207, R191, R207 ;  /* 0x000000cfbfcf7220 */ /* 0x000fc40000410000 */
[----:B------:R-:W-:Y:S01]  /*2cf0*/  FMUL.FTZ R208, R191, R209 ;  /* 0x000000d1bfd07220 */ /* 0x000fe20000410000 */
[----:B------:R-:W-:Y:S01]  /*2d00*/  SEL R136, R213, R124, P2 ;  /* 0x0000007cd5887207 */ /* 0x000fe20001000000 */
[----:B------:R-:W-:Y:S01]  /*2d10*/  @P1 IMAD.WIDE.U32 R200, R200, R201, c[0x0][0x258] ;  /* 0x00009600c8c81625 */ /* 0x000fe200078e00c9 */
[----:B------:R-:W-:Y:S01]  /*2d20*/  SEL R137, R214, R125, P2 ;  /* 0x0000007dd6897207 */ /* 0x000fe20001000000 */
[----:B------:R-:W3:Y:S01]  /*2d30*/  LDL.LU R217, [R1+0x70] ;  /* 0x0000700001d97983 */ /* 0x000ee20000300800 */
[----:B------:R-:W-:Y:S01]  /*2d40*/  SEL R138, R212, R126, P2 ;  /* 0x0000007ed48a7207 */ /* 0x000fe20001000000 */
[----:B------:R-:W-:Y:S01]  /*2d50*/  @P0 FADD.FTZ R205, R104, R205 ;  /* 0x000000cd68cd0221 */ /* 0x000fe20000010000 */
[----:B------:R-:W-:Y:S01]  /*2d60*/  SEL R139, R145, R127, P2 ;  /* 0x0000007f918b7207 */ /* 0x000fe20001000000 */
[----:B------:R-:W-:Y:S01]  /*2d70*/  @P0 FADD.FTZ R206, R105, R206 ;  /* 0x000000ce69ce0221 */ /* 0x000fe20000010000 */
[----:B------:R-:W-:Y:S01]  /*2d80*/  MOV R204, RZ ;  /* 0x000000ff00cc7202 */ /* 0x000fe20000000f00 */
[----:B------:R-:W-:Y:S01]  /*2d90*/  @P0 FADD.FTZ R207, R106, R207 ;  /* 0x000000cf6acf0221 */ /* 0x000fe20000010000 */
[----:B------:R-:W3:Y:S01]  /*2da0*/  LDL.LU R210, [R1+0x64] ;  /* 0x0000640001d27983 */ /* 0x000ee20000300800 */
[----:B------:R-:W-:-:S03]  /*2db0*/  @P0 FADD.FTZ R208, R107, R208 ;  /* 0x000000d06bd00221 */ /* 0x000fc60000010000 */
[----:B------:R0:W-:Y:S01]  /*2dc0*/  @P1 STG.E.128 [R200.64], R136 ;  /* 0x00000088c8001986 */ /* 0x0001e2000c101d04 */
[-CC-:B------:R-:W-:Y:S02]  /*2dd0*/  FFMA.FTZ R167, R167, R164.reuse, R165.reuse ;  /* 0x000000a4a7a77223 */ /* 0x180fe400000100a5 */
[----:B------:R-:W-:Y:S01]  /*2de0*/  FFMA.FTZ R166, R166, R164, R165 ;  /* 0x000000a4a6a67223 */ /* 0x000fe200000100a5 */
[----:B------:R-:W3:Y:S01]  /*2df0*/  LDL.LU R211, [R1+0x68] ;  /* 0x0000680001d37983 */ /* 0x000ee20000300800 */
[----:B0-----:R-:W-:Y:S02]  /*2e00*/  SEL R136, R205, R128, P2 ;  /* 0x00000080cd887207 */ /* 0x001fe40001000000 */
[----:B------:R-:W-:Y:S02]  /*2e10*/  SEL R137, R206, R129, P2 ;  /* 0x00000081ce897207 */ /* 0x000fe40001000000 */
[----:B------:R-:W-:Y:S02]  /*2e20*/  SEL R138, R207, R130, P2 ;  /* 0x00000082cf8a7207 */ /* 0x000fe40001000000 */
[----:B------:R-:W-:Y:S01]  /*2e30*/  SEL R139, R208, R131, P2 ;  /* 0x00000083d08b7207 */ /* 0x000fe20001000000 */
[----:B------:R-:W-:Y:S01]  /*2e40*/  FADD.FTZ R167, R172, -R167 ;  /* 0x800000a7aca77221 */ /* 0x000fe20000010000 */
[----:B------:R-:W3:Y:S04]  /*2e50*/  LDL.LU R209, [R1+0x5c] ;  /* 0x00005c0001d17983 */ /* 0x000ee80000300800 */
[----:B------:R0:W-:Y:S02]  /*2e60*/  @P1 STG.E.128 [R200.64+0x10], R136 ;  /* 0x00001088c8001986 */ /* 0x0001e4000c101d04 */
[----:B0-----:R-:W-:-:S04]  /*2e70*/  MOV R136, R188 ;  /* 0x000000bc00887202 */ /* 0x001fc80000000f00 */
[----:B------:R-:W-:Y:S01]  /*2e80*/  LOP3.LUT P4, RZ, R136, 0xff, RZ, 0xc0, !PT ;  /* 0x000000ff88ff7812 */ /* 0x000fe2000788c0ff */
[-C--:B------:R-:W-:Y:S02]  /*2e90*/  FMUL.FTZ R136, R214, R192.reuse ;  /* 0x000000c0d6887220 */ /* 0x080fe40000410000 */
[-C--:B------:R-:W-:Y:S02]  /*2ea0*/  FMUL.FTZ R137, R213, R192.reuse ;  /* 0x000000c0d5897220 */ /* 0x080fe40000410000 */
[----:B------:R-:W-:Y:S01]  /*2eb0*/  FMUL.FTZ R136, R136, c[0x0][0x1e8] ;  /* 0x00007a0088887a20 */ /* 0x000fe20000410000 */
[----:B------:R-:W-:Y:S01]  /*2ec0*/  CS2R R200, SRZ ;  /* 0x0000000000c87805 */ /* 0x000fe2000001ff00 */
[----:B------:R-:W-:Y:S01]  /*2ed0*/  FMUL.FTZ R137, R137, c[0x0][0x1e8] ;  /* 0x00007a0089897a20 */ /* 0x000fe20000410000 */
[----:B------:R-:W-:Y:S01]  /*2ee0*/  HFMA2.MMA R188, -RZ, RZ, 0, 0 ;  /* 0x00000000ffbc7435 */ /* 0x000fe200000001ff */
[-C--:B------:R-:W-:Y:S01]  /*2ef0*/  FMUL.FTZ R205, R205, R192.reuse ;  /* 0x000000c0cdcd7220 */ /* 0x080fe20000410000 */
[----:B------:R-:W3:Y:S01]  /*2f00*/  LDL.LU R213, [R1+0x60] ;  /* 0x0000600001d57983 */ /* 0x000ee20000300800 */
[----:B------:R-:W-:-:S02]  /*2f10*/  FMUL.FTZ R206, R206, R192 ;  /* 0x000000c0cece7220 */ /* 0x000fc40000410000 */
[----:B------:R-:W-:Y:S01]  /*2f20*/  FMUL.FTZ R208, R208, R192 ;  /* 0x000000c0d0d07220 */ /* 0x000fe20000410000 */
[----:B------:R-:W3:Y:S01]  /*2f30*/  LDL.LU R214, [R1+0x54] ;  /* 0x0000540001d67983 */ /* 0x000ee20000300800 */
[----:B------:R-:W-:Y:S01]  /*2f40*/  FMUL.FTZ R206, R206, c[0x0][0x1e8] ;  /* 0x00007a00cece7a20 */ /* 0x000fe20000410000 */
[--C-:B--2---:R-:W-:Y:S02]  /*2f50*/  @P4 PRMT R138, RZ, 0x5410, R132.reuse ;  /* 0x00005410ff8a4816 */ /* 0x104fe40000000084 */
[----:B------:R-:W-:Y:S02]  /*2f60*/  @P3 PRMT R132, RZ, 0x7610, R132 ;  /* 0x00007610ff843816 */ /* 0x000fe40000000084 */
[----:B------:R-:W-:Y:S01]  /*2f70*/  @P6 PRMT R139, RZ, 0x5410, R133 ;  /* 0x00005410ff8b6816 */ /* 0x000fe20000000085 */
[----:B------:R-:W-:Y:S02]  /*2f80*/  @P4 FMUL.FTZ R201, R137, R138 ;  /* 0x0000008a89c94220 */ /* 0x000fe40000410000 */
[----:B------:R-:W-:-:S02]  /*2f90*/  @P3 FMUL.FTZ R200, R136, R132 ;  /* 0x0000008488c83220 */ /* 0x000fc40000410000 */
[-C--:B------:R-:W-:Y:S01]  /*2fa0*/  FMUL.FTZ R132, R145, R192.reuse ;  /* 0x000000c091847220 */ /* 0x080fe20000410000 */
[----:B------:R-:W-:Y:S01]  /*2fb0*/  @P5 PRMT R133, RZ, 0x7610, R133 ;  /* 0x00007610ff855816 */ /* 0x000fe20000000085 */
[----:B------:R-:W-:Y:S02]  /*2fc0*/  FMUL.FTZ R138, R212, R192 ;  /* 0x000000c0d48a7220 */ /* 0x000fe40000410000 */
[----:B------:R-:W-:Y:S01]  /*2fd0*/  FMUL.FTZ R132, R132, c[0x0][0x1e8] ;  /* 0x00007a0084847a20 */ /* 0x000fe20000410000 */
[----:B------:R-:W2:Y:S01]  /*2fe0*/  LDL.LU R212, [R1+0x58] ;  /* 0x0000580001d47983 */ /* 0x000ea20000300800 */
[----:B------:R-:W-:Y:S02]  /*2ff0*/  FMUL.FTZ R138, R138, c[0x0][0x1e8] ;  /* 0x00007a008a8a7a20 */ /* 0x000fe40000410000 */
[----:B------:R-:W-:Y:S02]  /*3000*/  @P5 FMUL.FTZ R204, R132, R133 ;  /* 0x0000008584cc5220 */ /* 0x000fe40000410000 */
[----:B------:R-:W-:-:S02]  /*3010*/  FMUL.FTZ R133, R48, R137 ;  /* 0x0000008930857220 */ /* 0x000fc40000410000 */
[----:B------:R-:W-:Y:S02]  /*3020*/  FMUL.FTZ R137, R50, R138 ;  /* 0x0000008a32897220 */ /* 0x000fe40000410000 */
[----:B------:R-:W-:Y:S02]  /*3030*/  @P6 FMUL.FTZ R188, R138, R139 ;  /* 0x0000008b8abc6220 */ /* 0x000fe40000410000 */
[----:B------:R-:W-:Y:S02]  /*3040*/  FMUL.FTZ R139, R49, R136 ;  /* 0x00000088318b7220 */ /* 0x000fe40000410000 */
[----:B------:R-:W-:Y:S01]  /*3050*/  FMUL.FTZ R138, R51, R132 ;  /* 0x00000084338a7220 */ /* 0x000fe20000410000 */
[----:B------:R-:W-:Y:S01]  /*3060*/  FSEL R137, R137, RZ, P6 ;  /* 0x000000ff89897208 */ /* 0x000fe20003000000 */
[----:B------:R-:W-:Y:S01]  /*3070*/  FMUL.FTZ R145, R207, R192 ;  /* 0x000000c0cf917220 */ /* 0x000fe20000410000 */
[----:B------:R-:W-:Y:S01]  /*3080*/  LEA R132, P6, R144, c[0x0][0x248], 0x4 ;  /* 0x0000920090847a11 */ /* 0x000fe200078c20ff */
[----:B------:R-:W-:Y:S01]  /*3090*/  FMUL.FTZ R207, R205, c[0x0][0x1e8] ;  /* 0x00007a00cdcf7a20 */ /* 0x000fe20000410000 */
[----:B------:R-:W-:Y:S01]  /*30a0*/  FSEL R136, R133, RZ, P4 ;  /* 0x000000ff85887208 */ /* 0x000fe20002000000 */
[----:B------:R-:W-:Y:S01]  /*30b0*/  FMUL.FTZ R145, R145, c[0x0][0x1e8] ;  /* 0x00007a0091917a20 */ /* 0x000fe20000410000 */
[----:B------:R-:W-:Y:S01]  /*30c0*/  FSEL R139, R139, RZ, P3 ;  /* 0x000000ff8b8b7208 */ /* 0x000fe20001800000 */
[----:B------:R-:W-:Y:S01]  /*30d0*/  FMUL.FTZ R205, R208, c[0x0][0x1e8] ;  /* 0x00007a00d0cd7a20 */ /* 0x000fe20000410000 */
[----:B------:R-:W-:Y:S01]  /*30e0*/  FSEL R138, R138, RZ, P5 ;  /* 0x000000ff8a8a7208 */ /* 0x000fe20002800000 */
[----:B------:R-:W-:Y:S01]  /*30f0*/  FADD.FTZ R146, R146, -R166 ;  /* 0x800000a692927221 */ /* 0x000fe20000010000 */
[----:B------:R-:W-:Y:S01]  /*3100*/  LEA.HI.X R133, R144, c[0x0][0x24c], RZ, 0x4, P6 ;  /* 0x0000930090857a11 */ /* 0x000fe200030f24ff */
[----:B------:R-:W-:Y:S01]  /*3110*/  FMUL.FTZ R144, R47, R205 ;  /* 0x000000cd2f907220 */ /* 0x000fe20000410000 */
[C---:B------:R-:W-:Y:S01]  /*3120*/  LOP3.LUT P4, RZ, R189.reuse, 0xff, RZ, 0xc0, !PT ;  /* 0x000000ffbdff7812 */ /* 0x040fe2000788c0ff */
[-CC-:B------:R-:W-:Y:S01]  /*3130*/  FFMA.FTZ R170, R170, R164.reuse, R165.reuse ;  /* 0x000000a4aaaa7223 */ /* 0x180fe200000100a5 */
[----:B------:R-:W-:Y:S01]  /*3140*/  LOP3.LUT P3, RZ, R189, 0xff00, RZ, 0xc0, !PT ;  /* 0x0000ff00bdff7812 */ /* 0x000fe2000786c0ff */
[-CC-:B------:R-:W-:Y:S01]  /*3150*/  FFMA.FTZ R143, R143, R164.reuse, R165.reuse ;  /* 0x000000a48f8f7223 */ /* 0x180fe200000100a5 */
[C---:B------:R-:W-:Y:S01]  /*3160*/  LOP3.LUT P5, RZ, R189.reuse, 0xff0000, RZ, 0xc0, !PT ;  /* 0x00ff0000bdff7812 */ /* 0x040fe200078ac0ff */
[----:B------:R-:W-:Y:S01]  /*3170*/  FFMA.FTZ R140, R140, R164, R165 ;  /* 0x000000a48c8c7223 */ /* 0x000fe200000100a5 */
[----:B------:R-:W-:Y:S01]  /*3180*/  LOP3.LUT P6, RZ, R189, 0xff000000, RZ, 0xc0, !PT ;  /* 0xff000000bdff7812 */ /* 0x000fe200078cc0ff */
[----:B------:R-:W-:Y:S01]  /*3190*/  FMUL.FTZ R189, R45, R206 ;  /* 0x000000ce2dbd7220 */ /* 0x000fe20000410000 */
[----:B------:R-:W-:Y:S01]  /*31a0*/  F2FP.BF16.PACK_AB R136, R139, R136 ;  /* 0x000000888b88723e */ /* 0x000fe200000010ff */
[----:B------:R-:W-:Y:S01]  /*31b0*/  FMUL.FTZ R139, R46, R145 ;  /* 0x000000912e8b7220 */ /* 0x000fe20000410000 */
[----:B------:R-:W-:Y:S01]  /*31c0*/  F2FP.BF16.PACK_AB R137, R138, R137 ;  /* 0x000000898a89723e */ /* 0x000fe200000010ff */
[----:B------:R-:W-:Y:S01]  /*31d0*/  FMUL.FTZ R138, R44, R207 ;  /* 0x000000cf2c8a7220 */ /* 0x000fe20000410000 */
[----:B------:R-:W-:Y:S01]  /*31e0*/  FSEL R189, R189, RZ, P3 ;  /* 0x000000ffbdbd7208 */ /* 0x000fe20001800000 */
[----:B------:R-:W2:Y:S01]  /*31f0*/  LDL.LU R208, [R1+0x4c] ;  /* 0x00004c0001d07983 */ /* 0x000ea20000300800 */
[----:B------:R-:W-:-:S02]  /*3200*/  FSEL R139, R139, RZ, P5 ;  /* 0x000000ff8b8b7208 */ /* 0x000fc40002800000 */
[----:B------:R-:W-:Y:S02]  /*3210*/  FSEL R138, R138, RZ, P4 ;  /* 0x000000ff8a8a7208 */ /* 0x000fe40002000000 */
[----:B------:R-:W-:Y:S02]  /*3220*/  FSEL R144, R144, RZ, P6 ;  /* 0x000000ff90907208 */ /* 0x000fe40003000000 */
[----:B------:R-:W-:Y:S02]  /*3230*/  F2FP.BF16.PACK_AB R138, R189, R138 ;  /* 0x0000008abd8a723e */ /* 0x000fe400000010ff */
[----:B------:R-:W-:Y:S02]  /*3240*/  F2FP.BF16.PACK_AB R139, R144, R139 ;  /* 0x0000008b908b723e */ /* 0x000fe400000010ff */
[----:B------:R-:W-:-:S03]  /*3250*/  IADD3 R144, R199, 0x100, RZ ;  /* 0x00000100c7907810 */ /* 0x000fc60007ffe0ff */
[----:B------:R0:W-:Y:S02]  /*3260*/  STG.E.128 [R132.64], R136 ;  /* 0x0000008884007986 */ /* 0x0001e4000c101d04 */
[----:B0-----:R-:W-:-:S06]  /*3270*/  IMAD.WIDE.U32 R136, R144, R233, c[0x0][0x170] ;  /* 0x00005c0090887625 */ /* 0x001fcc00078e00e9 */
[----:B------:R-:W2:Y:S01]  /*3280*/  LDG.E.128 R136, [R136.64] ;  /* 0x0000000488887981 */ /* 0x000ea2000c1e1d00 */
[----:B------:R-:W-:Y:S01]  /*3290*/  HFMA2.MMA R189, -RZ, RZ, 0, 0 ;  /* 0x00000000ffbd7435 */ /* 0x000fe200000001ff */
[----:B------:R-:W-:Y:S01]  /*32a0*/  @P4 PRMT R132, RZ, 0x5410, R134 ;  /* 0x00005410ff844816 */ /* 0x000fe20000000086 */
[----:B------:R-:W-:-:S04]  /*32b0*/  FFMA.FTZ R133, R171, R164, R165 ;  /* 0x000000a4ab857223 */ /* 0x000fc800000100a5 */
[----:B------:R-:W-:Y:S01]  /*32c0*/  @P4 FMUL.FTZ R189, R207, R132 ;  /* 0x00000084cfbd4220 */ /* 0x000fe20000410000 */
[----:B------:R-:W-:Y:S01]  /*32d0*/  MOV R132, R186 ;  /* 0x000000ba00847202 */ /* 0x000fe20000000f00 */
[----:B------:R-:W-:-:S03]  /*32e0*/  FADD.FTZ R133, R147, -R133 ;  /* 0x8000008593857221 */ /* 0x000fc60000010000 */
[----:B------:R-:W-:Y:S01]  /*32f0*/  LOP3.LUT P4, RZ, R132, 0xff, RZ, 0xc0, !PT ;  /* 0x000000ff84ff7812 */ /* 0x000fe2000788c0ff */
[----:B------:R-:W-:Y:S02]  /*3300*/  FMUL.FTZ R132, R191, R167 ;  /* 0x000000a7bf847220 */ /* 0x000fe40000410000 */
[-C--:B------:R-:W-:Y:S01]  /*3310*/  FFMA.FTZ R147, R168, R164.reuse, R165 ;  /* 0x000000a4a8937223 */ /* 0x080fe200000100a5 */
[----:B------:R-:W-:Y:S01]  /*3320*/  HFMA2.MMA R168, -RZ, RZ, 0, 0 ;  /* 0x00000000ffa87435 */ /* 0x000fe200000001ff */
[----:B------:R-:W-:Y:S01]  /*3330*/  @P3 PRMT R167, RZ, 0x7610, R134 ;  /* 0x00007610ffa73816 */ /* 0x000fe20000000086 */
[----:B------:R-:W-:Y:S01]  /*3340*/  @P0 FADD.FTZ R132, R108, R132 ;  /* 0x000000846c840221 */ /* 0x000fe20000010000 */
[----:B------:R-:W-:Y:S01]  /*3350*/  @P5 PRMT R134, RZ, 0x5410, R135 ;  /* 0x00005410ff865816 */ /* 0x000fe20000000087 */
[----:B------:R-:W-:Y:S02]  /*3360*/  FFMA.FTZ R166, R169, R164, R165 ;  /* 0x000000a4a9a67223 */ /* 0x000fe400000100a5 */
[----:B------:R-:W-:Y:S01]  /*3370*/  FADD.FTZ R147, R173, -R147 ;  /* 0x80000093ad937221 */ /* 0x000fe20000010000 */
[----:B------:R-:W-:Y:S01]  /*3380*/  @P6 PRMT R135, RZ, 0x7610, R135 ;  /* 0x00007610ff876816 */ /* 0x000fe20000000087 */
[----:B------:R-:W-:Y:S01]  /*3390*/  CS2R R172, SRZ ;  /* 0x0000000000ac7805 */ /* 0x000fe2000001ff00 */
[----:B------:R-:W-:-:S02]  /*33a0*/  FMUL.FTZ R169, R132, R192 ;  /* 0x000000c084a97220 */ /* 0x000fc40000410000 */
[----:B------:R-:W-:Y:S01]  /*33b0*/  @P3 FMUL.FTZ R168, R206, R167 ;  /* 0x000000a7cea83220 */ /* 0x000fe20000410000 */
[C---:B------:R-:W-:Y:S01]  /*33c0*/  LOP3.LUT P3, RZ, R186.reuse, 0xff00, RZ, 0xc0, !PT ;  /* 0x0000ff00baff7812 */ /* 0x040fe2000786c0ff */
[----:B------:R-:W-:Y:S02]  /*33d0*/  @P5 FMUL.FTZ R173, R145, R134 ;  /* 0x0000008691ad5220 */ /* 0x000fe40000410000 */
[----:B------:R-:W-:Y:S02]  /*33e0*/  FMUL.FTZ R133, R191, R133 ;  /* 0x00000085bf857220 */ /* 0x000fe40000410000 */
[----:B------:R-:W-:Y:S02]  /*33f0*/  FMUL.FTZ R167, R169, c[0x0][0x1e8] ;  /* 0x00007a00a9a77a20 */ /* 0x000fe40000410000 */
[----:B------:R-:W-:Y:S02]  /*3400*/  FADD.FTZ R175, R175, -R170 ;  /* 0x800000aaafaf7221 */ /* 0x000fe40000010000 */
[----:B------:R-:W-:Y:S01]  /*3410*/  CS2R R170, SRZ ;  /* 0x0000000000aa7805 */ /* 0x000fe2000001ff00 */
[----:B------:R-:W-:Y:S01]  /*3420*/  @P6 FMUL.FTZ R172, R205, R135 ;  /* 0x00000087cdac6220 */ /* 0x000fe20000410000 */
[C---:B------:R-:W-:Y:S01]  /*3430*/  LOP3.LUT P6, RZ, R186.reuse, 0xff0000, RZ, 0xc0, !PT ;  /* 0x00ff0000baff7812 */ /* 0x040fe200078cc0ff */
[----:B------:R-:W-:Y:S01]  /*3440*/  @P0 FADD.FTZ R133, R109, R133 ;  /* 0x000000856d850221 */ /* 0x000fe20000010000 */
[----:B------:R-:W-:Y:S01]  /*3450*/  LOP3.LUT P5, RZ, R186, 0xff000000, RZ, 0xc0, !PT ;  /* 0xff000000baff7812 */ /* 0x000fe200078ac0ff */
[----:B------:R-:W-:-:S04]  /*3460*/  FMUL.FTZ R135, R191, R175 ;  /* 0x000000afbf877220 */ /* 0x000fc80000410000 */
[----:B------:R-:W-:Y:S01]  /*3470*/  @P0 FADD.FTZ R135, R111, R135 ;  /* 0x000000876f870221 */ /* 0x000fe20000010000 */
[----:B------:R-:W-:Y:S01]  /*3480*/  MOV R169, RZ ;  /* 0x000000ff00a97202 */ /* 0x000fe20000000f00 */
[----:B------:R-:W-:Y:S02]  /*3490*/  FADD.FTZ R166, R174, -R166 ;  /* 0x800000a6aea67221 */ /* 0x000fe40000010000 */
[----:B------:R-:W-:Y:S01]  /*34a0*/  FMUL.FTZ R175, R135, R192 ;  /* 0x000000c087af7220 */ /* 0x000fe20000410000 */
[----:B------:R-:W-:-:S03]  /*34b0*/  HFMA2.MMA R174, -RZ, RZ, 0, 0 ;  /* 0x00000000ffae7435 */ /* 0x000fc600000001ff */
[----:B------:R-:W-:Y:S02]  /*34c0*/  FMUL.FTZ R175, R175, c[0x0][0x1e8] ;  /* 0x00007a00afaf7a20 */ /* 0x000fe40000410000 */
[C---:B------:R-:W-:Y:S02]  /*34d0*/  FMUL.FTZ R166, R191.reuse, R166 ;  /* 0x000000a6bfa67220 */ /* 0x040fe40000410000 */
[----:B------:R-:W-:Y:S02]  /*34e0*/  FMUL.FTZ R147, R191, R147 ;  /* 0x00000093bf937220 */ /* 0x000fe40000410000 */
[----:B------:R-:W-:Y:S02]  /*34f0*/  FADD.FTZ R142, R142, -R143 ;  /* 0x8000008f8e8e7221 */ /* 0x000fe40000010000 */
[----:B------:R-:W-:Y:S02]  /*3500*/  FADD.FTZ R141, R141, -R140 ;  /* 0x8000008c8d8d7221 */ /* 0x000fe40000010000 */
[----:B------:R-:W-:-:S02]  /*3510*/  @P0 FADD.FTZ R166, R112, R166 ;  /* 0x000000a670a60221 */ /* 0x000fc40000010000 */
[----:B------:R-:W-:Y:S02]  /*3520*/  @P0 FADD.FTZ R147, R113, R147 ;  /* 0x0000009371930221 */ /* 0x000fe40000010000 */
[C---:B------:R-:W-:Y:S02]  /*3530*/  FMUL.FTZ R142, R191.reuse, R142 ;  /* 0x0000008ebf8e7220 */ /* 0x040fe40000410000 */
[----:B------:R-:W-:Y:S02]  /*3540*/  FMUL.FTZ R143, R191, R141 ;  /* 0x0000008dbf8f7220 */ /* 0x000fe40000410000 */
[----:B------:R-:W-:Y:S02]  /*3550*/  FMUL.FTZ R186, R166, R192 ;  /* 0x000000c0a6ba7220 */ /* 0x000fe40000410000 */
[----:B------:R-:W-:Y:S02]  /*3560*/  @P0 FADD.FTZ R142, R114, R142 ;  /* 0x0000008e728e0221 */ /* 0x000fe40000010000 */
[----:B------:R-:W-:-:S02]  /*3570*/  @P0 FADD.FTZ R143, R115, R143 ;  /* 0x0000008f738f0221 */ /* 0x000fc40000010000 */
[----:B------:R-:W-:Y:S02]  /*3580*/  FMUL.FTZ R186, R186, c[0x0][0x1e8] ;  /* 0x00007a00baba7a20 */ /* 0x000fe40000410000 */
[-C--:B------:R-:W-:Y:S02]  /*3590*/  FMUL.FTZ R205, R142, R192.reuse ;  /* 0x000000c08ecd7220 */ /* 0x080fe40000410000 */
[----:B------:R-:W-:Y:S02]  /*35a0*/  FMUL.FTZ R206, R143, R192 ;  /* 0x000000c08fce7220 */ /* 0x000fe40000410000 */
[----:B------:R-:W-:Y:S02]  /*35b0*/  FMUL.FTZ R140, R36, R186 ;  /* 0x000000ba248c7220 */ /* 0x000fe40000410000 */
[----:B------:R-:W-:Y:S02]  /*35c0*/  FMUL.FTZ R205, R205, c[0x0][0x1e8] ;  /* 0x00007a00cdcd7a20 */ /* 0x000fe40000410000 */
[----:B------:R-:W-:-:S04]  /*35d0*/  FMUL.FTZ R206, R206, c[0x0][0x1e8] ;  /* 0x00007a00cece7a20 */ /* 0x000fc80000410000 */
[----:B------:R-:W-:Y:S01]  /*35e0*/  FMUL.FTZ R207, R39, R206 ;  /* 0x000000ce27cf7220 */ /* 0x000fe20000410000 */
[----:B------:R-:W-:Y:S02]  /*35f0*/  SEL R132, R132, R124, P2 ;  /* 0x0000007c84847207 */ /* 0x000fe40001000000 */
[----:B------:R-:W-:Y:S02]  /*3600*/  SEL R135, R135, R127, P2 ;  /* 0x0000007f87877207 */ /* 0x000fe40001000000 */
[----:B------:R-:W-:Y:S02]  /*3610*/  SEL R142, R142, R130, P2 ;  /* 0x000000828e8e7207 */ /* 0x000fe40001000000 */
[----:B------:R-:W-:Y:S01]  /*3620*/  SEL R143, R143, R131, P2 ;  /* 0x000000838f8f7207 */ /* 0x000fe20001000000 */
[-CC-:B------:R-:W-:Y:S02]  /*3630*/  FFMA.FTZ R152, R152, R164.reuse, R165.reuse ;  /* 0x000000a498987223 */ /* 0x180fe400000100a5 */
[----:B------:R-:W-:-:S02]  /*3640*/  FFMA.FTZ R150, R150, R164, R165 ;  /* 0x000000a496967223 */ /* 0x000fc400000100a5 */
[-CC-:B------:R-:W-:Y:S02]  /*3650*/  FFMA.FTZ R151, R151, R164.reuse, R165.reuse ;  /* 0x000000a497977223 */ /* 0x180fe400000100a5 */
[-CC-:B------:R-:W-:Y:S02]  /*3660*/  FFMA.FTZ R156, R156, R164.reuse, R165.reuse ;  /* 0x000000a49c9c7223 */ /* 0x180fe400000100a5 */
[-CC-:B------:R-:W-:Y:S02]  /*3670*/  FFMA.FTZ R155, R155, R164.reuse, R165.reuse ;  /* 0x000000a49b9b7223 */ /* 0x180fe400000100a5 */
[-CC-:B------:R-:W-:Y:S02]  /*3680*/  FFMA.FTZ R154, R154, R164.reuse, R165.reuse ;  /* 0x000000a49a9a7223 */ /* 0x180fe400000100a5 */
[-CC-:B------:R-:W-:Y:S02]  /*3690*/  FFMA.FTZ R149, R149, R164.reuse, R165.reuse ;  /* 0x000000a495957223 */ /* 0x180fe400000100a5 */
[----:B------:R-:W-:Y:S01]  /*36a0*/  FFMA.FTZ R148, R148, R164, R165 ;  /* 0x000000a494947223 */ /* 0x000fe200000100a5 */
[----:B--2---:R-:W-:-:S05]  /*36b0*/  @P4 PRMT R134, RZ, 0x5410, R136 ;  /* 0x00005410ff864816 */ /* 0x004fca0000000088 */
[----:B------:R-:W-:Y:S02]  /*36c0*/  @P4 FMUL.FTZ R171, R167, R134 ;  /* 0x00000086a7ab4220 */ /* 0x000fe40000410000 */
[----:B------:R-:W-:Y:S02]  /*36d0*/  FMUL.FTZ R134, R191, R146 ;  /* 0x00000092bf867220 */ /* 0x000fe40000410000 */
[-C--:B------:R-:W-:Y:S01]  /*36e0*/  FMUL.FTZ R146, R133, R192.reuse ;  /* 0x000000c085927220 */ /* 0x080fe20000410000 */
[----:B------:R-:W-:Y:S01]  /*36f0*/  @P3 PRMT R136, RZ, 0x7610, R136 ;  /* 0x00007610ff883816 */ /* 0x000fe20000000088 */
[----:B------:R-:W-:Y:S02]  /*3700*/  @P0 FADD.FTZ R134, R110, R134 ;  /* 0x000000866e860221 */ /* 0x000fe40000010000 */
[----:B------:R-:W-:Y:S02]  /*3710*/  FMUL.FTZ R146, R146, c[0x0][0x1e8] ;  /* 0x00007a0092927a20 */ /* 0x000fe40000410000 */
[----:B------:R-:W-:-:S02]  /*3720*/  FMUL.FTZ R145, R134, R192 ;  /* 0x000000c086917220 */ /* 0x000fc40000410000 */
[----:B------:R-:W-:Y:S01]  /*3730*/  @P3 FMUL.FTZ R170, R146, R136 ;  /* 0x0000008892aa3220 */ /* 0x000fe20000410000 */
[--C-:B------:R-:W-:Y:S01]  /*3740*/  @P6 PRMT R136, RZ, 0x5410, R137.reuse ;  /* 0x00005410ff886816 */ /* 0x100fe20000000089 */
[----:B------:R-:W-:Y:S01]  /*3750*/  FMUL.FTZ R145, R145, c[0x0][0x1e8] ;  /* 0x00007a0091917a20 */ /* 0x000fe20000410000 */
[----:B------:R-:W-:-:S03]  /*3760*/  @P5 PRMT R137, RZ, 0x7610, R137 ;  /* 0x00007610ff895816 */ /* 0x000fc60000000089 */
[----:B------:R-:W-:Y:S02]  /*3770*/  @P6 FMUL.FTZ R169, R145, R136 ;  /* 0x0000008891a96220 */ /* 0x000fe40000410000 */
[----:B------:R-:W-:Y:S02]  /*3780*/  FMUL.FTZ R145, R42, R145 ;  /* 0x000000912a917220 */ /* 0x000fe40000410000 */
[----:B------:R-:W-:Y:S02]  /*3790*/  @P5 FMUL.FTZ R174, R175, R137 ;  /* 0x00000089afae5220 */ /* 0x000fe40000410000 */
[----:B------:R-:W-:Y:S01]  /*37a0*/  FMUL.FTZ R167, R40, R167 ;  /* 0x000000a728a77220 */ /* 0x000fe20000410000 */
[----:B------:R-:W-:Y:S01]  /*37b0*/  FSEL R145, R145, RZ, P6 ;  /* 0x000000ff91917208 */ /* 0x000fe20003000000 */
[----:B------:R-:W-:Y:S01]  /*37c0*/  FMUL.FTZ R146, R41, R146 ;  /* 0x0000009229927220 */ /* 0x000fe20000410000 */
[----:B------:R-:W-:Y:S01]  /*37d0*/  LEA R136, P6, R144, c[0x0][0x248], 0x4 ;  /* 0x0000920090887a11 */ /* 0x000fe200078c20ff */
[----:B------:R-:W-:Y:S01]  /*37e0*/  FMUL.FTZ R175, R43, R175 ;  /* 0x000000af2baf7220 */ /* 0x000fe20000410000 */
[----:B------:R-:W-:-:S02]  /*37f0*/  FSEL R167, R167, RZ, P4 ;  /* 0x000000ffa7a77208 */ /* 0x000fc40002000000 */
[----:B------:R-:W-:Y:S02]  /*3800*/  FSEL R146, R146, RZ, P3 ;  /* 0x000000ff92927208 */ /* 0x000fe40001800000 */
[----:B------:R-:W-:Y:S02]  /*3810*/  FSEL R175, R175, RZ, P5 ;  /* 0x000000ffafaf7208 */ /* 0x000fe40002800000 */
[----:B------:R-:W-:Y:S02]  /*3820*/  LEA.HI.X R137, R144, c[0x0][0x24c], RZ, 0x4, P6 ;  /* 0x0000930090897a11 */ /* 0x000fe400030f24ff */
[C---:B------:R-:W-:Y:S02]  /*3830*/  LOP3.LUT P4, RZ, R187.reuse, 0xff, RZ, 0xc0, !PT ;  /* 0x000000ffbbff7812 */ /* 0x040fe4000788c0ff */
[C---:B------:R-:W-:Y:S02]  /*3840*/  LOP3.LUT P3, RZ, R187.reuse, 0xff00, RZ, 0xc0, !PT ;  /* 0x0000ff00bbff7812 */ /* 0x040fe4000786c0ff */
[----:B------:R-:W-:-:S02]  /*3850*/  LOP3.LUT P5, RZ, R187, 0xff0000, RZ, 0xc0, !PT ;  /* 0x00ff0000bbff7812 */ /* 0x000fc400078ac0ff */
[----:B------:R-:W-:Y:S01]  /*3860*/  LOP3.LUT P6, RZ, R187, 0xff000000, RZ, 0xc0, !PT ;  /* 0xff000000bbff7812 */ /* 0x000fe200078cc0ff */
[----:B------:R-:W-:Y:S01]  /*3870*/  FMUL.FTZ R187, R147, R192 ;  /* 0x000000c093bb7220 */ /* 0x000fe20000410000 */
[----:B------:R-:W-:-:S03]  /*3880*/  F2FP.BF16.PACK_AB R144, R146, R167 ;  /* 0x000000a79290723e */ /* 0x000fc600000010ff */
[----:B------:R-:W-:-:S04]  /*3890*/  FMUL.FTZ R187, R187, c[0x0][0x1e8] ;  /* 0x00007a00bbbb7a20 */ /* 0x000fc80000410000 */
[----:B------:R-:W-:Y:S01]  /*38a0*/  FMUL.FTZ R146, R37, R187 ;  /* 0x000000bb25927220 */ /* 0x000fe20000410000 */
[----:B------:R-:W-:Y:S01]  /*38b0*/  FSEL R141, R140, RZ, P4 ;  /* 0x000000ff8c8d7208 */ /* 0x000fe20002000000 */
[----:B------:R-:W-:-:S03]  /*38c0*/  FMUL.FTZ R167, R38, R205 ;  /* 0x000000cd26a77220 */ /* 0x000fc60000410000 */
[----:B------:R-:W-:Y:S02]  /*38d0*/  FSEL R146, R146, RZ, P3 ;  /* 0x000000ff92927208 */ /* 0x000fe40001800000 */
[----:B------:R-:W-:Y:S02]  /*38e0*/  @P1 MOV R140, 0x20 ;  /* 0x00000020008c1802 */ /* 0x000fe40000000f00 */
[----:B------:R-:W-:Y:S02]  /*38f0*/  F2FP.BF16.PACK_AB R146, R146, R141 ;  /* 0x0000008d9292723e */ /* 0x000fe400000010ff */
[----:B------:R-:W-:Y:S02]  /*3900*/  SEL R141, R147, R129, P2 ;  /* 0x00000081938d7207 */ /* 0x000fe40001000000 */
[----:B------:R-:W-:Y:S02]  /*3910*/  F2FP.BF16.PACK_AB R145, R175, R145 ;  /* 0x00000091af91723e */ /* 0x000fe400000010ff */
[----:B------:R-:W-:-:S02]  /*3920*/  FSEL R147, R167, RZ, P5 ;  /* 0x000000ffa7937208 */ /* 0x000fc40002800000 */
[----:B------:R-:W-:Y:S02]  /*3930*/  FSEL R207, R207, RZ, P6 ;  /* 0x000000ffcfcf7208 */ /* 0x000fe40003000000 */
[----:B------:R-:W-:Y:S01]  /*3940*/  IADD3 R175, R199, 0x180, RZ ;  /* 0x00000180c7af7810 */ /* 0x000fe20007ffe0ff */
[----:B------:R-:W-:Y:S01]  /*3950*/  @P1 IMAD.WIDE.U32 R198, R198, R140, c[0x0][0x258] ;  /* 0x00009600c6c61625 */ /* 0x000fe200078e008c */
[----:B------:R-:W-:Y:S02]  /*3960*/  SEL R133, R133, R125, P2 ;  /* 0x0000007d85857207 */ /* 0x000fe40001000000 */
[----:B------:R-:W-:Y:S02]  /*3970*/  SEL R134, R134, R126, P2 ;  /* 0x0000007e86867207 */ /* 0x000fe40001000000 */
[----:B------:R-:W-:Y:S02]  /*3980*/  SEL R140, R166, R128, P2 ;  /* 0x00000080a68c7207 */ /* 0x000fe40001000000 */
[----:B------:R-:W-:Y:S01]  /*3990*/  F2FP.BF16.PACK_AB R147, R207, R147 ;  /* 0x00000093cf93723e */ /* 0x000fe200000010ff */
[----:B------:R0:W-:Y:S01]  /*39a0*/  @P1 STG.E.128 [R198.64], R132 ;  /* 0x00000084c6001986 */ /* 0x0001e2000c101d04 */
[----:B------:R-:W-:-:S03]  /*39b0*/  IMAD.WIDE.U32 R166, R175, R233, c[0x0][0x170] ;  /* 0x00005c00afa67625 */ /* 0x000fc600078e00e9 */
[----:B------:R1:W-:Y:S04]  /*39c0*/  @P1 STG.E.128 [R198.64+0x10], R140 ;  /* 0x0000108cc6001986 */ /* 0x0003e8000c101d04 */
[----:B------:R2:W-:Y:S04]  /*39d0*/  STG.E.128 [R136.64], R144 ;  /* 0x0000009088007986 */ /* 0x0005e8000c101d04 */
[----:B------:R-:W4:Y:S04]  /*39e0*/  LDL.LU R207, [R1+0x50] ;  /* 0x0000500001cf7983 */ /* 0x000f280000300800 */
[----:B------:R-:W4:Y:S04]  /*39f0*/  LDL.LU R233, [R1+0x44] ;  /* 0x0000440001e97983 */ /* 0x000f280000300800 */
[----:B0-----:R0:W4:Y:S01]  /*3a00*/  LDG.E.128 R132, [R166.64] ;  /* 0x00000004a6847981 */ /* 0x001122000c1e1d00 */
[----:B-1----:R-:W-:-:S03]  /*3a10*/  @P4 PRMT R140, RZ, 0x5410, R138 ;  /* 0x00005410ff8c4816 */ /* 0x002fc6000000008a */
[----:B------:R-:W4:Y:S01]  /*3a20*/  LDL.LU R198, [R1+0x3c] ;  /* 0x00003c0001c67983 */ /* 0x000f220000300800 */
[----:B--2---:R-:W-:-:S03]  /*3a30*/  HFMA2.MMA R136, -RZ, RZ, 0, 0 ;  /* 0x00000000ff887435 */ /* 0x004fc600000001ff */
[----:B------:R-:W2:Y:S04]  /*3a40*/  LDL.LU R199, [R1+0x48] ;  /* 0x0000480001c77983 */ /* 0x000ea80000300800 */
[----:B0-----:R-:W2:Y:S01]  /*3a50*/  LDL.LU R166, [R1+0x34] ;  /* 0x0000340001a67983 */ /* 0x001ea20000300800 */
[----:B------:R-:W-:-:S03]  /*3a60*/  @P4 FMUL.FTZ R136, R186, R140 ;  /* 0x0000008cba884220 */ /* 0x000fc60000410000 */
[----:B------:R-:W2:Y:S04]  /*3a70*/  LDL.LU R167, [R1+0x40] ;  /* 0x0000400001a77983 */ /* 0x000ea80000300800 */
[----:B------:R-:W2:Y:S04]  /*3a80*/  LDL.LU R186, [R1+0x38] ;  /* 0x0000380001ba7983 */ /* 0x000ea80000300800 */
[----:B------:R-:W2:Y:S04]  /*3a90*/  LDL.LU R164, [R1+0x30] ;  /* 0x0000300001a47983 */ /* 0x000ea80000300800 */
[----:B------:R-:W2:Y:S01]  /*3aa0*/  LDL.LU R165, [R1+0x2c] ;  /* 0x00002c0001a57983 */ /* 0x000ea20000300800 */
[----:B------:R-:W-:Y:S01]  /*3ab0*/  FADD.FTZ R150, R163, -R150 ;  /* 0x80000096a3967221 */ /* 0x000fe20000010000 */
[----:B------:R-:W-:Y:S01]  /*3ac0*/  HFMA2.MMA R142, -RZ, RZ, 0, 0 ;  /* 0x00000000ff8e7435 */ /* 0x000fe200000001ff */
[----:B------:R-:W-:Y:S01]  /*3ad0*/  @P3 PRMT R138, RZ, 0x7610, R138 ;  /* 0x00007610ff8a3816 */ /* 0x000fe2000000008a */
[----:B------:R-:W-:Y:S01]  /*3ae0*/  FADD.FTZ R162, R162, -R151 ;  /* 0x80000097a2a27221 */ /* 0x000fe20000010000 */
[----:B------:R-:W-:Y:S01]  /*3af0*/  MOV R137, R184 ;  /* 0x000000b800897202 */ /* 0x000fe20000000f00 */
[----:B------:R-:W-:-:S02]  /*3b00*/  FADD.FTZ R156, R161, -R156 ;  /* 0x8000009ca19c7221 */ /* 0x000fc40000010000 */
[----:B------:R-:W-:Y:S02]  /*3b10*/  FADD.FTZ R152, R153, -R152 ;  /* 0x8000009899987221 */ /* 0x000fe40000010000 */
[----:B------:R-:W-:Y:S01]  /*3b20*/  FMUL.FTZ R150, R191, R150 ;  /* 0x00000096bf967220 */ /* 0x000fe20000410000 */
[----:B------:R-:W-:Y:S01]  /*3b30*/  LOP3.LUT P4, RZ, R137, 0xff, RZ, 0xc0, !PT ;  /* 0x000000ff89ff7812 */ /* 0x000fe2000788c0ff */
[----:B------:R-:W-:Y:S02]  /*3b40*/  FADD.FTZ R160, R160, -R155 ;  /* 0x8000009ba0a07221 */ /* 0x000fe40000010000 */
[----:B------:R-:W-:Y:S02]  /*3b50*/  FADD.FTZ R158, R158, -R149 ;  /* 0x800000959e9e7221 */ /* 0x000fe40000010000 */
[----:B------:R-:W-:Y:S01]  /*3b60*/  @P3 FMUL.FTZ R142, R187, R138 ;  /* 0x0000008abb8e3220 */ /* 0x000fe20000410000 */
[----:B------:R-:W-:Y:S01]  /*3b70*/  LOP3.LUT P3, RZ, R184, 0xff00, RZ, 0xc0, !PT ;  /* 0x0000ff00b8ff7812 */ /* 0x000fe2000786c0ff */
[----:B------:R-:W-:-:S02]  /*3b80*/  FADD.FTZ R154, R159, -R154 ;  /* 0x8000009a9f9a7221 */ /* 0x000fc40000010000 */
[C---:B------:R-:W-:Y:S02]  /*3b90*/  FMUL.FTZ R137, R191.reuse, R162 ;  /* 0x000000a2bf897220 */ /* 0x040fe40000410000 */
[----:B------:R-:W-:Y:S02]  /*3ba0*/  FMUL.FTZ R156, R191, R156 ;  /* 0x0000009cbf9c7220 */ /* 0x000fe40000410000 */
[----:B------:R-:W-:Y:S02]  /*3bb0*/  FADD.FTZ R148, R157, -R148 ;  /* 0x800000949d947221 */ /* 0x000fe40000010000 */
[----:B------:R-:W-:Y:S02]  /*3bc0*/  FMUL.FTZ R141, R191, R152 ;  /* 0x00000098bf8d7220 */ /* 0x000fe40000410000 */
[----:B------:R-:W-:Y:S02]  /*3bd0*/  @P0 FADD.FTZ R150, R117, R150 ;  /* 0x0000009675960221 */ /* 0x000fe40000010000 */
[----:B------:R-:W-:-:S02]  /*3be0*/  FMUL.FTZ R143, R191, R160 ;  /* 0x000000a0bf8f7220 */ /* 0x000fc40000410000 */
[C---:B------:R-:W-:Y:S02]  /*3bf0*/  FMUL.FTZ R145, R191.reuse, R158 ;  /* 0x0000009ebf917220 */ /* 0x040fe40000410000 */
[----:B------:R-:W-:Y:S02]  /*3c00*/  FMUL.FTZ R154, R191, R154 ;  /* 0x0000009abf9a7220 */ /* 0x000fe40000410000 */
[----:B------:R-:W-:Y:S02]  /*3c10*/  @P0 FADD.FTZ R137, R118, R137 ;  /* 0x0000008976890221 */ /* 0x000fe40000010000 */
[----:B------:R-:W-:Y:S01]  /*3c20*/  @P0 FADD.FTZ R156, R119, R156 ;  /* 0x0000009c779c0221 */ /* 0x000fe20000010000 */
[----:B------:R-:W-:Y:S01]  /*3c30*/  @P5 PRMT R140, RZ, 0x5410, R139 ;  /* 0x00005410ff8c5816 */ /* 0x000fe2000000008b */
[----:B------:R-:W-:Y:S01]  /*3c40*/  FMUL.FTZ R148, R191, R148 ;  /* 0x00000094bf947220 */ /* 0x000fe20000410000 */
[----:B------:R-:W-:Y:S01]  /*3c50*/  SEL R125, R150, R125, P2 ;  /* 0x0000007d967d7207 */ /* 0x000fe20001000000 */
[----:B------:R-:W-:-:S02]  /*3c60*/  @P0 FADD.FTZ R141, R116, R141 ;  /* 0x0000008d748d0221 */ /* 0x000fc40000010000 */
[----:B------:R-:W-:Y:S01]  /*3c70*/  @P0 FADD.FTZ R143, R120, R143 ;  /* 0x0000008f788f0221 */ /* 0x000fe20000010000 */
[----:B------:R-:W-:Y:S01]  /*3c80*/  @P6 PRMT R147, RZ, 0x7610, R139 ;  /* 0x00007610ff936816 */ /* 0x000fe2000000008b */
[----:B------:R-:W-:Y:S02]  /*3c90*/  @P0 FADD.FTZ R145, R122, R145 ;  /* 0x000000917a910221 */ /* 0x000fe40000010000 */
[----:B------:R-:W-:Y:S01]  /*3ca0*/  FMUL.FTZ R150, R150, R192 ;  /* 0x000000c096967220 */ /* 0x000fe20000410000 */
[----:B------:R-:W-:Y:S01]  /*3cb0*/  @P1 MOV R191, 0x20 ;  /* 0x0000002000bf1802 */ /* 0x000fe20000000f00 */
[----:B------:R-:W-:Y:S01]  /*3cc0*/  @P0 FADD.FTZ R154, R121, R154 ;  /* 0x0000009a799a0221 */ /* 0x000fe20000010000 */
[----:B------:R-:W-:Y:S01]  /*3cd0*/  CS2R R138, SRZ ;  /* 0x00000000008a7805 */ /* 0x000fe2000001ff00 */
[----:B------:R-:W-:Y:S01]  /*3ce0*/  @P0 FADD.FTZ R148, R123, R148 ;  /* 0x000000947b940221 */ /* 0x000fe20000010000 */
[C---:B------:R-:W-:Y:S01]  /*3cf0*/  SEL R126, R137.reuse, R126, P2 ;  /* 0x0000007e897e7207 */ /* 0x040fe20001000000 */
[-C--:B------:R-:W-:Y:S01]  /*3d00*/  FMUL.FTZ R137, R137, R192.reuse ;  /* 0x000000c089897220 */ /* 0x080fe20000410000 */
[C---:B------:R-:W-:Y:S01]  /*3d10*/  SEL R127, R156.reuse, R127, P2 ;  /* 0x0000007f9c7f7207 */ /* 0x040fe20001000000 */
[----:B------:R-:W-:Y:S01]  /*3d20*/  FMUL.FTZ R156, R156, R192 ;  /* 0x000000c09c9c7220 */ /* 0x000fe20000410000 */
[----:B------:R-:W-:Y:S01]  /*3d30*/  SEL R124, R141, R124, P2 ;  /* 0x0000007c8d7c7207 */ /* 0x000fe20001000000 */
[----:B------:R-:W-:Y:S01]  /*3d40*/  @P5 FMUL.FTZ R139, R205, R140 ;  /* 0x0000008ccd8b5220 */ /* 0x000fe20000410000 */
[----:B------:R-:W-:Y:S01]  /*3d50*/  SEL R128, R143, R128, P2 ;  /* 0x000000808f807207 */ /* 0x000fe20001000000 */
[----:B------:R-:W-:Y:S01]  /*3d60*/  FMUL.FTZ R141, R141, R192 ;  /* 0x000000c08d8d7220 */ /* 0x000fe20000410000 */
[----:B------:R-:W-:Y:S01]  /*3d70*/  SEL R130, R145, R130, P2 ;  /* 0x0000008291827207 */ /* 0x000fe20001000000 */
[----:B------:R-:W-:Y:S01]  /*3d80*/  FMUL.FTZ R150, R150, c[0x0][0x1e8] ;  /* 0x00007a0096967a20 */ /* 0x000fe20000410000 */
[----:B------:R-:W-:Y:S01]  /*3d90*/  SEL R129, R154, R129, P2 ;  /* 0x000000819a817207 */ /* 0x000fe20001000000 */
[-C--:B------:R-:W-:Y:S01]  /*3da0*/  FMUL.FTZ R143, R143, R192.reuse ;  /* 0x000000c08f8f7220 */ /* 0x080fe20000410000 */
[----:B------:R-:W-:Y:S01]  /*3db0*/  SEL R131, R148, R131, P2 ;  /* 0x0000008394837207 */ /* 0x000fe20001000000 */
[----:B------:R-:W-:-:S02]  /*3dc0*/  FMUL.FTZ R145, R145, R192 ;  /* 0x000000c091917220 */ /* 0x000fc40000410000 */
[----:B------:R-:W-:Y:S01]  /*3dd0*/  @P1 IMAD.WIDE.U32 R190, R190, R191, c[0x0][0x258] ;  /* 0x00009600bebe1625 */ /* 0x000fe200078e00bf */
[----:B------:R-:W-:-:S03]  /*3de0*/  LOP3.LUT P0, RZ, R184, 0xff0000, RZ, 0xc0, !PT ;  /* 0x00ff0000b8ff7812 */ /* 0x000fc6000780c0ff */
[----:B------:R-:W-:Y:S02]  /*3df0*/  @P6 FMUL.FTZ R138, R206, R147 ;  /* 0x00000093ce8a6220 */ /* 0x000fe40000410000 */
[----:B------:R-:W-:Y:S02]  /*3e00*/  FMUL.FTZ R154, R154, R192 ;  /* 0x000000c09a9a7220 */ /* 0x000fe40000410000 */
[----:B------:R-:W-:Y:S02]  /*3e10*/  FMUL.FTZ R151, R137, c[0x0][0x1e8] ;  /* 0x00007a0089977a20 */ /* 0x000fe40000410000 */
[----:B------:R-:W-:Y:S02]  /*3e20*/  FMUL.FTZ R156, R156, c[0x0][0x1e8] ;  /* 0x00007a009c9c7a20 */ /* 0x000fe40000410000 */
[----:B------:R-:W-:Y:S02]  /*3e30*/  FMUL.FTZ R141, R141, c[0x0][0x1e8] ;  /* 0x00007a008d8d7a20 */ /* 0x000fe40000410000 */
[----:B------:R-:W-:Y:S01]  /*3e40*/  FMUL.FTZ R147, R33, R150 ;  /* 0x0000009621937220 */ /* 0x000fe20000410000 */
[----:B------:R-:W-:Y:S01]  /*3e50*/  MOV R146, RZ ;  /* 0x000000ff00927202 */ /* 0x000fe20000000f00 */
[----:B------:R-:W-:-:S02]  /*3e60*/  FMUL.FTZ R148, R148, R192 ;  /* 0x000000c094947220 */ /* 0x000fc40000410000 */
[----:B------:R-:W-:Y:S01]  /*3e70*/  FMUL.FTZ R152, R143, c[0x0][0x1e8] ;  /* 0x00007a008f987a20 */ /* 0x000fe20000410000 */
[----:B------:R-:W-:Y:S01]  /*3e80*/  LOP3.LUT P5, RZ, R184, 0xff000000, RZ, 0xc0, !PT ;  /* 0xff000000b8ff7812 */ /* 0x000fe200078ac0ff */
[----:B------:R-:W-:Y:S02]  /*3e90*/  FADD.FTZ R223, R136, R223 ;  /* 0x000000df88df7221 */ /* 0x000fe40000010000 */
[----:B------:R-:W-:Y:S01]  /*3ea0*/  FMUL.FTZ R153, R145, c[0x0][0x1e8] ;  /* 0x00007a0091997a20 */ /* 0x000fe20000410000 */
[----:B------:R0:W-:Y:S01]  /*3eb0*/  @P1 STG.E.128 [R190.64], R124 ;  /* 0x0000007cbe001986 */ /* 0x0001e2000c101d04 */
[----:B------:R-:W-:Y:S01]  /*3ec0*/  FMUL.FTZ R154, R154, c[0x0][0x1e8] ;  /* 0x00007a009a9a7a20 */ /* 0x000fe20000410000 */
[----:B------:R-:W-:Y:S01]  /*3ed0*/  LOP3.LUT P2, RZ, R185, 0xff, RZ, 0xc0, !PT ;  /* 0x000000ffb9ff7812 */ /* 0x000fe2000784c0ff */
[----:B------:R-:W-:Y:S01]  /*3ee0*/  FMUL.FTZ R136, R34, R151 ;  /* 0x0000009722887220 */ /* 0x000fe20000410000 */
[----:B------:R0:W-:Y:S01]  /*3ef0*/  @P1 STG.E.128 [R190.64+0x10], R128 ;  /* 0x00001080be001986 */ /* 0x0001e2000c101d04 */
[----:B------:R-:W-:Y:S01]  /*3f00*/  FMUL.FTZ R137, R35, R156 ;  /* 0x0000009c23897220 */ /* 0x000fe20000410000 */
[----:B------:R-:W-:Y:S01]  /*3f10*/  LOP3.LUT P1, RZ, R185, 0xff00, RZ, 0xc0, !PT ;  /* 0x0000ff00b9ff7812 */ /* 0x000fe2000782c0ff */
[----:B------:R-:W-:Y:S01]  /*3f20*/  FADD.FTZ R225, R139, R225 ;  /* 0x000000e18be17221 */ /* 0x000fe20000010000 */
[----:B------:R-:W-:Y:S01]  /*3f30*/  FSEL R147, R147, RZ, P3 ;  /* 0x000000ff93937208 */ /* 0x000fe20001800000 */
[----:B------:R-:W-:Y:S01]  /*3f40*/  FMUL.FTZ R155, R148, c[0x0][0x1e8] ;  /* 0x00007a00949b7a20 */ /* 0x000fe20000410000 */
[----:B------:R-:W-:Y:S01]  /*3f50*/  LOP3.LUT P6, RZ, R185, 0xff0000, RZ, 0xc0, !PT ;  /* 0x00ff0000b9ff7812 */ /* 0x000fe200078cc0ff */
[----:B------:R-:W-:-:S02]  /*3f60*/  FMUL.FTZ R139, R28, R152 ;  /* 0x000000981c8b7220 */ /* 0x000fc40000410000 */
[----:B------:R-:W-:Y:S02]  /*3f70*/  FADD.FTZ R224, R142, R224 ;  /* 0x000000e08ee07221 */ /* 0x000fe40000010000 */
[----:B------:R-:W-:Y:S01]  /*3f80*/  FMUL.FTZ R143, R30, R153 ;  /* 0x000000991e8f7220 */ /* 0x000fe20000410000 */
[----:B------:R-:W-:Y:S01]  /*3f90*/  FSEL R136, R136, RZ, P0 ;  /* 0x000000ff88887208 */ /* 0x000fe20000000000 */
[----:B------:R-:W-:Y:S01]  /*3fa0*/  FADD.FTZ R208, R200, R208 ;  /* 0x000000d0c8d07221 */ /* 0x000fe20000010000 */
[----:B------:R-:W-:Y:S01]  /*3fb0*/  FSEL R137, R137, RZ, P5 ;  /* 0x000000ff89897208 */ /* 0x000fe20002800000 */
[----:B------:R-:W-:Y:S02]  /*3fc0*/  FMUL.FTZ R142, R29, R154 ;  /* 0x0000009a1d8e7220 */ /* 0x000fe40000410000 */
[----:B------:R-:W-:Y:S01]  /*3fd0*/  FADD.FTZ R212, R188, R212 ;  /* 0x000000d4bcd47221 */ /* 0x000fe20000010000 */
[----:B------:R-:W-:Y:S01]  /*3fe0*/  FSEL R148, R139, RZ, P2 ;  /* 0x000000ff8b947208 */ /* 0x000fe20001000000 */
[----:B---3--:R-:W-:-:S02]  /*3ff0*/  FADD.FTZ R214, R204, R214 ;  /* 0x000000d6ccd67221 */ /* 0x008fc40000010000 */
[----:B------:R-:W-:Y:S01]  /*4000*/  FMUL.FTZ R145, R31, R155 ;  /* 0x0000009b1f917220 */ /* 0x000fe20000410000 */
[----:B------:R-:W-:Y:S01]  /*4010*/  FSEL R139, R143, RZ, P6 ;  /* 0x000000ff8f8b7208 */ /* 0x000fe20003000000 */
[----:B------:R-:W-:Y:S01]  /*4020*/  FADD.FTZ R213, R189, R213 ;  /* 0x000000d5bdd57221 */ /* 0x000fe20000010000 */
[----:B------:R-:W-:Y:S01]  /*4030*/  HFMA2.MMA R144, -RZ, RZ, 0, 0 ;  /* 0x00000000ff907435 */ /* 0x000fe200000001ff */
[----:B------:R-:W-:Y:S01]  /*4040*/  FADD.FTZ R209, R168, R209 ;  /* 0x000000d1a8d17221 */ /* 0x000fe20000010000 */
[----:B------:R-:W-:Y:S01]  /*4050*/  FSEL R143, R142, RZ, P1 ;  /* 0x000000ff8e8f7208 */ /* 0x000fe20000800000 */
[----:B------:R-:W-:Y:S01]  /*4060*/  FADD.FTZ R211, R173, R211 ;  /* 0x000000d3add37221 */ /* 0x000fe20000010000 */
[----:B------:R-:W-:Y:S01]  /*4070*/  F2FP.BF16.PACK_AB R137, R137, R136 ;  /* 0x000000888989723e */ /* 0x000fe200000010ff */
[----:B------:R-:W-:Y:S01]  /*4080*/  FADD.FTZ R210, R172, R210 ;  /* 0x000000d2acd27221 */ /* 0x000fe20000010000 */
[----:B------:R-:W-:Y:S01]  /*4090*/  HFMA2.MMA R142, -RZ, RZ, 0, 0 ;  /* 0x00000000ff8e7435 */ /* 0x000fe200000001ff */
[----:B------:R-:W-:-:S02]  /*40a0*/  FADD.FTZ R217, R171, R217 ;  /* 0x000000d9abd97221 */ /* 0x000fc40000010000 */
[----:B------:R-:W-:Y:S02]  /*40b0*/  FADD.FTZ R218, R170, R218 ;  /* 0x000000daaada7221 */ /* 0x000fe40000010000 */
[----:B------:R-:W-:Y:S01]  /*40c0*/  FADD.FTZ R226, R138, R226 ;  /* 0x000000e28ae27221 */ /* 0x000fe20000010000 */
[----:B------:R-:W-:Y:S01]  /*40d0*/  F2FP.BF16.PACK_AB R138, R143, R148 ;  /* 0x000000948f8a723e */ /* 0x000fe200000010ff */
[----:B------:R-:W-:Y:S02]  /*40e0*/  FADD.FTZ R216, R169, R216 ;  /* 0x000000d8a9d87221 */ /* 0x000fe40000010000 */
[----:B------:R-:W-:Y:S01]  /*40f0*/  FADD.FTZ R215, R174, R215 ;  /* 0x000000d7aed77221 */ /* 0x000fe20000010000 */
[----:B------:R-:W-:Y:S01]  /*4100*/  HFMA2.MMA R148, -RZ, RZ, 0, 0 ;  /* 0x00000000ff947435 */ /* 0x000fe200000001ff */
[----:B------:R-:W-:Y:S02]  /*4110*/  IADD3 R0, R0, c[0x0][0x160], RZ ;  /* 0x0000580000007a10 */ /* 0x000fe40007ffe0ff */
[----:B----4-:R-:W-:-:S02]  /*4120*/  @P4 PRMT R140, RZ, 0x5410, R132 ;  /* 0x00005410ff8c4816 */ /* 0x010fc40000000084 */
[----:B------:R-:W-:Y:S01]  /*4130*/  @P3 PRMT R132, RZ, 0x7610, R132 ;  /* 0x00007610ff843816 */ /* 0x000fe20000000084 */
[----:B------:R-:W-:-:S04]  /*4140*/  FADD.FTZ R198, R195, R198 ;  /* 0x000000c6c3c67221 */ /* 0x000fc80000010000 */
[----:B------:R-:W-:Y:S02]  /*4150*/  @P3 FMUL.FTZ R146, R150, R132 ;  /* 0x0000008496923220 */ /* 0x000fe40000410000 */
[----:B------:R-:W-:Y:S02]  /*4160*/  FMUL.FTZ R132, R32, R141 ;  /* 0x0000008d20847220 */ /* 0x000fe40000410000 */
[----:B--2---:R-:W-:Y:S02]  /*4170*/  FADD.FTZ R166, R178, R166 ;  /* 0x000000a6b2a67221 */ /* 0x004fe40000010000 */
[----:B------:R-:W-:Y:S02]  /*4180*/  FADD.FTZ R199, R202, R199 ;  /* 0x000000c7cac77221 */ /* 0x000fe40000010000 */
[----:B------:R-:W-:Y:S02]  /*4190*/  FADD.FTZ R167, R194, R167 ;  /* 0x000000a7c2a77221 */ /* 0x000fe40000010000 */
[----:B------:R-:W-:-:S02]  /*41a0*/  FADD.FTZ R186, R179, R186 ;  /* 0x000000bab3ba7221 */ /* 0x000fc40000010000 */
[----:B------:R-:W-:Y:S02]  /*41b0*/  FADD.FTZ R164, R177, R164 ;  /* 0x000000a4b1a47221 */ /* 0x000fe40000010000 */
[----:B------:R-:W-:-:S03]  /*41c0*/  FADD.FTZ R165, R176, R165 ;  /* 0x000000a5b0a57221 */ /* 0x000fc60000010000 */
[----:B------:R0:W-:Y:S01]  /*41d0*/  STL [R1+0x30], R164 ;  /* 0x000030a401007387 */ /* 0x0001e20000100800 */
[----:B------:R-:W-:Y:S01]  /*41e0*/  FADD.FTZ R233, R203, R233 ;  /* 0x000000e9cbe97221 */ /* 0x000fe20000010000 */
[----:B------:R-:W-:Y:S02]  /*41f0*/  LOP3.LUT P3, RZ, R185, 0xff000000, RZ, 0xc0, !PT ;  /* 0xff000000b9ff7812 */ /* 0x000fe4000786c0ff */
[----:B------:R0:W-:Y:S01]  /*4200*/  STL [R1+0x2c], R165 ;  /* 0x00002ca501007387 */ /* 0x0001e20000100800 */
[----:B------:R-:W-:-:S03]  /*4210*/  FADD.FTZ R207, R201, R207 ;  /* 0x000000cfc9cf7221 */ /* 0x000fc60000010000 */
[----:B------:R0:W-:Y:S01]  /*4220*/  STL [R1+0x38], R186 ;  /* 0x000038ba01007387 */ /* 0x0001e20000100800 */
[----:B------:R-:W-:-:S03]  /*4230*/  FSEL R132, R132, RZ, P4 ;  /* 0x000000ff84847208 */ /* 0x000fc60002000000 */
[----:B------:R0:W-:Y:S04]  /*4240*/  STL [R1+0x34], R166 ;  /* 0x000034a601007387 */ /* 0x0001e80000100800 */
[----:B------:R0:W-:Y:S04]  /*4250*/  STL [R1+0x40], R167 ;  /* 0x000040a701007387 */ /* 0x0001e80000100800 */
[----:B------:R0:W-:Y:S04]  /*4260*/  STL [R1+0x3c], R198 ;  /* 0x00003cc601007387 */ /* 0x0001e80000100800 */
[----:B------:R0:W-:Y:S01]  /*4270*/  STL [R1+0x48], R199 ;  /* 0x000048c701007387 */ /* 0x0001e20000100800 */
[----:B------:R-:W-:-:S03]  /*4280*/  F2FP.BF16.PACK_AB R136, R147, R132 ;  /* 0x000000849388723e */ /* 0x000fc600000010ff */
[----:B------:R0:W-:Y:S01]  /*4290*/  STL [R1+0x44], R233 ;  /* 0x000044e901007387 */ /* 0x0001e20000100800 */
[----:B------:R-:W-:-:S03]  /*42a0*/  FSEL R150, R145, RZ, P3 ;  /* 0x000000ff91967208 */ /* 0x000fc60001800000 */
[----:B------:R0:W-:Y:S01]  /*42b0*/  STL [R1+0x50], R207 ;  /* 0x000050cf01007387 */ /* 0x0001e20000100800 */
[----:B------:R-:W-:-:S03]  /*42c0*/  @P0 PRMT R132, RZ, 0x5410, R133 ;  /* 0x00005410ff840816 */ /* 0x000fc60000000085 */
[----:B------:R0:W-:Y:S01]  /*42d0*/  STL [R1+0x4c], R208 ;  /* 0x00004cd001007387 */ /* 0x0001e20000100800 */
[----:B------:R-:W-:-:S03]  /*42e0*/  @P5 PRMT R133, RZ, 0x7610, R133 ;  /* 0x00007610ff855816 */ /* 0x000fc60000000085 */
[----:B------:R0:W-:Y:S01]  /*42f0*/  STL [R1+0x58], R212 ;  /* 0x000058d401007387 */ /* 0x0001e20000100800 */
[----:B------:R-:W-:-:S03]  /*4300*/  @P2 PRMT R143, RZ, 0x5410, R134 ;  /* 0x00005410ff8f2816 */ /* 0x000fc60000000086 */
[----:B------:R0:W-:Y:S01]  /*4310*/  STL [R1+0x54], R214 ;  /* 0x000054d601007387 */ /* 0x0001e20000100800 */
[----:B------:R-:W-:-:S03]  /*4320*/  @P4 FMUL.FTZ R144, R141, R140 ;  /* 0x0000008c8d904220 */ /* 0x000fc60000410000 */
[----:B------:R0:W-:Y:S01]  /*4330*/  STL [R1+0x60], R213 ;  /* 0x000060d501007387 */ /* 0x0001e20000100800 */
[----:B------:R-:W-:-:S03]  /*4340*/  F2FP.BF16.PACK_AB R139, R150, R139 ;  /* 0x0000008b968b723e */ /* 0x000fc600000010ff */
[----:B------:R0:W-:Y:S01]  /*4350*/  STL [R1+0x5c], R209 ;  /* 0x00005cd101007387 */ /* 0x0001e20000100800 */
[----:B------:R-:W-:Y:S01]  /*4360*/  @P1 PRMT R145, RZ, 0x7610, R134 ;  /* 0x00007610ff911816 */ /* 0x000fe20000000086 */
[----:B------:R-:W-:Y:S02]  /*4370*/  @P0 FMUL.FTZ R142, R151, R132 ;  /* 0x00000084978e0220 */ /* 0x000fe40000410000 */
[----:B------:R0:W-:Y:S01]  /*4380*/  STL [R1+0x68], R211 ;  /* 0x000068d301007387 */ /* 0x0001e20000100800 */
[--C-:B------:R-:W-:Y:S02]  /*4390*/  @P6 PRMT R149, RZ, 0x5410, R135.reuse ;  /* 0x00005410ff956816 */ /* 0x100fe40000000087 */
[----:B------:R-:W-:Y:S01]  /*43a0*/  @P3 PRMT R150, RZ, 0x7610, R135 ;  /* 0x00007610ff963816 */ /* 0x000fe20000000087 */
[----:B------:R0:W-:Y:S01]  /*43b0*/  STL [R1+0x64], R210 ;  /* 0x000064d201007387 */ /* 0x0001e20000100800 */
[----:B------:R-:W-:Y:S01]  /*43c0*/  MOV R132, RZ ;  /* 0x000000ff00847202 */ /* 0x000fe20000000f00 */
[----:B------:R-:W-:-:S02]  /*43d0*/  CS2R R134, SRZ ;  /* 0x0000000000867805 */ /* 0x000fc4000001ff00 */
[----:B------:R0:W-:Y:S01]  /*43e0*/  STL [R1+0x70], R217 ;  /* 0x000070d901007387 */ /* 0x0001e20000100800 */
[----:B------:R-:W-:-:S03]  /*43f0*/  @P5 FMUL.FTZ R132, R156, R133 ;  /* 0x000000859c845220 */ /* 0x000fc60000410000 */
[----:B------:R0:W-:Y:S01]  /*4400*/  STL [R1+0x6c], R218 ;  /* 0x00006cda01007387 */ /* 0x0001e20000100800 */
[----:B------:R-:W-:Y:S01]  /*4410*/  @P2 FMUL.FTZ R135, R152, R143 ;  /* 0x0000008f98872220 */ /* 0x000fe20000410000 */
[----:B------:R-:W-:Y:S01]  /*4420*/  MOV R147, RZ ;  /* 0x000000ff00937202 */ /* 0x000fe20000000f00 */
[----:B------:R-:W-:Y:S01]  /*4430*/  FADD.FTZ R227, R144, R227 ;  /* 0x000000e390e37221 */ /* 0x000fe20000010000 */
[----:B------:R0:W-:Y:S01]  /*4440*/  STL [R1+0x78], R216 ;  /* 0x000078d801007387 */ /* 0x0001e20000100800 */
[----:B------:R-:W-:Y:S02]  /*4450*/  @P1 FMUL.FTZ R134, R154, R145 ;  /* 0x000000919a861220 */ /* 0x000fe40000410000 */
[----:B------:R-:W-:Y:S01]  /*4460*/  FADD.FTZ R228, R146, R228 ;  /* 0x000000e492e47221 */ /* 0x000fe20000010000 */
[----:B------:R0:W-:Y:S01]  /*4470*/  STL [R1+0x74], R215 ;  /* 0x000074d701007387 */ /* 0x0001e20000100800 */
[----:B------:R-:W-:Y:S01]  /*4480*/  @P3 FMUL.FTZ R147, R155, R150 ;  /* 0x000000969b933220 */ /* 0x000fe20000410000 */
[----:B------:R-:W-:Y:S01]  /*4490*/  LEA R140, P4, R175, c[0x0][0x248], 0x4 ;  /* 0x00009200af8c7a11 */ /* 0x000fe200078820ff */
[----:B------:R-:W-:Y:S01]  /*44a0*/  FADD.FTZ R229, R142, R229 ;  /* 0x000000e58ee57221 */ /* 0x000fe20000010000 */
[----:B------:R0:W-:Y:S01]  /*44b0*/  STL [R1+0x80], R223 ;  /* 0x000080df01007387 */ /* 0x0001e20000100800 */
[----:B------:R-:W-:-:S02]  /*44c0*/  @P6 FMUL.FTZ R148, R153, R149 ;  /* 0x0000009599946220 */ /* 0x000fc40000410000 */
[----:B------:R-:W-:Y:S01]  /*44d0*/  FADD.FTZ R230, R132, R230 ;  /* 0x000000e684e67221 */ /* 0x000fe20000010000 */
[----:B------:R0:W-:Y:S01]  /*44e0*/  STL [R1+0x7c], R224 ;  /* 0x00007ce001007387 */ /* 0x0001e20000100800 */
[----:B------:R-:W-:-:S03]  /*44f0*/  FADD.FTZ R231, R135, R231 ;  /* 0x000000e787e77221 */ /* 0x000fc60000010000 */
[----:B------:R0:W-:Y:S01]  /*4500*/  STL [R1+0x88], R225 ;  /* 0x000088e101007387 */ /* 0x0001e20000100800 */
[----:B------:R-:W-:-:S03]  /*4510*/  FADD.FTZ R243, R134, R243 ;  /* 0x000000f386f37221 */ /* 0x000fc60000010000 */
[----:B------:R0:W-:Y:S01]  /*4520*/  STL [R1+0x84], R226 ;  /* 0x000084e201007387 */ /* 0x0001e20000100800 */
[----:B------:R-:W-:Y:S01]  /*4530*/  FADD.FTZ R236, R147, R236 ;  /* 0x000000ec93ec7221 */ /* 0x000fe20000010000 */
[----:B------:R-:W-:Y:S02]  /*4540*/  LEA.HI.X R141, R175, c[0x0][0x24c], RZ, 0x4, P4 ;  /* 0x00009300af8d7a11 */ /* 0x000fe400020f24ff */
        /* <DEDUP_REMOVED lines=10> */
[----:B------:R-:W-:-:S02]  /*45f0*/  ISETP.GE.AND P0, PT, R0, c[0x0][0x164], PT ;  /* 0x0000590000007a0c */ /* 0x000fc40003f06270 */
[----:B------:R-:W-:-:S04]  /*4600*/  LOP3.LUT P4, RZ, R183, 0xff, RZ, 0xc0, !PT ;  /* 0x000000ffb7ff7812 */ /* 0x000fc8000788c0ff */
[----:B------:R-:W-:-:S07]  /*4610*/  SEL R183, RZ, 0x1, P4 ;  /* 0x00000001ffb77807 */ /* 0x000fce0002000000 */
[----:B0-----:R-:W-:Y:S01]  /*4620*/  @P0 CALL.REL.NOINC `(.L_x_5677) ;  /* 0x0000001000000944 */ /* 0x001fe20003c00000 */
[----:B------:R-:W-:Y:S05]  /*4630*/  BRA `(.L_x_5678) ;  /* 0xffffc35000007947 */ /* 0x000fea000383ffff */
.L_x_5677:
[----:B------:R0:W5:Y:S01]  /*4640*/  LDL.LU R56, [R1] ;  /* 0x0000000001387983 */ /* 0x0001620000300800 */
[----:B------:R-:W-:Y:S02]  /*4650*/  MOV R30, R27 ;  /* 0x0000001b001e7202 */ /* 0x000fe40000000f00 */
[----:B------:R-:W-:Y:S01]  /*4660*/  MOV R36, R25 ;  /* 0x0000001900247202 */ /* 0x000fe20000000f00 */
[----:B------:R0:W5:Y:S01]  /*4670*/  LDL.LU R58, [R1+0x8] ;  /* 0x00000800013a7983 */ /* 0x0001620000300800 */
[----:B------:R-:W-:Y:S02]  /*4680*/  MOV R37, R26 ;  /* 0x0000001a00257202 */ /* 0x000fe40000000f00 */
[----:B------:R-:W-:Y:S01]  /*4690*/  MOV R39, R24 ;  /* 0x0000001800277202 */ /* 0x000fe20000000f00 */
[----:B------:R0:W5:Y:S01]  /*46a0*/  LDL.LU R59, [R1+0x4] ;  /* 0x00000400013b7983 */ /* 0x0001620000300800 */
[----:B------:R-:W-:Y:S02]  /*46b0*/  MOV R38, R23 ;  /* 0x0000001700267202 */ /* 0x000fe40000000f00 */
[----:B------:R-:W-:Y:S01]  /*46c0*/  MOV R24, R21 ;  /* 0x0000001500187202 */ /* 0x000fe20000000f00 */
[----:B------:R0:W5:Y:S01]  /*46d0*/  LDL.LU R60, [R1+0x10] ;  /* 0x00001000013c7983 */ /* 0x0001620000300800 */
[----:B------:R-:W-:-:S02]  /*46e0*/  MOV R25, R22 ;  /* 0x0000001600197202 */ /* 0x000fc40000000f00 */
        /* <DEDUP_REMOVED lines=85> */
.L_x_5674:
        /* <DEDUP_REMOVED lines=23> */
[----:B-----5:R-:W-:Y:S04]  /*4db0*/  STG.E.128 [R2.64+0x2010], R56 ;  /* 0x0020103802007986 */ /* 0x020fe8000c101d04 */
        /* <DEDUP_REMOVED lines=11> */
.L_x_5675:
[----:B-1----:R-:W-:Y:S01]  /*4e70*/  HFMA2.MMA R135, -RZ, RZ, 0, 9.5367431640625e-07 ;  /* 0x00000010ff877435 */ /* 0x002fe200000001ff */
[----:B------:R-:W-:-:S02]  /*4e80*/  MOV R133, R136 ;  /* 0x0000008800857202 */ /* 0x000fc40000000f00 */
[----:B------:R-:W-:Y:S02]  /*4e90*/  MOV R236, 0x1f ;  /* 0x0000001f00ec7802 */ /* 0x000fe40000000f00 */
[----:B------:R-:W-:Y:S02]  /*4ea0*/  MOV R139, 0xffffffff ;  /* 0xffffffff008b7802 */ /* 0x000fe40000000f00 */
[----:B------:R-:W-:Y:S02]  /*4eb0*/  MOV R132, 0x4ed0 ;  /* 0x00004ed000847802 */ /* 0x000fe40000000f00 */
[----:B-----5:R-:W-:Y:S05]  /*4ec0*/  CALL.REL.NOINC `($__internal_95_$__cuda_sm70_shflsync_down_p) ;  /* 0x0000046000007944 */ /* 0x020fea0003c00000 */
[----:B-1----:R-:W-:Y:S01]  /*4ed0*/  MOV R137, R135 ;  /* 0x0000008700897202 */ /* 0x002fe20000000f00 */
[----:B------:R-:W-:Y:S05]  /*4ee0*/  BRA `(.L_x_5679) ;  /* 0xffffd0e000007947 */ /* 0x000fea000383ffff */
.L_x_5676:
[----:B------:R-:W-:Y:S01]  /*4ef0*/  HFMA2.MMA R135, -RZ, RZ, 0, 9.5367431640625e-07 ;  /* 0x00000010ff877435 */ /* 0x000fe200000001ff */
[----:B------:R-:W-:Y:S02]  /*4f00*/  MOV R133, R134 ;  /* 0x0000008600857202 */ /* 0x000fe40000000f00 */
[----:B------:R-:W-:Y:S02]  /*4f10*/  MOV R236, 0x1f ;  /* 0x0000001f00ec7802 */ /* 0x000fe40000000f00 */
[----:B------:R-:W-:-:S02]  /*4f20*/  MOV R139, 0xffffffff ;  /* 0xffffffff008b7802 */ /* 0x000fc40000000f00 */
[----:B------:R-:W-:Y:S02]  /*4f30*/  MOV R132, 0x4f50 ;  /* 0x00004f5000847802 */ /* 0x000fe40000000f00 */
[----:B01---5:R-:W-:Y:S05]  /*4f40*/  CALL.REL.NOINC `($__internal_95_$__cuda_sm70_shflsync_down_p) ;  /* 0x000003e000007944 */ /* 0x023fea0003c00000 */
[----:B------:R-:W-:Y:S01]  /*4f50*/  FADD.FTZ R136, R136, R137 ;  /* 0x0000008988887221 */ /* 0x000fe20000010000 */
[----:B------:R-:W-:Y:S01]  /*4f60*/  MOV R236, 0x1f ;  /* 0x0000001f00ec7802 */ /* 0x000fe20000000f00 */
[----:B-1----:R-:W-:Y:S01]  /*4f70*/  FADD.FTZ R134, R134, R135 ;  /* 0x0000008786867221 */ /* 0x002fe20000010000 */
[----:B------:R-:W-:Y:S01]  /*4f80*/  HFMA2.MMA R135, -RZ, RZ, 0, 4.76837158203125e-07 ;  /* 0x00000008ff877435 */ /* 0x000fe200000001ff */
[----:B------:R-:W-:Y:S02]  /*4f90*/  MOV R139, 0xffffffff ;  /* 0xffffffff008b7802 */ /* 0x000fe40000000f00 */
[----:B------:R-:W-:Y:S02]  /*4fa0*/  MOV R133, R136 ;  /* 0x0000008800857202 */ /* 0x000fe40000000f00 */
[----:B------:R-:W-:Y:S02]  /*4fb0*/  MOV R132, 0x4fd0 ;  /* 0x00004fd000847802 */ /* 0x000fe40000000f00 */
[----:B------:R-:W-:Y:S05]  /*4fc0*/  CALL.REL.NOINC `($__internal_95_$__cuda_sm70_shflsync_down_p) ;  /* 0x0000036000007944 */ /* 0x000fea0003c00000 */
[----:B-1----:R-:W-:Y:S01]  /*4fd0*/  MOV R137, R135 ;  /* 0x0000008700897202 */ /* 0x002fe20000000f00 */
[----:B------:R-:W-:Y:S01]  /*4fe0*/  HFMA2.MMA R135, -RZ, RZ, 0, 4.76837158203125e-07 ;  /* 0x00000008ff877435 */ /* 0x000fe200000001ff */
[----:B------:R-:W-:-:S02]  /*4ff0*/  MOV R133, R134 ;  /* 0x0000008600857202 */ /* 0x000fc40000000f00 */
[----:B------:R-:W-:Y:S02]  /*5000*/  MOV R236, 0x1f ;  /* 0x0000001f00ec7802 */ /* 0x000fe40000000f00 */
[----:B------:R-:W-:Y:S02]  /*5010*/  MOV R139, 0xffffffff ;  /* 0xffffffff008b7802 */ /* 0x000fe40000000f00 */
[----:B------:R-:W-:Y:S02]  /*5020*/  MOV R132, 0x5040 ;  /* 0x0000504000847802 */ /* 0x000fe40000000f00 */
[----:B------:R-:W-:Y:S05]  /*5030*/  CALL.REL.NOINC `($__internal_95_$__cuda_sm70_shflsync_down_p) ;  /* 0x000002f000007944 */ /* 0x000fea0003c00000 */
[----:B------:R-:W-:Y:S01]  /*5040*/  FADD.FTZ R136, R137, R136 ;  /* 0x0000008889887221 */ /* 0x000fe20000010000 */
[----:B------:R-:W-:Y:S01]  /*5050*/  MOV R236, 0x1f ;  /* 0x0000001f00ec7802 */ /* 0x000fe20000000f00 */
[----:B-1----:R-:W-:Y:S01]  /*5060*/  FADD.FTZ R134, R134, R135 ;  /* 0x0000008786867221 */ /* 0x002fe20000010000 */
[----:B------:R-:W-:Y:S01]  /*5070*/  HFMA2.MMA R135, -RZ, RZ, 0, 2.384185791015625e-07 ;  /* 0x00000004ff877435 */ /* 0x000fe200000001ff */
[----:B------:R-:W-:Y:S02]  /*5080*/  MOV R139, 0xffffffff ;  /* 0xffffffff008b7802 */ /* 0x000fe40000000f00 */
[----:B------:R-:W-:-:S02]  /*5090*/  MOV R133, R136 ;  /* 0x0000008800857202 */ /* 0x000fc40000000f00 */
[----:B------:R-:W-:Y:S02]  /*50a0*/  MOV R132, 0x50c0 ;  /* 0x000050c000847802 */ /* 0x000fe40000000f00 */
[----:B------:R-:W-:Y:S05]  /*50b0*/  CALL.REL.NOINC `($__internal_95_$__cuda_sm70_shflsync_down_p) ;  /* 0x0000027000007944 */ /* 0x000fea0003c00000 */
[----:B-1----:R-:W-:Y:S01]  /*50c0*/  MOV R137, R135 ;  /* 0x0000008700897202 */ /* 0x002fe20000000f00 */
[----:B------:R-:W-:Y:S01]  /*50d0*/  HFMA2.MMA R135, -RZ, RZ, 0, 2.384185791015625e-07 ;  /* 0x00000004ff877435 */ /* 0x000fe200000001ff */
[----:B------:R-:W-:Y:S02]  /*50e0*/  MOV R133, R134 ;  /* 0x0000008600857202 */ /* 0x000fe40000000f00 */
[----:B------:R-:W-:Y:S02]  /*50f0*/  MOV R236, 0x1f ;  /* 0x0000001f00ec7802 */ /* 0x000fe40000000f00 */
[----:B------:R-:W-:Y:S02]  /*5100*/  MOV R139, 0xffffffff ;  /* 0xffffffff008b7802 */ /* 0x000fe40000000f00 */
[----:B------:R-:W-:Y:S02]  /*5110*/  MOV R132, 0x5130 ;  /* 0x0000513000847802 */ /* 0x000fe40000000f00 */
[----:B------:R-:W-:Y:S05]  /*5120*/  CALL.REL.NOINC `($__internal_95_$__cuda_sm70_shflsync_down_p) ;  /* 0x0000020000007944 */ /* 0x000fea0003c00000 */
[----:B------:R-:W-:Y:S01]  /*5130*/  FADD.FTZ R136, R137, R136 ;  /* 0x0000008889887221 */ /* 0x000fe20000010000 */
[----:B------:R-:W-:Y:S01]  /*5140*/  MOV R236, 0x1f ;  /* 0x0000001f00ec7802 */ /* 0x000fe20000000f00 */
[----:B-1----:R-:W-:Y:S01]  /*5150*/  FADD.FTZ R134, R134, R135 ;  /* 0x0000008786867221 */ /* 0x002fe20000010000 */
[----:B------:R-:W-:Y:S01]  /*5160*/  HFMA2.MMA R135, -RZ, RZ, 0, 1.1920928955078125e-07 ;  /* 0x00000002ff877435 */ /* 0x000fe200000001ff */
[----:B------:R-:W-:-:S02]  /*5170*/  MOV R139, 0xffffffff ;  /* 0xffffffff008b7802 */ /* 0x000fc40000000f00 */
[----:B------:R-:W-:Y:S02]  /*5180*/  MOV R133, R136 ;  /* 0x0000008800857202 */ /* 0x000fe40000000f00 */
[----:B------:R-:W-:Y:S02]  /*5190*/  MOV R132, 0x51b0 ;  /* 0x000051b000847802 */ /* 0x000fe40000000f00 */
[----:B------:R-:W-:Y:S05]  /*51a0*/  CALL.REL.NOINC `($__internal_95_$__cuda_sm70_shflsync_down_p) ;  /* 0x0000018000007944 */ /* 0x000fea0003c00000 */
[----:B-1----:R-:W-:Y:S01]  /*51b0*/  MOV R137, R135 ;  /* 0x0000008700897202 */ /* 0x002fe20000000f00 */
[----:B------:R-:W-:Y:S01]  /*51c0*/  HFMA2.MMA R135, -RZ, RZ, 0, 1.1920928955078125e-07 ;  /* 0x00000002ff877435 */ /* 0x000fe200000001ff */
[----:B------:R-:W-:Y:S02]  /*51d0*/  MOV R133, R134 ;  /* 0x0000008600857202 */ /* 0x000fe40000000f00 */
[----:B------:R-:W-:Y:S02]  /*51e0*/  MOV R236, 0x1f ;  /* 0x0000001f00ec7802 */ /* 0x000fe40000000f00 */
[----:B------:R-:W-:Y:S02]  /*51f0*/  MOV R139, 0xffffffff ;  /* 0xffffffff008b7802 */ /* 0x000fe40000000f00 */
[----:B------:R-:W-:-:S02]  /*5200*/  MOV R132, 0x5220 ;  /* 0x0000522000847802 */ /* 0x000fc40000000f00 */
[----:B------:R-:W-:Y:S05]  /*5210*/  CALL.REL.NOINC `($__internal_95_$__cuda_sm70_shflsync_down_p) ;  /* 0x0000011000007944 */ /* 0x000fea0003c00000 */
[----:B------:R-:W-:Y:S01]  /*5220*/  FADD.FTZ R136, R137, R136 ;  /* 0x0000008889887221 */ /* 0x000fe20000010000 */
[----:B------:R-:W-:Y:S01]  /*5230*/  MOV R236, 0x1f ;  /* 0x0000001f00ec7802 */ /* 0x000fe20000000f00 */
[----:B-1----:R-:W-:Y:S01]  /*5240*/  FADD.FTZ R134, R134, R135 ;  /* 0x0000008786867221 */ /* 0x002fe20000010000 */
[----:B------:R-:W-:Y:S01]  /*5250*/  HFMA2.MMA R135, -RZ, RZ, 0, 5.9604644775390625e-08 ;  /* 0x00000001ff877435 */ /* 0x000fe200000001ff */
[----:B------:R-:W-:-:S02]  /*5260*/  MOV R139, 0xffffffff ;  /* 0xffffffff008b7802 */ /* 0x000fc40000000f00 */
[----:B------:R-:W-:Y:S02]  /*5270*/  MOV R133, R136 ;  /* 0x0000008800857202 */ /* 0x000fe40000000f00 */
[----:B------:R-:W-:Y:S02]  /*5280*/  MOV R132, 0x52a0 ;  /* 0x000052a000847802 */ /* 0x000fe40000000f00 */
[----:B------:R-:W-:Y:S05]  /*5290*/  CALL.REL.NOINC `($__internal_95_$__cuda_sm70_shflsync_down_p) ;  /* 0x0000009000007944 */ /* 0x000fea0003c00000 */
[----:B-1----:R-:W-:Y:S01]  /*52a0*/  MOV R137, R135 ;  /* 0x0000008700897202 */ /* 0x002fe20000000f00 */
[----:B------:R-:W-:Y:S01]  /*52b0*/  HFMA2.MMA R135, -RZ, RZ, 0, 5.9604644775390625e-08 ;  /* 0x00000001ff877435 */ /* 0x000fe200000001ff */
[----:B------:R-:W-:Y:S02]  /*52c0*/  MOV R133, R134 ;  /* 0x0000008600857202 */ /* 0x000fe40000000f00 */
[----:B------:R-:W-:Y:S02]  /*52d0*/  MOV R236, 0x1f ;  /* 0x0000001f00ec7802 */ /* 0x000fe40000000f00 */
[----:B------:R-:W-:Y:S02]  /*52e0*/  MOV R139, 0xffffffff ;  /* 0xffffffff008b7802 */ /* 0x000fe40000000f00 */
[----:B------:R-:W-:-:S02]  /*52f0*/  MOV R132, 0x5310 ;  /* 0x0000531000847802 */ /* 0x000fc40000000f00 */
[----:B------:R-:W-:Y:S05]  /*5300*/  CALL.REL.NOINC `($__internal_95_$__cuda_sm70_shflsync_down_p) ;  /* 0x0000002000007944 */ /* 0x000fea0003c00000 */
[----:B-1----:R-:W-:Y:S01]  /*5310*/  MOV R133, R135 ;  /* 0x0000008700857202 */ /* 0x002fe20000000f00 */
[----:B------:R-:W-:Y:S05]  /*5320*/  BRA `(.L_x_5680) ;  /* 0xffffcdc000007947 */ /* 0x000fea000383ffff */
        .weak           $__internal_95_$__cuda_sm70_shflsync_down_p
        .type           $__internal_95_$__cuda_sm70_shflsync_down_p,@function
        .size           $__internal_95_$__cuda_sm70_shflsync_down_p,(.L_x_11829 - $__internal_95_$__cuda_sm70_shflsync_down_p)
$__internal_95_$__cuda_sm70_shflsync_down_p:
[----:B------:R-:W-:Y:S04]  /*5330*/  WARPSYNC R139 ;  /* 0x0000008b00007348 */ /* 0x000fe80003800000 */
[----:B------:R0:W1:Y:S02]  /*5340*/  SHFL.DOWN PT, R135, R133, R135, R236 ;  /* 0x0800008785877389 */ /* 0x00006400000e00ec */
[----:B0-----:R-:W-:-:S06]  /*5350*/  HFMA2.MMA R133, -RZ, RZ, 0, 0 ;  /* 0x00000000ff857435 */ /* 0x001fcc00000001ff */
[----:B------:R-:W-:Y:S05]  /*5360*/  RET.REL.NODEC R132 `(_ZN10layer_norm13ln_bwd_kernelINS_13Kernel_traitsIf13__nv_bfloat16fS2_fjLj4096ELj1ELj1ELj4ELj16ENS_18Kernel_traits_baseILj4096EfS2_fS2_fjLj128EEEEELb1ELb1ELb0ELb1EEEvNS_9BwdParamsE) ;  /* 0xffffac9084007950 */ /* 0x000fea0003c3ffff */
.L_x_5681:
        /* <DEDUP_REMOVED lines=9> */
.L_x_11829:


//--------------------- .text._ZN10layer_norm22ln_bwd_finalize_kernelINS_22Kernel_traits_finalizeILj4096Ef13__nv_bfloat16fS2_fjLb1ELj1024ELj4ENS_18Kernel_traits_baseILj4096EfS2_fS2_fjLj1024EEEEELb1ELb0EEEvNS_9BwdParamsE --------------------------
	.section	.text._ZN10layer_norm22ln_bwd_finalize_kernelINS_22Kernel_traits_finalizeILj4096Ef13__nv_bfloat16fS2_fjLb1ELj1024ELj4ENS_18Kernel_traits_baseILj4096EfS2_fS2_fjLj1024EEEEELb1ELb0EEEvNS_9BwdParamsE,"ax",@progbits
	.sectioninfo	@"SHI_REGISTERS=32"
	.align	128
        .global         _ZN10layer_norm22ln_bwd_finalize_kernelINS_22Kernel_traits_finalizeILj4096Ef13__nv_bfloat16fS2_fjLb1ELj1024ELj4ENS_18Kernel_traits_baseILj4096EfS2_fS2_fjLj1024EEEEELb1ELb0EEEvNS_9BwdParamsE
        .type           _ZN10layer_norm22ln_bwd_finalize_kernelINS_22Kernel_traits_finalizeILj4096Ef13__nv_bfloat16fS2_fjLb1ELj1024ELj4ENS_18Kernel_traits_baseILj4096EfS2_fS2_fjLj1024EEEEELb1ELb0EEEvNS_9BwdParamsE,@function
        .size           _ZN10layer_norm22ln_bwd_finalize_kernelINS_22Kernel_traits_finalizeILj4096Ef13__nv_bfloat16fS2_fjLb1ELj1024ELj4ENS_18Kernel_traits_baseILj4096EfS2_fS2_fjLj1024EEEEELb1ELb0EEEvNS_9BwdParamsE,(.L_x_11830 - _ZN10layer_norm22ln_bwd_finalize_kernelINS_22Kernel_traits_finalizeILj4096Ef13__nv_bfloat16fS2_fjLb1ELj1024ELj4ENS_18Kernel_traits_baseILj4096EfS2_fS2_fjLj1024EEEEELb1ELb0EEEvNS_9BwdParamsE)
        .other          _ZN10layer_norm22ln_bwd_finalize_kernelINS_22Kernel_traits_finalizeILj4096Ef13__nv_bfloat16fS2_fjLb1ELj1024ELj4ENS_18Kernel_traits_baseILj4096EfS2_fS2_fjLj1024EEEEELb1ELb0EEEvNS_9BwdParamsE,@"STO_CUDA_ENTRY STV_DEFAULT"
_ZN10layer_norm22ln_bwd_finalize_kernelINS_22Kernel_traits_finalizeILj4096Ef13__nv_bfloat16fS2_fjLb1ELj1024ELj4ENS_18Kernel_traits_baseILj4096EfS2_fS2_fjLj1024EEEEELb1ELb0EEEvNS_9BwdParamsE:
.text._ZN10layer_norm22ln_bwd_finalize_kernelINS_22Kernel_traits_finalizeILj4096Ef13__nv_bfloat16fS2_fjLb1ELj1024ELj4ENS_18Kernel_traits_baseILj4096EfS2_fS2_fjLj1024EEEEELb1ELb0EEEvNS_9BwdParamsE:
        /* <DEDUP_REMOVED lines=19> */
.L_x_5695:
        /* <DEDUP_REMOVED lines=33> */
.L_x_5686:
        /* <DEDUP_REMOVED lines=47> */
.L_x_5685:
[----:B------:R-:W-:Y:S05]  /*0630*/  BSYNC B1 ;  /* 0x0000000000017941 */ /* 0x000fea0003800000 */
.L_x_5684:
        /* <DEDUP_REMOVED lines=29> */
.L_x_5688:
[----:B------:R-:W-:Y:S05]  /*0810*/  BSYNC B1 ;  /* 0x0000000000017941 */ /* 0x000fea0003800000 */
.L_x_5687:
        /* <DEDUP_REMOVED lines=14> */
.L_x_5689:
[----:B------:R-:W-:Y:S05]  /*0900*/  BSYNC B1 ;  /* 0x0000000000017941 */ /* 0x000fea0003800000 */
.L_x_5683:
[----:B------:R-:W-:Y:S05]  /*0910*/  BSYNC B0 ;  /* 0x0000000000007941 */ /* 0x000fea0003800000 */
.L_x_5682:
        /* <DEDUP_REMOVED lines=12> */
.L_x_5696:
        /* <DEDUP_REMOVED lines=27> */
.L_x_5697:
        /* <DEDUP_REMOVED lines=9> */
.L_x_5690:
        /* <DEDUP_REMOVED lines=18> */
.L_x_5694:
[----:B------:R-:W-:Y:S05]  /*0d40*/  BSYNC B0 ;  /* 0x0000000000007941 */ /* 0x000fea0003800000 */
.L_x_5693:
[C---:B------:R-:W-:Y:S02]  /*0d50*/  ISETP.GT.U32.AND P1, PT, R4.reuse, -0x1001, PT ;  /* 0xffffefff0400780c */ /* 0x040fe40003f24070 */
[----:B------:R-:W-:-:S02]  /*0d60*/  IADD3 R4, R4, 0x1000, RZ ;  /* 0x0000100004047810 */ /* 0x000fc40007ffe0ff */
[----:B------:R-:W-:-:S09]  /*0d70*/  IADD3 R5, R5, 0x800, RZ ;  /* 0x0000080005057810 */ /* 0x000fd20007ffe0ff */
[----:B01----:R-:W-:Y:S05]  /*0d80*/  @P1 BRA `(.L_x_5695) ;  /* 0xfffff3a000001947 */ /* 0x003fea000383ffff */
[----:B------:R-:W-:Y:S05]  /*0d90*/  EXIT ;  /* 0x000000000000794d */ /* 0x000fea0003800000 */
.L_x_5691:
[----:B------:R-:W-:Y:S01]  /*0da0*/  HFMA2.MMA R17, -RZ, RZ, 0, 5.9604644775390625e-08 ;  /* 0x00000001ff117435 */ /* 0x000fe200000001ff */
[----:B---3--:R-:W-:Y:S01]  /*0db0*/  MOV R18, R10 ;  /* 0x0000000a00127202 */ /* 0x008fe20000000f00 */
[----:B------:R-:W-:Y:S01]  /*0dc0*/  IMAD.MOV.U32 R14, RZ, RZ, 0x1f ;  /* 0x0000001fff0e7424 */ /* 0x000fe200078e00ff */
[----:B------:R-:W-:Y:S02]  /*0dd0*/  MOV R19, 0xffffffff ;  /* 0xffffffff00137802 */ /* 0x000fe40000000f00 */
[----:B------:R-:W-:Y:S02]  /*0de0*/  MOV R8, 0xe00 ;  /* 0x00000e0000087802 */ /* 0x000fe40000000f00 */
[----:B012---:R-:W-:Y:S05]  /*0df0*/  CALL.REL.NOINC `($__internal_96_$__cuda_sm70_shflsync_bfly_p) ;  /* 0x0000059000007944 */ /* 0x007fea0003c00000 */
[----:B01----:R-:W-:Y:S05]  /*0e00*/  BRA `(.L_x_5696) ;  /* 0xfffffbd000007947 */ /* 0x003fea000383ffff */
.L_x_5692:
[----:B------:R-:W-:Y:S01]  /*0e10*/  HFMA2.MMA R17, -RZ, RZ, 0, 1.1920928955078125e-07 ;  /* 0x00000002ff117435 */ /* 0x000fe200000001ff */
[----:B------:R-:W-:Y:S01]  /*0e20*/  IMAD.MOV.U32 R14, RZ, RZ, 0x1f ;  /* 0x0000001fff0e7424 */ /* 0x000fe200078e00ff */
[----:B------:R-:W-:Y:S02]  /*0e30*/  MOV R19, 0xffffffff ;  /* 0xffffffff00137802 */ /* 0x000fe40000000f00 */
[----:B------:R-:W-:Y:S02]  /*0e40*/  MOV R8, 0xe60 ;  /* 0x00000e6000087802 */ /* 0x000fe40000000f00 */
[----:B0123--:R-:W-:Y:S05]  /*0e50*/  CALL.REL.NOINC `($__internal_96_$__cuda_sm70_shflsync_bfly_p) ;  /* 0x0000053000007944 */ /* 0x00ffea0003c00000 */
[----:B0-----:R-:W-:Y:S01]  /*0e60*/  HFMA2.MMA R17, -RZ, RZ, 0, 2.384185791015625e-07 ;  /* 0x00000004ff117435 */ /* 0x001fe200000001ff */
[----:B-1----:R-:W-:Y:S01]  /*0e70*/  FADD.FTZ R18, R18, R14 ;  /* 0x0000000e12127221 */ /* 0x002fe20000010000 */
[----:B------:R-:W-:Y:S01]  /*0e80*/  MOV R19, 0xffffffff ;  /* 0xffffffff00137802 */ /* 0x000fe20000000f00 */
[----:B------:R-:W-:Y:S01]  /*0e90*/  IMAD.MOV.U32 R14, RZ, RZ, 0x1f ;  /* 0x0000001fff0e7424 */ /* 0x000fe200078e00ff */
[----:B------:R-:W-:-:S02]  /*0ea0*/  MOV R8, 0xec0 ;  /* 0x00000ec000087802 */ /* 0x000fc40000000f00 */
[----:B------:R-:W-:Y:S05]  /*0eb0*/  CALL.REL.NOINC `($__internal_96_$__cuda_sm70_shflsync_bfly_p) ;  /* 0x000004d000007944 */ /* 0x000fea0003c00000 */
[----:B0-----:R-:W-:Y:S01]  /*0ec0*/  HFMA2.MMA R17, -RZ, RZ, 0, 4.76837158203125e-07 ;  /* 0x00000008ff117435 */ /* 0x001fe200000001ff */
[----:B-1----:R-:W-:Y:S01]  /*0ed0*/  FADD.FTZ R18, R18, R14 ;  /* 0x0000000e12127221 */ /* 0x002fe20000010000 */
[----:B------:R-:W-:Y:S01]  /*0ee0*/  MOV R19, 0xffffffff ;  /* 0xffffffff00137802 */ /* 0x000fe20000000f00 */
[----:B------:R-:W-:Y:S01]  /*0ef0*/  IMAD.MOV.U32 R14, RZ, RZ, 0x1f ;  /* 0x0000001fff0e7424 */ /* 0x000fe200078e00ff */
[----:B------:R-:W-:-:S02]  /*0f00*/  MOV R8, 0xf20 ;  /* 0x00000f2000087802 */ /* 0x000fc40000000f00 */
[----:B------:R-:W-:Y:S05]  /*0f10*/  CALL.REL.NOINC `($__internal_96_$__cuda_sm70_shflsync_bfly_p) ;  /* 0x0000047000007944 */ /* 0x000fea0003c00000 */
[----:B-1----:R-:W-:Y:S01]  /*0f20*/  FADD.FTZ R10, R18, R14 ;  /* 0x0000000e120a7221 */ /* 0x002fe20000010000 */
[----:B0-----:R-:W-:Y:S01]  /*0f30*/  HFMA2.MMA R17, -RZ, RZ, 0, 9.5367431640625e-07 ;  /* 0x00000010ff117435 */ /* 0x001fe200000001ff */
[----:B------:R-:W-:Y:S01]  /*0f40*/  IMAD.MOV.U32 R14, RZ, RZ, 0x1f ;  /* 0x0000001fff0e7424 */ /* 0x000fe200078e00ff */
[----:B------:R-:W-:-:S02]  /*0f50*/  MOV R19, 0xffffffff ;  /* 0xffffffff00137802 */ /* 0x000fc40000000f00 */
[----:B------:R-:W-:Y:S02]  /*0f60*/  MOV R18, R10 ;  /* 0x0000000a00127202 */ /* 0x000fe40000000f00 */
[----:B------:R-:W-:Y:S02]  /*0f70*/  MOV R8, 0xf90 ;  /* 0x00000f9000087802 */ /* 0x000fe40000000f00 */
[----:B------:R-:W-:Y:S05]  /*0f80*/  CALL.REL.NOINC `($__internal_96_$__cuda_sm70_shflsync_bfly_p) ;  /* 0x0000040000007944 */ /* 0x000fea0003c00000 */
[----:B0-----:R-:W-:Y:S01]  /*0f90*/  HFMA2.MMA R17, -RZ, RZ, 0, 5.9604644775390625e-08 ;  /* 0x00000001ff117435 */ /* 0x001fe200000001ff */
[----:B-1----:R-:W-:Y:S01]  /*0fa0*/  IMAD.MOV.U32 R13, RZ, RZ, R14 ;  /* 0x000000ffff0d7224 */ /* 0x002fe200078e000e */
[----:B------:R-:W-:Y:S01]  /*0fb0*/  MOV R18, R15 ;  /* 0x0000000f00127202 */ /* 0x000fe20000000f00 */
[----:B------:R-:W-:Y:S01]  /*0fc0*/  IMAD.MOV.U32 R14, RZ, RZ, 0x1f ;  /* 0x0000001fff0e7424 */ /* 0x000fe200078e00ff */
[----:B------:R-:W-:Y:S02]  /*0fd0*/  MOV R19, 0xffffffff ;  /* 0xffffffff00137802 */ /* 0x000fe40000000f00 */
[----:B------:R-:W-:Y:S02]  /*0fe0*/  MOV R8, 0x1000 ;  /* 0x0000100000087802 */ /* 0x000fe40000000f00 */
[----:B------:R-:W-:Y:S05]  /*0ff0*/  CALL.REL.NOINC `($__internal_96_$__cuda_sm70_shflsync_bfly_p) ;  /* 0x0000039000007944 */ /* 0x000fea0003c00000 */
[----:B0-----:R-:W-:Y:S01]  /*1000*/  HFMA2.MMA R17, -RZ, RZ, 0, 1.1920928955078125e-07 ;  /* 0x00000002ff117435 */ /* 0x001fe200000001ff */
[----:B-1----:R-:W-:Y:S01]  /*1010*/  FADD.FTZ R18, R15, R14 ;  /* 0x0000000e0f127221 */ /* 0x002fe20000010000 */
[----:B------:R-:W-:Y:S01]  /*1020*/  MOV R19, 0xffffffff ;  /* 0xffffffff00137802 */ /* 0x000fe20000000f00 */
[----:B------:R-:W-:Y:S01]  /*1030*/  IMAD.MOV.U32 R14, RZ, RZ, 0x1f ;  /* 0x0000001fff0e7424 */ /* 0x000fe200078e00ff */
[----:B------:R-:W-:-:S02]  /*1040*/  MOV R8, 0x1060 ;  /* 0x0000106000087802 */ /* 0x000fc40000000f00 */
[----:B------:R-:W-:Y:S05]  /*1050*/  CALL.REL.NOINC `($__internal_96_$__cuda_sm70_shflsync_bfly_p) ;  /* 0x0000033000007944 */ /* 0x000fea0003c00000 */
        /* <DEDUP_REMOVED lines=14> */
[----:B------:R-:W-:Y:S01]  /*1140*/  MOV R14, 0x1f ;  /* 0x0000001f000e7802 */ /* 0x000fe20000000f00 */
[----:B------:R-:W-:Y:S01]  /*1150*/  IMAD.MOV.U32 R19, RZ, RZ, -0x1 ;  /* 0xffffffffff137424 */ /* 0x000fe200078e00ff */
[----:B------:R-:W-:-:S02]  /*1160*/  MOV R8, 0x1190 ;  /* 0x0000119000087802 */ /* 0x000fc40000000f00 */
[----:B------:R-:W-:Y:S02]  /*1170*/  MOV R18, R12 ;  /* 0x0000000c00127202 */ /* 0x000fe40000000f00 */
[----:B------:R-:W-:Y:S05]  /*1180*/  CALL.REL.NOINC `($__internal_96_$__cuda_sm70_shflsync_bfly_p) ;  /* 0x0000020000007944 */ /* 0x000fea0003c00000 */
[----:B-1----:R-:W-:Y:S01]  /*1190*/  MOV R15, R14 ;  /* 0x0000000e000f7202 */ /* 0x002fe20000000f00 */
[----:B------:R-:W-:Y:S01]  /*11a0*/  HFMA2.MMA R14, -RZ, RZ, 0, 1.847743988037109375e-06 ;  /* 0x0000001fff0e7435 */ /* 0x000fe200000001ff */
[----:B0-----:R-:W-:Y:S01]  /*11b0*/  MOV R18, R11 ;  /* 0x0000000b00127202 */ /* 0x001fe20000000f00 */
        /* <DEDUP_REMOVED lines=13> */
[----:B------:R-:W-:Y:S01]  /*1290*/  IMAD.MOV.U32 R19, RZ, RZ, -0x1 ;  /* 0xffffffffff137424 */ /* 0x000fe200078e00ff */
[----:B------:R-:W-:-:S02]  /*12a0*/  MOV R8, 0x12c0 ;  /* 0x000012c000087802 */ /* 0x000fc40000000f00 */
[----:B------:R-:W-:Y:S05]  /*12b0*/  CALL.REL.NOINC `($__internal_96_$__cuda_sm70_shflsync_bfly_p) ;  /* 0x000000d000007944 */ /* 0x000fea0003c00000 */
[----:B0-----:R-:W-:Y:S01]  /*12c0*/  HFMA2.MMA R17, -RZ, RZ, 0, 4.76837158203125e-07 ;  /* 0x00000008ff117435 */ /* 0x001fe200000001ff */
[----:B-1----:R-:W-:Y:S01]  /*12d0*/  FADD.FTZ R18, R18, R14 ;  /* 0x0000000e12127221 */ /* 0x002fe20000010000 */
[----:B------:R-:W-:-:S02]  /*12e0*/  MOV R14, 0x1f ;  /* 0x0000001f000e7802 */ /* 0x000fc40000000f00 */
[----:B------:R-:W-:Y:S02]  /*12f0*/  MOV R19, 0xffffffff ;  /* 0xffffffff00137802 */ /* 0x000fe40000000f00 */
[----:B------:R-:W-:Y:S02]  /*1300*/  MOV R8, 0x1320 ;  /* 0x0000132000087802 */ /* 0x000fe40000000f00 */
[----:B------:R-:W-:Y:S05]  /*1310*/  CALL.REL.NOINC `($__internal_96_$__cuda_sm70_shflsync_bfly_p) ;  /* 0x0000007000007944 */ /* 0x000fea0003c00000 */
[----:B01----:R-:W-:Y:S01]  /*1320*/  FADD.FTZ R18, R18, R14 ;  /* 0x0000000e12127221 */ /* 0x003fe20000010000 */
[----:B------:R-:W-:Y:S01]  /*1330*/  HFMA2.MMA R14, -RZ, RZ, 0, 1.847743988037109375e-06 ;  /* 0x0000001fff0e7435 */ /* 0x000fe200000001ff */
[----:B------:R-:W-:Y:S01]  /*1340*/  IMAD.MOV.U32 R17, RZ, RZ, 0x10 ;  /* 0x00000010ff117424 */ /* 0x000fe200078e00ff */
[----:B------:R-:W-:Y:S02]  /*1350*/  MOV R19, 0xffffffff ;  /* 0xffffffff00137802 */ /* 0x000fe40000000f00 */
[----:B------:R-:W-:Y:S02]  /*1360*/  MOV R8, 0x1380 ;  /* 0x0000138000087802 */ /* 0x000fe40000000f00 */
[----:B------:R-:W-:Y:S05]  /*1370*/  CALL.REL.NOINC `($__internal_96_$__cuda_sm70_shflsync_bfly_p) ;  /* 0x0000001000007944 */ /* 0x000fea0003c00000 */
[----:B01----:R-:W-:Y:S05]  /*1380*/  BRA `(.L_x_5697) ;  /* 0xfffff80000007947 */ /* 0x003fea000383ffff */
        .weak           $__internal_96_$__cuda_sm70_shflsync_bfly_p
        .type           $__internal_96_$__cuda_sm70_shflsync_bfly_p,@function
        .size           $__internal_96_$__cuda_sm70_shflsync_bfly_p,(.L_x_11830 - $__internal_96_$__cuda_sm70_shflsync_bfly_p)
$__internal_96_$__cuda_sm70_shflsync_bfly_p:
[----:B------:R-:W-:Y:S01]  /*1390*/  HFMA2.MMA R9, -RZ, RZ, 0, 0 ;  /* 0x00000000ff097435 */ /* 0x000fe200000001ff */
[----:B------:R-:W-:Y:S04]  /*13a0*/  WARPSYNC R19 ;  /* 0x0000001300007348 */ /* 0x000fe80003800000 */
[----:B------:R0:W1:Y:S01]  /*13b0*/  SHFL.BFLY PT, R14, R18, R17, R14 ;  /* 0x0c000011120e7389 */ /* 0x00006200000e000e */
[----:B------:R-:W-:Y:S05]  /*13c0*/  RET.REL.NODEC R8 `(_ZN10layer_norm22ln_bwd_finalize_kernelINS_22Kernel_traits_finalizeILj4096Ef13__nv_bfloat16fS2_fjLb1ELj1024ELj4ENS_18Kernel_traits_baseILj4096EfS2_fS2_fjLj1024EEEEELb1ELb0EEEvNS_9BwdParamsE) ;  /* 0xffffec3008007950 */ /* 0x000fea0003c3ffff */
.L_x_5698:
        /* <DEDUP_REMOVED lines=11> */
.L_x_11830:


//--------------------- .text._ZN10layer_norm13ln_bwd_kernelINS_13Kernel_traitsIf13__nv_bfloat16fS2_fjLj4096ELj1ELj1ELj4ELj16ENS_18Kernel_traits_baseILj4096EfS2_fS2_fjLj128EEEEELb1ELb1ELb1ELb0EEEvNS_9BwdParamsE --------------------------
	.section	.text._ZN10layer_norm13ln_bwd_kernelINS_13Kernel_traitsIf13__nv_bfloat16fS2_fjLj4096ELj1ELj1ELj4ELj16ENS_18Kernel_traits_baseILj4096EfS2_fS2_fjLj128EEEEELb1ELb1ELb1ELb0EEEvNS_9BwdParamsE,"ax",@progbits
	.sectioninfo	@"SHI_REGISTERS=255"
	.align	128
        .global         _ZN10layer_norm13ln_bwd_kernelINS_13Kernel_traitsIf13__nv_bfloat16fS2_fjLj4096ELj1ELj1ELj4ELj16ENS_18Kernel_traits_baseILj4096EfS2_fS2_fjLj128EEEEELb1ELb1ELb1ELb0EEEvNS_9BwdParamsE
        .type           _ZN10layer_norm13ln_bwd_kernelINS_13Kernel_traitsIf13__nv_bfloat16fS2_fjLj4096ELj1ELj1ELj4ELj16ENS_18Kernel_traits_baseILj4096EfS2_fS2_fjLj128EEEEELb1ELb1ELb1ELb0EEEvNS_9BwdParamsE,@function
        .size           _ZN10layer_norm13ln_bwd_kernelINS_13Kernel_traitsIf13__nv_bfloat16fS2_fjLj4096ELj1ELj1ELj4ELj16ENS_18Kernel_traits_baseILj4096EfS2_fS2_fjLj128EEEEELb1ELb1ELb1ELb0EEEvNS_9BwdParamsE,(.L_x_11831 - _ZN10layer_norm13ln_bwd_kernelINS_13Kernel_traitsIf13__nv_bfloat16fS2_fjLj4096ELj1ELj1ELj4ELj16ENS_18Kernel_traits_baseILj4096EfS2_fS2_fjLj128EEEEELb1ELb1ELb1ELb0EEEvNS_9BwdParamsE)
        .other          _ZN10layer_norm13ln_bwd_kernelINS_13Kernel_traitsIf13__nv_bfloat16fS2_fjLj4096ELj1ELj1ELj4ELj16ENS_18Kernel_traits_baseILj4096EfS2_fS2_fjLj128EEEEELb1ELb1ELb1ELb0EEEvNS_9BwdParamsE,@"STO_CUDA_ENTRY STV_DEFAULT"
_ZN10layer_norm13ln_bwd_kernelINS_13Kernel_traitsIf13__nv_bfloat16fS2_fjLj4096ELj1ELj1ELj4ELj16ENS_18Kernel_traits_baseILj4096EfS2_fS2_fjLj128EEEEELb1ELb1ELb1ELb0EEEvNS_9BwdParamsE:
.text._ZN10layer_norm13ln_bwd_kernelINS_13Kernel_traitsIf13__nv_bfloat16fS2_fjLj4096ELj1ELj1ELj4ELj16ENS_18Kernel_traits_baseILj4096EfS2_fS2_fjLj128EEEEELb1ELb1ELb1ELb0EEEvNS_9BwdParamsE:
[----:B------:R-:W-:-:S04]  /*0000*/  MOV R1, c[0x0][0x28] ;  /* 0x00000a0000017a02 */ /* 0x000fc80000000f00 */
[----:B------:R-:W-:-:S05]  /*0010*/  IADD3 R1, R1, -0xe0, RZ ;  /* 0xffffff2001017810 */ /* 0x000fca0007ffe0ff */
[----:B------:R0:W2:Y:S04]  /*0020*/  LDL.64 R8, [R1+0x98] ;  /* 0x0000980001087983 */ /* 0x0000a80000100a00 */
[----:B------:R0:W2:Y:S04]  /*0030*/  LDL.64 R10, [R1+0xa0] ;  /* 0x0000a000010a7983 */ /* 0x0000a80000100a00 */
[----:B------:R-:W1:Y:S01]  /*0040*/  S2R R18, SR_TID.X ;  /* 0x0000000000127919 */ /* 0x000e620000002100 */
[----:B------:R-:W-:Y:S01]  /*0050*/  IMAD.MOV.U32 R0, RZ, RZ, c[0x0][0x168] ;  /* 0x00005a00ff007624 */ /* 0x000fe200078e00ff */
[----:B------:R-:W-:-:S02]  /*0060*/  ULDC.64 UR4, c[0x0][0x118] ;  /* 0x0000460000047ab9 */ /* 0x000fc40000000a00 */
[----:B------:R0:W3:Y:S02]  /*0070*/  LDL.64 R52, [R1+0x78] ;  /* 0x0000780001347983 */ /* 0x0000e40000100a00 */
[----:B------:R-:W-:Y:S02]  /*0080*/  SHF.R.S32.HI R0, RZ, 0x1f, R0 ;  /* 0x0000001fff007819 */ /* 0x000fe40000011400 */
[----:B------:R0:W3:Y:S02]  /*0090*/  LDL.64 R54, [R1+0x80] ;  /* 0x0000800001367983 */ /* 0x0000e40000100a00 */
[----:B------:R-:W-:Y:S02]  /*00a0*/  LEA.HI R0, R0, c[0x0][0x168], RZ, 0x3 ;  /* 0x00005a0000007a11 */ /* 0x000fe400078f18ff */
        /* <DEDUP_REMOVED lines=13> */
[----:B------:R0:W3:Y:S03]  /*0180*/  LDL.64 R60, [R1+0x58] ;  /* 0x00005800013c7983 */ /* 0x0000e60000100a00 */
[CC--:B------:R-:W-:Y:S01]  /*0190*/  @P1 IMAD.WIDE.U32 R4, R0.reuse, R7.reuse, c[0x0][0x1b0] ;  /* 0x00006c0000041625 */ /* 0x0c0fe200078e0007 */
[----:B------:R0:W3:Y:S04]  /*01a0*/  LDL.64 R62, [R1+0x60] ;  /* 0x00006000013e7983 */ /* 0x0000e80000100a00 */
[----:B------:R0:W3:Y:S04]  /*01b0*/  LDL.64 R64, [R1+0x68] ;  /* 0x0000680001407983 */ /* 0x0000e80000100a00 */
[----:B------:R0:W3:Y:S04]  /*01c0*/  LDL.64 R66, [R1+0x70] ;  /* 0x0000700001427983 */ /* 0x0000e80000100a00 */
[----:B------:R0:W3:Y:S04]  /*01d0*/  LDL.64 R24, [R1+0x48] ;  /* 0x0000480001187983 */ /* 0x0000e80000100a00 */
[----:B------:R0:W3:Y:S04]  /*01e0*/  LDL.64 R26, [R1+0x50] ;  /* 0x00005000011a7983 */ /* 0x0000e80000100a00 */
[----:B------:R0:W3:Y:S04]  /*01f0*/  LDL.64 R20, [R1+0x38] ;  /* 0x0000380001147983 */ /* 0x0000e80000100a00 */
[----:B------:R0:W3:Y:S04]  /*0200*/  LDL.64 R22, [R1+0x40] ;  /* 0x0000400001167983 */ /* 0x0000e80000100a00 */
[----:B--2---:R-:W2:Y:S01]  /*0210*/  @P1 LDG.E.128 R8, [R4.64+0x10] ;  /* 0x0000100404081981 */ /* 0x004ea2000c1e1d00 */
[----:B------:R-:W-:Y:S01]  /*0220*/  ISETP.GE.U32.AND P2, PT, R3, 0x100, PT ;  /* 0x000001000300780c */ /* 0x000fe20003f46070 */
[C---:B------:R-:W-:Y:S01]  /*0230*/  @P1 IMAD.WIDE.U32 R6, R0.reuse, R7, c[0x0][0x1c8] ;  /* 0x0000720000061625 */ /* 0x040fe200078e0007 */
[----:B------:R-:W-:-:S02]  /*0240*/  @P1 LOP3.LUT R0, R0, 0x80, RZ, 0xfc, !PT ;  /* 0x0000008000001812 */ /* 0x000fc400078efcff */
[----:B------:R-:W-:-:S09]  /*0250*/  ISETP.GE.U32.AND P3, PT, R3, 0x180, PT ;  /* 0x000001800300780c */ /* 0x000fd20003f66070 */
[----:B------:R-:W-:-:S04]  /*0260*/  @P2 IMAD.MOV.U32 R13, RZ, RZ, 0x20 ;  /* 0x00000020ff0d2424 */ /* 0x000fc800078e00ff */
[----:B------:R-:W-:Y:S01]  /*0270*/  @P3 MOV R17, 0x20 ;  /* 0x0000002000113802 */ /* 0x000fe20000000f00 */
[----:B----4-:R1:W4:Y:S04]  /*0280*/  @P1 LDG.E.128 R76, [R4.64] ;  /* 0x00000004044c1981 */ /* 0x010328000c1e1d00 */
[----:B---3--:R-:W3:Y:S04]  /*0290*/  @P1 LDG.E.128 R72, [R6.64+0x10] ;  /* 0x0000100406481981 */ /* 0x008ee8000c1e1d00 */
[----:B------:R-:W3:Y:S04]  /*02a0*/  @P1 LDG.E.128 R68, [R6.64] ;  /* 0x0000000406441981 */ /* 0x000ee8000c1e1d00 */
[----:B--2---:R-:W-:Y:S04]  /*02b0*/  @P1 STL.64 [R1+0x98], R8 ;  /* 0x0000980801001387 */ /* 0x004fe80000100a00 */
[----:B------:R2:W-:Y:S02]  /*02c0*/  @P1 STL.64 [R1+0xa0], R10 ;  /* 0x0000a00a01001387 */ /* 0x0005e40000100a00 */
[----:B--2---:R-:W-:-:S04]  /*02d0*/  @P2 IMAD.WIDE.U32 R10, R0, R13, c[0x0][0x1b0] ;  /* 0x00006c00000a2625 */ /* 0x004fc800078e000d */
[C---:B------:R-:W-:Y:S01]  /*02e0*/  @P2 IMAD.WIDE.U32 R12, R0.reuse, R13, c[0x0][0x1c8] ;  /* 0x00007200000c2625 */ /* 0x040fe200078e000d */
[----:B------:R-:W-:Y:S01]  /*02f0*/  @P2 IADD3 R0, R0, 0x80, RZ ;  /* 0x0000008000002810 */ /* 0x000fe20007ffe0ff */
[----:B------:R-:W2:Y:S04]  /*0300*/  @P2 LDG.E.128 R60, [R10.64+0x10] ;  /* 0x000010040a3c2981 */ /* 0x000ea8000c1e1d00 */
[----:B------:R-:W2:Y:S04]  /*0310*/  @P2 LDG.E.128 R52, [R12.64] ;  /* 0x000000040c342981 */ /* 0x000ea8000c1e1d00 */
[----:B------:R-:W3:Y:S01]  /*0320*/  @P2 LDG.E.128 R56, [R12.64+0x10] ;  /* 0x000010040c382981 */ /* 0x000ee2000c1e1d00 */
[----:B------:R-:W-:-:S03]  /*0330*/  @P3 IMAD.WIDE.U32 R14, R0, R17, c[0x0][0x1b0] ;  /* 0x00006c00000e3625 */ /* 0x000fc600078e0011 */
[----:B------:R-:W3:Y:S01]  /*0340*/  @P2 LDG.E.128 R64, [R10.64] ;  /* 0x000000040a402981 */ /* 0x000ee2000c1e1d00 */
[----:B------:R-:W-:-:S03]  /*0350*/  @P3 IMAD.WIDE.U32 R16, R0, R17, c[0x0][0x1c8] ;  /* 0x0000720000103625 */ /* 0x000fc600078e0011 */
[----:B------:R0:W5:Y:S04]  /*0360*/  @P3 LDG.E.128 R28, [R14.64] ;  /* 0x000000040e1c3981 */ /* 0x000168000c1e1d00 */
[----:B------:R-:W3:Y:S04]  /*0370*/  @P3 LDG.E.128 R24, [R16.64+0x10] ;  /* 0x0000100410183981 */ /* 0x000ee8000c1e1d00 */
[----:B------:R-:W3:Y:S04]  /*0380*/  @P3 LDG.E.128 R20, [R16.64] ;  /* 0x0000000410143981 */ /* 0x000ee8000c1e1d00 */
[----:B------:R0:W5:Y:S01]  /*0390*/  @P3 LDG.E.128 R32, [R14.64+0x10] ;  /* 0x000010040e203981 */ /* 0x000162000c1e1d00 */
[----:B------:R-:W0:Y:S01]  /*03a0*/  S2UR UR6, SR_CTAID.X ;  /* 0x00000000000679c3 */ /* 0x000e220000002500 */
[----:B------:R-:W-:-:S02]  /*03b0*/  ISETP.GE.U32.AND P0, PT, R3, 0x200, PT ;  /* 0x000002000300780c */ /* 0x000fc40003f06070 */
[----:B------:R-:W-:-:S11]  /*03c0*/  @P3 IADD3 R0, R0, 0x80, RZ ;  /* 0x0000008000003810 */ /* 0x000fd60007ffe0ff */
[----:B------:R-:W-:-:S04]  /*03d0*/  @P0 IMAD.MOV.U32 R19, RZ, RZ, 0x20 ;  /* 0x00000020ff130424 */ /* 0x000fc800078e00ff */
[----:B------:R-:W-:-:S04]  /*03e0*/  @P0 IMAD.WIDE.U32 R8, R0, R19, c[0x0][0x1c8] ;  /* 0x0000720000080625 */ /* 0x000fc800078e0013 */
[----:B-1----:R-:W-:Y:S01]  /*03f0*/  @P0 IMAD.WIDE.U32 R4, R0, R19, c[0x0][0x1b0] ;  /* 0x00006c0000040625 */ /* 0x002fe200078e0013 */
[----:B------:R1:W5:Y:S01]  /*0400*/  @P0 LDG.E.128 R36, [R8.64+0x10] ;  /* 0x0000100408240981 */ /* 0x000362000c1e1d00 */
[----:B0-----:R-:W-:-:S03]  /*0410*/  LEA.HI R0, R18, UR6, RZ, 0x19 ;  /* 0x0000000612007c11 */ /* 0x001fc6000f8fc8ff */
[----:B------:R1:W5:Y:S04]  /*0420*/  @P0 LDG.E.128 R40, [R8.64] ;  /* 0x0000000408280981 */ /* 0x000368000c1e1d00 */
        /* <DEDUP_REMOVED lines=39> */
[----:B----4-:R-:W-:Y:S04]  /*06a0*/  @P1 STL.64 [R1+0xa8], R76 ;  /* 0x0000a84c01001387 */ /* 0x010fe80000100a00 */
[----:B------:R-:W-:Y:S04]  /*06b0*/  @P1 STL.64 [R1+0xb0], R78 ;  /* 0x0000b04e01001387 */ /* 0x000fe80000100a00 */
[----:B---3--:R3:W-:Y:S04]  /*06c0*/  @P2 STL.64 [R1+0x88], R56 ;  /* 0x0000883801002387 */ /* 0x0087e80000100a00 */
[----:B------:R4:W-:Y:S04]  /*06d0*/  @P2 STL.64 [R1+0x90], R58 ;  /* 0x0000903a01002387 */ /* 0x0009e80000100a00 */
[----:B------:R-:W-:Y:S04]  /*06e0*/  @P1 STL.64 [R1+0xc8], R72 ;  /* 0x0000c84801001387 */ /* 0x000fe80000100a00 */
[----:B------:R-:W-:Y:S04]  /*06f0*/  @P1 STL.64 [R1+0xd0], R74 ;  /* 0x0000d04a01001387 */ /* 0x000fe80000100a00 */
[----:B------:R-:W-:Y:S04]  /*0700*/  @P1 STL.64 [R1+0xb8], R68 ;  /* 0x0000b84401001387 */ /* 0x000fe80000100a00 */
[----:B------:R-:W-:Y:S04]  /*0710*/  @P1 STL.64 [R1+0xc0], R70 ;  /* 0x0000c04601001387 */ /* 0x000fe80000100a00 */
[----:B------:R0:W-:Y:S04]  /*0720*/  @P2 STL.64 [R1+0x58], R60 ;  /* 0x0000583c01002387 */ /* 0x0001e80000100a00 */
[----:B------:R0:W-:Y:S04]  /*0730*/  @P2 STL.64 [R1+0x60], R62 ;  /* 0x0000603e01002387 */ /* 0x0001e80000100a00 */
[----:B------:R0:W-:Y:S04]  /*0740*/  @P2 STL.64 [R1+0x68], R64 ;  /* 0x0000684001002387 */ /* 0x0001e80000100a00 */
[----:B------:R0:W-:Y:S04]  /*0750*/  @P2 STL.64 [R1+0x70], R66 ;  /* 0x0000704201002387 */ /* 0x0001e80000100a00 */
[----:B------:R1:W-:Y:S04]  /*0760*/  @P3 STL.64 [R1+0x48], R24 ;  /* 0x0000481801003387 */ /* 0x0003e80000100a00 */
[----:B------:R1:W-:Y:S04]  /*0770*/  @P3 STL.64 [R1+0x50], R26 ;  /* 0x0000501a01003387 */ /* 0x0003e80000100a00 */
[----:B------:R1:W-:Y:S04]  /*0780*/  @P3 STL.64 [R1+0x38], R20 ;  /* 0x0000381401003387 */ /* 0x0003e80000100a00 */
[----:B------:R1:W-:Y:S01]  /*0790*/  @P3 STL.64 [R1+0x40], R22 ;  /* 0x0000401601003387 */ /* 0x0003e20000100a00 */
[----:B0-----:R-:W-:Y:S01]  /*07a0*/  CS2R R52, SRZ ;  /* 0x0000000000347805 */ /* 0x001fe2000001ff00 */
[----:B--2---:R-:W-:Y:S01]  /*07b0*/  CS2R R54, SRZ ;  /* 0x0000000000367805 */ /* 0x004fe2000001ff00 */
        /* <DEDUP_REMOVED lines=14> */
[----:B------:R-:W-:-:S06]  /*08a0*/  IMAD.MOV.U32 R53, RZ, RZ, RZ ;  /* 0x000000ffff357224 */ /* 0x000fcc00078e00ff */
[----:B------:R0:W-:Y:S04]  /*08b0*/  STL.S16 [R1+0x34], R2 ;  /* 0x0000340201007387 */ /* 0x0001e80000100600 */
.L_x_5861:
[----:B------:R-:W-:-:S05]  /*08c0*/  MOV R190, 0x4 ;  /* 0x0000000400be7802 */ /* 0x000fca0000000f00 */
[----:B------:R-:W-:-:S05]  /*08d0*/  IMAD.WIDE R4, R0, R190, c[0x0][0x1d8] ;  /* 0x0000760000047625 */ /* 0x000fca00078e02be */
[----:B------:R1:W2:Y:S04]  /*08e0*/  LDG.E R6, [R4.64] ;  /* 0x0000000404067981 */ /* 0x0002a8000c1e1900 */
[----:B------:R-:W3:Y:S01]  /*08f0*/  S2R R188, SR_TID.X ;  /* 0x0000000000bc7919 */ /* 0x000ee20000002100 */
[----:B-1----:R-:W-:-:S05]  /*0900*/  IMAD.WIDE R4, R0, R190, c[0x0][0x1a8] ;  /* 0x00006a0000047625 */ /* 0x002fca00078e02be */
[----:B0----5:R0:W5:Y:S02]  /*0910*/  LDG.E R2, [R4.64] ;  /* 0x0000000404027981 */ /* 0x021164000c1e1900 */
[----:B0-----:R-:W-:-:S05]  /*0920*/  IMAD.WIDE R4, R0, R190, c[0x0][0x1d0] ;  /* 0x0000740000047625 */ /* 0x001fca00078e02be */
[----:B------:R0:W5:Y:S01]  /*0930*/  LDG.E R7, [R4.64] ;  /* 0x0000000404077981 */ /* 0x000162000c1e1900 */
[----:B---3--:R-:W-:Y:S01]  /*0940*/  LOP3.LUT R189, R188, 0x7f, RZ, 0xc0, !PT ;  /* 0x0000007fbcbd7812 */ /* 0x008fe200078ec0ff */
[----:B------:R-:W-:Y:S01]  /*0950*/  IMAD.MOV.U32 R191, RZ, RZ, 0x20 ;  /* 0x00000020ffbf7424 */ /* 0x000fe200078e00ff */
[----:B------:R-:W-:Y:S01]  /*0960*/  BSSY B0, `(.L_x_5700) ;  /* 0x00001c7000007945 */ /* 0x000fe20003800000 */
[----:B0-----:R-:W-:-:S05]  /*0970*/  IMAD R4, R0, c[0x0][0x168], RZ ;  /* 0x00005a0000047a24 */ /* 0x001fca00078e02ff */
[----:B------:R-:W-:-:S04]  /*0980*/  SHF.R.S32.HI R5, RZ, 0x1f, R4 ;  /* 0x0000001fff057819 */ /* 0x000fc80000011404 */
[----:B------:R-:W-:-:S04]  /*0990*/  LEA.HI R4, R5, R4, RZ, 0x3 ;  /* 0x0000000405047211 */ /* 0x000fc800078f18ff */
[----:B------:R-:W-:-:S05]  /*09a0*/  LEA.HI.SX32 R4, R4, R189, 0x1d ;  /* 0x000000bd04047211 */ /* 0x000fca00078feaff */
[----:B------:R-:W-:Y:S01]  /*09b0*/  IMAD.WIDE.U32 R218, R4, R191, c[0x0][0x218] ;  /* 0x0000860004da7625 */ /* 0x000fe200078e00bf */
[----:B--2---:R-:W-:-:S13]  /*09c0*/  ISETP.GT.AND P4, PT, R6, RZ, PT ;  /* 0x000000ff0600720c */ /* 0x004fda0003f84270 */
[----:B------:R-:W-:Y:S05]  /*09d0*/  @P4 BRA `(.L_x_5701) ;  /* 0x000003c000004947 */ /* 0x000fea0003800000 */
[----:B-----5:R-:W-:Y:S01]  /*09e0*/  ISETP.GE.AND P0, PT, R7, 0x1, PT ;  /* 0x000000010700780c */ /* 0x020fe20003f06270 */
[----:B------:R-:W-:-:S12]  /*09f0*/  BSSY B1, `(.L_x_5702) ;  /* 0x0000012000017945 */ /* 0x000fd80003800000 */
[----:B------:R-:W-:-:S05]  /*0a00*/  @P0 IADD3 R5, R7, -0x1, RZ ;  /* 0xffffffff07050810 */ /* 0x000fca0007ffe0ff */
[----:B------:R-:W-:-:S05]  /*0a10*/  @P0 IMAD R5, R5, c[0x0][0x168], RZ ;  /* 0x00005a0005050a24 */ /* 0x000fca00078e02ff */
[----:B------:R-:W-:-:S04]  /*0a20*/  @P0 SHF.R.S32.HI R6, RZ, 0x1f, R5 ;  /* 0x0000001fff060819 */ /* 0x000fc80000011405 */
[----:B------:R-:W-:Y:S02]  /*0a30*/  @P0 LEA.HI R6, R6, R5, RZ, 0x3 ;  /* 0x0000000506060211 */ /* 0x000fe400078f18ff */
[----:B------:R-:W-:Y:S02]  /*0a40*/  MOV R5, RZ ;  /* 0x000000ff00057202 */ /* 0x000fe40000000f00 */
        /* <DEDUP_REMOVED lines=12> */
.L_x_5703:
[----:B------:R-:W-:Y:S05]  /*0b10*/  BSYNC B1 ;  /* 0x0000000000017941 */ /* 0x000fea0003800000 */
.L_x_5702:
[----:B------:R-:W-:Y:S01]  /*0b20*/  BSSY B1, `(.L_x_5704) ;  /* 0x000000c000017945 */ /* 0x000fe20003800000 */
[----:B------:R-:W-:Y:S05]  /*0b30*/  @!P2 BRA `(.L_x_5705) ;  /* 0x000000a00000a947 */ /* 0x000fea0003800000 */
[----:B------:R-:W-:-:S04]  /*0b40*/  ISETP.NE.U32.AND P0, PT, RZ, c[0x0][0x218], PT ;  /* 0x00008600ff007a0c */ /* 0x000fc80003f05070 */
[----:B------:R-:W-:-:S13]  /*0b50*/  ISETP.NE.AND.EX P0, PT, RZ, c[0x0][0x21c], PT, P0 ;  /* 0x00008700ff007a0c */ /* 0x000fda0003f05300 */
[----:B------:R-:W-:-:S05]  /*0b60*/  @P0 IMAD.WIDE.U32 R188, R6, R191, c[0x0][0x218] ;  /* 0x0000860006bc0625 */ /* 0x000fca00078e00bf */
[----:B------:R1:W5:Y:S04]  /*0b70*/  @P0 LDG.E.128 R152, [R188.64] ;  /* 0x00000004bc980981 */ /* 0x000368000c1e1d00 */
[----:B------:R1:W5:Y:S02]  /*0b80*/  @P0 LDG.E.128 R156, [R188.64+0x10] ;  /* 0x00001004bc9c0981 */ /* 0x000364000c1e1d00 */
[----:B-1----:R-:W-:-:S04]  /*0b90*/  IMAD.MOV.U32 R188, RZ, RZ, 0x8 ;  /* 0x00000008ffbc7424 */ /* 0x002fc800078e00ff */
[----:B------:R-:W-:-:S05]  /*0ba0*/  IMAD.WIDE.U32 R188, R5, R188, c[0x0][0x190] ;  /* 0x0000640005bc7625 */ /* 0x000fca00078e00bc */
[----:B------:R1:W5:Y:S01]  /*0bb0*/  LDG.E.64 R200, [R188.64] ;  /* 0x00000004bcc87981 */ /* 0x000362000c1e1b00 */
[----:B------:R-:W-:Y:S02]  /*0bc0*/  IADD3 R5, R5, 0x80, RZ ;  /* 0x0000008005057810 */ /* 0x000fe40007ffe0ff */
[----:B------:R-:W-:Y:S02]  /*0bd0*/  IADD3 R6, R6, 0x80, RZ ;  /* 0x0000008006067810 */ /* 0x000fe40007ffe0ff */
.L_x_5705:
[----:B------:R-:W-:Y:S05]  /*0be0*/  BSYNC B1 ;  /* 0x0000000000017941 */ /* 0x000fea0003800000 */
.L_x_5704:
[----:B------:R-:W-:Y:S01]  /*0bf0*/  BSSY B1, `(.L_x_5706) ;  /* 0x000000c000017945 */ /* 0x000fe20003800000 */
[----:B------:R-:W-:Y:S05]  /*0c00*/  @!P3 BRA `(.L_x_5707) ;  /* 0x000000a00000b947 */ /* 0x000fea0003800000 */
[----:B------:R-:W-:-:S04]  /*0c10*/  ISETP.NE.U32.AND P0, PT, RZ, c[0x0][0x218], PT ;  /* 0x00008600ff007a0c */ /* 0x000fc80003f05070 */
[----:B------:R-:W-:-:S13]  /*0c20*/  ISETP.NE.AND.EX P0, PT, RZ, c[0x0][0x21c], PT, P0 ;  /* 0x00008700ff007a0c */ /* 0x000fda0003f05300 */
[----:B-1----:R-:W-:-:S05]  /*0c30*/  @P0 IMAD.WIDE.U32 R188, R6, R191, c[0x0][0x218] ;  /* 0x0000860006bc0625 */ /* 0x002fca00078e00bf */
[----:B------:R1:W5:Y:S04]  /*0c40*/  @P0 LDG.E.128 R160, [R188.64] ;  /* 0x00000004bca00981 */ /* 0x000368000c1e1d00 */
[----:B------:R1:W5:Y:S02]  /*0c50*/  @P0 LDG.E.128 R164, [R188.64+0x10] ;  /* 0x00001004bca40981 */ /* 0x000364000c1e1d00 */
[----:B-1----:R-:W-:-:S05]  /*0c60*/  MOV R188, 0x8 ;  /* 0x0000000800bc7802 */ /* 0x002fca0000000f00 */
[----:B------:R-:W-:-:S05]  /*0c70*/  IMAD.WIDE.U32 R188, R5, R188, c[0x0][0x190] ;  /* 0x0000640005bc7625 */ /* 0x000fca00078e00bc */
[----:B------:R1:W5:Y:S01]  /*0c80*/  LDG.E.64 R202, [R188.64] ;  /* 0x00000004bcca7981 */ /* 0x000362000c1e1b00 */
[----:B------:R-:W-:Y:S02]  /*0c90*/  IADD3 R5, R5, 0x80, RZ ;  /* 0x0000008005057810 */ /* 0x000fe40007ffe0ff */
[----:B------:R-:W-:Y:S02]  /*0ca0*/  IADD3 R6, R6, 0x80, RZ ;  /* 0x0000008006067810 */ /* 0x000fe40007ffe0ff */
.L_x_5707:
[----:B------:R-:W-:Y:S05]  /*0cb0*/  BSYNC B1 ;  /* 0x0000000000017941 */ /* 0x000fea0003800000 */
.L_x_5706:
[----:B------:R-:W-:Y:S01]  /*0cc0*/  ISETP.GE.U32.AND P0, PT, R3, 0x200, PT ;  /* 0x000002000300780c */ /* 0x000fe20003f06070 */
[----:B------:R-:W-:Y:S01]  /*0cd0*/  HFMA2.MMA R221, -RZ, RZ, 0, 0 ;  /* 0x00000000ffdd7435 */ /* 0x000fe200000001ff */
[----:B------:R-:W-:-:S11]  /*0ce0*/  IMAD.MOV.U32 R224, RZ, RZ, RZ ;  /* 0x000000ffffe07224 */ /* 0x000fd600078e00ff */
[----:B------:R-:W-:Y:S05]  /*0cf0*/  @!P0 BRA `(.L_x_5708) ;  /* 0x000018d000008947 */ /* 0x000fea0003800000 */
[----:B------:R-:W-:-:S04]  /*0d00*/  ISETP.NE.U32.AND P0, PT, RZ, c[0x0][0x218], PT ;  /* 0x00008600ff007a0c */ /* 0x000fc80003f05070 */
[----:B------:R-:W-:-:S13]  /*0d10*/  ISETP.NE.AND.EX P0, PT, RZ, c[0x0][0x21c], PT, P0 ;  /* 0x00008700ff007a0c */ /* 0x000fda0003f05300 */
[----:B-1----:R-:W-:-:S05]  /*0d20*/  @P0 IMAD.WIDE.U32 R188, R6, R191, c[0x0][0x218] ;  /* 0x0000860006bc0625 */ /* 0x002fca00078e00bf */
[----:B------:R1:W5:Y:S04]  /*0d30*/  @P0 LDG.E.128 R24, [R188.64] ;  /* 0x00000004bc180981 */ /* 0x000368000c1e1d00 */
[----:B------:R1:W5:Y:S02]  /*0d40*/  @P0 LDG.E.128 R20, [R188.64+0x10] ;  /* 0x00001004bc140981 */ /* 0x000364000c1e1d00 */
[----:B-1----:R-:W-:-:S04]  /*0d50*/  IMAD.MOV.U32 R188, RZ, RZ, 0x8 ;  /* 0x00000008ffbc7424 */ /* 0x002fc800078e00ff */
[----:B------:R-:W-:-:S05]  /*0d60*/  IMAD.WIDE.U32 R188, R5, R188, c[0x0][0x190] ;  /* 0x0000640005bc7625 */ /* 0x000fca00078e00bc */
[----:B------:R1:W5:Y:S01]  /*0d70*/  LDG.E.64 R204, [R188.64] ;  /* 0x00000004bccc7981 */ /* 0x000362000c1e1b00 */
[----:B------:R-:W-:Y:S01]  /*0d80*/  MOV R221, RZ ;  /* 0x000000ff00dd7202 */ /* 0x000fe20000000f00 */
[----:B------:R-:W-:Y:S05]  /*0d90*/  BRA `(.L_x_5708) ;  /* 0x0000183000007947 */ /* 0x000fea0003800000 */
.L_x_5701:
        /* <DEDUP_REMOVED lines=13> */
[----:B------:R-:W-:-:S05]  /*0e70*/  IMAD.WIDE R188, R0, R190, c[0x0][0x1a0] ;  /* 0x0000680000bc7625 */ /* 0x000fca00078e02be */
[----:B------:R-:W2:Y:S01]  /*0e80*/  LDG.E R5, [R188.64] ;  /* 0x00000004bc057981 */ /* 0x000ea2000c1e1900 */
[----:B0-----:R-:W-:Y:S01]  /*0e90*/  ISETP.NE.AND P0, PT, R192, RZ, PT ;  /* 0x000000ffc000720c */ /* 0x001fe20003f05270 */
[----:B------:R-:W-:Y:S01]  /*0ea0*/  BSSY B1, `(.L_x_5709) ;  /* 0x000006f000017945 */ /* 0x000fe20003800000 */
[----:B------:R-:W-:Y:S01]  /*0eb0*/  HFMA2.MMA R224, -RZ, RZ, 0, 0 ;  /* 0x00000000ffe07435 */ /* 0x000fe200000001ff */
[----:B------:R-:W-:Y:S01]  /*0ec0*/  IMAD.MOV.U32 R221, RZ, RZ, RZ ;  /* 0x000000ffffdd7224 */ /* 0x000fe200078e00ff */
[----:B------:R-:W-:Y:S02]  /*0ed0*/  MOV R222, R4 ;  /* 0x0000000400de7202 */ /* 0x000fe40000000f00 */
[----:B--2---:R-:W-:Y:S01]  /*0ee0*/  FSEL R5, R5, RZ, !P0 ;  /* 0x000000ff05057208 */ /* 0x004fe20004000000 */
[----:B------:R-:W-:Y:S05]  /*0ef0*/  @!P1 BRA `(.L_x_5710) ;  /* 0x0000069000009947 */ /* 0x000fea0003800000 */
[----:B------:R-:W-:Y:S01]  /*0f00*/  IMAD.MOV.U32 R18, RZ, RZ, 0x10 ;  /* 0x00000010ff127424 */ /* 0x000fe200078e00ff */
[----:B------:R0:W-:Y:S01]  /*0f10*/  STL [R1+0xdc], R3 ;  /* 0x0000dc0301007387 */ /* 0x0001e20000100800 */
[----:B------:R-:W-:Y:S01]  /*0f20*/  IMAD.WIDE.U32 R8, R4, R191, c[0x0][0x188] ;  /* 0x0000620004087625 */ /* 0x000fe200078e00bf */
[----:B------:R-:W-:-:S02]  /*0f30*/  ISETP.NE.U32.AND P0, PT, RZ, c[0x0][0x218], PT ;  /* 0x00008600ff007a0c */ /* 0x000fc40003f05070 */
[----:B------:R1:W-:Y:S01]  /*0f40*/  STL [R1+0xd8], R0 ;  /* 0x0000d80001007387 */ /* 0x0003e20000100800 */
[----:B------:R-:W-:-:S03]  /*0f50*/  IMAD.WIDE.U32 R18, R223, R18, c[0x0][0x208] ;  /* 0x00008200df127625 */ /* 0x000fc600078e0012 */
[----:B------:R2:W3:Y:S04]  /*0f60*/  LDG.E.128 R188, [R8.64] ;  /* 0x0000000408bc7981 */ /* 0x0004e8000c1e1d00 */
[----:B------:R4:W3:Y:S04]  /*0f70*/  LDG.E.128 R192, [R18.64] ;  /* 0x0000000412c07981 */ /* 0x0008e8000c1e1d00 */
[----:B------:R2:W3:Y:S01]  /*0f80*/  LDG.E.128 R196, [R8.64+0x10] ;  /* 0x0000100408c47981 */ /* 0x0004e2000c1e1d00 */
[----:B------:R-:W-:Y:S02]  /*0f90*/  ISETP.NE.AND.EX P0, PT, RZ, c[0x0][0x21c], PT, P0 ;  /* 0x00008700ff007a0c */ /* 0x000fe40003f05300 */
[----:B--2---:R-:W-:-:S11]  /*0fa0*/  MOV R8, 0x8 ;  /* 0x0000000800087802 */ /* 0x004fd60000000f00 */
[----:B------:R3:W5:Y:S01]  /*0fb0*/  @P0 LDG.E.128 R144, [R218.64] ;  /* 0x00000004da900981 */ /* 0x000762000c1e1d00 */
[----:B------:R-:W-:-:S03]  /*0fc0*/  IMAD.WIDE.U32 R8, R6, R8, c[0x0][0x190] ;  /* 0x0000640006087625 */ /* 0x000fc600078e0008 */
[----:B------:R3:W5:Y:S04]  /*0fd0*/  @P0 LDG.E.128 R148, [R218.64+0x10] ;  /* 0x00001004da940981 */ /* 0x000768000c1e1d00 */
[----:B----4-:R2:W5:Y:S01]  /*0fe0*/  LDG.E.64 R18, [R8.64] ;  /* 0x0000000408127981 */ /* 0x010562000c1e1b00 */
[C---:B---3--:R-:W-:Y:S02]  /*0ff0*/  FADD.FTZ R218, -R5.reuse, R189 ;  /* 0x000000bd05da7221 */ /* 0x048fe40000010100 */
[C---:B--2---:R-:W-:Y:S02]  /*1000*/  FADD.FTZ R9, -R5.reuse, R188 ;  /* 0x000000bc05097221 */ /* 0x044fe40000010100 */
[C---:B------:R-:W-:Y:S01]  /*1010*/  FADD.FTZ R190, -R5.reuse, R190 ;  /* 0x000000be05be7221 */ /* 0x040fe20000010100 */
[--C-:B------:R-:W-:Y:S01]  /*1020*/  PRMT R8, RZ, 0x5410, R192.reuse ;  /* 0x00005410ff087816 */ /* 0x100fe200000000c0 */
[C---:B------:R-:W-:Y:S01]  /*1030*/  FADD.FTZ R191, -R5.reuse, R191 ;  /* 0x000000bf05bf7221 */ /* 0x040fe20000010100 */
[----:B------:R-:W-:Y:S01]  /*1040*/  PRMT R188, RZ, 0x7610, R192 ;  /* 0x00007610ffbc7816 */ /* 0x000fe200000000c0 */
[C---:B------:R-:W-:Y:S01]  /*1050*/  FADD.FTZ R192, -R5.reuse, R196 ;  /* 0x000000c405c07221 */ /* 0x040fe20000010100 */
[--C-:B------:R-:W-:Y:S01]  /*1060*/  PRMT R222, RZ, 0x5410, R194.reuse ;  /* 0x00005410ffde7816 */ /* 0x100fe200000000c2 */
[C---:B0-----:R-:W-:Y:S01]  /*1070*/  FMUL.FTZ R3, R2.reuse, R218 ;  /* 0x000000da02037220 */ /* 0x041fe20000410000 */
[----:B------:R-:W-:Y:S01]  /*1080*/  PRMT R221, RZ, 0x7610, R194 ;  /* 0x00007610ffdd7816 */ /* 0x000fe200000000c2 */
[C---:B------:R-:W-:Y:S01]  /*1090*/  FADD.FTZ R194, -R5.reuse, R198 ;  /* 0x000000c605c27221 */ /* 0x040fe20000010100 */
[--C-:B------:R-:W-:Y:S01]  /*10a0*/  PRMT R224, RZ, 0x5410, R195.reuse ;  /* 0x00005410ffe07816 */ /* 0x100fe200000000c3 */
[C---:B-1----:R-:W-:Y:S01]  /*10b0*/  FMUL.FTZ R0, R2.reuse, R190 ;  /* 0x000000be02007220 */ /* 0x042fe20000410000 */
[----:B------:R-:W-:Y:S01]  /*10c0*/  PRMT R252, RZ, 0x7610, R195 ;  /* 0x00007610fffc7816 */ /* 0x000fe200000000c3 */
[C---:B------:R-:W-:Y:S01]  /*10d0*/  FADD.FTZ R195, -R5.reuse, R199 ;  /* 0x000000c705c37221 */ /* 0x040fe20000010100 */
[----:B------:R-:W2:Y:S01]  /*10e0*/  LDL R218, [R1+0x9c] ;  /* 0x00009c0001da7983 */ /* 0x000ea20000100800 */
[C---:B------:R-:W-:Y:S01]  /*10f0*/  FMUL.FTZ R199, R2.reuse, R191 ;  /* 0x000000bf02c77220 */ /* 0x040fe20000410000 */
[--C-:B------:R-:W-:Y:S01]  /*1100*/  PRMT R219, RZ, 0x5410, R193.reuse ;  /* 0x00005410ffdb7816 */ /* 0x100fe200000000c1 */
[----:B------:R-:W-:Y:S01]  /*1110*/  FMUL.FTZ R198, R2, R192 ;  /* 0x000000c002c67220 */ /* 0x000fe20000410000 */
[----:B------:R-:W3:Y:S01]  /*1120*/  LDL R190, [R1+0xb4] ;  /* 0x0000b40001be7983 */ /* 0x000ee20000100800 */
[----:B------:R-:W-:Y:S01]  /*1130*/  PRMT R189, RZ, 0x7610, R193 ;  /* 0x00007610ffbd7816 */ /* 0x000fe200000000c1 */
[----:B------:R-:W-:-:S02]  /*1140*/  FADD.FTZ R193, -R5, R197 ;  /* 0x000000c505c17221 */ /* 0x000fc40000010100 */
[----:B------:R-:W4:Y:S01]  /*1150*/  LDL R191, [R1+0xb0] ;  /* 0x0000b00001bf7983 */ /* 0x000f220000100800 */
[C---:B------:R-:W-:Y:S02]  /*1160*/  FMUL.FTZ R197, R2.reuse, R194 ;  /* 0x000000c202c57220 */ /* 0x040fe40000410000 */
[C---:B------:R-:W-:Y:S01]  /*1170*/  FMUL.FTZ R9, R2.reuse, R9 ;  /* 0x0000000902097220 */ /* 0x040fe20000410000 */
[----:B------:R0:W-:Y:S04]  /*1180*/  STL [R1+0x30], R3 ;  /* 0x0000300301007387 */ /* 0x0001e80000100800 */
[----:B------:R-:W2:Y:S04]  /*1190*/  LDL R192, [R1+0xac] ;  /* 0x0000ac0001c07983 */ /* 0x000ea80000100800 */
[----:B------:R-:W-:Y:S04]  /*11a0*/  STL [R1+0x28], R0 ;  /* 0x0000280001007387 */ /* 0x000fe80000100800 */
[----:B------:R-:W3:Y:S01]  /*11b0*/  LDL R194, [R1+0xa8] ;  /* 0x0000a80001c27983 */ /* 0x000ee20000100800 */
[----:B------:R-:W-:-:S02]  /*11c0*/  FMUL.FTZ R193, R2, R193 ;  /* 0x000000c102c17220 */ /* 0x000fc40000410000 */
[----:B------:R-:W-:Y:S01]  /*11d0*/  FMUL.FTZ R196, R2, R195 ;  /* 0x000000c302c47220 */ /* 0x000fe20000410000 */
[----:B------:R-:W-:Y:S01]  /*11e0*/  STL [R1+0x20], R199 ;  /* 0x000020c701007387 */ /* 0x000fe20000100800 */
[----:B------:R-:W-:Y:S02]  /*11f0*/  FFMA.FTZ R52, R9, R8, R52 ;  /* 0x0000000809347223 */ /* 0x000fe40000010034 */
[----:B------:R-:W-:Y:S01]  /*1200*/  FADD.FTZ R80, R80, R8 ;  /* 0x0000000850507221 */ /* 0x000fe20000010000 */
[----:B------:R-:W4:Y:S04]  /*1210*/  LDL R195, [R1+0x98] ;  /* 0x0000980001c37983 */ /* 0x000f280000100800 */
[----:B------:R-:W-:Y:S04]  /*1220*/  STL [R1+0x18], R198 ;  /* 0x000018c601007387 */ /* 0x000fe80000100800 */
[----:B------:R-:W-:Y:S04]  /*1230*/  STL [R1+0x10], R193 ;  /* 0x000010c101007387 */ /* 0x000fe80000100800 */
[----:B------:R-:W-:Y:S04]  /*1240*/  STL [R1+0x8], R197 ;  /* 0x000008c501007387 */ /* 0x000fe80000100800 */
[----:B------:R-:W-:Y:S01]  /*1250*/  STL [R1], R196 ;  /* 0x000000c401007387 */ /* 0x000fe20000100800 */
[----:B------:R-:W-:-:S02]  /*1260*/  FFMA.FTZ R55, R199, R189, R55 ;  /* 0x000000bdc7377223 */ /* 0x000fc40000010037 */
[----:B------:R-:W-:Y:S02]  /*1270*/  FADD.FTZ R83, R83, R189 ;  /* 0x000000bd53537221 */ /* 0x000fe40000010000 */
[-C--:B------:R-:W-:Y:S02]  /*1280*/  FFMA.FTZ R53, R3, R188.reuse, R53 ;  /* 0x000000bc03357223 */ /* 0x080fe40000010035 */
[----:B------:R-:W-:Y:S02]  /*1290*/  FADD.FTZ R81, R81, R188 ;  /* 0x000000bc51517221 */ /* 0x000fe40000010000 */
[----:B--2---:R-:W-:Y:S02]  /*12a0*/  FMUL.FTZ R192, R192, R188 ;  /* 0x000000bcc0c07220 */ /* 0x004fe40000410000 */
[----:B---3--:R-:W-:Y:S02]  /*12b0*/  FMUL.FTZ R8, R194, R8 ;  /* 0x00000008c2087220 */ /* 0x008fe40000410000 */
[----:B----4-:R-:W-:Y:S01]  /*12c0*/  FMUL.FTZ R194, R191, R219 ;  /* 0x000000dbbfc27220 */ /* 0x010fe20000410000 */
[----:B------:R1:W-:Y:S04]  /*12d0*/  STL [R1+0x2c], R192 ;  /* 0x00002cc001007387 */ /* 0x0003e80000100800 */
[----:B------:R2:W-:Y:S04]  /*12e0*/  STL [R1+0x24], R194 ;  /* 0x000024c201007387 */ /* 0x0005e80000100800 */
[----:B------:R-:W3:Y:S01]  /*12f0*/  LDL R191, [R1+0xa0] ;  /* 0x0000a00001bf7983 */ /* 0x000ee20000100800 */
[----:B------:R-:W-:-:S02]  /*1300*/  FMUL.FTZ R190, R190, R189 ;  /* 0x000000bdbebe7220 */ /* 0x000fc40000410000 */
[----:B------:R-:W-:Y:S02]  /*1310*/  FFMA.FTZ R189, R9, R8, RZ ;  /* 0x0000000809bd7223 */ /* 0x000fe400000100ff */
[----:B------:R-:W-:Y:S01]  /*1320*/  FADD.FTZ R188, RZ, R8 ;  /* 0x00000008ffbc7221 */ /* 0x000fe20000010000 */
[----:B------:R4:W-:Y:S01]  /*1330*/  STL [R1+0x1c], R190 ;  /* 0x00001cbe01007387 */ /* 0x0009e20000100800 */
[----:B------:R-:W-:Y:S02]  /*1340*/  FFMA.FTZ R189, R3, R192, R189 ;  /* 0x000000c003bd7223 */ /* 0x000fe400000100bd */
[----:B------:R-:W-:Y:S01]  /*1350*/  FADD.FTZ R188, R188, R192 ;  /* 0x000000c0bcbc7221 */ /* 0x000fe20000010000 */
[----:B0-----:R0:W5:Y:S04]  /*1360*/  LDL.LU R3, [R1+0xdc] ;  /* 0x0000dc0001037983 */ /* 0x0011680000300800 */
[----:B-1----:R-:W3:Y:S01]  /*1370*/  LDL R192, [R1+0xa4] ;  /* 0x0000a40001c07983 */ /* 0x002ee20000100800 */
[----:B------:R-:W-:-:S02]  /*1380*/  FMUL.FTZ R195, R195, R222 ;  /* 0x000000dec3c37220 */ /* 0x000fc40000410000 */
[----:B------:R-:W-:Y:S02]  /*1390*/  FADD.FTZ R188, R188, R194 ;  /* 0x000000c2bcbc7221 */ /* 0x000fe40000010000 */
[----:B------:R-:W-:Y:S02]  /*13a0*/  FFMA.FTZ R189, R0, R194, R189 ;  /* 0x000000c200bd7223 */ /* 0x000fe400000100bd */
[----:B--2---:R-:W-:Y:S02]  /*13b0*/  FMUL.FTZ R194, R218, R221 ;  /* 0x000000dddac27220 */ /* 0x004fe40000410000 */
[----:B------:R-:W-:Y:S02]  /*13c0*/  FFMA.FTZ R54, R0, R219, R54 ;  /* 0x000000db00367223 */ /* 0x000fe40000010036 */
[----:B------:R0:W5:Y:S04]  /*13d0*/  LDL.LU R0, [R1+0xd8] ;  /* 0x0000d80001007983 */ /* 0x0001680000300800 */
[----:B------:R0:W-:Y:S04]  /*13e0*/  STL [R1+0x14], R195 ;  /* 0x000014c301007387 */ /* 0x0001e80000100800 */
[----:B------:R0:W-:Y:S01]  /*13f0*/  STL [R1+0xc], R194 ;  /* 0x00000cc201007387 */ /* 0x0001e20000100800 */
[----:B------:R-:W-:-:S02]  /*1400*/  FADD.FTZ R188, R188, R190 ;  /* 0x000000bebcbc7221 */ /* 0x000fc40000010000 */
[----:B----4-:R-:W-:Y:S02]  /*1410*/  FFMA.FTZ R190, R199, R190, R189 ;  /* 0x000000bec7be7223 */ /* 0x010fe400000100bd */
[----:B------:R-:W-:Y:S02]  /*1420*/  FADD.FTZ R189, R188, R195 ;  /* 0x000000c3bcbd7221 */ /* 0x000fe40000010000 */
[----:B------:R-:W-:Y:S02]  /*1430*/  FFMA.FTZ R188, R198, R195, R190 ;  /* 0x000000c3c6bc7223 */ /* 0x000fe400000100be */
[----:B------:R-:W-:Y:S02]  /*1440*/  FADD.FTZ R189, R189, R194 ;  /* 0x000000c2bdbd7221 */ /* 0x000fe40000010000 */
[----:B------:R-:W-:Y:S02]  /*1450*/  FFMA.FTZ R188, R193, R194, R188 ;  /* 0x000000c2c1bc7223 */ /* 0x000fe400000100bc */
[----:B------:R-:W-:-:S02]  /*1460*/  FADD.FTZ R87, R87, R252 ;  /* 0x000000fc57577221 */ /* 0x000fc40000010000 */
[----:B------:R-:W-:Y:S01]  /*1470*/  FFMA.FTZ R59, R196, R252, R59 ;  /* 0x000000fcc43b7223 */ /* 0x000fe2000001003b */
[----:B------:R-:W-:Y:S01]  /*1480*/  IADD3 R223, R223, 0x80, RZ ;  /* 0x00000080dfdf7810 */ /* 0x000fe20007ffe0ff */
[----:B------:R-:W-:Y:S01]  /*1490*/  FADD.FTZ R84, R84, R222 ;  /* 0x000000de54547221 */ /* 0x000fe20000010000 */
[----:B------:R-:W-:Y:S01]  /*14a0*/  IADD3 R6, R6, 0x80, RZ ;  /* 0x0000008006067810 */ /* 0x000fe20007ffe0ff */
[----:B------:R-:W-:Y:S01]  /*14b0*/  FFMA.FTZ R56, R198, R222, R56 ;  /* 0x000000dec6387223 */ /* 0x000fe20000010038 */
[----:B------:R-:W-:Y:S01]  /*14c0*/  IADD3 R222, R4, 0x80, RZ ;  /* 0x0000008004de7810 */ /* 0x000fe20007ffe0ff */
[----:B------:R-:W-:Y:S02]  /*14d0*/  FADD.FTZ R85, R85, R221 ;  /* 0x000000dd55557221 */ /* 0x000fe40000010000 */
[----:B------:R-:W-:Y:S02]  /*14e0*/  FFMA.FTZ R57, R193, R221, R57 ;  /* 0x000000ddc1397223 */ /* 0x000fe40000010039 */
[----:B------:R-:W-:-:S02]  /*14f0*/  FADD.FTZ R86, R86, R224 ;  /* 0x000000e056567221 */ /* 0x000fc40000010000 */
[-C--:B------:R-:W-:Y:S02]  /*1500*/  FFMA.FTZ R58, R197, R224.reuse, R58 ;  /* 0x000000e0c53a7223 */ /* 0x080fe4000001003a */
[----:B------:R-:W-:Y:S02]  /*1510*/  FADD.FTZ R82, R82, R219 ;  /* 0x000000db52527221 */ /* 0x000fe40000010000 */
[----:B---3--:R-:W-:-:S05]  /*1520*/  FMUL.FTZ R191, R191, R224 ;  /* 0x000000e0bfbf7220 */ /* 0x008fca0000410000 */
[----:B------:R0:W-:Y:S01]  /*1530*/  STL [R1+0x4], R191 ;  /* 0x000004bf01007387 */ /* 0x0001e20000100800 */
[----:B------:R-:W-:Y:S02]  /*1540*/  FADD.FTZ R189, R189, R191 ;  /* 0x000000bfbdbd7221 */ /* 0x000fe40000010000 */
[----:B------:R-:W-:Y:S02]  /*1550*/  FFMA.FTZ R188, R197, R191, R188 ;  /* 0x000000bfc5bc7223 */ /* 0x000fe400000100bc */
[----:B------:R-:W-:-:S04]  /*1560*/  FMUL.FTZ R252, R192, R252 ;  /* 0x000000fcc0fc7220 */ /* 0x000fc80000410000 */
[----:B------:R-:W-:Y:S02]  /*1570*/  FADD.FTZ R224, R189, R252 ;  /* 0x000000fcbde07221 */ /* 0x000fe40000010000 */
[----:B------:R-:W-:Y:S02]  /*1580*/  FFMA.FTZ R221, R196, R252, R188 ;  /* 0x000000fcc4dd7223 */ /* 0x000fe400000100bc */
.L_x_5710:
[----:B0-----:R-:W-:Y:S05]  /*1590*/  BSYNC B1 ;  /* 0x0000000000017941 */ /* 0x001fea0003800000 */
.L_x_5709:
[----:B------:R-:W-:Y:S01]  /*15a0*/  BSSY B1, `(.L_x_5711) ;  /* 0x000005c000017945 */ /* 0x000fe20003800000 */
[----:B------:R-:W-:Y:S05]  /*15b0*/  @!P2 BRA `(.L_x_5712) ;  /* 0x000005a00000a947 */ /* 0x000fea0003800000 */
[----:B------:R-:W-:Y:S01]  /*15c0*/  HFMA2.MMA R192, -RZ, RZ, 0, 9.5367431640625e-07 ;  /* 0x00000010ffc07435 */ /* 0x000fe200000001ff */
[----:B------:R-:W-:Y:S01]  /*15d0*/  IMAD.MOV.U32 R218, RZ, RZ, 0x20 ;  /* 0x00000020ffda7424 */ /* 0x000fe200078e00ff */
[----:B------:R-:W2:Y:S03]  /*15e0*/  LDL R250, [R1+0x68] ;  /* 0x0000680001fa7983 */ /* 0x000ea60000100800 */
[----:B------:R-:W-:Y:S01]  /*15f0*/  IMAD.WIDE.U32 R196, R222, R218, c[0x0][0x188] ;  /* 0x00006200dec47625 */ /* 0x000fe200078e00da */
[----:B------:R-:W-:Y:S01]  /*1600*/  ISETP.NE.U32.AND P0, PT, RZ, c[0x0][0x218], PT ;  /* 0x00008600ff007a0c */ /* 0x000fe20003f05070 */
[----:B------:R-:W3:Y:S03]  /*1610*/  LDL R246, [R1+0x70] ;  /* 0x0000700001f67983 */ /* 0x000ee60000100800 */
[----:B------:R-:W-:Y:S01]  /*1620*/  IMAD.WIDE.U32 R192, R223, R192, c[0x0][0x208] ;  /* 0x00008200dfc07625 */ /* 0x000fe200078e00c0 */
[----:B------:R0:W4:Y:S04]  /*1630*/  LDG.E.128 R188, [R196.64] ;  /* 0x00000004c4bc7981 */ /* 0x000128000c1e1d00 */
[----:B------:R-:W2:Y:S04]  /*1640*/  LDL R248, [R1+0x6c] ;  /* 0x00006c0001f87983 */ /* 0x000ea80000100800 */
[----:B------:R-:W2:Y:S04]  /*1650*/  LDG.E.128 R192, [R192.64] ;  /* 0x00000004c0c07981 */ /* 0x000ea8000c1e1d00 */
[----:B0-----:R-:W3:Y:S01]  /*1660*/  LDG.E.128 R196, [R196.64+0x10] ;  /* 0x00001004c4c47981 */ /* 0x001ee2000c1e1d00 */
[----:B------:R-:W-:-:S03]  /*1670*/  ISETP.NE.AND.EX P0, PT, RZ, c[0x0][0x21c], PT, P0 ;  /* 0x00008700ff007a0c */ /* 0x000fc60003f05300 */
[----:B------:R-:W3:Y:S04]  /*1680*/  LDL R244, [R1+0x74] ;  /* 0x0000740001f47983 */ /* 0x000ee80000100800 */
[----:B------:R-:W3:Y:S04]  /*1690*/  LDL R242, [R1+0x58] ;  /* 0x0000580001f27983 */ /* 0x000ee80000100800 */
[----:B------:R-:W3:Y:S02]  /*16a0*/  LDL R240, [R1+0x5c] ;  /* 0x00005c0001f07983 */ /* 0x000ee40000100800 */
[----:B------:R-:W-:-:S05]  /*16b0*/  @P0 IMAD.WIDE.U32 R200, R222, R218, c[0x0][0x218] ;  /* 0x00008600dec80625 */ /* 0x000fca00078e00da */
[----:B------:R0:W5:Y:S04]  /*16c0*/  @P0 LDG.E.128 R152, [R200.64] ;  /* 0x00000004c8980981 */ /* 0x000168000c1e1d00 */
[----:B------:R0:W5:Y:S02]  /*16d0*/  @P0 LDG.E.128 R156, [R200.64+0x10] ;  /* 0x00001004c89c0981 */ /* 0x000164000c1e1d00 */
[----:B0-----:R-:W-:-:S04]  /*16e0*/  IMAD.MOV.U32 R200, RZ, RZ, 0x8 ;  /* 0x00000008ffc87424 */ /* 0x001fc800078e00ff */
[----:B------:R-:W-:-:S06]  /*16f0*/  IMAD.WIDE.U32 R200, R6, R200, c[0x0][0x190] ;  /* 0x0000640006c87625 */ /* 0x000fcc00078e00c8 */
[----:B------:R-:W5:Y:S01]  /*1700*/  LDG.E.64 R200, [R200.64] ;  /* 0x00000004c8c87981 */ /* 0x000f62000c1e1b00 */
[C---:B----4-:R-:W-:Y:S02]  /*1710*/  FADD.FTZ R218, -R5.reuse, R190 ;  /* 0x000000be05da7221 */ /* 0x050fe40000010100 */
[C---:B------:R-:W-:Y:S02]  /*1720*/  FADD.FTZ R206, -R5.reuse, R191 ;  /* 0x000000bf05ce7221 */ /* 0x040fe40000010100 */
[C---:B------:R-:W-:Y:S01]  /*1730*/  FADD.FTZ R220, -R5.reuse, R188 ;  /* 0x000000bc05dc7221 */ /* 0x040fe20000010100 */
[--C-:B--2---:R-:W-:Y:S02]  /*1740*/  PRMT R190, RZ, 0x5410, R194.reuse ;  /* 0x00005410ffbe7816 */ /* 0x104fe400000000c2 */
[----:B------:R-:W-:Y:S01]  /*1750*/  PRMT R191, RZ, 0x7610, R194 ;  /* 0x00007610ffbf7816 */ /* 0x000fe200000000c2 */
[C---:B---3--:R-:W-:Y:S02]  /*1760*/  FADD.FTZ R194, -R5.reuse, R199 ;  /* 0x000000c705c27221 */ /* 0x048fe40000010100 */
[----:B------:R-:W2:Y:S01]  /*1770*/  LDL R199, [R1+0x60] ;  /* 0x0000600001c77983 */ /* 0x000ea20000100800 */
[----:B------:R-:W-:Y:S01]  /*1780*/  FADD.FTZ R219, -R5, R189 ;  /* 0x000000bd05db7221 */ /* 0x000fe20000010100 */
[----:B------:R-:W-:-:S02]  /*1790*/  PRMT R188, RZ, 0x5410, R195 ;  /* 0x00005410ffbc7816 */ /* 0x000fc400000000c3 */
[----:B------:R-:W-:Y:S01]  /*17a0*/  PRMT R189, RZ, 0x7610, R195 ;  /* 0x00007610ffbd7816 */ /* 0x000fe200000000c3 */
[----:B------:R-:W-:Y:S02]  /*17b0*/  FADD.FTZ R195, -R5, R198 ;  /* 0x000000c605c37221 */ /* 0x000fe40000010100 */
[----:B------:R-:W3:Y:S01]  /*17c0*/  LDL R198, [R1+0x64] ;  /* 0x0000640001c67983 */ /* 0x000ee20000100800 */
[--C-:B------:R-:W-:Y:S02]  /*17d0*/  PRMT R207, RZ, 0x5410, R192.reuse ;  /* 0x00005410ffcf7816 */ /* 0x100fe400000000c0 */
[----:B------:R-:W-:Y:S01]  /*17e0*/  PRMT R208, RZ, 0x7610, R192 ;  /* 0x00007610ffd07816 */ /* 0x000fe200000000c0 */
[C---:B------:R-:W-:Y:S01]  /*17f0*/  FMUL.FTZ R247, R2.reuse, R218 ;  /* 0x000000da02f77220 */ /* 0x040fe20000410000 */
[--C-:B------:R-:W-:Y:S01]  /*1800*/  PRMT R192, RZ, 0x5410, R193.reuse ;  /* 0x00005410ffc07816 */ /* 0x100fe200000000c1 */
[----:B------:R-:W-:Y:S01]  /*1810*/  FMUL.FTZ R245, R2, R206 ;  /* 0x000000ce02f57220 */ /* 0x000fe20000410000 */
[----:B------:R-:W-:Y:S01]  /*1820*/  PRMT R193, RZ, 0x7610, R193 ;  /* 0x00007610ffc17816 */ /* 0x000fe200000000c1 */
[----:B------:R-:W-:-:S02]  /*1830*/  FMUL.FTZ R250, R250, R207 ;  /* 0x000000cffafa7220 */ /* 0x000fc40000410000 */
[----:B------:R-:W-:Y:S02]  /*1840*/  FMUL.FTZ R251, R2, R220 ;  /* 0x000000dc02fb7220 */ /* 0x000fe40000410000 */
[-C--:B------:R-:W-:Y:S02]  /*1850*/  FFMA.FTZ R62, R247, R192.reuse, R62 ;  /* 0x000000c0f73e7223 */ /* 0x080fe4000001003e */
[----:B------:R-:W-:Y:S02]  /*1860*/  FADD.FTZ R90, R90, R192 ;  /* 0x000000c05a5a7221 */ /* 0x000fe40000010000 */
[----:B------:R-:W-:Y:S02]  /*1870*/  FMUL.FTZ R246, R246, R192 ;  /* 0x000000c0f6f67220 */ /* 0x000fe40000410000 */
[----:B------:R-:W-:Y:S02]  /*1880*/  FADD.FTZ R196, -R5, R196 ;  /* 0x000000c405c47221 */ /* 0x000fe40000010100 */
[----:B------:R-:W-:-:S02]  /*1890*/  FMUL.FTZ R248, R248, R208 ;  /* 0x000000d0f8f87220 */ /* 0x000fc40000410000 */
[-C--:B------:R-:W-:Y:S02]  /*18a0*/  FFMA.FTZ R63, R245, R193.reuse, R63 ;  /* 0x000000c1f53f7223 */ /* 0x080fe4000001003f */
[----:B------:R-:W-:Y:S02]  /*18b0*/  FADD.FTZ R91, R91, R193 ;  /* 0x000000c15b5b7221 */ /* 0x000fe40000010000 */
[----:B------:R-:W-:Y:S02]  /*18c0*/  FMUL.FTZ R244, R244, R193 ;  /* 0x000000c1f4f47220 */ /* 0x000fe40000410000 */
[----:B------:R-:W-:Y:S02]  /*18d0*/  FADD.FTZ R192, R224, R250 ;  /* 0x000000fae0c07221 */ /* 0x000fe40000010000 */
[----:B------:R-:W-:Y:S02]  /*18e0*/  FMUL.FTZ R249, R2, R219 ;  /* 0x000000db02f97220 */ /* 0x000fe40000410000 */
[----:B------:R-:W-:-:S02]  /*18f0*/  FFMA.FTZ R193, R251, R250, R221 ;  /* 0x000000fafbc17223 */ /* 0x000fc400000100dd */
[C---:B------:R-:W-:Y:S02]  /*1900*/  FMUL.FTZ R206, R2.reuse, R194 ;  /* 0x000000c202ce7220 */ /* 0x040fe40000410000 */
[----:B------:R-:W-:Y:S02]  /*1910*/  FADD.FTZ R197, -R5, R197 ;  /* 0x000000c505c57221 */ /* 0x000fe40000010100 */
        /* <DEDUP_REMOVED lines=24> */
[----:B------:R-:W-:Y:S02]  /*1aa0*/  FADD.FTZ R95, R95, R189 ;  /* 0x000000bd5f5f7221 */ /* 0x000fe40000010000 */
[----:B------:R-:W-:Y:S01]  /*1ab0*/  FFMA.FTZ R67, R206, R189, R67 ;  /* 0x000000bdce437223 */ /* 0x000fe20000010043 */
[----:B------:R-:W-:Y:S02]  /*1ac0*/  IADD3 R223, R223, 0x80, RZ ;  /* 0x00000080dfdf7810 */ /* 0x000fe40007ffe0ff */
[----:B------:R-:W-:Y:S02]  /*1ad0*/  IADD3 R6, R6, 0x80, RZ ;  /* 0x0000008006067810 */ /* 0x000fe40007ffe0ff */
[----:B------:R-:W-:Y:S01]  /*1ae0*/  IADD3 R222, R222, 0x80, RZ ;  /* 0x00000080dede7810 */ /* 0x000fe20007ffe0ff */
[----:B--2---:R-:W-:-:S02]  /*1af0*/  FMUL.FTZ R207, R199, R188 ;  /* 0x000000bcc7cf7220 */ /* 0x004fc40000410000 */
[----:B------:R-:W-:-:S04]  /*1b00*/  FFMA.FTZ R188, R241, R240, R190 ;  /* 0x000000f0f1bc7223 */ /* 0x000fc800000100be */
[----:B------:R-:W-:Y:S02]  /*1b10*/  FFMA.FTZ R188, R220, R207, R188 ;  /* 0x000000cfdcbc7223 */ /* 0x000fe400000100bc */
[----:B---3--:R-:W-:Y:S02]  /*1b20*/  FMUL.FTZ R208, R198, R189 ;  /* 0x000000bdc6d07220 */ /* 0x008fe40000410000 */
[----:B------:R-:W-:Y:S02]  /*1b30*/  FADD.FTZ R189, R191, R207 ;  /* 0x000000cfbfbd7221 */ /* 0x000fe40000010000 */
[----:B------:R-:W-:Y:S02]  /*1b40*/  FFMA.FTZ R221, R206, R208, R188 ;  /* 0x000000d0cedd7223 */ /* 0x000fe400000100bc */
[----:B------:R-:W-:Y:S02]  /*1b50*/  FADD.FTZ R224, R189, R208 ;  /* 0x000000d0bde07221 */ /* 0x000fe40000010000 */
.L_x_5712:
[----:B------:R-:W-:Y:S05]  /*1b60*/  BSYNC B1 ;  /* 0x0000000000017941 */ /* 0x000fea0003800000 */
.L_x_5711:
[----:B------:R-:W-:Y:S01]  /*1b70*/  BSSY B1, `(.L_x_5713) ;  /* 0x0000054000017945 */ /* 0x000fe20003800000 */
[----:B------:R-:W-:Y:S05]  /*1b80*/  @!P3 BRA `(.L_x_5714) ;  /* 0x000005200000b947 */ /* 0x000fea0003800000 */
[----:B------:R-:W-:Y:S01]  /*1b90*/  IMAD.MOV.U32 R16, RZ, RZ, 0x10 ;  /* 0x00000010ff107424 */ /* 0x000fe200078e00ff */
[----:B------:R-:W-:-:S03]  /*1ba0*/  MOV R196, 0x20 ;  /* 0x0000002000c47802 */ /* 0x000fc60000000f00 */
[----:B------:R-:W-:-:S04]  /*1bb0*/  IMAD.WIDE.U32 R16, R223, R16, c[0x0][0x208] ;  /* 0x00008200df107625 */ /* 0x000fc800078e0010 */
[----:B------:R-:W-:Y:S01]  /*1bc0*/  IMAD.WIDE.U32 R10, R222, R196, c[0x0][0x188] ;  /* 0x00006200de0a7625 */ /* 0x000fe200078e00c4 */
[----:B------:R-:W2:Y:S04]  /*1bd0*/  LDG.E.128 R188, [R16.64] ;  /* 0x0000000410bc7981 */ /* 0x000ea8000c1e1d00 */
[----:B------:R0:W3:Y:S04]  /*1be0*/  LDG.E.128 R12, [R10.64] ;  /* 0x000000040a0c7981 */ /* 0x0000e8000c1e1d00 */
[----:B------:R0:W4:Y:S01]  /*1bf0*/  LDG.E.128 R192, [R10.64+0x10] ;  /* 0x000010040ac07981 */ /* 0x000122000c1e1d00 */
[----:B------:R-:W-:-:S04]  /*1c00*/  ISETP.NE.U32.AND P0, PT, RZ, c[0x0][0x218], PT ;  /* 0x00008600ff007a0c */ /* 0x000fc80003f05070 */
[----:B------:R-:W-:-:S13]  /*1c10*/  ISETP.NE.AND.EX P0, PT, RZ, c[0x0][0x21c], PT, P0 ;  /* 0x00008700ff007a0c */ /* 0x000fda0003f05300 */
[----:B0-----:R-:W-:-:S05]  /*1c20*/  @P0 IMAD.WIDE.U32 R10, R222, R196, c[0x0][0x218] ;  /* 0x00008600de0a0625 */ /* 0x001fca00078e00c4 */
[----:B------:R0:W5:Y:S04]  /*1c30*/  @P0 LDG.E.128 R160, [R10.64] ;  /* 0x000000040aa00981 */ /* 0x000168000c1e1d00 */
[----:B------:R0:W5:Y:S02]  /*1c40*/  @P0 LDG.E.128 R164, [R10.64+0x10] ;  /* 0x000010040aa40981 */ /* 0x000164000c1e1d00 */
[----:B0-----:R-:W-:-:S10]  /*1c50*/  HFMA2.MMA R10, -RZ, RZ, 0, 4.76837158203125e-07 ;  /* 0x00000008ff0a7435 */ /* 0x001fd400000001ff */
[----:B------:R-:W-:-:S05]  /*1c60*/  IMAD.WIDE.U32 R10, R6, R10, c[0x0][0x190] ;  /* 0x00006400060a7625 */ /* 0x000fca00078e000a */
[----:B------:R3:W5:Y:S01]  /*1c70*/  LDG.E.64 R202, [R10.64] ;  /* 0x000000040aca7981 */ /* 0x000762000c1e1b00 */
[----:B------:R-:W-:Y:S02]  /*1c80*/  IADD3 R223, R223, 0x80, RZ ;  /* 0x00000080dfdf7810 */ /* 0x000fe40007ffe0ff */
[----:B------:R-:W-:Y:S02]  /*1c90*/  IADD3 R6, R6, 0x80, RZ ;  /* 0x0000008006067810 */ /* 0x000fe40007ffe0ff */
[----:B------:R-:W-:Y:S02]  /*1ca0*/  IADD3 R222, R222, 0x80, RZ ;  /* 0x00000080dede7810 */ /* 0x000fe40007ffe0ff */
[--C-:B--2---:R-:W-:Y:S02]  /*1cb0*/  PRMT R198, RZ, 0x5410, R188.reuse ;  /* 0x00005410ffc67816 */ /* 0x104fe400000000bc */
[----:B------:R-:W-:Y:S01]  /*1cc0*/  PRMT R199, RZ, 0x7610, R188 ;  /* 0x00007610ffc77816 */ /* 0x000fe200000000bc */
[----:B---3--:R-:W-:-:S02]  /*1cd0*/  FADD.FTZ R10, -R5, R12 ;  /* 0x0000000c050a7221 */ /* 0x008fc40000010100 */
[----:B------:R-:W-:Y:S02]  /*1ce0*/  FMUL.FTZ R236, R28, R198 ;  /* 0x000000c61cec7220 */ /* 0x000fe40000410000 */
[C---:B------:R-:W-:Y:S02]  /*1cf0*/  FADD.FTZ R11, -R5.reuse, R13 ;  /* 0x0000000d050b7221 */ /* 0x040fe40000010100 */
[----:B------:R-:W-:Y:S02]  /*1d00*/  FMUL.FTZ R10, R2, R10 ;  /* 0x0000000a020a7220 */ /* 0x000fe40000410000 */
[C---:B------:R-:W-:Y:S01]  /*1d10*/  FADD.FTZ R12, -R5.reuse, R14 ;  /* 0x0000000e050c7221 */ /* 0x040fe20000010100 */
[----:B------:R-:W-:Y:S01]  /*1d20*/  PRMT R196, RZ, 0x5410, R189 ;  /* 0x00005410ffc47816 */ /* 0x000fe200000000bd */
[C---:B------:R-:W-:Y:S02]  /*1d30*/  FADD.FTZ R13, -R5.reuse, R15 ;  /* 0x0000000f050d7221 */ /* 0x040fe40000010100 */
[----:B----4-:R-:W-:-:S02]  /*1d40*/  FADD.FTZ R14, -R5, R192 ;  /* 0x000000c0050e7221 */ /* 0x010fc40000010100 */
[----:B------:R-:W-:Y:S02]  /*1d50*/  FADD.FTZ R15, -R5, R193 ;  /* 0x000000c1050f7221 */ /* 0x000fe40000010100 */
[----:B------:R-:W-:Y:S02]  /*1d60*/  FMUL.FTZ R235, R29, R199 ;  /* 0x000000c71deb7220 */ /* 0x000fe40000410000 */
[----:B------:R-:W-:Y:S01]  /*1d70*/  FADD.FTZ R192, R224, R236 ;  /* 0x000000ece0c07221 */ /* 0x000fe20000010000 */
[----:B------:R-:W-:Y:S01]  /*1d80*/  PRMT R197, RZ, 0x7610, R189 ;  /* 0x00007610ffc57816 */ /* 0x000fe200000000bd */
[----:B------:R-:W-:Y:S02]  /*1d90*/  FMUL.FTZ R11, R2, R11 ;  /* 0x0000000b020b7220 */ /* 0x000fe40000410000 */
[----:B------:R-:W-:Y:S01]  /*1da0*/  FFMA.FTZ R193, R10, R236, R221 ;  /* 0x000000ec0ac17223 */ /* 0x000fe200000100dd */
[----:B------:R-:W-:Y:S01]  /*1db0*/  PRMT R189, RZ, 0x5410, R190 ;  /* 0x00005410ffbd7816 */ /* 0x000fe200000000be */
[----:B------:R-:W-:-:S02]  /*1dc0*/  FADD.FTZ R16, -R5, R194 ;  /* 0x000000c205107221 */ /* 0x000fc40000010100 */
[----:B------:R-:W-:Y:S02]  /*1dd0*/  FMUL.FTZ R14, R2, R14 ;  /* 0x0000000e020e7220 */ /* 0x000fe40000410000 */
[----:B------:R-:W-:Y:S02]  /*1de0*/  FADD.FTZ R194, R192, R235 ;  /* 0x000000ebc0c27221 */ /* 0x000fe40000010000 */
[----:B------:R-:W-:Y:S02]  /*1df0*/  FMUL.FTZ R12, R2, R12 ;  /* 0x0000000c020c7220 */ /* 0x000fe40000410000 */
[----:B------:R-:W-:Y:S02]  /*1e00*/  FMUL.FTZ R234, R30, R196 ;  /* 0x000000c41eea7220 */ /* 0x000fe40000410000 */
[----:B------:R-:W-:Y:S01]  /*1e10*/  FFMA.FTZ R192, R11, R235, R193 ;  /* 0x000000eb0bc07223 */ /* 0x000fe200000100c1 */
        /* <DEDUP_REMOVED lines=19> */
[----:B------:R-:W-:Y:S02]  /*1f50*/  FADD.FTZ R102, R102, R188 ;  /* 0x000000bc66667221 */ /* 0x000fe40000010000 */
        /* <DEDUP_REMOVED lines=21> */
.L_x_5714:
[----:B------:R-:W-:Y:S05]  /*20b0*/  BSYNC B1 ;  /* 0x0000000000017941 */ /* 0x000fea0003800000 */
.L_x_5713:
[----:B-----5:R-:W-:-:S13]  /*20c0*/  ISETP.GE.U32.AND P0, PT, R3, 0x200, PT ;  /* 0x000002000300780c */ /* 0x020fda0003f06070 */
[----:B------:R-:W-:Y:S05]  /*20d0*/  @!P0 BRA `(.L_x_5708) ;  /* 0x000004f000008947 */ /* 0x000fea0003800000 */
[----:B------:R-:W-:Y:S01]  /*20e0*/  IMAD.MOV.U32 R218, RZ, RZ, 0x20 ;  /* 0x00000020ffda7424 */ /* 0x000fe200078e00ff */
[----:B------:R-:W-:-:S03]  /*20f0*/  MOV R196, 0x10 ;  /* 0x0000001000c47802 */ /* 0x000fc60000000f00 */
[----:B------:R-:W-:-:S04]  /*2100*/  IMAD.WIDE.U32 R192, R222, R218, c[0x0][0x188] ;  /* 0x00006200dec07625 */ /* 0x000fc800078e00da */
        /* <DEDUP_REMOVED lines=8> */
[----:B------:R0:W5:Y:S02]  /*2190*/  @P0 LDG.E.128 R20, [R204.64+0x10] ;  /* 0x00001004cc140981 */ /* 0x000164000c1e1d00 */
[----:B0-----:R-:W-:-:S04]  /*21a0*/  IMAD.MOV.U32 R204, RZ, RZ, 0x8 ;  /* 0x00000008ffcc7424 */ /* 0x001fc800078e00ff */
[----:B------:R-:W-:-:S06]  /*21b0*/  IMAD.WIDE.U32 R204, R6, R204, c[0x0][0x190] ;  /* 0x0000640006cc7625 */ /* 0x000fcc00078e00cc */
[----:B------:R-:W5:Y:S01]  /*21c0*/  LDG.E.64 R204, [R204.64] ;  /* 0x00000004cccc7981 */ /* 0x000f62000c1e1b00 */
[C---:B--2---:R-:W-:Y:S02]  /*21d0*/  FADD.FTZ R6, -R5.reuse, R188 ;  /* 0x000000bc05067221 */ /* 0x044fe40000010100 */
[C---:B------:R-:W-:Y:S02]  /*21e0*/  FADD.FTZ R189, -R5.reuse, R189 ;  /* 0x000000bd05bd7221 */ /* 0x040fe40000010100 */
[C---:B------:R-:W-:Y:S02]  /*21f0*/  FADD.FTZ R190, -R5.reuse, R190 ;  /* 0x000000be05be7221 */ /* 0x040fe40000010100 */
[C---:B------:R-:W-:Y:S02]  /*2200*/  FADD.FTZ R191, -R5.reuse, R191 ;  /* 0x000000bf05bf7221 */ /* 0x040fe40000010100 */
[C---:B----4-:R-:W-:Y:S02]  /*2210*/  FADD.FTZ R188, -R5.reuse, R192 ;  /* 0x000000c005bc7221 */ /* 0x050fe40000010100 */
[----:B------:R-:W-:-:S02]  /*2220*/  FADD.FTZ R193, -R5, R193 ;  /* 0x000000c105c17221 */ /* 0x000fc40000010100 */
[C---:B------:R-:W-:Y:S02]  /*2230*/  FADD.FTZ R194, -R5.reuse, R194 ;  /* 0x000000c205c27221 */ /* 0x040fe40000010100 */
[----:B------:R-:W-:Y:S01]  /*2240*/  FADD.FTZ R5, -R5, R195 ;  /* 0x000000c305057221 */ /* 0x000fe20000010100 */
[--C-:B---3--:R-:W-:Y:S01]  /*2250*/  PRMT R195, RZ, 0x5410, R196.reuse ;  /* 0x00005410ffc37816 */ /* 0x108fe200000000c4 */
[----:B------:R-:W-:Y:S01]  /*2260*/  FMUL.FTZ R239, R2, R6 ;  /* 0x0000000602ef7220 */ /* 0x000fe20000410000 */
[----:B------:R-:W-:-:S03]  /*2270*/  PRMT R192, RZ, 0x7610, R196 ;  /* 0x00007610ffc07816 */ /* 0x000fc600000000c4 */
[----:B------:R-:W-:Y:S01]  /*2280*/  FMUL.FTZ R238, R44, R195 ;  /* 0x000000c32cee7220 */ /* 0x000fe20000410000 */
[----:B------:R-:W-:Y:S01]  /*2290*/  PRMT R196, RZ, 0x5410, R197 ;  /* 0x00005410ffc47816 */ /* 0x000fe200000000c5 */
[C---:B------:R-:W-:Y:S02]  /*22a0*/  FMUL.FTZ R212, R2.reuse, R5 ;  /* 0x0000000502d47220 */ /* 0x040fe40000410000 */
        /* <DEDUP_REMOVED lines=47> */
[C---:B------:R-:W-:Y:S02]  /*25a0*/  FFMA.FTZ R111, R212.reuse, R199, R111 ;  /* 0x000000c7d46f7223 */ /* 0x040fe4000001006f */
[----:B------:R-:W-:Y:S02]  /*25b0*/  FADD.FTZ R224, R5, R217 ;  /* 0x000000d905e07221 */ /* 0x000fe40000010000 */
[----:B------:R-:W-:Y:S02]  /*25c0*/  FFMA.FTZ R221, R212, R217, R6 ;  /* 0x000000d9d4dd7223 */ /* 0x000fe40000010006 */
.L_x_5708:
[----:B------:R-:W-:Y:S05]  /*25d0*/  BSYNC B0 ;  /* 0x0000000000007941 */ /* 0x000fea0003800000 */
.L_x_5700:
        /* <DEDUP_REMOVED lines=8> */
[----:B------:R2:W3:Y:S02]  /*2660*/  SHFL.DOWN PT, R190, R224, 0x10, 0x1f ;  /* 0x0a001f00e0be7f89 */ /* 0x0004e400000e0000 */
.L_x_5868:
[----:B------:R-:W-:Y:S05]  /*2670*/  BRA.DIV ~URZ, `(.L_x_5716) ;  /* 0x00004b627f007947 */ /* 0x000fea000b800000 */
[----:B---3--:R-:W-:Y:S01]  /*2680*/  FADD.FTZ R6, R190, R224 ;  /* 0x000000e0be067221 */ /* 0x008fe20000010000 */
[----:B-1----:R-:W1:Y:S04]  /*2690*/  SHFL.DOWN PT, R188, R221, 0x10, 0x1f ;  /* 0x0a001f00ddbc7f89 */ /* 0x002e6800000e0000 */
[----:B------:R-:W3:Y:S01]  /*26a0*/  SHFL.DOWN PT, R189, R6, 0x8, 0x1f ;  /* 0x09001f0006bd7f89 */ /* 0x000ee200000e0000 */
[----:B-1----:R-:W-:Y:S02]  /*26b0*/  FADD.FTZ R188, R188, R221 ;  /* 0x000000ddbcbc7221 */ /* 0x002fe40000010000 */
[----:B---3--:R-:W-:-:S03]  /*26c0*/  FADD.FTZ R6, R189, R6 ;  /* 0x00000006bd067221 */ /* 0x008fc60000010000 */
[----:B------:R-:W1:Y:S02]  /*26d0*/  SHFL.DOWN PT, R189, R188, 0x8, 0x1f ;  /* 0x09001f00bcbd7f89 */ /* 0x000e6400000e0000 */
[----:B-1----:R-:W-:Y:S02]  /*26e0*/  FADD.FTZ R188, R188, R189 ;  /* 0x000000bdbcbc7221 */ /* 0x002fe40000010000 */
[----:B------:R-:W1:Y:S02]  /*26f0*/  SHFL.DOWN PT, R189, R6, 0x4, 0x1f ;  /* 0x08801f0006bd7f89 */ /* 0x000e6400000e0000 */
[----:B-1----:R-:W-:Y:S02]  /*2700*/  FADD.FTZ R6, R6, R189 ;  /* 0x000000bd06067221 */ /* 0x002fe40000010000 */
[----:B------:R-:W1:Y:S04]  /*2710*/  SHFL.DOWN PT, R189, R188, 0x4, 0x1f ;  /* 0x08801f00bcbd7f89 */ /* 0x000e6800000e0000 */
[----:B------:R-:W3:Y:S01]  /*2720*/  SHFL.DOWN PT, R191, R6, 0x2, 0x1f ;  /* 0x08401f0006bf7f89 */ /* 0x000ee200000e0000 */
[----:B-1----:R-:W-:-:S02]  /*2730*/  FADD.FTZ R188, R188, R189 ;  /* 0x000000bdbcbc7221 */ /* 0x002fc40000010000 */
[----:B---3--:R-:W-:-:S03]  /*2740*/  FADD.FTZ R191, R6, R191 ;  /* 0x000000bf06bf7221 */ /* 0x008fc60000010000 */
[----:B------:R-:W1:Y:S04]  /*2750*/  SHFL.DOWN PT, R6, R188, 0x2, 0x1f ;  /* 0x08401f00bc067f89 */ /* 0x000e6800000e0000 */
[----:B------:R3:W4:Y:S01]  /*2760*/  SHFL.DOWN PT, R192, R191, 0x1, 0x1f ;  /* 0x08201f00bfc07f89 */ /* 0x00072200000e0000 */
[----:B-1----:R-:W-:-:S05]  /*2770*/  FADD.FTZ R190, R188, R6 ;  /* 0x00000006bcbe7221 */ /* 0x002fca0000010000 */
[----:B------:R3:W1:Y:S02]  /*2780*/  SHFL.DOWN PT, R6, R190, 0x1, 0x1f ;  /* 0x08201f00be067f89 */ /* 0x00066400000e0000 */
.L_x_5869:
[----:B-1--4-:R-:W-:Y:S01]  /*2790*/  FADD.FTZ R189, R6, R190 ;  /* 0x000000be06bd7221 */ /* 0x012fe20000010000 */
[----:B------:R-:W-:Y:S01]  /*27a0*/  @!P0 LOP3.LUT R6, R193, 0x3, RZ, 0xc0, !PT ;  /* 0x00000003c1068812 */ /* 0x000fe200078ec0ff */
[----:B------:R-:W-:Y:S01]  /*27b0*/  FADD.FTZ R188, R192, R191 ;  /* 0x000000bfc0bc7221 */ /* 0x000fe20000010000 */
[----:B------:R-:W-:Y:S01]  /*27c0*/  WARPSYNC 0xffffffff ;  /* 0xffffffff00007948 */ /* 0x000fe20003800000 */
[----:B------:R-:W-:Y:S01]  /*27d0*/  ISETP.GE.AND P5, PT, R7, 0x1, PT ;  /* 0x000000010700780c */ /* 0x000fe20003fa6270 */
[----:B------:R-:W1:Y:S01]  /*27e0*/  S2R R194, SR_TID.X ;  /* 0x0000000000c27919 */ /* 0x000e620000002100 */
[----:B------:R-:W-:Y:S01]  /*27f0*/  @!P0 IADD3 R6, R5, R6, RZ ;  /* 0x0000000605068210 */ /* 0x000fe20007ffe0ff */
[----:B------:R-:W-:Y:S01]  /*2800*/  IMAD.MOV.U32 R192, RZ, RZ, RZ ;  /* 0x000000ffffc07224 */ /* 0x000fe200078e00ff */
[----:B------:R-:W-:Y:S03]  /*2810*/  BSSY B0, `(.L_x_5717) ;  /* 0x000012e000007945 */ /* 0x000fe60003800000 */
[----:B------:R4:W-:Y:S04]  /*2820*/  @!P0 STS.64 [R6.X8+0x4000], R188 ;  /* 0x004000bc06008388 */ /* 0x0009e80000008a00 */
[----:B------:R-:W-:Y:S02]  /*2830*/  BAR.SYNC.DEFER_BLOCKING 0x0 ;  /* 0x0000000000007b1d */ /* 0x000fe40000010000 */
[----:B----4-:R-:W-:-:S05]  /*2840*/  @P5 IADD3 R6, R7, -0x1, RZ ;  /* 0xffffffff07065810 */ /* 0x010fca0007ffe0ff */
[----:B------:R-:W-:-:S05]  /*2850*/  @P5 IMAD R6, R6, c[0x0][0x168], RZ ;  /* 0x00005a0006065a24 */ /* 0x000fca00078e02ff */
[----:B------:R-:W-:-:S04]  /*2860*/  @P5 SHF.R.S32.HI R7, RZ, 0x1f, R6 ;  /* 0x0000001fff075819 */ /* 0x000fc80000011406 */
[----:B------:R-:W-:Y:S01]  /*2870*/  @P5 LEA.HI R6, R7, R6, RZ, 0x3 ;  /* 0x0000000607065211 */ /* 0x000fe200078f18ff */
[----:B---3--:R-:W3:Y:S01]  /*2880*/  LDS.128 R188, [R5.X8+0x4000] ;  /* 0x0040000005bc7984 */ /* 0x008ee20000008c00 */
[----:B-1----:R-:W-:-:S04]  /*2890*/  @P5 LOP3.LUT R7, R194, 0x7f, RZ, 0xc0, !PT ;  /* 0x0000007fc2075812 */ /* 0x002fc800078ec0ff */
[----:B------:R-:W-:Y:S01]  /*28a0*/  @P5 LEA.HI.SX32 R192, R6, R7, 0x1d ;  /* 0x0000000706c05211 */ /* 0x000fe200078feaff */
[----:B---3--:R-:W-:Y:S02]  /*28b0*/  FADD.FTZ R7, RZ, R188 ;  /* 0x000000bcff077221 */ /* 0x008fe40000010000 */
        /* <DEDUP_REMOVED lines=15> */
[----:B------:R-:W-:-:S10]  /*29b0*/  HFMA2.MMA R6, -RZ, RZ, 0, 9.5367431640625e-07 ;  /* 0x00000010ff067435 */ /* 0x000fd400000001ff */
[----:B------:R-:W-:-:S05]  /*29c0*/  IMAD.WIDE.U32 R6, R192, R6, c[0x0][0x170] ;  /* 0x00005c00c0067625 */ /* 0x000fca00078e0006 */
[----:B------:R1:W5:Y:S02]  /*29d0*/  LDG.E.128 R176, [R6.64] ;  /* 0x0000000406b07981 */ /* 0x000364000c1e1d00 */
.L_x_5720:
[----:B------:R-:W-:Y:S05]  /*29e0*/  BSYNC B1 ;  /* 0x0000000000017941 */ /* 0x000fea0003800000 */
.L_x_5719:
[----:B------:R-:W-:Y:S01]  /*29f0*/  BSSY B1, `(.L_x_5721) ;  /* 0x000000c000017945 */ /* 0x000fe20003800000 */
[----:B-1---5:R-:W-:Y:S01]  /*2a00*/  @!P4 FSEL R6, R144, RZ, P0 ;  /* 0x000000ff9006c208 */ /* 0x022fe20000000000 */
[----:B------:R-:W-:Y:S05]  /*2a10*/  @!P4 BRA `(.L_x_5722) ;  /* 0x000000900000c947 */ /* 0x000fea0003800000 */
[----:B------:R-:W1:Y:S02]  /*2a20*/  LDC.U8 R7, c[0x0][0x1f0] ;  /* 0x00007c00ff077b82 */ /* 0x000e640000000000 */
        /* <DEDUP_REMOVED lines=8> */
.L_x_5722:
[----:B------:R-:W-:Y:S05]  /*2ab0*/  BSYNC B1 ;  /* 0x0000000000017941 */ /* 0x000fea0003800000 */
.L_x_5721:
        /* <DEDUP_REMOVED lines=12> */
[----:B------:R-:W-:Y:S02]  /*2b80*/  FADD.FTZ R112, R112, R7 ;  /* 0x0000000770707221 */ /* 0x000fe40000010000 */
[----:B---3--:R-:W-:-:S05]  /*2b90*/  FMUL.FTZ R6, R190, R6 ;  /* 0x00000006be067220 */ /* 0x008fca0000410000 */
[----:B------:R-:W-:-:S04]  /*2ba0*/  FSEL R6, R6, RZ, P0 ;  /* 0x000000ff06067208 */ /* 0x000fc80000000000 */
[----:B------:R-:W-:-:S04]  /*2bb0*/  F2FP.BF16.PACK_AB R6, RZ, R6 ;  /* 0x00000006ff06723e */ /* 0x000fc800000010ff */
[----:B------:R-:W-:Y:S02]  /*2bc0*/  PRMT R184, R6, 0x7610, R184 ;  /* 0x0000761006b87816 */ /* 0x000fe400000000b8 */
.L_x_5724:
[----:B------:R-:W-:Y:S05]  /*2bd0*/  BSYNC B1 ;  /* 0x0000000000017941 */ /* 0x000fea0003800000 */
.L_x_5723:
[----:B------:R-:W-:Y:S01]  /*2be0*/  @!P4 ISETP.NE.U32.AND P0, PT, RZ, c[0x0][0x218], PT ;  /* 0x00008600ff00ca0c */ /* 0x000fe20003f05070 */
[----:B------:R-:W-:Y:S03]  /*2bf0*/  BSSY B1, `(.L_x_5725) ;  /* 0x000000f000017945 */ /* 0x000fe60003800000 */
[----:B------:R-:W-:-:S04]  /*2c00*/  @!P4 ISETP.NE.AND.EX P0, PT, RZ, c[0x0][0x21c], PT, P0 ;  /* 0x00008700ff00ca0c */ /* 0x000fc80003f05300 */
[----:B------:R-:W-:Y:S01]  /*2c10*/  @!P4 FSEL R6, R145, RZ, P0 ;  /* 0x000000ff9106c208 */ /* 0x000fe20000000000 */
[----:B------:R-:W-:Y:S05]  /*2c20*/  @!P4 BRA `(.L_x_5726) ;  /* 0x000000b00000c947 */ /* 0x000fea0003800000 */
[----:B------:R-:W3:Y:S01]  /*2c30*/  LDL R189, [R1+0x30] ;  /* 0x0000300001bd7983 */ /* 0x000ee20000100800 */
[----:B------:R-:W1:Y:S03]  /*2c40*/  LDC.U8 R190, c[0x0][0x1f0] ;  /* 0x00007c00ffbe7b82 */ /* 0x000e660000000000 */
[----:B------:R-:W4:Y:S01]  /*2c50*/  LDL R7, [R1+0x2c] ;  /* 0x00002c0001077983 */ /* 0x000f220000100800 */
[----:B-1----:R-:W-:-:S04]  /*2c60*/  ISETP.NE.AND P0, PT, R190, RZ, PT ;  /* 0x000000ffbe00720c */ /* 0x002fc80003f05270 */
[----:B------:R-:W-:Y:S02]  /*2c70*/  FSEL R6, R5, RZ, !P0 ;  /* 0x000000ff05067208 */ /* 0x000fe40004000000 */
[----:B------:R-:W-:-:S04]  /*2c80*/  ISETP.NE.U32.AND P0, PT, RZ, c[0x0][0x218], PT ;  /* 0x00008600ff007a0c */ /* 0x000fc80003f05070 */
[----:B------:R-:W-:Y:S01]  /*2c90*/  ISETP.NE.AND.EX P0, PT, RZ, c[0x0][0x21c], PT, P0 ;  /* 0x00008700ff007a0c */ /* 0x000fe20003f05300 */
[----:B---3--:R-:W-:-:S04]  /*2ca0*/  FFMA.FTZ R6, R189, R188, R6 ;  /* 0x000000bcbd067223 */ /* 0x008fc80000010006 */
[----:B----4-:R-:W-:-:S04]  /*2cb0*/  FADD.FTZ R6, R7, -R6 ;  /* 0x8000000607067221 */ /* 0x010fc80000010000 */
[----:B------:R-:W-:-:S04]  /*2cc0*/  FMUL.FTZ R6, R2, R6 ;  /* 0x0000000602067220 */ /* 0x000fc80000410000 */
[----:B------:R-:W-:Y:S02]  /*2cd0*/  @P0 FADD.FTZ R6, R145, R6 ;  /* 0x0000000691060221 */ /* 0x000fe40000010000 */
.L_x_5726:
[----:B------:R-:W-:Y:S05]  /*2ce0*/  BSYNC B1 ;  /* 0x0000000000017941 */ /* 0x000fea0003800000 */
.L_x_5725:
        /* <DEDUP_REMOVED lines=15> */
.L_x_5728:
[----:B------:R-:W-:Y:S05]  /*2de0*/  BSYNC B1 ;  /* 0x0000000000017941 */ /* 0x000fea0003800000 */
.L_x_5727:
        /* <DEDUP_REMOVED lines=16> */
.L_x_5730:
[----:B------:R-:W-:Y:S05]  /*2ef0*/  BSYNC B1 ;  /* 0x0000000000017941 */ /* 0x000fea0003800000 */
.L_x_5729:
        /* <DEDUP_REMOVED lines=15> */
.L_x_5732:
[----:B------:R-:W-:Y:S05]  /*2ff0*/  BSYNC B1 ;  /* 0x0000000000017941 */ /* 0x000fea0003800000 */
.L_x_5731:
        /* <DEDUP_REMOVED lines=16> */
.L_x_5734:
[----:B------:R-:W-:Y:S05]  /*3100*/  BSYNC B1 ;  /* 0x0000000000017941 */ /* 0x000fea0003800000 */
.L_x_5733:
        /* <DEDUP_REMOVED lines=15> */
.L_x_5736:
[----:B------:R-:W-:Y:S05]  /*3200*/  BSYNC B1 ;  /* 0x0000000000017941 */ /* 0x000fea0003800000 */
.L_x_5735:
        /* <DEDUP_REMOVED lines=16> */
.L_x_5738:
[----:B------:R-:W-:Y:S05]  /*3310*/  BSYNC B1 ;  /* 0x0000000000017941 */ /* 0x000fea0003800000 */
.L_x_5737:
        /* <DEDUP_REMOVED lines=15> */
.L_x_5740:
[----:B------:R-:W-:Y:S05]  /*3410*/  BSYNC B1 ;  /* 0x0000000000017941 */ /* 0x000fea0003800000 */
.L_x_5739:
        /* <DEDUP_REMOVED lines=16> */
.L_x_5742:
[----:B------:R-:W-:Y:S05]  /*3520*/  BSYNC B1 ;  /* 0x0000000000017941 */ /* 0x000fea0003800000 */
.L_x_5741:
        /* <DEDUP_REMOVED lines=15> */
.L_x_5744:
[----:B------:R-:W-:Y:S05]  /*3620*/  BSYNC B1 ;  /* 0x0000000000017941 */ /* 0x000fea0003800000 */
.L_x_5743:
        /* <DEDUP_REMOVED lines=16> */
.L_x_5746:
[----:B------:R-:W-:Y:S05]  /*3730*/  BSYNC B1 ;  /* 0x0000000000017941 */ /* 0x000fea0003800000 */
.L_x_5745:
        /* <DEDUP_REMOVED lines=15> */
.L_x_5748:
[----:B------:R-:W-:Y:S05]  /*3830*/  BSYNC B1 ;  /* 0x0000000000017941 */ /* 0x000fea0003800000 */
.L_x_5747:
[----:B------:R-:W-:Y:S01]  /*3840*/  @!P4 ISETP.NE.U32.AND P0, PT, RZ, c[0x0][0x218], PT ;  /* 0x00008600ff00ca0c */ /* 0x000fe20003f05070 */
[----:B------:R-:W-:Y:S03]  /*3850*/  BSSY B1, `(.L_x_5749) ;  /* 0x000000e000017945 */ /* 0x000fe60003800000 */
[----:B------:R-:W-:-:S04]  /*3860*/  @!P4 ISETP.NE.AND.EX P0, PT, RZ, c[0x0][0x21c], PT, P0 ;  /* 0x00008700ff00ca0c */ /* 0x000fc80003f05300 */
[----:B------:R-:W-:Y:S01]  /*3870*/  @!P4 FSEL R6, R151, RZ, P0 ;  /* 0x000000ff9706c208 */ /* 0x000fe20000000000 */
[----:B------:R-:W-:Y:S05]  /*3880*/  @!P4 BRA `(.L_x_5750) ;  /* 0x000000a00000c947 */ /* 0x000fea0003800000 */
[----:B------:R-:W3:Y:S01]  /*3890*/  LDL R7, [R1] ;  /* 0x0000000001077983 */ /* 0x000ee20000100800 */
[----:B------:R-:W1:Y:S02]  /*38a0*/  LDC.U8 R189, c[0x0][0x1f0] ;  /* 0x00007c00ffbd7b82 */ /* 0x000e640000000000 */
[----:B-1----:R-:W-:-:S04]  /*38b0*/  ISETP.NE.AND P0, PT, R189, RZ, PT ;  /* 0x000000ffbd00720c */ /* 0x002fc80003f05270 */
[----:B------:R-:W-:Y:S02]  /*38c0*/  FSEL R6, R5, RZ, !P0 ;  /* 0x000000ff05067208 */ /* 0x000fe40004000000 */
[----:B------:R-:W-:-:S04]  /*38d0*/  ISETP.NE.U32.AND P0, PT, RZ, c[0x0][0x218], PT ;  /* 0x00008600ff007a0c */ /* 0x000fc80003f05070 */
[----:B------:R-:W-:Y:S01]  /*38e0*/  ISETP.NE.AND.EX P0, PT, RZ, c[0x0][0x21c], PT, P0 ;  /* 0x00008700ff007a0c */ /* 0x000fe20003f05300 */
[----:B---3--:R-:W-:-:S04]  /*38f0*/  FFMA.FTZ R6, R7, R188, R6 ;  /* 0x000000bc07067223 */ /* 0x008fc80000010006 */
[----:B------:R-:W-:-:S04]  /*3900*/  FADD.FTZ R6, R252, -R6 ;  /* 0x80000006fc067221 */ /* 0x000fc80000010000 */
[----:B------:R-:W-:-:S04]  /*3910*/  FMUL.FTZ R6, R2, R6 ;  /* 0x0000000602067220 */ /* 0x000fc80000410000 */
[----:B------:R-:W-:Y:S02]  /*3920*/  @P0 FADD.FTZ R6, R151, R6 ;  /* 0x0000000697060221 */ /* 0x000fe40000010000 */
.L_x_5750:
[----:B------:R-:W-:Y:S05]  /*3930*/  BSYNC B1 ;  /* 0x0000000000017941 */ /* 0x000fea0003800000 */
.L_x_5749:
        /* <DEDUP_REMOVED lines=15> */
.L_x_5752:
[----:B------:R-:W-:Y:S05]  /*3a30*/  BSYNC B1 ;  /* 0x0000000000017941 */ /* 0x000fea0003800000 */
.L_x_5751:
        /* <DEDUP_REMOVED lines=11> */
.L_x_5718:
[----:B------:R-:W-:Y:S05]  /*3af0*/  BSYNC B0 ;  /* 0x0000000000007941 */ /* 0x000fea0003800000 */
.L_x_5717:
[----:B------:R-:W-:Y:S01]  /*3b00*/  BSSY B0, `(.L_x_5753) ;  /* 0x000010d000007945 */ /* 0x000fe20003800000 */
[----:B------:R-:W-:Y:S05]  /*3b10*/  @!P2 BRA `(.L_x_5754) ;  /* 0x000010b00000a947 */ /* 0x000fea0003800000 */
[----:B------:R-:W-:Y:S01]  /*3b20*/  @!P4 ISETP.NE.U32.AND P0, PT, RZ, c[0x0][0x218], PT ;  /* 0x00008600ff00ca0c */ /* 0x000fe20003f05070 */
[----:B------:R-:W-:Y:S03]  /*3b30*/  BSSY B1, `(.L_x_5755) ;  /* 0x0000006000017945 */ /* 0x000fe60003800000 */
[----:B------:R-:W-:Y:S01]  /*3b40*/  @!P4 ISETP.NE.AND.EX P0, PT, RZ, c[0x0][0x21c], PT, P0 ;  /* 0x00008700ff00ca0c */ /* 0x000fe20003f05300 */
[----:B------:R-:W-:Y:S07]  /*3b50*/  @!P5 BRA `(.L_x_5756) ;  /* 0x000000300000d947 */ /* 0x000fee0003800000 */
[----:B-1----:R-:W-:-:S10]  /*3b60*/  HFMA2.MMA R6, -RZ, RZ, 0, 9.5367431640625e-07 ;  /* 0x00000010ff067435 */ /* 0x002fd400000001ff */
[----:B------:R-:W-:-:S05]  /*3b70*/  IMAD.WIDE.U32 R6, R192, R6, c[0x0][0x170] ;  /* 0x00005c00c0067625 */ /* 0x000fca00078e0006 */
[----:B------:R1:W5:Y:S02]  /*3b80*/  LDG.E.128 R176, [R6.64] ;  /* 0x0000000406b07981 */ /* 0x000364000c1e1d00 */
.L_x_5756:
[----:B------:R-:W-:Y:S05]  /*3b90*/  BSYNC B1 ;  /* 0x0000000000017941 */ /* 0x000fea0003800000 */
.L_x_5755:
        /* <DEDUP_REMOVED lines=12> */
.L_x_5758:
[----:B------:R-:W-:Y:S05]  /*3c60*/  BSYNC B1 ;  /* 0x0000000000017941 */ /* 0x000fea0003800000 */
.L_x_5757:
        /* <DEDUP_REMOVED lines=17> */
.L_x_5760:
[----:B------:R-:W-:Y:S05]  /*3d80*/  BSYNC B1 ;  /* 0x0000000000017941 */ /* 0x000fea0003800000 */
.L_x_5759:
[----:B------:R-:W-:Y:S01]  /*3d90*/  @!P4 ISETP.NE.U32.AND P0, PT, RZ, c[0x0][0x218], PT ;  /* 0x00008600ff00ca0c */ /* 0x000fe20003f05070 */
[----:B------:R-:W-:Y:S03]  /*3da0*/  BSSY B1, `(.L_x_5761) ;  /* 0x000000d000017945 */ /* 0x000fe60003800000 */
[----:B------:R-:W-:-:S04]  /*3db0*/  @!P4 ISETP.NE.AND.EX P0, PT, RZ, c[0x0][0x21c], PT, P0 ;  /* 0x00008700ff00ca0c */ /* 0x000fc80003f05300 */
[----:B------:R-:W-:Y:S01]  /*3dc0*/  @!P4 FSEL R6, R153, RZ, P0 ;  /* 0x000000ff9906c208 */ /* 0x000fe20000000000 */
        /* <DEDUP_REMOVED lines=10> */
.L_x_5762:
[----:B------:R-:W-:Y:S05]  /*3e70*/  BSYNC B1 ;  /* 0x0000000000017941 */ /* 0x000fea0003800000 */
.L_x_5761:
        /* <DEDUP_REMOVED lines=15> */
.L_x_5764:
[----:B------:R-:W-:Y:S05]  /*3f70*/  BSYNC B1 ;  /* 0x0000000000017941 */ /* 0x000fea0003800000 */
.L_x_5763:
        /* <DEDUP_REMOVED lines=14> */
.L_x_5766:
[----:B------:R-:W-:Y:S05]  /*4060*/  BSYNC B1 ;  /* 0x0000000000017941 */ /* 0x000fea0003800000 */
.L_x_5765:
        /* <DEDUP_REMOVED lines=15> */
.L_x_5768:
[----:B------:R-:W-:Y:S05]  /*4160*/  BSYNC B1 ;  /* 0x0000000000017941 */ /* 0x000fea0003800000 */
.L_x_5767:
        /* <DEDUP_REMOVED lines=14> */
.L_x_5770:
[----:B------:R-:W-:Y:S05]  /*4250*/  BSYNC B1 ;  /* 0x0000000000017941 */ /* 0x000fea0003800000 */
.L_x_5769:
        /* <DEDUP_REMOVED lines=15> */
.L_x_5772:
[----:B------:R-:W-:Y:S05]  /*4350*/  BSYNC B1 ;  /* 0x0000000000017941 */ /* 0x000fea0003800000 */
.L_x_5771:
        /* <DEDUP_REMOVED lines=14> */
.L_x_5774:
[----:B------:R-:W-:Y:S05]  /*4440*/  BSYNC B1 ;  /* 0x0000000000017941 */ /* 0x000fea0003800000 */
.L_x_5773:
        /* <DEDUP_REMOVED lines=15> */
.L_x_5776:
[----:B------:R-:W-:Y:S05]  /*4540*/  BSYNC B1 ;  /* 0x0000000000017941 */ /* 0x000fea0003800000 */
.L_x_5775:
        /* <DEDUP_REMOVED lines=14> */
.L_x_5778:
[----:B------:R-:W-:Y:S05]  /*4630*/  BSYNC B1 ;  /* 0x0000000000017941 */ /* 0x000fea0003800000 */
.L_x_5777:
        /* <DEDUP_REMOVED lines=15> */
.L_x_5780:
[----:B------:R-:W-:Y:S05]  /*4730*/  BSYNC B1 ;  /* 0x0000000000017941 */ /* 0x000fea0003800000 */
.L_x_5779:
        /* <DEDUP_REMOVED lines=14> */
.L_x_5782:
[----:B------:R-:W-:Y:S05]  /*4820*/  BSYNC B1 ;  /* 0x0000000000017941 */ /* 0x000fea0003800000 */
.L_x_5781:
        /* <DEDUP_REMOVED lines=15> */
.L_x_5784:
[----:B------:R-:W-:Y:S05]  /*4920*/  BSYNC B1 ;  /* 0x0000000000017941 */ /* 0x000fea0003800000 */
.L_x_5783:
        /* <DEDUP_REMOVED lines=14> */
.L_x_5786:
[----:B------:R-:W-:Y:S05]  /*4a10*/  BSYNC B1 ;  /* 0x0000000000017941 */ /* 0x000fea0003800000 */
.L_x_5785:
        /* <DEDUP_REMOVED lines=15> */
.L_x_5788:
[----:B------:R-:W-:Y:S05]  /*4b10*/  BSYNC B1 ;  /* 0x0000000000017941 */ /* 0x000fea0003800000 */
.L_x_5787:
[----:B------:R-:W-:-:S04]  /*4b20*/  ISETP.NE.U32.AND P0, PT, RZ, c[0x0][0x258], PT ;  /* 0x00009600ff007a0c */ /* 0x000fc80003f05070 */
[----:B------:R-:W-:-:S13]  /*4b30*/  ISETP.NE.AND.EX P0, PT, RZ, c[0x0][0x25c], PT, P0 ;  /* 0x00009700ff007a0c */ /* 0x000fda0003f05300 */
[----:B------:R-:W-:-:S05]  /*4b40*/  @P0 MOV R6, 0x20 ;  /* 0x0000002000060802 */ /* 0x000fca0000000f00 */
        /* <DEDUP_REMOVED lines=8> */
.L_x_5754:
[----:B------:R-:W-:Y:S05]  /*4bd0*/  BSYNC B0 ;  /* 0x0000000000007941 */ /* 0x000fea0003800000 */
.L_x_5753:
[----:B------:R-:W-:Y:S01]  /*4be0*/  BSSY B0, `(.L_x_5789) ;  /* 0x000010d000007945 */ /* 0x000fe20003800000 */
[----:B------:R-:W-:Y:S05]  /*4bf0*/  @!P3 BRA `(.L_x_5790) ;  /* 0x000010b00000b947 */ /* 0x000fea0003800000 */
[----:B------:R-:W-:Y:S01]  /*4c00*/  @!P4 ISETP.NE.U32.AND P0, PT, RZ, c[0x0][0x218], PT ;  /* 0x00008600ff00ca0c */ /* 0x000fe20003f05070 */
[----:B------:R-:W-:Y:S03]  /*4c10*/  BSSY B1, `(.L_x_5791) ;  /* 0x0000006000017945 */ /* 0x000fe60003800000 */
[----:B------:R-:W-:Y:S01]  /*4c20*/  @!P4 ISETP.NE.AND.EX P0, PT, RZ, c[0x0][0x21c], PT, P0 ;  /* 0x00008700ff00ca0c */ /* 0x000fe20003f05300 */
[----:B------:R-:W-:Y:S07]  /*4c30*/  @!P5 BRA `(.L_x_5792) ;  /* 0x000000300000d947 */ /* 0x000fee0003800000 */
[----:B-1----:R-:W-:-:S04]  /*4c40*/  IMAD.MOV.U32 R6, RZ, RZ, 0x10 ;  /* 0x00000010ff067424 */ /* 0x002fc800078e00ff */
[----:B------:R-:W-:-:S05]  /*4c50*/  IMAD.WIDE.U32 R6, R192, R6, c[0x0][0x170] ;  /* 0x00005c00c0067625 */ /* 0x000fca00078e0006 */
[----:B------:R1:W5:Y:S02]  /*4c60*/  LDG.E.128 R176, [R6.64] ;  /* 0x0000000406b07981 */ /* 0x000364000c1e1d00 */
.L_x_5792:
[----:B------:R-:W-:Y:S05]  /*4c70*/  BSYNC B1 ;  /* 0x0000000000017941 */ /* 0x000fea0003800000 */
.L_x_5791:
        /* <DEDUP_REMOVED lines=12> */
.L_x_5794:
[----:B------:R-:W-:Y:S05]  /*4d40*/  BSYNC B1 ;  /* 0x0000000000017941 */ /* 0x000fea0003800000 */
.L_x_5793:
        /* <DEDUP_REMOVED lines=17> */
.L_x_5796:
[----:B------:R-:W-:Y:S05]  /*4e60*/  BSYNC B1 ;  /* 0x0000000000017941 */ /* 0x000fea0003800000 */
.L_x_5795:
        /* <DEDUP_REMOVED lines=14> */
.L_x_5798:
[----:B------:R-:W-:Y:S05]  /*4f50*/  BSYNC B1 ;  /* 0x0000000000017941 */ /* 0x000fea0003800000 */
.L_x_5797:
        /* <DEDUP_REMOVED lines=15> */
.L_x_5800:
[----:B------:R-:W-:Y:S05]  /*5050*/  BSYNC B1 ;  /* 0x0000000000017941 */ /* 0x000fea0003800000 */
.L_x_5799:
        /* <DEDUP_REMOVED lines=14> */
.L_x_5802:
[----:B------:R-:W-:Y:S05]  /*5140*/  BSYNC B1 ;  /* 0x0000000000017941 */ /* 0x000fea0003800000 */
.L_x_5801:
        /* <DEDUP_REMOVED lines=15> */
.L_x_5804:
[----:B------:R-:W-:Y:S05]  /*5240*/  BSYNC B1 ;  /* 0x0000000000017941 */ /* 0x000fea0003800000 */
.L_x_5803:
        /* <DEDUP_REMOVED lines=14> */
.L_x_5806:
[----:B------:R-:W-:Y:S05]  /*5330*/  BSYNC B1 ;  /* 0x0000000000017941 */ /* 0x000fea0003800000 */
.L_x_5805:
        /* <DEDUP_REMOVED lines=15> */
.L_x_5808:
[----:B------:R-:W-:Y:S05]  /*5430*/  BSYNC B1 ;  /* 0x0000000000017941 */ /* 0x000fea0003800000 */
.L_x_5807:
        /* <DEDUP_REMOVED lines=14> */
.L_x_5810:
[----:B------:R-:W-:Y:S05]  /*5520*/  BSYNC B1 ;  /* 0x0000000000017941 */ /* 0x000fea0003800000 */
.L_x_5809:
        /* <DEDUP_REMOVED lines=15> */
.L_x_5812:
[----:B------:R-:W-:Y:S05]  /*5620*/  BSYNC B1 ;  /* 0x0000000000017941 */ /* 0x000fea0003800000 */
.L_x_5811:
        /* <DEDUP_REMOVED lines=14> */
.L_x_5814:
[----:B------:R-:W-:Y:S05]  /*5710*/  BSYNC B1 ;  /* 0x0000000000017941 */ /* 0x000fea0003800000 */
.L_x_5813:
        /* <DEDUP_REMOVED lines=15> */
.L_x_5816:
[----:B------:R-:W-:Y:S05]  /*5810*/  BSYNC B1 ;  /* 0x0000000000017941 */ /* 0x000fea0003800000 */
.L_x_5815:
        /* <DEDUP_REMOVED lines=14> */
.L_x_5818:
[----:B------:R-:W-:Y:S05]  /*5900*/  BSYNC B1 ;  /* 0x0000000000017941 */ /* 0x000fea0003800000 */
.L_x_5817:
        /* <DEDUP_REMOVED lines=15> */
.L_x_5820:
[----:B------:R-:W-:Y:S05]  /*5a00*/  BSYNC B1 ;  /* 0x0000000000017941 */ /* 0x000fea0003800000 */
.L_x_5819:
        /* <DEDUP_REMOVED lines=14> */
.L_x_5822:
[----:B------:R-:W-:Y:S05]  /*5af0*/  BSYNC B1 ;  /* 0x0000000000017941 */ /* 0x000fea0003800000 */
.L_x_5821:
        /* <DEDUP_REMOVED lines=15> */
.L_x_5824:
[----:B------:R-:W-:Y:S05]  /*5bf0*/  BSYNC B1 ;  /* 0x0000000000017941 */ /* 0x000fea0003800000 */
.L_x_5823:
        /* <DEDUP_REMOVED lines=11> */
.L_x_5790:
[----:B------:R-:W-:Y:S05]  /*5cb0*/  BSYNC B0 ;  /* 0x0000000000007941 */ /* 0x000fea0003800000 */
.L_x_5789:
[----:B------:R-:W-:Y:S01]  /*5cc0*/  ISETP.GE.U32.AND P0, PT, R3, 0x200, PT ;  /* 0x000002000300780c */ /* 0x000fe20003f06070 */
[----:B------:R-:W-:-:S12]  /*5cd0*/  BSSY B0, `(.L_x_5825) ;  /* 0x0000103000007945 */ /* 0x000fd80003800000 */
        /* <DEDUP_REMOVED lines=8> */
.L_x_5828:
[----:B------:R-:W-:Y:S05]  /*5d60*/  BSYNC B1 ;  /* 0x0000000000017941 */ /* 0x000fea0003800000 */
.L_x_5827:
        /* <DEDUP_REMOVED lines=12> */
.L_x_5830:
[----:B------:R-:W-:Y:S05]  /*5e30*/  BSYNC B1 ;  /* 0x0000000000017941 */ /* 0x000fea0003800000 */
.L_x_5829:
        /* <DEDUP_REMOVED lines=16> */
.L_x_5832:
[----:B------:R-:W-:Y:S05]  /*5f40*/  BSYNC B1 ;  /* 0x0000000000017941 */ /* 0x000fea0003800000 */
.L_x_5831:
        /* <DEDUP_REMOVED lines=14> */
.L_x_5834:
[----:B------:R-:W-:Y:S05]  /*6030*/  BSYNC B1 ;  /* 0x0000000000017941 */ /* 0x000fea0003800000 */
.L_x_5833:
[----:B------:R-:W-:Y:S01]  /*6040*/  BSSY B1, `(.L_x_5835) ;  /* 0x000000e000017945 */ /* 0x000fe20003800000 */
[----:B------:R-:W-:Y:S01]  /*6050*/  SEL R181, R6, R181, P6 ;  /* 0x000000b506b57207 */ /* 0x000fe20003000000 */
[----:B------:R-:W-:Y:S05]  /*6060*/  @!P5 BRA `(.L_x_5836) ;  /* 0x000000b00000d947 */ /* 0x000fea0003800000 */
[----:B------:R-:W-:Y:S01]  /*6070*/  LOP3.LUT P0, RZ, R204, 0xff00, RZ, 0xc0, !PT ;  /* 0x0000ff00ccff7812 */ /* 0x000fe2000780c0ff */
        /* <DEDUP_REMOVED lines=10> */
.L_x_5836:
[----:B------:R-:W-:Y:S05]  /*6120*/  BSYNC B1 ;  /* 0x0000000000017941 */ /* 0x000fea0003800000 */
.L_x_5835:
        /* <DEDUP_REMOVED lines=14> */
.L_x_5838:
[----:B------:R-:W-:Y:S05]  /*6210*/  BSYNC B1 ;  /* 0x0000000000017941 */ /* 0x000fea0003800000 */
.L_x_5837:
        /* <DEDUP_REMOVED lines=14> */
.L_x_5840:
[----:B------:R-:W-:Y:S05]  /*6300*/  BSYNC B1 ;  /* 0x0000000000017941 */ /* 0x000fea0003800000 */
.L_x_5839:
        /* <DEDUP_REMOVED lines=14> */
.L_x_5842:
[----:B------:R-:W-:Y:S05]  /*63f0*/  BSYNC B1 ;  /* 0x0000000000017941 */ /* 0x000fea0003800000 */
.L_x_5841:
        /* <DEDUP_REMOVED lines=14> */
.L_x_5844:
[----:B------:R-:W-:Y:S05]  /*64e0*/  BSYNC B1 ;  /* 0x0000000000017941 */ /* 0x000fea0003800000 */
.L_x_5843:
        /* <DEDUP_REMOVED lines=14> */
.L_x_5846:
[----:B------:R-:W-:Y:S05]  /*65d0*/  BSYNC B1 ;  /* 0x0000000000017941 */ /* 0x000fea0003800000 */
.L_x_5845:
        /* <DEDUP_REMOVED lines=14> */
.L_x_5848:
[----:B------:R-:W-:Y:S05]  /*66c0*/  BSYNC B1 ;  /* 0x0000000000017941 */ /* 0x000fea0003800000 */
.L_x_5847:
        /* <DEDUP_REMOVED lines=14> */
.L_x_5850:
[----:B------:R-:W-:Y:S05]  /*67b0*/  BSYNC B1 ;  /* 0x0000000000017941 */ /* 0x000fea0003800000 */
.L_x_5849:
        /* <DEDUP_REMOVED lines=14> */
.L_x_5852:
[----:B------:R-:W-:Y:S05]  /*68a0*/  BSYNC B1 ;  /* 0x0000000000017941 */ /* 0x000fea0003800000 */
.L_x_5851:
        /* <DEDUP_REMOVED lines=14> */
.L_x_5854:
[----:B------:R-:W-:Y:S05]  /*6990*/  BSYNC B1 ;  /* 0x0000000000017941 */ /* 0x000fea0003800000 */
.L_x_5853:
        /* <DEDUP_REMOVED lines=14> */
.L_x_5856:
[----:B------:R-:W-:Y:S05]  /*6a80*/  BSYNC B1 ;  /* 0x0000000000017941 */ /* 0x000fea0003800000 */
.L_x_5855:
        /* <DEDUP_REMOVED lines=14> */
.L_x_5858:
[----:B------:R-:W-:Y:S05]  /*6b70*/  BSYNC B1 ;  /* 0x0000000000017941 */ /* 0x000fea0003800000 */
.L_x_5857:
[----:B------:R-:W-:Y:S01]  /*6b80*/  ISETP.NE.U32.AND P0, PT, RZ, c[0x0][0x258], PT ;  /* 0x00009600ff007a0c */ /* 0x000fe20003f05070 */
[----:B------:R-:W-:Y:S01]  /*6b90*/  BSSY B1, `(.L_x_5859) ;  /* 0x000000f000017945 */ /* 0x000fe20003800000 */
[----:B------:R-:W-:Y:S02]  /*6ba0*/  SEL R175, R6, R175, P6 ;  /* 0x000000af06af7207 */ /* 0x000fe40003000000 */
[----:B------:R-:W-:Y:S01]  /*6bb0*/  ISETP.NE.AND.EX P0, PT, RZ, c[0x0][0x25c], PT, P0 ;  /* 0x00009700ff007a0c */ /* 0x000fe20003f05300 */
[----:B------:R-:W-:Y:S07]  /*6bc0*/  @!P5 BRA `(.L_x_5860) ;  /* 0x000000b00000d947 */ /* 0x000fee0003800000 */
        /* <DEDUP_REMOVED lines=11> */
.L_x_5860:
[----:B------:R-:W-:Y:S05]  /*6c80*/  BSYNC B1 ;  /* 0x0000000000017941 */ /* 0x000fea0003800000 */
.L_x_5859:
[----:B------:R-:W-:-:S05]  /*6c90*/  @P0 MOV R2, 0x20 ;  /* 0x0000002000020802 */ /* 0x000fca0000000f00 */
[----:B------:R-:W-:-:S04]  /*6ca0*/  @P0 IMAD.WIDE.U32 R4, R4, R2, c[0x0][0x258] ;  /* 0x0000960004040625 */ /* 0x000fc800078e0002 */
[----:B------:R-:W-:Y:S01]  /*6cb0*/  @P5 IMAD.MOV.U32 R2, RZ, RZ, 0x10 ;  /* 0x00000010ff025424 */ /* 0x000fe200078e00ff */
[----:B------:R-:W-:Y:S04]  /*6cc0*/  @P0 STG.E.128 [R4.64], R180 ;  /* 0x000000b404000986 */ /* 0x000fe8000c101d04 */
[----:B------:R1:W-:Y:S02]  /*6cd0*/  @P0 STG.E.128 [R4.64+0x10], R172 ;  /* 0x000010ac04000986 */ /* 0x0003e4000c101d04 */
[----:B-1----:R-:W-:-:S05]  /*6ce0*/  @P5 IMAD.WIDE.U32 R4, R192, R2, c[0x0][0x248] ;  /* 0x00009200c0045625 */ /* 0x002fca00078e0002 */
[----:B------:R1:W-:Y:S02]  /*6cf0*/  @P5 STG.E.128 [R4.64], R184 ;  /* 0x000000b804005986 */ /* 0x0003e4000c101d04 */
.L_x_5826:
[----:B------:R-:W-:Y:S05]  /*6d00*/  BSYNC B0 ;  /* 0x0000000000007941 */ /* 0x000fea0003800000 */
.L_x_5825:
[----:B------:R-:W3:Y:S01]  /*6d10*/  LDL.LU R2, [R1+0x34] ;  /* 0x0000340001027983 */ /* 0x000ee20000300800 */
[----:B------:R-:W-:-:S04]  /*6d20*/  IADD3 R0, R0, c[0x0][0x160], RZ ;  /* 0x0000580000007a10 */ /* 0x000fc80007ffe0ff */
[----:B------:R-:W-:Y:S02]  /*6d30*/  ISETP.GE.AND P0, PT, R0, c[0x0][0x164], PT ;  /* 0x0000590000007a0c */ /* 0x000fe40003f06270 */
[----:B---3--:R-:W-:-:S04]  /*6d40*/  LOP3.LUT P4, RZ, R2, 0xff, RZ, 0xc0, !PT ;  /* 0x000000ff02ff7812 */ /* 0x008fc8000788c0ff */
[----:B------:R-:W-:-:S05]  /*6d50*/  SEL R2, RZ, 0x1, P4 ;  /* 0x00000001ff027807 */ /* 0x000fca0002000000 */
[----:B------:R3:W-:Y:S02]  /*6d60*/  STL.S16 [R1+0x34], R2 ;  /* 0x0000340201007387 */ /* 0x0007e40000100600 */
[----:B0123-5:R-:W-:Y:S01]  /*6d70*/  @P0 CALL.REL.NOINC `(.L_x_5699) ;  /* 0x0000001000000944 */ /* 0x02ffe20003c00000 */
[----:B------:R-:W-:Y:S05]  /*6d80*/  BRA `(.L_x_5861) ;  /* 0xffff9b3000007947 */ /* 0x000fea000383ffff */
.L_x_5699:
        /* <DEDUP_REMOVED lines=19> */
.L_x_5863:
[----:B------:R-:W-:Y:S05]  /*6ec0*/  BSYNC B0 ;  /* 0x0000000000007941 */ /* 0x000fea0003800000 */
.L_x_5862:
        /* <DEDUP_REMOVED lines=13> */
.L_x_5865:
[----:B------:R-:W-:Y:S05]  /*6fa0*/  BSYNC B0 ;  /* 0x0000000000007941 */ /* 0x000fea0003800000 */
.L_x_5864:
        /* <DEDUP_REMOVED lines=13> */
.L_x_5867:
[----:B------:R-:W-:Y:S05]  /*7080*/  BSYNC B0 ;  /* 0x0000000000007941 */ /* 0x000fea0003800000 */
.L_x_5866:
        /* <DEDUP_REMOVED lines=13> */
.L_x_5715:
[----:B------:R-:W-:Y:S01]  /*7160*/  HFMA2.MMA R195, -RZ, RZ, 0, 1.847743988037109375e-06 ;  /* 0x0000001fffc37435 */ /* 0x000fe200000001ff */
[----:B-1----:R-:W-:Y:S01]  /*7170*/  MOV R189, R224 ;  /* 0x000000e000bd7202 */ /* 0x002fe20000000f00 */
[----:B------:R-:W-:Y:S01]  /*7180*/  IMAD.MOV.U32 R6, RZ, RZ, 0x10 ;  /* 0x00000010ff067424 */ /* 0x000fe200078e00ff */
[----:B------:R-:W-:-:S02]  /*7190*/  MOV R194, 0xffffffff ;  /* 0xffffffff00c27802 */ /* 0x000fc40000000f00 */
[----:B------:R-:W-:Y:S02]  /*71a0*/  MOV R188, 0x71c0 ;  /* 0x000071c000bc7802 */ /* 0x000fe40000000f00 */
[----:B0----5:R-:W-:Y:S05]  /*71b0*/  CALL.REL.NOINC `($__internal_97_$__cuda_sm70_shflsync_down_p) ;  /* 0x0000045000007944 */ /* 0x021fea0003c00000 */
[----:B-1----:R-:W-:Y:S01]  /*71c0*/  IMAD.MOV.U32 R190, RZ, RZ, R6 ;  /* 0x000000ffffbe7224 */ /* 0x002fe200078e0006 */
[----:B------:R-:W-:Y:S05]  /*71d0*/  BRA `(.L_x_5868) ;  /* 0xffffb49000007947 */ /* 0x000fea000383ffff */
.L_x_5716:
[----:B------:R-:W-:Y:S01]  /*71e0*/  HFMA2.MMA R6, -RZ, RZ, 0, 9.5367431640625e-07 ;  /* 0x00000010ff067435 */ /* 0x000fe200000001ff */
[----:B-1----:R-:W-:Y:S01]  /*71f0*/  MOV R189, R221 ;  /* 0x000000dd00bd7202 */ /* 0x002fe20000000f00 */
[----:B------:R-:W-:Y:S01]  /*7200*/  IMAD.MOV.U32 R195, RZ, RZ, 0x1f ;  /* 0x0000001fffc37424 */ /* 0x000fe200078e00ff */
[----:B------:R-:W-:Y:S02]  /*7210*/  MOV R194, 0xffffffff ;  /* 0xffffffff00c27802 */ /* 0x000fe40000000f00 */
[----:B------:R-:W-:Y:S02]  /*7220*/  MOV R188, 0x7240 ;  /* 0x0000724000bc7802 */ /* 0x000fe40000000f00 */
[----:B0-23-5:R-:W-:Y:S05]  /*7230*/  CALL.REL.NOINC `($__internal_97_$__cuda_sm70_shflsync_down_p) ;  /* 0x000003d000007944 */ /* 0x02dfea0003c00000 */
[----:B------:R-:W-:Y:S01]  /*7240*/  FADD.FTZ R190, R190, R224 ;  /* 0x000000e0bebe7221 */ /* 0x000fe20000010000 */
[----:B------:R-:W-:Y:S01]  /*7250*/  MOV R194, 0xffffffff ;  /* 0xffffffff00c27802 */ /* 0x000fe20000000f00 */
[----:B-1----:R-:W-:Y:S01]  /*7260*/  FADD.FTZ R191, R221, R6 ;  /* 0x00000006ddbf7221 */ /* 0x002fe20000010000 */
[----:B------:R-:W-:Y:S01]  /*7270*/  HFMA2.MMA R6, -RZ, RZ, 0, 4.76837158203125e-07 ;  /* 0x00000008ff067435 */ /* 0x000fe200000001ff */
[----:B------:R-:W-:Y:S01]  /*7280*/  IMAD.MOV.U32 R195, RZ, RZ, 0x1f ;  /* 0x0000001fffc37424 */ /* 0x000fe200078e00ff */
[----:B------:R-:W-:-:S02]  /*7290*/  MOV R189, R190 ;  /* 0x000000be00bd7202 */ /* 0x000fc40000000f00 */
[----:B------:R-:W-:Y:S02]  /*72a0*/  MOV R188, 0x72c0 ;  /* 0x000072c000bc7802 */ /* 0x000fe40000000f00 */
[----:B------:R-:W-:Y:S05]  /*72b0*/  CALL.REL.NOINC `($__internal_97_$__cuda_sm70_shflsync_down_p) ;  /* 0x0000035000007944 */ /* 0x000fea0003c00000 */
[----:B-1----:R-:W-:Y:S01]  /*72c0*/  IMAD.MOV.U32 R192, RZ, RZ, R6 ;  /* 0x000000ffffc07224 */ /* 0x002fe200078e0006 */
[----:B------:R-:W-:Y:S01]  /*72d0*/  HFMA2.MMA R6, -RZ, RZ, 0, 4.76837158203125e-07 ;  /* 0x00000008ff067435 */ /* 0x000fe200000001ff */
[----:B------:R-:W-:Y:S01]  /*72e0*/  MOV R189, R191 ;  /* 0x000000bf00bd7202 */ /* 0x000fe20000000f00 */
[----:B------:R-:W-:Y:S01]  /*72f0*/  IMAD.MOV.U32 R195, RZ, RZ, 0x1f ;  /* 0x0000001fffc37424 */ /* 0x000fe200078e00ff */
[----:B------:R-:W-:Y:S02]  /*7300*/  MOV R194, 0xffffffff ;  /* 0xffffffff00c27802 */ /* 0x000fe40000000f00 */
[----:B------:R-:W-:Y:S02]  /*7310*/  MOV R188, 0x7330 ;  /* 0x0000733000bc7802 */ /* 0x000fe40000000f00 */
[----:B------:R-:W-:Y:S05]  /*7320*/  CALL.REL.NOINC `($__internal_97_$__cuda_sm70_shflsync_down_p) ;  /* 0x000002e000007944 */ /* 0x000fea0003c00000 */
[----:B------:R-:W-:Y:S01]  /*7330*/  FADD.FTZ R190, R192, R190 ;  /* 0x000000bec0be7221 */ /* 0x000fe20000010000 */
[----:B------:R-:W-:Y:S01]  /*7340*/  MOV R194, 0xffffffff ;  /* 0xffffffff00c27802 */ /* 0x000fe20000000f00 */
[----:B-1----:R-:W-:Y:S01]  /*7350*/  FADD.FTZ R191, R191, R6 ;  /* 0x00000006bfbf7221 */ /* 0x002fe20000010000 */
[----:B------:R-:W-:Y:S01]  /*7360*/  HFMA2.MMA R6, -RZ, RZ, 0, 2.384185791015625e-07 ;  /* 0x00000004ff067435 */ /* 0x000fe200000001ff */
[----:B------:R-:W-:Y:S01]  /*7370*/  IMAD.MOV.U32 R195, RZ, RZ, 0x1f ;  /* 0x0000001fffc37424 */ /* 0x000fe200078e00ff */
[----:B------:R-:W-:-:S02]  /*7380*/  MOV R189, R190 ;  /* 0x000000be00bd7202 */ /* 0x000fc40000000f00 */
[----:B------:R-:W-:Y:S02]  /*7390*/  MOV R188, 0x73b0 ;  /* 0x000073b000bc7802 */ /* 0x000fe40000000f00 */
[----:B------:R-:W-:Y:S05]  /*73a0*/  CALL.REL.NOINC `($__internal_97_$__cuda_sm70_shflsync_down_p) ;  /* 0x0000026000007944 */ /* 0x000fea0003c00000 */
[----:B-1----:R-:W-:Y:S01]  /*73b0*/  IMAD.MOV.U32 R192, RZ, RZ, R6 ;  /* 0x000000ffffc07224 */ /* 0x002fe200078e0006 */
[----:B------:R-:W-:Y:S01]  /*73c0*/  HFMA2.MMA R6, -RZ, RZ, 0, 2.384185791015625e-07 ;  /* 0x00000004ff067435 */ /* 0x000fe200000001ff */
        /* <DEDUP_REMOVED lines=8> */
[----:B------:R-:W-:Y:S01]  /*7450*/  HFMA2.MMA R6, -RZ, RZ, 0, 1.1920928955078125e-07 ;  /* 0x00000002ff067435 */ /* 0x000fe200000001ff */
[----:B------:R-:W-:Y:S01]  /*7460*/  IMAD.MOV.U32 R195, RZ, RZ, 0x1f ;  /* 0x0000001fffc37424 */ /* 0x000fe200078e00ff */
[----:B------:R-:W-:-:S02]  /*7470*/  MOV R189, R190 ;  /* 0x000000be00bd7202 */ /* 0x000fc40000000f00 */
[----:B------:R-:W-:Y:S02]  /*7480*/  MOV R188, 0x74a0 ;  /* 0x000074a000bc7802 */ /* 0x000fe40000000f00 */
[----:B------:R-:W-:Y:S05]  /*7490*/  CALL.REL.NOINC `($__internal_97_$__cuda_sm70_shflsync_down_p) ;  /* 0x0000017000007944 */ /* 0x000fea0003c00000 */
[----:B-1----:R-:W-:Y:S01]  /*74a0*/  IMAD.MOV.U32 R191, RZ, RZ, R6 ;  /* 0x000000ffffbf7224 */ /* 0x002fe200078e0006 */
[----:B------:R-:W-:Y:S01]  /*74b0*/  HFMA2.MMA R6, -RZ, RZ, 0, 1.1920928955078125e-07 ;  /* 0x00000002ff067435 */ /* 0x000fe200000001ff */
        /* <DEDUP_REMOVED lines=8> */
[----:B------:R-:W-:Y:S01]  /*7540*/  HFMA2.MMA R6, -RZ, RZ, 0, 5.9604644775390625e-08 ;  /* 0x00000001ff067435 */ /* 0x000fe200000001ff */
[----:B------:R-:W-:Y:S01]  /*7550*/  IMAD.MOV.U32 R195, RZ, RZ, 0x1f ;  /* 0x0000001fffc37424 */ /* 0x000fe200078e00ff */
[----:B------:R-:W-:-:S02]  /*7560*/  MOV R189, R191 ;  /* 0x000000bf00bd7202 */ /* 0x000fc40000000f00 */
[----:B------:R-:W-:Y:S02]  /*7570*/  MOV R188, 0x7590 ;  /* 0x0000759000bc7802 */ /* 0x000fe40000000f00 */
[----:B------:R-:W-:Y:S05]  /*7580*/  CALL.REL.NOINC `($__internal_97_$__cuda_sm70_shflsync_down_p) ;  /* 0x0000008000007944 */ /* 0x000fea0003c00000 */
[----:B-1----:R-:W-:Y:S01]  /*7590*/  IMAD.MOV.U32 R192, RZ, RZ, R6 ;  /* 0x000000ffffc07224 */ /* 0x002fe200078e0006 */
[----:B------:R-:W-:Y:S01]  /*75a0*/  HFMA2.MMA R6, -RZ, RZ, 0, 5.9604644775390625e-08 ;  /* 0x00000001ff067435 */ /* 0x000fe200000001ff */
[----:B------:R-:W-:Y:S01]  /*75b0*/  MOV R189, R190 ;  /* 0x000000be00bd7202 */ /* 0x000fe20000000f00 */
[----:B------:R-:W-:Y:S01]  /*75c0*/  IMAD.MOV.U32 R195, RZ, RZ, 0x1f ;  /* 0x0000001fffc37424 */ /* 0x000fe200078e00ff */
[----:B------:R-:W-:Y:S02]  /*75d0*/  MOV R194, 0xffffffff ;  /* 0xffffffff00c27802 */ /* 0x000fe40000000f00 */
[----:B------:R-:W-:Y:S02]  /*75e0*/  MOV R188, 0x7600 ;  /* 0x0000760000bc7802 */ /* 0x000fe40000000f00 */
[----:B------:R-:W-:Y:S05]  /*75f0*/  CALL.REL.NOINC `($__internal_97_$__cuda_sm70_shflsync_down_p) ;  /* 0x0000001000007944 */ /* 0x000fea0003c00000 */
[----:B-1----:R-:W-:Y:S05]  /*7600*/  BRA `(.L_x_5869) ;  /* 0xffffb18000007947 */ /* 0x002fea000383ffff */
        .weak           $__internal_97_$__cuda_sm70_shflsync_down_p
        .type           $__internal_97_$__cuda_sm70_shflsync_down_p,@function
        .size           $__internal_97_$__cuda_sm70_shflsync_down_p,(.L_x_11831 - $__internal_97_$__cuda_sm70_shflsync_down_p)
$__internal_97_$__cuda_sm70_shflsync_down_p:
[----:B------:R-:W-:Y:S04]  /*7610*/  WARPSYNC R194 ;  /* 0x000000c200007348 */ /* 0x000fe80003800000 */
[----:B------:R0:W1:Y:S02]  /*7620*/  SHFL.DOWN PT, R6, R189, R6, R195 ;  /* 0x08000006bd067389 */ /* 0x00006400000e00c3 */
[----:B0-----:R-:W-:-:S06]  /*7630*/  HFMA2.MMA R189, -RZ, RZ, 0, 0 ;  /* 0x00000000ffbd7435 */ /* 0x001fcc00000001ff */
[----:B------:R-:W-:Y:S05]  /*7640*/  RET.REL.NODEC R188 `(_ZN10layer_norm13ln_bwd_kernelINS_13Kernel_traitsIf13__nv_bfloat16fS2_fjLj4096ELj1ELj1ELj4ELj16ENS_18Kernel_traits_baseILj4096EfS2_fS2_fjLj128EEEEELb1ELb1ELb1ELb0EEEvNS_9BwdParamsE) ;  /* 0xffff89b0bc007950 */ /* 0x000fea0003c3ffff */
.L_x_5870:
        /* <DEDUP_REMOVED lines=11> */
.L_x_11831:


//--------------------- .text._ZN10layer_norm22ln_bwd_finalize_kernelINS_22Kernel_traits_finalizeILj4096Ef13__nv_bfloat16fS2_fjLb1ELj1024ELj4ENS_18Kernel_traits_baseILj4096EfS2_fS2_fjLj1024EEEEELb1ELb1EEEvNS_9BwdParamsE --------------------------
	.section	.text._ZN10layer_norm22ln_bwd_finalize_kernelINS_22Kernel_traits_finalizeILj4096Ef13__nv_bfloat16fS2_fjLb1ELj1024ELj4ENS_18Kernel_traits_baseILj4096EfS2_fS2_fjLj1024EEEEELb1ELb1EEEvNS_9BwdParamsE,"ax",@progbits
	.sectioninfo	@"SHI_REGISTERS=32"
	.align	128
        .global         _ZN10layer_norm22ln_bwd_finalize_kernelINS_22Kernel_traits_finalizeILj4096Ef13__nv_bfloat16fS2_fjLb1ELj1024ELj4ENS_18Kernel_traits_baseILj4096EfS2_fS2_fjLj1024EEEEELb1ELb1EEEvNS_9BwdParamsE
        .type           _ZN10layer_norm22ln_bwd_finalize_kernelINS_22Kernel_traits_finalizeILj4096Ef13__nv_bfloat16fS2_fjLb1ELj1024ELj4ENS_18Kernel_traits_baseILj4096EfS2_fS2_fjLj1024EEEEELb1ELb1EEEvNS_9BwdParamsE,@function
        .size           _ZN10layer_norm22ln_bwd_finalize_kernelINS_22Kernel_traits_finalizeILj4096Ef13__nv_bfloat16fS2_fjLb1ELj1024ELj4ENS_18Kernel_traits_baseILj4096EfS2_fS2_fjLj1024EEEEELb1ELb1EEEvNS_9BwdParamsE,(.L_x_11832 - _ZN10layer_norm22ln_bwd_finalize_kernelINS_22Kernel_traits_finalizeILj4096Ef13__nv_bfloat16fS2_fjLb1ELj1024ELj4ENS_18Kernel_traits_baseILj4096EfS2_fS2_fjLj1024EEEEELb1ELb1EEEvNS_9BwdParamsE)
        .other          _ZN10layer_norm22ln_bwd_finalize_kernelINS_22Kernel_traits_finalizeILj4096Ef13__nv_bfloat16fS2_fjLb1ELj1024ELj4ENS_18Kernel_traits_baseILj4096EfS2_fS2_fjLj1024EEEEELb1ELb1EEEvNS_9BwdParamsE,@"STO_CUDA_ENTRY STV_DEFAULT"
_ZN10layer_norm22ln_bwd_finalize_kernelINS_22Kernel_traits_finalizeILj4096Ef13__nv_bfloat16fS2_fjLb1ELj1024ELj4ENS_18Kernel_traits_baseILj4096EfS2_fS2_fjLj1024EEEEELb1ELb1EEEvNS_9BwdParamsE:
.text._ZN10layer_norm22ln_bwd_finalize_kernelINS_22Kernel_traits_finalizeILj4096Ef13__nv_bfloat16fS2_fjLb1ELj1024ELj4ENS_18Kernel_traits_baseILj4096EfS2_fS2_fjLj1024EEEEELb1ELb1EEEvNS_9BwdParamsE:
        /* <DEDUP_REMOVED lines=19> */
.L_x_5883:
        /* <DEDUP_REMOVED lines=32> */
.L_x_5875:
        /* <DEDUP_REMOVED lines=47> */
.L_x_5874:
[----:B------:R-:W-:Y:S05]  /*0620*/  BSYNC B1 ;  /* 0x0000000000017941 */ /* 0x000fea0003800000 */
.L_x_5873:
        /* <DEDUP_REMOVED lines=29> */
.L_x_5877:
[----:B------:R-:W-:Y:S05]  /*0800*/  BSYNC B1 ;  /* 0x0000000000017941 */ /* 0x000fea0003800000 */
.L_x_5876:
        /* <DEDUP_REMOVED lines=13> */
.L_x_5872:
[----:B------:R-:W-:Y:S05]  /*08e0*/  BSYNC B0 ;  /* 0x0000000000007941 */ /* 0x000fea0003800000 */
.L_x_5871:
        /* <DEDUP_REMOVED lines=12> */
.L_x_5884:
        /* <DEDUP_REMOVED lines=27> */
.L_x_5885:
        /* <DEDUP_REMOVED lines=9> */
.L_x_5878:
        /* <DEDUP_REMOVED lines=16> */
.L_x_5882:
[----:B------:R-:W-:Y:S05]  /*0cf0*/  BSYNC B0 ;  /* 0x0000000000007941 */ /* 0x000fea0003800000 */
.L_x_5881:
[C---:B------:R-:W-:Y:S02]  /*0d00*/  ISETP.GT.U32.AND P1, PT, R4.reuse, -0x1001, PT ;  /* 0xffffefff0400780c */ /* 0x040fe40003f24070 */
[----:B------:R-:W-:-:S02]  /*0d10*/  IADD3 R4, R4, 0x1000, RZ ;  /* 0x0000100004047810 */ /* 0x000fc40007ffe0ff */
[----:B------:R-:W-:-:S09]  /*0d20*/  IADD3 R5, R5, 0x800, RZ ;  /* 0x0000080005057810 */ /* 0x000fd20007ffe0ff */
[----:B012---:R-:W-:Y:S05]  /*0d30*/  @P1 BRA `(.L_x_5883) ;  /* 0xfffff3f000001947 */ /* 0x007fea000383ffff */
[----:B------:R-:W-:Y:S05]  /*0d40*/  EXIT ;  /* 0x000000000000794d */ /* 0x000fea0003800000 */
.L_x_5879:
[----:B------:R-:W-:Y:S01]  /*0d50*/  HFMA2.MMA R14, -RZ, RZ, 0, 1.847743988037109375e-06 ;  /* 0x0000001fff0e7435 */ /* 0x000fe200000001ff */
[----:B---3--:R-:W-:Y:S01]  /*0d60*/  IMAD.MOV.U32 R18, RZ, RZ, R10 ;  /* 0x000000ffff127224 */ /* 0x008fe200078e000a */
[----:B------:R-:W-:Y:S01]  /*0d70*/  MOV R17, 0x1 ;  /* 0x0000000100117802 */ /* 0x000fe20000000f00 */
[----:B------:R-:W-:Y:S01]  /*0d80*/  IMAD.MOV.U32 R19, RZ, RZ, -0x1 ;  /* 0xffffffffff137424 */ /* 0x000fe200078e00ff */
[----:B------:R-:W-:Y:S02]  /*0d90*/  MOV R8, 0xdb0 ;  /* 0x00000db000087802 */ /* 0x000fe40000000f00 */
[----:B012---:R-:W-:Y:S05]  /*0da0*/  CALL.REL.NOINC `($__internal_98_$__cuda_sm70_shflsync_bfly_p) ;  /* 0x0000059000007944 */ /* 0x007fea0003c00000 */
[----:B01----:R-:W-:Y:S05]  /*0db0*/  BRA `(.L_x_5884) ;  /* 0xfffffbf000007947 */ /* 0x003fea000383ffff */
.L_x_5880:
[----:B------:R-:W-:Y:S01]  /*0dc0*/  HFMA2.MMA R14, -RZ, RZ, 0, 1.847743988037109375e-06 ;  /* 0x0000001fff0e7435 */ /* 0x000fe200000001ff */
[----:B------:R-:W-:Y:S01]  /*0dd0*/  MOV R17, 0x2 ;  /* 0x0000000200117802 */ /* 0x000fe20000000f00 */
[----:B------:R-:W-:Y:S01]  /*0de0*/  IMAD.MOV.U32 R19, RZ, RZ, -0x1 ;  /* 0xffffffffff137424 */ /* 0x000fe200078e00ff */
[----:B------:R-:W-:-:S03]  /*0df0*/  MOV R8, 0xe10 ;  /* 0x00000e1000087802 */ /* 0x000fc60000000f00 */
[----:B0123--:R-:W-:Y:S05]  /*0e00*/  CALL.REL.NOINC `($__internal_98_$__cuda_sm70_shflsync_bfly_p) ;  /* 0x0000053000007944 */ /* 0x00ffea0003c00000 */
[----:B01----:R-:W-:Y:S01]  /*0e10*/  FADD.FTZ R18, R18, R14 ;  /* 0x0000000e12127221 */ /* 0x003fe20000010000 */
[----:B------:R-:W-:Y:S01]  /*0e20*/  HFMA2.MMA R14, -RZ, RZ, 0, 1.847743988037109375e-06 ;  /* 0x0000001fff0e7435 */ /* 0x000fe200000001ff */
[----:B------:R-:W-:Y:S01]  /*0e30*/  MOV R17, 0x4 ;  /* 0x0000000400117802 */ /* 0x000fe20000000f00 */
[----:B------:R-:W-:Y:S01]  /*0e40*/  IMAD.MOV.U32 R19, RZ, RZ, -0x1 ;  /* 0xffffffffff137424 */ /* 0x000fe200078e00ff */
[----:B------:R-:W-:-:S03]  /*0e50*/  MOV R8, 0xe70 ;  /* 0x00000e7000087802 */ /* 0x000fc60000000f00 */
[----:B------:R-:W-:Y:S05]  /*0e60*/  CALL.REL.NOINC `($__internal_98_$__cuda_sm70_shflsync_bfly_p) ;  /* 0x000004d000007944 */ /* 0x000fea0003c00000 */
[----:B01----:R-:W-:Y:S01]  /*0e70*/  FADD.FTZ R18, R18, R14 ;  /* 0x0000000e12127221 */ /* 0x003fe20000010000 */
[----:B------:R-:W-:Y:S01]  /*0e80*/  HFMA2.MMA R14, -RZ, RZ, 0, 1.847743988037109375e-06 ;  /* 0x0000001fff0e7435 */ /* 0x000fe200000001ff */
[----:B------:R-:W-:-:S02]  /*0e90*/  MOV R17, 0x8 ;  /* 0x0000000800117802 */ /* 0x000fc40000000f00 */
[----:B------:R-:W-:Y:S02]  /*0ea0*/  MOV R19, 0xffffffff ;  /* 0xffffffff00137802 */ /* 0x000fe40000000f00 */
[----:B------:R-:W-:Y:S02]  /*0eb0*/  MOV R8, 0xed0 ;  /* 0x00000ed000087802 */ /* 0x000fe40000000f00 */
[----:B------:R-:W-:Y:S05]  /*0ec0*/  CALL.REL.NOINC `($__internal_98_$__cuda_sm70_shflsync_bfly_p) ;  /* 0x0000047000007944 */ /* 0x000fea0003c00000 */
[----:B-1----:R-:W-:Y:S01]  /*0ed0*/  FADD.FTZ R10, R18, R14 ;  /* 0x0000000e120a7221 */ /* 0x002fe20000010000 */
[----:B------:R-:W-:Y:S01]  /*0ee0*/  HFMA2.MMA R14, -RZ, RZ, 0, 1.847743988037109375e-06 ;  /* 0x0000001fff0e7435 */ /* 0x000fe200000001ff */
[----:B0-----:R-:W-:Y:S01]  /*0ef0*/  IMAD.MOV.U32 R17, RZ, RZ, 0x10 ;  /* 0x00000010ff117424 */ /* 0x001fe200078e00ff */
[----:B------:R-:W-:Y:S02]  /*0f00*/  MOV R19, 0xffffffff ;  /* 0xffffffff00137802 */ /* 0x000fe40000000f00 */
[----:B------:R-:W-:Y:S02]  /*0f10*/  MOV R18, R10 ;  /* 0x0000000a00127202 */ /* 0x000fe40000000f00 */
[----:B------:R-:W-:Y:S02]  /*0f20*/  MOV R8, 0xf40 ;  /* 0x00000f4000087802 */ /* 0x000fe40000000f00 */
[----:B------:R-:W-:Y:S05]  /*0f30*/  CALL.REL.NOINC `($__internal_98_$__cuda_sm70_shflsync_bfly_p) ;  /* 0x0000040000007944 */ /* 0x000fea0003c00000 */
[----:B0-----:R-:W-:Y:S01]  /*0f40*/  HFMA2.MMA R17, -RZ, RZ, 0, 5.9604644775390625e-08 ;  /* 0x00000001ff117435 */ /* 0x001fe200000001ff */
[----:B-1----:R-:W-:Y:S01]  /*0f50*/  IMAD.MOV.U32 R13, RZ, RZ, R14 ;  /* 0x000000ffff0d7224 */ /* 0x002fe200078e000e */
[----:B------:R-:W-:Y:S01]  /*0f60*/  MOV R18, R15 ;  /* 0x0000000f00127202 */ /* 0x000fe20000000f00 */
[----:B------:R-:W-:Y:S01]  /*0f70*/  IMAD.MOV.U32 R19, RZ, RZ, -0x1 ;  /* 0xffffffffff137424 */ /* 0x000fe200078e00ff */
[----:B------:R-:W-:-:S02]  /*0f80*/  MOV R14, 0x1f ;  /* 0x0000001f000e7802 */ /* 0x000fc40000000f00 */
[----:B------:R-:W-:Y:S02]  /*0f90*/  MOV R8, 0xfb0 ;  /* 0x00000fb000087802 */ /* 0x000fe40000000f00 */
[----:B------:R-:W-:Y:S05]  /*0fa0*/  CALL.REL.NOINC `($__internal_98_$__cuda_sm70_shflsync_bfly_p) ;  /* 0x0000039000007944 */ /* 0x000fea0003c00000 */
[----:B0-----:R-:W-:Y:S01]  /*0fb0*/  HFMA2.MMA R17, -RZ, RZ, 0, 1.1920928955078125e-07 ;  /* 0x00000002ff117435 */ /* 0x001fe200000001ff */
[----:B-1----:R-:W-:Y:S01]  /*0fc0*/  FADD.FTZ R18, R15, R14 ;  /* 0x0000000e0f127221 */ /* 0x002fe20000010000 */
[----:B------:R-:W-:Y:S02]  /*0fd0*/  MOV R14, 0x1f ;  /* 0x0000001f000e7802 */ /* 0x000fe40000000f00 */
[----:B------:R-:W-:Y:S02]  /*0fe0*/  MOV R19, 0xffffffff ;  /* 0xffffffff00137802 */ /* 0x000fe40000000f00 */
[----:B------:R-:W-:Y:S02]  /*0ff0*/  MOV R8, 0x1010 ;  /* 0x0000101000087802 */ /* 0x000fe40000000f00 */
[----:B------:R-:W-:Y:S05]  /*1000*/  CALL.REL.NOINC `($__internal_98_$__cuda_sm70_shflsync_bfly_p) ;  /* 0x0000033000007944 */ /* 0x000fea0003c00000 */
[----:B01----:R-:W-:Y:S01]  /*1010*/  FADD.FTZ R18, R18, R14 ;  /* 0x0000000e12127221 */ /* 0x003fe20000010000 */
[----:B------:R-:W-:Y:S01]  /*1020*/  HFMA2.MMA R14, -RZ, RZ, 0, 1.847743988037109375e-06 ;  /* 0x0000001fff0e7435 */ /* 0x000fe200000001ff */
[----:B------:R-:W-:Y:S01]  /*1030*/  IMAD.MOV.U32 R17, RZ, RZ, 0x4 ;  /* 0x00000004ff117424 */ /* 0x000fe200078e00ff */
[----:B------:R-:W-:Y:S02]  /*1040*/  MOV R19, 0xffffffff ;  /* 0xffffffff00137802 */ /* 0x000fe40000000f00 */
[----:B------:R-:W-:-:S02]  /*1050*/  MOV R8, 0x1070 ;  /* 0x0000107000087802 */ /* 0x000fc40000000f00 */
[----:B------:R-:W-:Y:S05]  /*1060*/  CALL.REL.NOINC `($__internal_98_$__cuda_sm70_shflsync_bfly_p) ;  /* 0x000002d000007944 */ /* 0x000fea0003c00000 */
[----:B0-----:R-:W-:Y:S01]  /*1070*/  HFMA2.MMA R17, -RZ, RZ, 0, 4.76837158203125e-07 ;  /* 0x00000008ff117435 */ /* 0x001fe200000001ff */
[----:B-1----:R-:W-:Y:S01]  /*1080*/  FADD.FTZ R18, R18, R14 ;  /* 0x0000000e12127221 */ /* 0x002fe20000010000 */
[----:B------:R-:W-:Y:S01]  /*1090*/  MOV R19, 0xffffffff ;  /* 0xffffffff00137802 */ /* 0x000fe20000000f00 */
[----:B------:R-:W-:Y:S01]  /*10a0*/  IMAD.MOV.U32 R14, RZ, RZ, 0x1f ;  /* 0x0000001fff0e7424 */ /* 0x000fe200078e00ff */
[----:B------:R-:W-:-:S02]  /*10b0*/  MOV R8, 0x10d0 ;  /* 0x000010d000087802 */ /* 0x000fc40000000f00 */
[----:B------:R-:W-:Y:S05]  /*10c0*/  CALL.REL.NOINC `($__internal_98_$__cuda_sm70_shflsync_bfly_p) ;  /* 0x0000027000007944 */ /* 0x000fea0003c00000 */
[----:B-1----:R-:W-:Y:S01]  /*10d0*/  FADD.FTZ R12, R18, R14 ;  /* 0x0000000e120c7221 */ /* 0x002fe20000010000 */
[----:B0-----:R-:W-:Y:S01]  /*10e0*/  HFMA2.MMA R17, -RZ, RZ, 0, 9.5367431640625e-07 ;  /* 0x00000010ff117435 */ /* 0x001fe200000001ff */
[----:B------:R-:W-:Y:S01]  /*10f0*/  MOV R14, 0x1f ;  /* 0x0000001f000e7802 */ /* 0x000fe20000000f00 */
[----:B------:R-:W-:Y:S01]  /*1100*/  IMAD.MOV.U32 R19, RZ, RZ, -0x1 ;  /* 0xffffffffff137424 */ /* 0x000fe200078e00ff */
[----:B------:R-:W-:-:S02]  /*1110*/  MOV R8, 0x1140 ;  /* 0x0000114000087802 */ /* 0x000fc40000000f00 */
[----:B------:R-:W-:Y:S02]  /*1120*/  MOV R18, R12 ;  /* 0x0000000c00127202 */ /* 0x000fe40000000f00 */
[----:B------:R-:W-:Y:S05]  /*1130*/  CALL.REL.NOINC `($__internal_98_$__cuda_sm70_shflsync_bfly_p) ;  /* 0x0000020000007944 */ /* 0x000fea0003c00000 */
[----:B-1----:R-:W-:Y:S01]  /*1140*/  MOV R15, R14 ;  /* 0x0000000e000f7202 */ /* 0x002fe20000000f00 */
[----:B------:R-:W-:Y:S01]  /*1150*/  HFMA2.MMA R14, -RZ, RZ, 0, 1.847743988037109375e-06 ;  /* 0x0000001fff0e7435 */ /* 0x000fe200000001ff */
[----:B0-----:R-:W-:Y:S01]  /*1160*/  MOV R18, R11 ;  /* 0x0000000b00127202 */ /* 0x001fe20000000f00 */
[----:B------:R-:W-:Y:S01]  /*1170*/  IMAD.MOV.U32 R17, RZ, RZ, 0x1 ;  /* 0x00000001ff117424 */ /* 0x000fe200078e00ff */
[----:B------:R-:W-:Y:S02]  /*1180*/  MOV R19, 0xffffffff ;  /* 0xffffffff00137802 */ /* 0x000fe40000000f00 */
[----:B------:R-:W-:Y:S02]  /*1190*/  MOV R8, 0x11b0 ;  /* 0x000011b000087802 */ /* 0x000fe40000000f00 */
[----:B------:R-:W-:Y:S05]  /*11a0*/  CALL.REL.NOINC `($__internal_98_$__cuda_sm70_shflsync_bfly_p) ;  /* 0x0000019000007944 */ /* 0x000fea0003c00000 */
[----:B0-----:R-:W-:Y:S01]  /*11b0*/  HFMA2.MMA R17, -RZ, RZ, 0, 1.1920928955078125e-07 ;  /* 0x00000002ff117435 */ /* 0x001fe200000001ff */
[----:B-1----:R-:W-:Y:S01]  /*11c0*/  FADD.FTZ R18, R11, R14 ;  /* 0x0000000e0b127221 */ /* 0x002fe20000010000 */
[----:B------:R-:W-:Y:S01]  /*11d0*/  MOV R19, 0xffffffff ;  /* 0xffffffff00137802 */ /* 0x000fe20000000f00 */
[----:B------:R-:W-:Y:S01]  /*11e0*/  IMAD.MOV.U32 R14, RZ, RZ, 0x1f ;  /* 0x0000001fff0e7424 */ /* 0x000fe200078e00ff */
[----:B------:R-:W-:-:S02]  /*11f0*/  MOV R8, 0x1210 ;  /* 0x0000121000087802 */ /* 0x000fc40000000f00 */
[----:B------:R-:W-:Y:S05]  /*1200*/  CALL.REL.NOINC `($__internal_98_$__cuda_sm70_shflsync_bfly_p) ;  /* 0x0000013000007944 */ /* 0x000fea0003c00000 */
[----:B0-----:R-:W-:Y:S01]  /*1210*/  HFMA2.MMA R17, -RZ, RZ, 0, 2.384185791015625e-07 ;  /* 0x00000004ff117435 */ /* 0x001fe200000001ff */
[----:B-1----:R-:W-:Y:S01]  /*1220*/  FADD.FTZ R18, R18, R14 ;  /* 0x0000000e12127221 */ /* 0x002fe20000010000 */
[----:B------:R-:W-:Y:S01]  /*1230*/  MOV R14, 0x1f ;  /* 0x0000001f000e7802 */ /* 0x000fe20000000f00 */
[----:B------:R-:W-:Y:S01]  /*1240*/  IMAD.MOV.U32 R19, RZ, RZ, -0x1 ;  /* 0xffffffffff137424 */ /* 0x000fe200078e00ff */
[----:B------:R-:W-:-:S02]  /*1250*/  MOV R8, 0x1270 ;  /* 0x0000127000087802 */ /* 0x000fc40000000f00 */
[----:B------:R-:W-:Y:S05]  /*1260*/  CALL.REL.NOINC `($__internal_98_$__cuda_sm70_shflsync_bfly_p) ;  /* 0x000000d000007944 */ /* 0x000fea0003c00000 */
[----:B0-----:R-:W-:Y:S01]  /*1270*/  HFMA2.MMA R17, -RZ, RZ, 0, 4.76837158203125e-07 ;  /* 0x00000008ff117435 */ /* 0x001fe200000001ff */
[----:B-1----:R-:W-:Y:S01]  /*1280*/  FADD.FTZ R18, R18, R14 ;  /* 0x0000000e12127221 */ /* 0x002fe20000010000 */
[----:B------:R-:W-:-:S02]  /*1290*/  MOV R14, 0x1f ;  /* 0x0000001f000e7802 */ /* 0x000fc40000000f00 */
[----:B------:R-:W-:Y:S02]  /*12a0*/  MOV R19, 0xffffffff ;  /* 0xffffffff00137802 */ /* 0x000fe40000000f00 */
[----:B------:R-:W-:Y:S02]  /*12b0*/  MOV R8, 0x12d0 ;  /* 0x000012d000087802 */ /* 0x000fe40000000f00 */
[----:B------:R-:W-:Y:S05]  /*12c0*/  CALL.REL.NOINC `($__internal_98_$__cuda_sm70_shflsync_bfly_p) ;  /* 0x0000007000007944 */ /* 0x000fea0003c00000 */
[----:B01----:R-:W-:Y:S01]  /*12d0*/  FADD.FTZ R18, R18, R14 ;  /* 0x0000000e12127221 */ /* 0x003fe20000010000 */
[----:B------:R-:W-:Y:S01]  /*12e0*/  HFMA2.MMA R14, -RZ, RZ, 0, 1.847743988037109375e-06 ;  /* 0x0000001fff0e7435 */ /* 0x000fe200000001ff */
[----:B------:R-:W-:Y:S01]  /*12f0*/  IMAD.MOV.U32 R17, RZ, RZ, 0x10 ;  /* 0x00000010ff117424 */ /* 0x000fe200078e00ff */
[----:B------:R-:W-:Y:S02]  /*1300*/  MOV R19, 0xffffffff ;  /* 0xffffffff00137802 */ /* 0x000fe40000000f00 */
[----:B------:R-:W-:Y:S02]  /*1310*/  MOV R8, 0x1330 ;  /* 0x0000133000087802 */ /* 0x000fe40000000f00 */
[----:B------:R-:W-:Y:S05]  /*1320*/  CALL.REL.NOINC `($__internal_98_$__cuda_sm70_shflsync_bfly_p) ;  /* 0x0000001000007944 */ /* 0x000fea0003c00000 */
[----:B01----:R-:W-:Y:S05]  /*1330*/  BRA `(.L_x_5885) ;  /* 0xfffff82000007947 */ /* 0x003fea000383ffff */
        .weak           $__internal_98_$__cuda_sm70_shflsync_bfly_p
        .type           $__internal_98_$__cuda_sm70_shflsync_bfly_p,@function
        .size           $__internal_98_$__cuda_sm70_shflsync_bfly_p,(.L_x_11832 - $__internal_98_$__cuda_sm70_shflsync_bfly_p)
$__internal_98_$__cuda_sm70_shflsync_bfly_p:
[----:B------:R-:W-:Y:S01]  /*1340*/  HFMA2.MMA R9, -RZ, RZ, 0, 0 ;  /* 0x00000000ff097435 */ /* 0x000fe200000001ff */
[----:B------:R-:W-:Y:S04]  /*1350*/  WARPSYNC R19 ;  /* 0x0000001300007348 */ /* 0x000fe80003800000 */
[----:B------:R0:W1:Y:S01]  /*1360*/  SHFL.BFLY PT, R14, R18, R17, R14 ;  /* 0x0c000011120e7389 */ /* 0x00006200000e000e */
[----:B------:R-:W-:Y:S05]  /*1370*/  RET.REL.NODEC R8 `(_ZN10layer_norm22ln_bwd_finalize_kernelINS_22Kernel_traits_finalizeILj4096Ef13__nv_bfloat16fS2_fjLb1ELj1024ELj4ENS_18Kernel_traits_baseILj4096EfS2_fS2_fjLj1024EEEEELb1ELb1EEEvNS_9BwdParamsE) ;  /* 0xffffec8008007950 */ /* 0x000fea0003c3ffff */
.L_x_5886:
        /* <DEDUP_REMOVED lines=16> */
.L_x_11832:


//--------------------- .text._ZN10layer_norm13ln_bwd_kernelINS_13Kernel_traitsIf13__nv_bfloat16fS2_fjLj4096ELj1ELj1ELj4ELj16ENS_18Kernel_traits_baseILj4096EfS2_fS2_fjLj128EEEEELb1ELb1ELb1ELb1EEEvNS_9BwdParamsE --------------------------
	.section	.text._ZN10layer_norm13ln_bwd_kernelINS_13Kernel_traitsIf13__nv_bfloat16fS2_fjLj4096ELj1ELj1ELj4ELj16ENS_18Kernel_traits_baseILj4096EfS2_fS2_fjLj128EEEEELb1ELb1ELb1ELb1EEEvNS_9BwdParamsE,"ax",@progbits
	.sectioninfo	@"SHI_REGISTERS=255"
	.align	128
        .global         _ZN10layer_norm13ln_bwd_kernelINS_13Kernel_traitsIf13__nv_bfloat16fS2_fjLj4096ELj1ELj1ELj4ELj16ENS_18Kernel_traits_baseILj4096EfS2_fS2_fjLj128EEEEELb1ELb1ELb1ELb1EEEvNS_9BwdParamsE
        .type           _ZN10layer_norm13ln_bwd_kernelINS_13Kernel_traitsIf13__nv_bfloat16fS2_fjLj4096ELj1ELj1ELj4ELj16ENS_18Kernel_traits_baseILj4096EfS2_fS2_fjLj128EEEEELb1ELb1ELb1ELb1EEEvNS_9BwdParamsE,@function
        .size           _ZN10layer_norm13ln_bwd_kernelINS_13Kernel_traitsIf13__nv_bfloat16fS2_fjLj4096ELj1ELj1ELj4ELj16ENS_18Kernel_traits_baseILj4096EfS2_fS2_fjLj128EEEEELb1ELb1ELb1ELb1EEEvNS_9BwdParamsE,(.L_x_11833 - _ZN10layer_norm13ln_bwd_kernelINS_13Kernel_traitsIf13__nv_bfloat16fS2_fjLj4096ELj1ELj1ELj4ELj16ENS_18Kernel_traits_baseILj4096EfS2_fS2_fjLj128EEEEELb1ELb1ELb1ELb1EEEvNS_9BwdParamsE)
        .other          _ZN10layer_norm13ln_bwd_kernelINS_13Kernel_traitsIf13__nv_bfloat16fS2_fjLj4096ELj1ELj1ELj4ELj16ENS_18Kernel_traits_baseILj4096EfS2_fS2_fjLj128EEEEELb1ELb1ELb1ELb1EEEvNS_9BwdParamsE,@"STO_CUDA_ENTRY STV_DEFAULT"
_ZN10layer_norm13ln_bwd_kernelINS_13Kernel_traitsIf13__nv_bfloat16fS2_fjLj4096ELj1ELj1ELj4ELj16ENS_18Kernel_traits_baseILj4096EfS2_fS2_fjLj128EEEEELb1ELb1ELb1ELb1EEEvNS_9BwdParamsE:
.text._ZN10layer_norm13ln_bwd_kernelINS_13Kernel_traitsIf13__nv_bfloat16fS2_fjLj4096ELj1ELj1ELj4ELj16ENS_18Kernel_traits_baseILj4096EfS2_fS2_fjLj128EEEEELb1ELb1ELb1ELb1EEEvNS_9BwdParamsE:
        /* <DEDUP_REMOVED lines=57> */
.L_x_5887:
[----:B------:R-:W-:-:S04]  /*0390*/  SHF.L.U32 R2, R2, 0x5, RZ ;  /* 0x0000000502027819 */ /* 0x000fc800000006ff */
[----:B------:R-:W-:-:S04]  /*03a0*/  LOP3.LUT R4, R2, 0xfe0, RZ, 0xc0, !PT ;  /* 0x00000fe002047812 */ /* 0x000fc800078ec0ff */
[C---:B------:R-:W-:Y:S02]  /*03b0*/  IADD3 R2, P0, R4.reuse, c[0x0][0x1b0], RZ ;  /* 0x00006c0004027a10 */ /* 0x040fe40007f1e0ff */
[----:B------:R-:W-:-:S03]  /*03c0*/  IADD3 R4, P1, R4, c[0x0][0x1c8], RZ ;  /* 0x0000720004047a10 */ /* 0x000fc60007f3e0ff */
[----:B------:R-:W-:Y:S01]  /*03d0*/  IMAD.X R3, RZ, RZ, c[0x0][0x1b4], P0 ;  /* 0x00006d00ff037624 */ /* 0x000fe200000e06ff */
[----:B------:R-:W-:-:S04]  /*03e0*/  IADD3.X R5, RZ, c[0x0][0x1cc], RZ, P1, !PT ;  /* 0x00007300ff057a10 */ /* 0x000fc80000ffe4ff */
[----:B------:R0:W2:Y:S04]  /*03f0*/  LDG.E.128 R64, [R2.64] ;  /* 0x0000000402407981 */ /* 0x0000a8000c1e1d00 */
[----:B------:R0:W3:Y:S04]  /*0400*/  LDG.E.128 R60, [R2.64+0x10] ;  /* 0x00001004023c7981 */ /* 0x0000e8000c1e1d00 */
[----:B------:R0:W4:Y:S04]  /*0410*/  LDG.E.128 R56, [R2.64+0x1000] ;  /* 0x0010000402387981 */ /* 0x000128000c1e1d00 */
[----:B------:R0:W4:Y:S04]  /*0420*/  LDG.E.128 R52, [R2.64+0x1010] ;  /* 0x0010100402347981 */ /* 0x000128000c1e1d00 */
[----:B------:R0:W4:Y:S04]  /*0430*/  LDG.E.128 R48, [R2.64+0x2000] ;  /* 0x0020000402307981 */ /* 0x000128000c1e1d00 */
[----:B------:R0:W4:Y:S04]  /*0440*/  LDG.E.128 R44, [R2.64+0x2010] ;  /* 0x00201004022c7981 */ /* 0x000128000c1e1d00 */
[----:B------:R0:W4:Y:S04]  /*0450*/  LDG.E.128 R24, [R2.64+0x3000] ;  /* 0x0030000402187981 */ /* 0x000128000c1e1d00 */
[----:B------:R0:W4:Y:S04]  /*0460*/  LDG.E.128 R20, [R2.64+0x3010] ;  /* 0x0030100402147981 */ /* 0x000128000c1e1d00 */
[----:B------:R-:W4:Y:S04]  /*0470*/  LDG.E.128 R16, [R4.64] ;  /* 0x0000000404107981 */ /* 0x000f28000c1e1d00 */
[----:B------:R-:W4:Y:S04]  /*0480*/  LDG.E.128 R12, [R4.64+0x10] ;  /* 0x00001004040c7981 */ /* 0x000f28000c1e1d00 */
[----:B------:R-:W4:Y:S04]  /*0490*/  LDG.E.128 R8, [R4.64+0x1000] ;  /* 0x0010000404087981 */ /* 0x000f28000c1e1d00 */
        /* <DEDUP_REMOVED lines=15> */
[----:B0-----:R-:W-:Y:S01]  /*0590*/  PRMT R2, R6, 0x7610, R2 ;  /* 0x0000761006027816 */ /* 0x001fe20000000002 */
        /* <DEDUP_REMOVED lines=31> */
[----:B0-----:R-:W-:-:S03]  /*0790*/  CS2R R64, SRZ ;  /* 0x0000000000407805 */ /* 0x001fc6000001ff00 */
[----:B----4-:R0:W-:Y:S01]  /*07a0*/  STL.64 [R1+0xa0], R56 ;  /* 0x0000a03801007387 */ /* 0x0101e20000100a00 */
[----:B--2---:R-:W-:-:S03]  /*07b0*/  CS2R R66, SRZ ;  /* 0x0000000000427805 */ /* 0x004fc6000001ff00 */
[----:B------:R2:W-:Y:S01]  /*07c0*/  STL.64 [R1+0xa8], R58 ;  /* 0x0000a83a01007387 */ /* 0x0005e20000100a00 */
[----:B---3--:R-:W-:-:S03]  /*07d0*/  CS2R R60, SRZ ;  /* 0x00000000003c7805 */ /* 0x008fc6000001ff00 */
[----:B------:R3:W-:Y:S01]  /*07e0*/  STL.64 [R1+0x90], R52 ;  /* 0x0000903401007387 */ /* 0x0007e20000100a00 */
[----:B-1----:R-:W-:-:S03]  /*07f0*/  CS2R R62, SRZ ;  /* 0x00000000003e7805 */ /* 0x002fc6000001ff00 */
[----:B------:R1:W-:Y:S01]  /*0800*/  STL.64 [R1+0x98], R54 ;  /* 0x0000983601007387 */ /* 0x0003e20000100a00 */
[----:B0-----:R-:W-:-:S03]  /*0810*/  CS2R R56, SRZ ;  /* 0x0000000000387805 */ /* 0x001fc6000001ff00 */
[----:B------:R0:W-:Y:S01]  /*0820*/  STL.64 [R1+0x80], R48 ;  /* 0x0000803001007387 */ /* 0x0001e20000100a00 */
        /* <DEDUP_REMOVED lines=21> */
.L_x_6028:
[----:B------:R-:W-:-:S04]  /*0980*/  IMAD.MOV.U32 R188, RZ, RZ, 0x4 ;  /* 0x00000004ffbc7424 */ /* 0x000fc800078e00ff */
[----:B0-----:R-:W-:-:S05]  /*0990*/  IMAD.WIDE R2, R0, R188, c[0x0][0x1d8] ;  /* 0x0000760000027625 */ /* 0x001fca00078e02bc */
        /* <DEDUP_REMOVED lines=24> */
[----:B------:R-:W-:Y:S01]  /*0b20*/  IMAD.WIDE.U32 R18, R252, R246, c[0x0][0x218] ;  /* 0x00008600fc127625 */ /* 0x000fe200078e00f6 */
[----:B--2---:R-:W-:-:S13]  /*0b30*/  ISETP.GT.AND P4, PT, R190, RZ, PT ;  /* 0x000000ffbe00720c */ /* 0x004fda0003f84270 */
[----:B------:R-:W-:Y:S05]  /*0b40*/  @P4 BRA `(.L_x_5890) ;  /* 0x0000020000004947 */ /* 0x000fea0003800000 */
[----:B0-----:R-:W-:Y:S02]  /*0b50*/  ISETP.NE.U32.AND P0, PT, RZ, c[0x0][0x218], PT ;  /* 0x00008600ff007a0c */ /* 0x001fe40003f05070 */
[----:B-----5:R-:W-:Y:S02]  /*0b60*/  ISETP.GE.AND P1, PT, R4, 0x1, PT ;  /* 0x000000010400780c */ /* 0x020fe40003f26270 */
[----:B------:R-:W-:-:S13]  /*0b70*/  ISETP.NE.AND.EX P0, PT, RZ, c[0x0][0x21c], PT, P0 ;  /* 0x00008700ff007a0c */ /* 0x000fda0003f05300 */
[----:B------:R0:W5:Y:S04]  /*0b80*/  @P0 LDG.E.128 R140, [R24.64] ;  /* 0x00000004188c0981 */ /* 0x000168000c1e1d00 */
[----:B------:R0:W5:Y:S01]  /*0b90*/  @P0 LDG.E.128 R144, [R24.64+0x10] ;  /* 0x0000100418900981 */ /* 0x000162000c1e1d00 */
[----:B------:R-:W-:-:S03]  /*0ba0*/  IMAD.MOV.U32 R188, RZ, RZ, 0x8 ;  /* 0x00000008ffbc7424 */ /* 0x000fc600078e00ff */
[----:B------:R1:W5:Y:S04]  /*0bb0*/  @P0 LDG.E.128 R148, [R22.64] ;  /* 0x0000000416940981 */ /* 0x000368000c1e1d00 */
[----:B------:R1:W5:Y:S01]  /*0bc0*/  @P0 LDG.E.128 R152, [R22.64+0x10] ;  /* 0x0000100416980981 */ /* 0x000362000c1e1d00 */
[----:B0-----:R-:W-:-:S03]  /*0bd0*/  @P1 IADD3 R24, R4, -0x1, RZ ;  /* 0xffffffff04181810 */ /* 0x001fc60007ffe0ff */
[----:B------:R0:W5:Y:S02]  /*0be0*/  @P0 LDG.E.128 R156, [R20.64] ;  /* 0x00000004149c0981 */ /* 0x000164000c1e1d00 */
[----:B------:R-:W-:Y:S02]  /*0bf0*/  @P1 IMAD R24, R24, c[0x0][0x168], RZ ;  /* 0x00005a0018181a24 */ /* 0x000fe400078e02ff */
[----:B------:R0:W5:Y:S03]  /*0c00*/  @P0 LDG.E.128 R160, [R20.64+0x10] ;  /* 0x0000100414a00981 */ /* 0x000166000c1e1d00 */
[----:B------:R-:W-:Y:S01]  /*0c10*/  @P1 SHF.R.S32.HI R25, RZ, 0x1f, R24 ;  /* 0x0000001fff191819 */ /* 0x000fe20000011418 */
[----:B------:R2:W5:Y:S03]  /*0c20*/  @P0 LDG.E.128 R164, [R18.64] ;  /* 0x0000000412a40981 */ /* 0x000566000c1e1d00 */
[----:B------:R-:W-:Y:S01]  /*0c30*/  @P1 LEA.HI R25, R25, R24, RZ, 0x3 ;  /* 0x0000001819191211 */ /* 0x000fe200078f18ff */
[----:B------:R2:W5:Y:S01]  /*0c40*/  @P0 LDG.E.128 R168, [R18.64+0x10] ;  /* 0x0000100412a80981 */ /* 0x000562000c1e1d00 */
[----:B------:R-:W-:-:S02]  /*0c50*/  MOV R24, RZ ;  /* 0x000000ff00187202 */ /* 0x000fc40000000f00 */
[----:B------:R-:W-:-:S04]  /*0c60*/  @P1 LEA.HI.SX32 R24, R25, R247, 0x1d ;  /* 0x000000f719181211 */ /* 0x000fc800078feaff */
[C---:B0-----:R-:W-:Y:S02]  /*0c70*/  IADD3 R20, R24.reuse, 0x80, RZ ;  /* 0x0000008018147810 */ /* 0x041fe40007ffe0ff */
[C---:B-1----:R-:W-:Y:S02]  /*0c80*/  IADD3 R22, R24.reuse, 0x100, RZ ;  /* 0x0000010018167810 */ /* 0x042fe40007ffe0ff */
[C---:B------:R-:W-:Y:S01]  /*0c90*/  IADD3 R25, R24.reuse, 0x180, RZ ;  /* 0x0000018018197810 */ /* 0x040fe20007ffe0ff */
[----:B--2---:R-:W-:-:S04]  /*0ca0*/  IMAD.WIDE.U32 R18, R24, R188, c[0x0][0x190] ;  /* 0x0000640018127625 */ /* 0x004fc800078e00bc */
        /* <DEDUP_REMOVED lines=8> */
[----:B------:R-:W-:Y:S01]  /*0d30*/  MOV R191, RZ ;  /* 0x000000ff00bf7202 */ /* 0x000fe20000000f00 */
[----:B------:R-:W-:Y:S05]  /*0d40*/  BRA `(.L_x_5891) ;  /* 0x000016d000007947 */ /* 0x000fea0003800000 */
.L_x_5890:
[----:B0-----:R-:W-:Y:S01]  /*0d50*/  IADD3 R190, R190, -0x1, RZ ;  /* 0xffffffffbebe7810 */ /* 0x001fe20007ffe0ff */
[----:B------:R-:W-:Y:S01]  /*0d60*/  IMAD.MOV.U32 R216, RZ, RZ, R192 ;  /* 0x000000ffffd87224 */ /* 0x000fe200078e00c0 */
[----:B------:R-:W-:Y:S03]  /*0d70*/  STL [R1+0xdc], R30 ;  /* 0x0000dc1e01007387 */ /* 0x000fe60000100800 */
[----:B------:R-:W-:Y:S01]  /*0d80*/  IMAD R190, R190, c[0x0][0x168], RZ ;  /* 0x00005a00bebe7a24 */ /* 0x000fe200078e02ff */
[----:B------:R-:W-:Y:S01]  /*0d90*/  HFMA2.MMA R27, -RZ, RZ, 0, 9.5367431640625e-07 ;  /* 0x00000010ff1b7435 */ /* 0x000fe200000001ff */
[-C--:B------:R-:W-:Y:S01]  /*0da0*/  IMAD.WIDE.U32 R16, R245, R246.reuse, c[0x0][0x188] ;  /* 0x00006200f5107625 */ /* 0x080fe200078e00f6 */
[----:B-----5:R-:W-:Y:S01]  /*0db0*/  ISETP.GE.AND P1, PT, R4, 0x1, PT ;  /* 0x000000010400780c */ /* 0x020fe20003f26270 */
[----:B------:R-:W-:Y:S01]  /*0dc0*/  STL [R1+0xd8], R29 ;  /* 0x0000d81d01007387 */ /* 0x000fe20000100800 */
[----:B------:R-:W-:Y:S01]  /*0dd0*/  SHF.R.S32.HI R5, RZ, 0x1f, R190 ;  /* 0x0000001fff057819 */ /* 0x000fe200000114be */
[----:B------:R-:W-:-:S02]  /*0de0*/  IMAD.WIDE.U32 R6, R216, R246, c[0x0][0x188] ;  /* 0x00006200d8067625 */ /* 0x000fc400078e00f6 */
[----:B------:R0:W2:Y:S01]  /*0df0*/  LDG.E.128 R192, [R16.64] ;  /* 0x0000000410c07981 */ /* 0x0000a2000c1e1d00 */
[----:B------:R-:W-:-:S03]  /*0e00*/  LEA.HI R26, R5, R190, RZ, 0x3 ;  /* 0x000000be051a7211 */ /* 0x000fc600078f18ff */
[----:B------:R0:W3:Y:S01]  /*0e10*/  LDG.E.128 R196, [R16.64+0x10] ;  /* 0x0000100410c47981 */ /* 0x0000e2000c1e1d00 */
[----:B------:R-:W-:-:S03]  /*0e20*/  LEA.HI.SX32 R26, R26, R247, 0x1d ;  /* 0x000000f71a1a7211 */ /* 0x000fc600078feaff */
[----:B------:R1:W4:Y:S04]  /*0e30*/  LDG.E.128 R200, [R6.64] ;  /* 0x0000000406c87981 */ /* 0x000328000c1e1d00 */
[----:B------:R1:W2:Y:S01]  /*0e40*/  LDG.E.128 R204, [R6.64+0x10] ;  /* 0x0000100406cc7981 */ /* 0x0002a2000c1e1d00 */
[----:B0-----:R-:W-:-:S03]  /*0e50*/  IMAD.WIDE.U32 R16, R252, R246, c[0x0][0x188] ;  /* 0x00006200fc107625 */ /* 0x001fc600078e00f6 */
[----:B------:R0:W2:Y:S01]  /*0e60*/  LDG.E R5, [R188.64] ;  /* 0x00000004bc057981 */ /* 0x0000a2000c1e1900 */
[----:B------:R-:W-:-:S03]  /*0e70*/  IMAD.WIDE.U32 R12, R26, R27, c[0x0][0x208] ;  /* 0x000082001a0c7625 */ /* 0x000fc600078e001b */
[----:B------:R0:W3:Y:S01]  /*0e80*/  LDG.E.128 R208, [R16.64] ;  /* 0x0000000410d07981 */ /* 0x0000e2000c1e1d00 */
[----:B-1----:R-:W-:-:S03]  /*0e90*/  IADD3 R6, R26, 0x80, RZ ;  /* 0x000000801a067810 */ /* 0x002fc60007ffe0ff */
[----:B------:R1:W3:Y:S02]  /*0ea0*/  LDG.E.128 R212, [R16.64+0x10] ;  /* 0x0000100410d47981 */ /* 0x0002e4000c1e1d00 */
[----:B------:R-:W-:Y:S02]  /*0eb0*/  IMAD.WIDE.U32 R6, R6, R27, c[0x0][0x208] ;  /* 0x0000820006067625 */ /* 0x000fe400078e001b */
[----:B------:R-:W3:Y:S02]  /*0ec0*/  LDG.E.128 R12, [R12.64] ;  /* 0x000000040c0c7981 */ /* 0x000ee4000c1e1d00 */
[----:B0-----:R-:W-:Y:S02]  /*0ed0*/  IMAD.WIDE.U32 R188, R3, R246, c[0x0][0x188] ;  /* 0x0000620003bc7625 */ /* 0x001fe400078e00f6 */
[----:B------:R0:W3:Y:S01]  /*0ee0*/  LDG.E.128 R216, [R6.64] ;  /* 0x0000000406d87981 */ /* 0x0000e2000c1e1d00 */
[----:B-1----:R-:W-:-:S03]  /*0ef0*/  IADD3 R16, R26, 0x100, RZ ;  /* 0x000001001a107810 */ /* 0x002fc60007ffe0ff */
[----:B------:R1:W3:Y:S04]  /*0f00*/  LDG.E.128 R8, [R188.64] ;  /* 0x00000004bc087981 */ /* 0x0002e8000c1e1d00 */
[----:B------:R-:W-:Y:S01]  /*0f10*/  STL [R1+0xd4], R28 ;  /* 0x0000d41c01007387 */ /* 0x000fe20000100800 */
[-C--:B0-----:R-:W-:Y:S01]  /*0f20*/  IMAD.WIDE.U32 R6, R16, R27.reuse, c[0x0][0x208] ;  /* 0x0000820010067625 */ /* 0x081fe200078e001b */
[----:B------:R-:W-:Y:S02]  /*0f30*/  IADD3 R16, R26, 0x180, RZ ;  /* 0x000001801a107810 */ /* 0x000fe40007ffe0ff */
[----:B------:R0:W-:Y:S04]  /*0f40*/  STL [R1+0xd0], R0 ;  /* 0x0000d00001007387 */ /* 0x0001e80000100800 */
[----:B-1----:R-:W3:Y:S04]  /*0f50*/  LDG.E.128 R188, [R188.64+0x10] ;  /* 0x00001004bcbc7981 */ /* 0x002ee8000c1e1d00 */
[----:B------:R1:W3:Y:S02]  /*0f60*/  LDG.E.128 R220, [R6.64] ;  /* 0x0000000406dc7981 */ /* 0x0002e4000c1e1d00 */
[----:B-1----:R-:W-:-:S05]  /*0f70*/  IMAD.WIDE.U32 R6, R16, R27, c[0x0][0x208] ;  /* 0x0000820010067625 */ /* 0x002fca00078e001b */
[----:B------:R1:W3:Y:S01]  /*0f80*/  LDG.E.128 R224, [R6.64] ;  /* 0x0000000406e07981 */ /* 0x0002e2000c1e1d00 */
[----:B0-----:R-:W0:Y:S01]  /*0f90*/  LDC.U8 R0, c[0x0][0x1f0] ;  /* 0x00007c00ff007b82 */ /* 0x001e220000000000 */
[----:B------:R-:W-:Y:S02]  /*0fa0*/  ISETP.NE.U32.AND P0, PT, RZ, c[0x0][0x218], PT ;  /* 0x00008600ff007a0c */ /* 0x000fe40003f05070 */
[----:B-1----:R-:W-:Y:S02]  /*0fb0*/  @P1 IADD3 R6, R4, -0x1, RZ ;  /* 0xffffffff04061810 */ /* 0x002fe40007ffe0ff */
[----:B------:R-:W-:-:S03]  /*0fc0*/  ISETP.NE.AND.EX P0, PT, RZ, c[0x0][0x21c], PT, P0 ;  /* 0x00008700ff007a0c */ /* 0x000fc60003f05300 */
[----:B------:R-:W-:-:S05]  /*0fd0*/  @P1 IMAD R6, R6, c[0x0][0x168], RZ ;  /* 0x00005a0006061a24 */ /* 0x000fca00078e02ff */
[----:B------:R-:W-:-:S04]  /*0fe0*/  @P1 SHF.R.S32.HI R7, RZ, 0x1f, R6 ;  /* 0x0000001fff071819 */ /* 0x000fc80000011406 */
[----:B------:R-:W-:Y:S01]  /*0ff0*/  @P1 LEA.HI R7, R7, R6, RZ, 0x3 ;  /* 0x0000000607071211 */ /* 0x000fe200078f18ff */
[----:B------:R1:W5:Y:S01]  /*1000*/  @P0 LDG.E.128 R140, [R24.64] ;  /* 0x00000004188c0981 */ /* 0x000362000c1e1d00 */
[----:B------:R-:W-:Y:S02]  /*1010*/  MOV R6, RZ ;  /* 0x000000ff00067202 */ /* 0x000fe40000000f00 */
[----:B------:R-:W-:Y:S01]  /*1020*/  @P1 LEA.HI.SX32 R6, R7, R247, 0x1d ;  /* 0x000000f707061211 */ /* 0x000fe200078feaff */
[----:B------:R1:W5:Y:S04]  /*1030*/  @P0 LDG.E.128 R144, [R24.64+0x10] ;  /* 0x0000100418900981 */ /* 0x000368000c1e1d00 */
[----:B------:R0:W5:Y:S01]  /*1040*/  @P0 LDG.E.128 R148, [R22.64] ;  /* 0x0000000416940981 */ /* 0x000162000c1e1d00 */
[----:B------:R-:W-:-:S03]  /*1050*/  IADD3 R17, R6, 0x80, RZ ;  /* 0x0000008006117810 */ /* 0x000fc60007ffe0ff */
[----:B------:R0:W5:Y:S01]  /*1060*/  @P0 LDG.E.128 R152, [R22.64+0x10] ;  /* 0x0000100416980981 */ /* 0x000162000c1e1d00 */
[C---:B------:R-:W-:Y:S01]  /*1070*/  IADD3 R7, R6.reuse, 0x180, RZ ;  /* 0x0000018006077810 */ /* 0x040fe20007ffe0ff */
[----:B-1----:R-:W-:Y:S02]  /*1080*/  IMAD.MOV.U32 R24, RZ, RZ, 0x8 ;  /* 0x00000008ff187424 */ /* 0x002fe400078e00ff */
[----:B------:R1:W5:Y:S01]  /*1090*/  @P0 LDG.E.128 R156, [R20.64] ;  /* 0x00000004149c0981 */ /* 0x000362000c1e1d00 */
[----:B------:R-:W-:-:S03]  /*10a0*/  IADD3 R16, R6, 0x100, RZ ;  /* 0x0000010006107810 */ /* 0x000fc60007ffe0ff */
[----:B------:R1:W5:Y:S04]  /*10b0*/  @P0 LDG.E.128 R160, [R20.64+0x10] ;  /* 0x0000100414a00981 */ /* 0x000368000c1e1d00 */
[----:B------:R1:W5:Y:S04]  /*10c0*/  @P0 LDG.E.128 R164, [R18.64] ;  /* 0x0000000412a40981 */ /* 0x000368000c1e1d00 */
[----:B------:R1:W5:Y:S01]  /*10d0*/  @P0 LDG.E.128 R168, [R18.64+0x10] ;  /* 0x0000100412a80981 */ /* 0x000362000c1e1d00 */
[----:B0-----:R-:W-:Y:S01]  /*10e0*/  ISETP.NE.AND P0, PT, R0, RZ, PT ;  /* 0x000000ff0000720c */ /* 0x001fe20003f05270 */
[----:B------:R-:W-:-:S04]  /*10f0*/  IMAD.WIDE.U32 R22, R6, R24, c[0x0][0x190] ;  /* 0x0000640006167625 */ /* 0x000fc800078e0018 */
[----:B-1----:R-:W-:-:S04]  /*1100*/  IMAD.WIDE.U32 R20, R17, R24, c[0x0][0x190] ;  /* 0x0000640011147625 */ /* 0x002fc800078e0018 */
[-C--:B------:R-:W-:Y:S01]  /*1110*/  IMAD.WIDE.U32 R6, R7, R24.reuse, c[0x0][0x190] ;  /* 0x0000640007067625 */ /* 0x080fe200078e0018 */
[----:B------:R0:W5:Y:S03]  /*1120*/  LDG.E.64 R18, [R22.64] ;  /* 0x0000000416127981 */ /* 0x000166000c1e1b00 */
[----:B------:R-:W-:Y:S01]  /*1130*/  IMAD.WIDE.U32 R16, R16, R24, c[0x0][0x190] ;  /* 0x0000640010107625 */ /* 0x000fe200078e0018 */
[----:B------:R-:W5:Y:S04]  /*1140*/  LDG.E.64 R20, [R20.64] ;  /* 0x0000000414147981 */ /* 0x000f68000c1e1b00 */
[----:B------:R1:W5:Y:S04]  /*1150*/  LDG.E.64 R24, [R6.64] ;  /* 0x0000000406187981 */ /* 0x000368000c1e1b00 */
[----:B0-----:R4:W5:Y:S01]  /*1160*/  LDG.E.64 R22, [R16.64] ;  /* 0x0000000410167981 */ /* 0x001962000c1e1b00 */
[----:B--2---:R-:W-:-:S05]  /*1170*/  FSEL R5, R5, RZ, !P0 ;  /* 0x000000ff05057208 */ /* 0x004fca0004000000 */
[C---:B----4-:R-:W-:Y:S01]  /*1180*/  FADD.FTZ R16, -R5.reuse, R200 ;  /* 0x000000c805107221 */ /* 0x050fe20000010100 */
[----:B---3--:R-:W-:Y:S02]  /*1190*/  PRMT R0, RZ, 0x7610, R14 ;  /* 0x00007610ff007816 */ /* 0x008fe4000000000e */
        /* <DEDUP_REMOVED lines=16> */
[C---:B------:R-:W-:Y:S01]  /*12a0*/  FADD.FTZ R189, -R5.reuse, R205 ;  /* 0x000000cd05bd7221 */ /* 0x040fe20000010100 */
[----:B------:R-:W-:Y:S01]  /*12b0*/  PRMT R205, RZ, 0x5410, R218 ;  /* 0x00005410ffcd7816 */ /* 0x000fe200000000da */
[C---:B-1----:R-:W-:Y:S01]  /*12c0*/  FADD.FTZ R7, -R5.reuse, R191 ;  /* 0x000000bf05077221 */ /* 0x042fe20000010100 */
[----:B------:R-:W-:Y:S01]  /*12d0*/  MOV R218, R0 ;  /* 0x0000000000da7202 */ /* 0x000fe20000000f00 */
[C---:B------:R-:W-:Y:S01]  /*12e0*/  FADD.FTZ R230, -R5.reuse, R11 ;  /* 0x0000000b05e67221 */ /* 0x040fe20000010100 */
[----:B------:R-:W-:Y:S01]  /*12f0*/  PRMT R243, RZ, 0x5410, R14 ;  /* 0x00005410fff37816 */ /* 0x000fe2000000000e */
[----:B------:R-:W-:-:S02]  /*1300*/  FADD.FTZ R6, -R5, R190 ;  /* 0x000000be05067221 */ /* 0x000fc40000010100 */
[C---:B------:R-:W-:Y:S02]  /*1310*/  FADD.FTZ R8, -R5.reuse, R192 ;  /* 0x000000c005087221 */ /* 0x040fe40000010100 */
[C---:B------:R-:W-:Y:S02]  /*1320*/  FADD.FTZ R193, -R5.reuse, R209 ;  /* 0x000000d105c17221 */ /* 0x040fe40000010100 */
[C---:B------:R-:W-:Y:S01]  /*1330*/  FADD.FTZ R196, -R5.reuse, R212 ;  /* 0x000000d405c47221 */ /* 0x040fe20000010100 */
[--C-:B------:R-:W-:Y:S01]  /*1340*/  PRMT R212, RZ, 0x7610, R222.reuse ;  /* 0x00007610ffd47816 */ /* 0x100fe200000000de */
[C---:B------:R-:W-:Y:S01]  /*1350*/  FADD.FTZ R197, -R5.reuse, R213 ;  /* 0x000000d505c57221 */ /* 0x040fe20000010100 */
[----:B------:R-:W-:Y:S01]  /*1360*/  PRMT R213, RZ, 0x5410, R222 ;  /* 0x00005410ffd57816 */ /* 0x000fe200000000de */
[C---:B------:R-:W-:Y:S02]  /*1370*/  FADD.FTZ R11, -R5.reuse, R195 ;  /* 0x000000c3050b7221 */ /* 0x040fe40000010100 */
[----:B------:R-:W-:-:S02]  /*1380*/  FADD.FTZ R15, -R5, R199 ;  /* 0x000000c7050f7221 */ /* 0x000fc40000010100 */
[C---:B------:R-:W-:Y:S01]  /*1390*/  FADD.FTZ R192, -R5.reuse, R208 ;  /* 0x000000d005c07221 */ /* 0x040fe20000010100 */
[----:B------:R-:W-:Y:S01]  /*13a0*/  PRMT R200, RZ, 0x7610, R216 ;  /* 0x00007610ffc87816 */ /* 0x000fe200000000d8 */
[C---:B------:R-:W-:Y:S02]  /*13b0*/  FADD.FTZ R14, -R5.reuse, R198 ;  /* 0x000000c6050e7221 */ /* 0x040fe40000010100 */
[C---:B------:R-:W-:Y:S01]  /*13c0*/  FADD.FTZ R17, -R5.reuse, R201 ;  /* 0x000000c905117221 */ /* 0x040fe20000010100 */
[----:B------:R-:W-:Y:S01]  /*13d0*/  PRMT R201, RZ, 0x5410, R216 ;  /* 0x00005410ffc97816 */ /* 0x000fe200000000d8 */
[----:B------:R-:W-:Y:S02]  /*13e0*/  FADD.FTZ R191, -R5, R207 ;  /* 0x000000cf05bf7221 */ /* 0x000fe40000010100 */
[C---:B------:R-:W-:Y:S02]  /*13f0*/  FMUL.FTZ R244, R2.reuse, R232 ;  /* 0x000000e802f47220 */ /* 0x040fe40000410000 */
[----:B------:R-:W-:-:S02]  /*1400*/  FMUL.FTZ R242, R2, R231 ;  /* 0x000000e702f27220 */ /* 0x000fc40000410000 */
[C---:B------:R-:W-:Y:S01]  /*1410*/  FMUL.FTZ R222, R2.reuse, R12 ;  /* 0x0000000c02de7220 */ /* 0x040fe20000410000 */
[----:B------:R-:W-:Y:S01]  /*1420*/  MOV R12, R218 ;  /* 0x000000da000c7202 */ /* 0x000fe20000000f00 */
[----:B------:R-:W-:Y:S01]  /*1430*/  IMAD.MOV.U32 R231, RZ, RZ, R234 ;  /* 0x000000ffffe77224 */ /* 0x000fe200078e00ea */
[--C-:B------:R-:W-:Y:S01]  /*1440*/  PRMT R246, RZ, 0x5410, R224.reuse ;  /* 0x00005410fff67816 */ /* 0x100fe200000000e0 */
[C---:B------:R-:W-:Y:S01]  /*1450*/  FMUL.FTZ R232, R2.reuse, R7 ;  /* 0x0000000702e87220 */ /* 0x040fe20000410000 */
[----:B------:R-:W-:Y:S01]  /*1460*/  PRMT R216, RZ, 0x7610, R224 ;  /* 0x00007610ffd87816 */ /* 0x000fe200000000e0 */
[C---:B------:R-:W-:Y:S02]  /*1470*/  FMUL.FTZ R234, R2.reuse, R6 ;  /* 0x0000000602ea7220 */ /* 0x040fe40000410000 */
[C---:B------:R-:W-:Y:S02]  /*1480*/  FMUL.FTZ R7, R2.reuse, R16 ;  /* 0x0000001002077220 */ /* 0x040fe40000410000 */
[----:B------:R-:W-:-:S02]  /*1490*/  FMUL.FTZ R224, R2, R11 ;  /* 0x0000000b02e07220 */ /* 0x000fc40000410000 */
[C---:B------:R-:W-:Y:S02]  /*14a0*/  FMUL.FTZ R6, R2.reuse, R15 ;  /* 0x0000000f02067220 */ /* 0x040fe40000410000 */
[C---:B------:R-:W-:Y:S02]  /*14b0*/  FMUL.FTZ R16, R2.reuse, R193 ;  /* 0x000000c102107220 */ /* 0x040fe40000410000 */
[C---:B------:R-:W-:Y:S01]  /*14c0*/  FMUL.FTZ R218, R2.reuse, R14 ;  /* 0x0000000e02da7220 */ /* 0x040fe20000410000 */
[----:B------:R-:W2:Y:S01]  /*14d0*/  LDL R193, [R1+0xc0] ;  /* 0x0000c00001c17983 */ /* 0x000ea20000100800 */
[C---:B------:R-:W-:Y:S01]  /*14e0*/  FMUL.FTZ R11, R2.reuse, R188 ;  /* 0x000000bc020b7220 */ /* 0x040fe20000410000 */
[----:B------:R-:W-:Y:S01]  /*14f0*/  MOV R188, R12 ;  /* 0x0000000c00bc7202 */ /* 0x000fe20000000f00 */
[C---:B------:R-:W-:Y:S02]  /*1500*/  FMUL.FTZ R15, R2.reuse, R192 ;  /* 0x000000c0020f7220 */ /* 0x040fe40000410000 */
[C---:B------:R-:W-:Y:S01]  /*1510*/  FMUL.FTZ R14, R2.reuse, R191 ;  /* 0x000000bf020e7220 */ /* 0x040fe20000410000 */
[----:B------:R-:W3:Y:S01]  /*1520*/  LDL R192, [R1+0xc8] ;  /* 0x0000c80001c07983 */ /* 0x000ee20000100800 */
[----:B------:R-:W-:-:S03]  /*1530*/  FMUL.FTZ R12, R2, R189 ;  /* 0x000000bd020c7220 */ /* 0x000fc60000410000 */
[----:B------:R-:W4:Y:S04]  /*1540*/  LDL R191, [R1+0xcc] ;  /* 0x0000cc0001bf7983 */ /* 0x000f280000100800 */
[----:B------:R-:W4:Y:S01]  /*1550*/  LDL R189, [R1+0xb0] ;  /* 0x0000b00001bd7983 */ /* 0x000f220000100800 */
[C---:B------:R-:W-:Y:S02]  /*1560*/  FADD.FTZ R10, -R5.reuse, R194 ;  /* 0x000000c2050a7221 */ /* 0x040fe40000010100 */
[C---:B------:R-:W-:Y:S01]  /*1570*/  FADD.FTZ R27, -R5.reuse, R203 ;  /* 0x000000cb051b7221 */ /* 0x040fe20000010100 */
[----:B------:R-:W-:Y:S01]  /*1580*/  PRMT R30, RZ, 0x5410, R226 ;  /* 0x00005410ff1e7816 */ /* 0x000fe200000000e2 */
[C---:B------:R-:W-:Y:S01]  /*1590*/  FADD.FTZ R190, -R5.reuse, R206 ;  /* 0x000000ce05be7221 */ /* 0x040fe20000010100 */
[----:B------:R-:W-:Y:S01]  /*15a0*/  PRMT R29, RZ, 0x7610, R226 ;  /* 0x00007610ff1d7816 */ /* 0x000fe200000000e2 */
[C---:B------:R-:W-:Y:S01]  /*15b0*/  FADD.FTZ R198, -R5.reuse, R214 ;  /* 0x000000d605c67221 */ /* 0x040fe20000010100 */
[--C-:B------:R-:W-:Y:S01]  /*15c0*/  PRMT R209, RZ, 0x5410, R220.reuse ;  /* 0x00005410ffd17816 */ /* 0x100fe200000000dc */
[----:B------:R-:W-:Y:S01]  /*15d0*/  FMUL.FTZ R226, R2, R10 ;  /* 0x0000000a02e27220 */ /* 0x000fe20000410000 */
[----:B------:R-:W-:Y:S01]  /*15e0*/  PRMT R208, RZ, 0x7610, R220 ;  /* 0x00007610ffd07816 */ /* 0x000fe200000000dc */
[----:B------:R-:W-:-:S02]  /*15f0*/  FADD.FTZ R199, -R5, R215 ;  /* 0x000000d705c77221 */ /* 0x000fc40000010100 */
[C---:B------:R-:W-:Y:S02]  /*1600*/  FMUL.FTZ R10, R2.reuse, R27 ;  /* 0x0000001b020a7220 */ /* 0x040fe40000410000 */
[C---:B------:R-:W-:Y:S02]  /*1610*/  FADD.FTZ R26, -R5.reuse, R202 ;  /* 0x000000ca051a7221 */ /* 0x040fe40000010100 */
[C---:B------:R-:W-:Y:S02]  /*1620*/  FADD.FTZ R194, -R5.reuse, R210 ;  /* 0x000000d205c27221 */ /* 0x040fe40000010100 */
[----:B------:R-:W-:Y:S02]  /*1630*/  FADD.FTZ R195, -R5, R211 ;  /* 0x000000d305c37221 */ /* 0x000fe40000010100 */
[C---:B------:R-:W-:Y:S02]  /*1640*/  FMUL.FTZ R220, R2.reuse, R13 ;  /* 0x0000000d02dc7220 */ /* 0x040fe40000410000 */
[C---:B------:R-:W-:Y:S01]  /*1650*/  FMUL.FTZ R27, R2.reuse, R196 ;  /* 0x000000c4021b7220 */ /* 0x040fe20000410000 */
[--C-:B------:R-:W-:Y:S01]  /*1660*/  PRMT R252, RZ, 0x5410, R225.reuse ;  /* 0x00005410fffc7816 */ /* 0x100fe200000000e1 */
[C---:B------:R-:W-:Y:S01]  /*1670*/  FMUL.FTZ R5, R2.reuse, R233 ;  /* 0x000000e902057220 */ /* 0x040fe20000410000 */
[----:B------:R-:W-:Y:S01]  /*1680*/  PRMT R247, RZ, 0x7610, R225 ;  /* 0x00007610fff77816 */ /* 0x000fe200000000e1 */
[C---:B------:R-:W-:Y:S01]  /*1690*/  FMUL.FTZ R240, R2.reuse, R230 ;  /* 0x000000e602f07220 */ /* 0x040fe20000410000 */
[----:B------:R-:W4:Y:S01]  /*16a0*/  LDL R233, [R1+0xb8] ;  /* 0x0000b80001e97983 */ /* 0x000f220000100800 */
[----:B------:R-:W-:-:S02]  /*16b0*/  FMUL.FTZ R13, R2, R190 ;  /* 0x000000be020d7220 */ /* 0x000fc40000410000 */
[C---:B------:R-:W-:Y:S01]  /*16c0*/  FMUL.FTZ R196, R2.reuse, R197 ;  /* 0x000000c502c47220 */ /* 0x040fe20000410000 */
[----:B------:R-:W-:Y:S01]  /*16d0*/  PRMT R211, RZ, 0x5410, R221 ;  /* 0x00005410ffd37816 */ /* 0x000fe200000000dd */
[----:B------:R-:W-:Y:S01]  /*16e0*/  IMAD.MOV.U32 R190, RZ, RZ, R243 ;  /* 0x000000ffffbe7224 */ /* 0x000fe200078e00f3 */
[----:B------:R-:W-:Y:S01]  /*16f0*/  PRMT R210, RZ, 0x7610, R221 ;  /* 0x00007610ffd27816 */ /* 0x000fe200000000dd */
[C---:B------:R-:W-:Y:S01]  /*1700*/  FMUL.FTZ R197, R2.reuse, R198 ;  /* 0x000000c602c57220 */ /* 0x040fe20000410000 */
[----:B------:R-:W4:Y:S01]  /*1710*/  LDL R225, [R1+0xbc] ;  /* 0x0000bc0001e17983 */ /* 0x000f220000100800 */
[C---:B------:R-:W-:Y:S01]  /*1720*/  FMUL.FTZ R238, R2.reuse, R229 ;  /* 0x000000e502ee7220 */ /* 0x040fe20000410000 */
[--C-:B------:R-:W-:Y:S01]  /*1730*/  PRMT R207, RZ, 0x5410, R219.reuse ;  /* 0x00005410ffcf7816 */ /* 0x100fe200000000db */
[----:B------:R-:W-:Y:S01]  /*1740*/  FMUL.FTZ R198, R2, R199 ;  /* 0x000000c702c67220 */ /* 0x000fe20000410000 */
[----:B------:R-:W4:Y:S01]  /*1750*/  LDL R243, [R1+0xc4] ;  /* 0x0000c40001f37983 */ /* 0x000f220000100800 */
[----:B------:R-:W-:Y:S01]  /*1760*/  PRMT R206, RZ, 0x7610, R219 ;  /* 0x00007610ffce7816 */ /* 0x000fe200000000db */
[----:B------:R-:W-:Y:S01]  /*1770*/  FFMA.FTZ R46, R242, R241, R46 ;  /* 0x000000f1f22e7223 */ /* 0x000fe2000001002e */
[--C-:B------:R-:W-:Y:S01]  /*1780*/  PRMT R215, RZ, 0x5410, R223.reuse ;  /* 0x00005410ffd77816 */ /* 0x100fe200000000df */
[----:B------:R-:W4:Y:S01]  /*1790*/  LDL R221, [R1+0xa4] ;  /* 0x0000a40001dd7983 */ /* 0x000f220000100800 */
[----:B------:R-:W-:Y:S01]  /*17a0*/  PRMT R214, RZ, 0x7610, R223 ;  /* 0x00007610ffd67816 */ /* 0x000fe200000000df */
[----:B------:R-:W-:Y:S01]  /*17b0*/  FADD.FTZ R78, R78, R241 ;  /* 0x000000f14e4e7221 */ /* 0x000fe20000010000 */
[--C-:B------:R-:W-:Y:S01]  /*17c0*/  PRMT R203, RZ, 0x5410, R217.reuse ;  /* 0x00005410ffcb7816 */ /* 0x100fe200000000d9 */
[----:B------:R-:W4:Y:S01]  /*17d0*/  LDL R229, [R1+0xb4] ;  /* 0x0000b40001e57983 */ /* 0x000f220000100800 */
[----:B------:R-:W-:Y:S01]  /*17e0*/  PRMT R202, RZ, 0x7610, R217 ;  /* 0x00007610ffca7816 */ /* 0x000fe200000000d9 */
[----:B------:R-:W-:-:S02]  /*17f0*/  FFMA.FTZ R47, R240, R239, R47 ;  /* 0x000000eff02f7223 */ /* 0x000fc4000001002f */
[----:B------:R-:W4:Y:S01]  /*1800*/  LDL R219, [R1+0xa8] ;  /* 0x0000a80001db7983 */ /* 0x000f220000100800 */
[----:B------:R-:W-:Y:S02]  /*1810*/  FADD.FTZ R79, R79, R239 ;  /* 0x000000ef4f4f7221 */ /* 0x000fe40000010000 */
[-C--:B------:R-:W-:Y:S01]  /*1820*/  FFMA.FTZ R44, R5, R237.reuse, R44 ;  /* 0x000000ed052c7223 */ /* 0x080fe2000001002c */
[----:B------:R-:W4:Y:S01]  /*1830*/  LDL R223, [R1+0xa0] ;  /* 0x0000a00001df7983 */ /* 0x000f220000100800 */
[----:B------:R-:W-:Y:S02]  /*1840*/  FADD.FTZ R76, R76, R237 ;  /* 0x000000ed4c4c7221 */ /* 0x000fe40000010000 */
[----:B------:R-:W-:Y:S01]  /*1850*/  FADD.FTZ R80, R80, R190 ;  /* 0x000000be50507221 */ /* 0x000fe20000010000 */
[----:B------:R-:W4:Y:S01]  /*1860*/  LDL R217, [R1+0xac] ;  /* 0x0000ac0001d97983 */ /* 0x000f220000100800 */
[----:B------:R-:W-:Y:S02]  /*1870*/  FFMA.FTZ R48, R238, R190, R48 ;  /* 0x000000beee307223 */ /* 0x000fe40000010030 */
[----:B--2---:R-:W-:-:S02]  /*1880*/  FMUL.FTZ R199, R193, R237 ;  /* 0x000000edc1c77220 */ /* 0x004fc40000410000 */
[----:B------:R-:W2:Y:S01]  /*1890*/  LDL R193, [R1+0x90] ;  /* 0x0000900001c17983 */ /* 0x000ea20000100800 */
[----:B---3--:R-:W-:-:S03]  /*18a0*/  FMUL.FTZ R241, R192, R241 ;  /* 0x000000f1c0f17220 */ /* 0x008fc60000410000 */
[----:B------:R-:W3:Y:S01]  /*18b0*/  LDL R192, [R1+0x94] ;  /* 0x0000940001c07983 */ /* 0x000ee20000100800 */
[----:B----4-:R-:W-:-:S03]  /*18c0*/  FMUL.FTZ R239, R191, R239 ;  /* 0x000000efbfef7220 */ /* 0x010fc60000410000 */
[----:B------:R-:W4:Y:S01]  /*18d0*/  LDL R191, [R1+0x98] ;  /* 0x0000980001bf7983 */ /* 0x000f220000100800 */
[----:B------:R-:W-:-:S03]  /*18e0*/  FMUL.FTZ R237, R189, R190 ;  /* 0x000000bebded7220 */ /* 0x000fc60000410000 */
[----:B------:R-:W4:Y:S01]  /*18f0*/  LDL R190, [R1+0x9c] ;  /* 0x00009c0001be7983 */ /* 0x000f220000100800 */
[--C-:B------:R-:W-:Y:S02]  /*1900*/  PRMT R28, RZ, 0x5410, R227.reuse ;  /* 0x00005410ff1c7816 */ /* 0x100fe400000000e3 */
[----:B------:R-:W-:Y:S02]  /*1910*/  PRMT R0, RZ, 0x7610, R227 ;  /* 0x00007610ff007816 */ /* 0x000fe400000000e3 */
[----:B------:R-:W-:Y:S01]  /*1920*/  MOV R227, R236 ;  /* 0x000000ec00e37202 */ /* 0x000fe20000000f00 */
[----:B------:R-:W-:Y:S02]  /*1930*/  FMUL.FTZ R236, R2, R228 ;  /* 0x000000e402ec7220 */ /* 0x000fe40000410000 */
[----:B------:R-:W-:Y:S02]  /*1940*/  FADD.FTZ R82, R82, R231 ;  /* 0x000000e752527221 */ /* 0x000fe40000010000 */
[----:B------:R-:W-:-:S02]  /*1950*/  FFMA.FTZ R50, R234, R231, R50 ;  /* 0x000000e7ea327223 */ /* 0x000fc40000010032 */
[----:B------:R-:W-:Y:S02]  /*1960*/  FMUL.FTZ R228, R2, R9 ;  /* 0x0000000902e47220 */ /* 0x000fe40000410000 */
[----:B------:R-:W-:Y:S02]  /*1970*/  FFMA.FTZ R45, R244, R235, R45 ;  /* 0x000000ebf42d7223 */ /* 0x000fe4000001002d */
[----:B------:R-:W-:Y:S02]  /*1980*/  FADD.FTZ R77, R77, R235 ;  /* 0x000000eb4d4d7221 */ /* 0x000fe40000010000 */
[----:B------:R-:W-:Y:S02]  /*1990*/  FADD.FTZ R83, R83, R227 ;  /* 0x000000e353537221 */ /* 0x000fe40000010000 */
[----:B------:R-:W-:Y:S02]  /*19a0*/  FFMA.FTZ R51, R232, R227, R51 ;  /* 0x000000e3e8337223 */ /* 0x000fe40000010033 */
[----:B------:R-:W-:-:S02]  /*19b0*/  FMUL.FTZ R9, R2, R26 ;  /* 0x0000001a02097220 */ /* 0x000fc40000410000 */
[----:B------:R-:W-:Y:S02]  /*19c0*/  FMUL.FTZ R233, R233, R231 ;  /* 0x000000e7e9e97220 */ /* 0x000fe40000410000 */
[----:B------:R-:W-:Y:S02]  /*19d0*/  FFMA.FTZ R54, R226, R203, R54 ;  /* 0x000000cbe2367223 */ /* 0x000fe40000010036 */
[----:B------:R-:W-:Y:S02]  /*19e0*/  FADD.FTZ R86, R86, R203 ;  /* 0x000000cb56567221 */ /* 0x000fe40000010000 */
[----:B------:R-:W-:Y:S02]  /*19f0*/  FMUL.FTZ R231, R225, R227 ;  /* 0x000000e3e1e77220 */ /* 0x000fe40000410000 */
[----:B------:R-:W-:Y:S02]  /*1a00*/  FMUL.FTZ R243, R243, R235 ;  /* 0x000000ebf3f37220 */ /* 0x000fe40000410000 */
[----:B------:R-:W-:-:S02]  /*1a10*/  FMUL.FTZ R227, R221, R200 ;  /* 0x000000c8dde37220 */ /* 0x000fc40000410000 */
[----:B------:R-:W-:Y:S02]  /*1a20*/  FMUL.FTZ R235, R229, R188 ;  /* 0x000000bce5eb7220 */ /* 0x000fe40000410000 */
[----:B------:R-:W-:Y:S02]  /*1a30*/  FMUL.FTZ R26, R2, R195 ;  /* 0x000000c3021a7220 */ /* 0x000fe40000410000 */
[----:B------:R-:W-:Y:S01]  /*1a40*/  FMUL.FTZ R225, R219, R203 ;  /* 0x000000cbdbe17220 */ /* 0x000fe20000410000 */
[----:B------:R-:W4:Y:S01]  /*1a50*/  LDL R195, [R1+0x88] ;  /* 0x0000880001c37983 */ /* 0x000f220000100800 */
[----:B------:R-:W-:Y:S02]  /*1a60*/  FFMA.FTZ R53, R228, R200, R53 ;  /* 0x000000c8e4357223 */ /* 0x000fe40000010035 */
[----:B------:R-:W-:Y:S01]  /*1a70*/  FMUL.FTZ R229, R223, R201 ;  /* 0x000000c9dfe57220 */ /* 0x000fe20000410000 */
[----:B------:R-:W4:Y:S01]  /*1a80*/  LDL R203, [R1+0x84] ;  /* 0x0000840001cb7983 */ /* 0x000f220000100800 */
[----:B------:R-:W-:-:S02]  /*1a90*/  FADD.FTZ R85, R85, R200 ;  /* 0x000000c855557221 */ /* 0x000fc40000010000 */
[----:B------:R-:W-:Y:S02]  /*1aa0*/  FMUL.FTZ R223, R217, R202 ;  /* 0x000000cad9df7220 */ /* 0x000fe40000410000 */
        /* <DEDUP_REMOVED lines=8> */
[----:B------:R-:W-:Y:S02]  /*1b30*/  FMUL.FTZ R230, R2, R8 ;  /* 0x0000000802e67220 */ /* 0x000fe40000410000 */
[----:B------:R-:W-:Y:S02]  /*1b40*/  FADD.FTZ R84, R84, R201 ;  /* 0x000000c954547221 */ /* 0x000fe40000010000 */
[----:B------:R-:W-:Y:S02]  /*1b50*/  FFMA.FTZ R52, R230, R201, R52 ;  /* 0x000000c9e6347223 */ /* 0x000fe40000010034 */
[----:B------:R-:W4:Y:S01]  /*1b60*/  LDL R201, [R1+0x80] ;  /* 0x0000800001c97983 */ /* 0x000f220000100800 */
[C---:B------:R-:W-:Y:S02]  /*1b70*/  FMUL.FTZ R8, R2.reuse, R17 ;  /* 0x0000001102087220 */ /* 0x040fe40000410000 */
[----:B------:R-:W-:-:S02]  /*1b80*/  FMUL.FTZ R17, R2, R194 ;  /* 0x000000c202117220 */ /* 0x000fc40000410000 */
[----:B------:R-:W4:Y:S01]  /*1b90*/  LDL R194, [R1+0x8c] ;  /* 0x00008c0001c27983 */ /* 0x000f220000100800 */
        /* <DEDUP_REMOVED lines=12> */
[----:B------:R-:W-:Y:S02]  /*1c60*/  FMUL.FTZ R202, R203, R208 ;  /* 0x000000d0cbca7220 */ /* 0x000fe40000410000 */
[----:B------:R-:W-:Y:S02]  /*1c70*/  FMUL.FTZ R203, R195, R211 ;  /* 0x000000d3c3cb7220 */ /* 0x000fe40000410000 */
[----:B------:R-:W4:Y:S01]  /*1c80*/  LDL R211, [R1+0x64] ;  /* 0x0000640001d37983 */ /* 0x000f220000100800 */
[----:B------:R-:W-:Y:S02]  /*1c90*/  FFMA.FTZ R60, R7, R209, R60 ;  /* 0x000000d1073c7223 */ /* 0x000fe4000001003c */
[----:B------:R-:W-:Y:S01]  /*1ca0*/  FADD.FTZ R92, R92, R209 ;  /* 0x000000d15c5c7221 */ /* 0x000fe20000010000 */
        /* <DEDUP_REMOVED lines=11> */
[----:B------:R-:W-:Y:S02]  /*1d60*/  FADD.FTZ R89, R89, R204 ;  /* 0x000000cc59597221 */ /* 0x000fe40000010000 */
[----:B------:R-:W-:Y:S02]  /*1d70*/  FFMA.FTZ R57, R220, R204, R57 ;  /* 0x000000ccdc397223 */ /* 0x000fe40000010039 */
[----:B------:R-:W-:Y:S02]  /*1d80*/  FMUL.FTZ R204, R194, R210 ;  /* 0x000000d2c2cc7220 */ /* 0x000fe40000410000 */
[----:B------:R-:W4:Y:S01]  /*1d90*/  LDL R194, [R1+0x6c] ;  /* 0x00006c0001c27983 */ /* 0x000f220000100800 */
        /* <DEDUP_REMOVED lines=18> */
[----:B------:R-:W-:Y:S02]  /*1ec0*/  FMUL.FTZ R210, R211, R216 ;  /* 0x000000d8d3d27220 */ /* 0x000fe40000410000 */
[----:B------:R-:W-:-:S02]  /*1ed0*/  FADD.FTZ R81, R81, R188 ;  /* 0x000000bc51517221 */ /* 0x000fc40000010000 */
[----:B------:R-:W-:Y:S02]  /*1ee0*/  FFMA.FTZ R49, R236, R188, R49 ;  /* 0x000000bcec317223 */ /* 0x000fe40000010031 */
[----:B------:R-:W-:Y:S02]  /*1ef0*/  FADD.FTZ R188, RZ, R199 ;  /* 0x000000c7ffbc7221 */ /* 0x000fe40000010000 */
[----:B------:R-:W-:Y:S02]  /*1f00*/  FFMA.FTZ R189, R5, R199, RZ ;  /* 0x000000c705bd7223 */ /* 0x000fe400000100ff */
        /* <DEDUP_REMOVED lines=79> */
[----:B------:R-:W-:Y:S02]  /*2400*/  FADD.FTZ R193, R188, R216 ;  /* 0x000000d8bcc17221 */ /* 0x000fe40000010000 */
[----:B------:R-:W-:Y:S02]  /*2410*/  FFMA.FTZ R191, R198, R216, R189 ;  /* 0x000000d8c6bf7223 */ /* 0x000fe400000100bd */
.L_x_5891:
[----:B0-----:R-:W-:Y:S05]  /*2420*/  BSYNC B0 ;  /* 0x0000000000007941 */ /* 0x001fea0003800000 */
.L_x_5889:
[----:B------:R-:W2:Y:S01]  /*2430*/  LDL R188, [R1+0x8] ;  /* 0x0000080001bc7983 */ /* 0x000ea20000100800 */
[----:B-----5:R-:W-:-:S03]  /*2440*/  MOV R189, R18 ;  /* 0x0000001200bd7202 */ /* 0x020fc60000000f00 */
[----:B------:R-:W0:Y:S01]  /*2450*/  S2R R192, SR_TID.X ;  /* 0x0000000000c07919 */ /* 0x000e220000002100 */
[----:B------:R-:W-:Y:S02]  /*2460*/  PRMT R246, R189, 0x7610, R246 ;  /* 0x00007610bdf67816 */ /* 0x000fe400000000f6 */
[----:B0-----:R-:W-:Y:S02]  /*2470*/  SHF.R.U32.HI R195, RZ, 0x5, R192 ;  /* 0x00000005ffc37819 */ /* 0x001fe400000116c0 */
[----:B------:R-:W-:Y:S02]  /*2480*/  LOP3.LUT P0, RZ, R192, 0x1f, RZ, 0xc0, !PT ;  /* 0x0000001fc0ff7812 */ /* 0x000fe4000780c0ff */
[----:B------:R-:W-:Y:S02]  /*2490*/  LOP3.LUT R192, R195, 0x7fffffc, RZ, 0xc0, !PT ;  /* 0x07fffffcc3c07812 */ /* 0x000fe400078ec0ff */
[----:B--2---:R-:W-:Y:S02]  /*24a0*/  LOP3.LUT P1, RZ, R188, 0xff, RZ, 0xc0, !PT ;  /* 0x000000ffbcff7812 */ /* 0x004fe4000782c0ff */
[----:B------:R-:W-:-:S04]  /*24b0*/  MOV R188, R20 ;  /* 0x0000001400bc7202 */ /* 0x000fc80000000f00 */
[----:B------:R-:W-:Y:S01]  /*24c0*/  PRMT R189, R188, 0x7610, R189 ;  /* 0x00007610bcbd7816 */ /* 0x000fe200000000bd */
[----:B------:R-:W-:-:S04]  /*24d0*/  IMAD.MOV.U32 R188, RZ, RZ, R22 ;  /* 0x000000ffffbc7224 */ /* 0x000fc800078e0016 */
[----:B------:R0:W-:Y:S01]  /*24e0*/  STL.S16 [R1+0x20], R189 ;  /* 0x000020bd01007387 */ /* 0x0001e20000100600 */
[----:B------:R-:W-:Y:S02]  /*24f0*/  PRMT R190, R188, 0x7610, R190 ;  /* 0x00007610bcbe7816 */ /* 0x000fe400000000be */
[----:B------:R-:W-:-:S03]  /*2500*/  @!P1 IADD3 R192, R192, 0x4, RZ ;  /* 0x00000004c0c09810 */ /* 0x000fc60007ffe0ff */
[----:B------:R1:W-:Y:S01]  /*2510*/  STL.S16 [R1+0x24], R190 ;  /* 0x000024be01007387 */ /* 0x0003e20000100600 */
[----:B0-----:R-:W-:-:S04]  /*2520*/  MOV R189, R24 ;  /* 0x0000001800bd7202 */ /* 0x001fc80000000f00 */
[----:B------:R-:W-:-:S05]  /*2530*/  PRMT R188, R189, 0x7610, R188 ;  /* 0x00007610bdbc7816 */ /* 0x000fca00000000bc */
[----:B------:R1:W-:Y:S01]  /*2540*/  STL.S16 [R1+0x28], R188 ;  /* 0x000028bc01007387 */ /* 0x0003e20000100600 */
[----:B------:R-:W-:Y:S05]  /*2550*/  BRA.DIV ~URZ, `(.L_x_5892) ;  /* 0x000046427f007947 */ /* 0x000fea000b800000 */
[----:B------:R0:W2:Y:S02]  /*2560*/  SHFL.DOWN PT, R194, R193, 0x10, 0x1f ;  /* 0x0a001f00c1c27f89 */ /* 0x0000a400000e0000 */
.L_x_6029:
[----:B------:R-:W-:Y:S05]  /*2570*/  BRA.DIV ~URZ, `(.L_x_5893) ;  /* 0x000046a27f007947 */ /* 0x000fea000b800000 */
[----:B------:R-:W3:Y:S01]  /*2580*/  SHFL.DOWN PT, R189, R191, 0x10, 0x1f ;  /* 0x0a001f00bfbd7f89 */ /* 0x000ee200000e0000 */
[----:B-12---:R-:W-:Y:S02]  /*2590*/  FADD.FTZ R188, R194, R193 ;  /* 0x000000c1c2bc7221 */ /* 0x006fe40000010000 */
[----:B---3--:R-:W-:-:S03]  /*25a0*/  FADD.FTZ R191, R189, R191 ;  /* 0x000000bfbdbf7221 */ /* 0x008fc60000010000 */
        /* <DEDUP_REMOVED lines=8> */
[----:B------:R-:W1:Y:S02]  /*2630*/  SHFL.DOWN PT, R189, R188, 0x2, 0x1f ;  /* 0x08401f00bcbd7f89 */ /* 0x000e6400000e0000 */
[----:B01----:R-:W-:Y:S02]  /*2640*/  FADD.FTZ R193, R188, R189 ;  /* 0x000000bdbcc17221 */ /* 0x003fe40000010000 */
[----:B------:R-:W0:Y:S04]  /*2650*/  SHFL.DOWN PT, R188, R191, 0x2, 0x1f ;  /* 0x08401f00bfbc7f89 */ /* 0x000e2800000e0000 */
[----:B------:R1:W2:Y:S01]  /*2660*/  SHFL.DOWN PT, R194, R193, 0x1, 0x1f ;  /* 0x08201f00c1c27f89 */ /* 0x0002a200000e0000 */
[----:B0-----:R-:W-:-:S05]  /*2670*/  FADD.FTZ R191, R191, R188 ;  /* 0x000000bcbfbf7221 */ /* 0x001fca0000010000 */
[----:B------:R1:W0:Y:S02]  /*2680*/  SHFL.DOWN PT, R189, R191, 0x1, 0x1f ;  /* 0x08201f00bfbd7f89 */ /* 0x00022400000e0000 */
.L_x_6030:
[----:B--2---:R-:W-:Y:S01]  /*2690*/  @!P0 LOP3.LUT R190, R195, 0x3, RZ, 0xc0, !PT ;  /* 0x00000003c3be8812 */ /* 0x004fe200078ec0ff */
[----:B------:R-:W-:Y:S01]  /*26a0*/  FADD.FTZ R188, R194, R193 ;  /* 0x000000c1c2bc7221 */ /* 0x000fe20000010000 */
[----:B------:R-:W-:Y:S01]  /*26b0*/  ISETP.GE.AND P5, PT, R4, 0x1, PT ;  /* 0x000000010400780c */ /* 0x000fe20003fa6270 */
[----:B0-----:R-:W-:Y:S01]  /*26c0*/  FADD.FTZ R189, R189, R191 ;  /* 0x000000bfbdbd7221 */ /* 0x001fe20000010000 */
[----:B------:R-:W-:Y:S01]  /*26d0*/  @!P0 IADD3 R190, R192, R190, RZ ;  /* 0x000000bec0be8210 */ /* 0x000fe20007ffe0ff */
[----:B------:R-:W-:Y:S01]  /*26e0*/  WARPSYNC 0xffffffff ;  /* 0xffffffff00007948 */ /* 0x000fe20003800000 */
[----:B------:R-:W0:Y:S04]  /*26f0*/  S2R R247, SR_TID.X ;  /* 0x0000000000f77919 */ /* 0x000e280000002100 */
[----:B------:R-:W-:Y:S04]  /*2700*/  @!P0 STS.64 [R190.X8+0x4000], R188 ;  /* 0x004000bcbe008388 */ /* 0x000fe80000008a00 */
[----:B------:R-:W-:Y:S01]  /*2710*/  BAR.SYNC.DEFER_BLOCKING 0x0 ;  /* 0x0000000000007b1d */ /* 0x000fe20000010000 */
[----:B------:R-:W-:-:S05]  /*2720*/  @P5 IADD3 R4, R4, -0x1, RZ ;  /* 0xffffffff04045810 */ /* 0x000fca0007ffe0ff */
[----:B------:R-:W-:-:S05]  /*2730*/  @P5 IMAD R4, R4, c[0x0][0x168], RZ ;  /* 0x00005a0004045a24 */ /* 0x000fca00078e02ff */
[----:B-1----:R-:W-:-:S04]  /*2740*/  @P5 SHF.R.S32.HI R193, RZ, 0x1f, R4 ;  /* 0x0000001fffc15819 */ /* 0x002fc80000011404 */
[----:B------:R-:W-:Y:S01]  /*2750*/  @P5 LEA.HI R193, R193, R4, RZ, 0x3 ;  /* 0x00000004c1c15211 */ /* 0x000fe200078f18ff */
[----:B------:R-:W-:Y:S01]  /*2760*/  IMAD.MOV.U32 R4, RZ, RZ, RZ ;  /* 0x000000ffff047224 */ /* 0x000fe200078e00ff */
[----:B0-----:R-:W-:-:S04]  /*2770*/  @P5 LOP3.LUT R194, R247, 0x7f, RZ, 0xc0, !PT ;  /* 0x0000007ff7c25812 */ /* 0x001fc800078ec0ff */
[----:B------:R-:W-:Y:S01]  /*2780*/  @P5 LEA.HI.SX32 R4, R193, R194, 0x1d ;  /* 0x000000c2c1045211 */ /* 0x000fe200078feaff */
[----:B------:R-:W0:Y:S04]  /*2790*/  LDS.128 R188, [R192.X8+0x4000] ;  /* 0x00400000c0bc7984 */ /* 0x000e280000008c00 */
[----:B------:R-:W1:Y:S01]  /*27a0*/  LDS.128 R192, [R192.X8+0x4010] ;  /* 0x00401000c0c07984 */ /* 0x000e620000008c00 */
[----:B------:R-:W-:Y:S01]  /*27b0*/  @!P4 ISETP.NE.U32.AND P1, PT, RZ, c[0x0][0x218], PT ;  /* 0x00008600ff00ca0c */ /* 0x000fe20003f25070 */
[----:B------:R-:W-:Y:S03]  /*27c0*/  BSSY B0, `(.L_x_5894) ;  /* 0x000001c000007945 */ /* 0x000fe60003800000 */
[----:B------:R-:W-:-:S02]  /*27d0*/  @!P4 ISETP.NE.AND.EX P1, PT, RZ, c[0x0][0x21c], PT, P1 ;  /* 0x00008700ff00ca0c */ /* 0x000fc40003f25310 */
[----:B------:R-:W-:Y:S02]  /*27e0*/  @!P4 ISETP.NE.U32.AND P2, PT, RZ, c[0x0][0x218], PT ;  /* 0x00008600ff00ca0c */ /* 0x000fe40003f45070 */
[----:B------:R-:W-:Y:S01]  /*27f0*/  @!P4 ISETP.NE.U32.AND P0, PT, RZ, c[0x0][0x218], PT ;  /* 0x00008600ff00ca0c */ /* 0x000fe20003f05070 */
[----:B0-----:R-:W-:Y:S02]  /*2800*/  FADD.FTZ R188, RZ, R188 ;  /* 0x000000bcffbc7221 */ /* 0x001fe40000010000 */
[----:B------:R-:W-:Y:S02]  /*2810*/  FADD.FTZ R189, RZ, R189 ;  /* 0x000000bdffbd7221 */ /* 0x000fe40000010000 */
[----:B------:R-:W-:Y:S01]  /*2820*/  FADD.FTZ R190, R190, R188 ;  /* 0x000000bcbebe7221 */ /* 0x000fe20000010000 */
[----:B------:R-:W-:Y:S01]  /*2830*/  @P5 MOV R188, 0x10 ;  /* 0x0000001000bc5802 */ /* 0x000fe20000000f00 */
[----:B------:R-:W-:Y:S02]  /*2840*/  FADD.FTZ R189, R191, R189 ;  /* 0x000000bdbfbd7221 */ /* 0x000fe40000010000 */
[----:B-1----:R-:W-:-:S02]  /*2850*/  FADD.FTZ R190, R190, R192 ;  /* 0x000000c0bebe7221 */ /* 0x002fc40000010000 */
[----:B------:R-:W-:Y:S02]  /*2860*/  FADD.FTZ R191, R189, R193 ;  /* 0x000000c1bdbf7221 */ /* 0x000fe40000010000 */
[----:B------:R-:W-:-:S04]  /*2870*/  @P5 IMAD.WIDE.U32 R188, R4, R188, c[0x0][0x170] ;  /* 0x00005c0004bc5625 */ /* 0x000fc800078e00bc */
[----:B------:R-:W-:Y:S01]  /*2880*/  FADD.FTZ R190, R194, R190 ;  /* 0x000000bec2be7221 */ /* 0x000fe20000010000 */
[----:B------:R0:W5:Y:S01]  /*2890*/  @P5 LDG.E.128 R172, [R188.64] ;  /* 0x00000004bcac5981 */ /* 0x000162000c1e1d00 */
[----:B------:R-:W-:Y:S02]  /*28a0*/  FADD.FTZ R191, R195, R191 ;  /* 0x000000bfc3bf7221 */ /* 0x000fe40000010000 */
        /* <DEDUP_REMOVED lines=13> */
.L_x_5895:
[----:B------:R-:W-:Y:S05]  /*2980*/  BSYNC B0 ;  /* 0x0000000000007941 */ /* 0x000fea0003800000 */
.L_x_5894:
[----:B------:R-:W-:Y:S01]  /*2990*/  BSSY B0, `(.L_x_5896) ;  /* 0x0000010000007945 */ /* 0x000fe20003800000 */
[----:B------:R-:W-:Y:S02]  /*29a0*/  @!P4 ISETP.NE.U32.AND P1, PT, RZ, c[0x0][0x218], PT ;  /* 0x00008600ff00ca0c */ /* 0x000fe40003f25070 */
[----:B------:R-:W-:Y:S01]  /*29b0*/  @!P4 ISETP.NE.AND.EX P2, PT, RZ, c[0x0][0x21c], PT, P2 ;  /* 0x00008700ff00ca0c */ /* 0x000fe20003f45320 */
[----:B------:R-:W-:Y:S07]  /*29c0*/  @!P5 BRA `(.L_x_5897) ;  /* 0x000000c00000d947 */ /* 0x000fee0003800000 */
[----:B------:R-:W2:Y:S01]  /*29d0*/  LDL R194, [R1+0x40] ;  /* 0x0000400001c27983 */ /* 0x000ea20000100800 */
[----:B------:R-:W-:Y:S01]  /*29e0*/  LOP3.LUT P6, RZ, R246, 0xff, RZ, 0xc0, !PT ;  /* 0x000000fff6ff7812 */ /* 0x000fe200078cc0ff */
[----:B------:R-:W-:Y:S01]  /*29f0*/  FMUL.FTZ R189, R188, c[0x0][0x1ec] ;  /* 0x00007b00bcbd7a20 */ /* 0x000fe20000410000 */
[----:B------:R-:W-:-:S03]  /*2a00*/  HFMA2.MMA R190, -RZ, RZ, 0, 0 ;  /* 0x00000000ffbe7435 */ /* 0x000fc600000001ff */
[----:B------:R-:W-:-:S08]  /*2a10*/  FMUL.FTZ R189, R189, c[0x0][0x1e8] ;  /* 0x00007a00bdbd7a20 */ /* 0x000fd00000410000 */
[----:B-----5:R-:W-:-:S05]  /*2a20*/  @P6 PRMT R191, RZ, 0x5410, R172 ;  /* 0x00005410ffbf6816 */ /* 0x020fca00000000ac */
[----:B------:R-:W-:-:S04]  /*2a30*/  @P6 FMUL.FTZ R190, R189, R191 ;  /* 0x000000bfbdbe6220 */ /* 0x000fc80000410000 */
[----:B------:R-:W-:Y:S02]  /*2a40*/  FADD.FTZ R136, R136, R190 ;  /* 0x000000be88887221 */ /* 0x000fe40000010000 */
[----:B--2---:R-:W-:-:S05]  /*2a50*/  FMUL.FTZ R189, R194, R189 ;  /* 0x000000bdc2bd7220 */ /* 0x004fca0000410000 */
[----:B------:R-:W-:-:S04]  /*2a60*/  FSEL R189, R189, RZ, P6 ;  /* 0x000000ffbdbd7208 */ /* 0x000fc80003000000 */
[----:B------:R-:W-:-:S04]  /*2a70*/  F2FP.BF16.PACK_AB R189, RZ, R189 ;  /* 0x000000bdffbd723e */ /* 0x000fc800000010ff */
[----:B------:R-:W-:Y:S02]  /*2a80*/  PRMT R176, R189, 0x7610, R176 ;  /* 0x00007610bdb07816 */ /* 0x000fe400000000b0 */
.L_x_5897:
[----:B------:R-:W-:Y:S05]  /*2a90*/  BSYNC B0 ;  /* 0x0000000000007941 */ /* 0x000fea0003800000 */
.L_x_5896:
        /* <DEDUP_REMOVED lines=12> */
.L_x_5899:
[----:B------:R-:W-:Y:S05]  /*2b60*/  BSYNC B0 ;  /* 0x0000000000007941 */ /* 0x000fea0003800000 */
.L_x_5898:
[----:B------:R-:W-:Y:S01]  /*2b70*/  BSSY B0, `(.L_x_5900) ;  /* 0x0000010000007945 */ /* 0x000fe20003800000 */
[----:B------:R-:W-:Y:S02]  /*2b80*/  @!P4 ISETP.NE.U32.AND P2, PT, RZ, c[0x0][0x218], PT ;  /* 0x00008600ff00ca0c */ /* 0x000fe40003f45070 */
[----:B------:R-:W-:Y:S01]  /*2b90*/  @!P4 ISETP.NE.AND.EX P0, PT, RZ, c[0x0][0x21c], PT, P0 ;  /* 0x00008700ff00ca0c */ /* 0x000fe20003f05300 */
[----:B------:R-:W-:Y:S07]  /*2ba0*/  @!P5 BRA `(.L_x_5901) ;  /* 0x000000c00000d947 */ /* 0x000fee0003800000 */
[----:B------:R-:W2:Y:S01]  /*2bb0*/  LDL R195, [R1+0x44] ;  /* 0x0000440001c37983 */ /* 0x000ea20000100800 */
[----:B------:R-:W-:Y:S01]  /*2bc0*/  LOP3.LUT P6, RZ, R18, 0xff00, RZ, 0xc0, !PT ;  /* 0x0000ff0012ff7812 */ /* 0x000fe200078cc0ff */
[----:B------:R-:W-:Y:S02]  /*2bd0*/  FMUL.FTZ R190, R189, c[0x0][0x1ec] ;  /* 0x00007b00bdbe7a20 */ /* 0x000fe40000410000 */
[----:B------:R-:W-:Y:S02]  /*2be0*/  IMAD.MOV.U32 R191, RZ, RZ, RZ ;  /* 0x000000ffffbf7224 */ /* 0x000fe400078e00ff */
        /* <DEDUP_REMOVED lines=8> */
.L_x_5901:
[----:B------:R-:W-:Y:S05]  /*2c70*/  BSYNC B0 ;  /* 0x0000000000007941 */ /* 0x000fea0003800000 */
.L_x_5900:
        /* <DEDUP_REMOVED lines=12> */
.L_x_5903:
[----:B------:R-:W-:Y:S05]  /*2d40*/  BSYNC B0 ;  /* 0x0000000000007941 */ /* 0x000fea0003800000 */
.L_x_5902:
        /* <DEDUP_REMOVED lines=16> */
.L_x_5905:
[----:B------:R-:W-:Y:S05]  /*2e50*/  BSYNC B0 ;  /* 0x0000000000007941 */ /* 0x000fea0003800000 */
.L_x_5904:
        /* <DEDUP_REMOVED lines=12> */
.L_x_5907:
[----:B------:R-:W-:Y:S05]  /*2f20*/  BSYNC B0 ;  /* 0x0000000000007941 */ /* 0x000fea0003800000 */
.L_x_5906:
        /* <DEDUP_REMOVED lines=16> */
.L_x_5909:
[----:B------:R-:W-:Y:S05]  /*3030*/  BSYNC B0 ;  /* 0x0000000000007941 */ /* 0x000fea0003800000 */
.L_x_5908:
        /* <DEDUP_REMOVED lines=12> */
.L_x_5911:
[----:B------:R-:W-:Y:S05]  /*3100*/  BSYNC B0 ;  /* 0x0000000000007941 */ /* 0x000fea0003800000 */
.L_x_5910:
[----:B------:R-:W-:Y:S01]  /*3110*/  @!P4 ISETP.NE.U32.AND P2, PT, RZ, c[0x0][0x218], PT ;  /* 0x00008600ff00ca0c */ /* 0x000fe20003f45070 */
[----:B------:R-:W-:Y:S01]  /*3120*/  BSSY B0, `(.L_x_5912) ;  /* 0x0000011000007945 */ /* 0x000fe20003800000 */
[----:B------:R-:W-:Y:S02]  /*3130*/  @!P4 ISETP.NE.AND.EX P0, PT, RZ, c[0x0][0x21c], PT, P0 ;  /* 0x00008700ff00ca0c */ /* 0x000fe40003f05300 */
[----:B------:R-:W-:Y:S02]  /*3140*/  @!P4 ISETP.NE.AND.EX P1, PT, RZ, c[0x0][0x21c], PT, P1 ;  /* 0x00008700ff00ca0c */ /* 0x000fe40003f25310 */
[----:B------:R-:W-:Y:S01]  /*3150*/  @!P4 ISETP.NE.AND.EX P2, PT, RZ, c[0x0][0x21c], PT, P2 ;  /* 0x00008700ff00ca0c */ /* 0x000fe20003f45320 */
[----:B------:R-:W-:Y:S07]  /*3160*/  @!P5 BRA `(.L_x_5913) ;  /* 0x000000c00000d947 */ /* 0x000fee0003800000 */
[----:B------:R-:W2:Y:S01]  /*3170*/  LDL R252, [R1+0x30] ;  /* 0x0000300001fc7983 */ /* 0x000ea20000100800 */
[----:B------:R-:W-:Y:S01]  /*3180*/  LOP3.LUT P6, RZ, R19, 0xff, RZ, 0xc0, !PT ;  /* 0x000000ff13ff7812 */ /* 0x000fe200078cc0ff */
[----:B------:R-:W-:Y:S02]  /*3190*/  FMUL.FTZ R194, R247, c[0x0][0x1ec] ;  /* 0x00007b00f7c27a20 */ /* 0x000fe40000410000 */
[----:B------:R-:W-:-:S02]  /*31a0*/  IMAD.MOV.U32 R195, RZ, RZ, RZ ;  /* 0x000000ffffc37224 */ /* 0x000fc400078e00ff */
        /* <DEDUP_REMOVED lines=8> */
.L_x_5913:
[----:B------:R-:W-:Y:S05]  /*3230*/  BSYNC B0 ;  /* 0x0000000000007941 */ /* 0x000fea0003800000 */
.L_x_5912:
        /* <DEDUP_REMOVED lines=12> */
.L_x_5915:
[----:B------:R-:W-:Y:S05]  /*3300*/  BSYNC B0 ;  /* 0x0000000000007941 */ /* 0x000fea0003800000 */
.L_x_5914:
[----:B------:R-:W-:Y:S01]  /*3310*/  BSSY B0, `(.L_x_5916) ;  /* 0x000000e000007945 */ /* 0x000fe20003800000 */
[----:B------:R-:W-:Y:S05]  /*3320*/  @!P5 BRA `(.L_x_5917) ;  /* 0x000000c00000d947 */ /* 0x000fea0003800000 */
[----:B------:R-:W-:Y:S01]  /*3330*/  LOP3.LUT P0, RZ, R19, 0xff00, RZ, 0xc0, !PT ;  /* 0x0000ff0013ff7812 */ /* 0x000fe2000780c0ff */
[----:B------:R-:W-:Y:S01]  /*3340*/  FMUL.FTZ R194, R246, c[0x0][0x1ec] ;  /* 0x00007b00f6c27a20 */ /* 0x000fe20000410000 */
[----:B------:R-:W-:-:S03]  /*3350*/  HFMA2.MMA R195, -RZ, RZ, 0, 0 ;  /* 0x00000000ffc37435 */ /* 0x000fc600000001ff */
[----:B------:R-:W-:-:S08]  /*3360*/  FMUL.FTZ R194, R194, c[0x0][0x1e8] ;  /* 0x00007a00c2c27a20 */ /* 0x000fd00000410000 */
[----:B-----5:R-:W-:-:S05]  /*3370*/  @P0 PRMT R252, RZ, 0x7610, R174 ;  /* 0x00007610fffc0816 */ /* 0x020fca00000000ae */
[----:B------:R-:W-:Y:S02]  /*3380*/  @P0 FMUL.FTZ R195, R194, R252 ;  /* 0x000000fcc2c30220 */ /* 0x000fe40000410000 */
[----:B------:R-:W2:Y:S02]  /*3390*/  LDL R252, [R1+0x34] ;  /* 0x0000340001fc7983 */ /* 0x000ea40000100800 */
[----:B------:R-:W-:Y:S02]  /*33a0*/  FADD.FTZ R133, R133, R195 ;  /* 0x000000c385857221 */ /* 0x000fe40000010000 */
[----:B--2---:R-:W-:-:S05]  /*33b0*/  FMUL.FTZ R194, R252, R194 ;  /* 0x000000c2fcc27220 */ /* 0x004fca0000410000 */
[----:B------:R-:W-:-:S04]  /*33c0*/  FSEL R194, R194, RZ, P0 ;  /* 0x000000ffc2c27208 */ /* 0x000fc80000000000 */
[----:B------:R-:W-:-:S04]  /*33d0*/  F2FP.BF16.PACK_AB R194, RZ, R194 ;  /* 0x000000c2ffc2723e */ /* 0x000fc800000010ff */
[----:B------:R-:W-:Y:S02]  /*33e0*/  PRMT R178, R178, 0x5410, R194 ;  /* 0x00005410b2b27816 */ /* 0x000fe400000000c2 */
.L_x_5917:
[----:B------:R-:W-:Y:S05]  /*33f0*/  BSYNC B0 ;  /* 0x0000000000007941 */ /* 0x000fea0003800000 */
.L_x_5916:
        /* <DEDUP_REMOVED lines=12> */
.L_x_5919:
[----:B------:R-:W-:Y:S05]  /*34c0*/  BSYNC B0 ;  /* 0x0000000000007941 */ /* 0x000fea0003800000 */
.L_x_5918:
[----:B------:R-:W-:Y:S01]  /*34d0*/  BSSY B0, `(.L_x_5920) ;  /* 0x0000010000007945 */ /* 0x000fe20003800000 */
[----:B------:R-:W-:Y:S05]  /*34e0*/  @!P5 BRA `(.L_x_5921) ;  /* 0x000000e00000d947 */ /* 0x000fea0003800000 */
[----:B------:R-:W-:Y:S01]  /*34f0*/  LOP3.LUT P0, RZ, R19, 0xff0000, RZ, 0xc0, !PT ;  /* 0x00ff000013ff7812 */ /* 0x000fe2000780c0ff */
[----:B------:R-:W-:Y:S01]  /*3500*/  FMUL.FTZ R194, R195, c[0x0][0x1ec] ;  /* 0x00007b00c3c27a20 */ /* 0x000fe20000410000 */
[----:B------:R0:W-:Y:S01]  /*3510*/  STL [R1+0xd0], R0 ;  /* 0x0000d00001007387 */ /* 0x0001e20000100800 */
[----:B------:R-:W-:Y:S02]  /*3520*/  HFMA2.MMA R252, -RZ, RZ, 0, 0 ;  /* 0x00000000fffc7435 */ /* 0x000fe400000001ff */
[----:B------:R-:W-:-:S08]  /*3530*/  FMUL.FTZ R194, R194, c[0x0][0x1e8] ;  /* 0x00007a00c2c27a20 */ /* 0x000fd00000410000 */
[----:B0----5:R-:W-:-:S05]  /*3540*/  @P0 PRMT R0, RZ, 0x5410, R175 ;  /* 0x00005410ff000816 */ /* 0x021fca00000000af */
[----:B------:R-:W-:Y:S02]  /*3550*/  @P0 FMUL.FTZ R252, R194, R0 ;  /* 0x00000000c2fc0220 */ /* 0x000fe40000410000 */
[----:B------:R0:W5:Y:S02]  /*3560*/  LDL.LU R0, [R1+0xd0] ;  /* 0x0000d00001007983 */ /* 0x0001640000300800 */
[----:B------:R-:W-:Y:S02]  /*3570*/  FADD.FTZ R134, R134, R252 ;  /* 0x000000fc86867221 */ /* 0x000fe40000010000 */
[----:B------:R-:W2:Y:S02]  /*3580*/  LDL R252, [R1+0x38] ;  /* 0x0000380001fc7983 */ /* 0x000ea40000100800 */
[----:B--2---:R-:W-:-:S05]  /*3590*/  FMUL.FTZ R194, R252, R194 ;  /* 0x000000c2fcc27220 */ /* 0x004fca0000410000 */
[----:B------:R-:W-:-:S04]  /*35a0*/  FSEL R194, R194, RZ, P0 ;  /* 0x000000ffc2c27208 */ /* 0x000fc80000000000 */
[----:B------:R-:W-:-:S04]  /*35b0*/  F2FP.BF16.PACK_AB R194, RZ, R194 ;  /* 0x000000c2ffc2723e */ /* 0x000fc800000010ff */
[----:B------:R-:W-:Y:S02]  /*35c0*/  PRMT R179, R194, 0x7610, R179 ;  /* 0x00007610c2b37816 */ /* 0x000fe400000000b3 */
.L_x_5921:
[----:B0-----:R-:W-:Y:S05]  /*35d0*/  BSYNC B0 ;  /* 0x0000000000007941 */ /* 0x001fea0003800000 */
.L_x_5920:
        /* <DEDUP_REMOVED lines=12> */
.L_x_5923:
[----:B------:R-:W-:Y:S05]  /*36a0*/  BSYNC B0 ;  /* 0x0000000000007941 */ /* 0x000fea0003800000 */
.L_x_5922:
[----:B------:R-:W-:Y:S01]  /*36b0*/  BSSY B0, `(.L_x_5924) ;  /* 0x000000e000007945 */ /* 0x000fe20003800000 */
[----:B------:R-:W-:Y:S05]  /*36c0*/  @!P5 BRA `(.L_x_5925) ;  /* 0x000000c00000d947 */ /* 0x000fea0003800000 */
[----:B------:R-:W-:Y:S01]  /*36d0*/  LOP3.LUT P0, RZ, R19, 0xff000000, RZ, 0xc0, !PT ;  /* 0xff00000013ff7812 */ /* 0x000fe2000780c0ff */
[----:B------:R-:W-:Y:S02]  /*36e0*/  FMUL.FTZ R18, R194, c[0x0][0x1ec] ;  /* 0x00007b00c2127a20 */ /* 0x000fe40000410000 */
[----:B------:R-:W-:Y:S02]  /*36f0*/  IMAD.MOV.U32 R19, RZ, RZ, RZ ;  /* 0x000000ffff137224 */ /* 0x000fe400078e00ff */
        /* <DEDUP_REMOVED lines=9> */
.L_x_5925:
[----:B------:R-:W-:Y:S05]  /*3790*/  BSYNC B0 ;  /* 0x0000000000007941 */ /* 0x000fea0003800000 */
.L_x_5924:
        /* <DEDUP_REMOVED lines=12> */
[----:B------:R-:W-:Y:S01]  /*3860*/  @P0 IMAD.WIDE.U32 R18, R3, R18, c[0x0][0x258] ;  /* 0x0000960003120625 */ /* 0x000fe200078e0012 */
[----:B------:R-:W-:-:S04]  /*3870*/  @P5 MOV R3, 0x10 ;  /* 0x0000001000035802 */ /* 0x000fc80000000f00 */
[----:B------:R0:W-:Y:S02]  /*3880*/  @P0 STG.E.128 [R18.64], R188 ;  /* 0x000000bc12000986 */ /* 0x0001e4000c101d04 */
[----:B0-----:R-:W-:Y:S02]  /*3890*/  SEL R188, R247, R184, P1 ;  /* 0x000000b8f7bc7207 */ /* 0x001fe40000800000 */
[----:B------:R-:W-:Y:S02]  /*38a0*/  SEL R189, R246, R185, P1 ;  /* 0x000000b9f6bd7207 */ /* 0x000fe40000800000 */
[----:B------:R-:W-:Y:S02]  /*38b0*/  SEL R190, R195, R186, P1 ;  /* 0x000000bac3be7207 */ /* 0x000fe40000800000 */
[----:B------:R-:W-:-:S05]  /*38c0*/  SEL R191, R194, R187, P1 ;  /* 0x000000bbc2bf7207 */ /* 0x000fca0000800000 */
[----:B------:R0:W-:Y:S02]  /*38d0*/  @P0 STG.E.128 [R18.64+0x10], R188 ;  /* 0x000010bc12000986 */ /* 0x0001e4000c101d04 */
[----:B0-----:R-:W-:-:S05]  /*38e0*/  @P5 IMAD.WIDE.U32 R18, R4, R3, c[0x0][0x248] ;  /* 0x0000920004125625 */ /* 0x001fca00078e0003 */
[----:B------:R0:W-:Y:S01]  /*38f0*/  @P5 STG.E.128 [R18.64], R176 ;  /* 0x000000b012005986 */ /* 0x0001e2000c101d04 */
[----:B------:R-:W-:Y:S05]  /*3900*/  @!P5 BRA `(.L_x_5927) ;  /* 0x000000400000d947 */ /* 0x000fea0003800000 */
[----:B------:R-:W-:Y:S01]  /*3910*/  IADD3 R3, R4, 0x80, RZ ;  /* 0x0000008004037810 */ /* 0x000fe20007ffe0ff */
[----:B0-----:R-:W-:-:S04]  /*3920*/  IMAD.MOV.U32 R18, RZ, RZ, 0x10 ;  /* 0x00000010ff127424 */ /* 0x001fc800078e00ff */
[----:B------:R-:W-:-:S05]  /*3930*/  IMAD.WIDE.U32 R18, R3, R18, c[0x0][0x170] ;  /* 0x00005c0003127625 */ /* 0x000fca00078e0012 */
[----:B-----5:R0:W5:Y:S02]  /*3940*/  LDG.E.128 R172, [R18.64] ;  /* 0x0000000412ac7981 */ /* 0x020164000c1e1d00 */
.L_x_5927:
[----:B------:R-:W-:Y:S05]  /*3950*/  BSYNC B0 ;  /* 0x0000000000007941 */ /* 0x000fea0003800000 */
.L_x_5926:
[----:B------:R-:W-:Y:S01]  /*3960*/  BSSY B0, `(.L_x_5928) ;  /* 0x000000c000007945 */ /* 0x000fe20003800000 */
[----:B------:R-:W-:Y:S01]  /*3970*/  @!P4 FSEL R188, R148, RZ, P2 ;  /* 0x000000ff94bcc208 */ /* 0x000fe20001000000 */
[----:B------:R-:W-:Y:S05]  /*3980*/  @!P4 BRA `(.L_x_5929) ;  /* 0x000000900000c947 */ /* 0x000fea0003800000 */
[----:B------:R-:W1:Y:S01]  /*3990*/  LDC.U8 R3, c[0x0][0x1f0] ;  /* 0x00007c00ff037b82 */ /* 0x000e620000000000 */
[----:B------:R-:W-:-:S04]  /*39a0*/  ISETP.NE.U32.AND P2, PT, RZ, c[0x0][0x218], PT ;  /* 0x00008600ff007a0c */ /* 0x000fc80003f45070 */
[----:B------:R-:W-:Y:S02]  /*39b0*/  ISETP.NE.AND.EX P2, PT, RZ, c[0x0][0x21c], PT, P2 ;  /* 0x00008700ff007a0c */ /* 0x000fe40003f45320 */
[----:B-1----:R-:W-:-:S04]  /*39c0*/  ISETP.NE.AND P6, PT, R3, RZ, PT ;  /* 0x000000ff0300720c */ /* 0x002fc80003fc5270 */
[----:B------:R-:W-:-:S05]  /*39d0*/  FSEL R3, R192, RZ, !P6 ;  /* 0x000000ffc0037208 */ /* 0x000fca0007000000 */
[----:B------:R-:W-:-:S04]  /*39e0*/  FFMA.FTZ R3, R230, R193, R3 ;  /* 0x000000c1e6037223 */ /* 0x000fc80000010003 */
[----:B------:R-:W-:-:S04]  /*39f0*/  FADD.FTZ R3, R229, -R3 ;  /* 0x80000003e5037221 */ /* 0x000fc80000010000 */
[----:B------:R-:W-:-:S04]  /*3a00*/  FMUL.FTZ R188, R2, R3 ;  /* 0x0000000302bc7220 */ /* 0x000fc80000410000 */
[----:B------:R-:W-:Y:S02]  /*3a10*/  @P2 FADD.FTZ R188, R148, R188 ;  /* 0x000000bc94bc2221 */ /* 0x000fe40000010000 */
.L_x_5929:
[----:B------:R-:W-:Y:S05]  /*3a20*/  BSYNC B0 ;  /* 0x0000000000007941 */ /* 0x000fea0003800000 */
.L_x_5928:
[----:B------:R-:W-:Y:S01]  /*3a30*/  @!P4 ISETP.NE.U32.AND P2, PT, RZ, c[0x0][0x218], PT ;  /* 0x00008600ff00ca0c */ /* 0x000fe20003f45070 */
[----:B------:R-:W-:Y:S03]  /*3a40*/  BSSY B0, `(.L_x_5930) ;  /* 0x0000010000007945 */ /* 0x000fe60003800000 */
[----:B------:R-:W-:Y:S01]  /*3a50*/  @!P4 ISETP.NE.AND.EX P2, PT, RZ, c[0x0][0x21c], PT, P2 ;  /* 0x00008700ff00ca0c */ /* 0x000fe20003f45320 */
[----:B------:R-:W-:Y:S07]  /*3a60*/  @!P5 BRA `(.L_x_5931) ;  /* 0x000000d00000d947 */ /* 0x000fee0003800000 */
[----:B------:R-:W2:Y:S04]  /*3a70*/  LDL.LU R3, [R1+0x20] ;  /* 0x0000200001037983 */ /* 0x000ea80000300800 */
[----:B------:R-:W3:Y:S01]  /*3a80*/  LDL R189, [R1+0x10] ;  /* 0x0000100001bd7983 */ /* 0x000ee20000100800 */
[----:B0-----:R-:W-:Y:S01]  /*3a90*/  HFMA2.MMA R18, -RZ, RZ, 0, 0 ;  /* 0x00000000ff127435 */ /* 0x001fe200000001ff */
[----:B--2---:R-:W-:Y:S01]  /*3aa0*/  LOP3.LUT P6, RZ, R3, 0xff, RZ, 0xc0, !PT ;  /* 0x000000ff03ff7812 */ /* 0x004fe200078cc0ff */
[----:B------:R-:W-:-:S04]  /*3ab0*/  FMUL.FTZ R3, R188, c[0x0][0x1ec] ;  /* 0x00007b00bc037a20 */ /* 0x000fc80000410000 */
[----:B------:R-:W-:-:S08]  /*3ac0*/  FMUL.FTZ R3, R3, c[0x0][0x1e8] ;  /* 0x00007a0003037a20 */ /* 0x000fd00000410000 */
[----:B-----5:R-:W-:-:S05]  /*3ad0*/  @P6 PRMT R19, RZ, 0x5410, R172 ;  /* 0x00005410ff136816 */ /* 0x020fca00000000ac */
[-C--:B------:R-:W-:Y:S02]  /*3ae0*/  @P6 FMUL.FTZ R18, R19, R3.reuse ;  /* 0x0000000313126220 */ /* 0x080fe40000410000 */
[----:B---3--:R-:W-:Y:S02]  /*3af0*/  FMUL.FTZ R3, R189, R3 ;  /* 0x00000003bd037220 */ /* 0x008fe40000410000 */
[----:B------:R-:W-:-:S03]  /*3b00*/  FADD.FTZ R128, R128, R18 ;  /* 0x0000001280807221 */ /* 0x000fc60000010000 */
[----:B------:R-:W-:-:S04]  /*3b10*/  FSEL R3, R3, RZ, P6 ;  /* 0x000000ff03037208 */ /* 0x000fc80003000000 */
[----:B------:R-:W-:-:S04]  /*3b20*/  F2FP.BF16.PACK_AB R3, RZ, R3 ;  /* 0x00000003ff03723e */ /* 0x000fc800000010ff */
[----:B------:R-:W-:Y:S02]  /*3b30*/  PRMT R176, R3, 0x7610, R176 ;  /* 0x0000761003b07816 */ /* 0x000fe400000000b0 */
.L_x_5931:
[----:B------:R-:W-:Y:S05]  /*3b40*/  BSYNC B0 ;  /* 0x0000000000007941 */ /* 0x000fea0003800000 */
.L_x_5930:
        /* <DEDUP_REMOVED lines=12> */
.L_x_5933:
[----:B------:R-:W-:Y:S05]  /*3c10*/  BSYNC B0 ;  /* 0x0000000000007941 */ /* 0x000fea0003800000 */
.L_x_5932:
[----:B------:R-:W-:Y:S01]  /*3c20*/  @!P4 ISETP.NE.U32.AND P2, PT, RZ, c[0x0][0x218], PT ;  /* 0x00008600ff00ca0c */ /* 0x000fe20003f45070 */
[----:B------:R-:W-:Y:S03]  /*3c30*/  BSSY B0, `(.L_x_5934) ;  /* 0x000000f000007945 */ /* 0x000fe60003800000 */
[----:B------:R-:W-:Y:S01]  /*3c40*/  @!P4 ISETP.NE.AND.EX P2, PT, RZ, c[0x0][0x21c], PT, P2 ;  /* 0x00008700ff00ca0c */ /* 0x000fe20003f45320 */
[----:B------:R-:W-:Y:S07]  /*3c50*/  @!P5 BRA `(.L_x_5935) ;  /* 0x000000c00000d947 */ /* 0x000fee0003800000 */
[----:B------:R-:W2:Y:S01]  /*3c60*/  LDL R190, [R1+0x14] ;  /* 0x0000140001be7983 */ /* 0x000ea20000100800 */
[----:B------:R-:W-:Y:S01]  /*3c70*/  LOP3.LUT P6, RZ, R20, 0xff00, RZ, 0xc0, !PT ;  /* 0x0000ff0014ff7812 */ /* 0x000fe200078cc0ff */
[----:B------:R-:W-:Y:S01]  /*3c80*/  FMUL.FTZ R3, R189, c[0x0][0x1ec] ;  /* 0x00007b00bd037a20 */ /* 0x000fe20000410000 */
[----:B0-----:R-:W-:-:S03]  /*3c90*/  HFMA2.MMA R18, -RZ, RZ, 0, 0 ;  /* 0x00000000ff127435 */ /* 0x001fc600000001ff */
        /* <DEDUP_REMOVED lines=8> */
.L_x_5935:
[----:B------:R-:W-:Y:S05]  /*3d20*/  BSYNC B0 ;  /* 0x0000000000007941 */ /* 0x000fea0003800000 */
.L_x_5934:
        /* <DEDUP_REMOVED lines=12> */
.L_x_5937:
[----:B------:R-:W-:Y:S05]  /*3df0*/  BSYNC B0 ;  /* 0x0000000000007941 */ /* 0x000fea0003800000 */
.L_x_5936:
[----:B------:R-:W-:Y:S01]  /*3e00*/  @!P4 ISETP.NE.U32.AND P2, PT, RZ, c[0x0][0x218], PT ;  /* 0x00008600ff00ca0c */ /* 0x000fe20003f45070 */
[----:B0-----:R-:W-:Y:S01]  /*3e10*/  @P0 IMAD.MOV.U32 R18, RZ, RZ, 0x20 ;  /* 0x00000020ff120424 */ /* 0x001fe200078e00ff */
[----:B------:R-:W-:Y:S01]  /*3e20*/  BSSY B0, `(.L_x_5938) ;  /* 0x0000012000007945 */ /* 0x000fe20003800000 */
[----:B------:R-:W-:Y:S02]  /*3e30*/  SEL R188, R188, R180, P1 ;  /* 0x000000b4bcbc7207 */ /* 0x000fe40000800000 */
[----:B------:R-:W-:Y:S01]  /*3e40*/  @!P4 ISETP.NE.AND.EX P2, PT, RZ, c[0x0][0x21c], PT, P2 ;  /* 0x00008700ff00ca0c */ /* 0x000fe20003f45320 */
[----:B------:R-:W-:Y:S01]  /*3e50*/  @P0 IMAD.WIDE.U32 R18, R245, R18, c[0x0][0x258] ;  /* 0x00009600f5120625 */ /* 0x000fe200078e0012 */
[----:B------:R-:W-:Y:S01]  /*3e60*/  SEL R189, R189, R181, P1 ;  /* 0x000000b5bdbd7207 */ /* 0x000fe20000800000 */
[----:B------:R-:W-:Y:S05]  /*3e70*/  @!P5 BRA `(.L_x_5939) ;  /* 0x000000c00000d947 */ /* 0x000fea0003800000 */
        /* <DEDUP_REMOVED lines=12> */
.L_x_5939:
[----:B------:R-:W-:Y:S05]  /*3f40*/  BSYNC B0 ;  /* 0x0000000000007941 */ /* 0x000fea0003800000 */
.L_x_5938:
        /* <DEDUP_REMOVED lines=13> */
.L_x_5941:
[----:B------:R-:W-:Y:S05]  /*4020*/  BSYNC B0 ;  /* 0x0000000000007941 */ /* 0x000fea0003800000 */
.L_x_5940:
[----:B------:R-:W-:Y:S01]  /*4030*/  BSSY B0, `(.L_x_5942) ;  /* 0x000000e000007945 */ /* 0x000fe20003800000 */
        /* <DEDUP_REMOVED lines=13> */
.L_x_5943:
[----:B------:R-:W-:Y:S05]  /*4110*/  BSYNC B0 ;  /* 0x0000000000007941 */ /* 0x000fea0003800000 */
.L_x_5942:
        /* <DEDUP_REMOVED lines=16> */
.L_x_5945:
[----:B------:R-:W-:Y:S05]  /*4220*/  BSYNC B0 ;  /* 0x0000000000007941 */ /* 0x000fea0003800000 */
.L_x_5944:
        /* <DEDUP_REMOVED lines=15> */
.L_x_5947:
[----:B------:R-:W-:Y:S05]  /*4320*/  BSYNC B0 ;  /* 0x0000000000007941 */ /* 0x000fea0003800000 */
.L_x_5946:
        /* <DEDUP_REMOVED lines=12> */
.L_x_5949:
[----:B------:R-:W-:Y:S05]  /*43f0*/  BSYNC B0 ;  /* 0x0000000000007941 */ /* 0x000fea0003800000 */
.L_x_5948:
        /* <DEDUP_REMOVED lines=15> */
.L_x_5951:
[----:B------:R-:W-:Y:S05]  /*44f0*/  BSYNC B0 ;  /* 0x0000000000007941 */ /* 0x000fea0003800000 */
.L_x_5950:
        /* <DEDUP_REMOVED lines=12> */
.L_x_5953:
[----:B------:R-:W-:Y:S05]  /*45c0*/  BSYNC B0 ;  /* 0x0000000000007941 */ /* 0x000fea0003800000 */
.L_x_5952:
        /* <DEDUP_REMOVED lines=15> */
.L_x_5955:
[----:B------:R-:W-:Y:S05]  /*46c0*/  BSYNC B0 ;  /* 0x0000000000007941 */ /* 0x000fea0003800000 */
.L_x_5954:
        /* <DEDUP_REMOVED lines=12> */
.L_x_5957:
[----:B------:R-:W-:Y:S05]  /*4790*/  BSYNC B0 ;  /* 0x0000000000007941 */ /* 0x000fea0003800000 */
.L_x_5956:
[----:B------:R-:W-:Y:S01]  /*47a0*/  BSSY B0, `(.L_x_5958) ;  /* 0x000000d000007945 */ /* 0x000fe20003800000 */
        /* <DEDUP_REMOVED lines=12> */
.L_x_5959:
[----:B------:R-:W-:Y:S05]  /*4870*/  BSYNC B0 ;  /* 0x0000000000007941 */ /* 0x000fea0003800000 */
.L_x_5958:
[----:B------:R-:W-:Y:S01]  /*4880*/  SEL R188, R188, R184, P1 ;  /* 0x000000b8bcbc7207 */ /* 0x000fe20000800000 */
[----:B------:R-:W-:Y:S01]  /*4890*/  BSSY B0, `(.L_x_5960) ;  /* 0x0000010000007945 */ /* 0x000fe20003800000 */
[----:B------:R-:W-:Y:S02]  /*48a0*/  SEL R189, R189, R185, P1 ;  /* 0x000000b9bdbd7207 */ /* 0x000fe40000800000 */
[----:B------:R-:W-:Y:S02]  /*48b0*/  SEL R190, R190, R186, P1 ;  /* 0x000000babebe7207 */ /* 0x000fe40000800000 */
[----:B------:R-:W-:Y:S02]  /*48c0*/  SEL R191, R3, R187, P1 ;  /* 0x000000bb03bf7207 */ /* 0x000fe40000800000 */
[----:B------:R-:W-:Y:S02]  /*48d0*/  @P5 MOV R3, 0x10 ;  /* 0x0000001000035802 */ /* 0x000fe40000000f00 */
[----:B------:R-:W-:Y:S01]  /*48e0*/  @!P4 ISETP.NE.U32.AND P2, PT, RZ, c[0x0][0x218], PT ;  /* 0x00008600ff00ca0c */ /* 0x000fe20003f45070 */
[----:B------:R0:W-:Y:S03]  /*48f0*/  @P0 STG.E.128 [R18.64+0x10], R188 ;  /* 0x000010bc12000986 */ /* 0x0001e6000c101d04 */
[----:B------:R-:W-:-:S02]  /*4900*/  @!P4 ISETP.NE.AND.EX P2, PT, RZ, c[0x0][0x21c], PT, P2 ;  /* 0x00008700ff00ca0c */ /* 0x000fc40003f45320 */
[----:B0-----:R-:W-:-:S05]  /*4910*/  @P5 IADD3 R18, R4, 0x80, RZ ;  /* 0x0000008004125810 */ /* 0x001fca0007ffe0ff */
[----:B------:R-:W-:Y:S01]  /*4920*/  @P5 IMAD.WIDE.U32 R18, R18, R3, c[0x0][0x248] ;  /* 0x0000920012125625 */ /* 0x000fe200078e0003 */
[----:B------:R-:W-:-:S04]  /*4930*/  IADD3 R3, R4, 0x100, RZ ;  /* 0x0000010004037810 */ /* 0x000fc80007ffe0ff */
[----:B------:R0:W-:Y:S01]  /*4940*/  @P5 STG.E.128 [R18.64], R176 ;  /* 0x000000b012005986 */ /* 0x0001e2000c101d04 */
[----:B------:R-:W-:Y:S05]  /*4950*/  @!P5 BRA `(.L_x_5961) ;  /* 0x000000300000d947 */ /* 0x000fea0003800000 */
[----:B0-----:R-:W-:-:S10]  /*4960*/  HFMA2.MMA R18, -RZ, RZ, 0, 9.5367431640625e-07 ;  /* 0x00000010ff127435 */ /* 0x001fd400000001ff */
[----:B------:R-:W-:-:S05]  /*4970*/  IMAD.WIDE.U32 R18, R3, R18, c[0x0][0x170] ;  /* 0x00005c0003127625 */ /* 0x000fca00078e0012 */
[----:B-----5:R0:W5:Y:S02]  /*4980*/  LDG.E.128 R172, [R18.64] ;  /* 0x0000000412ac7981 */ /* 0x020164000c1e1d00 */
.L_x_5961:
[----:B------:R-:W-:Y:S05]  /*4990*/  BSYNC B0 ;  /* 0x0000000000007941 */ /* 0x000fea0003800000 */
.L_x_5960:
        /* <DEDUP_REMOVED lines=12> */
.L_x_5963:
[----:B------:R-:W-:Y:S05]  /*4a60*/  BSYNC B0 ;  /* 0x0000000000007941 */ /* 0x000fea0003800000 */
.L_x_5962:
[----:B------:R-:W-:Y:S01]  /*4a70*/  @!P4 ISETP.NE.U32.AND P2, PT, RZ, c[0x0][0x218], PT ;  /* 0x00008600ff00ca0c */ /* 0x000fe20003f45070 */
[----:B------:R-:W-:Y:S03]  /*4a80*/  BSSY B0, `(.L_x_5964) ;  /* 0x000000f000007945 */ /* 0x000fe60003800000 */
[----:B------:R-:W-:Y:S01]  /*4a90*/  @!P4 ISETP.NE.AND.EX P2, PT, RZ, c[0x0][0x21c], PT, P2 ;  /* 0x00008700ff00ca0c */ /* 0x000fe20003f45320 */
[----:B------:R-:W-:Y:S07]  /*4aa0*/  @!P5 BRA `(.L_x_5965) ;  /* 0x000000c00000d947 */ /* 0x000fee0003800000 */
[----:B0-----:R-:W2:Y:S01]  /*4ab0*/  LDL.LU R18, [R1+0x24] ;  /* 0x0000240001127983 */ /* 0x001ea20000300800 */
[----:B------:R-:W-:Y:S01]  /*4ac0*/  HFMA2.MMA R19, -RZ, RZ, 0, 0 ;  /* 0x00000000ff137435 */ /* 0x000fe200000001ff */
[----:B--2---:R-:W-:Y:S01]  /*4ad0*/  LOP3.LUT P6, RZ, R18, 0xff, RZ, 0xc0, !PT ;  /* 0x000000ff12ff7812 */ /* 0x004fe200078cc0ff */
[----:B------:R-:W-:-:S04]  /*4ae0*/  FMUL.FTZ R18, R188, c[0x0][0x1ec] ;  /* 0x00007b00bc127a20 */ /* 0x000fc80000410000 */
        /* <DEDUP_REMOVED lines=8> */
.L_x_5965:
[----:B------:R-:W-:Y:S05]  /*4b70*/  BSYNC B0 ;  /* 0x0000000000007941 */ /* 0x000fea0003800000 */
.L_x_5964:
        /* <DEDUP_REMOVED lines=12> */
.L_x_5967:
[----:B------:R-:W-:Y:S05]  /*4c40*/  BSYNC B0 ;  /* 0x0000000000007941 */ /* 0x000fea0003800000 */
.L_x_5966:
[----:B------:R-:W-:Y:S01]  /*4c50*/  @!P4 ISETP.NE.U32.AND P2, PT, RZ, c[0x0][0x218], PT ;  /* 0x00008600ff00ca0c */ /* 0x000fe20003f45070 */
[----:B------:R-:W-:Y:S03]  /*4c60*/  BSSY B0, `(.L_x_5968) ;  /* 0x000000e000007945 */ /* 0x000fe60003800000 */
[----:B------:R-:W-:Y:S01]  /*4c70*/  @!P4 ISETP.NE.AND.EX P2, PT, RZ, c[0x0][0x21c], PT, P2 ;  /* 0x00008700ff00ca0c */ /* 0x000fe20003f45320 */
[----:B------:R-:W-:Y:S07]  /*4c80*/  @!P5 BRA `(.L_x_5969) ;  /* 0x000000b00000d947 */ /* 0x000fee0003800000 */
[----:B------:R-:W-:Y:S01]  /*4c90*/  LOP3.LUT P6, RZ, R22, 0xff00, RZ, 0xc0, !PT ;  /* 0x0000ff0016ff7812 */ /* 0x000fe200078cc0ff */
[----:B0-----:R-:W-:Y:S02]  /*4ca0*/  FMUL.FTZ R18, R21, c[0x0][0x1ec] ;  /* 0x00007b0015127a20 */ /* 0x001fe40000410000 */
        /* <DEDUP_REMOVED lines=9> */
.L_x_5969:
[----:B------:R-:W-:Y:S05]  /*4d40*/  BSYNC B0 ;  /* 0x0000000000007941 */ /* 0x000fea0003800000 */
.L_x_5968:
        /* <DEDUP_REMOVED lines=12> */
.L_x_5971:
[----:B------:R-:W-:Y:S05]  /*4e10*/  BSYNC B0 ;  /* 0x0000000000007941 */ /* 0x000fea0003800000 */
.L_x_5970:
[----:B0-----:R-:W2:Y:S01]  /*4e20*/  LDL.LU R19, [R1] ;  /* 0x0000000001137983 */ /* 0x001ea20000300800 */
[----:B------:R-:W-:Y:S01]  /*4e30*/  @P0 MOV R18, 0x20 ;  /* 0x0000002000120802 */ /* 0x000fe20000000f00 */
[----:B------:R-:W-:Y:S01]  /*4e40*/  BSSY B0, `(.L_x_5972) ;  /* 0x0000012000007945 */ /* 0x000fe20003800000 */
[----:B------:R-:W-:Y:S02]  /*4e50*/  @!P4 ISETP.NE.U32.AND P2, PT, RZ, c[0x0][0x218], PT ;  /* 0x00008600ff00ca0c */ /* 0x000fe40003f45070 */
[----:B------:R-:W-:Y:S02]  /*4e60*/  SEL R188, R188, R180, P1 ;  /* 0x000000b4bcbc7207 */ /* 0x000fe40000800000 */
[----:B------:R-:W-:Y:S02]  /*4e70*/  @!P4 ISETP.NE.AND.EX P2, PT, RZ, c[0x0][0x21c], PT, P2 ;  /* 0x00008700ff00ca0c */ /* 0x000fe40003f45320 */
[----:B------:R-:W-:Y:S01]  /*4e80*/  SEL R189, R21, R181, P1 ;  /* 0x000000b515bd7207 */ /* 0x000fe20000800000 */
[----:B--2---:R-:W-:Y:S01]  /*4e90*/  @P0 IMAD.WIDE.U32 R18, R19, R18, c[0x0][0x258] ;  /* 0x0000960013120625 */ /* 0x004fe200078e0012 */
        /* <DEDUP_REMOVED lines=12> */
.L_x_5973:
[----:B------:R-:W-:Y:S05]  /*4f60*/  BSYNC B0 ;  /* 0x0000000000007941 */ /* 0x000fea0003800000 */
.L_x_5972:
        /* <DEDUP_REMOVED lines=13> */
.L_x_5975:
[----:B------:R-:W-:Y:S05]  /*5040*/  BSYNC B0 ;  /* 0x0000000000007941 */ /* 0x000fea0003800000 */
.L_x_5974:
[----:B------:R-:W-:Y:S01]  /*5050*/  BSSY B0, `(.L_x_5976) ;  /* 0x000000d000007945 */ /* 0x000fe20003800000 */
        /* <DEDUP_REMOVED lines=12> */
.L_x_5977:
[----:B------:R-:W-:Y:S05]  /*5120*/  BSYNC B0 ;  /* 0x0000000000007941 */ /* 0x000fea0003800000 */
.L_x_5976:
[----:B------:R-:W-:Y:S01]  /*5130*/  SEL R191, R20, R183, P1 ;  /* 0x000000b714bf7207 */ /* 0x000fe20000800000 */
[----:B------:R-:W-:Y:S01]  /*5140*/  BSSY B0, `(.L_x_5978) ;  /* 0x000000f000007945 */ /* 0x000fe20003800000 */
[----:B------:R-:W-:-:S03]  /*5150*/  @!P4 ISETP.NE.U32.AND P2, PT, RZ, c[0x0][0x218], PT ;  /* 0x00008600ff00ca0c */ /* 0x000fc60003f45070 */
[----:B------:R0:W-:Y:S01]  /*5160*/  @P0 STG.E.128 [R18.64], R188 ;  /* 0x000000bc12000986 */ /* 0x0001e2000c101d04 */
[----:B------:R-:W-:-:S04]  /*5170*/  @!P4 ISETP.NE.AND.EX P2, PT, RZ, c[0x0][0x21c], PT, P2 ;  /* 0x00008700ff00ca0c */ /* 0x000fc80003f45320 */
        /* <DEDUP_REMOVED lines=11> */
.L_x_5979:
[----:B------:R-:W-:Y:S05]  /*5230*/  BSYNC B0 ;  /* 0x0000000000007941 */ /* 0x000fea0003800000 */
.L_x_5978:
[----:B------:R-:W-:Y:S01]  /*5240*/  @!P4 ISETP.NE.U32.AND P2, PT, RZ, c[0x0][0x218], PT ;  /* 0x00008600ff00ca0c */ /* 0x000fe20003f45070 */
[----:B------:R-:W-:Y:S03]  /*5250*/  BSSY B0, `(.L_x_5980) ;  /* 0x000000e000007945 */ /* 0x000fe60003800000 */
[----:B------:R-:W-:Y:S01]  /*5260*/  @!P4 ISETP.NE.AND.EX P2, PT, RZ, c[0x0][0x21c], PT, P2 ;  /* 0x00008700ff00ca0c */ /* 0x000fe20003f45320 */
[----:B------:R-:W-:Y:S07]  /*5270*/  @!P5 BRA `(.L_x_5981) ;  /* 0x000000b00000d947 */ /* 0x000fee0003800000 */
[----:B------:R-:W-:Y:S01]  /*5280*/  LOP3.LUT P6, RZ, R23, 0xff, RZ, 0xc0, !PT ;  /* 0x000000ff17ff7812 */ /* 0x000fe200078cc0ff */
[----:B------:R-:W-:Y:S02]  /*5290*/  FMUL.FTZ R21, R20, c[0x0][0x1ec] ;  /* 0x00007b0014157a20 */ /* 0x000fe40000410000 */
[----:B0-----:R-:W-:Y:S02]  /*52a0*/  IMAD.MOV.U32 R188, RZ, RZ, RZ ;  /* 0x000000ffffbc7224 */ /* 0x001fe400078e00ff */
        /* <DEDUP_REMOVED lines=8> */
.L_x_5981:
[----:B------:R-:W-:Y:S05]  /*5330*/  BSYNC B0 ;  /* 0x0000000000007941 */ /* 0x000fea0003800000 */
.L_x_5980:
        /* <DEDUP_REMOVED lines=12> */
.L_x_5983:
[----:B------:R-:W-:Y:S05]  /*5400*/  BSYNC B0 ;  /* 0x0000000000007941 */ /* 0x000fea0003800000 */
.L_x_5982:
[----:B------:R-:W-:Y:S01]  /*5410*/  @!P4 ISETP.NE.U32.AND P2, PT, RZ, c[0x0][0x218], PT ;  /* 0x00008600ff00ca0c */ /* 0x000fe20003f45070 */
[----:B------:R-:W-:Y:S03]  /*5420*/  BSSY B0, `(.L_x_5984) ;  /* 0x000000e000007945 */ /* 0x000fe60003800000 */
[----:B------:R-:W-:Y:S01]  /*5430*/  @!P4 ISETP.NE.AND.EX P2, PT, RZ, c[0x0][0x21c], PT, P2 ;  /* 0x00008700ff00ca0c */ /* 0x000fe20003f45320 */
[----:B------:R-:W-:Y:S07]  /*5440*/  @!P5 BRA `(.L_x_5985) ;  /* 0x000000b00000d947 */ /* 0x000fee0003800000 */
[----:B------:R-:W-:Y:S01]  /*5450*/  LOP3.LUT P6, RZ, R23, 0xff00, RZ, 0xc0, !PT ;  /* 0x0000ff0017ff7812 */ /* 0x000fe200078cc0ff */
[----:B0-----:R-:W-:Y:S01]  /*5460*/  FMUL.FTZ R188, R21, c[0x0][0x1ec] ;  /* 0x00007b0015bc7a20 */ /* 0x001fe20000410000 */
        /* <DEDUP_REMOVED lines=9> */
.L_x_5985:
[----:B------:R-:W-:Y:S05]  /*5500*/  BSYNC B0 ;  /* 0x0000000000007941 */ /* 0x000fea0003800000 */
.L_x_5984:
        /* <DEDUP_REMOVED lines=12> */
.L_x_5987:
[----:B------:R-:W-:Y:S05]  /*55d0*/  BSYNC B0 ;  /* 0x0000000000007941 */ /* 0x000fea0003800000 */
.L_x_5986:
        /* <DEDUP_REMOVED lines=15> */
.L_x_5989:
[----:B------:R-:W-:Y:S05]  /*56d0*/  BSYNC B0 ;  /* 0x0000000000007941 */ /* 0x000fea0003800000 */
.L_x_5988:
        /* <DEDUP_REMOVED lines=12> */
.L_x_5991:
[----:B------:R-:W-:Y:S05]  /*57a0*/  BSYNC B0 ;  /* 0x0000000000007941 */ /* 0x000fea0003800000 */
.L_x_5990:
        /* <DEDUP_REMOVED lines=13> */
.L_x_5993:
[----:B------:R-:W-:Y:S05]  /*5880*/  BSYNC B0 ;  /* 0x0000000000007941 */ /* 0x000fea0003800000 */
.L_x_5992:
        /* <DEDUP_REMOVED lines=13> */
[----:B0-----:R-:W-:-:S05]  /*5960*/  MOV R18, 0x10 ;  /* 0x0000001000127802 */ /* 0x001fca0000000f00 */
[----:B------:R-:W-:-:S05]  /*5970*/  IMAD.WIDE.U32 R18, R4, R18, c[0x0][0x170] ;  /* 0x00005c0004127625 */ /* 0x000fca00078e0012 */
[----:B-----5:R0:W5:Y:S02]  /*5980*/  LDG.E.128 R172, [R18.64] ;  /* 0x0000000412ac7981 */ /* 0x020164000c1e1d00 */
.L_x_5995:
[----:B------:R-:W-:Y:S05]  /*5990*/  BSYNC B0 ;  /* 0x0000000000007941 */ /* 0x000fea0003800000 */
.L_x_5994:
        /* <DEDUP_REMOVED lines=12> */
.L_x_5997:
[----:B------:R-:W-:Y:S05]  /*5a60*/  BSYNC B0 ;  /* 0x0000000000007941 */ /* 0x000fea0003800000 */
.L_x_5996:
        /* <DEDUP_REMOVED lines=16> */
.L_x_5999:
[----:B------:R-:W-:Y:S05]  /*5b70*/  BSYNC B0 ;  /* 0x0000000000007941 */ /* 0x000fea0003800000 */
.L_x_5998:
        /* <DEDUP_REMOVED lines=12> */
.L_x_6001:
[----:B------:R-:W-:Y:S05]  /*5c40*/  BSYNC B0 ;  /* 0x0000000000007941 */ /* 0x000fea0003800000 */
.L_x_6000:
        /* <DEDUP_REMOVED lines=15> */
.L_x_6003:
[----:B------:R-:W-:Y:S05]  /*5d40*/  BSYNC B0 ;  /* 0x0000000000007941 */ /* 0x000fea0003800000 */
.L_x_6002:
        /* <DEDUP_REMOVED lines=12> */
.L_x_6005:
[----:B------:R-:W-:Y:S05]  /*5e10*/  BSYNC B0 ;  /* 0x0000000000007941 */ /* 0x000fea0003800000 */
.L_x_6004:
        /* <DEDUP_REMOVED lines=15> */
.L_x_6007:
[----:B------:R-:W-:Y:S05]  /*5f10*/  BSYNC B0 ;  /* 0x0000000000007941 */ /* 0x000fea0003800000 */
.L_x_6006:
        /* <DEDUP_REMOVED lines=12> */
.L_x_6009:
[----:B------:R-:W-:Y:S05]  /*5fe0*/  BSYNC B0 ;  /* 0x0000000000007941 */ /* 0x000fea0003800000 */
.L_x_6008:
        /* <DEDUP_REMOVED lines=15> */
.L_x_6011:
[----:B------:R-:W-:Y:S05]  /*60e0*/  BSYNC B0 ;  /* 0x0000000000007941 */ /* 0x000fea0003800000 */
.L_x_6010:
        /* <DEDUP_REMOVED lines=12> */
.L_x_6013:
[----:B------:R-:W-:Y:S05]  /*61b0*/  BSYNC B0 ;  /* 0x0000000000007941 */ /* 0x000fea0003800000 */
.L_x_6012:
        /* <DEDUP_REMOVED lines=15> */
.L_x_6015:
[----:B------:R-:W-:Y:S05]  /*62b0*/  BSYNC B0 ;  /* 0x0000000000007941 */ /* 0x000fea0003800000 */
.L_x_6014:
        /* <DEDUP_REMOVED lines=12> */
.L_x_6017:
[----:B------:R-:W-:Y:S05]  /*6380*/  BSYNC B0 ;  /* 0x0000000000007941 */ /* 0x000fea0003800000 */
.L_x_6016:
        /* <DEDUP_REMOVED lines=15> */
.L_x_6019:
[----:B------:R-:W-:Y:S05]  /*6480*/  BSYNC B0 ;  /* 0x0000000000007941 */ /* 0x000fea0003800000 */
.L_x_6018:
        /* <DEDUP_REMOVED lines=12> */
.L_x_6021:
[----:B------:R-:W-:Y:S05]  /*6550*/  BSYNC B0 ;  /* 0x0000000000007941 */ /* 0x000fea0003800000 */
.L_x_6020:
        /* <DEDUP_REMOVED lines=15> */
.L_x_6023:
[----:B------:R-:W-:Y:S05]  /*6650*/  BSYNC B0 ;  /* 0x0000000000007941 */ /* 0x000fea0003800000 */
.L_x_6022:
        /* <DEDUP_REMOVED lines=12> */
.L_x_6025:
[----:B------:R-:W-:Y:S05]  /*6720*/  BSYNC B0 ;  /* 0x0000000000007941 */ /* 0x000fea0003800000 */
.L_x_6024:
        /* <DEDUP_REMOVED lines=21> */
.L_x_6027:
[----:B------:R-:W-:Y:S05]  /*6880*/  BSYNC B0 ;  /* 0x0000000000007941 */ /* 0x000fea0003800000 */
.L_x_6026:
[----:B------:R-:W2:Y:S04]  /*6890*/  LDL.LU R3, [R1+0x4] ;  /* 0x0000040001037983 */ /* 0x000ea80000300800 */
[----:B------:R-:W3:Y:S01]  /*68a0*/  LDL.LU R18, [R1+0x8] ;  /* 0x0000080001127983 */ /* 0x000ee20000300800 */
[----:B------:R-:W-:-:S05]  /*68b0*/  @P0 MOV R2, 0x20 ;  /* 0x0000002000020802 */ /* 0x000fca0000000f00 */
[----:B--2---:R-:W-:-:S05]  /*68c0*/  @P0 IMAD.WIDE.U32 R2, R3, R2, c[0x0][0x258] ;  /* 0x0000960003020625 */ /* 0x004fca00078e0002 */
[----:B------:R-:W-:Y:S04]  /*68d0*/  @P0 STG.E.128 [R2.64], R180 ;  /* 0x000000b402000986 */ /* 0x000fe8000c101d04 */
[----:B------:R0:W-:Y:S01]  /*68e0*/  @P0 STG.E.128 [R2.64+0x10], R184 ;  /* 0x000010b802000986 */ /* 0x0001e2000c101d04 */
[----:B---3--:R-:W-:Y:S02]  /*68f0*/  LOP3.LUT P0, RZ, R18, 0xff, RZ, 0xc0, !PT ;  /* 0x000000ff12ff7812 */ /* 0x008fe4000780c0ff */
[----:B0-----:R-:W-:-:S05]  /*6900*/  @P5 MOV R2, 0x10 ;  /* 0x0000001000025802 */ /* 0x001fca0000000f00 */
[----:B------:R-:W-:-:S05]  /*6910*/  @P5 IMAD.WIDE.U32 R2, R4, R2, c[0x0][0x248] ;  /* 0x0000920004025625 */ /* 0x000fca00078e0002 */
[----:B------:R0:W-:Y:S02]  /*6920*/  @P5 STG.E.128 [R2.64], R176 ;  /* 0x000000b002005986 */ /* 0x0001e4000c101d04 */
[----:B0-----:R-:W-:-:S05]  /*6930*/  SEL R2, RZ, 0x1, P0 ;  /* 0x00000001ff027807 */ /* 0x001fca0000000000 */
[----:B------:R0:W-:Y:S02]  /*6940*/  STL.S16 [R1+0x8], R2 ;  /* 0x0000080201007387 */ /* 0x0001e40000100600 */
[----:B0----5:R-:W-:Y:S01]  /*6950*/  @P3 CALL.REL.NOINC `(.L_x_5888) ;  /* 0x0000001000003944 */ /* 0x021fe20003c00000 */
[----:B------:R-:W-:Y:S05]  /*6960*/  BRA `(.L_x_6028) ;  /* 0xffffa01000007947 */ /* 0x000fea000383ffff */
.L_x_5888:
[----:B------:R-:W0:Y:S01]  /*6970*/  S2R R2, SR_TID.X ;  /* 0x0000000000027919 */ /* 0x000e220000002100 */
[----:B------:R-:W1:Y:S01]  /*6980*/  S2UR UR6, SR_CTAID.X ;  /* 0x00000000000679c3 */ /* 0x000e620000002500 */
[----:B------:R-:W-:Y:S01]  /*6990*/  IMAD.MOV.U32 R7, RZ, RZ, 0x20 ;  /* 0x00000020ff077424 */ /* 0x000fe200078e00ff */
        /* <DEDUP_REMOVED lines=32> */
.L_x_5892:
[----:B-1----:R-:W-:Y:S01]  /*6ba0*/  HFMA2.MMA R190, -RZ, RZ, 0, 9.5367431640625e-07 ;  /* 0x00000010ffbe7435 */ /* 0x002fe200000001ff */
[----:B------:R-:W-:Y:S01]  /*6bb0*/  MOV R189, R193 ;  /* 0x000000c100bd7202 */ /* 0x000fe20000000f00 */
[----:B------:R-:W-:Y:S01]  /*6bc0*/  IMAD.MOV.U32 R247, RZ, RZ, -0x1 ;  /* 0xfffffffffff77424 */ /* 0x000fe200078e00ff */
[----:B------:R-:W-:-:S02]  /*6bd0*/  MOV R252, 0x1f ;  /* 0x0000001f00fc7802 */ /* 0x000fc40000000f00 */
[----:B------:R-:W-:Y:S02]  /*6be0*/  MOV R188, 0x6c00 ;  /* 0x00006c0000bc7802 */ /* 0x000fe40000000f00 */
[----:B------:R-:W-:Y:S05]  /*6bf0*/  CALL.REL.NOINC `($__internal_99_$__cuda_sm70_shflsync_down_p) ;  /* 0x0000046000007944 */ /* 0x000fea0003c00000 */
[----:B-1----:R-:W-:Y:S01]  /*6c00*/  MOV R194, R190 ;  /* 0x000000be00c27202 */ /* 0x002fe20000000f00 */
[----:B------:R-:W-:Y:S05]  /*6c10*/  BRA `(.L_x_6029) ;  /* 0xffffb95000007947 */ /* 0x000fea000383ffff */
.L_x_5893:
[----:B-1----:R-:W-:Y:S01]  /*6c20*/  HFMA2.MMA R190, -RZ, RZ, 0, 9.5367431640625e-07 ;  /* 0x00000010ffbe7435 */ /* 0x002fe200000001ff */
[----:B------:R-:W-:Y:S01]  /*6c30*/  MOV R189, R191 ;  /* 0x000000bf00bd7202 */ /* 0x000fe20000000f00 */
[----:B------:R-:W-:Y:S01]  /*6c40*/  IMAD.MOV.U32 R252, RZ, RZ, 0x1f ;  /* 0x0000001ffffc7424 */ /* 0x000fe200078e00ff */
[----:B------:R-:W-:Y:S02]  /*6c50*/  MOV R247, 0xffffffff ;  /* 0xffffffff00f77802 */ /* 0x000fe40000000f00 */
[----:B------:R-:W-:Y:S02]  /*6c60*/  MOV R188, 0x6c80 ;  /* 0x00006c8000bc7802 */ /* 0x000fe40000000f00 */
[----:B0-2---:R-:W-:Y:S05]  /*6c70*/  CALL.REL.NOINC `($__internal_99_$__cuda_sm70_shflsync_down_p) ;  /* 0x000003e000007944 */ /* 0x005fea0003c00000 */
[----:B------:R-:W-:Y:S01]  /*6c80*/  FADD.FTZ R193, R194, R193 ;  /* 0x000000c1c2c17221 */ /* 0x000fe20000010000 */
[----:B------:R-:W-:Y:S01]  /*6c90*/  MOV R252, 0x1f ;  /* 0x0000001f00fc7802 */ /* 0x000fe20000000f00 */
[----:B-1----:R-:W-:Y:S01]  /*6ca0*/  FADD.FTZ R191, R191, R190 ;  /* 0x000000bebfbf7221 */ /* 0x002fe20000010000 */
[----:B------:R-:W-:Y:S01]  /*6cb0*/  HFMA2.MMA R190, -RZ, RZ, 0, 4.76837158203125e-07 ;  /* 0x00000008ffbe7435 */ /* 0x000fe200000001ff */
[----:B------:R-:W-:Y:S01]  /*6cc0*/  IMAD.MOV.U32 R247, RZ, RZ, -0x1 ;  /* 0xfffffffffff77424 */ /* 0x000fe200078e00ff */
[----:B------:R-:W-:-:S02]  /*6cd0*/  MOV R189, R193 ;  /* 0x000000c100bd7202 */ /* 0x000fc40000000f00 */
[----:B------:R-:W-:Y:S02]  /*6ce0*/  MOV R188, 0x6d00 ;  /* 0x00006d0000bc7802 */ /* 0x000fe40000000f00 */
[----:B------:R-:W-:Y:S05]  /*6cf0*/  CALL.REL.NOINC `($__internal_99_$__cuda_sm70_shflsync_down_p) ;  /* 0x0000036000007944 */ /* 0x000fea0003c00000 */
[----:B------:R-:W-:Y:S01]  /*6d00*/  HFMA2.MMA R252, -RZ, RZ, 0, 1.847743988037109375e-06 ;  /* 0x0000001ffffc7435 */ /* 0x000fe200000001ff */
[----:B-1----:R-:W-:Y:S01]  /*6d10*/  MOV R194, R190 ;  /* 0x000000be00c27202 */ /* 0x002fe20000000f00 */
[----:B------:R-:W-:Y:S01]  /*6d20*/  IMAD.MOV.U32 R190, RZ, RZ, 0x8 ;  /* 0x00000008ffbe7424 */ /* 0x000fe200078e00ff */
[----:B------:R-:W-:Y:S02]  /*6d30*/  MOV R189, R191 ;  /* 0x000000bf00bd7202 */ /* 0x000fe40000000f00 */
[----:B------:R-:W-:Y:S02]  /*6d40*/  MOV R247, 0xffffffff ;  /* 0xffffffff00f77802 */ /* 0x000fe40000000f00 */
[----:B------:R-:W-:Y:S02]  /*6d50*/  MOV R188, 0x6d70 ;  /* 0x00006d7000bc7802 */ /* 0x000fe40000000f00 */
[----:B------:R-:W-:Y:S05]  /*6d60*/  CALL.REL.NOINC `($__internal_99_$__cuda_sm70_shflsync_down_p) ;  /* 0x000002f000007944 */ /* 0x000fea0003c00000 */
[----:B------:R-:W-:Y:S01]  /*6d70*/  FADD.FTZ R193, R194, R193 ;  /* 0x000000c1c2c17221 */ /* 0x000fe20000010000 */
[----:B------:R-:W-:Y:S01]  /*6d80*/  MOV R247, 0xffffffff ;  /* 0xffffffff00f77802 */ /* 0x000fe20000000f00 */
[----:B-1----:R-:W-:Y:S01]  /*6d90*/  FADD.FTZ R191, R191, R190 ;  /* 0x000000bebfbf7221 */ /* 0x002fe20000010000 */
[----:B------:R-:W-:Y:S01]  /*6da0*/  HFMA2.MMA R190, -RZ, RZ, 0, 2.384185791015625e-07 ;  /* 0x00000004ffbe7435 */ /* 0x000fe200000001ff */
[----:B------:R-:W-:Y:S01]  /*6db0*/  IMAD.MOV.U32 R252, RZ, RZ, 0x1f ;  /* 0x0000001ffffc7424 */ /* 0x000fe200078e00ff */
[----:B------:R-:W-:-:S02]  /*6dc0*/  MOV R189, R193 ;  /* 0x000000c100bd7202 */ /* 0x000fc40000000f00 */
[----:B------:R-:W-:Y:S02]  /*6dd0*/  MOV R188, 0x6df0 ;  /* 0x00006df000bc7802 */ /* 0x000fe40000000f00 */
[----:B------:R-:W-:Y:S05]  /*6de0*/  CALL.REL.NOINC `($__internal_99_$__cuda_sm70_shflsync_down_p) ;  /* 0x0000027000007944 */ /* 0x000fea0003c00000 */
[----:B-1----:R-:W-:Y:S01]  /*6df0*/  MOV R194, R190 ;  /* 0x000000be00c27202 */ /* 0x002fe20000000f00 */
[----:B------:R-:W-:Y:S01]  /*6e00*/  HFMA2.MMA R190, -RZ, RZ, 0, 2.384185791015625e-07 ;  /* 0x00000004ffbe7435 */ /* 0x000fe200000001ff */
[----:B------:R-:W-:Y:S01]  /*6e10*/  IMAD.MOV.U32 R189, RZ, RZ, R191 ;  /* 0x000000ffffbd7224 */ /* 0x000fe200078e00bf */
[----:B------:R-:W-:Y:S02]  /*6e20*/  MOV R252, 0x1f ;  /* 0x0000001f00fc7802 */ /* 0x000fe40000000f00 */
[----:B------:R-:W-:Y:S02]  /*6e30*/  MOV R247, 0xffffffff ;  /* 0xffffffff00f77802 */ /* 0x000fe40000000f00 */
[----:B------:R-:W-:Y:S02]  /*6e40*/  MOV R188, 0x6e60 ;  /* 0x00006e6000bc7802 */ /* 0x000fe40000000f00 */
[----:B------:R-:W-:Y:S05]  /*6e50*/  CALL.REL.NOINC `($__internal_99_$__cuda_sm70_shflsync_down_p) ;  /* 0x0000020000007944 */ /* 0x000fea0003c00000 */
[----:B------:R-:W-:Y:S01]  /*6e60*/  FADD.FTZ R193, R194, R193 ;  /* 0x000000c1c2c17221 */ /* 0x000fe20000010000 */
[----:B------:R-:W-:Y:S01]  /*6e70*/  HFMA2.MMA R252, -RZ, RZ, 0, 1.847743988037109375e-06 ;  /* 0x0000001ffffc7435 */ /* 0x000fe200000001ff */
[----:B-1----:R-:W-:Y:S01]  /*6e80*/  FADD.FTZ R191, R191, R190 ;  /* 0x000000bebfbf7221 */ /* 0x002fe20000010000 */
[----:B------:R-:W-:Y:S01]  /*6e90*/  MOV R247, 0xffffffff ;  /* 0xffffffff00f77802 */ /* 0x000fe20000000f00 */
[----:B------:R-:W-:Y:S01]  /*6ea0*/  IMAD.MOV.U32 R190, RZ, RZ, 0x2 ;  /* 0x00000002ffbe7424 */ /* 0x000fe200078e00ff */
[----:B------:R-:W-:-:S02]  /*6eb0*/  MOV R189, R193 ;  /* 0x000000c100bd7202 */ /* 0x000fc40000000f00 */
[----:B------:R-:W-:Y:S02]  /*6ec0*/  MOV R188, 0x6ee0 ;  /* 0x00006ee000bc7802 */ /* 0x000fe40000000f00 */
[----:B------:R-:W-:Y:S05]  /*6ed0*/  CALL.REL.NOINC `($__internal_99_$__cuda_sm70_shflsync_down_p) ;  /* 0x0000018000007944 */ /* 0x000fea0003c00000 */
[----:B-1----:R-:W-:Y:S01]  /*6ee0*/  IMAD.MOV.U32 R194, RZ, RZ, R190 ;  /* 0x000000ffffc27224 */ /* 0x002fe200078e00be */
[----:B------:R-:W-:Y:S01]  /*6ef0*/  HFMA2.MMA R190, -RZ, RZ, 0, 1.1920928955078125e-07 ;  /* 0x00000002ffbe7435 */ /* 0x000fe200000001ff */
[----:B------:R-:W-:Y:S01]  /*6f00*/  MOV R189, R191 ;  /* 0x000000bf00bd7202 */ /* 0x000fe20000000f00 */
[----:B------:R-:W-:Y:S01]  /*6f10*/  IMAD.MOV.U32 R247, RZ, RZ, -0x1 ;  /* 0xfffffffffff77424 */ /* 0x000fe200078e00ff */
[----:B------:R-:W-:Y:S02]  /*6f20*/  MOV R252, 0x1f ;  /* 0x0000001f00fc7802 */ /* 0x000fe40000000f00 */
[----:B------:R-:W-:Y:S02]  /*6f30*/  MOV R188, 0x6f50 ;  /* 0x00006f5000bc7802 */ /* 0x000fe40000000f00 */
[----:B------:R-:W-:Y:S05]  /*6f40*/  CALL.REL.NOINC `($__internal_99_$__cuda_sm70_shflsync_down_p) ;  /* 0x0000011000007944 */ /* 0x000fea0003c00000 */
[----:B------:R-:W-:Y:S01]  /*6f50*/  FADD.FTZ R193, R194, R193 ;  /* 0x000000c1c2c17221 */ /* 0x000fe20000010000 */
[----:B------:R-:W-:Y:S01]  /*6f60*/  MOV R252, 0x1f ;  /* 0x0000001f00fc7802 */ /* 0x000fe20000000f00 */
[----:B-1----:R-:W-:Y:S01]  /*6f70*/  FADD.FTZ R191, R191, R190 ;  /* 0x000000bebfbf7221 */ /* 0x002fe20000010000 */
[----:B------:R-:W-:Y:S01]  /*6f80*/  HFMA2.MMA R190, -RZ, RZ, 0, 5.9604644775390625e-08 ;  /* 0x00000001ffbe7435 */ /* 0x000fe200000001ff */
[----:B------:R-:W-:Y:S01]  /*6f90*/  MOV R247, 0xffffffff ;  /* 0xffffffff00f77802 */ /* 0x000fe20000000f00 */
[----:B------:R-:W-:Y:S01]  /*6fa0*/  IMAD.MOV.U32 R189, RZ, RZ, R193 ;  /* 0x000000ffffbd7224 */ /* 0x000fe200078e00c1 */
[----:B------:R-:W-:-:S03]  /*6fb0*/  MOV R188, 0x6fd0 ;  /* 0x00006fd000bc7802 */ /* 0x000fc60000000f00 */
[----:B------:R-:W-:Y:S05]  /*6fc0*/  CALL.REL.NOINC `($__internal_99_$__cuda_sm70_shflsync_down_p) ;  /* 0x0000009000007944 */ /* 0x000fea0003c00000 */
[----:B-1----:R-:W-:Y:S01]  /*6fd0*/  MOV R194, R190 ;  /* 0x000000be00c27202 */ /* 0x002fe20000000f00 */
[----:B------:R-:W-:Y:S01]  /*6fe0*/  HFMA2.MMA R190, -RZ, RZ, 0, 5.9604644775390625e-08 ;  /* 0x00000001ffbe7435 */ /* 0x000fe200000001ff */
[----:B------:R-:W-:Y:S01]  /*6ff0*/  MOV R189, R191 ;  /* 0x000000bf00bd7202 */ /* 0x000fe20000000f00 */
[----:B------:R-:W-:Y:S01]  /*7000*/  IMAD.MOV.U32 R252, RZ, RZ, 0x1f ;  /* 0x0000001ffffc7424 */ /* 0x000fe200078e00ff */
[----:B------:R-:W-:-:S02]  /*7010*/  MOV R247, 0xffffffff ;  /* 0xffffffff00f77802 */ /* 0x000fc40000000f00 */
[----:B------:R-:W-:Y:S02]  /*7020*/  MOV R188, 0x7040 ;  /* 0x0000704000bc7802 */ /* 0x000fe40000000f00 */
[----:B------:R-:W-:Y:S05]  /*7030*/  CALL.REL.NOINC `($__internal_99_$__cuda_sm70_shflsync_down_p) ;  /* 0x0000002000007944 */ /* 0x000fea0003c00000 */
[----:B-1----:R-:W-:Y:S01]  /*7040*/  MOV R189, R190 ;  /* 0x000000be00bd7202 */ /* 0x002fe20000000f00 */
[----:B------:R-:W-:Y:S05]  /*7050*/  BRA `(.L_x_6030) ;  /* 0xffffb63000007947 */ /* 0x000fea000383ffff */
        .weak           $__internal_99_$__cuda_sm70_shflsync_down_p
        .type           $__internal_99_$__cuda_sm70_shflsync_down_p,@function
        .size           $__internal_99_$__cuda_sm70_shflsync_down_p,(.L_x_11833 - $__internal_99_$__cuda_sm70_shflsync_down_p)
$__internal_99_$__cuda_sm70_shflsync_down_p:
[----:B------:R-:W-:Y:S04]  /*7060*/  WARPSYNC R247 ;  /* 0x000000f700007348 */ /* 0x000fe80003800000 */
[----:B------:R0:W1:Y:S02]  /*7070*/  SHFL.DOWN PT, R190, R189, R190, R252 ;  /* 0x080000bebdbe7389 */ /* 0x00006400000e00fc */
[----:B0-----:R-:W-:-:S06]  /*7080*/  HFMA2.MMA R189, -RZ, RZ, 0, 0 ;  /* 0x00000000ffbd7435 */ /* 0x001fcc00000001ff */
[----:B------:R-:W-:Y:S05]  /*7090*/  RET.REL.NODEC R188 `(_ZN10layer_norm13ln_bwd_kernelINS_13Kernel_traitsIf13__nv_bfloat16fS2_fjLj4096ELj1ELj1ELj4ELj16ENS_18Kernel_traits_baseILj4096EfS2_fS2_fjLj128EEEEELb1ELb1ELb1ELb1EEEvNS_9BwdParamsE) ;  /* 0xffff8f60bc007950 */ /* 0x000fea0003c3ffff */
.L_x_6031:
        /* <DEDUP_REMOVED lines=14> */
.L_x_11833:


//--------------------- .text._ZN10layer_norm13ln_bwd_kernelINS_13Kernel_traitsIf6__halfS2_S2_fjLj4096ELj1ELj1ELj4ELj16ENS_18Kernel_traits_baseILj4096EfS2_S2_S2_fjLj128EEEEELb0ELb0ELb0ELb0EEEvNS_9BwdParamsE --------------------------
	.section	.text._ZN10layer_norm13ln_bwd_kernelINS_13Kernel_traitsIf6__halfS2_S2_fjLj4096ELj1ELj1ELj4ELj16ENS_18Kernel_traits_baseILj4096EfS2_S2_S2_fjLj128EEEEELb0ELb0ELb0ELb0EEEvNS_9BwdParamsE,"ax",@progbits
	.sectioninfo	@"SHI_REGISTERS=210"
	.align	128
        .global         _ZN10layer_norm13ln_bwd_kernelINS_13Kernel_traitsIf6__halfS2_S2_fjLj4096ELj1ELj1ELj4ELj16ENS_18Kernel_traits_baseILj4096EfS2_S2_S2_fjLj128EEEEELb0ELb0ELb0ELb0EEEvNS_9BwdParamsE
        .type           _ZN10layer_norm13ln_bwd_kernelINS_13Kernel_traitsIf6__halfS2_S2_fjLj4096ELj1ELj1ELj4ELj16ENS_18Kernel_traits_baseILj4096EfS2_S2_S2_fjLj128EEEEELb0ELb0ELb0ELb0EEEvNS_9BwdParamsE,@function
        .size           _ZN10layer_norm13ln_bwd_kernelINS_13Kernel_traitsIf6__halfS2_S2_fjLj4096ELj1ELj1ELj4ELj16ENS_18Kernel_traits_baseILj4096EfS2_S2_S2_fjLj128EEEEELb0ELb0ELb0ELb0EEEvNS_9BwdParamsE,(.L_x_11834 - _ZN10layer_norm13ln_bwd_kernelINS_13Kernel_traitsIf6__halfS2_S2_fjLj4096ELj1ELj1ELj4ELj16ENS_18Kernel_traits_baseILj4096EfS2_S2_S2_fjLj128EEEEELb0ELb0ELb0ELb0EEEvNS_9BwdParamsE)
        .other          _ZN10layer_norm13ln_bwd_kernelINS_13Kernel_traitsIf6__halfS2_S2_fjLj4096ELj1ELj1ELj4ELj16ENS_18Kernel_traits_baseILj4096EfS2_S2_S2_fjLj128EEEEELb0ELb0ELb0ELb0EEEvNS_9BwdParamsE,@"STO_CUDA_ENTRY STV_DEFAULT"
_ZN10layer_norm13ln_bwd_kernelINS_13Kernel_traitsIf6__halfS2_S2_fjLj4096ELj1ELj1ELj4ELj16ENS_18Kernel_traits_baseILj4096EfS2_S2_S2_fjLj128EEEEELb0ELb0ELb0ELb0EEEvNS_9BwdParamsE:
.text._ZN10layer_norm13ln_bwd_kernelINS_13Kernel_traitsIf6__halfS2_S2_fjLj4096ELj1ELj1ELj4ELj16ENS_18Kernel_traits_baseILj4096EfS2_S2_S2_fjLj128EEEEELb0ELb0ELb0ELb0EEEvNS_9BwdParamsE:
        /* <DEDUP_REMOVED lines=70> */
.L_x_6051:
        /* <DEDUP_REMOVED lines=36> */
[----:B--2---:R-:W-:Y:S02]  /*06a0*/  HADD2.F32 R16, -RZ, R12.H0_H0 ;  /* 0x2000000cff107230 */ /* 0x004fe40000004100 */
[--C-:B------:R-:W-:Y:S02]  /*06b0*/  HADD2.F32 R148, -RZ, R13.reuse.H1_H1 ;  /* 0x3000000dff947230 */ /* 0x100fe40000004100 */
[----:B------:R-:W-:Y:S01]  /*06c0*/  HADD2.F32 R150, -RZ, R14.H0_H0 ;  /* 0x2000000eff967230 */ /* 0x000fe20000004100 */
[C---:B------:R-:W-:Y:S01]  /*06d0*/  FADD.FTZ R16, -R193.reuse, R16 ;  /* 0x00000010c1107221 */ /* 0x040fe20000010100 */
[----:B------:R-:W-:Y:S02]  /*06e0*/  HADD2.F32 R18, -RZ, R12.H1_H1 ;  /* 0x3000000cff127230 */ /* 0x000fe40000004100 */
[----:B------:R-:W-:Y:S01]  /*06f0*/  HADD2.F32 R20, -RZ, R13.H0_H0 ;  /* 0x2000000dff147230 */ /* 0x000fe20000004100 */
[----:B------:R-:W-:Y:S01]  /*0700*/  FADD.FTZ R150, -R193, R150 ;  /* 0x00000096c1967221 */ /* 0x000fe20000010100 */
[--C-:B---3--:R-:W-:Y:S01]  /*0710*/  HADD2.F32 R17, -RZ, R10.reuse.H0_H0 ;  /* 0x2000000aff117230 */ /* 0x108fe20000004100 */
[----:B-----5:R-:W-:Y:S01]  /*0720*/  FMUL.FTZ R5, R161, R16 ;  /* 0x00000010a1057220 */ /* 0x020fe20000410000 */
[----:B------:R-:W-:Y:S01]  /*0730*/  HADD2.F32 R154, -RZ, R10.H1_H1 ;  /* 0x3000000aff9a7230 */ /* 0x000fe20000004100 */
[C---:B------:R-:W-:Y:S01]  /*0740*/  FADD.FTZ R10, -R193.reuse, R148 ;  /* 0x00000094c10a7221 */ /* 0x040fe20000010100 */
[----:B------:R-:W-:Y:S01]  /*0750*/  HADD2.F32 R13, -RZ, R8.H0_H0 ;  /* 0x20000008ff0d7230 */ /* 0x000fe20000004100 */
[----:B0-----:R-:W-:Y:S01]  /*0760*/  FADD.FTZ R6, -R193, R18 ;  /* 0x00000012c1067221 */ /* 0x001fe20000010100 */
[----:B------:R-:W-:Y:S01]  /*0770*/  HADD2.F32 R152, -RZ, R14.H1_H1 ;  /* 0x3000000eff987230 */ /* 0x000fe20000004100 */
[----:B------:R-:W-:Y:S01]  /*0780*/  FMUL.FTZ R10, R161, R10 ;  /* 0x0000000aa10a7220 */ /* 0x000fe20000410000 */
[----:B------:R-:W-:Y:S01]  /*0790*/  HADD2.F32 R14, -RZ, R9.H1_H1 ;  /* 0x30000009ff0e7230 */ /* 0x000fe20000004100 */
[----:B------:R-:W-:Y:S01]  /*07a0*/  FADD.FTZ R100, R100, R13 ;  /* 0x0000000d64647221 */ /* 0x000fe20000010000 */
[----:B------:R-:W-:Y:S01]  /*07b0*/  HADD2.F32 R12, -RZ, R8.H1_H1 ;  /* 0x30000008ff0c7230 */ /* 0x000fe20000004100 */
[-C--:B------:R-:W-:Y:S01]  /*07c0*/  FMUL.FTZ R8, R36, R13.reuse ;  /* 0x0000000d24087220 */ /* 0x080fe20000410000 */
[--C-:B------:R-:W-:Y:S01]  /*07d0*/  HADD2.F32 R151, -RZ, R11.reuse.H0_H0 ;  /* 0x2000000bff977230 */ /* 0x100fe20000004100 */
[----:B------:R-:W-:Y:S01]  /*07e0*/  FFMA.FTZ R68, R5, R13, R68 ;  /* 0x0000000d05447223 */ /* 0x000fe20000010044 */
[----:B------:R-:W-:Y:S01]  /*07f0*/  HADD2.F32 R202, -RZ, R11.H1_H1 ;  /* 0x3000000bffca7230 */ /* 0x000fe20000004100 */
[C---:B------:R-:W-:Y:S01]  /*0800*/  FMUL.FTZ R11, R161.reuse, R150 ;  /* 0x00000096a10b7220 */ /* 0x040fe20000410000 */
[--C-:B------:R-:W-:Y:S01]  /*0810*/  HADD2.F32 R198, -RZ, R15.reuse.H0_H0 ;  /* 0x2000000fffc67230 */ /* 0x100fe20000004100 */
[----:B------:R-:W-:Y:S01]  /*0820*/  FMUL.FTZ R6, R161, R6 ;  /* 0x00000006a1067220 */ /* 0x000fe20000410000 */
[----:B------:R-:W-:Y:S01]  /*0830*/  HADD2.F32 R200, -RZ, R15.H1_H1 ;  /* 0x3000000fffc87230 */ /* 0x000fe20000004100 */
[----:B------:R-:W-:Y:S01]  /*0840*/  FADD.FTZ R103, R103, R14 ;  /* 0x0000000e67677221 */ /* 0x000fe20000010000 */
[----:B------:R-:W-:Y:S01]  /*0850*/  HADD2.F32 R15, -RZ, R9.H0_H0 ;  /* 0x20000009ff0f7230 */ /* 0x000fe20000004100 */
[----:B------:R-:W-:-:S02]  /*0860*/  FFMA.FTZ R71, R10, R14, R71 ;  /* 0x0000000e0a477223 */ /* 0x000fc40000010047 */
[----:B------:R-:W-:Y:S02]  /*0870*/  FMUL.FTZ R13, R39, R14 ;  /* 0x0000000e270d7220 */ /* 0x000fe40000410000 */
[----:B------:R-:W-:Y:S02]  /*0880*/  FMUL.FTZ R7, R37, R12 ;  /* 0x0000000c25077220 */ /* 0x000fe40000410000 */
[----:B------:R-:W-:Y:S02]  /*0890*/  FADD.FTZ R104, R104, R17 ;  /* 0x0000001168687221 */ /* 0x000fe40000010000 */
[-C--:B------:R-:W-:Y:S02]  /*08a0*/  FFMA.FTZ R72, R11, R17.reuse, R72 ;  /* 0x000000110b487223 */ /* 0x080fe40000010048 */
[----:B------:R-:W-:Y:S02]  /*08b0*/  FMUL.FTZ R14, R40, R17 ;  /* 0x00000011280e7220 */ /* 0x000fe40000410000 */
[----:B------:R-:W-:-:S02]  /*08c0*/  FADD.FTZ R16, RZ, R8 ;  /* 0x00000008ff107221 */ /* 0x000fc40000010000 */
[----:B------:R-:W-:Y:S02]  /*08d0*/  FADD.FTZ R20, -R193, R20 ;  /* 0x00000014c1147221 */ /* 0x000fe40000010100 */
[----:B------:R-:W-:Y:S02]  /*08e0*/  FFMA.FTZ R17, R5, R8, RZ ;  /* 0x0000000805117223 */ /* 0x000fe400000100ff */
[----:B------:R-:W-:Y:S02]  /*08f0*/  FADD.FTZ R101, R101, R12 ;  /* 0x0000000c65657221 */ /* 0x000fe40000010000 */
[----:B------:R-:W-:Y:S02]  /*0900*/  FFMA.FTZ R69, R6, R12, R69 ;  /* 0x0000000c06457223 */ /* 0x000fe40000010045 */
[----:B------:R-:W-:Y:S02]  /*0910*/  FMUL.FTZ R12, R38, R15 ;  /* 0x0000000f260c7220 */ /* 0x000fe40000410000 */
[----:B------:R-:W-:-:S02]  /*0920*/  FADD.FTZ R19, R16, R7 ;  /* 0x0000000710137221 */ /* 0x000fc40000010000 */
[----:B------:R-:W-:Y:S02]  /*0930*/  FMUL.FTZ R9, R161, R20 ;  /* 0x00000014a1097220 */ /* 0x000fe40000410000 */
[----:B------:R-:W-:Y:S02]  /*0940*/  FFMA.FTZ R17, R6, R7, R17 ;  /* 0x0000000706117223 */ /* 0x000fe40000010011 */
[----:B------:R-:W-:Y:S02]  /*0950*/  FADD.FTZ R18, R19, R12 ;  /* 0x0000000c13127221 */ /* 0x000fe40000010000 */
[----:B------:R-:W-:Y:S02]  /*0960*/  FFMA.FTZ R19, R9, R12, R17 ;  /* 0x0000000c09137223 */ /* 0x000fe40000010011 */
[----:B------:R-:W-:Y:S02]  /*0970*/  FADD.FTZ R152, -R193, R152 ;  /* 0x00000098c1987221 */ /* 0x000fe40000010100 */
[----:B------:R-:W-:-:S02]  /*0980*/  FADD.FTZ R149, R18, R13 ;  /* 0x0000000d12957221 */ /* 0x000fc40000010000 */
[----:B------:R-:W-:Y:S02]  /*0990*/  FFMA.FTZ R19, R10, R13, R19 ;  /* 0x0000000d0a137223 */ /* 0x000fe40000010013 */
[----:B------:R-:W-:Y:S02]  /*09a0*/  FADD.FTZ R102, R102, R15 ;  /* 0x0000000f66667221 */ /* 0x000fe40000010000 */
[----:B------:R-:W-:Y:S02]  /*09b0*/  FFMA.FTZ R70, R9, R15, R70 ;  /* 0x0000000f09467223 */ /* 0x000fe40000010046 */
[----:B------:R-:W-:Y:S02]  /*09c0*/  FMUL.FTZ R15, R161, R152 ;  /* 0x00000098a10f7220 */ /* 0x000fe40000410000 */
[----:B------:R-:W-:Y:S02]  /*09d0*/  FADD.FTZ R198, -R193, R198 ;  /* 0x000000c6c1c67221 */ /* 0x000fe40000010100 */
        /* <DEDUP_REMOVED lines=20> */
.L_x_6034:
[----:B0-----:R-:W-:Y:S05]  /*0b20*/  BSYNC B0 ;  /* 0x0000000000007941 */ /* 0x001fea0003800000 */
.L_x_6033:
        /* <DEDUP_REMOVED lines=15> */
[--C-:B------:R-:W-:Y:S02]  /*0c20*/  HADD2.F32 R154, -RZ, R29.reuse.H1_H1 ;  /* 0x3000001dff9a7230 */ /* 0x100fe40000004100 */
[----:B------:R-:W-:Y:S01]  /*0c30*/  HADD2.F32 R150, -RZ, R28.H1_H1 ;  /* 0x3000001cff967230 */ /* 0x000fe20000004100 */
[C---:B------:R-:W-:Y:S01]  /*0c40*/  FADD.FTZ R148, -R193.reuse, R148 ;  /* 0x00000094c1947221 */ /* 0x040fe20000010100 */
[----:B------:R-:W-:Y:S02]  /*0c50*/  HADD2.F32 R152, -RZ, R29.H0_H0 ;  /* 0x2000001dff987230 */ /* 0x000fe40000004100 */
[----:B------:R-:W-:Y:S01]  /*0c60*/  HADD2.F32 R156, -RZ, R30.H0_H0 ;  /* 0x2000001eff9c7230 */ /* 0x000fe20000004100 */
[----:B0-----:R-:W-:Y:S01]  /*0c70*/  FADD.FTZ R22, -R193, R150 ;  /* 0x00000096c1167221 */ /* 0x001fe20000010100 */
[----:B---3--:R-:W-:Y:S01]  /*0c80*/  HADD2.F32 R29, -RZ, R24.H0_H0 ;  /* 0x20000018ff1d7230 */ /* 0x008fe20000004100 */
[----:B-----5:R-:W-:Y:S01]  /*0c90*/  FMUL.FTZ R21, R161, R148 ;  /* 0x00000094a1157220 */ /* 0x020fe20000410000 */
[--C-:B------:R-:W-:Y:S01]  /*0ca0*/  HADD2.F32 R149, -RZ, R26.reuse.H0_H0 ;  /* 0x2000001aff957230 */ /* 0x100fe20000004100 */
[C---:B------:R-:W-:Y:S01]  /*0cb0*/  FADD.FTZ R156, -R193.reuse, R156 ;  /* 0x0000009cc19c7221 */ /* 0x040fe20000010100 */
[----:B------:R-:W-:Y:S01]  /*0cc0*/  HADD2.F32 R160, -RZ, R26.H1_H1 ;  /* 0x3000001affa07230 */ /* 0x000fe20000004100 */
[----:B------:R-:W-:Y:S01]  /*0cd0*/  FADD.FTZ R26, -R193, R154 ;  /* 0x0000009ac11a7221 */ /* 0x000fe20000010100 */
[----:B------:R-:W-:Y:S01]  /*0ce0*/  HADD2.F32 R28, -RZ, R24.H1_H1 ;  /* 0x30000018ff1c7230 */ /* 0x000fe20000004100 */
[----:B------:R-:W-:Y:S01]  /*0cf0*/  FMUL.FTZ R24, R44, R29 ;  /* 0x0000001d2c187220 */ /* 0x000fe20000410000 */
[----:B------:R-:W-:Y:S01]  /*0d00*/  HADD2.F32 R158, -RZ, R30.H1_H1 ;  /* 0x3000001eff9e7230 */ /* 0x000fe20000004100 */
[C---:B------:R-:W-:Y:S01]  /*0d10*/  FMUL.FTZ R26, R161.reuse, R26 ;  /* 0x0000001aa11a7220 */ /* 0x040fe20000410000 */
[----:B------:R-:W-:Y:S01]  /*0d20*/  HADD2.F32 R30, -RZ, R25.H1_H1 ;  /* 0x30000019ff1e7230 */ /* 0x000fe20000004100 */
[----:B------:R-:W-:Y:S01]  /*0d30*/  FMUL.FTZ R22, R161, R22 ;  /* 0x00000016a1167220 */ /* 0x000fe20000410000 */
        /* <DEDUP_REMOVED lines=8> */
[----:B------:R-:W-:Y:S01]  /*0dc0*/  HADD2.F32 R31, -RZ, R25.H0_H0 ;  /* 0x20000019ff1f7230 */ /* 0x000fe20000004100 */
        /* <DEDUP_REMOVED lines=31> */
[----:B------:R-:W-:Y:S02]  /*0fc0*/  FADD.FTZ R160, -R193, R202 ;  /* 0x000000cac1a07221 */ /* 0x000fe40000010100 */
        /* <DEDUP_REMOVED lines=12> */
.L_x_6036:
[----:B------:R-:W-:Y:S05]  /*1090*/  BSYNC B0 ;  /* 0x0000000000007941 */ /* 0x000fea0003800000 */
.L_x_6035:
        /* <DEDUP_REMOVED lines=20> */
[--C-:B---3--:R-:W-:Y:S01]  /*11e0*/  HADD2.F32 R149, -RZ, R152.reuse.H0_H0 ;  /* 0x20000098ff957230 */ /* 0x108fe20000004100 */
[----:B-----5:R-:W-:Y:S01]  /*11f0*/  FMUL.FTZ R163, R161, R164 ;  /* 0x000000a4a1a37220 */ /* 0x020fe20000410000 */
[----:B------:R-:W-:Y:S01]  /*1200*/  HADD2.F32 R152, -RZ, R152.H1_H1 ;  /* 0x30000098ff987230 */ /* 0x000fe20000004100 */
[C---:B------:R-:W-:Y:S01]  /*1210*/  FADD.FTZ R148, -R193.reuse, R148 ;  /* 0x00000094c1947221 */ /* 0x040fe20000010100 */
[--C-:B------:R-:W-:Y:S01]  /*1220*/  HADD2.F32 R174, -RZ, R151.reuse.H0_H0 ;  /* 0x20000097ffae7230 */ /* 0x100fe20000004100 */
[-C--:B------:R-:W-:Y:S01]  /*1230*/  FMUL.FTZ R164, R52, R149.reuse ;  /* 0x0000009534a47220 */ /* 0x080fe20000410000 */
[----:B------:R-:W-:Y:S01]  /*1240*/  HADD2.F32 R176, -RZ, R151.H1_H1 ;  /* 0x30000097ffb07230 */ /* 0x000fe20000004100 */
[----:B------:R-:W-:Y:S01]  /*1250*/  FADD.FTZ R168, -R193, R168 ;  /* 0x000000a8c1a87221 */ /* 0x000fe20000010100 */
[--C-:B------:R-:W-:Y:S01]  /*1260*/  HADD2.F32 R151, -RZ, R153.reuse.H0_H0 ;  /* 0x20000099ff977230 */ /* 0x100fe20000004100 */
[C---:B------:R-:W-:Y:S01]  /*1270*/  FMUL.FTZ R166, R161.reuse, R148 ;  /* 0x00000094a1a67220 */ /* 0x040fe20000410000 */
[--C-:B------:R-:W-:Y:S01]  /*1280*/  HADD2.F32 R170, -RZ, R150.reuse.H0_H0 ;  /* 0x20000096ffaa7230 */ /* 0x100fe20000004100 */
[----:B------:R-:W-:Y:S01]  /*1290*/  FMUL.FTZ R162, R161, R162 ;  /* 0x000000a2a1a27220 */ /* 0x000fe20000410000 */
[----:B------:R-:W-:Y:S01]  /*12a0*/  HADD2.F32 R172, -RZ, R150.H1_H1 ;  /* 0x30000096ffac7230 */ /* 0x000fe20000004100 */
[----:B------:R-:W-:Y:S01]  /*12b0*/  FMUL.FTZ R167, R53, R152 ;  /* 0x0000009835a77220 */ /* 0x000fe20000410000 */
[----:B------:R-:W-:Y:S01]  /*12c0*/  HADD2.F32 R150, -RZ, R153.H1_H1 ;  /* 0x30000099ff967230 */ /* 0x000fe20000004100 */
[----:B------:R-:W-:Y:S01]  /*12d0*/  FADD.FTZ R148, R197, R164 ;  /* 0x000000a4c5947221 */ /* 0x000fe20000010000 */
[--C-:B------:R-:W-:Y:S01]  /*12e0*/  HADD2.F32 R153, -RZ, R154.reuse.H0_H0 ;  /* 0x2000009aff997230 */ /* 0x100fe20000004100 */
[C---:B------:R-:W-:Y:S01]  /*12f0*/  FFMA.FTZ R198, R163.reuse, R164, R198 ;  /* 0x000000a4a3c67223 */ /* 0x040fe200000100c6 */
[----:B------:R-:W-:Y:S01]  /*1300*/  HADD2.F32 R154, -RZ, R154.H1_H1 ;  /* 0x3000009aff9a7230 */ /* 0x000fe20000004100 */
[----:B------:R-:W-:Y:S01]  /*1310*/  FADD.FTZ R116, R116, R149 ;  /* 0x0000009574747221 */ /* 0x000fe20000010000 */
[--C-:B------:R-:W-:Y:S01]  /*1320*/  HADD2.F32 R199, -RZ, R155.reuse.H0_H0 ;  /* 0x2000009bffc77230 */ /* 0x100fe20000004100 */
[----:B------:R-:W-:Y:S01]  /*1330*/  FFMA.FTZ R84, R163, R149, R84 ;  /* 0x00000095a3547223 */ /* 0x000fe20000010054 */
[----:B------:R-:W-:Y:S01]  /*1340*/  HADD2.F32 R200, -RZ, R155.H1_H1 ;  /* 0x3000009bffc87230 */ /* 0x000fe20000004100 */
        /* <DEDUP_REMOVED lines=43> */
.L_x_6038:
[----:B------:R-:W-:Y:S05]  /*1600*/  BSYNC B0 ;  /* 0x0000000000007941 */ /* 0x000fea0003800000 */
.L_x_6037:
        /* <DEDUP_REMOVED lines=18> */
[C---:B------:R-:W-:Y:S01]  /*1730*/  FADD.FTZ R184, -R193.reuse, R184 ;  /* 0x000000b8c1b87221 */ /* 0x040fe20000010100 */
[--C-:B---3--:R-:W-:Y:S01]  /*1740*/  HADD2.F32 R149, -RZ, R152.reuse.H0_H0 ;  /* 0x20000098ff957230 */ /* 0x108fe20000004100 */
[----:B------:R-:W-:Y:S01]  /*1750*/  FADD.FTZ R148, -R193, R148 ;  /* 0x00000094c1947221 */ /* 0x000fe20000010100 */
[----:B------:R-:W-:Y:S01]  /*1760*/  HADD2.F32 R152, -RZ, R152.H1_H1 ;  /* 0x30000098ff987230 */ /* 0x000fe20000004100 */
[----:B-----5:R-:W-:Y:S01]  /*1770*/  FMUL.FTZ R165, R161, R182 ;  /* 0x000000b6a1a57220 */ /* 0x020fe20000410000 */
[--C-:B------:R-:W-:Y:S01]  /*1780*/  HADD2.F32 R188, -RZ, R150.reuse.H0_H0 ;  /* 0x20000096ffbc7230 */ /* 0x100fe20000004100 */
[----:B------:R-:W-:Y:S01]  /*1790*/  FMUL.FTZ R182, R60, R149 ;  /* 0x000000953cb67220 */ /* 0x000fe20000410000 */
[----:B------:R-:W-:Y:S01]  /*17a0*/  HADD2.F32 R150, -RZ, R150.H1_H1 ;  /* 0x30000096ff967230 */ /* 0x000fe20000004100 */
[----:B------:R-:W-:Y:S01]  /*17b0*/  FADD.FTZ R186, -R193, R186 ;  /* 0x000000bac1ba7221 */ /* 0x000fe20000010100 */
[--C-:B------:R-:W-:Y:S01]  /*17c0*/  HADD2.F32 R194, -RZ, R151.reuse.H0_H0 ;  /* 0x20000097ffc27230 */ /* 0x100fe20000004100 */
[C---:B------:R-:W-:Y:S01]  /*17d0*/  FMUL.FTZ R179, R161.reuse, R148 ;  /* 0x00000094a1b37220 */ /* 0x040fe20000410000 */
[----:B------:R-:W-:Y:S01]  /*17e0*/  HADD2.F32 R196, -RZ, R151.H1_H1 ;  /* 0x30000097ffc47230 */ /* 0x000fe20000004100 */
[----:B0-----:R-:W-:Y:S01]  /*17f0*/  FMUL.FTZ R180, R161, R184 ;  /* 0x000000b8a1b47220 */ /* 0x001fe20000410000 */
[----:B------:R-:W-:Y:S01]  /*1800*/  HADD2.F32 R151, -RZ, R153.H0_H0 ;  /* 0x20000099ff977230 */ /* 0x000fe20000004100 */
[----:B------:R-:W-:Y:S01]  /*1810*/  FMUL.FTZ R181, R61, R152 ;  /* 0x000000983db57220 */ /* 0x000fe20000410000 */
[--C-:B------:R-:W-:Y:S01]  /*1820*/  HADD2.F32 R191, -RZ, R155.reuse.H0_H0 ;  /* 0x2000009bffbf7230 */ /* 0x100fe20000004100 */
[----:B------:R-:W-:Y:S01]  /*1830*/  FADD.FTZ R148, R197, R182 ;  /* 0x000000b6c5947221 */ /* 0x000fe20000010000 */
[----:B------:R-:W-:Y:S01]  /*1840*/  HADD2.F32 R200, -RZ, R155.H1_H1 ;  /* 0x3000009bffc87230 */ /* 0x000fe20000004100 */
[----:B------:R-:W-:-:S02]  /*1850*/  FFMA.FTZ R198, R165, R182, R198 ;  /* 0x000000b6a5c67223 */ /* 0x000fc400000100c6 */
[----:B------:R-:W-:Y:S01]  /*1860*/  FADD.FTZ R190, -R193, R150 ;  /* 0x00000096c1be7221 */ /* 0x000fe20000010100 */
[----:B------:R-:W-:Y:S01]  /*1870*/  HADD2.F32 R150, -RZ, R153.H1_H1 ;  /* 0x30000099ff967230 */ /* 0x000fe20000004100 */
[----:B------:R-:W-:Y:S01]  /*1880*/  FADD.FTZ R96, R96, R149 ;  /* 0x0000009560607221 */ /* 0x000fe20000010000 */
[--C-:B------:R-:W-:Y:S01]  /*1890*/  HADD2.F32 R153, -RZ, R154.reuse.H0_H0 ;  /* 0x2000009aff997230 */ /* 0x100fe20000004100 */
[----:B------:R-:W-:Y:S01]  /*18a0*/  FFMA.FTZ R140, R165, R149, R140 ;  /* 0x00000095a58c7223 */ /* 0x000fe2000001008c */
[----:B------:R-:W-:Y:S01]  /*18b0*/  HADD2.F32 R154, -RZ, R154.H1_H1 ;  /* 0x3000009aff9a7230 */ /* 0x000fe20000004100 */
[----:B------:R-:W-:Y:S02]  /*18c0*/  FMUL.FTZ R184, R161, R186 ;  /* 0x000000baa1b87220 */ /* 0x000fe40000410000 */
[----:B------:R-:W-:Y:S02]  /*18d0*/  FMUL.FTZ R186, R62, R151 ;  /* 0x000000973eba7220 */ /* 0x000fe40000410000 */
[----:B------:R-:W-:-:S02]  /*18e0*/  FADD.FTZ R149, R148, R181 ;  /* 0x000000b594957221 */ /* 0x000fc40000010000 */
[----:B------:R-:W-:Y:S02]  /*18f0*/  FFMA.FTZ R198, R180, R181, R198 ;  /* 0x000000b5b4c67223 */ /* 0x000fe400000100c6 */
[----:B------:R-:W-:Y:S02]  /*1900*/  FADD.FTZ R188, -R193, R188 ;  /* 0x000000bcc1bc7221 */ /* 0x000fe40000010100 */
[----:B------:R-:W-:Y:S02]  /*1910*/  FMUL.FTZ R183, R63, R150 ;  /* 0x000000963fb77220 */ /* 0x000fe40000410000 */
        /* <DEDUP_REMOVED lines=36> */
.L_x_6040:
[----:B------:R-:W-:Y:S05]  /*1b60*/  BSYNC B0 ;  /* 0x0000000000007941 */ /* 0x000fea0003800000 */
.L_x_6039:
[----:B------:R-:W-:Y:S01]  /*1b70*/  LOP3.LUT P6, RZ, R3, 0xff, RZ, 0xc0, !PT ;  /* 0x000000ff03ff7812 */ /* 0x000fe200078cc0ff */
[----:B------:R-:W-:Y:S01]  /*1b80*/  HFMA2.MMA R195, -RZ, RZ, 1.875, 0 ;  /* 0x3f800000ffc37435 */ /* 0x000fe200000001ff */
[----:B------:R-:W-:Y:S02]  /*1b90*/  SHF.R.U32.HI R150, RZ, 0x5, R0 ;  /* 0x00000005ff967819 */ /* 0x000fe40000011600 */
[----:B------:R-:W-:Y:S02]  /*1ba0*/  LOP3.LUT P5, RZ, R0, 0x1f, RZ, 0xc0, !PT ;  /* 0x0000001f00ff7812 */ /* 0x000fe400078ac0ff */
[----:B------:R-:W-:Y:S01]  /*1bb0*/  LOP3.LUT R199, R150, 0x7fffffc, RZ, 0xc0, !PT ;  /* 0x07fffffc96c77812 */ /* 0x000fe200078ec0ff */
[----:B-----5:R-:W-:-:S06]  /*1bc0*/  @P0 HADD2.F32 R195, -RZ, R192.H0_H0 ;  /* 0x200000c0ffc30230 */ /* 0x020fcc0000004100 */
[----:B------:R-:W-:Y:S01]  /*1bd0*/  @!P6 IADD3 R199, R199, 0x4, RZ ;  /* 0x00000004c7c7e810 */ /* 0x000fe20007ffe0ff */
[----:B------:R-:W-:Y:S05]  /*1be0*/  BRA.DIV ~URZ, `(.L_x_6041) ;  /* 0x00001a127f007947 */ /* 0x000fea000b800000 */
[----:B------:R0:W1:Y:S02]  /*1bf0*/  SHFL.DOWN PT, R152, R197, 0x10, 0x1f ;  /* 0x0a001f00c5987f89 */ /* 0x00006400000e0000 */
.L_x_6052:
        /* <DEDUP_REMOVED lines=18> */
.L_x_6053:
        /* <DEDUP_REMOVED lines=104> */
.L_x_6044:
[----:B------:R-:W-:Y:S05]  /*23a0*/  BSYNC B0 ;  /* 0x0000000000007941 */ /* 0x000fea0003800000 */
.L_x_6043:
        /* <DEDUP_REMOVED lines=82> */
.L_x_6046:
[----:B------:R-:W-:Y:S05]  /*28d0*/  BSYNC B0 ;  /* 0x0000000000007941 */ /* 0x000fea0003800000 */
.L_x_6045:
        /* <DEDUP_REMOVED lines=82> */
.L_x_6048:
[----:B------:R-:W-:Y:S05]  /*2e00*/  BSYNC B0 ;  /* 0x0000000000007941 */ /* 0x000fea0003800000 */
.L_x_6047:
        /* <DEDUP_REMOVED lines=24> */
[----:B------:R-:W-:Y:S01]  /*2f90*/  @P5 HADD2.F32 R155, -RZ, R35.H0_H0 ;  /* 0x20000023ff9b5230 */ /* 0x000fe20000004100 */
        /* <DEDUP_REMOVED lines=9> */
[----:B------:R-:W-:Y:S01]  /*3030*/  @P5 HADD2.F32 R161, -RZ, R35.H1_H1 ;  /* 0x30000023ffa15230 */ /* 0x000fe20000004100 */
[----:B------:R-:W-:Y:S01]  /*3040*/  @P5 FADD.FTZ R198, R198, R151 ;  /* 0x00000097c6c65221 */ /* 0x000fe20000010000 */
[--C-:B------:R-:W-:Y:S01]  /*3050*/  @P5 HADD2.F32 R151, -RZ, R32.reuse.H1_H1 ;  /* 0x30000020ff975230 */ /* 0x100fe20000004100 */
[----:B------:R-:W-:Y:S01]  /*3060*/  @P5 FADD.FTZ R200, R200, R153 ;  /* 0x00000099c8c85221 */ /* 0x000fe20000010000 */
[----:B------:R-:W-:Y:S01]  /*3070*/  @P5 HADD2.F32 R153, -RZ, R33.H1_H1 ;  /* 0x30000021ff995230 */ /* 0x000fe20000004100 */
[----:B------:R-:W-:Y:S01]  /*3080*/  @P5 FADD.FTZ R154, R154, R149 ;  /* 0x000000959a9a5221 */ /* 0x000fe20000010000 */
[----:B------:R-:W-:Y:S01]  /*3090*/  @P5 HADD2.F32 R149, -RZ, R32.H0_H0 ;  /* 0x20000020ff955230 */ /* 0x000fe20000004100 */
[----:B------:R-:W-:Y:S01]  /*30a0*/  @P5 FADD.FTZ R150, R150, R151 ;  /* 0x0000009796965221 */ /* 0x000fe20000010000 */
[----:B------:R-:W-:Y:S01]  /*30b0*/  @P0 F2FP.PACK_AB R197, RZ, R200 ;  /* 0x000000c8ffc5023e */ /* 0x000fe200000000ff */
[----:B------:R-:W-:Y:S01]  /*30c0*/  @P5 FADD.FTZ R192, R192, R153 ;  /* 0x00000099c0c05221 */ /* 0x000fe20000010000 */
[----:B------:R-:W-:Y:S01]  /*30d0*/  @P0 F2FP.PACK_AB R153, RZ, R154 ;  /* 0x0000009aff99023e */ /* 0x000fe200000000ff */
[----:B------:R-:W-:-:S02]  /*30e0*/  @P5 FADD.FTZ R148, R148, R149 ;  /* 0x0000009594945221 */ /* 0x000fc40000010000 */
        /* <DEDUP_REMOVED lines=33> */
[----:B------:R-:W-:-:S05]  /*3300*/  F2FP.PACK_AB R151, R195, R202 ;  /* 0x000000cac397723e */ /* 0x000fca00000000ff */
[----:B------:R0:W-:Y:S02]  /*3310*/  STG.E.128 [R154.64], R148 ;  /* 0x000000949a007986 */ /* 0x0001e4000c101d04 */
.L_x_6050:
[----:B------:R-:W-:Y:S05]  /*3320*/  BSYNC B0 ;  /* 0x0000000000007941 */ /* 0x000fea0003800000 */
.L_x_6049:
[----:B------:R-:W-:Y:S02]  /*3330*/  IADD3 R2, R2, c[0x0][0x160], RZ ;  /* 0x0000580002027a10 */ /* 0x000fe40007ffe0ff */
[----:B------:R-:W-:Y:S02]  /*3340*/  LOP3.LUT P5, RZ, R3, 0xff, RZ, 0xc0, !PT ;  /* 0x000000ff03ff7812 */ /* 0x000fe400078ac0ff */
[----:B------:R-:W-:Y:S02]  /*3350*/  ISETP.GE.AND P0, PT, R2, c[0x0][0x164], PT ;  /* 0x0000590002007a0c */ /* 0x000fe40003f06270 */
[----:B------:R-:W-:-:S11]  /*3360*/  SEL R3, RZ, 0x1, P5 ;  /* 0x00000001ff037807 */ /* 0x000fd60002800000 */
[----:B0-----:R-:W-:Y:S01]  /*3370*/  @P0 CALL.REL.NOINC `(.L_x_6032) ;  /* 0x0000001000000944 */ /* 0x001fe20003c00000 */
[----:B------:R-:W-:Y:S05]  /*3380*/  BRA `(.L_x_6051) ;  /* 0xffffd0d000007947 */ /* 0x000fea000383ffff */
.L_x_6032:
        /* <DEDUP_REMOVED lines=39> */
.L_x_6041:
[----:B------:R-:W-:Y:S02]  /*3600*/  MOV R153, R197 ;  /* 0x000000c500997202 */ /* 0x000fe40000000f00 */
[----:B------:R-:W-:-:S02]  /*3610*/  MOV R192, 0x10 ;  /* 0x0000001000c07802 */ /* 0x000fc40000000f00 */
[----:B------:R-:W-:Y:S02]  /*3620*/  MOV R200, 0x1f ;  /* 0x0000001f00c87802 */ /* 0x000fe40000000f00 */
[----:B------:R-:W-:Y:S02]  /*3630*/  MOV R201, 0xffffffff ;  /* 0xffffffff00c97802 */ /* 0x000fe40000000f00 */
[----:B------:R-:W-:Y:S02]  /*3640*/  MOV R148, 0x3660 ;  /* 0x0000366000947802 */ /* 0x000fe40000000f00 */
[----:B------:R-:W-:Y:S05]  /*3650*/  CALL.REL.NOINC `($__internal_100_$__cuda_sm70_shflsync_down_p) ;  /* 0x0000046000007944 */ /* 0x000fea0003c00000 */
[----:B-1----:R-:W-:Y:S01]  /*3660*/  MOV R152, R153 ;  /* 0x0000009900987202 */ /* 0x002fe20000000f00 */
[----:B0-----:R-:W-:Y:S05]  /*3670*/  BRA `(.L_x_6052) ;  /* 0xffffe58000007947 */ /* 0x001fea000383ffff */
.L_x_6042:
[----:B------:R-:W-:Y:S01]  /*3680*/  HFMA2.MMA R192, -RZ, RZ, 0, 9.5367431640625e-07 ;  /* 0x00000010ffc07435 */ /* 0x000fe200000001ff */
[----:B------:R-:W-:Y:S02]  /*3690*/  MOV R153, R198 ;  /* 0x000000c600997202 */ /* 0x000fe40000000f00 */
[----:B------:R-:W-:Y:S02]  /*36a0*/  MOV R200, 0x1f ;  /* 0x0000001f00c87802 */ /* 0x000fe40000000f00 */
[----:B------:R-:W-:-:S02]  /*36b0*/  MOV R201, 0xffffffff ;  /* 0xffffffff00c97802 */ /* 0x000fc40000000f00 */
[----:B------:R-:W-:Y:S02]  /*36c0*/  MOV R148, 0x36e0 ;  /* 0x000036e000947802 */ /* 0x000fe40000000f00 */
[----:B01----:R-:W-:Y:S05]  /*36d0*/  CALL.REL.NOINC `($__internal_100_$__cuda_sm70_shflsync_down_p) ;  /* 0x000003e000007944 */ /* 0x003fea0003c00000 */
[----:B------:R-:W-:Y:S01]  /*36e0*/  FADD.FTZ R152, R152, R197 ;  /* 0x000000c598987221 */ /* 0x000fe20000010000 */
[----:B0-----:R-:W-:Y:S01]  /*36f0*/  HFMA2.MMA R192, -RZ, RZ, 0, 4.76837158203125e-07 ;  /* 0x00000008ffc07435 */ /* 0x001fe200000001ff */
[----:B-1----:R-:W-:Y:S01]  /*3700*/  FADD.FTZ R198, R198, R153 ;  /* 0x00000099c6c67221 */ /* 0x002fe20000010000 */
[----:B------:R-:W-:Y:S02]  /*3710*/  MOV R200, 0x1f ;  /* 0x0000001f00c87802 */ /* 0x000fe40000000f00 */
[----:B------:R-:W-:Y:S02]  /*3720*/  MOV R201, 0xffffffff ;  /* 0xffffffff00c97802 */ /* 0x000fe40000000f00 */
[----:B------:R-:W-:Y:S02]  /*3730*/  MOV R153, R152 ;  /* 0x0000009800997202 */ /* 0x000fe40000000f00 */
[----:B------:R-:W-:Y:S02]  /*3740*/  MOV R148, 0x3760 ;  /* 0x0000376000947802 */ /* 0x000fe40000000f00 */
[----:B------:R-:W-:Y:S05]  /*3750*/  CALL.REL.NOINC `($__internal_100_$__cuda_sm70_shflsync_down_p) ;  /* 0x0000036000007944 */ /* 0x000fea0003c00000 */
[----:B0-----:R-:W-:Y:S01]  /*3760*/  HFMA2.MMA R192, -RZ, RZ, 0, 4.76837158203125e-07 ;  /* 0x00000008ffc07435 */ /* 0x001fe200000001ff */
[----:B-1----:R-:W-:-:S02]  /*3770*/  MOV R151, R153 ;  /* 0x0000009900977202 */ /* 0x002fc40000000f00 */
[----:B------:R-:W-:Y:S02]  /*3780*/  MOV R153, R198 ;  /* 0x000000c600997202 */ /* 0x000fe40000000f00 */
[----:B------:R-:W-:Y:S02]  /*3790*/  MOV R200, 0x1f ;  /* 0x0000001f00c87802 */ /* 0x000fe40000000f00 */
[----:B------:R-:W-:Y:S02]  /*37a0*/  MOV R201, 0xffffffff ;  /* 0xffffffff00c97802 */ /* 0x000fe40000000f00 */
[----:B------:R-:W-:Y:S02]  /*37b0*/  MOV R148, 0x37d0 ;  /* 0x000037d000947802 */ /* 0x000fe40000000f00 */
[----:B------:R-:W-:Y:S05]  /*37c0*/  CALL.REL.NOINC `($__internal_100_$__cuda_sm70_shflsync_down_p) ;  /* 0x000002f000007944 */ /* 0x000fea0003c00000 */
[----:B------:R-:W-:Y:S01]  /*37d0*/  FADD.FTZ R152, R151, R152 ;  /* 0x0000009897987221 */ /* 0x000fe20000010000 */
[----:B0-----:R-:W-:Y:S01]  /*37e0*/  HFMA2.MMA R192, -RZ, RZ, 0, 2.384185791015625e-07 ;  /* 0x00000004ffc07435 */ /* 0x001fe200000001ff */
[----:B-1----:R-:W-:Y:S01]  /*37f0*/  FADD.FTZ R198, R198, R153 ;  /* 0x00000099c6c67221 */ /* 0x002fe20000010000 */
[----:B------:R-:W-:Y:S02]  /*3800*/  MOV R200, 0x1f ;  /* 0x0000001f00c87802 */ /* 0x000fe40000000f00 */
[----:B------:R-:W-:-:S02]  /*3810*/  MOV R201, 0xffffffff ;  /* 0xffffffff00c97802 */ /* 0x000fc40000000f00 */
[----:B------:R-:W-:Y:S02]  /*3820*/  MOV R153, R152 ;  /* 0x0000009800997202 */ /* 0x000fe40000000f00 */
[----:B------:R-:W-:Y:S02]  /*3830*/  MOV R148, 0x3850 ;  /* 0x0000385000947802 */ /* 0x000fe40000000f00 */
[----:B------:R-:W-:Y:S05]  /*3840*/  CALL.REL.NOINC `($__internal_100_$__cuda_sm70_shflsync_down_p) ;  /* 0x0000027000007944 */ /* 0x000fea0003c00000 */
[----:B0-----:R-:W-:Y:S01]  /*3850*/  HFMA2.MMA R192, -RZ, RZ, 0, 2.384185791015625e-07 ;  /* 0x00000004ffc07435 */ /* 0x001fe200000001ff */
[----:B-1----:R-:W-:Y:S02]  /*3860*/  MOV R151, R153 ;  /* 0x0000009900977202 */ /* 0x002fe40000000f00 */
[----:B------:R-:W-:Y:S02]  /*3870*/  MOV R153, R198 ;  /* 0x000000c600997202 */ /* 0x000fe40000000f00 */
[----:B------:R-:W-:Y:S02]  /*3880*/  MOV R200, 0x1f ;  /* 0x0000001f00c87802 */ /* 0x000fe40000000f00 */
[----:B------:R-:W-:Y:S02]  /*3890*/  MOV R201, 0xffffffff ;  /* 0xffffffff00c97802 */ /* 0x000fe40000000f00 */
[----:B------:R-:W-:-:S02]  /*38a0*/  MOV R148, 0x38c0 ;  /* 0x000038c000947802 */ /* 0x000fc40000000f00 */
[----:B------:R-:W-:Y:S05]  /*38b0*/  CALL.REL.NOINC `($__internal_100_$__cuda_sm70_shflsync_down_p) ;  /* 0x0000020000007944 */ /* 0x000fea0003c00000 */
[----:B------:R-:W-:Y:S01]  /*38c0*/  FADD.FTZ R152, R151, R152 ;  /* 0x0000009897987221 */ /* 0x000fe20000010000 */
[----:B0-----:R-:W-:Y:S01]  /*38d0*/  HFMA2.MMA R192, -RZ, RZ, 0, 1.1920928955078125e-07 ;  /* 0x00000002ffc07435 */ /* 0x001fe200000001ff */
[----:B-1----:R-:W-:Y:S01]  /*38e0*/  FADD.FTZ R198, R198, R153 ;  /* 0x00000099c6c67221 */ /* 0x002fe20000010000 */
[----:B------:R-:W-:-:S02]  /*38f0*/  MOV R200, 0x1f ;  /* 0x0000001f00c87802 */ /* 0x000fc40000000f00 */
[----:B------:R-:W-:Y:S02]  /*3900*/  MOV R201, 0xffffffff ;  /* 0xffffffff00c97802 */ /* 0x000fe40000000f00 */
[----:B------:R-:W-:Y:S02]  /*3910*/  MOV R153, R152 ;  /* 0x0000009800997202 */ /* 0x000fe40000000f00 */
[----:B------:R-:W-:Y:S02]  /*3920*/  MOV R148, 0x3940 ;  /* 0x0000394000947802 */ /* 0x000fe40000000f00 */
[----:B------:R-:W-:Y:S05]  /*3930*/  CALL.REL.NOINC `($__internal_100_$__cuda_sm70_shflsync_down_p) ;  /* 0x0000018000007944 */ /* 0x000fea0003c00000 */
[----:B0-----:R-:W-:Y:S01]  /*3940*/  HFMA2.MMA R192, -RZ, RZ, 0, 1.1920928955078125e-07 ;  /* 0x00000002ffc07435 */ /* 0x001fe200000001ff */
[----:B-1----:R-:W-:Y:S02]  /*3950*/  MOV R151, R153 ;  /* 0x0000009900977202 */ /* 0x002fe40000000f00 */
[----:B------:R-:W-:Y:S02]  /*3960*/  MOV R153, R198 ;  /* 0x000000c600997202 */ /* 0x000fe40000000f00 */
[----:B------:R-:W-:Y:S02]  /*3970*/  MOV R200, 0x1f ;  /* 0x0000001f00c87802 */ /* 0x000fe40000000f00 */
[----:B------:R-:W-:-:S02]  /*3980*/  MOV R201, 0xffffffff ;  /* 0xffffffff00c97802 */ /* 0x000fc40000000f00 */
[----:B------:R-:W-:Y:S02]  /*3990*/  MOV R148, 0x39b0 ;  /* 0x000039b000947802 */ /* 0x000fe40000000f00 */
[----:B------:R-:W-:Y:S05]  /*39a0*/  CALL.REL.NOINC `($__internal_100_$__cuda_sm70_shflsync_down_p) ;  /* 0x0000011000007944 */ /* 0x000fea0003c00000 */
[----:B------:R-:W-:Y:S01]  /*39b0*/  FADD.FTZ R154, R151, R152 ;  /* 0x00000098979a7221 */ /* 0x000fe20000010000 */
[----:B0-----:R-:W-:Y:S01]  /*39c0*/  HFMA2.MMA R192, -RZ, RZ, 0, 5.9604644775390625e-08 ;  /* 0x00000001ffc07435 */ /* 0x001fe200000001ff */
[----:B-1----:R-:W-:Y:S01]  /*39d0*/  FADD.FTZ R193, R198, R153 ;  /* 0x00000099c6c17221 */ /* 0x002fe20000010000 */
[----:B------:R-:W-:Y:S02]  /*39e0*/  MOV R200, 0x1f ;  /* 0x0000001f00c87802 */ /* 0x000fe40000000f00 */
[----:B------:R-:W-:Y:S02]  /*39f0*/  MOV R201, 0xffffffff ;  /* 0xffffffff00c97802 */ /* 0x000fe40000000f00 */
[----:B------:R-:W-:Y:S02]  /*3a00*/  MOV R153, R154 ;  /* 0x0000009a00997202 */ /* 0x000fe40000000f00 */
[----:B------:R-:W-:Y:S02]  /*3a10*/  MOV R148, 0x3a30 ;  /* 0x00003a3000947802 */ /* 0x000fe40000000f00 */
[----:B------:R-:W-:Y:S05]  /*3a20*/  CALL.REL.NOINC `($__internal_100_$__cuda_sm70_shflsync_down_p) ;  /* 0x0000009000007944 */ /* 0x000fea0003c00000 */
[----:B0-----:R-:W-:Y:S01]  /*3a30*/  HFMA2.MMA R192, -RZ, RZ, 0, 5.9604644775390625e-08 ;  /* 0x00000001ffc07435 */ /* 0x001fe200000001ff */
[----:B-1----:R-:W-:-:S02]  /*3a40*/  MOV R155, R153 ;  /* 0x00000099009b7202 */ /* 0x002fc40000000f00 */
[----:B------:R-:W-:Y:S02]  /*3a50*/  MOV R153, R193 ;  /* 0x000000c100997202 */ /* 0x000fe40000000f00 */
[----:B------:R-:W-:Y:S02]  /*3a60*/  MOV R200, 0x1f ;  /* 0x0000001f00c87802 */ /* 0x000fe40000000f00 */
[----:B------:R-:W-:Y:S02]  /*3a70*/  MOV R201, 0xffffffff ;  /* 0xffffffff00c97802 */ /* 0x000fe40000000f00 */
[----:B------:R-:W-:Y:S02]  /*3a80*/  MOV R148, 0x3aa0 ;  /* 0x00003aa000947802 */ /* 0x000fe40000000f00 */
[----:B------:R-:W-:Y:S05]  /*3a90*/  CALL.REL.NOINC `($__internal_100_$__cuda_sm70_shflsync_down_p) ;  /* 0x0000002000007944 */ /* 0x000fea0003c00000 */
[----:B-1----:R-:W-:Y:S01]  /*3aa0*/  MOV R198, R153 ;  /* 0x0000009900c67202 */ /* 0x002fe20000000f00 */
[----:B0-----:R-:W-:Y:S05]  /*3ab0*/  BRA `(.L_x_6053) ;  /* 0xffffe26000007947 */ /* 0x001fea000383ffff */
        .weak           $__internal_100_$__cuda_sm70_shflsync_down_p
        .type           $__internal_100_$__cuda_sm70_shflsync_down_p,@function
        .size           $__internal_100_$__cuda_sm70_shflsync_down_p,(.L_x_11834 - $__internal_100_$__cuda_sm70_shflsync_down_p)
$__internal_100_$__cuda_sm70_shflsync_down_p:
[----:B------:R-:W-:Y:S01]  /*3ac0*/  HFMA2.MMA R149, -RZ, RZ, 0, 0 ;  /* 0x00000000ff957435 */ /* 0x000fe200000001ff */
[----:B------:R-:W-:Y:S04]  /*3ad0*/  WARPSYNC R201 ;  /* 0x000000c900007348 */ /* 0x000fe80003800000 */
[----:B------:R0:W1:Y:S01]  /*3ae0*/  SHFL.DOWN PT, R153, R153, R192, R200 ;  /* 0x080000c099997389 */ /* 0x00006200000e00c8 */
[----:B------:R-:W-:Y:S05]  /*3af0*/  RET.REL.NODEC R148 `(_ZN10layer_norm13ln_bwd_kernelINS_13Kernel_traitsIf6__halfS2_S2_fjLj4096ELj1ELj1ELj4ELj16ENS_18Kernel_traits_baseILj4096EfS2_S2_S2_fjLj128EEEEELb0ELb0ELb0ELb0EEEvNS_9BwdParamsE) ;  /* 0xffffc50094007950 */ /* 0x000fea0003c3ffff */
.L_x_6054:
        /* <DEDUP_REMOVED lines=16> */
.L_x_11834:


//--------------------- .text._ZN10layer_norm13ln_bwd_kernelINS_13Kernel_traitsIf6__halfS2_S2_fjLj4096ELj1ELj1ELj4ELj16ENS_18Kernel_traits_baseILj4096EfS2_S2_S2_fjLj128EEEEELb0ELb0ELb0ELb1EEEvNS_9BwdParamsE --------------------------
	.section	.text._ZN10layer_norm13ln_bwd_kernelINS_13Kernel_traitsIf6__halfS2_S2_fjLj4096ELj1ELj1ELj4ELj16ENS_18Kernel_traits_baseILj4096EfS2_S2_S2_fjLj128EEEEELb0ELb0ELb0ELb1EEEvNS_9BwdParamsE,"ax",@progbits
	.sectioninfo	@"SHI_REGISTERS=228"
	.align	128
        .global         _ZN10layer_norm13ln_bwd_kernelINS_13Kernel_traitsIf6__halfS2_S2_fjLj4096ELj1ELj1ELj4ELj16ENS_18Kernel_traits_baseILj4096EfS2_S2_S2_fjLj128EEEEELb0ELb0ELb0ELb1EEEvNS_9BwdParamsE
        .type           _ZN10layer_norm13ln_bwd_kernelINS_13Kernel_traitsIf6__halfS2_S2_fjLj4096ELj1ELj1ELj4ELj16ENS_18Kernel_traits_baseILj4096EfS2_S2_S2_fjLj128EEEEELb0ELb0ELb0ELb1EEEvNS_9BwdParamsE,@function
        .size           _ZN10layer_norm13ln_bwd_kernelINS_13Kernel_traitsIf6__halfS2_S2_fjLj4096ELj1ELj1ELj4ELj16ENS_18Kernel_traits_baseILj4096EfS2_S2_S2_fjLj128EEEEELb0ELb0ELb0ELb1EEEvNS_9BwdParamsE,(.L_x_11835 - _ZN10layer_norm13ln_bwd_kernelINS_13Kernel_traitsIf6__halfS2_S2_fjLj4096ELj1ELj1ELj4ELj16ENS_18Kernel_traits_baseILj4096EfS2_S2_S2_fjLj128EEEEELb0ELb0ELb0ELb1EEEvNS_9BwdParamsE)
        .other          _ZN10layer_norm13ln_bwd_kernelINS_13Kernel_traitsIf6__halfS2_S2_fjLj4096ELj1ELj1ELj4ELj16ENS_18Kernel_traits_baseILj4096EfS2_S2_S2_fjLj128EEEEELb0ELb0ELb0ELb1EEEvNS_9BwdParamsE,@"STO_CUDA_ENTRY STV_DEFAULT"
_ZN10layer_norm13ln_bwd_kernelINS_13Kernel_traitsIf6__halfS2_S2_fjLj4096ELj1ELj1ELj4ELj16ENS_18Kernel_traits_baseILj4096EfS2_S2_S2_fjLj128EEEEELb0ELb0ELb0ELb1EEEvNS_9BwdParamsE:
.text._ZN10layer_norm13ln_bwd_kernelINS_13Kernel_traitsIf6__halfS2_S2_fjLj4096ELj1ELj1ELj4ELj16ENS_18Kernel_traits_baseILj4096EfS2_S2_S2_fjLj128EEEEELb0ELb0ELb0ELb1EEEvNS_9BwdParamsE:
        /* <DEDUP_REMOVED lines=40> */
.L_x_6055:
        /* <DEDUP_REMOVED lines=47> */
.L_x_6060:
[----:B------:R-:W-:Y:S01]  /*0570*/  ISETP.NE.U32.AND P0, PT, RZ, c[0x0][0x1c0], PT ;  /* 0x00007000ff007a0c */ /* 0x000fe20003f05070 */
[----:B------:R-:W-:Y:S01]  /*0580*/  IMAD R2, R154, c[0x0][0x168], RZ ;  /* 0x00005a009a027a24 */ /* 0x000fe200078e02ff */
[----:B------:R-:W-:-:S02]  /*0590*/  LOP3.LUT R152, R135, 0x7f, RZ, 0xc0, !PT ;  /* 0x0000007f87987812 */ /* 0x000fc400078ec0ff */
[----:B------:R-:W-:Y:S02]  /*05a0*/  ISETP.NE.AND.EX P0, PT, RZ, c[0x0][0x1c4], PT, P0 ;  /* 0x00007100ff007a0c */ /* 0x000fe40003f05300 */
[----:B------:R-:W-:Y:S02]  /*05b0*/  SHF.R.S32.HI R3, RZ, 0x1f, R2 ;  /* 0x0000001fff037819 */ /* 0x000fe40000011402 */
[----:B------:R-:W-:Y:S02]  /*05c0*/  SHF.R.S32.HI R57, RZ, 0x1f, R154 ;  /* 0x0000001fff397819 */ /* 0x000fe4000001149a */
[----:B------:R-:W-:Y:S02]  /*05d0*/  LEA.HI R3, R3, R2, RZ, 0x3 ;  /* 0x0000000203037211 */ /* 0x000fe400078f18ff */
[----:B------:R-:W-:Y:S02]  /*05e0*/  MOV R155, 0x10 ;  /* 0x00000010009b7802 */ /* 0x000fe40000000f00 */
[----:B------:R-:W-:-:S03]  /*05f0*/  LEA.HI.SX32 R152, R3, R152, 0x1d ;  /* 0x0000009803987211 */ /* 0x000fc600078feaff */
[C---:B------:R-:W-:Y:S02]  /*0600*/  @P0 LEA R2, P1, R154.reuse, c[0x0][0x1c0], 0x1 ;  /* 0x000070009a020a11 */ /* 0x040fe400078208ff */
[----:B------:R-:W-:Y:S02]  /*0610*/  MOV R161, 0x4 ;  /* 0x0000000400a17802 */ /* 0x000fe40000000f00 */
[----:B------:R-:W-:Y:S01]  /*0620*/  @P0 LEA.HI.X R3, R154, c[0x0][0x1c4], R57, 0x1, P1 ;  /* 0x000071009a030a11 */ /* 0x000fe200008f0c39 */
[CC--:B------:R-:W-:Y:S01]  /*0630*/  IMAD.WIDE.U32 R56, R152.reuse, R155.reuse, c[0x0][0x188] ;  /* 0x0000620098387625 */ /* 0x0c0fe200078e009b */
[C---:B------:R-:W-:Y:S02]  /*0640*/  IADD3 R157, R152.reuse, 0x80, RZ ;  /* 0x00000080989d7810 */ /* 0x040fe40007ffe0ff */
[C---:B------:R-:W-:Y:S01]  /*0650*/  IADD3 R156, R152.reuse, 0x100, RZ ;  /* 0x00000100989c7810 */ /* 0x040fe20007ffe0ff */
[----:B------:R0:W2:Y:S01]  /*0660*/  @P0 LDG.E.U16 R168, [R2.64] ;  /* 0x0000000402a80981 */ /* 0x0000a2000c1e1500 */
[C---:B------:R-:W-:Y:S01]  /*0670*/  IMAD.WIDE.U32 R60, R152.reuse, R155, c[0x0][0x208] ;  /* 0x00008200983c7625 */ /* 0x040fe200078e009b */
[----:B------:R-:W-:-:S02]  /*0680*/  IADD3 R151, R152, 0x180, RZ ;  /* 0x0000018098977810 */ /* 0x000fc40007ffe0ff */
[----:B------:R-:W3:Y:S01]  /*0690*/  LDG.E.128 R56, [R56.64] ;  /* 0x0000000438387981 */ /* 0x000ee2000c1e1d00 */
[----:B------:R-:W-:-:S03]  /*06a0*/  IMAD.WIDE.U32 R64, R157, R155, c[0x0][0x188] ;  /* 0x000062009d407625 */ /* 0x000fc600078e009b */
[----:B------:R-:W4:Y:S01]  /*06b0*/  LDG.E.128 R60, [R60.64] ;  /* 0x000000043c3c7981 */ /* 0x000f22000c1e1d00 */
[----:B------:R-:W-:-:S03]  /*06c0*/  IMAD.WIDE.U32 R68, R157, R155, c[0x0][0x208] ;  /* 0x000082009d447625 */ /* 0x000fc600078e009b */
[----:B------:R-:W4:Y:S01]  /*06d0*/  LDG.E.128 R64, [R64.64] ;  /* 0x0000000440407981 */ /* 0x000f22000c1e1d00 */
[----:B0-----:R-:W-:-:S03]  /*06e0*/  IMAD.WIDE R2, R154, R161, c[0x0][0x1a0] ;  /* 0x000068009a027625 */ /* 0x001fc600078e02a1 */
[----:B------:R-:W4:Y:S01]  /*06f0*/  LDG.E.128 R68, [R68.64] ;  /* 0x0000000444447981 */ /* 0x000f22000c1e1d00 */
[----:B------:R-:W-:-:S03]  /*0700*/  IMAD.WIDE.U32 R72, R156, R155, c[0x0][0x188] ;  /* 0x000062009c487625 */ /* 0x000fc600078e009b */
[----:B------:R0:W4:Y:S01]  /*0710*/  LDG.E R182, [R2.64] ;  /* 0x0000000402b67981 */ /* 0x000122000c1e1900 */
[----:B------:R-:W-:-:S03]  /*0720*/  IMAD.WIDE.U32 R76, R156, R155, c[0x0][0x208] ;  /* 0x000082009c4c7625 */ /* 0x000fc600078e009b */
[----:B------:R-:W4:Y:S01]  /*0730*/  LDG.E.128 R72, [R72.64] ;  /* 0x0000000448487981 */ /* 0x000f22000c1e1d00 */
[----:B------:R-:W-:-:S03]  /*0740*/  IMAD.WIDE.U32 R80, R151, R155, c[0x0][0x188] ;  /* 0x0000620097507625 */ /* 0x000fc600078e009b */
[----:B------:R-:W4:Y:S01]  /*0750*/  LDG.E.128 R76, [R76.64] ;  /* 0x000000044c4c7981 */ /* 0x000f22000c1e1d00 */
[----:B------:R-:W-:-:S03]  /*0760*/  IMAD.WIDE R160, R154, R161, c[0x0][0x1a8] ;  /* 0x00006a009aa07625 */ /* 0x000fc600078e02a1 */
[----:B------:R-:W4:Y:S04]  /*0770*/  LDG.E.128 R80, [R80.64] ;  /* 0x0000000450507981 */ /* 0x000f28000c1e1d00 */
[----:B------:R1:W4:Y:S01]  /*0780*/  LDG.E R158, [R160.64] ;  /* 0x00000004a09e7981 */ /* 0x000322000c1e1900 */
[----:B------:R-:W-:-:S06]  /*0790*/  IMAD.WIDE.U32 R84, R151, R155, c[0x0][0x208] ;  /* 0x0000820097547625 */ /* 0x000fcc00078e009b */
[----:B------:R-:W4:Y:S01]  /*07a0*/  LDG.E.128 R84, [R84.64] ;  /* 0x0000000454547981 */ /* 0x000f22000c1e1d00 */
[----:B------:R-:W-:-:S04]  /*07b0*/  ISETP.NE.U32.AND P1, PT, RZ, c[0x0][0x218], PT ;  /* 0x00008600ff007a0c */ /* 0x000fc80003f25070 */
[----:B------:R-:W-:Y:S01]  /*07c0*/  ISETP.NE.AND.EX P1, PT, RZ, c[0x0][0x21c], PT, P1 ;  /* 0x00008700ff007a0c */ /* 0x000fe20003f25310 */
[----:B------:R-:W-:-:S12]  /*07d0*/  ULDC.U8 UR6, c[0x0][0x1f0] ;  /* 0x00007c0000067ab9 */ /* 0x000fd80000000000 */
[----:B------:R-:W-:-:S04]  /*07e0*/  @P1 IMAD.WIDE.U32 R162, R152, R155, c[0x0][0x218] ;  /* 0x0000860098a21625 */ /* 0x000fc800078e009b */
[-C--:B------:R-:W-:Y:S01]  /*07f0*/  @P1 IMAD.WIDE.U32 R164, R157, R155.reuse, c[0x0][0x218] ;  /* 0x000086009da41625 */ /* 0x080fe200078e009b */
[----:B-----5:R1:W5:Y:S03]  /*0800*/  @P1 LDG.E.128 R36, [R162.64] ;  /* 0x00000004a2241981 */ /* 0x020366000c1e1d00 */
[-C--:B------:R-:W-:Y:S01]  /*0810*/  @P1 IMAD.WIDE.U32 R166, R156, R155.reuse, c[0x0][0x218] ;  /* 0x000086009ca61625 */ /* 0x080fe200078e009b */
[----:B------:R1:W5:Y:S03]  /*0820*/  @P1 LDG.E.128 R40, [R164.64] ;  /* 0x00000004a4281981 */ /* 0x000366000c1e1d00 */
[----:B0-----:R-:W-:Y:S01]  /*0830*/  @P1 IMAD.WIDE.U32 R2, R151, R155, c[0x0][0x218] ;  /* 0x0000860097021625 */ /* 0x001fe200078e009b */
[----:B------:R-:W-:Y:S01]  /*0840*/  MOV R155, 0x3f800000 ;  /* 0x3f800000009b7802 */ /* 0x000fe20000000f00 */
[----:B------:R0:W5:Y:S04]  /*0850*/  @P1 LDG.E.128 R44, [R166.64] ;  /* 0x00000004a62c1981 */ /* 0x000168000c1e1d00 */
[----:B------:R0:W5:Y:S01]  /*0860*/  @P1 LDG.E.128 R48, [R2.64] ;  /* 0x0000000402301981 */ /* 0x000162000c1e1d00 */
[----:B------:R-:W-:Y:S01]  /*0870*/  LOP3.LUT P3, RZ, R135, 0x1f, RZ, 0xc0, !PT ;  /* 0x0000001f87ff7812 */ /* 0x000fe2000786c0ff */
[----:B--2---:R-:W-:Y:S01]  /*0880*/  @P0 HADD2.F32 R155, -RZ, R168.H0_H0 ;  /* 0x200000a8ff9b0230 */ /* 0x004fe20000004100 */
[----:B------:R-:W-:Y:S01]  /*0890*/  ISETP.NE.AND P0, PT, RZ, UR6, PT ;  /* 0x00000006ff007c0c */ /* 0x000fe2000bf05270 */
[----:B---3--:R-:W-:-:S02]  /*08a0*/  HADD2.F32 R177, -RZ, R57.H0_H0 ;  /* 0x20000039ffb17230 */ /* 0x008fc40000004100 */
[--C-:B------:R-:W-:Y:S02]  /*08b0*/  HADD2.F32 R169, -RZ, R56.reuse.H0_H0 ;  /* 0x20000038ffa97230 */ /* 0x100fe40000004100 */
[----:B------:R-:W-:Y:S02]  /*08c0*/  HADD2.F32 R57, -RZ, R57.H1_H1 ;  /* 0x30000039ff397230 */ /* 0x000fe40000004100 */
[----:B------:R-:W-:Y:S02]  /*08d0*/  HADD2.F32 R173, -RZ, R56.H1_H1 ;  /* 0x30000038ffad7230 */ /* 0x000fe40000004100 */
[--C-:B----4-:R-:W-:Y:S02]  /*08e0*/  HADD2.F32 R199, -RZ, R62.reuse.H0_H0 ;  /* 0x2000003effc77230 */ /* 0x110fe40000004100 */
[----:B------:R-:W-:Y:S02]  /*08f0*/  HADD2.F32 R170, -RZ, R62.H1_H1 ;  /* 0x3000003effaa7230 */ /* 0x000fe40000004100 */
[----:B0-----:R-:W-:-:S02]  /*0900*/  HADD2.F32 R2, -RZ, R64.H0_H0 ;  /* 0x20000040ff027230 */ /* 0x001fc40000004100 */
[--C-:B------:R-:W-:Y:S01]  /*0910*/  HADD2.F32 R175, -RZ, R70.reuse.H0_H0 ;  /* 0x20000046ffaf7230 */ /* 0x100fe20000004100 */
[----:B------:R-:W-:Y:S01]  /*0920*/  FSEL R184, R182, RZ, !P0 ;  /* 0x000000ffb6b87208 */ /* 0x000fe20004000000 */
[----:B------:R-:W-:Y:S02]  /*0930*/  HADD2.F32 R168, -RZ, R70.H1_H1 ;  /* 0x30000046ffa87230 */ /* 0x000fe40000004100 */
[--C-:B------:R-:W-:Y:S02]  /*0940*/  HADD2.F32 R205, -RZ, R61.reuse.H0_H0 ;  /* 0x2000003dffcd7230 */ /* 0x100fe40000004100 */
[----:B------:R-:W-:Y:S02]  /*0950*/  HADD2.F32 R174, -RZ, R61.H1_H1 ;  /* 0x3000003dffae7230 */ /* 0x000fe40000004100 */
[----:B------:R-:W-:Y:S02]  /*0960*/  HADD2.F32 R64, -RZ, R64.H1_H1 ;  /* 0x30000040ff407230 */ /* 0x000fe40000004100 */
[----:B------:R-:W-:-:S02]  /*0970*/  HADD2.F32 R62, -RZ, R66.H0_H0 ;  /* 0x20000042ff3e7230 */ /* 0x000fc40000004100 */
[----:B------:R-:W-:Y:S02]  /*0980*/  HADD2.F32 R70, -RZ, R73.H0_H0 ;  /* 0x20000049ff467230 */ /* 0x000fe40000004100 */
[--C-:B------:R-:W-:Y:S02]  /*0990*/  HADD2.F32 R3, -RZ, R65.reuse.H0_H0 ;  /* 0x20000041ff037230 */ /* 0x100fe40000004100 */
[----:B------:R-:W-:Y:S01]  /*09a0*/  HADD2.F32 R61, -RZ, R65.H1_H1 ;  /* 0x30000041ff3d7230 */ /* 0x000fe20000004100 */
[C---:B------:R-:W-:Y:S01]  /*09b0*/  FADD.FTZ R65, -R184.reuse, R169 ;  /* 0x000000a9b8417221 */ /* 0x040fe20000010100 */
[----:B------:R-:W-:Y:S02]  /*09c0*/  HADD2.F32 R66, -RZ, R66.H1_H1 ;  /* 0x30000042ff427230 */ /* 0x000fe40000004100 */
[--C-:B------:R-:W-:Y:S02]  /*09d0*/  HADD2.F32 R183, -RZ, R71.reuse.H0_H0 ;  /* 0x20000047ffb77230 */ /* 0x100fe40000004100 */
[----:B------:R-:W-:Y:S01]  /*09e0*/  HADD2.F32 R172, -RZ, R71.H1_H1 ;  /* 0x30000047ffac7230 */ /* 0x000fe20000004100 */
[----:B------:R-:W-:Y:S01]  /*09f0*/  FADD.FTZ R71, -R184, R57 ;  /* 0x00000039b8477221 */ /* 0x000fe20000010100 */
[----:B------:R-:W-:-:S02]  /*0a00*/  HADD2.F32 R179, -RZ, R58.H0_H0 ;  /* 0x2000003affb37230 */ /* 0x000fc40000004100 */
[----:B------:R-:W-:Y:S02]  /*0a10*/  HADD2.F32 R180, -RZ, R58.H1_H1 ;  /* 0x3000003affb47230 */ /* 0x000fe40000004100 */
[----:B------:R-:W-:Y:S02]  /*0a20*/  HADD2.F32 R207, -RZ, R60.H0_H0 ;  /* 0x2000003cffcf7230 */ /* 0x000fe40000004100 */
[--C-:B-1----:R-:W-:Y:S02]  /*0a30*/  HADD2.F32 R165, -RZ, R67.reuse.H0_H0 ;  /* 0x20000043ffa57230 */ /* 0x102fe40000004100 */
        /* <DEDUP_REMOVED lines=8> */
[----:B------:R-:W-:Y:S01]  /*0ac0*/  HADD2.F32 R178, -RZ, R60.H1_H1 ;  /* 0x3000003cffb27230 */ /* 0x000fe20000004100 */
[----:B------:R-:W-:Y:S01]  /*0ad0*/  FADD.FTZ R215, -R184, R66 ;  /* 0x00000042b8d77221 */ /* 0x000fe20000010100 */
[--C-:B------:R-:W-:Y:S01]  /*0ae0*/  HADD2.F32 R181, -RZ, R68.reuse.H0_H0 ;  /* 0x20000044ffb57230 */ /* 0x100fe20000004100 */
[C---:B------:R-:W-:Y:S01]  /*0af0*/  FMUL.FTZ R64, R158.reuse, R65 ;  /* 0x000000419e407220 */ /* 0x040fe20000410000 */
[----:B------:R-:W-:Y:S01]  /*0b00*/  HADD2.F32 R160, -RZ, R68.H1_H1 ;  /* 0x30000044ffa07230 */ /* 0x000fe20000004100 */
[C---:B------:R-:W-:Y:S01]  /*0b10*/  FMUL.FTZ R70, R158.reuse, R71 ;  /* 0x000000479e467220 */ /* 0x040fe20000410000 */
[----:B------:R-:W-:Y:S01]  /*0b20*/  HADD2.F32 R68, -RZ, R72.H0_H0 ;  /* 0x20000048ff447230 */ /* 0x000fe20000004100 */
[----:B------:R-:W-:Y:S02]  /*0b30*/  FMUL.FTZ R66, R158, R67 ;  /* 0x000000439e427220 */ /* 0x000fe40000410000 */
[----:B------:R-:W-:Y:S01]  /*0b40*/  FMUL.FTZ R65, R32, R207 ;  /* 0x000000cf20417220 */ /* 0x000fe20000410000 */
[--C-:B------:R-:W-:Y:S01]  /*0b50*/  HADD2.F32 R171, -RZ, R69.reuse.H0_H0 ;  /* 0x20000045ffab7230 */ /* 0x100fe20000004100 */
[----:B------:R-:W-:Y:S01]  /*0b60*/  FADD.FTZ R144, R174, R144 ;  /* 0x00000090ae907221 */ /* 0x000fe20000010000 */
[----:B------:R-:W-:Y:S01]  /*0b70*/  HADD2.F32 R162, -RZ, R69.H1_H1 ;  /* 0x30000045ffa27230 */ /* 0x000fe20000004100 */
[----:B------:R-:W-:-:S02]  /*0b80*/  FADD.FTZ R69, -R184, R177 ;  /* 0x000000b1b8457221 */ /* 0x000fc40000010100 */
[-C--:B------:R-:W-:Y:S02]  /*0b90*/  FFMA.FTZ R145, R70, R174.reuse, R145 ;  /* 0x000000ae46917223 */ /* 0x080fe40000010091 */
[----:B------:R-:W-:Y:S02]  /*0ba0*/  FMUL.FTZ R71, R35, R174 ;  /* 0x000000ae23477220 */ /* 0x000fe40000410000 */
[----:B------:R-:W-:Y:S02]  /*0bb0*/  FADD.FTZ R148, R178, R148 ;  /* 0x00000094b2947221 */ /* 0x000fe40000010000 */
[-C--:B------:R-:W-:Y:S02]  /*0bc0*/  FFMA.FTZ R149, R66, R178.reuse, R149 ;  /* 0x000000b242957223 */ /* 0x080fe40000010095 */
[----:B------:R-:W-:Y:S02]  /*0bd0*/  FMUL.FTZ R67, R33, R178 ;  /* 0x000000b221437220 */ /* 0x000fe40000410000 */
[----:B------:R-:W-:Y:S01]  /*0be0*/  FADD.FTZ R174, RZ, R65 ;  /* 0x00000041ffae7221 */ /* 0x000fe20000010000 */
[--C-:B------:R-:W-:Y:S01]  /*0bf0*/  HADD2.F32 R193, -RZ, R75.reuse.H0_H0 ;  /* 0x2000004bffc17230 */ /* 0x100fe20000004100 */
[----:B------:R-:W-:Y:S01]  /*0c00*/  FFMA.FTZ R178, R64, R65, RZ ;  /* 0x0000004140b27223 */ /* 0x000fe200000100ff */
[----:B------:R-:W-:Y:S01]  /*0c10*/  HADD2.F32 R189, -RZ, R75.H1_H1 ;  /* 0x3000004bffbd7230 */ /* 0x000fe20000004100 */
[----:B------:R-:W-:-:S02]  /*0c20*/  FADD.FTZ R221, -R184, R68 ;  /* 0x00000044b8dd7221 */ /* 0x000fc40000010100 */
[----:B------:R-:W-:Y:S02]  /*0c30*/  FADD.FTZ R75, -R184, R180 ;  /* 0x000000b4b84b7221 */ /* 0x000fe40000010100 */
[----:B------:R-:W-:Y:S01]  /*0c40*/  FMUL.FTZ R68, R158, R69 ;  /* 0x000000459e447220 */ /* 0x000fe20000410000 */
[----:B------:R-:W-:Y:S01]  /*0c50*/  HADD2.F32 R72, -RZ, R72.H1_H1 ;  /* 0x30000048ff487230 */ /* 0x000fe20000004100 */
[----:B------:R-:W-:Y:S02]  /*0c60*/  FMUL.FTZ R69, R34, R205 ;  /* 0x000000cd22457220 */ /* 0x000fe40000410000 */
[----:B------:R-:W-:Y:S01]  /*0c70*/  FADD.FTZ R180, R174, R67 ;  /* 0x00000043aeb47221 */ /* 0x000fe20000010000 */
[----:B------:R-:W-:Y:S01]  /*0c80*/  HADD2.F32 R203, -RZ, R73.H1_H1 ;  /* 0x30000049ffcb7230 */ /* 0x000fe20000004100 */
[----:B------:R-:W-:Y:S01]  /*0c90*/  FFMA.FTZ R178, R66, R67, R178 ;  /* 0x0000004342b27223 */ /* 0x000fe200000100b2 */
[--C-:B------:R-:W-:Y:S01]  /*0ca0*/  HADD2.F32 R201, -RZ, R74.reuse.H0_H0 ;  /* 0x2000004affc97230 */ /* 0x100fe20000004100 */
[----:B------:R-:W-:Y:S01]  /*0cb0*/  FADD.FTZ R73, -R184, R179 ;  /* 0x000000b3b8497221 */ /* 0x000fe20000010100 */
[----:B------:R-:W-:Y:S01]  /*0cc0*/  HADD2.F32 R197, -RZ, R74.H1_H1 ;  /* 0x3000004affc57230 */ /* 0x000fe20000004100 */
[----:B------:R-:W-:Y:S01]  /*0cd0*/  FADD.FTZ R180, R180, R69 ;  /* 0x00000045b4b47221 */ /* 0x000fe20000010000 */
[----:B------:R-:W-:Y:S01]  /*0ce0*/  HADD2.F32 R74, -RZ, R81.H0_H0 ;  /* 0x20000051ff4a7230 */ /* 0x000fe20000004100 */
[----:B------:R-:W-:Y:S01]  /*0cf0*/  FFMA.FTZ R178, R68, R69, R178 ;  /* 0x0000004544b27223 */ /* 0x000fe200000100b2 */
[--C-:B------:R-:W-:Y:S01]  /*0d00*/  HADD2.F32 R163, -RZ, R59.reuse.H0_H0 ;  /* 0x2000003bffa37230 */ /* 0x100fe20000004100 */
[----:B------:R-:W-:Y:S01]  /*0d10*/  FADD.FTZ R223, -R184, R72 ;  /* 0x00000048b8df7221 */ /* 0x000fe20000010100 */
[--C-:B------:R-:W-:Y:S01]  /*0d20*/  HADD2.F32 R195, -RZ, R76.reuse.H0_H0 ;  /* 0x2000004cffc37230 */ /* 0x100fe20000004100 */
[----:B------:R-:W-:Y:S01]  /*0d30*/  FMUL.FTZ R72, R158, R73 ;  /* 0x000000499e487220 */ /* 0x000fe20000410000 */
[----:B------:R-:W-:Y:S01]  /*0d40*/  HADD2.F32 R176, -RZ, R76.H1_H1 ;  /* 0x3000004cffb07230 */ /* 0x000fe20000004100 */
[----:B------:R-:W-:Y:S01]  /*0d50*/  FMUL.FTZ R73, R28, R199 ;  /* 0x000000c71c497220 */ /* 0x000fe20000410000 */
[----:B------:R-:W-:Y:S01]  /*0d60*/  HADD2.F32 R76, -RZ, R82.H0_H0 ;  /* 0x20000052ff4c7230 */ /* 0x000fe20000004100 */
[----:B------:R-:W-:Y:S01]  /*0d70*/  FADD.FTZ R180, R180, R71 ;  /* 0x00000047b4b47221 */ /* 0x000fe20000010000 */
[----:B------:R-:W-:Y:S01]  /*0d80*/  HADD2.F32 R59, -RZ, R59.H1_H1 ;  /* 0x3000003bff3b7230 */ /* 0x000fe20000004100 */
[----:B------:R-:W-:Y:S01]  /*0d90*/  FFMA.FTZ R178, R70, R71, R178 ;  /* 0x0000004746b27223 */ /* 0x000fe200000100b2 */
[--C-:B------:R-:W-:Y:S01]  /*0da0*/  HADD2.F32 R191, -RZ, R77.reuse.H0_H0 ;  /* 0x2000004dffbf7230 */ /* 0x100fe20000004100 */
[C---:B------:R-:W-:Y:S01]  /*0db0*/  FADD.FTZ R173, -R184.reuse, R74 ;  /* 0x0000004ab8ad7221 */ /* 0x040fe20000010100 */
[----:B------:R-:W-:Y:S01]  /*0dc0*/  HADD2.F32 R60, -RZ, R77.H1_H1 ;  /* 0x3000004dff3c7230 */ /* 0x000fe20000004100 */
[----:B------:R-:W-:Y:S01]  /*0dd0*/  FADD.FTZ R77, -R184, R163 ;  /* 0x000000a3b84d7221 */ /* 0x000fe20000010100 */
[--C-:B------:R-:W-:Y:S01]  /*0de0*/  HADD2.F32 R187, -RZ, R63.reuse.H0_H0 ;  /* 0x2000003fffbb7230 */ /* 0x100fe20000004100 */
[----:B------:R-:W-:Y:S01]  /*0df0*/  FMUL.FTZ R74, R158, R75 ;  /* 0x0000004b9e4a7220 */ /* 0x000fe20000410000 */
[----:B------:R-:W-:Y:S01]  /*0e00*/  HADD2.F32 R164, -RZ, R63.H1_H1 ;  /* 0x3000003fffa47230 */ /* 0x000fe20000004100 */
[----:B------:R-:W-:-:S02]  /*0e10*/  FMUL.FTZ R75, R29, R170 ;  /* 0x000000aa1d4b7220 */ /* 0x000fc40000410000 */
[----:B------:R-:W-:Y:S01]  /*0e20*/  FADD.FTZ R180, R180, R73 ;  /* 0x00000049b4b47221 */ /* 0x000fe20000010000 */
[--C-:B------:R-:W-:Y:S01]  /*0e30*/  HADD2.F32 R63, -RZ, R79.reuse.H0_H0 ;  /* 0x2000004fff3f7230 */ /* 0x100fe20000004100 */
[----:B------:R-:W-:Y:S01]  /*0e40*/  FFMA.FTZ R178, R72, R73, R178 ;  /* 0x0000004948b27223 */ /* 0x000fe200000100b2 */
[----:B------:R-:W-:Y:S01]  /*0e50*/  HADD2.F32 R56, -RZ, R79.H1_H1 ;  /* 0x3000004fff387230 */ /* 0x000fe20000004100 */
[C---:B------:R-:W-:Y:S02]  /*0e60*/  FADD.FTZ R163, -R184.reuse, R76 ;  /* 0x0000004cb8a37221 */ /* 0x040fe40000010100 */
[C---:B------:R-:W-:Y:S02]  /*0e70*/  FADD.FTZ R79, -R184.reuse, R59 ;  /* 0x0000003bb84f7221 */ /* 0x040fe40000010100 */
[----:B------:R-:W-:Y:S02]  /*0e80*/  FADD.FTZ R209, -R184, R3 ;  /* 0x00000003b8d17221 */ /* 0x000fe40000010100 */
[----:B------:R-:W-:Y:S01]  /*0e90*/  FMUL.FTZ R76, R158, R77 ;  /* 0x0000004d9e4c7220 */ /* 0x000fe20000410000 */
[----:B------:R-:W-:Y:S01]  /*0ea0*/  HADD2.F32 R185, -RZ, R80.H0_H0 ;  /* 0x20000050ffb97230 */ /* 0x000fe20000004100 */
[----:B------:R-:W-:-:S02]  /*0eb0*/  FADD.FTZ R203, -R184, R203 ;  /* 0x000000cbb8cb7221 */ /* 0x000fc40000010100 */
[----:B------:R-:W-:Y:S02]  /*0ec0*/  FADD.FTZ R3, -R184, R182 ;  /* 0x000000b6b8037221 */ /* 0x000fe40000010100 */
[----:B------:R-:W-:Y:S02]  /*0ed0*/  FMUL.FTZ R77, R30, R187 ;  /* 0x000000bb1e4d7220 */ /* 0x000fe40000410000 */
[----:B------:R-:W-:Y:S01]  /*0ee0*/  FADD.FTZ R180, R180, R75 ;  /* 0x0000004bb4b47221 */ /* 0x000fe20000010000 */
[----:B------:R-:W-:Y:S01]  /*0ef0*/  HADD2.F32 R80, -RZ, R80.H1_H1 ;  /* 0x30000050ff507230 */ /* 0x000fe20000004100 */
[----:B------:R-:W-:Y:S02]  /*0f00*/  FFMA.FTZ R182, R74, R75, R178 ;  /* 0x0000004b4ab67223 */ /* 0x000fe400000100b2 */
[----:B------:R-:W-:Y:S01]  /*0f10*/  FADD.FTZ R57, -R184, R78 ;  /* 0x0000004eb8397221 */ /* 0x000fe20000010100 */
[----:B------:R-:W-:Y:S01]  /*0f20*/  HADD2.F32 R167, -RZ, R81.H1_H1 ;  /* 0x30000051ffa77230 */ /* 0x000fe20000004100 */
[----:B------:R-:W-:-:S02]  /*0f30*/  FMUL.FTZ R78, R158, R79 ;  /* 0x0000004f9e4e7220 */ /* 0x000fc40000410000 */
[----:B------:R-:W-:Y:S02]  /*0f40*/  FMUL.FTZ R79, R31, R164 ;  /* 0x000000a41f4f7220 */ /* 0x000fe40000410000 */
[----:B------:R-:W-:Y:S02]  /*0f50*/  FMUL.FTZ R178, R158, R203 ;  /* 0x000000cb9eb27220 */ /* 0x000fe40000410000 */
[----:B------:R-:W-:Y:S01]  /*0f60*/  FADD.FTZ R180, R180, R77 ;  /* 0x0000004db4b47221 */ /* 0x000fe20000010000 */
[----:B------:R-:W-:Y:S01]  /*0f70*/  HADD2.F32 R82, -RZ, R82.H1_H1 ;  /* 0x30000052ff527230 */ /* 0x000fe20000004100 */
[----:B------:R-:W-:Y:S02]  /*0f80*/  FADD.FTZ R81, -R184, R2 ;  /* 0x00000002b8517221 */ /* 0x000fe40000010100 */
[----:B------:R-:W-:Y:S02]  /*0f90*/  FFMA.FTZ R182, R76, R77, R182 ;  /* 0x0000004d4cb67223 */ /* 0x000fe400000100b6 */
[----:B------:R-:W-:-:S02]  /*0fa0*/  FADD.FTZ R201, -R184, R201 ;  /* 0x000000c9b8c97221 */ /* 0x000fc40000010100 */
        /* <DEDUP_REMOVED lines=8> */
[----:B------:R-:W-:Y:S02]  /*1030*/  FMUL.FTZ R81, R158, R81 ;  /* 0x000000519e517220 */ /* 0x000fe40000410000 */
[----:B------:R-:W-:Y:S02]  /*1040*/  FFMA.FTZ R60, R78, R79, R182 ;  /* 0x0000004f4e3c7223 */ /* 0x000fe400000100b6 */
[C---:B------:R-:W-:Y:S02]  /*1050*/  FADD.FTZ R211, -R184.reuse, R61 ;  /* 0x0000003db8d37221 */ /* 0x040fe40000010100 */
[----:B------:R-:W-:-:S02]  /*1060*/  FADD.FTZ R61, -R184, R82 ;  /* 0x00000052b83d7221 */ /* 0x000fc40000010100 */
[C---:B------:R-:W-:Y:S02]  /*1070*/  FMUL.FTZ R83, R158.reuse, R83 ;  /* 0x000000539e537220 */ /* 0x040fe40000410000 */
[----:B------:R-:W-:Y:S02]  /*1080*/  FMUL.FTZ R180, R158, R201 ;  /* 0x000000c99eb47220 */ /* 0x000fe40000410000 */
[----:B------:R-:W-:Y:S02]  /*1090*/  FMUL.FTZ R82, R25, R160 ;  /* 0x000000a019527220 */ /* 0x000fe40000410000 */
[----:B------:R-:W-:Y:S01]  /*10a0*/  FADD.FTZ R201, R203, R80 ;  /* 0x00000050cbc97221 */ /* 0x000fe20000010000 */
[--C-:B------:R-:W-:Y:S01]  /*10b0*/  HADD2.F32 R169, -RZ, R85.reuse.H0_H0 ;  /* 0x20000055ffa97230 */ /* 0x100fe20000004100 */
[----:B------:R-:W-:Y:S01]  /*10c0*/  FADD.FTZ R213, -R184, R62 ;  /* 0x0000003eb8d57221 */ /* 0x000fe20000010100 */
[----:B------:R-:W-:Y:S01]  /*10d0*/  HADD2.F32 R62, -RZ, R85.H1_H1 ;  /* 0x30000055ff3e7230 */ /* 0x000fe20000004100 */
[----:B------:R-:W-:-:S02]  /*10e0*/  FFMA.FTZ R60, R81, R80, R60 ;  /* 0x00000050513c7223 */ /* 0x000fc4000001003c */
[----:B------:R-:W-:Y:S02]  /*10f0*/  FADD.FTZ R111, R160, R111 ;  /* 0x0000006fa06f7221 */ /* 0x000fe40000010000 */
[----:B------:R-:W-:Y:S02]  /*1100*/  FMUL.FTZ R85, R158, R209 ;  /* 0x000000d19e557220 */ /* 0x000fe40000410000 */
[----:B------:R-:W-:Y:S02]  /*1110*/  FFMA.FTZ R0, R83, R160, R0 ;  /* 0x000000a053007223 */ /* 0x000fe40000010000 */
[----:B------:R-:W-:Y:S02]  /*1120*/  FMUL.FTZ R160, R26, R171 ;  /* 0x000000ab1aa07220 */ /* 0x000fe40000410000 */
[----:B------:R-:W-:Y:S02]  /*1130*/  FADD.FTZ R201, R201, R82 ;  /* 0x00000052c9c97221 */ /* 0x000fe40000010000 */
[----:B------:R-:W-:Y:S01]  /*1140*/  FFMA.FTZ R60, R83, R82, R60 ;  /* 0x00000052533c7223 */ /* 0x000fe2000001003c */
[----:B------:R-:W-:Y:S01]  /*1150*/  HADD2.F32 R179, -RZ, R84.H0_H0 ;  /* 0x20000054ffb37230 */ /* 0x000fe20000004100 */
[----:B------:R-:W-:-:S02]  /*1160*/  FADD.FTZ R217, -R184, R165 ;  /* 0x000000a5b8d97221 */ /* 0x000fc40000010100 */
[C---:B------:R-:W-:Y:S01]  /*1170*/  FADD.FTZ R219, -R184.reuse, R166 ;  /* 0x000000a6b8db7221 */ /* 0x040fe20000010100 */
[----:B------:R-:W-:Y:S01]  /*1180*/  HADD2.F32 R166, -RZ, R84.H1_H1 ;  /* 0x30000054ffa67230 */ /* 0x000fe20000004100 */
[C---:B------:R-:W-:Y:S02]  /*1190*/  FADD.FTZ R197, -R184.reuse, R197 ;  /* 0x000000c5b8c57221 */ /* 0x040fe40000010100 */
[C---:B------:R-:W-:Y:S02]  /*11a0*/  FADD.FTZ R193, -R184.reuse, R193 ;  /* 0x000000c1b8c17221 */ /* 0x040fe40000010100 */
[C---:B------:R-:W-:Y:S02]  /*11b0*/  FADD.FTZ R189, -R184.reuse, R189 ;  /* 0x000000bdb8bd7221 */ /* 0x040fe40000010100 */
[C---:B------:R-:W-:Y:S02]  /*11c0*/  FADD.FTZ R185, -R184.reuse, R185 ;  /* 0x000000b9b8b97221 */ /* 0x040fe40000010100 */
[----:B------:R-:W-:-:S02]  /*11d0*/  FADD.FTZ R167, -R184, R167 ;  /* 0x000000a7b8a77221 */ /* 0x000fc40000010100 */
[----:B------:R-:W-:Y:S02]  /*11e0*/  FADD.FTZ R114, R171, R114 ;  /* 0x00000072ab727221 */ /* 0x000fe40000010000 */
[----:B------:R-:W-:Y:S02]  /*11f0*/  FFMA.FTZ R90, R85, R171, R90 ;  /* 0x000000ab555a7223 */ /* 0x000fe4000001005a */
[----:B------:R-:W-:Y:S02]  /*1200*/  FMUL.FTZ R171, R27, R162 ;  /* 0x000000a21bab7220 */ /* 0x000fe40000410000 */
[----:B------:R-:W-:Y:S02]  /*1210*/  FADD.FTZ R184, R201, R160 ;  /* 0x000000a0c9b87221 */ /* 0x000fe40000010000 */
[----:B------:R-:W-:Y:S02]  /*1220*/  FMUL.FTZ R84, R158, R211 ;  /* 0x000000d39e547220 */ /* 0x000fe40000410000 */
[----:B------:R-:W-:Y:S01]  /*1230*/  FFMA.FTZ R60, R85, R160, R60 ;  /* 0x000000a0553c7223 */ /* 0x000fe2000001003c */
[--C-:B------:R-:W-:Y:S01]  /*1240*/  HADD2.F32 R59, -RZ, R87.reuse.H0_H0 ;  /* 0x20000057ff3b7230 */ /* 0x100fe20000004100 */
[----:B------:R-:W-:Y:S01]  /*1250*/  FADD.FTZ R136, R164, R136 ;  /* 0x00000088a4887221 */ /* 0x000fe20000010000 */
[----:B------:R-:W-:Y:S01]  /*1260*/  HADD2.F32 R2, -RZ, R87.H1_H1 ;  /* 0x30000057ff027230 */ /* 0x000fe20000004100 */
        /* <DEDUP_REMOVED lines=86> */
[----:B------:R-:W-:Y:S01]  /*17d0*/  HADD2.F32 R165, -RZ, R86.H0_H0 ;  /* 0x20000056ffa57230 */ /* 0x000fe20000004100 */
        /* <DEDUP_REMOVED lines=32> */
[C---:B------:R-:W-:Y:S02]  /*19e0*/  FFMA.FTZ R56, R196.reuse, R169, R56 ;  /* 0x000000a9c4387223 */ /* 0x040fe40000010038 */
        /* <DEDUP_REMOVED lines=14> */
.L_x_6061:
        /* <DEDUP_REMOVED lines=18> */
.L_x_6062:
        /* <DEDUP_REMOVED lines=18> */
[----:B-1----:R-:W-:-:S05]  /*1d10*/  SEL R159, RZ, 0x1, P2 ;  /* 0x00000001ff9f7807 */ /* 0x002fca0001000000 */
[----:B0-----:R-:W0:Y:S04]  /*1d20*/  LDS.128 R56, [R200+0x4000] ;  /* 0x00400000c8387984 */ /* 0x001e280000000c00 */
[----:B------:R-:W1:Y:S01]  /*1d30*/  LDS.128 R60, [R200+0x4010] ;  /* 0x00401000c83c7984 */ /* 0x000e620000000c00 */
[----:B0-----:R-:W-:Y:S02]  /*1d40*/  FADD.FTZ R201, RZ, R56 ;  /* 0x00000038ffc97221 */ /* 0x001fe40000010000 */
[----:B------:R-:W-:Y:S01]  /*1d50*/  FADD.FTZ R56, RZ, R57 ;  /* 0x00000039ff387221 */ /* 0x000fe20000010000 */
[--C-:B-----5:R-:W-:Y:S01]  /*1d60*/  @P1 HADD2.F32 R57, -RZ, R39.reuse.H0_H0 ;  /* 0x20000027ff391230 */ /* 0x120fe20000004100 */
[----:B------:R-:W-:Y:S02]  /*1d70*/  FADD.FTZ R201, R58, R201 ;  /* 0x000000c93ac97221 */ /* 0x000fe40000010000 */
[----:B------:R-:W-:Y:S01]  /*1d80*/  FADD.FTZ R56, R59, R56 ;  /* 0x000000383b387221 */ /* 0x000fe20000010000 */
[----:B------:R-:W-:Y:S01]  /*1d90*/  @P1 HADD2.F32 R59, -RZ, R39.H1_H1 ;  /* 0x30000027ff3b1230 */ /* 0x000fe20000004100 */
[----:B-1----:R-:W-:-:S02]  /*1da0*/  FADD.FTZ R201, R201, R60 ;  /* 0x0000003cc9c97221 */ /* 0x002fc40000010000 */
[----:B------:R-:W-:Y:S01]  /*1db0*/  FADD.FTZ R56, R56, R61 ;  /* 0x0000003d38387221 */ /* 0x000fe20000010000 */
[----:B------:R-:W-:Y:S01]  /*1dc0*/  @P1 HADD2.F32 R61, -RZ, R37.H1_H1 ;  /* 0x30000025ff3d1230 */ /* 0x000fe20000004100 */
[----:B------:R-:W-:Y:S02]  /*1dd0*/  FADD.FTZ R62, R62, R201 ;  /* 0x000000c93e3e7221 */ /* 0x000fe40000010000 */
[----:B------:R-:W-:Y:S01]  /*1de0*/  FADD.FTZ R56, R63, R56 ;  /* 0x000000383f387221 */ /* 0x000fe20000010000 */
[----:B------:R-:W-:Y:S01]  /*1df0*/  @P1 HADD2.F32 R63, -RZ, R38.H1_H1 ;  /* 0x30000026ff3f1230 */ /* 0x000fe20000004100 */
        /* <DEDUP_REMOVED lines=37> */
[----:B------:R-:W-:Y:S01]  /*2050*/  FFMA.FTZ R198, R198, R3, R62 ;  /* 0x00000003c6c67223 */ /* 0x000fe2000001003e */
[----:B------:R-:W-:Y:S01]  /*2060*/  @P1 HADD2.F32 R3, -RZ, R38.H0_H0 ;  /* 0x20000026ff031230 */ /* 0x000fe20000004100 */
[----:B------:R-:W-:Y:S02]  /*2070*/  FADD.FTZ R177, R166, -R177 ;  /* 0x800000b1a6b17221 */ /* 0x000fe40000010000 */
[----:B------:R-:W-:Y:S02]  /*2080*/  FMUL.FTZ R166, R158, R73 ;  /* 0x000000499ea67220 */ /* 0x000fe40000410000 */
[----:B------:R-:W-:-:S02]  /*2090*/  FADD.FTZ R77, R77, -R76 ;  /* 0x8000004c4d4d7221 */ /* 0x000fc40000010000 */
[----:B------:R-:W-:Y:S02]  /*20a0*/  FADD.FTZ R79, R79, -R78 ;  /* 0x8000004e4f4f7221 */ /* 0x000fe40000010000 */
[----:B------:R-:W-:Y:S02]  /*20b0*/  FADD.FTZ R65, R65, -R64 ;  /* 0x8000004041417221 */ /* 0x000fe40000010000 */
[----:B------:R-:W-:Y:S02]  /*20c0*/  FADD.FTZ R71, R71, -R70 ;  /* 0x8000004647477221 */ /* 0x000fe40000010000 */
[----:B------:R-:W-:Y:S02]  /*20d0*/  FADD.FTZ R175, R170, -R175 ;  /* 0x800000afaaaf7221 */ /* 0x000fe40000010000 */
[----:B------:R-:W-:Y:S02]  /*20e0*/  FADD.FTZ R183, R172, -R183 ;  /* 0x800000b7acb77221 */ /* 0x000fe40000010000 */
[----:B------:R-:W-:Y:S01]  /*20f0*/  @P1 FADD.FTZ R166, R166, R3 ;  /* 0x00000003a6a61221 */ /* 0x000fe20000010000 */
[----:B------:R-:W-:Y:S01]  /*2100*/  @P1 HADD2.F32 R3, -RZ, R36.H0_H0 ;  /* 0x20000024ff031230 */ /* 0x000fe20000004100 */
[----:B------:R-:W-:-:S02]  /*2110*/  FADD.FTZ R87, R164, -R87 ;  /* 0x80000057a4577221 */ /* 0x000fc40000010000 */
[C---:B------:R-:W-:Y:S01]  /*2120*/  FMUL.FTZ R170, R158.reuse, R77 ;  /* 0x0000004d9eaa7220 */ /* 0x040fe20000410000 */
[----:B------:R-:W-:Y:S01]  /*2130*/  HFMA2.MMA R77, -RZ, RZ, 0, 9.5367431640625e-07 ;  /* 0x00000010ff4d7435 */ /* 0x000fe200000001ff */
[C---:B------:R-:W-:Y:S02]  /*2140*/  FMUL.FTZ R172, R158.reuse, R79 ;  /* 0x0000004f9eac7220 */ /* 0x040fe40000410000 */
[C---:B------:R-:W-:Y:S02]  /*2150*/  FMUL.FTZ R2, R158.reuse, R65 ;  /* 0x000000419e027220 */ /* 0x040fe40000410000 */
[----:B------:R-:W-:Y:S02]  /*2160*/  FMUL.FTZ R164, R158, R71 ;  /* 0x000000479ea47220 */ /* 0x000fe40000410000 */
[----:B------:R-:W-:Y:S02]  /*2170*/  FADD.FTZ R67, R67, -R66 ;  /* 0x8000004243437221 */ /* 0x000fe40000010000 */
[----:B------:R-:W-:-:S02]  /*2180*/  FADD.FTZ R69, R69, -R68 ;  /* 0x8000004445457221 */ /* 0x000fc40000010000 */
[----:B------:R-:W-:Y:S02]  /*2190*/  FADD.FTZ R81, R80, -R81 ;  /* 0x8000005150517221 */ /* 0x000fe40000010000 */
[----:B------:R-:W-:Y:S02]  /*21a0*/  FADD.FTZ R171, R171, -R84 ;  /* 0x80000054abab7221 */ /* 0x000fe40000010000 */
[----:B------:R-:W-:Y:S01]  /*21b0*/  @P1 FADD.FTZ R170, R170, R57 ;  /* 0x00000039aaaa1221 */ /* 0x000fe20000010000 */
[----:B------:R-:W-:Y:S01]  /*21c0*/  @P1 HADD2.F32 R57, -RZ, R36.H1_H1 ;  /* 0x30000024ff391230 */ /* 0x000fe20000004100 */
[----:B------:R-:W-:Y:S01]  /*21d0*/  @P1 FADD.FTZ R172, R172, R59 ;  /* 0x0000003bacac1221 */ /* 0x000fe20000010000 */
[----:B------:R-:W-:Y:S01]  /*21e0*/  @P1 HADD2.F32 R59, -RZ, R37.H0_H0 ;  /* 0x20000025ff3b1230 */ /* 0x000fe20000004100 */
[----:B------:R-:W-:Y:S01]  /*21f0*/  @P1 FADD.FTZ R164, R164, R61 ;  /* 0x0000003da4a41221 */ /* 0x000fe20000010000 */
[----:B------:R-:W-:Y:S01]  /*2200*/  @P1 HADD2.F32 R61, -RZ, R41.H1_H1 ;  /* 0x30000029ff3d1230 */ /* 0x000fe20000004100 */
[----:B------:R-:W-:Y:S01]  /*2210*/  @P1 FADD.FTZ R2, R2, R3 ;  /* 0x0000000302021221 */ /* 0x000fe20000010000 */
[----:B------:R-:W-:Y:S01]  /*2220*/  @P1 HADD2.F32 R3, -RZ, R40.H0_H0 ;  /* 0x20000028ff031230 */ /* 0x000fe20000004100 */
[----:B------:R-:W-:Y:S01]  /*2230*/  FADD.FTZ R195, R195, -R174 ;  /* 0x800000aec3c37221 */ /* 0x000fe20000010000 */
[----:B------:R-:W-:Y:S01]  /*2240*/  @P0 F2FP.PACK_AB R71, RZ, R172 ;  /* 0x000000acff47023e */ /* 0x000fe200000000ff */
[----:B------:R-:W-:Y:S01]  /*2250*/  FADD.FTZ R161, R161, -R180 ;  /* 0x800000b4a1a17221 */ /* 0x000fe20000010000 */
[----:B------:R-:W-:Y:S01]  /*2260*/  @P0 F2FP.PACK_AB R65, RZ, R164 ;  /* 0x000000a4ff41023e */ /* 0x000fe200000000ff */
[----:B------:R-:W-:-:S02]  /*2270*/  FMUL.FTZ R56, R158, R67 ;  /* 0x000000439e387220 */ /* 0x000fc40000410000 */
[C---:B------:R-:W-:Y:S01]  /*2280*/  FMUL.FTZ R58, R158.reuse, R69 ;  /* 0x000000459e3a7220 */ /* 0x040fe20000410000 */
[----:B------:R-:W-:Y:S01]  /*2290*/  @P0 F2FP.PACK_AB R69, RZ, R170 ;  /* 0x000000aaff45023e */ /* 0x000fe200000000ff */
[----:B------:R-:W-:Y:S02]  /*22a0*/  FADD.FTZ R75, R75, -R74 ;  /* 0x8000004a4b4b7221 */ /* 0x000fe40000010000 */
[C---:B------:R-:W-:Y:S01]  /*22b0*/  FMUL.FTZ R174, R158.reuse, R81 ;  /* 0x000000519eae7220 */ /* 0x040fe20000410000 */
[----:B------:R-:W-:Y:S01]  /*22c0*/  @P0 PRMT R55, R69, 0x7610, R55 ;  /* 0x0000761045370816 */ /* 0x000fe20000000037 */
[----:B------:R-:W-:Y:S02]  /*22d0*/  FMUL.FTZ R180, R158, R171 ;  /* 0x000000ab9eb47220 */ /* 0x000fe40000410000 */
[----:B------:R-:W-:Y:S01]  /*22e0*/  FADD.FTZ R83, R82, -R83 ;  /* 0x8000005352537221 */ /* 0x000fe20000010000 */
[----:B------:R-:W-:Y:S01]  /*22f0*/  @P0 PRMT R55, R55, 0x5410, R71 ;  /* 0x0000541037370816 */ /* 0x000fe20000000047 */
[----:B------:R-:W-:-:S02]  /*2300*/  FADD.FTZ R85, R160, -R85 ;  /* 0x80000055a0557221 */ /* 0x000fc40000010000 */
        /* <DEDUP_REMOVED lines=8> */
[----:B------:R-:W-:-:S02]  /*2390*/  FADD.FTZ R199, R199, -R178 ;  /* 0x800000b2c7c77221 */ /* 0x000fc40000010000 */
[----:B------:R-:W-:Y:S01]  /*23a0*/  FMUL.FTZ R168, R158, R75 ;  /* 0x0000004b9ea87220 */ /* 0x000fe20000410000 */
[----:B------:R-:W-:Y:S01]  /*23b0*/  @P0 PRMT R53, R60, 0x7610, R53 ;  /* 0x000076103c350816 */ /* 0x000fe20000000035 */
[----:B------:R-:W-:Y:S01]  /*23c0*/  @P1 FADD.FTZ R174, R174, R3 ;  /* 0x00000003aeae1221 */ /* 0x000fe20000010000 */
[----:B------:R-:W-:Y:S01]  /*23d0*/  @P1 HADD2.F32 R3, -RZ, R42.H1_H1 ;  /* 0x3000002aff031230 */ /* 0x000fe20000004100 */
[----:B------:R-:W-:Y:S01]  /*23e0*/  @P1 FADD.FTZ R180, R180, R61 ;  /* 0x0000003db4b41221 */ /* 0x000fe20000010000 */
[----:B------:R-:W-:Y:S01]  /*23f0*/  @P1 HADD2.F32 R61, -RZ, R44.H0_H0 ;  /* 0x2000002cff3d1230 */ /* 0x000fe20000004100 */
[----:B------:R-:W-:Y:S01]  /*2400*/  FADD.FTZ R193, R184, -R193 ;  /* 0x800000c1b8c17221 */ /* 0x000fe20000010000 */
[----:B------:R-:W-:Y:S01]  /*2410*/  @P0 PRMT R53, R53, 0x5410, R65 ;  /* 0x0000541035350816 */ /* 0x000fe20000000041 */
[C---:B------:R-:W-:Y:S01]  /*2420*/  FMUL.FTZ R176, R158.reuse, R83 ;  /* 0x000000539eb07220 */ /* 0x040fe20000410000 */
[----:B------:R-:W-:Y:S01]  /*2430*/  @P0 F2FP.PACK_AB R65, RZ, R180 ;  /* 0x000000b4ff41023e */ /* 0x000fe200000000ff */
[----:B------:R-:W-:-:S02]  /*2440*/  FMUL.FTZ R178, R158, R85 ;  /* 0x000000559eb27220 */ /* 0x000fc40000410000 */
[C---:B------:R-:W-:Y:S02]  /*2450*/  FMUL.FTZ R184, R158.reuse, R181 ;  /* 0x000000b59eb87220 */ /* 0x040fe40000410000 */
[----:B------:R-:W-:Y:S02]  /*2460*/  FMUL.FTZ R76, R158, R183 ;  /* 0x000000b79e4c7220 */ /* 0x000fe40000410000 */
[----:B------:R-:W-:Y:S02]  /*2470*/  FADD.FTZ R197, R182, -R197 ;  /* 0x800000c5b6c57221 */ /* 0x000fe40000010000 */
        /* <DEDUP_REMOVED lines=8> */
[----:B------:R-:W-:-:S02]  /*2500*/  FADD.FTZ R185, R188, -R185 ;  /* 0x800000b9bcb97221 */ /* 0x000fc40000010000 */
[----:B------:R-:W-:Y:S02]  /*2510*/  FMUL.FTZ R182, R158, R87 ;  /* 0x000000579eb67220 */ /* 0x000fe40000410000 */
[----:B------:R-:W-:Y:S01]  /*2520*/  @P1 FADD.FTZ R184, R184, R3 ;  /* 0x00000003b8b81221 */ /* 0x000fe20000010000 */
[----:B------:R-:W-:Y:S01]  /*2530*/  @P1 HADD2.F32 R3, -RZ, R45.H0_H0 ;  /* 0x2000002dff031230 */ /* 0x000fe20000004100 */
[----:B------:R-:W-:Y:S01]  /*2540*/  @P1 FADD.FTZ R76, R76, R61 ;  /* 0x0000003d4c4c1221 */ /* 0x000fe20000010000 */
[----:B------:R-:W-:Y:S01]  /*2550*/  @P1 HADD2.F32 R61, -RZ, R46.H1_H1 ;  /* 0x3000002eff3d1230 */ /* 0x000fe20000004100 */
[----:B------:R-:W-:Y:S01]  /*2560*/  FADD.FTZ R165, R86, -R165 ;  /* 0x800000a556a57221 */ /* 0x000fe20000010000 */
[----:B------:R-:W-:Y:S01]  /*2570*/  @P0 F2FP.PACK_AB R69, RZ, R184 ;  /* 0x000000b8ff45023e */ /* 0x000fe200000000ff */
[C---:B------:R-:W-:Y:S02]  /*2580*/  FMUL.FTZ R186, R158.reuse, R175 ;  /* 0x000000af9eba7220 */ /* 0x040fe40000410000 */
[----:B------:R-:W-:-:S02]  /*2590*/  FMUL.FTZ R188, R158, R187 ;  /* 0x000000bb9ebc7220 */ /* 0x000fc40000410000 */
[C---:B------:R-:W-:Y:S02]  /*25a0*/  FMUL.FTZ R80, R158.reuse, R191 ;  /* 0x000000bf9e507220 */ /* 0x040fe40000410000 */
[----:B------:R-:W-:Y:S02]  /*25b0*/  FMUL.FTZ R86, R158, R197 ;  /* 0x000000c59e567220 */ /* 0x000fe40000410000 */
[----:B------:R-:W-:Y:S02]  /*25c0*/  FADD.FTZ R173, R190, -R173 ;  /* 0x800000adbead7221 */ /* 0x000fe40000010000 */
[----:B------:R-:W-:Y:S01]  /*25d0*/  @P1 FADD.FTZ R182, R182, R63 ;  /* 0x0000003fb6b61221 */ /* 0x000fe20000010000 */
[----:B------:R-:W-:Y:S01]  /*25e0*/  @P1 HADD2.F32 R63, -RZ, R44.H1_H1 ;  /* 0x3000002cff3f1230 */ /* 0x000fe20000004100 */
[----:B------:R-:W-:Y:S01]  /*25f0*/  @P1 FADD.FTZ R186, R186, R57 ;  /* 0x00000039baba1221 */ /* 0x000fe20000010000 */
[----:B------:R-:W-:Y:S01]  /*2600*/  @P1 HADD2.F32 R57, -RZ, R45.H1_H1 ;  /* 0x3000002dff391230 */ /* 0x000fe20000004100 */
[----:B------:R-:W-:Y:S01]  /*2610*/  @P1 FADD.FTZ R188, R188, R59 ;  /* 0x0000003bbcbc1221 */ /* 0x000fe20000010000 */
[----:B------:R-:W-:Y:S01]  /*2620*/  @P1 HADD2.F32 R59, -RZ, R46.H0_H0 ;  /* 0x2000002eff3b1230 */ /* 0x000fe20000004100 */
[----:B------:R-:W-:Y:S01]  /*2630*/  FMUL.FTZ R78, R158, R195 ;  /* 0x000000c39e4e7220 */ /* 0x000fe20000410000 */
[----:B------:R-:W-:Y:S01]  /*2640*/  @P0 F2FP.PACK_AB R71, RZ, R186 ;  /* 0x000000baff47023e */ /* 0x000fe200000000ff */
[----:B------:R-:W-:Y:S01]  /*2650*/  @P1 FADD.FTZ R80, R80, R3 ;  /* 0x0000000350501221 */ /* 0x000fe20000010000 */
[----:B------:R-:W-:Y:S01]  /*2660*/  @P1 HADD2.F32 R3, -RZ, R47.H1_H1 ;  /* 0x3000002fff031230 */ /* 0x000fe20000004100 */
[----:B------:R-:W-:Y:S01]  /*2670*/  @P1 FADD.FTZ R86, R86, R61 ;  /* 0x0000003d56561221 */ /* 0x000fe20000010000 */
[----:B------:R-:W-:Y:S01]  /*2680*/  @P1 HADD2.F32 R61, -RZ, R49.H0_H0 ;  /* 0x20000031ff3d1230 */ /* 0x000fe20000004100 */
[----:B------:R-:W-:-:S02]  /*2690*/  FMUL.FTZ R82, R158, R199 ;  /* 0x000000c79e527220 */ /* 0x000fc40000410000 */
[C---:B------:R-:W-:Y:S02]  /*26a0*/  FMUL.FTZ R84, R158.reuse, R161 ;  /* 0x000000a19e547220 */ /* 0x040fe40000410000 */
[C---:B------:R-:W-:Y:S02]  /*26b0*/  FMUL.FTZ R162, R158.reuse, R189 ;  /* 0x000000bd9ea27220 */ /* 0x040fe40000410000 */
[----:B------:R-:W-:Y:S02]  /*26c0*/  FMUL.FTZ R66, R158, R173 ;  /* 0x000000ad9e427220 */ /* 0x000fe40000410000 */
[----:B------:R-:W-:Y:S02]  /*26d0*/  FADD.FTZ R167, R192, -R167 ;  /* 0x800000a7c0a77221 */ /* 0x000fe40000010000 */
[----:B------:R-:W-:Y:S02]  /*26e0*/  FADD.FTZ R169, R169, -R196 ;  /* 0x800000c4a9a97221 */ /* 0x000fe40000010000 */
[----:B------:R-:W-:Y:S01]  /*26f0*/  @P1 FADD.FTZ R78, R78, R63 ;  /* 0x0000003f4e4e1221 */ /* 0x000fe20000010000 */
[----:B------:R-:W-:Y:S01]  /*2700*/  @P1 HADD2.F32 R63, -RZ, R47.H0_H0 ;  /* 0x2000002fff3f1230 */ /* 0x000fe20000004100 */
[----:B------:R-:W-:Y:S01]  /*2710*/  @P1 FADD.FTZ R82, R82, R57 ;  /* 0x0000003952521221 */ /* 0x000fe20000010000 */
[--C-:B------:R-:W-:Y:S01]  /*2720*/  @P1 HADD2.F32 R57, -RZ, R48.reuse.H0_H0 ;  /* 0x20000030ff391230 */ /* 0x100fe20000004100 */
[----:B------:R-:W-:Y:S01]  /*2730*/  @P1 FADD.FTZ R84, R84, R59 ;  /* 0x0000003b54541221 */ /* 0x000fe20000010000 */
[----:B------:R-:W-:Y:S01]  /*2740*/  @P1 HADD2.F32 R59, -RZ, R48.H1_H1 ;  /* 0x30000030ff3b1230 */ /* 0x000fe20000004100 */
[----:B------:R-:W-:-:S02]  /*2750*/  FMUL.FTZ R160, R158, R193 ;  /* 0x000000c19ea07220 */ /* 0x000fc40000410000 */
[----:B------:R-:W-:Y:S01]  /*2760*/  @P1 FADD.FTZ R162, R162, R3 ;  /* 0x00000003a2a21221 */ /* 0x000fe20000010000 */
[----:B------:R-:W-:Y:S01]  /*2770*/  @P1 HADD2.F32 R3, -RZ, R49.H1_H1 ;  /* 0x30000031ff031230 */ /* 0x000fe20000004100 */
[----:B------:R-:W-:Y:S01]  /*2780*/  @P1 FADD.FTZ R66, R66, R61 ;  /* 0x0000003d42421221 */ /* 0x000fe20000010000 */
[----:B------:R-:W-:Y:S01]  /*2790*/  @P1 HADD2.F32 R61, -RZ, R51.H0_H0 ;  /* 0x20000033ff3d1230 */ /* 0x000fe20000004100 */
[----:B------:R-:W-:Y:S02]  /*27a0*/  FADD.FTZ R163, R194, -R163 ;  /* 0x800000a3c2a37221 */ /* 0x000fe40000010000 */
[C---:B------:R-:W-:Y:S02]  /*27b0*/  FMUL.FTZ R62, R158.reuse, R185 ;  /* 0x000000b99e3e7220 */ /* 0x040fe40000410000 */
[----:B------:R-:W-:Y:S02]  /*27c0*/  FMUL.FTZ R64, R158, R177 ;  /* 0x000000b19e407220 */ /* 0x000fe40000410000 */
[----:B------:R-:W-:-:S02]  /*27d0*/  FADD.FTZ R179, R179, -R198 ;  /* 0x800000c6b3b37221 */ /* 0x000fc40000010000 */
[C---:B------:R-:W-:Y:S02]  /*27e0*/  FMUL.FTZ R68, R158.reuse, R167 ;  /* 0x000000a79e447220 */ /* 0x040fe40000410000 */
[----:B------:R-:W-:Y:S02]  /*27f0*/  FMUL.FTZ R74, R158, R169 ;  /* 0x000000a99e4a7220 */ /* 0x000fe40000410000 */
[----:B------:R-:W-:Y:S01]  /*2800*/  @P1 FADD.FTZ R160, R160, R63 ;  /* 0x0000003fa0a01221 */ /* 0x000fe20000010000 */
[----:B------:R-:W-:Y:S01]  /*2810*/  @P1 HADD2.F32 R63, -RZ, R51.H1_H1 ;  /* 0x30000033ff3f1230 */ /* 0x000fe20000004100 */
[C---:B------:R-:W-:Y:S02]  /*2820*/  FMUL.FTZ R70, R158.reuse, R163 ;  /* 0x000000a39e467220 */ /* 0x040fe40000410000 */
[----:B------:R-:W-:Y:S02]  /*2830*/  FMUL.FTZ R72, R158, R165 ;  /* 0x000000a59e487220 */ /* 0x000fe40000410000 */
[----:B------:R-:W-:Y:S01]  /*2840*/  @P1 FADD.FTZ R62, R62, R57 ;  /* 0x000000393e3e1221 */ /* 0x000fe20000010000 */
[--C-:B------:R-:W-:Y:S01]  /*2850*/  @P1 HADD2.F32 R57, -RZ, R50.reuse.H0_H0 ;  /* 0x20000032ff391230 */ /* 0x100fe20000004100 */
[----:B------:R-:W-:Y:S01]  /*2860*/  @P1 FADD.FTZ R64, R64, R59 ;  /* 0x0000003b40401221 */ /* 0x000fe20000010000 */
[----:B------:R-:W-:Y:S01]  /*2870*/  @P1 HADD2.F32 R59, -RZ, R50.H1_H1 ;  /* 0x30000032ff3b1230 */ /* 0x000fe20000004100 */
[----:B------:R-:W-:-:S02]  /*2880*/  FMUL.FTZ R158, R158, R179 ;  /* 0x000000b39e9e7220 */ /* 0x000fc40000410000 */
[----:B------:R-:W-:Y:S01]  /*2890*/  @P1 FADD.FTZ R68, R68, R3 ;  /* 0x0000000344441221 */ /* 0x000fe20000010000 */
[----:B------:R-:W-:Y:S01]  /*28a0*/  @P0 F2FP.PACK_AB R3, RZ, R2 ;  /* 0x00000002ff03023e */ /* 0x000fe200000000ff */
[----:B------:R-:W-:Y:S01]  /*28b0*/  @P1 FADD.FTZ R74, R74, R61 ;  /* 0x0000003d4a4a1221 */ /* 0x000fe20000010000 */
[----:B------:R-:W-:Y:S01]  /*28c0*/  @P0 F2FP.PACK_AB R61, RZ, R166 ;  /* 0x000000a6ff3d023e */ /* 0x000fe200000000ff */
[-C--:B------:R-:W-:Y:S01]  /*28d0*/  FMUL.FTZ R2, R2, R155.reuse ;  /* 0x0000009b02027220 */ /* 0x080fe20000410000 */
[----:B------:R-:W-:Y:S01]  /*28e0*/  @P0 PRMT R52, R3, 0x7610, R52 ;  /* 0x0000761003340816 */ /* 0x000fe20000000034 */
[-C--:B------:R-:W-:Y:S01]  /*28f0*/  FMUL.FTZ R73, R56, R155.reuse ;  /* 0x0000009b38497220 */ /* 0x080fe20000410000 */
[----:B------:R-:W-:Y:S01]  /*2900*/  @P0 PRMT R54, R61, 0x7610, R54 ;  /* 0x000076103d360816 */ /* 0x000fe20000000036 */
[----:B------:R-:W-:Y:S01]  /*2910*/  @P1 FADD.FTZ R158, R158, R63 ;  /* 0x0000003f9e9e1221 */ /* 0x000fe20000010000 */
[----:B------:R-:W-:Y:S01]  /*2920*/  @P0 F2FP.PACK_AB R63, RZ, R56 ;  /* 0x00000038ff3f023e */ /* 0x000fe200000000ff */
[----:B------:R-:W-:Y:S01]  /*2930*/  @P1 FADD.FTZ R70, R70, R57 ;  /* 0x0000003946461221 */ /* 0x000fe20000010000 */
[----:B------:R-:W-:Y:S01]  /*2940*/  F2FP.PACK_AB R56, R73, R2 ;  /* 0x000000024938723e */ /* 0x000fe200000000ff */
[----:B------:R-:W-:Y:S01]  /*2950*/  @P1 FADD.FTZ R72, R72, R59 ;  /* 0x0000003b48481221 */ /* 0x000fe20000010000 */
[----:B------:R-:W-:Y:S01]  /*2960*/  @P0 PRMT R54, R54, 0x5410, R67 ;  /* 0x0000541036360816 */ /* 0x000fe20000000043 */
[-C--:B------:R-:W-:Y:S01]  /*2970*/  FMUL.FTZ R59, R170, R155.reuse ;  /* 0x0000009baa3b7220 */ /* 0x080fe20000410000 */
[----:B------:R-:W-:Y:S01]  /*2980*/  @P0 PRMT R52, R52, 0x5410, R63 ;  /* 0x0000541034340816 */ /* 0x000fe2000000003f */
[-C--:B------:R-:W-:Y:S01]  /*2990*/  FMUL.FTZ R172, R172, R155.reuse ;  /* 0x0000009bacac7220 */ /* 0x080fe20000410000 */
[----:B------:R-:W-:Y:S01]  /*29a0*/  @P0 F2FP.PACK_AB R63, RZ, R178 ;  /* 0x000000b2ff3f023e */ /* 0x000fe200000000ff */
[-C--:B------:R-:W-:Y:S01]  /*29b0*/  FMUL.FTZ R166, R166, R155.reuse ;  /* 0x0000009ba6a67220 */ /* 0x080fe20000410000 */
[----:B------:R-:W-:Y:S01]  /*29c0*/  @P0 F2FP.PACK_AB R67, RZ, R182 ;  /* 0x000000b6ff43023e */ /* 0x000fe200000000ff */
[----:B------:R-:W-:Y:S01]  /*29d0*/  FMUL.FTZ R75, R168, R155 ;  /* 0x0000009ba84b7220 */ /* 0x000fe20000410000 */
[----:B------:R-:W-:Y:S01]  /*29e0*/  F2FP.PACK_AB R59, R172, R59 ;  /* 0x0000003bac3b723e */ /* 0x000fe200000000ff */
[----:B------:R-:W-:-:S02]  /*29f0*/  FMUL.FTZ R57, R58, R155 ;  /* 0x0000009b3a397220 */ /* 0x000fc40000410000 */
[----:B------:R-:W-:Y:S01]  /*2a00*/  FMUL.FTZ R164, R164, R155 ;  /* 0x0000009ba4a47220 */ /* 0x000fe20000410000 */
[----:B------:R-:W-:Y:S01]  /*2a10*/  F2FP.PACK_AB R58, R75, R166 ;  /* 0x000000a64b3a723e */ /* 0x000fe200000000ff */
[----:B------:R-:W-:-:S03]  /*2a20*/  @P0 IMAD.WIDE.U32 R2, R152, R77, c[0x0][0x258] ;  /* 0x0000960098020625 */ /* 0x000fc600078e004d */
[----:B------:R-:W-:Y:S01]  /*2a30*/  F2FP.PACK_AB R57, R164, R57 ;  /* 0x00000039a439723e */ /* 0x000fe200000000ff */
[----:B------:R-:W-:Y:S01]  /*2a40*/  IMAD.WIDE.U32 R60, R152, R77, c[0x0][0x248] ;  /* 0x00009200983c7625 */ /* 0x000fe200078e004d */
[----:B------:R0:W-:Y:S03]  /*2a50*/  @P0 STG.E.128 [R2.64], R52 ;  /* 0x0000003402000986 */ /* 0x0001e6000c101d04 */
[-C--:B------:R-:W-:Y:S01]  /*2a60*/  FMUL.FTZ R178, R178, R155.reuse ;  /* 0x0000009bb2b27220 */ /* 0x080fe20000410000 */
[----:B------:R1:W-:Y:S01]  /*2a70*/  STG.E.128 [R60.64], R56 ;  /* 0x000000383c007986 */ /* 0x0003e2000c101d04 */
[-C--:B------:R-:W-:Y:S02]  /*2a80*/  FMUL.FTZ R182, R182, R155.reuse ;  /* 0x0000009bb6b67220 */ /* 0x080fe40000410000 */
[-C--:B------:R-:W-:Y:S02]  /*2a90*/  FMUL.FTZ R75, R184, R155.reuse ;  /* 0x0000009bb84b7220 */ /* 0x080fe40000410000 */
[-C--:B------:R-:W-:Y:S01]  /*2aa0*/  FMUL.FTZ R73, R176, R155.reuse ;  /* 0x0000009bb0497220 */ /* 0x080fe20000410000 */
[----:B0-----:R-:W-:Y:S01]  /*2ab0*/  @P0 F2FP.PACK_AB R3, RZ, R174 ;  /* 0x000000aeff03023e */ /* 0x001fe200000000ff */
[-C--:B------:R-:W-:Y:S01]  /*2ac0*/  FMUL.FTZ R2, R188, R155.reuse ;  /* 0x0000009bbc027220 */ /* 0x080fe20000410000 */
[----:B------:R-:W-:Y:S01]  /*2ad0*/  @P0 F2FP.PACK_AB R188, RZ, R188 ;  /* 0x000000bcffbc023e */ /* 0x000fe200000000ff */
[-C--:B------:R-:W-:Y:S01]  /*2ae0*/  FMUL.FTZ R174, R174, R155.reuse ;  /* 0x0000009baeae7220 */ /* 0x080fe20000410000 */
[----:B-1----:R-:W-:Y:S01]  /*2af0*/  @P0 F2FP.PACK_AB R61, RZ, R176 ;  /* 0x000000b0ff3d023e */ /* 0x002fe200000000ff */
[-C--:B------:R-:W-:Y:S01]  /*2b00*/  FMUL.FTZ R59, R186, R155.reuse ;  /* 0x0000009bba3b7220 */ /* 0x080fe20000410000 */
[----:B------:R-:W-:Y:S01]  /*2b10*/  @P0 PRMT R52, R3, 0x7610, R52 ;  /* 0x0000761003340816 */ /* 0x000fe20000000034 */
[----:B------:R-:W-:Y:S01]  /*2b20*/  FMUL.FTZ R57, R180, R155 ;  /* 0x0000009bb4397220 */ /* 0x000fe20000410000 */
[----:B------:R-:W-:-:S02]  /*2b30*/  @P0 PRMT R53, R63, 0x7610, R53 ;  /* 0x000076103f350816 */ /* 0x000fc40000000035 */
[----:B------:R-:W-:Y:S02]  /*2b40*/  IADD3 R60, R152, 0x80, RZ ;  /* 0x00000080983c7810 */ /* 0x000fe40007ffe0ff */
[----:B------:R-:W-:Y:S02]  /*2b50*/  @P0 PRMT R54, R67, 0x7610, R54 ;  /* 0x0000761043360816 */ /* 0x000fe40000000036 */
[----:B------:R-:W-:Y:S02]  /*2b60*/  @P0 PRMT R55, R71, 0x7610, R55 ;  /* 0x0000761047370816 */ /* 0x000fe40000000037 */
[----:B------:R-:W-:Y:S01]  /*2b70*/  F2FP.PACK_AB R59, R2, R59 ;  /* 0x0000003b023b723e */ /* 0x000fe200000000ff */
[----:B------:R-:W-:Y:S01]  /*2b80*/  @P0 IMAD.WIDE.U32 R2, R157, R77, c[0x0][0x258] ;  /* 0x000096009d020625 */ /* 0x000fe200078e004d */
[----:B------:R-:W-:Y:S02]  /*2b90*/  @P0 PRMT R52, R52, 0x5410, R61 ;  /* 0x0000541034340816 */ /* 0x000fe4000000003d */
[----:B------:R-:W-:Y:S01]  /*2ba0*/  @P0 PRMT R53, R53, 0x5410, R65 ;  /* 0x0000541035350816 */ /* 0x000fe20000000041 */
[----:B------:R-:W-:Y:S01]  /*2bb0*/  IMAD.WIDE.U32 R60, R77, R60, c[0x0][0x248] ;  /* 0x000092004d3c7625 */ /* 0x000fe200078e003c */
[----:B------:R-:W-:-:S02]  /*2bc0*/  @P0 PRMT R54, R54, 0x5410, R69 ;  /* 0x0000541036360816 */ /* 0x000fc40000000045 */
[----:B------:R-:W-:Y:S01]  /*2bd0*/  @P0 PRMT R55, R55, 0x5410, R188 ;  /* 0x0000541037370816 */ /* 0x000fe200000000bc */
[----:B------:R-:W-:Y:S01]  /*2be0*/  @P0 IMAD.WIDE.U32 R156, R156, R77, c[0x0][0x258] ;  /* 0x000096009c9c0625 */ /* 0x000fe200078e004d */
[----:B------:R-:W-:Y:S02]  /*2bf0*/  F2FP.PACK_AB R58, R75, R182 ;  /* 0x000000b64b3a723e */ /* 0x000fe400000000ff */
[----:B------:R-:W-:Y:S01]  /*2c00*/  F2FP.PACK_AB R57, R57, R178 ;  /* 0x000000b23939723e */ /* 0x000fe200000000ff */
[----:B------:R0:W-:Y:S01]  /*2c10*/  @P0 STG.E.128 [R2.64], R52 ;  /* 0x0000003402000986 */ /* 0x0001e2000c101d04 */
[----:B------:R-:W-:Y:S01]  /*2c20*/  F2FP.PACK_AB R56, R73, R174 ;  /* 0x000000ae4938723e */ /* 0x000fe200000000ff */
[-C--:B------:R-:W-:Y:S01]  /*2c30*/  FMUL.FTZ R75, R86, R155.reuse ;  /* 0x0000009b564b7220 */ /* 0x080fe20000410000 */
[----:B------:R-:W-:Y:S01]  /*2c40*/  @P0 F2FP.PACK_AB R63, RZ, R80 ;  /* 0x00000050ff3f023e */ /* 0x000fe200000000ff */
[-C--:B------:R-:W-:Y:S01]  /*2c50*/  FMUL.FTZ R80, R80, R155.reuse ;  /* 0x0000009b50507220 */ /* 0x080fe20000410000 */
[----:B------:R-:W-:Y:S01]  /*2c60*/  @P0 F2FP.PACK_AB R67, RZ, R84 ;  /* 0x00000054ff43023e */ /* 0x000fe200000000ff */
[----:B------:R1:W-:Y:S01]  /*2c70*/  STG.E.128 [R60.64], R56 ;  /* 0x000000383c007986 */ /* 0x0003e2000c101d04 */
[----:B------:R-:W-:Y:S01]  /*2c80*/  @P0 F2FP.PACK_AB R71, RZ, R160 ;  /* 0x000000a0ff47023e */ /* 0x000fe200000000ff */
[-C--:B------:R-:W-:Y:S01]  /*2c90*/  FMUL.FTZ R84, R84, R155.reuse ;  /* 0x0000009b54547220 */ /* 0x080fe20000410000 */
[----:B------:R-:W-:Y:S01]  /*2ca0*/  @P0 F2FP.PACK_AB R65, RZ, R82 ;  /* 0x00000052ff41023e */ /* 0x000fe200000000ff */
[-C--:B------:R-:W-:Y:S01]  /*2cb0*/  FMUL.FTZ R73, R78, R155.reuse ;  /* 0x0000009b4e497220 */ /* 0x080fe20000410000 */
[----:B------:R-:W-:Y:S01]  /*2cc0*/  @P0 F2FP.PACK_AB R69, RZ, R86 ;  /* 0x00000056ff45023e */ /* 0x000fe200000000ff */
[-C--:B0-----:R-:W-:Y:S01]  /*2cd0*/  FMUL.FTZ R2, R162, R155.reuse ;  /* 0x0000009ba2027220 */ /* 0x081fe20000410000 */
[----:B------:R-:W-:Y:S01]  /*2ce0*/  @P0 F2FP.PACK_AB R3, RZ, R76 ;  /* 0x0000004cff03023e */ /* 0x000fe200000000ff */
[----:B------:R-:W-:Y:S01]  /*2cf0*/  FMUL.FTZ R76, R76, R155 ;  /* 0x0000009b4c4c7220 */ /* 0x000fe20000410000 */
[----:B------:R-:W-:-:S02]  /*2d00*/  @P0 F2FP.PACK_AB R162, RZ, R162 ;  /* 0x000000a2ffa2023e */ /* 0x000fc400000000ff */
[----:B------:R-:W-:Y:S01]  /*2d10*/  @P0 PRMT R52, R3, 0x7610, R52 ;  /* 0x0000761003340816 */ /* 0x000fe20000000034 */
[-C--:B-1----:R-:W-:Y:S01]  /*2d20*/  FMUL.FTZ R59, R160, R155.reuse ;  /* 0x0000009ba03b7220 */ /* 0x082fe20000410000 */
[----:B------:R-:W-:Y:S01]  /*2d30*/  @P0 F2FP.PACK_AB R61, RZ, R78 ;  /* 0x0000004eff3d023e */ /* 0x000fe200000000ff */
[----:B------:R-:W-:Y:S01]  /*2d40*/  FMUL.FTZ R57, R82, R155 ;  /* 0x0000009b52397220 */ /* 0x000fe20000410000 */
[----:B------:R-:W-:Y:S02]  /*2d50*/  @P0 PRMT R53, R63, 0x7610, R53 ;  /* 0x000076103f350816 */ /* 0x000fe40000000035 */
[----:B------:R-:W-:Y:S02]  /*2d60*/  F2FP.PACK_AB R59, R2, R59 ;  /* 0x0000003b023b723e */ /* 0x000fe400000000ff */
[----:B------:R-:W-:Y:S02]  /*2d70*/  IADD3 R2, R152, 0x100, RZ ;  /* 0x0000010098027810 */ /* 0x000fe40007ffe0ff */
[----:B------:R-:W-:Y:S01]  /*2d80*/  @P0 PRMT R54, R67, 0x7610, R54 ;  /* 0x0000761043360816 */ /* 0x000fe20000000036 */
[----:B------:R-:W-:Y:S01]  /*2d90*/  FMUL.FTZ R67, R64, R155 ;  /* 0x0000009b40437220 */ /* 0x000fe20000410000 */
[----:B------:R-:W-:Y:S01]  /*2da0*/  @P0 PRMT R55, R71, 0x7610, R55 ;  /* 0x0000761047370816 */ /* 0x000fe20000000037 */
[----:B------:R-:W-:Y:S01]  /*2db0*/  IMAD.WIDE.U32 R2, R77, R2, c[0x0][0x248] ;  /* 0x000092004d027625 */ /* 0x000fe200078e0002 */
[----:B------:R-:W-:-:S02]  /*2dc0*/  @P0 PRMT R52, R52, 0x5410, R61 ;  /* 0x0000541034340816 */ /* 0x000fc4000000003d */
[----:B------:R-:W-:Y:S02]  /*2dd0*/  @P0 PRMT R53, R53, 0x5410, R65 ;  /* 0x0000541035350816 */ /* 0x000fe40000000041 */
[----:B------:R-:W-:Y:S01]  /*2de0*/  @P0 PRMT R54, R54, 0x5410, R69 ;  /* 0x0000541036360816 */ /* 0x000fe20000000045 */
[----:B------:R-:W-:Y:S01]  /*2df0*/  FMUL.FTZ R69, R68, R155 ;  /* 0x0000009b44457220 */ /* 0x000fe20000410000 */
[----:B------:R-:W-:Y:S02]  /*2e00*/  @P0 PRMT R55, R55, 0x5410, R162 ;  /* 0x0000541037370816 */ /* 0x000fe400000000a2 */
[----:B------:R-:W-:Y:S02]  /*2e10*/  F2FP.PACK_AB R58, R75, R84 ;  /* 0x000000544b3a723e */ /* 0x000fe400000000ff */
[----:B------:R-:W-:Y:S01]  /*2e20*/  F2FP.PACK_AB R57, R57, R80 ;  /* 0x000000503939723e */ /* 0x000fe200000000ff */
[----:B------:R0:W-:Y:S01]  /*2e30*/  @P0 STG.E.128 [R156.64], R52 ;  /* 0x000000349c000986 */ /* 0x0001e2000c101d04 */
[----:B------:R-:W-:-:S02]  /*2e40*/  F2FP.PACK_AB R56, R73, R76 ;  /* 0x0000004c4938723e */ /* 0x000fc400000000ff */
[----:B------:R-:W-:Y:S01]  /*2e50*/  @P0 F2FP.PACK_AB R61, RZ, R66 ;  /* 0x00000042ff3d023e */ /* 0x000fe200000000ff */
[-C--:B------:R-:W-:Y:S01]  /*2e60*/  FMUL.FTZ R66, R66, R155.reuse ;  /* 0x0000009b42427220 */ /* 0x080fe20000410000 */
[----:B------:R-:W-:Y:S01]  /*2e70*/  @P0 F2FP.PACK_AB R65, RZ, R70 ;  /* 0x00000046ff41023e */ /* 0x000fe200000000ff */
[----:B------:R1:W-:Y:S01]  /*2e80*/  STG.E.128 [R2.64], R56 ;  /* 0x0000003802007986 */ /* 0x0003e2000c101d04 */
[----:B------:R-:W-:Y:S01]  /*2e90*/  FMUL.FTZ R70, R70, R155 ;  /* 0x0000009b46467220 */ /* 0x000fe20000410000 */
[----:B------:R-:W-:Y:S02]  /*2ea0*/  @P0 F2FP.PACK_AB R60, RZ, R64 ;  /* 0x00000040ff3c023e */ /* 0x000fe400000000ff */
[----:B------:R-:W-:Y:S02]  /*2eb0*/  @P0 F2FP.PACK_AB R63, RZ, R68 ;  /* 0x00000044ff3f023e */ /* 0x000fe400000000ff */
[----:B------:R-:W-:Y:S02]  /*2ec0*/  IADD3 R152, R152, 0x180, RZ ;  /* 0x0000018098987810 */ /* 0x000fe40007ffe0ff */
[----:B0-----:R-:W-:-:S02]  /*2ed0*/  @P0 PRMT R53, R61, 0x7610, R53 ;  /* 0x000076103d350816 */ /* 0x001fc40000000035 */
[----:B------:R-:W-:Y:S02]  /*2ee0*/  @P0 PRMT R54, R65, 0x7610, R54 ;  /* 0x0000761041360816 */ /* 0x000fe40000000036 */
[----:B------:R-:W-:Y:S01]  /*2ef0*/  @P0 PRMT R53, R53, 0x5410, R63 ;  /* 0x0000541035350816 */ /* 0x000fe2000000003f */
[-C--:B-1----:R-:W-:Y:S01]  /*2f00*/  FMUL.FTZ R59, R74, R155.reuse ;  /* 0x0000009b4a3b7220 */ /* 0x082fe20000410000 */
[----:B------:R-:W-:Y:S01]  /*2f10*/  @P0 F2FP.PACK_AB R3, RZ, R62 ;  /* 0x0000003eff03023e */ /* 0x000fe200000000ff */
[-C--:B------:R-:W-:Y:S01]  /*2f20*/  FMUL.FTZ R62, R62, R155.reuse ;  /* 0x0000009b3e3e7220 */ /* 0x080fe20000410000 */
[----:B------:R-:W-:Y:S01]  /*2f30*/  @P0 F2FP.PACK_AB R74, RZ, R74 ;  /* 0x0000004aff4a023e */ /* 0x000fe200000000ff */
[-C--:B------:R-:W-:Y:S01]  /*2f40*/  FMUL.FTZ R2, R158, R155.reuse ;  /* 0x0000009b9e027220 */ /* 0x080fe20000410000 */
[----:B------:R-:W-:Y:S01]  /*2f50*/  @P0 F2FP.PACK_AB R158, RZ, R158 ;  /* 0x0000009eff9e023e */ /* 0x000fe200000000ff */
[----:B------:R-:W-:Y:S01]  /*2f60*/  FMUL.FTZ R155, R72, R155 ;  /* 0x0000009b489b7220 */ /* 0x000fe20000410000 */
[----:B------:R-:W-:-:S02]  /*2f70*/  @P0 F2FP.PACK_AB R72, RZ, R72 ;  /* 0x00000048ff48023e */ /* 0x000fc400000000ff */
        /* <DEDUP_REMOVED lines=16> */
.L_x_6059:
        /* <DEDUP_REMOVED lines=64> */
.L_x_6056:
        /* <DEDUP_REMOVED lines=25> */
.L_x_6057:
[----:B------:R-:W-:Y:S01]  /*3610*/  HFMA2.MMA R62, -RZ, RZ, 0, 9.5367431640625e-07 ;  /* 0x00000010ff3e7435 */ /* 0x000fe200000001ff */
[----:B------:R-:W-:-:S02]  /*3620*/  MOV R57, R59 ;  /* 0x0000003b00397202 */ /* 0x000fc40000000f00 */
[----:B------:R-:W-:Y:S02]  /*3630*/  MOV R58, 0x1f ;  /* 0x0000001f003a7802 */ /* 0x000fe40000000f00 */
[----:B------:R-:W-:Y:S02]  /*3640*/  MOV R63, 0xffffffff ;  /* 0xffffffff003f7802 */ /* 0x000fe40000000f00 */
[----:B------:R-:W-:Y:S02]  /*3650*/  MOV R2, 0x3670 ;  /* 0x0000367000027802 */ /* 0x000fe40000000f00 */
[----:B-----5:R-:W-:Y:S05]  /*3660*/  CALL.REL.NOINC `($__internal_101_$__cuda_sm70_shflsync_down_p) ;  /* 0x0000045000007944 */ /* 0x020fea0003c00000 */
[----:B-1----:R-:W-:Y:S01]  /*3670*/  MOV R56, R62 ;  /* 0x0000003e00387202 */ /* 0x002fe20000000f00 */
[----:B0-----:R-:W-:Y:S05]  /*3680*/  BRA `(.L_x_6061) ;  /* 0xffffe44000007947 */ /* 0x001fea000383ffff */
.L_x_6058:
[----:B------:R-:W-:Y:S01]  /*3690*/  HFMA2.MMA R62, -RZ, RZ, 0, 9.5367431640625e-07 ;  /* 0x00000010ff3e7435 */ /* 0x000fe200000001ff */
[----:B------:R-:W-:Y:S02]  /*36a0*/  MOV R57, R61 ;  /* 0x0000003d00397202 */ /* 0x000fe40000000f00 */
[----:B------:R-:W-:Y:S02]  /*36b0*/  MOV R58, 0x1f ;  /* 0x0000001f003a7802 */ /* 0x000fe40000000f00 */
[----:B------:R-:W-:-:S02]  /*36c0*/  MOV R63, 0xffffffff ;  /* 0xffffffff003f7802 */ /* 0x000fc40000000f00 */
[----:B------:R-:W-:Y:S02]  /*36d0*/  MOV R2, 0x36f0 ;  /* 0x000036f000027802 */ /* 0x000fe40000000f00 */
[----:B01---5:R-:W-:Y:S05]  /*36e0*/  CALL.REL.NOINC `($__internal_101_$__cuda_sm70_shflsync_down_p) ;  /* 0x000003d000007944 */ /* 0x023fea0003c00000 */
[----:B------:R-:W-:Y:S01]  /*36f0*/  FADD.FTZ R59, R59, R56 ;  /* 0x000000383b3b7221 */ /* 0x000fe20000010000 */
[----:B0-----:R-:W-:Y:S01]  /*3700*/  MOV R58, 0x1f ;  /* 0x0000001f003a7802 */ /* 0x001fe20000000f00 */
[----:B-1----:R-:W-:Y:S01]  /*3710*/  FADD.FTZ R61, R61, R62 ;  /* 0x0000003e3d3d7221 */ /* 0x002fe20000010000 */
[----:B------:R-:W-:Y:S01]  /*3720*/  HFMA2.MMA R62, -RZ, RZ, 0, 4.76837158203125e-07 ;  /* 0x00000008ff3e7435 */ /* 0x000fe200000001ff */
[----:B------:R-:W-:Y:S02]  /*3730*/  MOV R63, 0xffffffff ;  /* 0xffffffff003f7802 */ /* 0x000fe40000000f00 */
[----:B------:R-:W-:Y:S02]  /*3740*/  MOV R57, R59 ;  /* 0x0000003b00397202 */ /* 0x000fe40000000f00 */
[----:B------:R-:W-:Y:S02]  /*3750*/  MOV R2, 0x3770 ;  /* 0x0000377000027802 */ /* 0x000fe40000000f00 */
[----:B------:R-:W-:Y:S05]  /*3760*/  CALL.REL.NOINC `($__internal_101_$__cuda_sm70_shflsync_down_p) ;  /* 0x0000035000007944 */ /* 0x000fea0003c00000 */
[----:B-1----:R-:W-:Y:S01]  /*3770*/  MOV R56, R62 ;  /* 0x0000003e00387202 */ /* 0x002fe20000000f00 */
[----:B------:R-:W-:Y:S01]  /*3780*/  HFMA2.MMA R62, -RZ, RZ, 0, 4.76837158203125e-07 ;  /* 0x00000008ff3e7435 */ /* 0x000fe200000001ff */
[----:B0-----:R-:W-:-:S02]  /*3790*/  MOV R57, R61 ;  /* 0x0000003d00397202 */ /* 0x001fc40000000f00 */
[----:B------:R-:W-:Y:S02]  /*37a0*/  MOV R58, 0x1f ;  /* 0x0000001f003a7802 */ /* 0x000fe40000000f00 */
[----:B------:R-:W-:Y:S02]  /*37b0*/  MOV R63, 0xffffffff ;  /* 0xffffffff003f7802 */ /* 0x000fe40000000f00 */
[----:B------:R-:W-:Y:S02]  /*37c0*/  MOV R2, 0x37e0 ;  /* 0x000037e000027802 */ /* 0x000fe40000000f00 */
[----:B------:R-:W-:Y:S05]  /*37d0*/  CALL.REL.NOINC `($__internal_101_$__cuda_sm70_shflsync_down_p) ;  /* 0x000002e000007944 */ /* 0x000fea0003c00000 */
[----:B------:R-:W-:Y:S01]  /*37e0*/  FADD.FTZ R59, R56, R59 ;  /* 0x0000003b383b7221 */ /* 0x000fe20000010000 */
[----:B0-----:R-:W-:Y:S01]  /*37f0*/  MOV R58, 0x1f ;  /* 0x0000001f003a7802 */ /* 0x001fe20000000f00 */
[----:B-1----:R-:W-:Y:S01]  /*3800*/  FADD.FTZ R61, R61, R62 ;  /* 0x0000003e3d3d7221 */ /* 0x002fe20000010000 */
[----:B------:R-:W-:Y:S01]  /*3810*/  HFMA2.MMA R62, -RZ, RZ, 0, 2.384185791015625e-07 ;  /* 0x00000004ff3e7435 */ /* 0x000fe200000001ff */
[----:B------:R-:W-:Y:S02]  /*3820*/  MOV R63, 0xffffffff ;  /* 0xffffffff003f7802 */ /* 0x000fe40000000f00 */
[----:B------:R-:W-:-:S02]  /*3830*/  MOV R57, R59 ;  /* 0x0000003b00397202 */ /* 0x000fc40000000f00 */
[----:B------:R-:W-:Y:S02]  /*3840*/  MOV R2, 0x3860 ;  /* 0x0000386000027802 */ /* 0x000fe40000000f00 */
[----:B------:R-:W-:Y:S05]  /*3850*/  CALL.REL.NOINC `($__internal_101_$__cuda_sm70_shflsync_down_p) ;  /* 0x0000026000007944 */ /* 0x000fea0003c00000 */
[----:B-1----:R-:W-:Y:S01]  /*3860*/  MOV R56, R62 ;  /* 0x0000003e00387202 */ /* 0x002fe20000000f00 */
[----:B------:R-:W-:Y:S01]  /*3870*/  HFMA2.MMA R62, -RZ, RZ, 0, 2.384185791015625e-07 ;  /* 0x00000004ff3e7435 */ /* 0x000fe200000001ff */
[----:B0-----:R-:W-:Y:S02]  /*3880*/  MOV R57, R61 ;  /* 0x0000003d00397202 */ /* 0x001fe40000000f00 */
[----:B------:R-:W-:Y:S02]  /*3890*/  MOV R58, 0x1f ;  /* 0x0000001f003a7802 */ /* 0x000fe40000000f00 */
[----:B------:R-:W-:Y:S02]  /*38a0*/  MOV R63, 0xffffffff ;  /* 0xffffffff003f7802 */ /* 0x000fe40000000f00 */
[----:B------:R-:W-:Y:S02]  /*38b0*/  MOV R2, 0x38d0 ;  /* 0x000038d000027802 */ /* 0x000fe40000000f00 */
[----:B------:R-:W-:Y:S05]  /*38c0*/  CALL.REL.NOINC `($__internal_101_$__cuda_sm70_shflsync_down_p) ;  /* 0x000001f000007944 */ /* 0x000fea0003c00000 */
[----:B------:R-:W-:Y:S01]  /*38d0*/  FADD.FTZ R59, R56, R59 ;  /* 0x0000003b383b7221 */ /* 0x000fe20000010000 */
[----:B0-----:R-:W-:Y:S01]  /*38e0*/  MOV R58, 0x1f ;  /* 0x0000001f003a7802 */ /* 0x001fe20000000f00 */
[----:B-1----:R-:W-:Y:S01]  /*38f0*/  FADD.FTZ R61, R61, R62 ;  /* 0x0000003e3d3d7221 */ /* 0x002fe20000010000 */
[----:B------:R-:W-:Y:S01]  /*3900*/  HFMA2.MMA R62, -RZ, RZ, 0, 1.1920928955078125e-07 ;  /* 0x00000002ff3e7435 */ /* 0x000fe200000001ff */
[----:B------:R-:W-:-:S02]  /*3910*/  MOV R63, 0xffffffff ;  /* 0xffffffff003f7802 */ /* 0x000fc40000000f00 */
[----:B------:R-:W-:Y:S02]  /*3920*/  MOV R57, R59 ;  /* 0x0000003b00397202 */ /* 0x000fe40000000f00 */
[----:B------:R-:W-:Y:S02]  /*3930*/  MOV R2, 0x3950 ;  /* 0x0000395000027802 */ /* 0x000fe40000000f00 */
[----:B------:R-:W-:Y:S05]  /*3940*/  CALL.REL.NOINC `($__internal_101_$__cuda_sm70_shflsync_down_p) ;  /* 0x0000017000007944 */ /* 0x000fea0003c00000 */
[----:B-1----:R-:W-:Y:S01]  /*3950*/  MOV R56, R62 ;  /* 0x0000003e00387202 */ /* 0x002fe20000000f00 */
[----:B------:R-:W-:Y:S01]  /*3960*/  HFMA2.MMA R62, -RZ, RZ, 0, 1.1920928955078125e-07 ;  /* 0x00000002ff3e7435 */ /* 0x000fe200000001ff */
[----:B0-----:R-:W-:Y:S02]  /*3970*/  MOV R57, R61 ;  /* 0x0000003d00397202 */ /* 0x001fe40000000f00 */
[----:B------:R-:W-:Y:S02]  /*3980*/  MOV R58, 0x1f ;  /* 0x0000001f003a7802 */ /* 0x000fe40000000f00 */
[----:B------:R-:W-:Y:S02]  /*3990*/  MOV R63, 0xffffffff ;  /* 0xffffffff003f7802 */ /* 0x000fe40000000f00 */
[----:B------:R-:W-:-:S02]  /*39a0*/  MOV R2, 0x39c0 ;  /* 0x000039c000027802 */ /* 0x000fc40000000f00 */
[----:B------:R-:W-:Y:S05]  /*39b0*/  CALL.REL.NOINC `($__internal_101_$__cuda_sm70_shflsync_down_p) ;  /* 0x0000010000007944 */ /* 0x000fea0003c00000 */
[----:B------:R-:W-:Y:S01]  /*39c0*/  FADD.FTZ R59, R56, R59 ;  /* 0x0000003b383b7221 */ /* 0x000fe20000010000 */
[----:B0-----:R-:W-:Y:S01]  /*39d0*/  MOV R58, 0x1f ;  /* 0x0000001f003a7802 */ /* 0x001fe20000000f00 */
[----:B-1----:R-:W-:Y:S01]  /*39e0*/  FADD.FTZ R61, R61, R62 ;  /* 0x0000003e3d3d7221 */ /* 0x002fe20000010000 */
[----:B------:R-:W-:Y:S01]  /*39f0*/  HFMA2.MMA R62, -RZ, RZ, 0, 5.9604644775390625e-08 ;  /* 0x00000001ff3e7435 */ /* 0x000fe200000001ff */
[----:B------:R-:W-:-:S02]  /*3a00*/  MOV R63, 0xffffffff ;  /* 0xffffffff003f7802 */ /* 0x000fc40000000f00 */
[----:B------:R-:W-:Y:S02]  /*3a10*/  MOV R57, R59 ;  /* 0x0000003b00397202 */ /* 0x000fe40000000f00 */
[----:B------:R-:W-:Y:S02]  /*3a20*/  MOV R2, 0x3a40 ;  /* 0x00003a4000027802 */ /* 0x000fe40000000f00 */
[----:B------:R-:W-:Y:S05]  /*3a30*/  CALL.REL.NOINC `($__internal_101_$__cuda_sm70_shflsync_down_p) ;  /* 0x0000008000007944 */ /* 0x000fea0003c00000 */
[----:B-1----:R-:W-:Y:S01]  /*3a40*/  MOV R60, R62 ;  /* 0x0000003e003c7202 */ /* 0x002fe20000000f00 */
[----:B------:R-:W-:Y:S01]  /*3a50*/  HFMA2.MMA R62, -RZ, RZ, 0, 5.9604644775390625e-08 ;  /* 0x00000001ff3e7435 */ /* 0x000fe200000001ff */
[----:B0-----:R-:W-:Y:S02]  /*3a60*/  MOV R57, R61 ;  /* 0x0000003d00397202 */ /* 0x001fe40000000f00 */
[----:B------:R-:W-:Y:S02]  /*3a70*/  MOV R58, 0x1f ;  /* 0x0000001f003a7802 */ /* 0x000fe40000000f00 */
[----:B------:R-:W-:Y:S02]  /*3a80*/  MOV R63, 0xffffffff ;  /* 0xffffffff003f7802 */ /* 0x000fe40000000f00 */
[----:B------:R-:W-:-:S02]  /*3a90*/  MOV R2, 0x3ab0 ;  /* 0x00003ab000027802 */ /* 0x000fc40000000f00 */
[----:B------:R-:W-:Y:S05]  /*3aa0*/  CALL.REL.NOINC `($__internal_101_$__cuda_sm70_shflsync_down_p) ;  /* 0x0000001000007944 */ /* 0x000fea0003c00000 */
[----:B01----:R-:W-:Y:S05]  /*3ab0*/  BRA `(.L_x_6062) ;  /* 0xffffe13000007947 */ /* 0x003fea000383ffff */
        .weak           $__internal_101_$__cuda_sm70_shflsync_down_p
        .type           $__internal_101_$__cuda_sm70_shflsync_down_p,@function
        .size           $__internal_101_$__cuda_sm70_shflsync_down_p,(.L_x_11835 - $__internal_101_$__cuda_sm70_shflsync_down_p)
$__internal_101_$__cuda_sm70_shflsync_down_p:
[----:B------:R-:W-:Y:S01]  /*3ac0*/  HFMA2.MMA R3, -RZ, RZ, 0, 0 ;  /* 0x00000000ff037435 */ /* 0x000fe200000001ff */
[----:B------:R-:W-:Y:S04]  /*3ad0*/  WARPSYNC R63 ;  /* 0x0000003f00007348 */ /* 0x000fe80003800000 */
[----:B------:R0:W1:Y:S01]  /*3ae0*/  SHFL.DOWN PT, R62, R57, R62, R58 ;  /* 0x0800003e393e7389 */ /* 0x00006200000e003a */
[----:B------:R-:W-:Y:S05]  /*3af0*/  RET.REL.NODEC R2 `(_ZN10layer_norm13ln_bwd_kernelINS_13Kernel_traitsIf6__halfS2_S2_fjLj4096ELj1ELj1ELj4ELj16ENS_18Kernel_traits_baseILj4096EfS2_S2_S2_fjLj128EEEEELb0ELb0ELb0ELb1EEEvNS_9BwdParamsE) ;  /* 0xffffc50002007950 */ /* 0x000fea0003c3ffff */
.L_x_6063:
        /* <DEDUP_REMOVED lines=16> */
.L_x_11835:


//--------------------- .text._ZN10layer_norm13ln_bwd_kernelINS_13Kernel_traitsIf6__halfS2_S2_fjLj4096ELj1ELj1ELj4ELj16ENS_18Kernel_traits_baseILj4096EfS2_S2_S2_fjLj128EEEEELb0ELb0ELb1ELb0EEEvNS_9BwdParamsE --------------------------
	.section	.text._ZN10layer_norm13ln_bwd_kernelINS_13Kernel_traitsIf6__halfS2_S2_fjLj4096ELj1ELj1ELj4ELj16ENS_18Kernel_traits_baseILj4096EfS2_S2_S2_fjLj128EEEEELb0ELb0ELb1ELb0EEEvNS_9BwdParamsE,"ax",@progbits
	.sectioninfo	@"SHI_REGISTERS=212"
	.align	128
        .global         _ZN10layer_norm13ln_bwd_kernelINS_13Kernel_traitsIf6__halfS2_S2_fjLj4096ELj1ELj1ELj4ELj16ENS_18Kernel_traits_baseILj4096EfS2_S2_S2_fjLj128EEEEELb0ELb0ELb1ELb0EEEvNS_9BwdParamsE
        .type           _ZN10layer_norm13ln_bwd_kernelINS_13Kernel_traitsIf6__halfS2_S2_fjLj4096ELj1ELj1ELj4ELj16ENS_18Kernel_traits_baseILj4096EfS2_S2_S2_fjLj128EEEEELb0ELb0ELb1ELb0EEEvNS_9BwdParamsE,@function
        .size           _ZN10layer_norm13ln_bwd_kernelINS_13Kernel_traitsIf6__halfS2_S2_fjLj4096ELj1ELj1ELj4ELj16ENS_18Kernel_traits_baseILj4096EfS2_S2_S2_fjLj128EEEEELb0ELb0ELb1ELb0EEEvNS_9BwdParamsE,(.L_x_11836 - _ZN10layer_norm13ln_bwd_kernelINS_13Kernel_traitsIf6__halfS2_S2_fjLj4096ELj1ELj1ELj4ELj16ENS_18Kernel_traits_baseILj4096EfS2_S2_S2_fjLj128EEEEELb0ELb0ELb1ELb0EEEvNS_9BwdParamsE)
        .other          _ZN10layer_norm13ln_bwd_kernelINS_13Kernel_traitsIf6__halfS2_S2_fjLj4096ELj1ELj1ELj4ELj16ENS_18Kernel_traits_baseILj4096EfS2_S2_S2_fjLj128EEEEELb0ELb0ELb1ELb0EEEvNS_9BwdParamsE,@"STO_CUDA_ENTRY STV_DEFAULT"
_ZN10layer_norm13ln_bwd_kernelINS_13Kernel_traitsIf6__halfS2_S2_fjLj4096ELj1ELj1ELj4ELj16ENS_18Kernel_traits_baseILj4096EfS2_S2_S2_fjLj128EEEEELb0ELb0ELb1ELb0EEEvNS_9BwdParamsE:
.text._ZN10layer_norm13ln_bwd_kernelINS_13Kernel_traitsIf6__halfS2_S2_fjLj4096ELj1ELj1ELj4ELj16ENS_18Kernel_traits_baseILj4096EfS2_S2_S2_fjLj128EEEEELb0ELb0ELb1ELb0EEEvNS_9BwdParamsE:
        /* <DEDUP_REMOVED lines=73> */
.L_x_6189:
[----:B------:R-:W-:-:S05]  /*0490*/  MOV R159, 0x4 ;  /* 0x00000004009f7802 */ /* 0x000fca0000000f00 */
        /* <DEDUP_REMOVED lines=24> */
.L_x_6069:
[----:B------:R-:W-:Y:S02]  /*0620*/  IADD3 R155, R7, 0x80, RZ ;  /* 0x00000080079b7810 */ /* 0x000fe40007ffe0ff */
.L_x_6068:
[----:B------:R-:W-:Y:S05]  /*0630*/  BSYNC B1 ;  /* 0x0000000000017941 */ /* 0x000fea0003800000 */
.L_x_6067:
[----:B------:R-:W-:Y:S01]  /*0640*/  BSSY B1, `(.L_x_6070) ;  /* 0x0000008000017945 */ /* 0x000fe20003800000 */
[----:B------:R-:W-:Y:S05]  /*0650*/  @!P0 BRA `(.L_x_6071) ;  /* 0x0000006000008947 */ /* 0x000fea0003800000 */
[----:B------:R-:W-:-:S04]  /*0660*/  ISETP.NE.U32.AND P3, PT, RZ, c[0x0][0x218], PT ;  /* 0x00008600ff007a0c */ /* 0x000fc80003f65070 */
[----:B------:R-:W-:-:S13]  /*0670*/  ISETP.NE.AND.EX P3, PT, RZ, c[0x0][0x21c], PT, P3 ;  /* 0x00008700ff007a0c */ /* 0x000fda0003f65330 */
[----:B------:R-:W-:Y:S05]  /*0680*/  @!P3 BRA `(.L_x_6072) ;  /* 0x000000200000b947 */ /* 0x000fea0003800000 */
[----:B------:R-:W-:-:S06]  /*0690*/  IMAD.WIDE.U32 R136, R155, R194, c[0x0][0x218] ;  /* 0x000086009b887625 */ /* 0x000fcc00078e00c2 */
[----:B------:R-:W5:Y:S02]  /*06a0*/  LDG.E.128 R136, [R136.64] ;  /* 0x0000000488887981 */ /* 0x000f64000c1e1d00 */
.L_x_6072:
[----:B------:R-:W-:Y:S02]  /*06b0*/  IADD3 R155, R155, 0x80, RZ ;  /* 0x000000809b9b7810 */ /* 0x000fe40007ffe0ff */
.L_x_6071:
[----:B------:R-:W-:Y:S05]  /*06c0*/  BSYNC B1 ;  /* 0x0000000000017941 */ /* 0x000fea0003800000 */
.L_x_6070:
[----:B------:R-:W-:Y:S01]  /*06d0*/  BSSY B1, `(.L_x_6073) ;  /* 0x0000008000017945 */ /* 0x000fe20003800000 */
[----:B------:R-:W-:Y:S05]  /*06e0*/  @!P1 BRA `(.L_x_6074) ;  /* 0x0000006000009947 */ /* 0x000fea0003800000 */
[----:B------:R-:W-:-:S04]  /*06f0*/  ISETP.NE.U32.AND P3, PT, RZ, c[0x0][0x218], PT ;  /* 0x00008600ff007a0c */ /* 0x000fc80003f65070 */
[----:B------:R-:W-:-:S13]  /*0700*/  ISETP.NE.AND.EX P3, PT, RZ, c[0x0][0x21c], PT, P3 ;  /* 0x00008700ff007a0c */ /* 0x000fda0003f65330 */
[----:B------:R-:W-:Y:S05]  /*0710*/  @!P3 BRA `(.L_x_6075) ;  /* 0x000000200000b947 */ /* 0x000fea0003800000 */
[----:B------:R-:W-:-:S06]  /*0720*/  IMAD.WIDE.U32 R140, R155, R194, c[0x0][0x218] ;  /* 0x000086009b8c7625 */ /* 0x000fcc00078e00c2 */
[----:B------:R-:W5:Y:S02]  /*0730*/  LDG.E.128 R140, [R140.64] ;  /* 0x000000048c8c7981 */ /* 0x000f64000c1e1d00 */
.L_x_6075:
[----:B------:R-:W-:Y:S02]  /*0740*/  IADD3 R155, R155, 0x80, RZ ;  /* 0x000000809b9b7810 */ /* 0x000fe40007ffe0ff */
.L_x_6074:
[----:B------:R-:W-:Y:S05]  /*0750*/  BSYNC B1 ;  /* 0x0000000000017941 */ /* 0x000fea0003800000 */
.L_x_6073:
        /* <DEDUP_REMOVED lines=8> */
.L_x_6066:
        /* <DEDUP_REMOVED lines=24> */
[----:B------:R-:W-:Y:S02]  /*0960*/  HADD2.F32 R18, -RZ, R8.H1_H1 ;  /* 0x30000008ff127230 */ /* 0x000fe40000004100 */
[----:B------:R-:W-:Y:S02]  /*0970*/  HADD2.F32 R8, -RZ, R11.H0_H0 ;  /* 0x2000000bff087230 */ /* 0x000fe40000004100 */
[----:B------:R-:W-:-:S02]  /*0980*/  HADD2.F32 R20, -RZ, R9.H0_H0 ;  /* 0x20000009ff147230 */ /* 0x000fc40000004100 */
[----:B------:R-:W-:Y:S01]  /*0990*/  HADD2.F32 R22, -RZ, R9.H1_H1 ;  /* 0x30000009ff167230 */ /* 0x000fe20000004100 */
[C---:B------:R-:W-:Y:S01]  /*09a0*/  FADD.FTZ R9, -R195.reuse, R16 ;  /* 0x00000010c3097221 */ /* 0x040fe20000010100 */
[----:B------:R-:W-:Y:S01]  /*09b0*/  HADD2.F32 R158, -RZ, R11.H1_H1 ;  /* 0x3000000bff9e7230 */ /* 0x000fe20000004100 */
[C---:B------:R-:W-:Y:S01]  /*09c0*/  FADD.FTZ R155, -R195.reuse, R8 ;  /* 0x00000008c39b7221 */ /* 0x040fe20000010100 */
[--C-:B---3--:R-:W-:Y:S01]  /*09d0*/  HADD2.F32 R11, -RZ, R12.reuse.H0_H0 ;  /* 0x2000000cff0b7230 */ /* 0x108fe20000004100 */
[----:B-----5:R-:W-:Y:S01]  /*09e0*/  FMUL.FTZ R8, R6, R9 ;  /* 0x0000000906087220 */ /* 0x020fe20000410000 */
[--C-:B------:R-:W-:Y:S01]  /*09f0*/  HADD2.F32 R17, -RZ, R13.reuse.H0_H0 ;  /* 0x2000000dff117230 */ /* 0x100fe20000004100 */
[C---:B------:R-:W-:Y:S01]  /*0a00*/  FADD.FTZ R19, -R195.reuse, R22 ;  /* 0x00000016c3137221 */ /* 0x040fe20000010100 */
[----:B0-----:R-:W-:Y:S01]  /*0a10*/  HADD2.F32 R152, -RZ, R13.H1_H1 ;  /* 0x3000000dff987230 */ /* 0x001fe20000004100 */
[C---:B------:R-:W-:Y:S01]  /*0a20*/  FADD.FTZ R13, -R195.reuse, R18 ;  /* 0x00000012c30d7221 */ /* 0x040fe20000010100 */
[----:B------:R-:W-:Y:S01]  /*0a30*/  HADD2.F32 R12, -RZ, R12.H1_H1 ;  /* 0x3000000cff0c7230 */ /* 0x000fe20000004100 */
[----:B------:R-:W-:Y:S01]  /*0a40*/  FADD.FTZ R104, R104, R11 ;  /* 0x0000000b68687221 */ /* 0x000fe20000010000 */
[--C-:B------:R-:W-:Y:S01]  /*0a50*/  HADD2.F32 R154, -RZ, R10.reuse.H0_H0 ;  /* 0x2000000aff9a7230 */ /* 0x100fe20000004100 */
[----:B------:R-:W-:Y:S01]  /*0a60*/  FMUL.FTZ R9, R6, R13 ;  /* 0x0000000d06097220 */ /* 0x000fe20000410000 */
[----:B------:R-:W-:Y:S01]  /*0a70*/  HADD2.F32 R10, -RZ, R10.H1_H1 ;  /* 0x3000000aff0a7230 */ /* 0x000fe20000004100 */
[-C--:B------:R-:W-:Y:S01]  /*0a80*/  FFMA.FTZ R68, R8, R11.reuse, R68 ;  /* 0x0000000b08447223 */ /* 0x080fe20000010044 */
[--C-:B------:R-:W-:Y:S01]  /*0a90*/  HADD2.F32 R157, -RZ, R15.reuse.H0_H0 ;  /* 0x2000000fff9d7230 */ /* 0x100fe20000004100 */
[----:B------:R-:W-:Y:S01]  /*0aa0*/  FMUL.FTZ R11, R36, R11 ;  /* 0x0000000b240b7220 */ /* 0x000fe20000410000 */
[----:B------:R-:W-:Y:S01]  /*0ab0*/  HADD2.F32 R204, -RZ, R15.H1_H1 ;  /* 0x3000000fffcc7230 */ /* 0x000fe20000004100 */
[----:B------:R-:W-:Y:S01]  /*0ac0*/  FADD.FTZ R15, -R195, R20 ;  /* 0x00000014c30f7221 */ /* 0x000fe20000010100 */
[--C-:B------:R-:W-:Y:S01]  /*0ad0*/  HADD2.F32 R23, -RZ, R14.reuse.H0_H0 ;  /* 0x2000000eff177230 */ /* 0x100fe20000004100 */
[----:B------:R-:W-:Y:S01]  /*0ae0*/  FADD.FTZ R105, R105, R12 ;  /* 0x0000000c69697221 */ /* 0x000fe20000010000 */
[----:B------:R-:W-:Y:S01]  /*0af0*/  HADD2.F32 R156, -RZ, R14.H1_H1 ;  /* 0x3000000eff9c7230 */ /* 0x000fe20000004100 */
        /* <DEDUP_REMOVED lines=8> */
[----:B------:R-:W-:Y:S02]  /*0b80*/  FMUL.FTZ R15, R38, R17 ;  /* 0x00000011260f7220 */ /* 0x000fe40000410000 */
[----:B------:R-:W-:Y:S02]  /*0b90*/  FADD.FTZ R22, R19, R12 ;  /* 0x0000000c13167221 */ /* 0x000fe40000010000 */
[----:B------:R-:W-:Y:S02]  /*0ba0*/  FFMA.FTZ R20, R9, R12, R20 ;  /* 0x0000000c09147223 */ /* 0x000fe40000010014 */
[----:B------:R-:W-:Y:S02]  /*0bb0*/  FMUL.FTZ R14, R6, R21 ;  /* 0x00000015060e7220 */ /* 0x000fe40000410000 */
[----:B------:R-:W-:-:S02]  /*0bc0*/  FADD.FTZ R21, R22, R15 ;  /* 0x0000000f16157221 */ /* 0x000fc40000010000 */
[-C--:B------:R-:W-:Y:S02]  /*0bd0*/  FMUL.FTZ R16, R39, R152.reuse ;  /* 0x0000009827107220 */ /* 0x080fe40000410000 */
[----:B------:R-:W-:Y:S02]  /*0be0*/  FFMA.FTZ R22, R10, R15, R20 ;  /* 0x0000000f0a167223 */ /* 0x000fe40000010014 */
        /* <DEDUP_REMOVED lines=30> */
.L_x_6078:
[----:B------:R-:W-:Y:S05]  /*0dd0*/  BSYNC B1 ;  /* 0x0000000000017941 */ /* 0x000fea0003800000 */
.L_x_6077:
        /* <DEDUP_REMOVED lines=18> */
[--C-:B------:R-:W-:Y:S01]  /*0f00*/  HADD2.F32 R162, -RZ, R27.reuse.H0_H0 ;  /* 0x2000001bffa27230 */ /* 0x100fe20000004100 */
[C---:B------:R-:W-:Y:S01]  /*0f10*/  FADD.FTZ R161, -R195.reuse, R24 ;  /* 0x00000018c3a17221 */ /* 0x040fe20000010100 */
[----:B------:R-:W-:Y:S01]  /*0f20*/  HADD2.F32 R166, -RZ, R27.H1_H1 ;  /* 0x3000001bffa67230 */ /* 0x000fe20000004100 */
[C---:B-----5:R-:W-:Y:S01]  /*0f30*/  FMUL.FTZ R24, R6.reuse, R25 ;  /* 0x0000001906187220 */ /* 0x060fe20000410000 */
[--C-:B---3--:R-:W-:Y:S01]  /*0f40*/  HADD2.F32 R27, -RZ, R28.reuse.H0_H0 ;  /* 0x2000001cff1b7230 */ /* 0x108fe20000004100 */
[C---:B------:R-:W-:Y:S01]  /*0f50*/  FADD.FTZ R155, -R195.reuse, R160 ;  /* 0x000000a0c39b7221 */ /* 0x040fe20000010100 */
[--C-:B0-----:R-:W-:Y:S01]  /*0f60*/  HADD2.F32 R153, -RZ, R29.reuse.H0_H0 ;  /* 0x2000001dff997230 */ /* 0x101fe20000004100 */
[----:B------:R-:W-:Y:S01]  /*0f70*/  FMUL.FTZ R161, R6, R161 ;  /* 0x000000a106a17220 */ /* 0x000fe20000410000 */
[----:B------:R-:W-:Y:S01]  /*0f80*/  HADD2.F32 R152, -RZ, R29.H1_H1 ;  /* 0x3000001dff987230 */ /* 0x000fe20000004100 */
[C---:B------:R-:W-:Y:S01]  /*0f90*/  FADD.FTZ R29, -R195.reuse, R156 ;  /* 0x0000009cc31d7221 */ /* 0x040fe20000010100 */
[----:B------:R-:W-:Y:S01]  /*0fa0*/  HADD2.F32 R28, -RZ, R28.H1_H1 ;  /* 0x3000001cff1c7230 */ /* 0x000fe20000004100 */
[----:B------:R-:W-:Y:S01]  /*0fb0*/  FADD.FTZ R112, R112, R27 ;  /* 0x0000001b70707221 */ /* 0x000fe20000010000 */
[----:B------:R-:W-:Y:S01]  /*0fc0*/  HADD2.F32 R26, -RZ, R26.H1_H1 ;  /* 0x3000001aff1a7230 */ /* 0x000fe20000004100 */
[----:B------:R-:W-:Y:S01]  /*0fd0*/  FMUL.FTZ R25, R6, R29 ;  /* 0x0000001d06197220 */ /* 0x000fe20000410000 */
[--C-:B------:R-:W-:Y:S01]  /*0fe0*/  HADD2.F32 R167, -RZ, R31.reuse.H0_H0 ;  /* 0x2000001fffa77230 */ /* 0x100fe20000004100 */
[-C--:B------:R-:W-:Y:S01]  /*0ff0*/  FFMA.FTZ R76, R24, R27.reuse, R76 ;  /* 0x0000001b184c7223 */ /* 0x080fe2000001004c */
[----:B------:R-:W-:Y:S01]  /*1000*/  HADD2.F32 R206, -RZ, R31.H1_H1 ;  /* 0x3000001fffce7230 */ /* 0x000fe20000004100 */
[----:B------:R-:W-:Y:S01]  /*1010*/  FMUL.FTZ R27, R44, R27 ;  /* 0x0000001b2c1b7220 */ /* 0x000fe20000410000 */
[--C-:B------:R-:W-:Y:S01]  /*1020*/  HADD2.F32 R157, -RZ, R30.reuse.H0_H0 ;  /* 0x2000001eff9d7230 */ /* 0x100fe20000004100 */
[----:B------:R-:W-:Y:S01]  /*1030*/  FADD.FTZ R31, -R195, R158 ;  /* 0x0000009ec31f7221 */ /* 0x000fe20000010100 */
[----:B------:R-:W-:Y:S01]  /*1040*/  HADD2.F32 R164, -RZ, R30.H1_H1 ;  /* 0x3000001effa47230 */ /* 0x000fe20000004100 */
        /* <DEDUP_REMOVED lines=45> */
.L_x_6080:
[----:B------:R-:W-:Y:S05]  /*1320*/  BSYNC B1 ;  /* 0x0000000000017941 */ /* 0x000fea0003800000 */
.L_x_6079:
        /* <DEDUP_REMOVED lines=12> */
[--C-:B--2---:R-:W-:Y:S02]  /*13f0*/  HADD2.F32 R176, -RZ, R153.reuse.H1_H1 ;  /* 0x30000099ffb07230 */ /* 0x104fe40000004100 */
[--C-:B------:R-:W-:Y:S02]  /*1400*/  HADD2.F32 R168, -RZ, R152.reuse.H0_H0 ;  /* 0x20000098ffa87230 */ /* 0x100fe40000004100 */
[----:B------:R-:W-:Y:S01]  /*1410*/  HADD2.F32 R172, -RZ, R152.H1_H1 ;  /* 0x30000098ffac7230 */ /* 0x000fe20000004100 */
[C---:B------:R-:W-:Y:S01]  /*1420*/  FADD.FTZ R177, -R195.reuse, R176 ;  /* 0x000000b0c3b17221 */ /* 0x040fe20000010100 */
[----:B------:R-:W-:Y:S01]  /*1430*/  HADD2.F32 R178, -RZ, R154.H0_H0 ;  /* 0x2000009affb27230 */ /* 0x000fe20000004100 */
[----:B0-----:R-:W-:Y:S01]  /*1440*/  FADD.FTZ R171, -R195, R168 ;  /* 0x000000a8c3ab7221 */ /* 0x001fe20000010100 */
[----:B------:R-:W-:-:S02]  /*1450*/  HADD2.F32 R174, -RZ, R153.H0_H0 ;  /* 0x20000099ffae7230 */ /* 0x000fc40000004100 */
[----:B---3--:R-:W-:Y:S01]  /*1460*/  HADD2.F32 R153, -RZ, R156.H0_H0 ;  /* 0x2000009cff997230 */ /* 0x008fe20000004100 */
[C---:B------:R-:W-:Y:S01]  /*1470*/  FADD.FTZ R179, -R195.reuse, R178 ;  /* 0x000000b2c3b37221 */ /* 0x040fe20000010100 */
[----:B------:R-:W-:Y:S01]  /*1480*/  HADD2.F32 R180, -RZ, R154.H1_H1 ;  /* 0x3000009affb47230 */ /* 0x000fe20000004100 */
[----:B-----5:R-:W-:Y:S01]  /*1490*/  FMUL.FTZ R171, R6, R171 ;  /* 0x000000ab06ab7220 */ /* 0x020fe20000410000 */
[--C-:B------:R-:W-:Y:S01]  /*14a0*/  HADD2.F32 R185, -RZ, R159.reuse.H0_H0 ;  /* 0x2000009fffb97230 */ /* 0x100fe20000004100 */
[----:B------:R-:W-:Y:S01]  /*14b0*/  FMUL.FTZ R170, R52, R153 ;  /* 0x0000009934aa7220 */ /* 0x000fe20000410000 */
[----:B------:R-:W-:Y:S01]  /*14c0*/  HADD2.F32 R154, -RZ, R159.H1_H1 ;  /* 0x3000009fff9a7230 */ /* 0x000fe20000004100 */
[----:B------:R-:W-:Y:S01]  /*14d0*/  FADD.FTZ R159, -R195, R172 ;  /* 0x000000acc39f7221 */ /* 0x000fe20000010100 */
[----:B------:R-:W-:Y:S01]  /*14e0*/  HADD2.F32 R152, -RZ, R157.H1_H1 ;  /* 0x3000009dff987230 */ /* 0x000fe20000004100 */
[C---:B------:R-:W-:Y:S01]  /*14f0*/  FMUL.FTZ R172, R6.reuse, R177 ;  /* 0x000000b106ac7220 */ /* 0x040fe20000410000 */
[----:B------:R-:W-:Y:S01]  /*1500*/  HADD2.F32 R156, -RZ, R156.H1_H1 ;  /* 0x3000009cff9c7230 */ /* 0x000fe20000004100 */
[----:B------:R-:W-:Y:S01]  /*1510*/  FMUL.FTZ R177, R6, R179 ;  /* 0x000000b306b17220 */ /* 0x000fe20000410000 */
[--C-:B------:R-:W-:Y:S01]  /*1520*/  HADD2.F32 R182, -RZ, R155.reuse.H0_H0 ;  /* 0x2000009bffb67230 */ /* 0x100fe20000004100 */
[----:B------:R-:W-:Y:S01]  /*1530*/  FADD.FTZ R123, R123, R152 ;  /* 0x000000987b7b7221 */ /* 0x000fe20000010000 */
[----:B------:R-:W-:Y:S01]  /*1540*/  HADD2.F32 R206, -RZ, R155.H1_H1 ;  /* 0x3000009bffce7230 */ /* 0x000fe20000004100 */
[-C--:B------:R-:W-:Y:S01]  /*1550*/  FFMA.FTZ R87, R172, R152.reuse, R87 ;  /* 0x00000098ac577223 */ /* 0x080fe20000010057 */
[----:B------:R-:W-:Y:S01]  /*1560*/  HADD2.F32 R155, -RZ, R157.H0_H0 ;  /* 0x2000009dff9b7230 */ /* 0x000fe20000004100 */
[----:B------:R-:W-:Y:S01]  /*1570*/  FMUL.FTZ R179, R55, R152 ;  /* 0x0000009837b37220 */ /* 0x000fe20000410000 */
[--C-:B------:R-:W-:Y:S01]  /*1580*/  HADD2.F32 R157, -RZ, R158.reuse.H0_H0 ;  /* 0x2000009eff9d7230 */ /* 0x100fe20000004100 */
[----:B------:R-:W-:Y:S01]  /*1590*/  FADD.FTZ R173, -R195, R174 ;  /* 0x000000aec3ad7221 */ /* 0x000fe20000010100 */
[----:B------:R-:W-:Y:S01]  /*15a0*/  HADD2.F32 R158, -RZ, R158.H1_H1 ;  /* 0x3000009eff9e7230 */ /* 0x000fe20000004100 */
        /* <DEDUP_REMOVED lines=44> */
.L_x_6082:
[----:B------:R-:W-:Y:S05]  /*1870*/  BSYNC B1 ;  /* 0x0000000000017941 */ /* 0x000fea0003800000 */
.L_x_6081:
        /* <DEDUP_REMOVED lines=10> */
[--C-:B--2---:R-:W-:Y:S02]  /*1920*/  HADD2.F32 R190, -RZ, R153.reuse.H0_H0 ;  /* 0x20000099ffbe7230 */ /* 0x104fe40000004100 */
[----:B------:R-:W-:Y:S02]  /*1930*/  HADD2.F32 R192, -RZ, R153.H1_H1 ;  /* 0x30000099ffc07230 */ /* 0x000fe40000004100 */
[--C-:B------:R-:W-:Y:S01]  /*1940*/  HADD2.F32 R184, -RZ, R152.reuse.H0_H0 ;  /* 0x20000098ffb87230 */ /* 0x100fe20000004100 */
[C---:B0-----:R-:W-:Y:S01]  /*1950*/  FADD.FTZ R187, -R195.reuse, R190 ;  /* 0x000000bec3bb7221 */ /* 0x041fe20000010100 */
[----:B------:R-:W-:Y:S01]  /*1960*/  HADD2.F32 R188, -RZ, R152.H1_H1 ;  /* 0x30000098ffbc7230 */ /* 0x000fe20000004100 */
[C---:B------:R-:W-:Y:S01]  /*1970*/  FADD.FTZ R193, -R195.reuse, R192 ;  /* 0x000000c0c3c17221 */ /* 0x040fe20000010100 */
[----:B------:R-:W-:Y:S01]  /*1980*/  HADD2.F32 R152, -RZ, R154.H0_H0 ;  /* 0x2000009aff987230 */ /* 0x000fe20000004100 */
[C---:B------:R-:W-:Y:S01]  /*1990*/  FADD.FTZ R169, -R195.reuse, R184 ;  /* 0x000000b8c3a97221 */ /* 0x040fe20000010100 */
[--C-:B---3--:R-:W-:Y:S01]  /*19a0*/  HADD2.F32 R153, -RZ, R156.reuse.H0_H0 ;  /* 0x2000009cff997230 */ /* 0x108fe20000004100 */
[C---:B-----5:R-:W-:Y:S01]  /*19b0*/  FMUL.FTZ R187, R6.reuse, R187 ;  /* 0x000000bb06bb7220 */ /* 0x060fe20000410000 */
        /* <DEDUP_REMOVED lines=9> */
[----:B------:R-:W-:Y:S01]  /*1a50*/  FMUL.FTZ R186, R60, R153 ;  /* 0x000000993cba7220 */ /* 0x000fe20000410000 */
[----:B------:R-:W-:Y:S01]  /*1a60*/  HADD2.F32 R154, -RZ, R154.H1_H1 ;  /* 0x3000009aff9a7230 */ /* 0x000fe20000004100 */
[----:B------:R-:W-:Y:S01]  /*1a70*/  FADD.FTZ R98, R98, R191 ;  /* 0x000000bf62627221 */ /* 0x000fe20000010000 */
[--C-:B------:R-:W-:Y:S01]  /*1a80*/  HADD2.F32 R157, -RZ, R158.reuse.H0_H0 ;  /* 0x2000009eff9d7230 */ /* 0x100fe20000004100 */
[-C--:B------:R-:W-:Y:S01]  /*1a90*/  FFMA.FTZ R146, R187, R191.reuse, R146 ;  /* 0x000000bfbb927223 */ /* 0x080fe20000010092 */
[----:B------:R-:W-:Y:S01]  /*1aa0*/  HADD2.F32 R158, -RZ, R158.H1_H1 ;  /* 0x3000009eff9e7230 */ /* 0x000fe20000004100 */
        /* <DEDUP_REMOVED lines=14> */
[----:B------:R-:W-:Y:S01]  /*1b90*/  FADD.FTZ R199, -R195, R154 ;  /* 0x0000009ac3c77221 */ /* 0x000fe20000010100 */
[----:B------:R-:W-:Y:S01]  /*1ba0*/  HADD2.F32 R154, -RZ, R159.H1_H1 ;  /* 0x3000009fff9a7230 */ /* 0x000fe20000004100 */
[----:B------:R-:W-:Y:S02]  /*1bb0*/  FMUL.FTZ R193, R6, R197 ;  /* 0x000000c506c17220 */ /* 0x000fe40000410000 */
[----:B------:R-:W-:Y:S02]  /*1bc0*/  FMUL.FTZ R192, R64, R157 ;  /* 0x0000009d40c07220 */ /* 0x000fe40000410000 */
[----:B------:R-:W-:Y:S02]  /*1bd0*/  FADD.FTZ R153, R152, R191 ;  /* 0x000000bf98997221 */ /* 0x000fe40000010000 */
[----:B------:R-:W-:-:S02]  /*1be0*/  FFMA.FTZ R204, R188, R191, R204 ;  /* 0x000000bfbccc7223 */ /* 0x000fc400000100cc */
[C---:B------:R-:W-:Y:S02]  /*1bf0*/  FADD.FTZ R201, -R195.reuse, R194 ;  /* 0x000000c2c3c97221 */ /* 0x040fe40000010100 */
[----:B------:R-:W-:Y:S01]  /*1c00*/  FADD.FTZ R203, -R195, R196 ;  /* 0x000000c4c3cb7221 */ /* 0x000fe20000010100 */
[----:B------:R-:W-:Y:S01]  /*1c10*/  HADD2.F32 R195, -RZ, R159.H0_H0 ;  /* 0x2000009fffc37230 */ /* 0x000fe20000004100 */
        /* <DEDUP_REMOVED lines=24> */
.L_x_6076:
[----:B------:R-:W-:Y:S05]  /*1da0*/  BSYNC B0 ;  /* 0x0000000000007941 */ /* 0x000fea0003800000 */
.L_x_6065:
[----:B------:R-:W-:Y:S02]  /*1db0*/  LOP3.LUT P4, RZ, R5, 0xff, RZ, 0xc0, !PT ;  /* 0x000000ff05ff7812 */ /* 0x000fe4000788c0ff */
[----:B------:R-:W-:Y:S02]  /*1dc0*/  SHF.R.U32.HI R154, RZ, 0x5, R0 ;  /* 0x00000005ff9a7819 */ /* 0x000fe40000011600 */
[----:B------:R-:W-:Y:S02]  /*1dd0*/  LOP3.LUT P3, RZ, R0, 0x1f, RZ, 0xc0, !PT ;  /* 0x0000001f00ff7812 */ /* 0x000fe4000786c0ff */
[----:B------:R-:W-:-:S07]  /*1de0*/  LOP3.LUT R203, R154, 0x7fffffc, RZ, 0xc0, !PT ;  /* 0x07fffffc9acb7812 */ /* 0x000fce00078ec0ff */
[----:B------:R-:W-:Y:S01]  /*1df0*/  @!P4 IADD3 R203, R203, 0x4, RZ ;  /* 0x00000004cbcbc810 */ /* 0x000fe20007ffe0ff */
[----:B------:R-:W-:Y:S05]  /*1e00*/  BRA.DIV ~URZ, `(.L_x_6083) ;  /* 0x00002d327f007947 */ /* 0x000fea000b800000 */
[----:B------:R2:W3:Y:S02]  /*1e10*/  SHFL.DOWN PT, R156, R205, 0x10, 0x1f ;  /* 0x0a001f00cd9c7f89 */ /* 0x0004e400000e0000 */
.L_x_6190:
        /* <DEDUP_REMOVED lines=18> */
.L_x_6191:
        /* <DEDUP_REMOVED lines=42> */
.L_x_6088:
        /* <DEDUP_REMOVED lines=9> */
.L_x_6089:
[----:B------:R-:W-:Y:S05]  /*2270*/  BSYNC B1 ;  /* 0x0000000000017941 */ /* 0x000fea0003800000 */
.L_x_6087:
        /* <DEDUP_REMOVED lines=13> */
.L_x_6091:
[----:B------:R-:W-:Y:S01]  /*2350*/  FFMA.FTZ R153, R9, R157, R158 ;  /* 0x0000009d09997223 */ /* 0x000fe2000001009e */
[----:B------:R-:W-:-:S03]  /*2360*/  @P4 HADD2.F32 R152, -RZ, R132.H1_H1 ;  /* 0x30000084ff984230 */ /* 0x000fc60000004100 */
[----:B------:R-:W-:-:S04]  /*2370*/  FADD.FTZ R153, R12, -R153 ;  /* 0x800000990c997221 */ /* 0x000fc80000010000 */
[----:B------:R-:W-:-:S04]  /*2380*/  FMUL.FTZ R153, R6, R153 ;  /* 0x0000009906997220 */ /* 0x000fc80000410000 */
[----:B------:R-:W-:Y:S02]  /*2390*/  @P4 FADD.FTZ R153, R153, R152 ;  /* 0x0000009899994221 */ /* 0x000fe40000010000 */
.L_x_6092:
[----:B------:R-:W-:Y:S05]  /*23a0*/  BSYNC B1 ;  /* 0x0000000000017941 */ /* 0x000fea0003800000 */
.L_x_6090:
        /* <DEDUP_REMOVED lines=11> */
.L_x_6094:
[----:B------:R-:W-:-:S04]  /*2460*/  FFMA.FTZ R152, R10, R157, R158 ;  /* 0x0000009d0a987223 */ /* 0x000fc8000001009e */
[----:B------:R-:W-:Y:S01]  /*2470*/  FADD.FTZ R153, R15, -R152 ;  /* 0x800000980f997221 */ /* 0x000fe20000010000 */
[----:B------:R-:W-:-:S03]  /*2480*/  @P4 HADD2.F32 R152, -RZ, R133.H0_H0 ;  /* 0x20000085ff984230 */ /* 0x000fc60000004100 */
[----:B------:R-:W-:-:S04]  /*2490*/  FMUL.FTZ R153, R6, R153 ;  /* 0x0000009906997220 */ /* 0x000fc80000410000 */
[----:B------:R-:W-:Y:S02]  /*24a0*/  @P4 FADD.FTZ R153, R153, R152 ;  /* 0x0000009899994221 */ /* 0x000fe40000010000 */
.L_x_6095:
[----:B------:R-:W-:Y:S05]  /*24b0*/  BSYNC B1 ;  /* 0x0000000000017941 */ /* 0x000fea0003800000 */
.L_x_6093:
        /* <DEDUP_REMOVED lines=11> */
.L_x_6097:
[----:B------:R-:W-:Y:S01]  /*2570*/  FFMA.FTZ R153, R13, R157, R158 ;  /* 0x0000009d0d997223 */ /* 0x000fe2000001009e */
[----:B------:R-:W-:-:S03]  /*2580*/  @P4 HADD2.F32 R152, -RZ, R133.H1_H1 ;  /* 0x30000085ff984230 */ /* 0x000fc60000004100 */
[----:B------:R-:W-:-:S04]  /*2590*/  FADD.FTZ R153, R16, -R153 ;  /* 0x8000009910997221 */ /* 0x000fc80000010000 */
[----:B------:R-:W-:-:S04]  /*25a0*/  FMUL.FTZ R153, R6, R153 ;  /* 0x0000009906997220 */ /* 0x000fc80000410000 */
[----:B------:R-:W-:Y:S02]  /*25b0*/  @P4 FADD.FTZ R153, R153, R152 ;  /* 0x0000009899994221 */ /* 0x000fe40000010000 */
.L_x_6098:
[----:B------:R-:W-:Y:S05]  /*25c0*/  BSYNC B1 ;  /* 0x0000000000017941 */ /* 0x000fea0003800000 */
.L_x_6096:
        /* <DEDUP_REMOVED lines=11> */
.L_x_6100:
[----:B------:R-:W-:-:S04]  /*2680*/  FFMA.FTZ R152, R14, R157, R158 ;  /* 0x0000009d0e987223 */ /* 0x000fc8000001009e */
[----:B------:R-:W-:Y:S01]  /*2690*/  FADD.FTZ R153, R17, -R152 ;  /* 0x8000009811997221 */ /* 0x000fe20000010000 */
[----:B------:R-:W-:-:S03]  /*26a0*/  @P4 HADD2.F32 R152, -RZ, R134.H0_H0 ;  /* 0x20000086ff984230 */ /* 0x000fc60000004100 */
[----:B------:R-:W-:-:S04]  /*26b0*/  FMUL.FTZ R153, R6, R153 ;  /* 0x0000009906997220 */ /* 0x000fc80000410000 */
[----:B------:R-:W-:Y:S02]  /*26c0*/  @P4 FADD.FTZ R153, R153, R152 ;  /* 0x0000009899994221 */ /* 0x000fe40000010000 */
.L_x_6101:
[----:B------:R-:W-:Y:S05]  /*26d0*/  BSYNC B1 ;  /* 0x0000000000017941 */ /* 0x000fea0003800000 */
.L_x_6099:
        /* <DEDUP_REMOVED lines=11> */
.L_x_6103:
[----:B------:R-:W-:-:S04]  /*2790*/  FFMA.FTZ R152, R18, R157, R158 ;  /* 0x0000009d12987223 */ /* 0x000fc8000001009e */
[----:B------:R-:W-:Y:S01]  /*27a0*/  FADD.FTZ R153, R19, -R152 ;  /* 0x8000009813997221 */ /* 0x000fe20000010000 */
[----:B------:R-:W-:-:S03]  /*27b0*/  @P4 HADD2.F32 R152, -RZ, R134.H1_H1 ;  /* 0x30000086ff984230 */ /* 0x000fc60000004100 */
[----:B------:R-:W-:-:S04]  /*27c0*/  FMUL.FTZ R153, R6, R153 ;  /* 0x0000009906997220 */ /* 0x000fc80000410000 */
[----:B------:R-:W-:Y:S02]  /*27d0*/  @P4 FADD.FTZ R153, R153, R152 ;  /* 0x0000009899994221 */ /* 0x000fe40000010000 */
.L_x_6104:
[----:B------:R-:W-:Y:S05]  /*27e0*/  BSYNC B1 ;  /* 0x0000000000017941 */ /* 0x000fea0003800000 */
.L_x_6102:
        /* <DEDUP_REMOVED lines=11> */
.L_x_6106:
[----:B------:R-:W-:-:S04]  /*28a0*/  FFMA.FTZ R152, R20, R157, R158 ;  /* 0x0000009d14987223 */ /* 0x000fc8000001009e */
[----:B------:R-:W-:Y:S01]  /*28b0*/  FADD.FTZ R153, R21, -R152 ;  /* 0x8000009815997221 */ /* 0x000fe20000010000 */
[----:B------:R-:W-:-:S03]  /*28c0*/  @P4 HADD2.F32 R152, -RZ, R135.H0_H0 ;  /* 0x20000087ff984230 */ /* 0x000fc60000004100 */
[----:B------:R-:W-:-:S04]  /*28d0*/  FMUL.FTZ R153, R6, R153 ;  /* 0x0000009906997220 */ /* 0x000fc80000410000 */
[----:B------:R-:W-:Y:S02]  /*28e0*/  @P4 FADD.FTZ R153, R153, R152 ;  /* 0x0000009899994221 */ /* 0x000fe40000010000 */
.L_x_6107:
[----:B------:R-:W-:Y:S05]  /*28f0*/  BSYNC B1 ;  /* 0x0000000000017941 */ /* 0x000fea0003800000 */
.L_x_6105:
        /* <DEDUP_REMOVED lines=11> */
.L_x_6109:
[----:B------:R-:W-:-:S04]  /*29b0*/  FFMA.FTZ R152, R22, R157, R158 ;  /* 0x0000009d16987223 */ /* 0x000fc8000001009e */
[----:B------:R-:W-:Y:S01]  /*29c0*/  FADD.FTZ R153, R23, -R152 ;  /* 0x8000009817997221 */ /* 0x000fe20000010000 */
[----:B------:R-:W-:-:S03]  /*29d0*/  @P4 HADD2.F32 R152, -RZ, R135.H1_H1 ;  /* 0x30000087ff984230 */ /* 0x000fc60000004100 */
[----:B------:R-:W-:-:S04]  /*29e0*/  FMUL.FTZ R153, R6, R153 ;  /* 0x0000009906997220 */ /* 0x000fc80000410000 */
[----:B------:R-:W-:Y:S02]  /*29f0*/  @P4 FADD.FTZ R153, R153, R152 ;  /* 0x0000009899994221 */ /* 0x000fe40000010000 */
.L_x_6110:
[----:B------:R-:W-:Y:S05]  /*2a00*/  BSYNC B1 ;  /* 0x0000000000017941 */ /* 0x000fea0003800000 */
.L_x_6108:
        /* <DEDUP_REMOVED lines=13> */
.L_x_6086:
[----:B------:R-:W-:Y:S05]  /*2ae0*/  BSYNC B0 ;  /* 0x0000000000007941 */ /* 0x000fea0003800000 */
.L_x_6085:
        /* <DEDUP_REMOVED lines=12> */
.L_x_6114:
        /* <DEDUP_REMOVED lines=9> */
.L_x_6115:
[----:B------:R-:W-:Y:S05]  /*2c40*/  BSYNC B1 ;  /* 0x0000000000017941 */ /* 0x000fea0003800000 */
.L_x_6113:
        /* <DEDUP_REMOVED lines=13> */
.L_x_6117:
[----:B------:R-:W-:Y:S01]  /*2d20*/  FFMA.FTZ R153, R25, R157, R158 ;  /* 0x0000009d19997223 */ /* 0x000fe2000001009e */
[----:B------:R-:W-:-:S03]  /*2d30*/  @P4 HADD2.F32 R152, -RZ, R136.H1_H1 ;  /* 0x30000088ff984230 */ /* 0x000fc60000004100 */
[----:B------:R-:W-:-:S04]  /*2d40*/  FADD.FTZ R153, R28, -R153 ;  /* 0x800000991c997221 */ /* 0x000fc80000010000 */
[----:B------:R-:W-:-:S04]  /*2d50*/  FMUL.FTZ R153, R6, R153 ;  /* 0x0000009906997220 */ /* 0x000fc80000410000 */
[----:B------:R-:W-:Y:S02]  /*2d60*/  @P4 FADD.FTZ R153, R153, R152 ;  /* 0x0000009899994221 */ /* 0x000fe40000010000 */
.L_x_6118:
[----:B------:R-:W-:Y:S05]  /*2d70*/  BSYNC B1 ;  /* 0x0000000000017941 */ /* 0x000fea0003800000 */
.L_x_6116:
        /* <DEDUP_REMOVED lines=11> */
.L_x_6120:
[----:B------:R-:W-:-:S04]  /*2e30*/  FFMA.FTZ R152, R26, R157, R158 ;  /* 0x0000009d1a987223 */ /* 0x000fc8000001009e */
[----:B------:R-:W-:Y:S01]  /*2e40*/  FADD.FTZ R153, R31, -R152 ;  /* 0x800000981f997221 */ /* 0x000fe20000010000 */
[----:B------:R-:W-:-:S03]  /*2e50*/  @P4 HADD2.F32 R152, -RZ, R137.H0_H0 ;  /* 0x20000089ff984230 */ /* 0x000fc60000004100 */
[----:B------:R-:W-:-:S04]  /*2e60*/  FMUL.FTZ R153, R6, R153 ;  /* 0x0000009906997220 */ /* 0x000fc80000410000 */
[----:B------:R-:W-:Y:S02]  /*2e70*/  @P4 FADD.FTZ R153, R153, R152 ;  /* 0x0000009899994221 */ /* 0x000fe40000010000 */
.L_x_6121:
[----:B------:R-:W-:Y:S05]  /*2e80*/  BSYNC B1 ;  /* 0x0000000000017941 */ /* 0x000fea0003800000 */
.L_x_6119:
        /* <DEDUP_REMOVED lines=11> */
.L_x_6123:
[----:B------:R-:W-:Y:S01]  /*2f40*/  FFMA.FTZ R153, R29, R157, R158 ;  /* 0x0000009d1d997223 */ /* 0x000fe2000001009e */
[----:B------:R-:W-:-:S03]  /*2f50*/  @P4 HADD2.F32 R152, -RZ, R137.H1_H1 ;  /* 0x30000089ff984230 */ /* 0x000fc60000004100 */
[----:B------:R-:W-:-:S04]  /*2f60*/  FADD.FTZ R153, R30, -R153 ;  /* 0x800000991e997221 */ /* 0x000fc80000010000 */
[----:B------:R-:W-:-:S04]  /*2f70*/  FMUL.FTZ R153, R6, R153 ;  /* 0x0000009906997220 */ /* 0x000fc80000410000 */
[----:B------:R-:W-:Y:S02]  /*2f80*/  @P4 FADD.FTZ R153, R153, R152 ;  /* 0x0000009899994221 */ /* 0x000fe40000010000 */
.L_x_6124:
[----:B------:R-:W-:Y:S05]  /*2f90*/  BSYNC B1 ;  /* 0x0000000000017941 */ /* 0x000fea0003800000 */
.L_x_6122:
        /* <DEDUP_REMOVED lines=11> */
.L_x_6126:
[----:B------:R-:W-:Y:S01]  /*3050*/  FFMA.FTZ R153, R161, R157, R158 ;  /* 0x0000009da1997223 */ /* 0x000fe2000001009e */
[----:B------:R-:W-:-:S03]  /*3060*/  @P4 HADD2.F32 R152, -RZ, R138.H0_H0 ;  /* 0x2000008aff984230 */ /* 0x000fc60000004100 */
[----:B------:R-:W-:-:S04]  /*3070*/  FADD.FTZ R153, R160, -R153 ;  /* 0x80000099a0997221 */ /* 0x000fc80000010000 */
[----:B------:R-:W-:-:S04]  /*3080*/  FMUL.FTZ R153, R6, R153 ;  /* 0x0000009906997220 */ /* 0x000fc80000410000 */
[----:B------:R-:W-:Y:S02]  /*3090*/  @P4 FADD.FTZ R153, R153, R152 ;  /* 0x0000009899994221 */ /* 0x000fe40000010000 */
.L_x_6127:
[----:B------:R-:W-:Y:S05]  /*30a0*/  BSYNC B1 ;  /* 0x0000000000017941 */ /* 0x000fea0003800000 */
.L_x_6125:
        /* <DEDUP_REMOVED lines=11> */
.L_x_6129:
[----:B------:R-:W-:-:S04]  /*3160*/  FFMA.FTZ R152, R162, R157, R158 ;  /* 0x0000009da2987223 */ /* 0x000fc8000001009e */
[----:B------:R-:W-:Y:S01]  /*3170*/  FADD.FTZ R153, R163, -R152 ;  /* 0x80000098a3997221 */ /* 0x000fe20000010000 */
[----:B------:R-:W-:-:S03]  /*3180*/  @P4 HADD2.F32 R152, -RZ, R138.H1_H1 ;  /* 0x3000008aff984230 */ /* 0x000fc60000004100 */
[----:B------:R-:W-:-:S04]  /*3190*/  FMUL.FTZ R153, R6, R153 ;  /* 0x0000009906997220 */ /* 0x000fc80000410000 */
[----:B------:R-:W-:Y:S02]  /*31a0*/  @P4 FADD.FTZ R153, R153, R152 ;  /* 0x0000009899994221 */ /* 0x000fe40000010000 */
.L_x_6130:
[----:B------:R-:W-:Y:S05]  /*31b0*/  BSYNC B1 ;  /* 0x0000000000017941 */ /* 0x000fea0003800000 */
.L_x_6128:
        /* <DEDUP_REMOVED lines=11> */
.L_x_6132:
[----:B------:R-:W-:Y:S01]  /*3270*/  FFMA.FTZ R153, R165, R157, R158 ;  /* 0x0000009da5997223 */ /* 0x000fe2000001009e */
[----:B------:R-:W-:-:S03]  /*3280*/  @P4 HADD2.F32 R152, -RZ, R139.H0_H0 ;  /* 0x2000008bff984230 */ /* 0x000fc60000004100 */
[----:B------:R-:W-:-:S04]  /*3290*/  FADD.FTZ R153, R164, -R153 ;  /* 0x80000099a4997221 */ /* 0x000fc80000010000 */
[----:B------:R-:W-:-:S04]  /*32a0*/  FMUL.FTZ R153, R6, R153 ;  /* 0x0000009906997220 */ /* 0x000fc80000410000 */
[----:B------:R-:W-:Y:S02]  /*32b0*/  @P4 FADD.FTZ R153, R153, R152 ;  /* 0x0000009899994221 */ /* 0x000fe40000010000 */
.L_x_6133:
[----:B------:R-:W-:Y:S05]  /*32c0*/  BSYNC B1 ;  /* 0x0000000000017941 */ /* 0x000fea0003800000 */
.L_x_6131:
        /* <DEDUP_REMOVED lines=11> */
.L_x_6135:
[----:B------:R-:W-:-:S04]  /*3380*/  FFMA.FTZ R152, R166, R157, R158 ;  /* 0x0000009da6987223 */ /* 0x000fc8000001009e */
[----:B------:R-:W-:Y:S01]  /*3390*/  FADD.FTZ R153, R167, -R152 ;  /* 0x80000098a7997221 */ /* 0x000fe20000010000 */
[----:B------:R-:W-:-:S03]  /*33a0*/  @P4 HADD2.F32 R152, -RZ, R139.H1_H1 ;  /* 0x3000008bff984230 */ /* 0x000fc60000004100 */
[----:B------:R-:W-:-:S04]  /*33b0*/  FMUL.FTZ R153, R6, R153 ;  /* 0x0000009906997220 */ /* 0x000fc80000410000 */
[----:B------:R-:W-:Y:S02]  /*33c0*/  @P4 FADD.FTZ R153, R153, R152 ;  /* 0x0000009899994221 */ /* 0x000fe40000010000 */
.L_x_6136:
[----:B------:R-:W-:Y:S05]  /*33d0*/  BSYNC B1 ;  /* 0x0000000000017941 */ /* 0x000fea0003800000 */
.L_x_6134:
        /* <DEDUP_REMOVED lines=13> */
.L_x_6112:
[----:B------:R-:W-:Y:S05]  /*34b0*/  BSYNC B0 ;  /* 0x0000000000007941 */ /* 0x000fea0003800000 */
.L_x_6111:
        /* <DEDUP_REMOVED lines=12> */
.L_x_6140:
        /* <DEDUP_REMOVED lines=9> */
.L_x_6141:
[----:B------:R-:W-:Y:S05]  /*3610*/  BSYNC B1 ;  /* 0x0000000000017941 */ /* 0x000fea0003800000 */
.L_x_6139:
        /* <DEDUP_REMOVED lines=13> */
.L_x_6143:
[----:B------:R-:W-:-:S04]  /*36f0*/  FFMA.FTZ R152, R168, R157, R158 ;  /* 0x0000009da8987223 */ /* 0x000fc8000001009e */
[----:B------:R-:W-:Y:S01]  /*3700*/  FADD.FTZ R153, R175, -R152 ;  /* 0x80000098af997221 */ /* 0x000fe20000010000 */
[----:B------:R-:W-:-:S03]  /*3710*/  @P4 HADD2.F32 R152, -RZ, R140.H1_H1 ;  /* 0x3000008cff984230 */ /* 0x000fc60000004100 */
[----:B------:R-:W-:-:S04]  /*3720*/  FMUL.FTZ R153, R6, R153 ;  /* 0x0000009906997220 */ /* 0x000fc80000410000 */
[----:B------:R-:W-:Y:S02]  /*3730*/  @P4 FADD.FTZ R153, R153, R152 ;  /* 0x0000009899994221 */ /* 0x000fe40000010000 */
.L_x_6144:
[----:B------:R-:W-:Y:S05]  /*3740*/  BSYNC B1 ;  /* 0x0000000000017941 */ /* 0x000fea0003800000 */
.L_x_6142:
        /* <DEDUP_REMOVED lines=11> */
.L_x_6146:
[----:B------:R-:W-:Y:S01]  /*3800*/  FFMA.FTZ R153, R173, R157, R158 ;  /* 0x0000009dad997223 */ /* 0x000fe2000001009e */
[----:B------:R-:W-:-:S03]  /*3810*/  @P4 HADD2.F32 R152, -RZ, R141.H0_H0 ;  /* 0x2000008dff984230 */ /* 0x000fc60000004100 */
[----:B------:R-:W-:-:S04]  /*3820*/  FADD.FTZ R153, R174, -R153 ;  /* 0x80000099ae997221 */ /* 0x000fc80000010000 */
[----:B------:R-:W-:-:S04]  /*3830*/  FMUL.FTZ R153, R6, R153 ;  /* 0x0000009906997220 */ /* 0x000fc80000410000 */
[----:B------:R-:W-:Y:S02]  /*3840*/  @P4 FADD.FTZ R153, R153, R152 ;  /* 0x0000009899994221 */ /* 0x000fe40000010000 */
.L_x_6147:
[----:B------:R-:W-:Y:S05]  /*3850*/  BSYNC B1 ;  /* 0x0000000000017941 */ /* 0x000fea0003800000 */
.L_x_6145:
        /* <DEDUP_REMOVED lines=11> */
.L_x_6149:
[----:B------:R-:W-:-:S04]  /*3910*/  FFMA.FTZ R152, R172, R157, R158 ;  /* 0x0000009dac987223 */ /* 0x000fc8000001009e */
[----:B------:R-:W-:Y:S01]  /*3920*/  FADD.FTZ R153, R179, -R152 ;  /* 0x80000098b3997221 */ /* 0x000fe20000010000 */
[----:B------:R-:W-:-:S03]  /*3930*/  @P4 HADD2.F32 R152, -RZ, R141.H1_H1 ;  /* 0x3000008dff984230 */ /* 0x000fc60000004100 */
[----:B------:R-:W-:-:S04]  /*3940*/  FMUL.FTZ R153, R6, R153 ;  /* 0x0000009906997220 */ /* 0x000fc80000410000 */
[----:B------:R-:W-:Y:S02]  /*3950*/  @P4 FADD.FTZ R153, R153, R152 ;  /* 0x0000009899994221 */ /* 0x000fe40000010000 */
.L_x_6150:
[----:B------:R-:W-:Y:S05]  /*3960*/  BSYNC B1 ;  /* 0x0000000000017941 */ /* 0x000fea0003800000 */
.L_x_6148:
        /* <DEDUP_REMOVED lines=11> */
.L_x_6152:
[----:B------:R-:W-:Y:S01]  /*3a20*/  FFMA.FTZ R153, R177, R157, R158 ;  /* 0x0000009db1997223 */ /* 0x000fe2000001009e */
[----:B------:R-:W-:-:S03]  /*3a30*/  @P4 HADD2.F32 R152, -RZ, R142.H0_H0 ;  /* 0x2000008eff984230 */ /* 0x000fc60000004100 */
[----:B------:R-:W-:-:S04]  /*3a40*/  FADD.FTZ R153, R176, -R153 ;  /* 0x80000099b0997221 */ /* 0x000fc80000010000 */
[----:B------:R-:W-:-:S04]  /*3a50*/  FMUL.FTZ R153, R6, R153 ;  /* 0x0000009906997220 */ /* 0x000fc80000410000 */
[----:B------:R-:W-:Y:S02]  /*3a60*/  @P4 FADD.FTZ R153, R153, R152 ;  /* 0x0000009899994221 */ /* 0x000fe40000010000 */
.L_x_6153:
[----:B------:R-:W-:Y:S05]  /*3a70*/  BSYNC B1 ;  /* 0x0000000000017941 */ /* 0x000fea0003800000 */
.L_x_6151:
        /* <DEDUP_REMOVED lines=11> */
.L_x_6155:
[----:B------:R-:W-:-:S04]  /*3b30*/  FFMA.FTZ R152, R178, R157, R158 ;  /* 0x0000009db2987223 */ /* 0x000fc8000001009e */
[----:B------:R-:W-:Y:S01]  /*3b40*/  FADD.FTZ R153, R181, -R152 ;  /* 0x80000098b5997221 */ /* 0x000fe20000010000 */
[----:B------:R-:W-:-:S03]  /*3b50*/  @P4 HADD2.F32 R152, -RZ, R142.H1_H1 ;  /* 0x3000008eff984230 */ /* 0x000fc60000004100 */
[----:B------:R-:W-:-:S04]  /*3b60*/  FMUL.FTZ R153, R6, R153 ;  /* 0x0000009906997220 */ /* 0x000fc80000410000 */
[----:B------:R-:W-:Y:S02]  /*3b70*/  @P4 FADD.FTZ R153, R153, R152 ;  /* 0x0000009899994221 */ /* 0x000fe40000010000 */
.L_x_6156:
[----:B------:R-:W-:Y:S05]  /*3b80*/  BSYNC B1 ;  /* 0x0000000000017941 */ /* 0x000fea0003800000 */
.L_x_6154:
        /* <DEDUP_REMOVED lines=11> */
.L_x_6158:
[----:B------:R-:W-:Y:S01]  /*3c40*/  FFMA.FTZ R153, R183, R157, R158 ;  /* 0x0000009db7997223 */ /* 0x000fe2000001009e */
[----:B------:R-:W-:-:S03]  /*3c50*/  @P4 HADD2.F32 R152, -RZ, R143.H0_H0 ;  /* 0x2000008fff984230 */ /* 0x000fc60000004100 */
[----:B------:R-:W-:-:S04]  /*3c60*/  FADD.FTZ R153, R180, -R153 ;  /* 0x80000099b4997221 */ /* 0x000fc80000010000 */
[----:B------:R-:W-:-:S04]  /*3c70*/  FMUL.FTZ R153, R6, R153 ;  /* 0x0000009906997220 */ /* 0x000fc80000410000 */
[----:B------:R-:W-:Y:S02]  /*3c80*/  @P4 FADD.FTZ R153, R153, R152 ;  /* 0x0000009899994221 */ /* 0x000fe40000010000 */
.L_x_6159:
[----:B------:R-:W-:Y:S05]  /*3c90*/  BSYNC B1 ;  /* 0x0000000000017941 */ /* 0x000fea0003800000 */
.L_x_6157:
        /* <DEDUP_REMOVED lines=11> */
.L_x_6161:
[----:B------:R-:W-:-:S04]  /*3d50*/  FFMA.FTZ R152, R182, R157, R158 ;  /* 0x0000009db6987223 */ /* 0x000fc8000001009e */
[----:B------:R-:W-:Y:S01]  /*3d60*/  FADD.FTZ R153, R185, -R152 ;  /* 0x80000098b9997221 */ /* 0x000fe20000010000 */
[----:B------:R-:W-:-:S03]  /*3d70*/  @P4 HADD2.F32 R152, -RZ, R143.H1_H1 ;  /* 0x3000008fff984230 */ /* 0x000fc60000004100 */
[----:B------:R-:W-:-:S04]  /*3d80*/  FMUL.FTZ R153, R6, R153 ;  /* 0x0000009906997220 */ /* 0x000fc80000410000 */
[----:B------:R-:W-:Y:S02]  /*3d90*/  @P4 FADD.FTZ R153, R153, R152 ;  /* 0x0000009899994221 */ /* 0x000fe40000010000 */
.L_x_6162:
[----:B------:R-:W-:Y:S05]  /*3da0*/  BSYNC B1 ;  /* 0x0000000000017941 */ /* 0x000fea0003800000 */
.L_x_6160:
        /* <DEDUP_REMOVED lines=13> */
.L_x_6138:
[----:B------:R-:W-:Y:S05]  /*3e80*/  BSYNC B0 ;  /* 0x0000000000007941 */ /* 0x000fea0003800000 */
.L_x_6137:
        /* <DEDUP_REMOVED lines=13> */
.L_x_6166:
        /* <DEDUP_REMOVED lines=9> */
.L_x_6167:
[----:B------:R-:W-:Y:S05]  /*3ff0*/  BSYNC B1 ;  /* 0x0000000000017941 */ /* 0x000fea0003800000 */
.L_x_6165:
        /* <DEDUP_REMOVED lines=13> */
.L_x_6169:
[----:B------:R-:W-:-:S04]  /*40d0*/  FFMA.FTZ R152, R184, R157, R158 ;  /* 0x0000009db8987223 */ /* 0x000fc8000001009e */
[----:B------:R-:W-:Y:S01]  /*40e0*/  FADD.FTZ R153, R189, -R152 ;  /* 0x80000098bd997221 */ /* 0x000fe20000010000 */
[----:B------:R-:W-:-:S03]  /*40f0*/  @P4 HADD2.F32 R152, -RZ, R32.H1_H1 ;  /* 0x30000020ff984230 */ /* 0x000fc60000004100 */
[----:B------:R-:W-:-:S04]  /*4100*/  FMUL.FTZ R153, R6, R153 ;  /* 0x0000009906997220 */ /* 0x000fc80000410000 */
[----:B------:R-:W-:Y:S02]  /*4110*/  @P4 FADD.FTZ R153, R153, R152 ;  /* 0x0000009899994221 */ /* 0x000fe40000010000 */
.L_x_6170:
[----:B------:R-:W-:Y:S05]  /*4120*/  BSYNC B1 ;  /* 0x0000000000017941 */ /* 0x000fea0003800000 */
.L_x_6168:
        /* <DEDUP_REMOVED lines=11> */
.L_x_6172:
[----:B------:R-:W-:Y:S01]  /*41e0*/  FFMA.FTZ R153, R187, R157, R158 ;  /* 0x0000009dbb997223 */ /* 0x000fe2000001009e */
[----:B------:R-:W-:-:S03]  /*41f0*/  @P4 HADD2.F32 R152, -RZ, R33.H0_H0 ;  /* 0x20000021ff984230 */ /* 0x000fc60000004100 */
[----:B------:R-:W-:-:S04]  /*4200*/  FADD.FTZ R153, R190, -R153 ;  /* 0x80000099be997221 */ /* 0x000fc80000010000 */
[----:B------:R-:W-:-:S04]  /*4210*/  FMUL.FTZ R153, R6, R153 ;  /* 0x0000009906997220 */ /* 0x000fc80000410000 */
[----:B------:R-:W-:Y:S02]  /*4220*/  @P4 FADD.FTZ R153, R153, R152 ;  /* 0x0000009899994221 */ /* 0x000fe40000010000 */
.L_x_6173:
[----:B------:R-:W-:Y:S05]  /*4230*/  BSYNC B1 ;  /* 0x0000000000017941 */ /* 0x000fea0003800000 */
.L_x_6171:
        /* <DEDUP_REMOVED lines=11> */
.L_x_6175:
[----:B------:R-:W-:-:S04]  /*42f0*/  FFMA.FTZ R152, R188, R157, R158 ;  /* 0x0000009dbc987223 */ /* 0x000fc8000001009e */
[----:B------:R-:W-:Y:S01]  /*4300*/  FADD.FTZ R153, R191, -R152 ;  /* 0x80000098bf997221 */ /* 0x000fe20000010000 */
[----:B------:R-:W-:-:S03]  /*4310*/  @P4 HADD2.F32 R152, -RZ, R33.H1_H1 ;  /* 0x30000021ff984230 */ /* 0x000fc60000004100 */
[----:B------:R-:W-:-:S04]  /*4320*/  FMUL.FTZ R153, R6, R153 ;  /* 0x0000009906997220 */ /* 0x000fc80000410000 */
[----:B------:R-:W-:Y:S02]  /*4330*/  @P4 FADD.FTZ R153, R153, R152 ;  /* 0x0000009899994221 */ /* 0x000fe40000010000 */
.L_x_6176:
[----:B------:R-:W-:Y:S05]  /*4340*/  BSYNC B1 ;  /* 0x0000000000017941 */ /* 0x000fea0003800000 */
.L_x_6174:
        /* <DEDUP_REMOVED lines=11> */
.L_x_6178:
[----:B------:R-:W-:Y:S01]  /*4400*/  FFMA.FTZ R153, R193, R157, R158 ;  /* 0x0000009dc1997223 */ /* 0x000fe2000001009e */
[----:B------:R-:W-:-:S03]  /*4410*/  @P4 HADD2.F32 R152, -RZ, R34.H0_H0 ;  /* 0x20000022ff984230 */ /* 0x000fc60000004100 */
[----:B------:R-:W-:-:S04]  /*4420*/  FADD.FTZ R153, R192, -R153 ;  /* 0x80000099c0997221 */ /* 0x000fc80000010000 */
[----:B------:R-:W-:-:S04]  /*4430*/  FMUL.FTZ R153, R6, R153 ;  /* 0x0000009906997220 */ /* 0x000fc80000410000 */
[----:B------:R-:W-:Y:S02]  /*4440*/  @P4 FADD.FTZ R153, R153, R152 ;  /* 0x0000009899994221 */ /* 0x000fe40000010000 */
.L_x_6179:
[----:B------:R-:W-:Y:S05]  /*4450*/  BSYNC B1 ;  /* 0x0000000000017941 */ /* 0x000fea0003800000 */
.L_x_6177:
        /* <DEDUP_REMOVED lines=11> */
.L_x_6181:
[----:B------:R-:W-:-:S04]  /*4510*/  FFMA.FTZ R152, R196, R157, R158 ;  /* 0x0000009dc4987223 */ /* 0x000fc8000001009e */
[----:B------:R-:W-:Y:S01]  /*4520*/  FADD.FTZ R153, R197, -R152 ;  /* 0x80000098c5997221 */ /* 0x000fe20000010000 */
[----:B------:R-:W-:-:S03]  /*4530*/  @P4 HADD2.F32 R152, -RZ, R34.H1_H1 ;  /* 0x30000022ff984230 */ /* 0x000fc60000004100 */
[----:B------:R-:W-:-:S04]  /*4540*/  FMUL.FTZ R153, R6, R153 ;  /* 0x0000009906997220 */ /* 0x000fc80000410000 */
[----:B------:R-:W-:Y:S02]  /*4550*/  @P4 FADD.FTZ R153, R153, R152 ;  /* 0x0000009899994221 */ /* 0x000fe40000010000 */
.L_x_6182:
[----:B------:R-:W-:Y:S05]  /*4560*/  BSYNC B1 ;  /* 0x0000000000017941 */ /* 0x000fea0003800000 */
.L_x_6180:
        /* <DEDUP_REMOVED lines=11> */
.L_x_6184:
[----:B------:R-:W-:Y:S01]  /*4620*/  FFMA.FTZ R153, R199, R157, R158 ;  /* 0x0000009dc7997223 */ /* 0x000fe2000001009e */
[----:B------:R-:W-:-:S03]  /*4630*/  @P4 HADD2.F32 R152, -RZ, R35.H0_H0 ;  /* 0x20000023ff984230 */ /* 0x000fc60000004100 */
[----:B------:R-:W-:-:S04]  /*4640*/  FADD.FTZ R153, R198, -R153 ;  /* 0x80000099c6997221 */ /* 0x000fc80000010000 */
[----:B------:R-:W-:-:S04]  /*4650*/  FMUL.FTZ R153, R6, R153 ;  /* 0x0000009906997220 */ /* 0x000fc80000410000 */
[----:B------:R-:W-:Y:S02]  /*4660*/  @P4 FADD.FTZ R153, R153, R152 ;  /* 0x0000009899994221 */ /* 0x000fe40000010000 */
.L_x_6185:
[----:B------:R-:W-:Y:S05]  /*4670*/  BSYNC B1 ;  /* 0x0000000000017941 */ /* 0x000fea0003800000 */
.L_x_6183:
        /* <DEDUP_REMOVED lines=11> */
.L_x_6187:
[----:B------:R-:W-:Y:S01]  /*4730*/  FFMA.FTZ R157, R201, R157, R158 ;  /* 0x0000009dc99d7223 */ /* 0x000fe2000001009e */
[----:B------:R-:W-:-:S03]  /*4740*/  @P4 HADD2.F32 R153, -RZ, R35.H1_H1 ;  /* 0x30000023ff994230 */ /* 0x000fc60000004100 */
[----:B------:R-:W-:-:S04]  /*4750*/  FADD.FTZ R157, R200, -R157 ;  /* 0x8000009dc89d7221 */ /* 0x000fc80000010000 */
[----:B------:R-:W-:-:S04]  /*4760*/  FMUL.FTZ R6, R6, R157 ;  /* 0x0000009d06067220 */ /* 0x000fc80000410000 */
[----:B------:R-:W-:Y:S02]  /*4770*/  @P4 FADD.FTZ R6, R6, R153 ;  /* 0x0000009906064221 */ /* 0x000fe40000010000 */
.L_x_6188:
[----:B------:R-:W-:Y:S05]  /*4780*/  BSYNC B1 ;  /* 0x0000000000017941 */ /* 0x000fea0003800000 */
.L_x_6186:
        /* <DEDUP_REMOVED lines=11> */
.L_x_6164:
[----:B------:R-:W-:Y:S05]  /*4840*/  BSYNC B0 ;  /* 0x0000000000007941 */ /* 0x000fea0003800000 */
.L_x_6163:
[----:B------:R-:W-:Y:S02]  /*4850*/  IADD3 R4, R4, c[0x0][0x160], RZ ;  /* 0x0000580004047a10 */ /* 0x000fe40007ffe0ff */
[----:B------:R-:W-:Y:S02]  /*4860*/  LOP3.LUT P3, RZ, R5, 0xff, RZ, 0xc0, !PT ;  /* 0x000000ff05ff7812 */ /* 0x000fe4000786c0ff */
[----:B------:R-:W-:Y:S02]  /*4870*/  ISETP.GE.AND P2, PT, R4, c[0x0][0x164], PT ;  /* 0x0000590004007a0c */ /* 0x000fe40003f46270 */
[----:B------:R-:W-:-:S11]  /*4880*/  SEL R5, RZ, 0x1, P3 ;  /* 0x00000001ff057807 */ /* 0x000fd60001800000 */
[----:B0-----:R-:W-:Y:S01]  /*4890*/  @P2 CALL.REL.NOINC `(.L_x_6064) ;  /* 0x0000001000002944 */ /* 0x001fe20003c00000 */
[----:B------:R-:W-:Y:S05]  /*48a0*/  BRA `(.L_x_6189) ;  /* 0xffffbbe000007947 */ /* 0x000fea000383ffff */
.L_x_6064:
        /* <DEDUP_REMOVED lines=41> */
.L_x_6083:
[----:B------:R-:W-:Y:S01]  /*4b40*/  HFMA2.MMA R194, -RZ, RZ, 0, 9.5367431640625e-07 ;  /* 0x00000010ffc27435 */ /* 0x000fe200000001ff */
[----:B------:R-:W-:-:S02]  /*4b50*/  MOV R157, R205 ;  /* 0x000000cd009d7202 */ /* 0x000fc40000000f00 */
[----:B------:R-:W-:Y:S02]  /*4b60*/  MOV R206, 0x1f ;  /* 0x0000001f00ce7802 */ /* 0x000fe40000000f00 */
[----:B------:R-:W-:Y:S02]  /*4b70*/  MOV R207, 0xffffffff ;  /* 0xffffffff00cf7802 */ /* 0x000fe40000000f00 */
[----:B-1----:R-:W-:Y:S02]  /*4b80*/  MOV R152, 0x4ba0 ;  /* 0x00004ba000987802 */ /* 0x002fe40000000f00 */
[----:B0----5:R-:W-:Y:S05]  /*4b90*/  CALL.REL.NOINC `($__internal_102_$__cuda_sm70_shflsync_down_p) ;  /* 0x0000046000007944 */ /* 0x021fea0003c00000 */
[----:B-1----:R-:W-:Y:S01]  /*4ba0*/  MOV R156, R157 ;  /* 0x0000009d009c7202 */ /* 0x002fe20000000f00 */
[----:B0-----:R-:W-:Y:S05]  /*4bb0*/  BRA `(.L_x_6190) ;  /* 0xffffd26000007947 */ /* 0x001fea000383ffff */
.L_x_6084:
[----:B------:R-:W-:Y:S01]  /*4bc0*/  HFMA2.MMA R194, -RZ, RZ, 0, 9.5367431640625e-07 ;  /* 0x00000010ffc27435 */ /* 0x000fe200000001ff */
[----:B------:R-:W-:Y:S02]  /*4bd0*/  MOV R157, R204 ;  /* 0x000000cc009d7202 */ /* 0x000fe40000000f00 */
[----:B------:R-:W-:Y:S02]  /*4be0*/  MOV R206, 0x1f ;  /* 0x0000001f00ce7802 */ /* 0x000fe40000000f00 */
[----:B------:R-:W-:-:S02]  /*4bf0*/  MOV R207, 0xffffffff ;  /* 0xffffffff00cf7802 */ /* 0x000fc40000000f00 */
[----:B-1----:R-:W-:Y:S02]  /*4c00*/  MOV R152, 0x4c20 ;  /* 0x00004c2000987802 */ /* 0x002fe40000000f00 */
[----:B0-23-5:R-:W-:Y:S05]  /*4c10*/  CALL.REL.NOINC `($__internal_102_$__cuda_sm70_shflsync_down_p) ;  /* 0x000003e000007944 */ /* 0x02dfea0003c00000 */
[----:B------:R-:W-:Y:S01]  /*4c20*/  FADD.FTZ R156, R156, R205 ;  /* 0x000000cd9c9c7221 */ /* 0x000fe20000010000 */
[----:B0-----:R-:W-:Y:S01]  /*4c30*/  HFMA2.MMA R194, -RZ, RZ, 0, 4.76837158203125e-07 ;  /* 0x00000008ffc27435 */ /* 0x001fe200000001ff */
[----:B-1----:R-:W-:Y:S01]  /*4c40*/  FADD.FTZ R204, R204, R157 ;  /* 0x0000009dcccc7221 */ /* 0x002fe20000010000 */
[----:B------:R-:W-:Y:S02]  /*4c50*/  MOV R206, 0x1f ;  /* 0x0000001f00ce7802 */ /* 0x000fe40000000f00 */
[----:B------:R-:W-:Y:S02]  /*4c60*/  MOV R207, 0xffffffff ;  /* 0xffffffff00cf7802 */ /* 0x000fe40000000f00 */
[----:B------:R-:W-:Y:S02]  /*4c70*/  MOV R157, R156 ;  /* 0x0000009c009d7202 */ /* 0x000fe40000000f00 */
[----:B------:R-:W-:Y:S02]  /*4c80*/  MOV R152, 0x4ca0 ;  /* 0x00004ca000987802 */ /* 0x000fe40000000f00 */
[----:B------:R-:W-:Y:S05]  /*4c90*/  CALL.REL.NOINC `($__internal_102_$__cuda_sm70_shflsync_down_p) ;  /* 0x0000036000007944 */ /* 0x000fea0003c00000 */
[----:B0-----:R-:W-:Y:S01]  /*4ca0*/  HFMA2.MMA R194, -RZ, RZ, 0, 4.76837158203125e-07 ;  /* 0x00000008ffc27435 */ /* 0x001fe200000001ff */
[----:B-1----:R-:W-:-:S02]  /*4cb0*/  MOV R155, R157 ;  /* 0x0000009d009b7202 */ /* 0x002fc40000000f00 */
[----:B------:R-:W-:Y:S02]  /*4cc0*/  MOV R157, R204 ;  /* 0x000000cc009d7202 */ /* 0x000fe40000000f00 */
[----:B------:R-:W-:Y:S02]  /*4cd0*/  MOV R206, 0x1f ;  /* 0x0000001f00ce7802 */ /* 0x000fe40000000f00 */
[----:B------:R-:W-:Y:S02]  /*4ce0*/  MOV R207, 0xffffffff ;  /* 0xffffffff00cf7802 */ /* 0x000fe40000000f00 */
[----:B------:R-:W-:Y:S02]  /*4cf0*/  MOV R152, 0x4d10 ;  /* 0x00004d1000987802 */ /* 0x000fe40000000f00 */
[----:B------:R-:W-:Y:S05]  /*4d00*/  CALL.REL.NOINC `($__internal_102_$__cuda_sm70_shflsync_down_p) ;  /* 0x000002f000007944 */ /* 0x000fea0003c00000 */
[----:B------:R-:W-:Y:S01]  /*4d10*/  FADD.FTZ R156, R155, R156 ;  /* 0x0000009c9b9c7221 */ /* 0x000fe20000010000 */
[----:B0-----:R-:W-:Y:S01]  /*4d20*/  HFMA2.MMA R194, -RZ, RZ, 0, 2.384185791015625e-07 ;  /* 0x00000004ffc27435 */ /* 0x001fe200000001ff */
[----:B-1----:R-:W-:Y:S01]  /*4d30*/  FADD.FTZ R204, R204, R157 ;  /* 0x0000009dcccc7221 */ /* 0x002fe20000010000 */
[----:B------:R-:W-:Y:S02]  /*4d40*/  MOV R206, 0x1f ;  /* 0x0000001f00ce7802 */ /* 0x000fe40000000f00 */
[----:B------:R-:W-:-:S02]  /*4d50*/  MOV R207, 0xffffffff ;  /* 0xffffffff00cf7802 */ /* 0x000fc40000000f00 */
[----:B------:R-:W-:Y:S02]  /*4d60*/  MOV R157, R156 ;  /* 0x0000009c009d7202 */ /* 0x000fe40000000f00 */
[----:B------:R-:W-:Y:S02]  /*4d70*/  MOV R152, 0x4d90 ;  /* 0x00004d9000987802 */ /* 0x000fe40000000f00 */
[----:B------:R-:W-:Y:S05]  /*4d80*/  CALL.REL.NOINC `($__internal_102_$__cuda_sm70_shflsync_down_p) ;  /* 0x0000027000007944 */ /* 0x000fea0003c00000 */
[----:B0-----:R-:W-:Y:S01]  /*4d90*/  HFMA2.MMA R194, -RZ, RZ, 0, 2.384185791015625e-07 ;  /* 0x00000004ffc27435 */ /* 0x001fe200000001ff */
[----:B-1----:R-:W-:Y:S02]  /*4da0*/  MOV R155, R157 ;  /* 0x0000009d009b7202 */ /* 0x002fe40000000f00 */
[----:B------:R-:W-:Y:S02]  /*4db0*/  MOV R157, R204 ;  /* 0x000000cc009d7202 */ /* 0x000fe40000000f00 */
[----:B------:R-:W-:Y:S02]  /*4dc0*/  MOV R206, 0x1f ;  /* 0x0000001f00ce7802 */ /* 0x000fe40000000f00 */
[----:B------:R-:W-:Y:S02]  /*4dd0*/  MOV R207, 0xffffffff ;  /* 0xffffffff00cf7802 */ /* 0x000fe40000000f00 */
[----:B------:R-:W-:-:S02]  /*4de0*/  MOV R152, 0x4e00 ;  /* 0x00004e0000987802 */ /* 0x000fc40000000f00 */
[----:B------:R-:W-:Y:S05]  /*4df0*/  CALL.REL.NOINC `($__internal_102_$__cuda_sm70_shflsync_down_p) ;  /* 0x0000020000007944 */ /* 0x000fea0003c00000 */
[----:B------:R-:W-:Y:S01]  /*4e00*/  FADD.FTZ R156, R155, R156 ;  /* 0x0000009c9b9c7221 */ /* 0x000fe20000010000 */
[----:B0-----:R-:W-:Y:S01]  /*4e10*/  HFMA2.MMA R194, -RZ, RZ, 0, 1.1920928955078125e-07 ;  /* 0x00000002ffc27435 */ /* 0x001fe200000001ff */
[----:B-1----:R-:W-:Y:S01]  /*4e20*/  FADD.FTZ R204, R204, R157 ;  /* 0x0000009dcccc7221 */ /* 0x002fe20000010000 */
[----:B------:R-:W-:-:S02]  /*4e30*/  MOV R206, 0x1f ;  /* 0x0000001f00ce7802 */ /* 0x000fc40000000f00 */
[----:B------:R-:W-:Y:S02]  /*4e40*/  MOV R207, 0xffffffff ;  /* 0xffffffff00cf7802 */ /* 0x000fe40000000f00 */
[----:B------:R-:W-:Y:S02]  /*4e50*/  MOV R157, R156 ;  /* 0x0000009c009d7202 */ /* 0x000fe40000000f00 */
[----:B------:R-:W-:Y:S02]  /*4e60*/  MOV R152, 0x4e80 ;  /* 0x00004e8000987802 */ /* 0x000fe40000000f00 */
[----:B------:R-:W-:Y:S05]  /*4e70*/  CALL.REL.NOINC `($__internal_102_$__cuda_sm70_shflsync_down_p) ;  /* 0x0000018000007944 */ /* 0x000fea0003c00000 */
[----:B0-----:R-:W-:Y:S01]  /*4e80*/  HFMA2.MMA R194, -RZ, RZ, 0, 1.1920928955078125e-07 ;  /* 0x00000002ffc27435 */ /* 0x001fe200000001ff */
[----:B-1----:R-:W-:Y:S02]  /*4e90*/  MOV R155, R157 ;  /* 0x0000009d009b7202 */ /* 0x002fe40000000f00 */
[----:B------:R-:W-:Y:S02]  /*4ea0*/  MOV R157, R204 ;  /* 0x000000cc009d7202 */ /* 0x000fe40000000f00 */
[----:B------:R-:W-:Y:S02]  /*4eb0*/  MOV R206, 0x1f ;  /* 0x0000001f00ce7802 */ /* 0x000fe40000000f00 */
[----:B------:R-:W-:-:S02]  /*4ec0*/  MOV R207, 0xffffffff ;  /* 0xffffffff00cf7802 */ /* 0x000fc40000000f00 */
[----:B------:R-:W-:Y:S02]  /*4ed0*/  MOV R152, 0x4ef0 ;  /* 0x00004ef000987802 */ /* 0x000fe40000000f00 */
[----:B------:R-:W-:Y:S05]  /*4ee0*/  CALL.REL.NOINC `($__internal_102_$__cuda_sm70_shflsync_down_p) ;  /* 0x0000011000007944 */ /* 0x000fea0003c00000 */
[----:B------:R-:W-:Y:S01]  /*4ef0*/  FADD.FTZ R158, R155, R156 ;  /* 0x0000009c9b9e7221 */ /* 0x000fe20000010000 */
[----:B0-----:R-:W-:Y:S01]  /*4f00*/  HFMA2.MMA R194, -RZ, RZ, 0, 5.9604644775390625e-08 ;  /* 0x00000001ffc27435 */ /* 0x001fe200000001ff */
[----:B-1----:R-:W-:Y:S01]  /*4f10*/  FADD.FTZ R195, R204, R157 ;  /* 0x0000009dccc37221 */ /* 0x002fe20000010000 */
[----:B------:R-:W-:Y:S02]  /*4f20*/  MOV R206, 0x1f ;  /* 0x0000001f00ce7802 */ /* 0x000fe40000000f00 */
[----:B------:R-:W-:Y:S02]  /*4f30*/  MOV R207, 0xffffffff ;  /* 0xffffffff00cf7802 */ /* 0x000fe40000000f00 */
[----:B------:R-:W-:Y:S02]  /*4f40*/  MOV R157, R158 ;  /* 0x0000009e009d7202 */ /* 0x000fe40000000f00 */
[----:B------:R-:W-:Y:S02]  /*4f50*/  MOV R152, 0x4f70 ;  /* 0x00004f7000987802 */ /* 0x000fe40000000f00 */
[----:B------:R-:W-:Y:S05]  /*4f60*/  CALL.REL.NOINC `($__internal_102_$__cuda_sm70_shflsync_down_p) ;  /* 0x0000009000007944 */ /* 0x000fea0003c00000 */
[----:B0-----:R-:W-:Y:S01]  /*4f70*/  HFMA2.MMA R194, -RZ, RZ, 0, 5.9604644775390625e-08 ;  /* 0x00000001ffc27435 */ /* 0x001fe200000001ff */
[----:B-1----:R-:W-:-:S02]  /*4f80*/  MOV R159, R157 ;  /* 0x0000009d009f7202 */ /* 0x002fc40000000f00 */
[----:B------:R-:W-:Y:S02]  /*4f90*/  MOV R157, R195 ;  /* 0x000000c3009d7202 */ /* 0x000fe40000000f00 */
[----:B------:R-:W-:Y:S02]  /*4fa0*/  MOV R206, 0x1f ;  /* 0x0000001f00ce7802 */ /* 0x000fe40000000f00 */
[----:B------:R-:W-:Y:S02]  /*4fb0*/  MOV R207, 0xffffffff ;  /* 0xffffffff00cf7802 */ /* 0x000fe40000000f00 */
[----:B------:R-:W-:Y:S02]  /*4fc0*/  MOV R152, 0x4fe0 ;  /* 0x00004fe000987802 */ /* 0x000fe40000000f00 */
[----:B------:R-:W-:Y:S05]  /*4fd0*/  CALL.REL.NOINC `($__internal_102_$__cuda_sm70_shflsync_down_p) ;  /* 0x0000002000007944 */ /* 0x000fea0003c00000 */
[----:B-1----:R-:W-:Y:S01]  /*4fe0*/  MOV R204, R157 ;  /* 0x0000009d00cc7202 */ /* 0x002fe20000000f00 */
[----:B0-----:R-:W-:Y:S05]  /*4ff0*/  BRA `(.L_x_6191) ;  /* 0xffffcf4000007947 */ /* 0x001fea000383ffff */
        .weak           $__internal_102_$__cuda_sm70_shflsync_down_p
        .type           $__internal_102_$__cuda_sm70_shflsync_down_p,@function
        .size           $__internal_102_$__cuda_sm70_shflsync_down_p,(.L_x_11836 - $__internal_102_$__cuda_sm70_shflsync_down_p)
$__internal_102_$__cuda_sm70_shflsync_down_p:
[----:B------:R-:W-:Y:S01]  /*5000*/  HFMA2.MMA R153, -RZ, RZ, 0, 0 ;  /* 0x00000000ff997435 */ /* 0x000fe200000001ff */
[----:B------:R-:W-:Y:S04]  /*5010*/  WARPSYNC R207 ;  /* 0x000000cf00007348 */ /* 0x000fe80003800000 */
[----:B------:R0:W1:Y:S01]  /*5020*/  SHFL.DOWN PT, R157, R157, R194, R206 ;  /* 0x080000c29d9d7389 */ /* 0x00006200000e00ce */
[----:B------:R-:W-:Y:S05]  /*5030*/  RET.REL.NODEC R152 `(_ZN10layer_norm13ln_bwd_kernelINS_13Kernel_traitsIf6__halfS2_S2_fjLj4096ELj1ELj1ELj4ELj16ENS_18Kernel_traits_baseILj4096EfS2_S2_S2_fjLj128EEEEELb0ELb0ELb1ELb0EEEvNS_9BwdParamsE) ;  /* 0xffffafc098007950 */ /* 0x000fea0003c3ffff */
.L_x_6192:
        /* <DEDUP_REMOVED lines=12> */
.L_x_11836:


//--------------------- .text._ZN10layer_norm13ln_bwd_kernelINS_13Kernel_traitsIf6__halfS2_S2_fjLj4096ELj1ELj1ELj4ELj16ENS_18Kernel_traits_baseILj4096EfS2_S2_S2_fjLj128EEEEELb0ELb0ELb1ELb1EEEvNS_9BwdParamsE --------------------------
	.section	.text._ZN10layer_norm13ln_bwd_kernelINS_13Kernel_traitsIf6__halfS2_S2_fjLj4096ELj1ELj1ELj4ELj16ENS_18Kernel_traits_baseILj4096EfS2_S2_S2_fjLj128EEEEELb0ELb0ELb1ELb1EEEvNS_9BwdParamsE,"ax",@progbits
	.sectioninfo	@"SHI_REGISTERS=237"
	.align	128
        .global         _ZN10layer_norm13ln_bwd_kernelINS_13Kernel_traitsIf6__halfS2_S2_fjLj4096ELj1ELj1ELj4ELj16ENS_18Kernel_traits_baseILj4096EfS2_S2_S2_fjLj128EEEEELb0ELb0ELb1ELb1EEEvNS_9BwdParamsE
        .type           _ZN10layer_norm13ln_bwd_kernelINS_13Kernel_traitsIf6__halfS2_S2_fjLj4096ELj1ELj1ELj4ELj16ENS_18Kernel_traits_baseILj4096EfS2_S2_S2_fjLj128EEEEELb0ELb0ELb1ELb1EEEvNS_9BwdParamsE,@function
        .size           _ZN10layer_norm13ln_bwd_kernelINS_13Kernel_traitsIf6__halfS2_S2_fjLj4096ELj1ELj1ELj4ELj16ENS_18Kernel_traits_baseILj4096EfS2_S2_S2_fjLj128EEEEELb0ELb0ELb1ELb1EEEvNS_9BwdParamsE,(.L_x_11837 - _ZN10layer_norm13ln_bwd_kernelINS_13Kernel_traitsIf6__halfS2_S2_fjLj4096ELj1ELj1ELj4ELj16ENS_18Kernel_traits_baseILj4096EfS2_S2_S2_fjLj128EEEEELb0ELb0ELb1ELb1EEEvNS_9BwdParamsE)
        .other          _ZN10layer_norm13ln_bwd_kernelINS_13Kernel_traitsIf6__halfS2_S2_fjLj4096ELj1ELj1ELj4ELj16ENS_18Kernel_traits_baseILj4096EfS2_S2_S2_fjLj128EEEEELb0ELb0ELb1ELb1EEEvNS_9BwdParamsE,@"STO_CUDA_ENTRY STV_DEFAULT"
_ZN10layer_norm13ln_bwd_kernelINS_13Kernel_traitsIf6__halfS2_S2_fjLj4096ELj1ELj1ELj4ELj16ENS_18Kernel_traits_baseILj4096EfS2_S2_S2_fjLj128EEEEELb0ELb0ELb1ELb1EEEvNS_9BwdParamsE:
.text._ZN10layer_norm13ln_bwd_kernelINS_13Kernel_traitsIf6__halfS2_S2_fjLj4096ELj1ELj1ELj4ELj16ENS_18Kernel_traits_baseILj4096EfS2_S2_S2_fjLj128EEEEELb0ELb0ELb1ELb1EEEvNS_9BwdParamsE:
        /* <DEDUP_REMOVED lines=40> */
.L_x_6193:
        /* <DEDUP_REMOVED lines=46> */
.L_x_6296:
        /* <DEDUP_REMOVED lines=33> */
.L_x_6196:
        /* <DEDUP_REMOVED lines=34> */
[----:B------:R-:W-:Y:S02]  /*0990*/  HADD2.F32 R174, -RZ, R174.H1_H1 ;  /* 0x300000aeffae7230 */ /* 0x000fe40000004100 */
[----:B------:R-:W-:Y:S02]  /*09a0*/  HADD2.F32 R177, -RZ, R172.H0_H0 ;  /* 0x200000acffb17230 */ /* 0x000fe40000004100 */
[--C-:B------:R-:W-:Y:S02]  /*09b0*/  HADD2.F32 R181, -RZ, R175.reuse.H0_H0 ;  /* 0x200000afffb57230 */ /* 0x100fe40000004100 */
[----:B------:R-:W-:Y:S02]  /*09c0*/  HADD2.F32 R175, -RZ, R175.H1_H1 ;  /* 0x300000afffaf7230 */ /* 0x000fe40000004100 */
[----:B------:R-:W-:Y:S01]  /*09d0*/  HADD2.F32 R178, -RZ, R173.H0_H0 ;  /* 0x200000adffb27230 */ /* 0x000fe20000004100 */
[----:B---3--:R-:W-:Y:S01]  /*09e0*/  FSEL R202, R176, RZ, !P0 ;  /* 0x000000ffb0ca7208 */ /* 0x008fe20004000000 */
[----:B----4-:R-:W-:-:S02]  /*09f0*/  HADD2.F32 R191, -RZ, R169.H0_H0 ;  /* 0x200000a9ffbf7230 */ /* 0x010fc40000004100 */
[----:B------:R-:W-:Y:S02]  /*0a00*/  HADD2.F32 R194, -RZ, R169.H1_H1 ;  /* 0x300000a9ffc27230 */ /* 0x000fe40000004100 */
[--C-:B------:R-:W-:Y:S01]  /*0a10*/  HADD2.F32 R169, -RZ, R165.reuse.H0_H0 ;  /* 0x200000a5ffa97230 */ /* 0x100fe20000004100 */
[C---:B------:R-:W-:Y:S01]  /*0a20*/  FADD.FTZ R180, -R202.reuse, R179 ;  /* 0x000000b3cab47221 */ /* 0x040fe20000010100 */
[----:B------:R-:W-:Y:S01]  /*0a30*/  HADD2.F32 R165, -RZ, R165.H1_H1 ;  /* 0x300000a5ffa57230 */ /* 0x000fe20000004100 */
[C---:B------:R-:W-:Y:S01]  /*0a40*/  FADD.FTZ R174, -R202.reuse, R174 ;  /* 0x000000aecaae7221 */ /* 0x040fe20000010100 */
[----:B------:R-:W-:Y:S01]  /*0a50*/  HADD2.F32 R193, -RZ, R168.H0_H0 ;  /* 0x200000a8ffc17230 */ /* 0x000fe20000004100 */
[----:B------:R-:W-:Y:S01]  /*0a60*/  FADD.FTZ R184, -R202, R177 ;  /* 0x000000b1cab87221 */ /* 0x000fe20000010100 */
[----:B------:R-:W-:Y:S02]  /*0a70*/  HADD2.F32 R172, -RZ, R172.H1_H1 ;  /* 0x300000acffac7230 */ /* 0x000fe40000004100 */
[----:B0-----:R-:W-:-:S02]  /*0a80*/  HADD2.F32 R127, -RZ, R145.H0_H0 ;  /* 0x20000091ff7f7230 */ /* 0x001fc40000004100 */
[----:B------:R-:W-:Y:S02]  /*0a90*/  HADD2.F32 R128, -RZ, R145.H1_H1 ;  /* 0x30000091ff807230 */ /* 0x000fe40000004100 */
[--C-:B------:R-:W-:Y:S02]  /*0aa0*/  HADD2.F32 R3, -RZ, R147.reuse.H0_H0 ;  /* 0x20000093ff037230 */ /* 0x100fe40000004100 */
[----:B-1----:R-:W-:Y:S02]  /*0ab0*/  HADD2.F32 R124, -RZ, R147.H1_H1 ;  /* 0x30000093ff7c7230 */ /* 0x002fe40000004100 */
[----:B------:R-:W-:Y:S02]  /*0ac0*/  HADD2.F32 R198, -RZ, R149.H0_H0 ;  /* 0x20000095ffc67230 */ /* 0x000fe40000004100 */
        /* <DEDUP_REMOVED lines=8> */
[----:B------:R-:W-:Y:S01]  /*0b50*/  FADD.FTZ R148, -R202, R175 ;  /* 0x000000afca947221 */ /* 0x000fe20000010100 */
[----:B------:R-:W-:Y:S01]  /*0b60*/  HADD2.F32 R149, -RZ, R149.H1_H1 ;  /* 0x30000095ff957230 */ /* 0x000fe20000004100 */
[----:B-----5:R-:W-:Y:S01]  /*0b70*/  FMUL.FTZ R180, R135, R180 ;  /* 0x000000b487b47220 */ /* 0x020fe20000410000 */
[----:B------:R-:W-:-:S02]  /*0b80*/  HADD2.F32 R187, -RZ, R170.H0_H0 ;  /* 0x200000aaffbb7230 */ /* 0x000fc40000004100 */
[--C-:B------:R-:W-:Y:S02]  /*0b90*/  HADD2.F32 R161, -RZ, R156.reuse.H0_H0 ;  /* 0x2000009cffa17230 */ /* 0x100fe40000004100 */
[----:B------:R-:W-:Y:S01]  /*0ba0*/  HADD2.F32 R163, -RZ, R156.H1_H1 ;  /* 0x3000009cffa37230 */ /* 0x000fe20000004100 */
[C---:B------:R-:W-:Y:S01]  /*0bb0*/  FADD.FTZ R156, -R202.reuse, R165 ;  /* 0x000000a5ca9c7221 */ /* 0x040fe20000010100 */
[----:B------:R-:W-:Y:S01]  /*0bc0*/  HADD2.F32 R182, -RZ, R157.H0_H0 ;  /* 0x2000009dffb67230 */ /* 0x000fe20000004100 */
[----:B------:R-:W-:Y:S01]  /*0bd0*/  FADD.FTZ R178, -R202, R178 ;  /* 0x000000b2cab27221 */ /* 0x000fe20000010100 */
[----:B------:R-:W-:Y:S01]  /*0be0*/  HADD2.F32 R196, -RZ, R168.H1_H1 ;  /* 0x300000a8ffc47230 */ /* 0x000fe20000004100 */
[----:B------:R-:W-:Y:S01]  /*0bf0*/  FMUL.FTZ R179, R135, R174 ;  /* 0x000000ae87b37220 */ /* 0x000fe20000410000 */
[----:B------:R-:W-:Y:S02]  /*0c00*/  HADD2.F32 R190, -RZ, R170.H1_H1 ;  /* 0x300000aaffbe7230 */ /* 0x000fe40000004100 */
[----:B------:R-:W-:-:S02]  /*0c10*/  HADD2.F32 R183, -RZ, R158.H0_H0 ;  /* 0x2000009effb77230 */ /* 0x000fc40000004100 */
[--C-:B------:R-:W-:Y:S02]  /*0c20*/  HADD2.F32 R203, -RZ, R153.reuse.H0_H0 ;  /* 0x20000099ffcb7230 */ /* 0x100fe40000004100 */
[----:B------:R-:W-:Y:S01]  /*0c30*/  HADD2.F32 R206, -RZ, R153.H1_H1 ;  /* 0x30000099ffce7230 */ /* 0x000fe20000004100 */
[----:B------:R-:W-:Y:S01]  /*0c40*/  FMUL.FTZ R153, R48, R193 ;  /* 0x000000c130997220 */ /* 0x000fe20000410000 */
[--C-:B------:R-:W-:Y:S01]  /*0c50*/  HADD2.F32 R125, -RZ, R146.reuse.H0_H0 ;  /* 0x20000092ff7d7230 */ /* 0x100fe20000004100 */
[C---:B------:R-:W-:Y:S01]  /*0c60*/  FADD.FTZ R172, -R202.reuse, R172 ;  /* 0x000000accaac7221 */ /* 0x040fe20000010100 */
[----:B------:R-:W-:Y:S01]  /*0c70*/  HADD2.F32 R126, -RZ, R146.H1_H1 ;  /* 0x30000092ff7e7230 */ /* 0x000fe20000004100 */
[C---:B------:R-:W-:Y:S01]  /*0c80*/  FADD.FTZ R146, -R202.reuse, R181 ;  /* 0x000000b5ca927221 */ /* 0x040fe20000010100 */
[----:B------:R-:W-:Y:S01]  /*0c90*/  HADD2.F32 R142, -RZ, R171.H1_H1 ;  /* 0x300000abff8e7230 */ /* 0x000fe20000004100 */
[C---:B------:R-:W-:Y:S01]  /*0ca0*/  FMUL.FTZ R184, R135.reuse, R184 ;  /* 0x000000b887b87220 */ /* 0x040fe20000410000 */
[--C-:B------:R-:W-:Y:S01]  /*0cb0*/  HADD2.F32 R129, -RZ, R144.reuse.H0_H0 ;  /* 0x20000090ff817230 */ /* 0x100fe20000004100 */
[C---:B------:R-:W-:Y:S01]  /*0cc0*/  FADD.FTZ R218, -R202.reuse, R197 ;  /* 0x000000c5cada7221 */ /* 0x040fe20000010100 */
[----:B------:R-:W-:Y:S01]  /*0cd0*/  HADD2.F32 R130, -RZ, R144.H1_H1 ;  /* 0x30000090ff827230 */ /* 0x000fe20000004100 */
[C---:B------:R-:W-:Y:S01]  /*0ce0*/  FADD.FTZ R144, -R202.reuse, R173 ;  /* 0x000000adca907221 */ /* 0x040fe20000010100 */
[--C-:B------:R-:W-:Y:S01]  /*0cf0*/  HADD2.F32 R200, -RZ, R151.reuse.H0_H0 ;  /* 0x20000097ffc87230 */ /* 0x100fe20000004100 */
[C---:B------:R-:W-:Y:S01]  /*0d00*/  FADD.FTZ R226, -R202.reuse, R198 ;  /* 0x000000c6cae27221 */ /* 0x040fe20000010100 */
[--C-:B------:R-:W-:Y:S01]  /*0d10*/  HADD2.F32 R176, -RZ, R150.reuse.H0_H0 ;  /* 0x20000096ffb07230 */ /* 0x100fe20000004100 */
[C---:B------:R-:W-:Y:S01]  /*0d20*/  FADD.FTZ R228, -R202.reuse, R149 ;  /* 0x00000095cae47221 */ /* 0x040fe20000010100 */
[----:B------:R-:W-:Y:S01]  /*0d30*/  HADD2.F32 R199, -RZ, R150.H1_H1 ;  /* 0x30000096ffc77230 */ /* 0x000fe20000004100 */
[C---:B------:R-:W-:Y:S01]  /*0d40*/  FMUL.FTZ R177, R135.reuse, R148 ;  /* 0x0000009487b17220 */ /* 0x040fe20000410000 */
[----:B------:R-:W-:Y:S01]  /*0d50*/  HADD2.F32 R151, -RZ, R151.H1_H1 ;  /* 0x30000097ff977230 */ /* 0x000fe20000004100 */
[C---:B------:R-:W-:Y:S01]  /*0d60*/  FADD.FTZ R150, -R202.reuse, R169 ;  /* 0x000000a9ca967221 */ /* 0x040fe20000010100 */
[--C-:B------:R-:W-:Y:S01]  /*0d70*/  HADD2.F32 R197, -RZ, R152.reuse.H0_H0 ;  /* 0x20000098ffc57230 */ /* 0x100fe20000004100 */
[----:B------:R-:W-:Y:S01]  /*0d80*/  FADD.FTZ R210, -R202, R182 ;  /* 0x000000b6cad27221 */ /* 0x000fe20000010100 */
[----:B------:R-:W-:Y:S01]  /*0d90*/  HADD2.F32 R198, -RZ, R152.H1_H1 ;  /* 0x30000098ffc67230 */ /* 0x000fe20000004100 */
[----:B------:R-:W-:-:S02]  /*0da0*/  FMUL.FTZ R173, R135, R156 ;  /* 0x0000009c87ad7220 */ /* 0x000fc40000410000 */
[-C--:B------:R-:W-:Y:S02]  /*0db0*/  FFMA.FTZ R56, R180, R187.reuse, R56 ;  /* 0x000000bbb4387223 */ /* 0x080fe40000010038 */
[----:B------:R-:W-:Y:S02]  /*0dc0*/  FADD.FTZ R108, R108, R187 ;  /* 0x000000bb6c6c7221 */ /* 0x000fe40000010000 */
[----:B------:R-:W-:Y:S01]  /*0dd0*/  FMUL.FTZ R149, R44, R187 ;  /* 0x000000bb2c957220 */ /* 0x000fe20000410000 */
[----:B------:R-:W-:Y:S01]  /*0de0*/  HADD2.F32 R143, -RZ, R171.H0_H0 ;  /* 0x200000abff8f7230 */ /* 0x000fe20000004100 */
        /* <DEDUP_REMOVED lines=26> */
[----:B------:R-:W-:Y:S01]  /*0f90*/  HADD2.F32 R170, -RZ, R166.H0_H0 ;  /* 0x200000a6ffaa7230 */ /* 0x000fe20000004100 */
[----:B------:R-:W-:-:S02]  /*0fa0*/  FFMA.FTZ R62, R174, R185, R62 ;  /* 0x000000b9ae3e7223 */ /* 0x000fc4000001003e */
[----:B------:R-:W-:Y:S02]  /*0fb0*/  FADD.FTZ R106, R106, R185 ;  /* 0x000000b96a6a7221 */ /* 0x000fe40000010000 */
[----:B------:R-:W-:Y:S01]  /*0fc0*/  FMUL.FTZ R143, R42, R185 ;  /* 0x000000b92a8f7220 */ /* 0x000fe20000410000 */
[----:B------:R-:W-:Y:S01]  /*0fd0*/  HADD2.F32 R166, -RZ, R166.H1_H1 ;  /* 0x300000a6ffa67230 */ /* 0x000fe20000004100 */
[----:B------:R-:W-:Y:S02]  /*0fe0*/  FMUL.FTZ R150, R51, R194 ;  /* 0x000000c233967220 */ /* 0x000fe40000410000 */
[----:B------:R-:W-:Y:S01]  /*0ff0*/  FADD.FTZ R185, R188, R151 ;  /* 0x00000097bcb97221 */ /* 0x000fe20000010000 */
[--C-:B------:R-:W-:Y:S01]  /*1000*/  HADD2.F32 R171, -RZ, R167.reuse.H0_H0 ;  /* 0x200000a7ffab7230 */ /* 0x100fe20000004100 */
[----:B------:R-:W-:Y:S02]  /*1010*/  FMUL.FTZ R181, R135, R144 ;  /* 0x0000009087b57220 */ /* 0x000fe40000410000 */
[----:B------:R-:W-:Y:S01]  /*1020*/  FFMA.FTZ R190, R182, R151, R190 ;  /* 0x00000097b6be7223 */ /* 0x000fe200000100be */
[----:B------:R-:W-:Y:S01]  /*1030*/  HADD2.F32 R168, -RZ, R164.H0_H0 ;  /* 0x200000a4ffa87230 */ /* 0x000fe20000004100 */
[----:B------:R-:W-:Y:S01]  /*1040*/  FADD.FTZ R188, R185, R150 ;  /* 0x00000096b9bc7221 */ /* 0x000fe20000010000 */
[----:B------:R-:W-:Y:S01]  /*1050*/  HADD2.F32 R167, -RZ, R167.H1_H1 ;  /* 0x300000a7ffa77230 */ /* 0x000fe20000004100 */
[----:B------:R-:W-:Y:S01]  /*1060*/  FADD.FTZ R170, -R202, R170 ;  /* 0x000000aacaaa7221 */ /* 0x000fe20000010100 */
[----:B------:R-:W-:Y:S01]  /*1070*/  HADD2.F32 R195, -RZ, R158.H1_H1 ;  /* 0x3000009effc37230 */ /* 0x000fe20000004100 */
[----:B------:R-:W-:-:S02]  /*1080*/  FFMA.FTZ R190, R181, R150, R190 ;  /* 0x00000096b5be7223 */ /* 0x000fc400000100be */
[C---:B------:R-:W-:Y:S02]  /*1090*/  FADD.FTZ R166, -R202.reuse, R166 ;  /* 0x000000a6caa67221 */ /* 0x040fe40000010100 */
[----:B------:R-:W-:Y:S01]  /*10a0*/  FADD.FTZ R158, -R202, R171 ;  /* 0x000000abca9e7221 */ /* 0x000fe20000010100 */
[----:B------:R-:W-:Y:S01]  /*10b0*/  HADD2.F32 R186, -RZ, R162.H1_H1 ;  /* 0x300000a2ffba7230 */ /* 0x000fe20000004100 */
[----:B------:R-:W-:Y:S01]  /*10c0*/  FADD.FTZ R187, R188, R149 ;  /* 0x00000095bcbb7221 */ /* 0x000fe20000010000 */
[--C-:B------:R-:W-:Y:S01]  /*10d0*/  HADD2.F32 R189, -RZ, R160.reuse.H0_H0 ;  /* 0x200000a0ffbd7230 */ /* 0x100fe20000004100 */
[----:B------:R-:W-:Y:S01]  /*10e0*/  FMUL.FTZ R172, R135, R170 ;  /* 0x000000aa87ac7220 */ /* 0x000fe20000410000 */
[----:B------:R-:W-:Y:S01]  /*10f0*/  HADD2.F32 R192, -RZ, R160.H1_H1 ;  /* 0x300000a0ffc07230 */ /* 0x000fe20000004100 */
[----:B------:R-:W-:Y:S02]  /*1100*/  FFMA.FTZ R190, R180, R149, R190 ;  /* 0x00000095b4be7223 */ /* 0x000fe400000100be */
[----:B------:R-:W-:-:S02]  /*1110*/  FADD.FTZ R168, -R202, R168 ;  /* 0x000000a8caa87221 */ /* 0x000fc40000010100 */
[C---:B------:R-:W-:Y:S02]  /*1120*/  FMUL.FTZ R170, R135.reuse, R166 ;  /* 0x000000a687aa7220 */ /* 0x040fe40000410000 */
[C---:B------:R-:W-:Y:S02]  /*1130*/  FADD.FTZ R160, -R202.reuse, R167 ;  /* 0x000000a7caa07221 */ /* 0x040fe40000010100 */
[----:B------:R-:W-:Y:S02]  /*1140*/  FMUL.FTZ R171, R135, R158 ;  /* 0x0000009e87ab7220 */ /* 0x000fe40000410000 */
[----:B------:R-:W-:Y:S01]  /*1150*/  FADD.FTZ R188, R187, R148 ;  /* 0x00000094bbbc7221 */ /* 0x000fe20000010000 */
[----:B------:R-:W-:Y:S01]  /*1160*/  HADD2.F32 R141, -RZ, R162.H0_H0 ;  /* 0x200000a2ff8d7230 */ /* 0x000fe20000004100 */
[----:B------:R-:W-:Y:S02]  /*1170*/  FADD.FTZ R230, -R202, R176 ;  /* 0x000000b0cae67221 */ /* 0x000fe40000010100 */
[----:B------:R-:W-:-:S02]  /*1180*/  FFMA.FTZ R190, R179, R148, R190 ;  /* 0x00000094b3be7223 */ /* 0x000fc400000100be */
[----:B------:R-:W-:Y:S02]  /*1190*/  FMUL.FTZ R176, R135, R168 ;  /* 0x000000a887b07220 */ /* 0x000fe40000410000 */
[-C--:B------:R-:W-:Y:S02]  /*11a0*/  FFMA.FTZ R65, R170, R186.reuse, R65 ;  /* 0x000000baaa417223 */ /* 0x080fe40000010041 */
[----:B------:R-:W-:Y:S02]  /*11b0*/  FADD.FTZ R101, R101, R186 ;  /* 0x000000ba65657221 */ /* 0x000fe40000010000 */
[----:B------:R-:W-:Y:S01]  /*11c0*/  FMUL.FTZ R185, R37, R186 ;  /* 0x000000ba25b97220 */ /* 0x000fe20000410000 */
[----:B------:R-:W-:Y:S01]  /*11d0*/  HADD2.F32 R164, -RZ, R164.H1_H1 ;  /* 0x300000a4ffa47230 */ /* 0x000fe20000004100 */
        /* <DEDUP_REMOVED lines=28> */
[----:B------:R-:W-:Y:S01]  /*13a0*/  HADD2.F32 R157, -RZ, R157.H1_H1 ;  /* 0x3000009dff9d7230 */ /* 0x000fe20000004100 */
        /* <DEDUP_REMOVED lines=51> */
[----:B------:R-:W-:Y:S01]  /*16e0*/  HADD2.F32 R159, -RZ, R159.H1_H1 ;  /* 0x3000009fff9f7230 */ /* 0x000fe20000004100 */
        /* <DEDUP_REMOVED lines=31> */
[----:B------:R-:W-:Y:S01]  /*18e0*/  HADD2.F32 R201, -RZ, R154.H0_H0 ;  /* 0x2000009affc97230 */ /* 0x000fe20000004100 */
[----:B------:R-:W-:-:S02]  /*18f0*/  FMUL.FTZ R156, R135, R228 ;  /* 0x000000e4879c7220 */ /* 0x000fc40000410000 */
[----:B------:R-:W-:Y:S02]  /*1900*/  FFMA.FTZ R78, R159, R203, R78 ;  /* 0x000000cb9f4e7223 */ /* 0x000fe4000001004e */
[----:B------:R-:W-:Y:S02]  /*1910*/  FADD.FTZ R90, R90, R203 ;  /* 0x000000cb5a5a7221 */ /* 0x000fe40000010000 */
[----:B------:R-:W-:Y:S02]  /*1920*/  FMUL.FTZ R203, R27, R206 ;  /* 0x000000ce1bcb7220 */ /* 0x000fe40000410000 */
[----:B------:R-:W-:Y:S02]  /*1930*/  FADD.FTZ R2, R125, R198 ;  /* 0x000000c67d027221 */ /* 0x000fe40000010000 */
[----:B------:R-:W-:Y:S01]  /*1940*/  FFMA.FTZ R3, R159, R198, R3 ;  /* 0x000000c69f037223 */ /* 0x000fe20000010003 */
[----:B------:R-:W-:Y:S01]  /*1950*/  HADD2.F32 R204, -RZ, R154.H1_H1 ;  /* 0x3000009affcc7230 */ /* 0x000fe20000004100 */
[----:B------:R-:W-:-:S02]  /*1960*/  FADD.FTZ R232, -R202, R199 ;  /* 0x000000c7cae87221 */ /* 0x000fc40000010100 */
        /* <DEDUP_REMOVED lines=34> */
.L_x_6197:
[----:B------:R-:W-:Y:S05]  /*1b90*/  BSYNC B0 ;  /* 0x0000000000007941 */ /* 0x000fea0003800000 */
.L_x_6195:
[----:B------:R-:W-:Y:S02]  /*1ba0*/  LOP3.LUT P2, RZ, R134, 0xff, RZ, 0xc0, !PT ;  /* 0x000000ff86ff7812 */ /* 0x000fe4000784c0ff */
[----:B0-----:R-:W-:Y:S02]  /*1bb0*/  SHF.R.U32.HI R124, RZ, 0x5, R0 ;  /* 0x00000005ff7c7819 */ /* 0x001fe40000011600 */
[----:B------:R-:W-:Y:S02]  /*1bc0*/  LOP3.LUT P0, RZ, R0, 0x1f, RZ, 0xc0, !PT ;  /* 0x0000001f00ff7812 */ /* 0x000fe4000780c0ff */
[----:B------:R-:W-:-:S07]  /*1bd0*/  LOP3.LUT R199, R124, 0x7fffffc, RZ, 0xc0, !PT ;  /* 0x07fffffc7cc77812 */ /* 0x000fce00078ec0ff */
[----:B------:R-:W-:Y:S01]  /*1be0*/  @!P2 IADD3 R199, R199, 0x4, RZ ;  /* 0x00000004c7c7a810 */ /* 0x000fe20007ffe0ff */
[----:B------:R-:W-:Y:S05]  /*1bf0*/  BRA.DIV ~URZ, `(.L_x_6198) ;  /* 0x000029427f007947 */ /* 0x000fea000b800000 */
[----:B------:R0:W1:Y:S02]  /*1c00*/  SHFL.DOWN PT, R125, R130, 0x10, 0x1f ;  /* 0x0a001f00827d7f89 */ /* 0x00006400000e0000 */
.L_x_6297:
        /* <DEDUP_REMOVED lines=18> */
.L_x_6298:
        /* <DEDUP_REMOVED lines=39> */
.L_x_6201:
        /* <DEDUP_REMOVED lines=9> */
.L_x_6202:
[----:B------:R-:W-:Y:S05]  /*2030*/  BSYNC B0 ;  /* 0x0000000000007941 */ /* 0x000fea0003800000 */
.L_x_6200:
        /* <DEDUP_REMOVED lines=13> */
.L_x_6204:
[----:B------:R-:W-:-:S04]  /*2110*/  FFMA.FTZ R3, R183, R128, R127 ;  /* 0x00000080b7037223 */ /* 0x000fc8000001007f */
[----:B------:R-:W-:Y:S01]  /*2120*/  FADD.FTZ R2, R152, -R3 ;  /* 0x8000000398027221 */ /* 0x000fe20000010000 */
[----:B------:R-:W-:-:S03]  /*2130*/  @P3 HADD2.F32 R3, -RZ, R16.H1_H1 ;  /* 0x30000010ff033230 */ /* 0x000fc60000004100 */
[----:B------:R-:W-:-:S04]  /*2140*/  FMUL.FTZ R2, R135, R2 ;  /* 0x0000000287027220 */ /* 0x000fc80000410000 */
[----:B------:R-:W-:Y:S02]  /*2150*/  @P3 FADD.FTZ R2, R2, R3 ;  /* 0x0000000302023221 */ /* 0x000fe40000010000 */
.L_x_6205:
[----:B------:R-:W-:Y:S05]  /*2160*/  BSYNC B0 ;  /* 0x0000000000007941 */ /* 0x000fea0003800000 */
.L_x_6203:
        /* <DEDUP_REMOVED lines=11> */
.L_x_6207:
[----:B------:R-:W-:Y:S01]  /*2220*/  FFMA.FTZ R2, R182, R128, R127 ;  /* 0x00000080b6027223 */ /* 0x000fe2000001007f */
[----:B------:R-:W-:-:S03]  /*2230*/  @P3 HADD2.F32 R3, -RZ, R17.H0_H0 ;  /* 0x20000011ff033230 */ /* 0x000fc60000004100 */
[----:B------:R-:W-:-:S04]  /*2240*/  FADD.FTZ R2, R151, -R2 ;  /* 0x8000000297027221 */ /* 0x000fc80000010000 */
[----:B------:R-:W-:-:S04]  /*2250*/  FMUL.FTZ R2, R135, R2 ;  /* 0x0000000287027220 */ /* 0x000fc80000410000 */
[----:B------:R-:W-:Y:S02]  /*2260*/  @P3 FADD.FTZ R2, R2, R3 ;  /* 0x0000000302023221 */ /* 0x000fe40000010000 */
.L_x_6208:
[----:B------:R-:W-:Y:S05]  /*2270*/  BSYNC B0 ;  /* 0x0000000000007941 */ /* 0x000fea0003800000 */
.L_x_6206:
        /* <DEDUP_REMOVED lines=11> */
.L_x_6210:
[----:B------:R-:W-:-:S04]  /*2330*/  FFMA.FTZ R3, R181, R128, R127 ;  /* 0x00000080b5037223 */ /* 0x000fc8000001007f */
[----:B------:R-:W-:Y:S01]  /*2340*/  FADD.FTZ R2, R150, -R3 ;  /* 0x8000000396027221 */ /* 0x000fe20000010000 */
[----:B------:R-:W-:-:S03]  /*2350*/  @P3 HADD2.F32 R3, -RZ, R17.H1_H1 ;  /* 0x30000011ff033230 */ /* 0x000fc60000004100 */
[----:B------:R-:W-:-:S04]  /*2360*/  FMUL.FTZ R2, R135, R2 ;  /* 0x0000000287027220 */ /* 0x000fc80000410000 */
[----:B------:R-:W-:Y:S02]  /*2370*/  @P3 FADD.FTZ R2, R2, R3 ;  /* 0x0000000302023221 */ /* 0x000fe40000010000 */
.L_x_6211:
[----:B------:R-:W-:Y:S05]  /*2380*/  BSYNC B0 ;  /* 0x0000000000007941 */ /* 0x000fea0003800000 */
.L_x_6209:
        /* <DEDUP_REMOVED lines=11> */
.L_x_6213:
[----:B------:R-:W-:Y:S01]  /*2440*/  FFMA.FTZ R2, R180, R128, R127 ;  /* 0x00000080b4027223 */ /* 0x000fe2000001007f */
[----:B------:R-:W-:-:S03]  /*2450*/  @P3 HADD2.F32 R3, -RZ, R18.H0_H0 ;  /* 0x20000012ff033230 */ /* 0x000fc60000004100 */
[----:B------:R-:W-:-:S04]  /*2460*/  FADD.FTZ R2, R149, -R2 ;  /* 0x8000000295027221 */ /* 0x000fc80000010000 */
[----:B------:R-:W-:-:S04]  /*2470*/  FMUL.FTZ R2, R135, R2 ;  /* 0x0000000287027220 */ /* 0x000fc80000410000 */
[----:B------:R-:W-:Y:S02]  /*2480*/  @P3 FADD.FTZ R2, R2, R3 ;  /* 0x0000000302023221 */ /* 0x000fe40000010000 */
.L_x_6214:
[----:B------:R-:W-:Y:S05]  /*2490*/  BSYNC B0 ;  /* 0x0000000000007941 */ /* 0x000fea0003800000 */
.L_x_6212:
        /* <DEDUP_REMOVED lines=11> */
.L_x_6216:
[----:B------:R-:W-:-:S04]  /*2550*/  FFMA.FTZ R3, R179, R128, R127 ;  /* 0x00000080b3037223 */ /* 0x000fc8000001007f */
[----:B------:R-:W-:Y:S01]  /*2560*/  FADD.FTZ R2, R148, -R3 ;  /* 0x8000000394027221 */ /* 0x000fe20000010000 */
[----:B------:R-:W-:-:S03]  /*2570*/  @P3 HADD2.F32 R3, -RZ, R18.H1_H1 ;  /* 0x30000012ff033230 */ /* 0x000fc60000004100 */
[----:B------:R-:W-:-:S04]  /*2580*/  FMUL.FTZ R2, R135, R2 ;  /* 0x0000000287027220 */ /* 0x000fc80000410000 */
[----:B------:R-:W-:Y:S02]  /*2590*/  @P3 FADD.FTZ R2, R2, R3 ;  /* 0x0000000302023221 */ /* 0x000fe40000010000 */
.L_x_6217:
[----:B------:R-:W-:Y:S05]  /*25a0*/  BSYNC B0 ;  /* 0x0000000000007941 */ /* 0x000fea0003800000 */
.L_x_6215:
        /* <DEDUP_REMOVED lines=11> */
.L_x_6219:
[----:B------:R-:W-:Y:S01]  /*2660*/  FFMA.FTZ R2, R178, R128, R127 ;  /* 0x00000080b2027223 */ /* 0x000fe2000001007f */
[----:B------:R-:W-:-:S03]  /*2670*/  @P3 HADD2.F32 R3, -RZ, R19.H0_H0 ;  /* 0x20000013ff033230 */ /* 0x000fc60000004100 */
[----:B------:R-:W-:-:S04]  /*2680*/  FADD.FTZ R2, R147, -R2 ;  /* 0x8000000293027221 */ /* 0x000fc80000010000 */
[----:B------:R-:W-:-:S04]  /*2690*/  FMUL.FTZ R2, R135, R2 ;  /* 0x0000000287027220 */ /* 0x000fc80000410000 */
[----:B------:R-:W-:Y:S02]  /*26a0*/  @P3 FADD.FTZ R2, R2, R3 ;  /* 0x0000000302023221 */ /* 0x000fe40000010000 */
.L_x_6220:
[----:B------:R-:W-:Y:S05]  /*26b0*/  BSYNC B0 ;  /* 0x0000000000007941 */ /* 0x000fea0003800000 */
.L_x_6218:
        /* <DEDUP_REMOVED lines=11> */
.L_x_6222:
[----:B------:R-:W-:-:S04]  /*2770*/  FFMA.FTZ R3, R177, R128, R127 ;  /* 0x00000080b1037223 */ /* 0x000fc8000001007f */
[----:B------:R-:W-:Y:S01]  /*2780*/  FADD.FTZ R2, R146, -R3 ;  /* 0x8000000392027221 */ /* 0x000fe20000010000 */
[----:B------:R-:W-:-:S03]  /*2790*/  @P3 HADD2.F32 R3, -RZ, R19.H1_H1 ;  /* 0x30000013ff033230 */ /* 0x000fc60000004100 */
[----:B------:R-:W-:-:S04]  /*27a0*/  FMUL.FTZ R2, R135, R2 ;  /* 0x0000000287027220 */ /* 0x000fc80000410000 */
[----:B------:R-:W-:Y:S02]  /*27b0*/  @P3 FADD.FTZ R2, R2, R3 ;  /* 0x0000000302023221 */ /* 0x000fe40000010000 */
.L_x_6223:
[----:B------:R-:W-:Y:S05]  /*27c0*/  BSYNC B0 ;  /* 0x0000000000007941 */ /* 0x000fea0003800000 */
.L_x_6221:
        /* <DEDUP_REMOVED lines=17> */
.L_x_6225:
[----:B0-----:R-:W-:Y:S01]  /*28e0*/  FFMA.FTZ R2, R176, R128, R127 ;  /* 0x00000080b0027223 */ /* 0x001fe2000001007f */
[----:B------:R-:W-:-:S03]  /*28f0*/  @P3 HADD2.F32 R3, -RZ, R12.H0_H0 ;  /* 0x2000000cff033230 */ /* 0x000fc60000004100 */
[----:B------:R-:W-:-:S04]  /*2900*/  FADD.FTZ R2, R145, -R2 ;  /* 0x8000000291027221 */ /* 0x000fc80000010000 */
[----:B------:R-:W-:-:S04]  /*2910*/  FMUL.FTZ R2, R135, R2 ;  /* 0x0000000287027220 */ /* 0x000fc80000410000 */
[----:B------:R-:W-:Y:S02]  /*2920*/  @P3 FADD.FTZ R2, R2, R3 ;  /* 0x0000000302023221 */ /* 0x000fe40000010000 */
.L_x_6226:
[----:B------:R-:W-:Y:S05]  /*2930*/  BSYNC B0 ;  /* 0x0000000000007941 */ /* 0x000fea0003800000 */
.L_x_6224:
        /* <DEDUP_REMOVED lines=11> */
.L_x_6228:
[----:B------:R-:W-:-:S04]  /*29f0*/  FFMA.FTZ R3, R175, R128, R127 ;  /* 0x00000080af037223 */ /* 0x000fc8000001007f */
[----:B------:R-:W-:Y:S01]  /*2a00*/  FADD.FTZ R2, R144, -R3 ;  /* 0x8000000390027221 */ /* 0x000fe20000010000 */
[----:B------:R-:W-:-:S03]  /*2a10*/  @P3 HADD2.F32 R3, -RZ, R12.H1_H1 ;  /* 0x3000000cff033230 */ /* 0x000fc60000004100 */
[----:B------:R-:W-:-:S04]  /*2a20*/  FMUL.FTZ R2, R135, R2 ;  /* 0x0000000287027220 */ /* 0x000fc80000410000 */
[----:B------:R-:W-:Y:S02]  /*2a30*/  @P3 FADD.FTZ R2, R2, R3 ;  /* 0x0000000302023221 */ /* 0x000fe40000010000 */
.L_x_6229:
[----:B------:R-:W-:Y:S05]  /*2a40*/  BSYNC B0 ;  /* 0x0000000000007941 */ /* 0x000fea0003800000 */
.L_x_6227:
        /* <DEDUP_REMOVED lines=11> */
.L_x_6231:
[----:B------:R-:W-:Y:S01]  /*2b00*/  FFMA.FTZ R2, R174, R128, R127 ;  /* 0x00000080ae027223 */ /* 0x000fe2000001007f */
[----:B------:R-:W-:-:S03]  /*2b10*/  @P3 HADD2.F32 R3, -RZ, R13.H0_H0 ;  /* 0x2000000dff033230 */ /* 0x000fc60000004100 */
[----:B------:R-:W-:-:S04]  /*2b20*/  FADD.FTZ R2, R143, -R2 ;  /* 0x800000028f027221 */ /* 0x000fc80000010000 */
[----:B------:R-:W-:-:S04]  /*2b30*/  FMUL.FTZ R2, R135, R2 ;  /* 0x0000000287027220 */ /* 0x000fc80000410000 */
[----:B------:R-:W-:Y:S02]  /*2b40*/  @P3 FADD.FTZ R2, R2, R3 ;  /* 0x0000000302023221 */ /* 0x000fe40000010000 */
.L_x_6232:
[----:B------:R-:W-:Y:S05]  /*2b50*/  BSYNC B0 ;  /* 0x0000000000007941 */ /* 0x000fea0003800000 */
.L_x_6230:
        /* <DEDUP_REMOVED lines=11> */
.L_x_6234:
[----:B------:R-:W-:-:S04]  /*2c10*/  FFMA.FTZ R3, R173, R128, R127 ;  /* 0x00000080ad037223 */ /* 0x000fc8000001007f */
[----:B------:R-:W-:Y:S01]  /*2c20*/  FADD.FTZ R2, R142, -R3 ;  /* 0x800000038e027221 */ /* 0x000fe20000010000 */
[----:B------:R-:W-:-:S03]  /*2c30*/  @P3 HADD2.F32 R3, -RZ, R13.H1_H1 ;  /* 0x3000000dff033230 */ /* 0x000fc60000004100 */
[----:B------:R-:W-:-:S04]  /*2c40*/  FMUL.FTZ R2, R135, R2 ;  /* 0x0000000287027220 */ /* 0x000fc80000410000 */
[----:B------:R-:W-:Y:S02]  /*2c50*/  @P3 FADD.FTZ R2, R2, R3 ;  /* 0x0000000302023221 */ /* 0x000fe40000010000 */
.L_x_6235:
[----:B------:R-:W-:Y:S05]  /*2c60*/  BSYNC B0 ;  /* 0x0000000000007941 */ /* 0x000fea0003800000 */
.L_x_6233:
        /* <DEDUP_REMOVED lines=11> */
.L_x_6237:
[----:B------:R-:W-:Y:S01]  /*2d20*/  FFMA.FTZ R2, R172, R128, R127 ;  /* 0x00000080ac027223 */ /* 0x000fe2000001007f */
[----:B------:R-:W-:-:S03]  /*2d30*/  @P3 HADD2.F32 R3, -RZ, R14.H0_H0 ;  /* 0x2000000eff033230 */ /* 0x000fc60000004100 */
[----:B------:R-:W-:-:S04]  /*2d40*/  FADD.FTZ R2, R141, -R2 ;  /* 0x800000028d027221 */ /* 0x000fc80000010000 */
[----:B------:R-:W-:-:S04]  /*2d50*/  FMUL.FTZ R2, R135, R2 ;  /* 0x0000000287027220 */ /* 0x000fc80000410000 */
[----:B------:R-:W-:Y:S02]  /*2d60*/  @P3 FADD.FTZ R2, R2, R3 ;  /* 0x0000000302023221 */ /* 0x000fe40000010000 */
.L_x_6238:
[----:B------:R-:W-:Y:S05]  /*2d70*/  BSYNC B0 ;  /* 0x0000000000007941 */ /* 0x000fea0003800000 */
.L_x_6236:
        /* <DEDUP_REMOVED lines=11> */
.L_x_6240:
[----:B------:R-:W-:Y:S01]  /*2e30*/  FFMA.FTZ R2, R170, R128, R127 ;  /* 0x00000080aa027223 */ /* 0x000fe2000001007f */
[----:B------:R-:W-:-:S03]  /*2e40*/  @P3 HADD2.F32 R3, -RZ, R14.H1_H1 ;  /* 0x3000000eff033230 */ /* 0x000fc60000004100 */
[----:B------:R-:W-:-:S04]  /*2e50*/  FADD.FTZ R2, R185, -R2 ;  /* 0x80000002b9027221 */ /* 0x000fc80000010000 */
[----:B------:R-:W-:-:S04]  /*2e60*/  FMUL.FTZ R2, R135, R2 ;  /* 0x0000000287027220 */ /* 0x000fc80000410000 */
[----:B------:R-:W-:Y:S02]  /*2e70*/  @P3 FADD.FTZ R2, R2, R3 ;  /* 0x0000000302023221 */ /* 0x000fe40000010000 */
.L_x_6241:
[----:B------:R-:W-:Y:S05]  /*2e80*/  BSYNC B0 ;  /* 0x0000000000007941 */ /* 0x000fea0003800000 */
.L_x_6239:
        /* <DEDUP_REMOVED lines=11> */
.L_x_6243:
[----:B------:R-:W-:-:S04]  /*2f40*/  FFMA.FTZ R3, R171, R128, R127 ;  /* 0x00000080ab037223 */ /* 0x000fc8000001007f */
[----:B------:R-:W-:Y:S01]  /*2f50*/  FADD.FTZ R2, R186, -R3 ;  /* 0x80000003ba027221 */ /* 0x000fe20000010000 */
[----:B------:R-:W-:-:S03]  /*2f60*/  @P3 HADD2.F32 R3, -RZ, R15.H0_H0 ;  /* 0x2000000fff033230 */ /* 0x000fc60000004100 */
[----:B------:R-:W-:-:S04]  /*2f70*/  FMUL.FTZ R2, R135, R2 ;  /* 0x0000000287027220 */ /* 0x000fc80000410000 */
[----:B------:R-:W-:Y:S02]  /*2f80*/  @P3 FADD.FTZ R2, R2, R3 ;  /* 0x0000000302023221 */ /* 0x000fe40000010000 */
.L_x_6244:
[----:B------:R-:W-:Y:S05]  /*2f90*/  BSYNC B0 ;  /* 0x0000000000007941 */ /* 0x000fea0003800000 */
.L_x_6242:
        /* <DEDUP_REMOVED lines=11> */
.L_x_6246:
[----:B------:R-:W-:Y:S01]  /*3050*/  FFMA.FTZ R2, R168, R128, R127 ;  /* 0x00000080a8027223 */ /* 0x000fe2000001007f */
[----:B------:R-:W-:-:S03]  /*3060*/  @P3 HADD2.F32 R3, -RZ, R15.H1_H1 ;  /* 0x3000000fff033230 */ /* 0x000fc60000004100 */
[----:B------:R-:W-:-:S04]  /*3070*/  FADD.FTZ R2, R187, -R2 ;  /* 0x80000002bb027221 */ /* 0x000fc80000010000 */
[----:B------:R-:W-:-:S04]  /*3080*/  FMUL.FTZ R2, R135, R2 ;  /* 0x0000000287027220 */ /* 0x000fc80000410000 */
[----:B------:R-:W-:Y:S02]  /*3090*/  @P3 FADD.FTZ R2, R2, R3 ;  /* 0x0000000302023221 */ /* 0x000fe40000010000 */
.L_x_6247:
[----:B------:R-:W-:Y:S05]  /*30a0*/  BSYNC B0 ;  /* 0x0000000000007941 */ /* 0x000fea0003800000 */
.L_x_6245:
        /* <DEDUP_REMOVED lines=18> */
.L_x_6249:
[----:B0-----:R-:W-:-:S04]  /*31d0*/  FFMA.FTZ R3, R169, R128, R127 ;  /* 0x00000080a9037223 */ /* 0x001fc8000001007f */
[----:B------:R-:W-:Y:S01]  /*31e0*/  FADD.FTZ R2, R188, -R3 ;  /* 0x80000003bc027221 */ /* 0x000fe20000010000 */
[----:B------:R-:W-:-:S03]  /*31f0*/  @P3 HADD2.F32 R3, -RZ, R8.H0_H0 ;  /* 0x20000008ff033230 */ /* 0x000fc60000004100 */
[----:B------:R-:W-:-:S04]  /*3200*/  FMUL.FTZ R2, R135, R2 ;  /* 0x0000000287027220 */ /* 0x000fc80000410000 */
[----:B------:R-:W-:Y:S02]  /*3210*/  @P3 FADD.FTZ R2, R2, R3 ;  /* 0x0000000302023221 */ /* 0x000fe40000010000 */
.L_x_6250:
[----:B------:R-:W-:Y:S05]  /*3220*/  BSYNC B0 ;  /* 0x0000000000007941 */ /* 0x000fea0003800000 */
.L_x_6248:
        /* <DEDUP_REMOVED lines=11> */
.L_x_6252:
[----:B------:R-:W-:Y:S01]  /*32e0*/  FFMA.FTZ R2, R166, R128, R127 ;  /* 0x00000080a6027223 */ /* 0x000fe2000001007f */
[----:B------:R-:W-:-:S03]  /*32f0*/  @P3 HADD2.F32 R3, -RZ, R8.H1_H1 ;  /* 0x30000008ff033230 */ /* 0x000fc60000004100 */
[----:B------:R-:W-:-:S04]  /*3300*/  FADD.FTZ R2, R189, -R2 ;  /* 0x80000002bd027221 */ /* 0x000fc80000010000 */
[----:B------:R-:W-:-:S04]  /*3310*/  FMUL.FTZ R2, R135, R2 ;  /* 0x0000000287027220 */ /* 0x000fc80000410000 */
[----:B------:R-:W-:Y:S02]  /*3320*/  @P3 FADD.FTZ R2, R2, R3 ;  /* 0x0000000302023221 */ /* 0x000fe40000010000 */
.L_x_6253:
[----:B------:R-:W-:Y:S05]  /*3330*/  BSYNC B0 ;  /* 0x0000000000007941 */ /* 0x000fea0003800000 */
.L_x_6251:
        /* <DEDUP_REMOVED lines=11> */
.L_x_6255:
[----:B------:R-:W-:-:S04]  /*33f0*/  FFMA.FTZ R3, R167, R128, R127 ;  /* 0x00000080a7037223 */ /* 0x000fc8000001007f */
[----:B------:R-:W-:Y:S01]  /*3400*/  FADD.FTZ R2, R190, -R3 ;  /* 0x80000003be027221 */ /* 0x000fe20000010000 */
[----:B------:R-:W-:-:S03]  /*3410*/  @P3 HADD2.F32 R3, -RZ, R9.H0_H0 ;  /* 0x20000009ff033230 */ /* 0x000fc60000004100 */
[----:B------:R-:W-:-:S04]  /*3420*/  FMUL.FTZ R2, R135, R2 ;  /* 0x0000000287027220 */ /* 0x000fc80000410000 */
[----:B------:R-:W-:Y:S02]  /*3430*/  @P3 FADD.FTZ R2, R2, R3 ;  /* 0x0000000302023221 */ /* 0x000fe40000010000 */
.L_x_6256:
[----:B------:R-:W-:Y:S05]  /*3440*/  BSYNC B0 ;  /* 0x0000000000007941 */ /* 0x000fea0003800000 */
.L_x_6254:
        /* <DEDUP_REMOVED lines=11> */
.L_x_6258:
[----:B------:R-:W-:Y:S01]  /*3500*/  FFMA.FTZ R2, R164, R128, R127 ;  /* 0x00000080a4027223 */ /* 0x000fe2000001007f */
[----:B------:R-:W-:-:S03]  /*3510*/  @P3 HADD2.F32 R3, -RZ, R9.H1_H1 ;  /* 0x30000009ff033230 */ /* 0x000fc60000004100 */
[----:B------:R-:W-:-:S04]  /*3520*/  FADD.FTZ R2, R191, -R2 ;  /* 0x80000002bf027221 */ /* 0x000fc80000010000 */
[----:B------:R-:W-:-:S04]  /*3530*/  FMUL.FTZ R2, R135, R2 ;  /* 0x0000000287027220 */ /* 0x000fc80000410000 */
[----:B------:R-:W-:Y:S02]  /*3540*/  @P3 FADD.FTZ R2, R2, R3 ;  /* 0x0000000302023221 */ /* 0x000fe40000010000 */
.L_x_6259:
[----:B------:R-:W-:Y:S05]  /*3550*/  BSYNC B0 ;  /* 0x0000000000007941 */ /* 0x000fea0003800000 */
.L_x_6257:
        /* <DEDUP_REMOVED lines=11> */
.L_x_6261:
[----:B------:R-:W-:-:S04]  /*3610*/  FFMA.FTZ R3, R165, R128, R127 ;  /* 0x00000080a5037223 */ /* 0x000fc8000001007f */
[----:B------:R-:W-:Y:S01]  /*3620*/  FADD.FTZ R2, R192, -R3 ;  /* 0x80000003c0027221 */ /* 0x000fe20000010000 */
[----:B------:R-:W-:-:S03]  /*3630*/  @P3 HADD2.F32 R3, -RZ, R10.H0_H0 ;  /* 0x2000000aff033230 */ /* 0x000fc60000004100 */
[----:B------:R-:W-:-:S04]  /*3640*/  FMUL.FTZ R2, R135, R2 ;  /* 0x0000000287027220 */ /* 0x000fc80000410000 */
[----:B------:R-:W-:Y:S02]  /*3650*/  @P3 FADD.FTZ R2, R2, R3 ;  /* 0x0000000302023221 */ /* 0x000fe40000010000 */
.L_x_6262:
[----:B------:R-:W-:Y:S05]  /*3660*/  BSYNC B0 ;  /* 0x0000000000007941 */ /* 0x000fea0003800000 */
.L_x_6260:
        /* <DEDUP_REMOVED lines=11> */
.L_x_6264:
[----:B------:R-:W-:Y:S01]  /*3720*/  FFMA.FTZ R2, R162, R128, R127 ;  /* 0x00000080a2027223 */ /* 0x000fe2000001007f */
[----:B------:R-:W-:-:S03]  /*3730*/  @P3 HADD2.F32 R3, -RZ, R10.H1_H1 ;  /* 0x3000000aff033230 */ /* 0x000fc60000004100 */
[----:B------:R-:W-:-:S04]  /*3740*/  FADD.FTZ R2, R193, -R2 ;  /* 0x80000002c1027221 */ /* 0x000fc80000010000 */
[----:B------:R-:W-:-:S04]  /*3750*/  FMUL.FTZ R2, R135, R2 ;  /* 0x0000000287027220 */ /* 0x000fc80000410000 */
[----:B------:R-:W-:Y:S02]  /*3760*/  @P3 FADD.FTZ R2, R2, R3 ;  /* 0x0000000302023221 */ /* 0x000fe40000010000 */
.L_x_6265:
[----:B------:R-:W-:Y:S05]  /*3770*/  BSYNC B0 ;  /* 0x0000000000007941 */ /* 0x000fea0003800000 */
.L_x_6263:
        /* <DEDUP_REMOVED lines=11> */
.L_x_6267:
[----:B------:R-:W-:-:S04]  /*3830*/  FFMA.FTZ R3, R163, R128, R127 ;  /* 0x00000080a3037223 */ /* 0x000fc8000001007f */
[----:B------:R-:W-:Y:S01]  /*3840*/  FADD.FTZ R2, R194, -R3 ;  /* 0x80000003c2027221 */ /* 0x000fe20000010000 */
[----:B------:R-:W-:-:S03]  /*3850*/  @P3 HADD2.F32 R3, -RZ, R11.H0_H0 ;  /* 0x2000000bff033230 */ /* 0x000fc60000004100 */
[----:B------:R-:W-:-:S04]  /*3860*/  FMUL.FTZ R2, R135, R2 ;  /* 0x0000000287027220 */ /* 0x000fc80000410000 */
[----:B------:R-:W-:Y:S02]  /*3870*/  @P3 FADD.FTZ R2, R2, R3 ;  /* 0x0000000302023221 */ /* 0x000fe40000010000 */
.L_x_6268:
[----:B------:R-:W-:Y:S05]  /*3880*/  BSYNC B0 ;  /* 0x0000000000007941 */ /* 0x000fea0003800000 */
.L_x_6266:
        /* <DEDUP_REMOVED lines=11> */
.L_x_6270:
[----:B------:R-:W-:Y:S01]  /*3940*/  FFMA.FTZ R2, R160, R128, R127 ;  /* 0x00000080a0027223 */ /* 0x000fe2000001007f */
[----:B------:R-:W-:-:S03]  /*3950*/  @P3 HADD2.F32 R3, -RZ, R11.H1_H1 ;  /* 0x3000000bff033230 */ /* 0x000fc60000004100 */
[----:B------:R-:W-:-:S04]  /*3960*/  FADD.FTZ R2, R195, -R2 ;  /* 0x80000002c3027221 */ /* 0x000fc80000010000 */
[----:B------:R-:W-:-:S04]  /*3970*/  FMUL.FTZ R2, R135, R2 ;  /* 0x0000000287027220 */ /* 0x000fc80000410000 */
[----:B------:R-:W-:Y:S02]  /*3980*/  @P3 FADD.FTZ R2, R2, R3 ;  /* 0x0000000302023221 */ /* 0x000fe40000010000 */
.L_x_6271:
[----:B------:R-:W-:Y:S05]  /*3990*/  BSYNC B0 ;  /* 0x0000000000007941 */ /* 0x000fea0003800000 */
.L_x_6269:
[----:B------:R-:W-:Y:S01]  /*39a0*/  @P0 MOV R130, 0x10 ;  /* 0x0000001000820802 */ /* 0x000fe20000000f00 */
[----:B------:R-:W-:Y:S01]  /*39b0*/  @P2 FMUL.FTZ R124, R2, c[0x0][0x1ec] ;  /* 0x00007b00027c2a20 */ /* 0x000fe20000410000 */
[----:B------:R-:W-:Y:S01]  /*39c0*/  @P0 F2FP.PACK_AB R129, RZ, R2 ;  /* 0x00000002ff81023e */ /* 0x000fe200000000ff */
[----:B------:R-:W-:Y:S01]  /*39d0*/  BSSY B0, `(.L_x_6272) ;  /* 0x0000014000007945 */ /* 0x000fe20003800000 */
[----:B------:R-:W-:Y:S01]  /*39e0*/  @P2 IADD3 R125, R126, 0x100, RZ ;  /* 0x000001007e7d2810 */ /* 0x000fe20007ffe0ff */
[----:B------:R-:W-:Y:S01]  /*39f0*/  @P0 IMAD.WIDE.U32 R2, R137, R130, c[0x0][0x258] ;  /* 0x0000960089020625 */ /* 0x000fe200078e0082 */
[----:B------:R-:W-:Y:S02]  /*3a00*/  @P2 MOV R138, 0x10 ;  /* 0x00000010008a2802 */ /* 0x000fe40000000f00 */
        /* <DEDUP_REMOVED lines=11> */
.L_x_6273:
[----:B0-----:R-:W-:-:S04]  /*3ac0*/  FFMA.FTZ R3, R161, R128, R127 ;  /* 0x00000080a1037223 */ /* 0x001fc8000001007f */
[----:B------:R-:W-:Y:S01]  /*3ad0*/  FADD.FTZ R2, R196, -R3 ;  /* 0x80000003c4027221 */ /* 0x000fe20000010000 */
[----:B------:R-:W-:-:S03]  /*3ae0*/  @P3 HADD2.F32 R3, -RZ, R4.H0_H0 ;  /* 0x20000004ff033230 */ /* 0x000fc60000004100 */
[----:B------:R-:W-:-:S04]  /*3af0*/  FMUL.FTZ R2, R135, R2 ;  /* 0x0000000287027220 */ /* 0x000fc80000410000 */
[----:B------:R-:W-:Y:S02]  /*3b00*/  @P3 FADD.FTZ R2, R2, R3 ;  /* 0x0000000302023221 */ /* 0x000fe40000010000 */
.L_x_6274:
[----:B------:R-:W-:Y:S05]  /*3b10*/  BSYNC B0 ;  /* 0x0000000000007941 */ /* 0x000fea0003800000 */
.L_x_6272:
        /* <DEDUP_REMOVED lines=11> */
.L_x_6276:
[----:B------:R-:W-:Y:S01]  /*3bd0*/  FFMA.FTZ R2, R158, R128, R127 ;  /* 0x000000809e027223 */ /* 0x000fe2000001007f */
[----:B------:R-:W-:-:S03]  /*3be0*/  @P3 HADD2.F32 R3, -RZ, R4.H1_H1 ;  /* 0x30000004ff033230 */ /* 0x000fc60000004100 */
[----:B------:R-:W-:-:S04]  /*3bf0*/  FADD.FTZ R2, R197, -R2 ;  /* 0x80000002c5027221 */ /* 0x000fc80000010000 */
[----:B------:R-:W-:-:S04]  /*3c00*/  FMUL.FTZ R2, R135, R2 ;  /* 0x0000000287027220 */ /* 0x000fc80000410000 */
[----:B------:R-:W-:Y:S02]  /*3c10*/  @P3 FADD.FTZ R2, R2, R3 ;  /* 0x0000000302023221 */ /* 0x000fe40000010000 */
.L_x_6277:
[----:B------:R-:W-:Y:S05]  /*3c20*/  BSYNC B0 ;  /* 0x0000000000007941 */ /* 0x000fea0003800000 */
.L_x_6275:
        /* <DEDUP_REMOVED lines=11> */
.L_x_6279:
[----:B------:R-:W-:-:S04]  /*3ce0*/  FFMA.FTZ R3, R159, R128, R127 ;  /* 0x000000809f037223 */ /* 0x000fc8000001007f */
[----:B------:R-:W-:Y:S01]  /*3cf0*/  FADD.FTZ R2, R198, -R3 ;  /* 0x80000003c6027221 */ /* 0x000fe20000010000 */
[----:B------:R-:W-:-:S03]  /*3d00*/  @P3 HADD2.F32 R3, -RZ, R5.H0_H0 ;  /* 0x20000005ff033230 */ /* 0x000fc60000004100 */
[----:B------:R-:W-:-:S04]  /*3d10*/  FMUL.FTZ R2, R135, R2 ;  /* 0x0000000287027220 */ /* 0x000fc80000410000 */
[----:B------:R-:W-:Y:S02]  /*3d20*/  @P3 FADD.FTZ R2, R2, R3 ;  /* 0x0000000302023221 */ /* 0x000fe40000010000 */
.L_x_6280:
[----:B------:R-:W-:Y:S05]  /*3d30*/  BSYNC B0 ;  /* 0x0000000000007941 */ /* 0x000fea0003800000 */
.L_x_6278:
        /* <DEDUP_REMOVED lines=11> */
.L_x_6282:
[----:B------:R-:W-:Y:S01]  /*3df0*/  FFMA.FTZ R2, R156, R128, R127 ;  /* 0x000000809c027223 */ /* 0x000fe2000001007f */
[----:B------:R-:W-:-:S03]  /*3e00*/  @P3 HADD2.F32 R3, -RZ, R5.H1_H1 ;  /* 0x30000005ff033230 */ /* 0x000fc60000004100 */
[----:B------:R-:W-:-:S04]  /*3e10*/  FADD.FTZ R2, R203, -R2 ;  /* 0x80000002cb027221 */ /* 0x000fc80000010000 */
[----:B------:R-:W-:-:S04]  /*3e20*/  FMUL.FTZ R2, R135, R2 ;  /* 0x0000000287027220 */ /* 0x000fc80000410000 */
[----:B------:R-:W-:Y:S02]  /*3e30*/  @P3 FADD.FTZ R2, R2, R3 ;  /* 0x0000000302023221 */ /* 0x000fe40000010000 */
.L_x_6283:
[----:B------:R-:W-:Y:S05]  /*3e40*/  BSYNC B0 ;  /* 0x0000000000007941 */ /* 0x000fea0003800000 */
.L_x_6281:
        /* <DEDUP_REMOVED lines=11> */
.L_x_6285:
[----:B------:R-:W-:-:S04]  /*3f00*/  FFMA.FTZ R3, R157, R128, R127 ;  /* 0x000000809d037223 */ /* 0x000fc8000001007f */
[----:B------:R-:W-:Y:S01]  /*3f10*/  FADD.FTZ R2, R206, -R3 ;  /* 0x80000003ce027221 */ /* 0x000fe20000010000 */
[----:B------:R-:W-:-:S03]  /*3f20*/  @P3 HADD2.F32 R3, -RZ, R6.H0_H0 ;  /* 0x20000006ff033230 */ /* 0x000fc60000004100 */
[----:B------:R-:W-:-:S04]  /*3f30*/  FMUL.FTZ R2, R135, R2 ;  /* 0x0000000287027220 */ /* 0x000fc80000410000 */
[----:B------:R-:W-:Y:S02]  /*3f40*/  @P3 FADD.FTZ R2, R2, R3 ;  /* 0x0000000302023221 */ /* 0x000fe40000010000 */
.L_x_6286:
[----:B------:R-:W-:Y:S05]  /*3f50*/  BSYNC B0 ;  /* 0x0000000000007941 */ /* 0x000fea0003800000 */
.L_x_6284:
        /* <DEDUP_REMOVED lines=11> */
.L_x_6288:
[----:B------:R-:W-:Y:S01]  /*4010*/  FFMA.FTZ R2, R154, R128, R127 ;  /* 0x000000809a027223 */ /* 0x000fe2000001007f */
[----:B------:R-:W-:-:S03]  /*4020*/  @P3 HADD2.F32 R3, -RZ, R6.H1_H1 ;  /* 0x30000006ff033230 */ /* 0x000fc60000004100 */
[----:B------:R-:W-:-:S04]  /*4030*/  FADD.FTZ R2, R201, -R2 ;  /* 0x80000002c9027221 */ /* 0x000fc80000010000 */
[----:B------:R-:W-:-:S04]  /*4040*/  FMUL.FTZ R2, R135, R2 ;  /* 0x0000000287027220 */ /* 0x000fc80000410000 */
[----:B------:R-:W-:Y:S02]  /*4050*/  @P3 FADD.FTZ R2, R2, R3 ;  /* 0x0000000302023221 */ /* 0x000fe40000010000 */
.L_x_6289:
[----:B------:R-:W-:Y:S05]  /*4060*/  BSYNC B0 ;  /* 0x0000000000007941 */ /* 0x000fea0003800000 */
.L_x_6287:
        /* <DEDUP_REMOVED lines=11> */
.L_x_6291:
[----:B------:R-:W-:-:S04]  /*4120*/  FFMA.FTZ R3, R155, R128, R127 ;  /* 0x000000809b037223 */ /* 0x000fc8000001007f */
[----:B------:R-:W-:Y:S01]  /*4130*/  FADD.FTZ R2, R204, -R3 ;  /* 0x80000003cc027221 */ /* 0x000fe20000010000 */
[----:B------:R-:W-:-:S03]  /*4140*/  @P3 HADD2.F32 R3, -RZ, R7.H0_H0 ;  /* 0x20000007ff033230 */ /* 0x000fc60000004100 */
[----:B------:R-:W-:-:S04]  /*4150*/  FMUL.FTZ R2, R135, R2 ;  /* 0x0000000287027220 */ /* 0x000fc80000410000 */
[----:B------:R-:W-:Y:S02]  /*4160*/  @P3 FADD.FTZ R2, R2, R3 ;  /* 0x0000000302023221 */ /* 0x000fe40000010000 */
.L_x_6292:
[----:B------:R-:W-:Y:S05]  /*4170*/  BSYNC B0 ;  /* 0x0000000000007941 */ /* 0x000fea0003800000 */
.L_x_6290:
        /* <DEDUP_REMOVED lines=11> */
.L_x_6294:
[----:B------:R-:W-:Y:S01]  /*4230*/  FFMA.FTZ R128, R200, R128, R127 ;  /* 0x00000080c8807223 */ /* 0x000fe2000001007f */
[----:B------:R-:W-:-:S03]  /*4240*/  @P3 HADD2.F32 R3, -RZ, R7.H1_H1 ;  /* 0x30000007ff033230 */ /* 0x000fc60000004100 */
[----:B------:R-:W-:-:S04]  /*4250*/  FADD.FTZ R128, R205, -R128 ;  /* 0x80000080cd807221 */ /* 0x000fc80000010000 */
[----:B------:R-:W-:-:S04]  /*4260*/  FMUL.FTZ R128, R135, R128 ;  /* 0x0000008087807220 */ /* 0x000fc80000410000 */
[----:B------:R-:W-:Y:S02]  /*4270*/  @P3 FADD.FTZ R128, R128, R3 ;  /* 0x0000000380803221 */ /* 0x000fe40000010000 */
.L_x_6295:
[----:B------:R-:W-:Y:S05]  /*4280*/  BSYNC B0 ;  /* 0x0000000000007941 */ /* 0x000fea0003800000 */
.L_x_6293:
[----:B------:R-:W-:Y:S01]  /*4290*/  @P2 FMUL.FTZ R2, R128, c[0x0][0x1ec] ;  /* 0x00007b0080022a20 */ /* 0x000fe20000410000 */
[----:B------:R-:W-:Y:S02]  /*42a0*/  @P2 IADD3 R3, R126, 0x180, RZ ;  /* 0x000001807e032810 */ /* 0x000fe40007ffe0ff */
        /* <DEDUP_REMOVED lines=16> */
.L_x_6194:
        /* <DEDUP_REMOVED lines=25> */
.L_x_6198:
[----:B------:R-:W-:Y:S01]  /*4540*/  HFMA2.MMA R207, -RZ, RZ, 0, 9.5367431640625e-07 ;  /* 0x00000010ffcf7435 */ /* 0x000fe200000001ff */
[----:B------:R-:W-:-:S02]  /*4550*/  MOV R126, R130 ;  /* 0x00000082007e7202 */ /* 0x000fc40000000f00 */
[----:B------:R-:W-:Y:S02]  /*4560*/  MOV R202, 0x1f ;  /* 0x0000001f00ca7802 */ /* 0x000fe40000000f00 */
[----:B------:R-:W-:Y:S02]  /*4570*/  MOV R209, 0xffffffff ;  /* 0xffffffff00d17802 */ /* 0x000fe40000000f00 */
[----:B------:R-:W-:Y:S02]  /*4580*/  MOV R2, 0x45a0 ;  /* 0x000045a000027802 */ /* 0x000fe40000000f00 */
[----:B-----5:R-:W-:Y:S05]  /*4590*/  CALL.REL.NOINC `($__internal_103_$__cuda_sm70_shflsync_down_p) ;  /* 0x0000045000007944 */ /* 0x020fea0003c00000 */
[----:B-1----:R-:W-:Y:S01]  /*45a0*/  MOV R125, R202 ;  /* 0x000000ca007d7202 */ /* 0x002fe20000000f00 */
[----:B0-----:R-:W-:Y:S05]  /*45b0*/  BRA `(.L_x_6297) ;  /* 0xffffd65000007947 */ /* 0x001fea000383ffff */
.L_x_6199:
[----:B------:R-:W-:Y:S01]  /*45c0*/  HFMA2.MMA R207, -RZ, RZ, 0, 9.5367431640625e-07 ;  /* 0x00000010ffcf7435 */ /* 0x000fe200000001ff */
[----:B------:R-:W-:Y:S02]  /*45d0*/  MOV R126, R131 ;  /* 0x00000083007e7202 */ /* 0x000fe40000000f00 */
[----:B------:R-:W-:Y:S02]  /*45e0*/  MOV R202, 0x1f ;  /* 0x0000001f00ca7802 */ /* 0x000fe40000000f00 */
[----:B------:R-:W-:-:S02]  /*45f0*/  MOV R209, 0xffffffff ;  /* 0xffffffff00d17802 */ /* 0x000fc40000000f00 */
[----:B------:R-:W-:Y:S02]  /*4600*/  MOV R2, 0x4620 ;  /* 0x0000462000027802 */ /* 0x000fe40000000f00 */
[----:B01---5:R-:W-:Y:S05]  /*4610*/  CALL.REL.NOINC `($__internal_103_$__cuda_sm70_shflsync_down_p) ;  /* 0x000003d000007944 */ /* 0x023fea0003c00000 */
[----:B------:R-:W-:Y:S01]  /*4620*/  FADD.FTZ R130, R125, R130 ;  /* 0x000000827d827221 */ /* 0x000fe20000010000 */
[----:B0-----:R-:W-:Y:S01]  /*4630*/  HFMA2.MMA R207, -RZ, RZ, 0, 4.76837158203125e-07 ;  /* 0x00000008ffcf7435 */ /* 0x001fe200000001ff */
[----:B-1----:R-:W-:Y:S01]  /*4640*/  FADD.FTZ R131, R131, R202 ;  /* 0x000000ca83837221 */ /* 0x002fe20000010000 */
[----:B------:R-:W-:Y:S02]  /*4650*/  MOV R202, 0x1f ;  /* 0x0000001f00ca7802 */ /* 0x000fe40000000f00 */
[----:B------:R-:W-:Y:S02]  /*4660*/  MOV R209, 0xffffffff ;  /* 0xffffffff00d17802 */ /* 0x000fe40000000f00 */
[----:B------:R-:W-:Y:S02]  /*4670*/  MOV R126, R130 ;  /* 0x00000082007e7202 */ /* 0x000fe40000000f00 */
[----:B------:R-:W-:Y:S02]  /*4680*/  MOV R2, 0x46a0 ;  /* 0x000046a000027802 */ /* 0x000fe40000000f00 */
[----:B------:R-:W-:Y:S05]  /*4690*/  CALL.REL.NOINC `($__internal_103_$__cuda_sm70_shflsync_down_p) ;  /* 0x0000035000007944 */ /* 0x000fea0003c00000 */
[----:B0-----:R-:W-:Y:S01]  /*46a0*/  HFMA2.MMA R207, -RZ, RZ, 0, 4.76837158203125e-07 ;  /* 0x00000008ffcf7435 */ /* 0x001fe200000001ff */
[----:B-1----:R-:W-:-:S02]  /*46b0*/  MOV R125, R202 ;  /* 0x000000ca007d7202 */ /* 0x002fc40000000f00 */
[----:B------:R-:W-:Y:S02]  /*46c0*/  MOV R126, R131 ;  /* 0x00000083007e7202 */ /* 0x000fe40000000f00 */
[----:B------:R-:W-:Y:S02]  /*46d0*/  MOV R202, 0x1f ;  /* 0x0000001f00ca7802 */ /* 0x000fe40000000f00 */
[----:B------:R-:W-:Y:S02]  /*46e0*/  MOV R209, 0xffffffff ;  /* 0xffffffff00d17802 */ /* 0x000fe40000000f00 */
[----:B------:R-:W-:Y:S02]  /*46f0*/  MOV R2, 0x4710 ;  /* 0x0000471000027802 */ /* 0x000fe40000000f00 */
[----:B------:R-:W-:Y:S05]  /*4700*/  CALL.REL.NOINC `($__internal_103_$__cuda_sm70_shflsync_down_p) ;  /* 0x000002e000007944 */ /* 0x000fea0003c00000 */
[----:B------:R-:W-:Y:S01]  /*4710*/  FADD.FTZ R130, R125, R130 ;  /* 0x000000827d827221 */ /* 0x000fe20000010000 */
[----:B0-----:R-:W-:Y:S01]  /*4720*/  HFMA2.MMA R207, -RZ, RZ, 0, 2.384185791015625e-07 ;  /* 0x00000004ffcf7435 */ /* 0x001fe200000001ff */
[----:B-1----:R-:W-:Y:S01]  /*4730*/  FADD.FTZ R131, R131, R202 ;  /* 0x000000ca83837221 */ /* 0x002fe20000010000 */
[----:B------:R-:W-:Y:S02]  /*4740*/  MOV R202, 0x1f ;  /* 0x0000001f00ca7802 */ /* 0x000fe40000000f00 */
[----:B------:R-:W-:-:S02]  /*4750*/  MOV R209, 0xffffffff ;  /* 0xffffffff00d17802 */ /* 0x000fc40000000f00 */
[----:B------:R-:W-:Y:S02]  /*4760*/  MOV R126, R130 ;  /* 0x00000082007e7202 */ /* 0x000fe40000000f00 */
[----:B------:R-:W-:Y:S02]  /*4770*/  MOV R2, 0x4790 ;  /* 0x0000479000027802 */ /* 0x000fe40000000f00 */
[----:B------:R-:W-:Y:S05]  /*4780*/  CALL.REL.NOINC `($__internal_103_$__cuda_sm70_shflsync_down_p) ;  /* 0x0000026000007944 */ /* 0x000fea0003c00000 */
[----:B0-----:R-:W-:Y:S01]  /*4790*/  HFMA2.MMA R207, -RZ, RZ, 0, 2.384185791015625e-07 ;  /* 0x00000004ffcf7435 */ /* 0x001fe200000001ff */
[----:B-1----:R-:W-:Y:S02]  /*47a0*/  MOV R125, R202 ;  /* 0x000000ca007d7202 */ /* 0x002fe40000000f00 */
[----:B------:R-:W-:Y:S02]  /*47b0*/  MOV R126, R131 ;  /* 0x00000083007e7202 */ /* 0x000fe40000000f00 */
[----:B------:R-:W-:Y:S02]  /*47c0*/  MOV R202, 0x1f ;  /* 0x0000001f00ca7802 */ /* 0x000fe40000000f00 */
[----:B------:R-:W-:Y:S02]  /*47d0*/  MOV R209, 0xffffffff ;  /* 0xffffffff00d17802 */ /* 0x000fe40000000f00 */
[----:B------:R-:W-:-:S02]  /*47e0*/  MOV R2, 0x4800 ;  /* 0x0000480000027802 */ /* 0x000fc40000000f00 */
[----:B------:R-:W-:Y:S05]  /*47f0*/  CALL.REL.NOINC `($__internal_103_$__cuda_sm70_shflsync_down_p) ;  /* 0x000001f000007944 */ /* 0x000fea0003c00000 */
[----:B------:R-:W-:Y:S01]  /*4800*/  FADD.FTZ R130, R125, R130 ;  /* 0x000000827d827221 */ /* 0x000fe20000010000 */
[----:B0-----:R-:W-:Y:S01]  /*4810*/  HFMA2.MMA R207, -RZ, RZ, 0, 1.1920928955078125e-07 ;  /* 0x00000002ffcf7435 */ /* 0x001fe200000001ff */
[----:B-1----:R-:W-:Y:S01]  /*4820*/  FADD.FTZ R129, R131, R202 ;  /* 0x000000ca83817221 */ /* 0x002fe20000010000 */
[----:B------:R-:W-:-:S02]  /*4830*/  MOV R202, 0x1f ;  /* 0x0000001f00ca7802 */ /* 0x000fc40000000f00 */
[----:B------:R-:W-:Y:S02]  /*4840*/  MOV R209, 0xffffffff ;  /* 0xffffffff00d17802 */ /* 0x000fe40000000f00 */
[----:B------:R-:W-:Y:S02]  /*4850*/  MOV R126, R130 ;  /* 0x00000082007e7202 */ /* 0x000fe40000000f00 */
[----:B------:R-:W-:Y:S02]  /*4860*/  MOV R2, 0x4880 ;  /* 0x0000488000027802 */ /* 0x000fe40000000f00 */
[----:B------:R-:W-:Y:S05]  /*4870*/  CALL.REL.NOINC `($__internal_103_$__cuda_sm70_shflsync_down_p) ;  /* 0x0000017000007944 */ /* 0x000fea0003c00000 */
[----:B0-----:R-:W-:Y:S01]  /*4880*/  HFMA2.MMA R207, -RZ, RZ, 0, 1.1920928955078125e-07 ;  /* 0x00000002ffcf7435 */ /* 0x001fe200000001ff */
[----:B-1----:R-:W-:Y:S02]  /*4890*/  MOV R125, R202 ;  /* 0x000000ca007d7202 */ /* 0x002fe40000000f00 */
[----:B------:R-:W-:Y:S02]  /*48a0*/  MOV R126, R129 ;  /* 0x00000081007e7202 */ /* 0x000fe40000000f00 */
[----:B------:R-:W-:Y:S02]  /*48b0*/  MOV R202, 0x1f ;  /* 0x0000001f00ca7802 */ /* 0x000fe40000000f00 */
[----:B------:R-:W-:-:S02]  /*48c0*/  MOV R209, 0xffffffff ;  /* 0xffffffff00d17802 */ /* 0x000fc40000000f00 */
[----:B------:R-:W-:Y:S02]  /*48d0*/  MOV R2, 0x48f0 ;  /* 0x000048f000027802 */ /* 0x000fe40000000f00 */
[----:B------:R-:W-:Y:S05]  /*48e0*/  CALL.REL.NOINC `($__internal_103_$__cuda_sm70_shflsync_down_p) ;  /* 0x0000010000007944 */ /* 0x000fea0003c00000 */
[----:B------:R-:W-:Y:S01]  /*48f0*/  FADD.FTZ R127, R125, R130 ;  /* 0x000000827d7f7221 */ /* 0x000fe20000010000 */
[----:B0-----:R-:W-:Y:S01]  /*4900*/  HFMA2.MMA R207, -RZ, RZ, 0, 5.9604644775390625e-08 ;  /* 0x00000001ffcf7435 */ /* 0x001fe200000001ff */
[----:B-1----:R-:W-:Y:S01]  /*4910*/  FADD.FTZ R129, R129, R202 ;  /* 0x000000ca81817221 */ /* 0x002fe20000010000 */
[----:B------:R-:W-:Y:S02]  /*4920*/  MOV R202, 0x1f ;  /* 0x0000001f00ca7802 */ /* 0x000fe40000000f00 */
[----:B------:R-:W-:Y:S02]  /*4930*/  MOV R209, 0xffffffff ;  /* 0xffffffff00d17802 */ /* 0x000fe40000000f00 */
[----:B------:R-:W-:Y:S02]  /*4940*/  MOV R126, R127 ;  /* 0x0000007f007e7202 */ /* 0x000fe40000000f00 */
[----:B------:R-:W-:Y:S02]  /*4950*/  MOV R2, 0x4970 ;  /* 0x0000497000027802 */ /* 0x000fe40000000f00 */
[----:B------:R-:W-:Y:S05]  /*4960*/  CALL.REL.NOINC `($__internal_103_$__cuda_sm70_shflsync_down_p) ;  /* 0x0000008000007944 */ /* 0x000fea0003c00000 */
[----:B0-----:R-:W-:Y:S01]  /*4970*/  HFMA2.MMA R207, -RZ, RZ, 0, 5.9604644775390625e-08 ;  /* 0x00000001ffcf7435 */ /* 0x001fe200000001ff */
[----:B-1----:R-:W-:-:S02]  /*4980*/  MOV R130, R202 ;  /* 0x000000ca00827202 */ /* 0x002fc40000000f00 */
[----:B------:R-:W-:Y:S02]  /*4990*/  MOV R126, R129 ;  /* 0x00000081007e7202 */ /* 0x000fe40000000f00 */
[----:B------:R-:W-:Y:S02]  /*49a0*/  MOV R202, 0x1f ;  /* 0x0000001f00ca7802 */ /* 0x000fe40000000f00 */
[----:B------:R-:W-:Y:S02]  /*49b0*/  MOV R209, 0xffffffff ;  /* 0xffffffff00d17802 */ /* 0x000fe40000000f00 */
[----:B------:R-:W-:Y:S02]  /*49c0*/  MOV R2, 0x49e0 ;  /* 0x000049e000027802 */ /* 0x000fe40000000f00 */
[----:B------:R-:W-:Y:S05]  /*49d0*/  CALL.REL.NOINC `($__internal_103_$__cuda_sm70_shflsync_down_p) ;  /* 0x0000001000007944 */ /* 0x000fea0003c00000 */
[----:B01----:R-:W-:Y:S05]  /*49e0*/  BRA `(.L_x_6298) ;  /* 0xffffd34000007947 */ /* 0x003fea000383ffff */
        .weak           $__internal_103_$__cuda_sm70_shflsync_down_p
        .type           $__internal_103_$__cuda_sm70_shflsync_down_p,@function
        .size           $__internal_103_$__cuda_sm70_shflsync_down_p,(.L_x_11837 - $__internal_103_$__cuda_sm70_shflsync_down_p)
$__internal_103_$__cuda_sm70_shflsync_down_p:
[----:B------:R-:W-:Y:S01]  /*49f0*/  HFMA2.MMA R3, -RZ, RZ, 0, 0 ;  /* 0x00000000ff037435 */ /* 0x000fe200000001ff */
[----:B------:R-:W-:Y:S04]  /*4a00*/  WARPSYNC R209 ;  /* 0x000000d100007348 */ /* 0x000fe80003800000 */
[----:B------:R0:W1:Y:S01]  /*4a10*/  SHFL.DOWN PT, R202, R126, R207, R202 ;  /* 0x080000cf7eca7389 */ /* 0x00006200000e00ca */
[----:B------:R-:W-:Y:S05]  /*4a20*/  RET.REL.NODEC R2 `(_ZN10layer_norm13ln_bwd_kernelINS_13Kernel_traitsIf6__halfS2_S2_fjLj4096ELj1ELj1ELj4ELj16ENS_18Kernel_traits_baseILj4096EfS2_S2_S2_fjLj128EEEEELb0ELb0ELb1ELb1EEEvNS_9BwdParamsE) ;  /* 0xffffb5d002007950 */ /* 0x000fea0003c3ffff */
.L_x_6299:
        /* <DEDUP_REMOVED lines=13> */
.L_x_11837:


//--------------------- .text._ZN10layer_norm13ln_bwd_kernelINS_13Kernel_traitsIf6__halfS2_S2_fjLj4096ELj1ELj1ELj4ELj16ENS_18Kernel_traits_baseILj4096EfS2_S2_S2_fjLj128EEEEELb0ELb1ELb0ELb0EEEvNS_9BwdParamsE --------------------------
	.section	.text._ZN10layer_norm13ln_bwd_kernelINS_13Kernel_traitsIf6__halfS2_S2_fjLj4096ELj1ELj1ELj4ELj16ENS_18Kernel_traits_baseILj4096EfS2_S2_S2_fjLj128EEEEELb0ELb1ELb0ELb0EEEvNS_9BwdParamsE,"ax",@progbits
	.sectioninfo	@"SHI_REGISTERS=255"
	.align	128
        .global         _ZN10layer_norm13ln_bwd_kernelINS_13Kernel_traitsIf6__halfS2_S2_fjLj4096ELj1ELj1ELj4ELj16ENS_18Kernel_traits_baseILj4096EfS2_S2_S2_fjLj128EEEEELb0ELb1ELb0ELb0EEEvNS_9BwdParamsE
        .type           _ZN10layer_norm13ln_bwd_kernelINS_13Kernel_traitsIf6__halfS2_S2_fjLj4096ELj1ELj1ELj4ELj16ENS_18Kernel_traits_baseILj4096EfS2_S2_S2_fjLj128EEEEELb0ELb1ELb0ELb0EEEvNS_9BwdParamsE,@function
        .size           _ZN10layer_norm13ln_bwd_kernelINS_13Kernel_traitsIf6__halfS2_S2_fjLj4096ELj1ELj1ELj4ELj16ENS_18Kernel_traits_baseILj4096EfS2_S2_S2_fjLj128EEEEELb0ELb1ELb0ELb0EEEvNS_9BwdParamsE,(.L_x_11838 - _ZN10layer_norm13ln_bwd_kernelINS_13Kernel_traitsIf6__halfS2_S2_fjLj4096ELj1ELj1ELj4ELj16ENS_18Kernel_traits_baseILj4096EfS2_S2_S2_fjLj128EEEEELb0ELb1ELb0ELb0EEEvNS_9BwdParamsE)
        .other          _ZN10layer_norm13ln_bwd_kernelINS_13Kernel_traitsIf6__halfS2_S2_fjLj4096ELj1ELj1ELj4ELj16ENS_18Kernel_traits_baseILj4096EfS2_S2_S2_fjLj128EEEEELb0ELb1ELb0ELb0EEEvNS_9BwdParamsE,@"STO_CUDA_ENTRY STV_DEFAULT"
_ZN10layer_norm13ln_bwd_kernelINS_13Kernel_traitsIf6__halfS2_S2_fjLj4096ELj1ELj1ELj4ELj16ENS_18Kernel_traits_baseILj4096EfS2_S2_S2_fjLj128EEEEELb0ELb1ELb0ELb0EEEvNS_9BwdParamsE:
.text._ZN10layer_norm13ln_bwd_kernelINS_13Kernel_traitsIf6__halfS2_S2_fjLj4096ELj1ELj1ELj4ELj16ENS_18Kernel_traits_baseILj4096EfS2_S2_S2_fjLj128EEEEELb0ELb1ELb0ELb0EEEvNS_9BwdParamsE:
[----:B------:R-:W-:-:S04]  /*0000*/  MOV R1, c[0x0][0x28] ;  /* 0x00000a0000017a02 */ /* 0x000fc80000000f00 */
[----:B------:R-:W-:-:S05]  /*0010*/  IADD3 R1, R1, -0x28, RZ ;  /* 0xffffffd801017810 */ /* 0x000fca0007ffe0ff */
[----:B------:R0:W2:Y:S04]  /*0020*/  LDL.64 R12, [R1] ;  /* 0x00000000010c7983 */ /* 0x0000a80000100a00 */
        /* <DEDUP_REMOVED lines=32> */
[----:B--2---:R-:W-:Y:S04]  /*0230*/  @P1 STL.64 [R1], R12 ;  /* 0x0000000c01001387 */ /* 0x004fe80000100a00 */
        /* <DEDUP_REMOVED lines=72> */
.L_x_6319:
        /* <DEDUP_REMOVED lines=36> */
[----:B------:R-:W3:Y:S04]  /*0900*/  LDL R249, [R1] ;  /* 0x0000000001f97983 */ /* 0x000ee80000100800 */
        /* <DEDUP_REMOVED lines=8> */
[--C-:B----4-:R-:W-:Y:S02]  /*0990*/  HADD2.F32 R207, -RZ, R192.reuse.H0_H0 ;  /* 0x200000c0ffcf7230 */ /* 0x110fe40000004100 */
[----:B------:R-:W-:Y:S02]  /*09a0*/  HADD2.F32 R19, -RZ, R192.H1_H1 ;  /* 0x300000c0ff137230 */ /* 0x000fe40000004100 */
[--C-:B0-----:R-:W-:Y:S01]  /*09b0*/  HADD2.F32 R200, -RZ, R193.reuse.H0_H0 ;  /* 0x200000c1ffc87230 */ /* 0x101fe20000004100 */
[C---:B------:R-:W-:Y:S02]  /*09c0*/  FADD.FTZ R207, -R223.reuse, R207 ;  /* 0x000000cfdfcf7221 */ /* 0x040fe40000010100 */
[----:B------:R-:W-:Y:S01]  /*09d0*/  FADD.FTZ R208, -R223, R19 ;  /* 0x00000013dfd07221 */ /* 0x000fe20000010100 */
[----:B------:R-:W-:Y:S01]  /*09e0*/  HADD2.F32 R203, -RZ, R193.H1_H1 ;  /* 0x300000c1ffcb7230 */ /* 0x000fe20000004100 */
[----:B-----5:R-:W-:Y:S01]  /*09f0*/  FMUL.FTZ R19, R11, R207 ;  /* 0x000000cf0b137220 */ /* 0x020fe20000410000 */
[----:B------:R-:W-:Y:S01]  /*0a00*/  HADD2.F32 R201, -RZ, R194.H0_H0 ;  /* 0x200000c2ffc97230 */ /* 0x000fe20000004100 */
[----:B------:R-:W-:Y:S01]  /*0a10*/  FADD.FTZ R207, -R223, R200 ;  /* 0x000000c8dfcf7221 */ /* 0x000fe20000010100 */
[----:B--2---:R-:W-:Y:S01]  /*0a20*/  HADD2.F32 R206, -RZ, R196.H1_H1 ;  /* 0x300000c4ffce7230 */ /* 0x004fe20000004100 */
[C---:B------:R-:W-:Y:S01]  /*0a30*/  FMUL.FTZ R208, R11.reuse, R208 ;  /* 0x000000d00bd07220 */ /* 0x040fe20000410000 */
[--C-:B------:R-:W-:Y:S01]  /*0a40*/  HADD2.F32 R205, -RZ, R197.reuse.H0_H0 ;  /* 0x200000c5ffcd7230 */ /* 0x100fe20000004100 */
[----:B------:R-:W-:Y:S01]  /*0a50*/  FMUL.FTZ R207, R11, R207 ;  /* 0x000000cf0bcf7220 */ /* 0x000fe20000410000 */
[----:B------:R-:W-:Y:S01]  /*0a60*/  HADD2.F32 R202, -RZ, R194.H1_H1 ;  /* 0x300000c2ffca7230 */ /* 0x000fe20000004100 */
[C---:B------:R-:W-:Y:S01]  /*0a70*/  FADD.FTZ R203, -R223.reuse, R203 ;  /* 0x000000cbdfcb7221 */ /* 0x040fe20000010100 */
[----:B------:R-:W-:Y:S01]  /*0a80*/  HADD2.F32 R224, -RZ, R196.H0_H0 ;  /* 0x200000c4ffe07230 */ /* 0x000fe20000004100 */
[----:B------:R-:W-:Y:S01]  /*0a90*/  FADD.FTZ R201, -R223, R201 ;  /* 0x000000c9dfc97221 */ /* 0x000fe20000010100 */
[----:B------:R-:W-:Y:S01]  /*0aa0*/  HADD2.F32 R197, -RZ, R197.H1_H1 ;  /* 0x300000c5ffc57230 */ /* 0x000fe20000004100 */
[----:B------:R-:W-:Y:S01]  /*0ab0*/  FADD.FTZ R109, R109, R206 ;  /* 0x000000ce6d6d7221 */ /* 0x000fe20000010000 */
[----:B------:R-:W-:Y:S01]  /*0ac0*/  HADD2.F32 R196, -RZ, R198.H0_H0 ;  /* 0x200000c6ffc47230 */ /* 0x000fe20000004100 */
[----:B------:R-:W-:-:S02]  /*0ad0*/  FFMA.FTZ R81, R208, R206, R81 ;  /* 0x000000ced0517223 */ /* 0x000fc40000010051 */
[----:B------:R-:W-:Y:S02]  /*0ae0*/  FMUL.FTZ R252, R252, R206 ;  /* 0x000000cefcfc7220 */ /* 0x000fe40000410000 */
[----:B------:R-:W-:Y:S02]  /*0af0*/  FADD.FTZ R110, R110, R205 ;  /* 0x000000cd6e6e7221 */ /* 0x000fe40000010000 */
[-C--:B------:R-:W-:Y:S02]  /*0b00*/  FFMA.FTZ R82, R207, R205.reuse, R82 ;  /* 0x000000cdcf527223 */ /* 0x080fe40000010052 */
[----:B---3--:R-:W-:Y:S02]  /*0b10*/  FMUL.FTZ R251, R251, R205 ;  /* 0x000000cdfbfb7220 */ /* 0x008fe40000410000 */
[----:B------:R-:W-:Y:S02]  /*0b20*/  FMUL.FTZ R206, R11, R203 ;  /* 0x000000cb0bce7220 */ /* 0x000fe40000410000 */
[----:B------:R-:W-:-:S02]  /*0b30*/  FADD.FTZ R202, -R223, R202 ;  /* 0x000000cadfca7221 */ /* 0x000fc40000010100 */
[----:B------:R-:W-:Y:S02]  /*0b40*/  FMUL.FTZ R205, R11, R201 ;  /* 0x000000c90bcd7220 */ /* 0x000fe40000410000 */
[----:B------:R-:W-:Y:S01]  /*0b50*/  FMUL.FTZ R200, R226, R224 ;  /* 0x000000e0e2c87220 */ /* 0x000fe20000410000 */
[----:B------:R-:W-:Y:S01]  /*0b60*/  HADD2.F32 R198, -RZ, R198.H1_H1 ;  /* 0x300000c6ffc67230 */ /* 0x000fe20000004100 */
        /* <DEDUP_REMOVED lines=9> */
[----:B------:R-:W-:Y:S01]  /*0c00*/  HADD2.F32 R192, -RZ, R195.H0_H0 ;  /* 0x200000c3ffc07230 */ /* 0x000fe20000004100 */
        /* <DEDUP_REMOVED lines=8> */
[----:B------:R-:W-:Y:S01]  /*0c90*/  HADD2.F32 R194, -RZ, R199.H0_H0 ;  /* 0x200000c7ffc27230 */ /* 0x000fe20000004100 */
        /* <DEDUP_REMOVED lines=8> */
[----:B------:R-:W-:Y:S01]  /*0d20*/  FFMA.FTZ R194, R205, R249, R196 ;  /* 0x000000f9cdc27223 */ /* 0x000fe200000100c4 */
[----:B------:R-:W-:Y:S01]  /*0d30*/  HADD2.F32 R193, -RZ, R199.H1_H1 ;  /* 0x300000c7ffc17230 */ /* 0x000fe20000004100 */
[----:B------:R-:W-:Y:S02]  /*0d40*/  FADD.FTZ R195, -R223, R195 ;  /* 0x000000c3dfc37221 */ /* 0x000fe40000010100 */
[----:B------:R-:W-:Y:S02]  /*0d50*/  FADD.FTZ R192, R192, R248 ;  /* 0x000000f8c0c07221 */ /* 0x000fe40000010000 */
[----:B------:R-:W-:-:S02]  /*0d60*/  FFMA.FTZ R194, R201, R248, R194 ;  /* 0x000000f8c9c27223 */ /* 0x000fc400000100c2 */
[----:B------:R-:W-:Y:S02]  /*0d70*/  FMUL.FTZ R203, R11, R195 ;  /* 0x000000c30bcb7220 */ /* 0x000fe40000410000 */
[----:B------:R-:W-:Y:S02]  /*0d80*/  FMUL.FTZ R246, R246, R193 ;  /* 0x000000c1f6f67220 */ /* 0x000fe40000410000 */
[----:B------:R-:W-:Y:S02]  /*0d90*/  FADD.FTZ R192, R192, R247 ;  /* 0x000000f7c0c07221 */ /* 0x000fe40000010000 */
[----:B------:R-:W-:Y:S01]  /*0da0*/  FFMA.FTZ R194, R202, R247, R194 ;  /* 0x000000f7cac27223 */ /* 0x000fe200000100c2 */
[----:B------:R-:W-:Y:S01]  /*0db0*/  IADD3 R226, R2, 0x80, RZ ;  /* 0x0000008002e27810 */ /* 0x000fe20007ffe0ff */
[----:B------:R-:W-:Y:S02]  /*0dc0*/  FADD.FTZ R108, R108, R224 ;  /* 0x000000e06c6c7221 */ /* 0x000fe40000010000 */
[----:B------:R-:W-:-:S02]  /*0dd0*/  FFMA.FTZ R80, R19, R224, R80 ;  /* 0x000000e013507223 */ /* 0x000fc40000010050 */
[----:B------:R-:W-:Y:S02]  /*0de0*/  FADD.FTZ R115, R115, R193 ;  /* 0x000000c173737221 */ /* 0x000fe40000010000 */
[C---:B------:R-:W-:Y:S02]  /*0df0*/  FFMA.FTZ R87, R203.reuse, R193, R87 ;  /* 0x000000c1cb577223 */ /* 0x040fe40000010057 */
[----:B------:R-:W-:Y:S02]  /*0e00*/  FADD.FTZ R225, R192, R246 ;  /* 0x000000f6c0e17221 */ /* 0x000fe40000010000 */
[----:B------:R-:W-:Y:S02]  /*0e10*/  FFMA.FTZ R224, R203, R246, R194 ;  /* 0x000000f6cbe07223 */ /* 0x000fe400000100c2 */
.L_x_6302:
[----:B------:R-:W-:Y:S05]  /*0e20*/  BSYNC B0 ;  /* 0x0000000000007941 */ /* 0x000fea0003800000 */
.L_x_6301:
        /* <DEDUP_REMOVED lines=13> */
[----:B------:R-:W-:Y:S01]  /*0f00*/  IADD3 R226, R226, 0x80, RZ ;  /* 0x00000080e2e27810 */ /* 0x000fe20007ffe0ff */
[----:B--2---:R-:W-:Y:S02]  /*0f10*/  HADD2.F32 R17, -RZ, R12.H0_H0 ;  /* 0x2000000cff117230 */ /* 0x004fe40000004100 */
[--C-:B------:R-:W-:Y:S02]  /*0f20*/  HADD2.F32 R196, -RZ, R14.reuse.H0_H0 ;  /* 0x2000000effc47230 */ /* 0x100fe40000004100 */
[----:B------:R-:W-:Y:S01]  /*0f30*/  HADD2.F32 R16, -RZ, R14.H1_H1 ;  /* 0x3000000eff107230 */ /* 0x000fe20000004100 */
[C---:B------:R-:W-:Y:S01]  /*0f40*/  FADD.FTZ R18, -R223.reuse, R17 ;  /* 0x00000011df127221 */ /* 0x040fe20000010100 */
[--C-:B---3--:R-:W-:Y:S01]  /*0f50*/  HADD2.F32 R14, -RZ, R192.reuse.H0_H0 ;  /* 0x200000c0ff0e7230 */ /* 0x108fe20000004100 */
[----:B------:R-:W-:Y:S01]  /*0f60*/  FADD.FTZ R196, -R223, R196 ;  /* 0x000000c4dfc47221 */ /* 0x000fe20000010100 */
[--C-:B------:R-:W-:Y:S01]  /*0f70*/  HADD2.F32 R197, -RZ, R13.reuse.H0_H0 ;  /* 0x2000000dffc57230 */ /* 0x100fe20000004100 */
[----:B-----5:R-:W-:Y:S01]  /*0f80*/  FMUL.FTZ R211, R11, R18 ;  /* 0x000000120bd37220 */ /* 0x020fe20000410000 */
[----:B------:R-:W-:Y:S01]  /*0f90*/  HADD2.F32 R13, -RZ, R13.H1_H1 ;  /* 0x3000000dff0d7230 */ /* 0x000fe20000004100 */
[----:B------:R-:W-:Y:S01]  /*0fa0*/  FADD.FTZ R116, R116, R14 ;  /* 0x0000000e74747221 */ /* 0x000fe20000010000 */
[----:B------:R-:W-:Y:S01]  /*0fb0*/  HADD2.F32 R199, -RZ, R192.H1_H1 ;  /* 0x300000c0ffc77230 */ /* 0x000fe20000004100 */
[-C--:B------:R-:W-:Y:S01]  /*0fc0*/  FFMA.FTZ R88, R211, R14.reuse, R88 ;  /* 0x0000000ed3587223 */ /* 0x080fe20000010058 */
[--C-:B------:R-:W-:Y:S01]  /*0fd0*/  HADD2.F32 R238, -RZ, R15.reuse.H0_H0 ;  /* 0x2000000fffee7230 */ /* 0x100fe20000004100 */
[----:B------:R-:W-:Y:S01]  /*0fe0*/  FMUL.FTZ R245, R32, R14 ;  /* 0x0000000e20f57220 */ /* 0x000fe20000410000 */
[----:B------:R-:W-:Y:S01]  /*0ff0*/  HADD2.F32 R198, -RZ, R15.H1_H1 ;  /* 0x3000000fffc67230 */ /* 0x000fe20000004100 */
        /* <DEDUP_REMOVED lines=57> */
.L_x_6304:
[----:B------:R-:W-:Y:S05]  /*1390*/  BSYNC B0 ;  /* 0x0000000000007941 */ /* 0x000fea0003800000 */
.L_x_6303:
        /* <DEDUP_REMOVED lines=13> */
[----:B------:R-:W-:Y:S01]  /*1470*/  IADD3 R226, R226, 0x80, RZ ;  /* 0x00000080e2e27810 */ /* 0x000fe20007ffe0ff */
[--C-:B--2---:R-:W-:Y:S02]  /*1480*/  HADD2.F32 R3, -RZ, R4.reuse.H1_H1 ;  /* 0x30000004ff037230 */ /* 0x104fe40000004100 */
[----:B0-----:R-:W-:Y:S02]  /*1490*/  HADD2.F32 R9, -RZ, R4.H0_H0 ;  /* 0x20000004ff097230 */ /* 0x001fe40000004100 */
[--C-:B------:R-:W-:Y:S01]  /*14a0*/  HADD2.F32 R4, -RZ, R5.reuse.H0_H0 ;  /* 0x20000005ff047230 */ /* 0x100fe20000004100 */
[C---:B------:R-:W-:Y:S01]  /*14b0*/  FADD.FTZ R3, -R223.reuse, R3 ;  /* 0x00000003df037221 */ /* 0x040fe20000010100 */
[--C-:B---3--:R-:W-:Y:S01]  /*14c0*/  HADD2.F32 R198, -RZ, R192.reuse.H0_H0 ;  /* 0x200000c0ffc67230 */ /* 0x108fe20000004100 */
[----:B------:R-:W-:Y:S01]  /*14d0*/  FADD.FTZ R9, -R223, R9 ;  /* 0x00000009df097221 */ /* 0x000fe20000010100 */
[----:B------:R-:W-:Y:S01]  /*14e0*/  HADD2.F32 R192, -RZ, R192.H1_H1 ;  /* 0x300000c0ffc07230 */ /* 0x000fe20000004100 */
[----:B-----5:R-:W-:Y:S01]  /*14f0*/  FMUL.FTZ R3, R11, R3 ;  /* 0x000000030b037220 */ /* 0x020fe20000410000 */
[----:B------:R-:W-:Y:S01]  /*1500*/  HADD2.F32 R196, -RZ, R5.H1_H1 ;  /* 0x30000005ffc47230 */ /* 0x000fe20000004100 */
[----:B------:R-:W-:Y:S01]  /*1510*/  FADD.FTZ R4, -R223, R4 ;  /* 0x00000004df047221 */ /* 0x000fe20000010100 */
        /* <DEDUP_REMOVED lines=9> */
[----:B------:R-:W-:Y:S01]  /*15b0*/  FMUL.FTZ R4, R11, R4 ;  /* 0x000000040b047220 */ /* 0x000fe20000410000 */
[--C-:B------:R-:W-:Y:S01]  /*15c0*/  HADD2.F32 R7, -RZ, R194.reuse.H0_H0 ;  /* 0x200000c2ff077230 */ /* 0x100fe20000004100 */
[----:B------:R-:W-:Y:S01]  /*15d0*/  FADD.FTZ R196, -R223, R5 ;  /* 0x00000005dfc47221 */ /* 0x000fe20000010100 */
[----:B------:R-:W-:Y:S01]  /*15e0*/  HADD2.F32 R193, -RZ, R193.H1_H1 ;  /* 0x300000c1ffc17230 */ /* 0x000fe20000004100 */
[----:B------:R-:W-:Y:S01]  /*15f0*/  FADD.FTZ R126, R126, R6 ;  /* 0x000000067e7e7221 */ /* 0x000fe20000010000 */
[----:B------:R-:W-:Y:S01]  /*1600*/  HADD2.F32 R194, -RZ, R194.H1_H1 ;  /* 0x300000c2ffc27230 */ /* 0x000fe20000004100 */
[----:B------:R-:W-:-:S02]  /*1610*/  FFMA.FTZ R98, R4, R6, R98 ;  /* 0x0000000604627223 */ /* 0x000fc40000010062 */
[----:B------:R-:W-:Y:S02]  /*1620*/  FMUL.FTZ R235, R50, R6 ;  /* 0x0000000632eb7220 */ /* 0x000fe40000410000 */
[----:B------:R-:W-:Y:S02]  /*1630*/  FMUL.FTZ R6, R11, R196 ;  /* 0x000000c40b067220 */ /* 0x000fe40000410000 */
[----:B------:R-:W-:Y:S02]  /*1640*/  FADD.FTZ R8, -R223, R8 ;  /* 0x00000008df087221 */ /* 0x000fe40000010100 */
[----:B------:R-:W-:Y:S01]  /*1650*/  FMUL.FTZ R210, R11, R9 ;  /* 0x000000090bd27220 */ /* 0x000fe20000410000 */
[--C-:B------:R-:W-:Y:S01]  /*1660*/  HADD2.F32 R9, -RZ, R195.reuse.H0_H0 ;  /* 0x200000c3ff097230 */ /* 0x100fe20000004100 */
[----:B------:R-:W-:Y:S01]  /*1670*/  FMUL.FTZ R237, R48, R198 ;  /* 0x000000c630ed7220 */ /* 0x000fe20000410000 */
[----:B------:R-:W-:Y:S01]  /*1680*/  HADD2.F32 R195, -RZ, R195.H1_H1 ;  /* 0x300000c3ffc37230 */ /* 0x000fe20000004100 */
        /* <DEDUP_REMOVED lines=39> */
.L_x_6306:
[----:B------:R-:W-:Y:S05]  /*1900*/  BSYNC B0 ;  /* 0x0000000000007941 */ /* 0x000fea0003800000 */
.L_x_6305:
        /* <DEDUP_REMOVED lines=15> */
[--C-:B------:R-:W-:Y:S02]  /*1a00*/  HADD2.F32 R216, -RZ, R193.reuse.H0_H0 ;  /* 0x200000c1ffd87230 */ /* 0x100fe40000004100 */
[----:B0-----:R-:W-:Y:S02]  /*1a10*/  HADD2.F32 R213, -RZ, R193.H1_H1 ;  /* 0x300000c1ffd57230 */ /* 0x001fe40000004100 */
[--C-:B------:R-:W-:Y:S01]  /*1a20*/  HADD2.F32 R193, -RZ, R195.reuse.H0_H0 ;  /* 0x200000c3ffc17230 */ /* 0x100fe20000004100 */
[C---:B------:R-:W-:Y:S01]  /*1a30*/  FADD.FTZ R216, -R223.reuse, R216 ;  /* 0x000000d8dfd87221 */ /* 0x040fe20000010100 */
[----:B------:R-:W-:Y:S01]  /*1a40*/  HADD2.F32 R192, -RZ, R195.H1_H1 ;  /* 0x300000c3ffc07230 */ /* 0x000fe20000004100 */
[C---:B------:R-:W-:Y:S01]  /*1a50*/  FADD.FTZ R195, -R223.reuse, R204 ;  /* 0x000000ccdfc37221 */ /* 0x040fe20000010100 */
[--C-:B---3--:R-:W-:Y:S01]  /*1a60*/  HADD2.F32 R218, -RZ, R196.reuse.H0_H0 ;  /* 0x200000c4ffda7230 */ /* 0x108fe20000004100 */
[----:B------:R-:W-:Y:S01]  /*1a70*/  FADD.FTZ R204, -R223, R209 ;  /* 0x000000d1dfcc7221 */ /* 0x000fe20000010100 */
[----:B------:R-:W-:Y:S01]  /*1a80*/  HADD2.F32 R217, -RZ, R196.H1_H1 ;  /* 0x300000c4ffd97230 */ /* 0x000fe20000004100 */
[C---:B-----5:R-:W-:Y:S01]  /*1a90*/  FMUL.FTZ R209, R11.reuse, R195 ;  /* 0x000000c30bd17220 */ /* 0x060fe20000410000 */
[--C-:B------:R-:W-:Y:S01]  /*1aa0*/  HADD2.F32 R215, -RZ, R197.reuse.H0_H0 ;  /* 0x200000c5ffd77230 */ /* 0x100fe20000004100 */
[----:B------:R-:W-:Y:S01]  /*1ab0*/  FMUL.FTZ R234, R72, R218 ;  /* 0x000000da48ea7220 */ /* 0x000fe20000410000 */
[--C-:B------:R-:W-:Y:S01]  /*1ac0*/  HADD2.F32 R212, -RZ, R194.reuse.H0_H0 ;  /* 0x200000c2ffd47230 */ /* 0x100fe20000004100 */
[----:B------:R-:W-:Y:S01]  /*1ad0*/  FMUL.FTZ R204, R11, R204 ;  /* 0x000000cc0bcc7220 */ /* 0x000fe20000410000 */
[----:B------:R-:W-:Y:S01]  /*1ae0*/  HADD2.F32 R214, -RZ, R197.H1_H1 ;  /* 0x300000c5ffd67230 */ /* 0x000fe20000004100 */
[----:B------:R-:W-:Y:S01]  /*1af0*/  FMUL.FTZ R233, R73, R217 ;  /* 0x000000d949e97220 */ /* 0x000fe20000410000 */
[----:B------:R-:W-:Y:S01]  /*1b00*/  HADD2.F32 R194, -RZ, R194.H1_H1 ;  /* 0x300000c2ffc27230 */ /* 0x000fe20000004100 */
[----:B------:R-:W-:Y:S01]  /*1b10*/  FADD.FTZ R225, R225, R234 ;  /* 0x000000eae1e17221 */ /* 0x000fe20000010000 */
[--C-:B------:R-:W-:Y:S01]  /*1b20*/  HADD2.F32 R197, -RZ, R198.reuse.H0_H0 ;  /* 0x200000c6ffc57230 */ /* 0x100fe20000004100 */
[----:B------:R-:W-:Y:S01]  /*1b30*/  FFMA.FTZ R224, R209, R234, R224 ;  /* 0x000000ead1e07223 */ /* 0x000fe200000100e0 */
[----:B------:R-:W-:Y:S01]  /*1b40*/  HADD2.F32 R198, -RZ, R198.H1_H1 ;  /* 0x300000c6ffc67230 */ /* 0x000fe20000004100 */
[----:B------:R-:W-:Y:S01]  /*1b50*/  FADD.FTZ R213, -R223, R213 ;  /* 0x000000d5dfd57221 */ /* 0x000fe20000010100 */
[--C-:B------:R-:W-:Y:S01]  /*1b60*/  HADD2.F32 R196, -RZ, R199.reuse.H0_H0 ;  /* 0x200000c7ffc47230 */ /* 0x100fe20000004100 */
[----:B------:R-:W-:Y:S01]  /*1b70*/  FMUL.FTZ R232, R11, R216 ;  /* 0x000000d80be87220 */ /* 0x000fe20000410000 */
[----:B------:R-:W-:Y:S01]  /*1b80*/  HADD2.F32 R195, -RZ, R199.H1_H1 ;  /* 0x300000c7ffc37230 */ /* 0x000fe20000004100 */
        /* <DEDUP_REMOVED lines=45> */
.L_x_6308:
[----:B------:R-:W-:Y:S05]  /*1e60*/  BSYNC B0 ;  /* 0x0000000000007941 */ /* 0x000fea0003800000 */
.L_x_6307:
[----:B------:R-:W2:Y:S04]  /*1e70*/  LDL R193, [R1+0x10] ;  /* 0x0000100001c17983 */ /* 0x000ea80000100800 */
[----:B------:R-:W0:Y:S02]  /*1e80*/  S2R R192, SR_TID.X ;  /* 0x0000000000c07919 */ /* 0x000e240000002100 */
[----:B0-----:R-:W-:Y:S02]  /*1e90*/  SHF.R.U32.HI R199, RZ, 0x5, R192 ;  /* 0x00000005ffc77819 */ /* 0x001fe400000116c0 */
[----:B------:R-:W-:-:S02]  /*1ea0*/  LOP3.LUT P0, RZ, R192, 0x1f, RZ, 0xc0, !PT ;  /* 0x0000001fc0ff7812 */ /* 0x000fc4000780c0ff */
[----:B------:R-:W-:Y:S02]  /*1eb0*/  LOP3.LUT R196, R199, 0x7fffffc, RZ, 0xc0, !PT ;  /* 0x07fffffcc7c47812 */ /* 0x000fe400078ec0ff */
[----:B--2---:R-:W-:-:S13]  /*1ec0*/  LOP3.LUT P5, RZ, R193, 0xff, RZ, 0xc0, !PT ;  /* 0x000000ffc1ff7812 */ /* 0x004fda00078ac0ff */
[----:B------:R-:W-:Y:S01]  /*1ed0*/  @!P5 IADD3 R196, R196, 0x4, RZ ;  /* 0x00000004c4c4d810 */ /* 0x000fe20007ffe0ff */
[----:B------:R-:W-:Y:S05]  /*1ee0*/  BRA.DIV ~URZ, `(.L_x_6309) ;  /* 0x000021e27f007947 */ /* 0x000fea000b800000 */
[----:B------:R0:W1:Y:S02]  /*1ef0*/  SHFL.DOWN PT, R195, R225, 0x10, 0x1f ;  /* 0x0a001f00e1c37f89 */ /* 0x00006400000e0000 */
.L_x_6326:
        /* <DEDUP_REMOVED lines=18> */
.L_x_6327:
        /* <DEDUP_REMOVED lines=45> */
[----:B------:R-:W-:Y:S01]  /*22f0*/  FMUL.FTZ R196, R196, R10 ;  /* 0x0000000ac4c47220 */ /* 0x000fe20000410000 */
[----:B--2---:R-:W-:-:S05]  /*2300*/  HADD2.F32 R223, -RZ, R193.H0_H0 ;  /* 0x200000c1ffdf7230 */ /* 0x004fca0000004100 */
[----:B------:R-:W-:Y:S01]  /*2310*/  FFMA.FTZ R138, R223, R196, R138 ;  /* 0x000000c4df8a7223 */ /* 0x000fe2000001008a */
[----:B------:R-:W-:Y:S01]  /*2320*/  HADD2.F32 R223, -RZ, R193.H1_H1 ;  /* 0x300000c1ffdf7230 */ /* 0x000fe20000004100 */
[----:B------:R-:W-:Y:S01]  /*2330*/  FMUL.FTZ R193, R197, R10 ;  /* 0x0000000ac5c17220 */ /* 0x000fe20000410000 */
[--C-:B------:R-:W-:Y:S01]  /*2340*/  @P0 HADD2.F32 R197, -RZ, R170.reuse.H0_H0 ;  /* 0x200000aaffc50230 */ /* 0x100fe20000004100 */
[----:B------:R-:W-:Y:S02]  /*2350*/  FMUL.FTZ R196, R26, R196 ;  /* 0x000000c41ac47220 */ /* 0x000fe40000410000 */
[-C--:B------:R-:W-:Y:S01]  /*2360*/  FFMA.FTZ R139, R223, R193.reuse, R139 ;  /* 0x000000c1df8b7223 */ /* 0x080fe2000001008b */
[----:B------:R-:W-:Y:S01]  /*2370*/  @P0 HADD2.F32 R223, -RZ, R170.H1_H1 ;  /* 0x300000aaffdf0230 */ /* 0x000fe20000004100 */
[----:B------:R-:W-:-:S05]  /*2380*/  FMUL.FTZ R193, R27, R193 ;  /* 0x000000c11bc17220 */ /* 0x000fca0000410000 */
[----:B------:R-:W-:Y:S01]  /*2390*/  F2FP.PACK_AB R193, R193, R196 ;  /* 0x000000c4c1c1723e */ /* 0x000fe200000000ff */
[----:B------:R-:W-:-:S04]  /*23a0*/  FFMA.FTZ R196, R205, R198, R199 ;  /* 0x000000c6cdc47223 */ /* 0x000fc800000100c7 */
[----:B------:R-:W-:-:S04]  /*23b0*/  FADD.FTZ R196, R249, -R196 ;  /* 0x800000c4f9c47221 */ /* 0x000fc80000010000 */
[----:B------:R-:W-:-:S04]  /*23c0*/  FMUL.FTZ R196, R11, R196 ;  /* 0x000000c40bc47220 */ /* 0x000fc80000410000 */
[----:B------:R-:W-:-:S05]  /*23d0*/  @P0 FADD.FTZ R196, R196, R197 ;  /* 0x000000c5c4c40221 */ /* 0x000fca0000010000 */
[----:B------:R-:W-:Y:S01]  /*23e0*/  @P5 F2FP.PACK_AB R197, RZ, R196 ;  /* 0x000000c4ffc5523e */ /* 0x000fe200000000ff */
[----:B------:R-:W-:-:S03]  /*23f0*/  FMUL.FTZ R196, R196, R10 ;  /* 0x0000000ac4c47220 */ /* 0x000fc60000410000 */
[----:B------:R-:W-:Y:S01]  /*2400*/  @P5 PRMT R182, R197, 0x7610, R182 ;  /* 0x00007610c5b65816 */ /* 0x000fe200000000b6 */
[----:B------:R-:W-:-:S04]  /*2410*/  FFMA.FTZ R197, R201, R198, R199 ;  /* 0x000000c6c9c57223 */ /* 0x000fc800000100c7 */
[----:B------:R-:W-:-:S04]  /*2420*/  FADD.FTZ R197, R248, -R197 ;  /* 0x800000c5f8c57221 */ /* 0x000fc80000010000 */
[----:B------:R-:W-:-:S04]  /*2430*/  FMUL.FTZ R197, R11, R197 ;  /* 0x000000c50bc57220 */ /* 0x000fc80000410000 */
[----:B------:R-:W-:-:S05]  /*2440*/  @P0 FADD.FTZ R197, R197, R223 ;  /* 0x000000dfc5c50221 */ /* 0x000fca0000010000 */
[----:B------:R-:W-:-:S04]  /*2450*/  @P5 F2FP.PACK_AB R223, RZ, R197 ;  /* 0x000000c5ffdf523e */ /* 0x000fc800000000ff */
[----:B------:R-:W-:Y:S01]  /*2460*/  @P5 PRMT R182, R182, 0x5410, R223 ;  /* 0x00005410b6b65816 */ /* 0x000fe200000000df */
[----:B------:R-:W-:-:S05]  /*2470*/  HADD2.F32 R223, -RZ, R194.H0_H0 ;  /* 0x200000c2ffdf7230 */ /* 0x000fca0000004100 */
        /* <DEDUP_REMOVED lines=25> */
[----:B------:R-:W-:Y:S02]  /*2610*/  FMUL.FTZ R192, R197, R10 ;  /* 0x0000000ac5c07220 */ /* 0x000fe40000410000 */
[----:B------:R-:W-:Y:S02]  /*2620*/  FMUL.FTZ R196, R24, R196 ;  /* 0x000000c418c47220 */ /* 0x000fe40000410000 */
[-C--:B------:R-:W-:Y:S01]  /*2630*/  FFMA.FTZ R137, R223, R192.reuse, R137 ;  /* 0x000000c0df897223 */ /* 0x080fe20000010089 */
[----:B------:R-:W-:Y:S01]  /*2640*/  @P0 HADD2.F32 R223, -RZ, R171.H1_H1 ;  /* 0x300000abffdf0230 */ /* 0x000fe20000004100 */
[----:B------:R-:W-:-:S05]  /*2650*/  FMUL.FTZ R192, R25, R192 ;  /* 0x000000c019c07220 */ /* 0x000fca0000410000 */
[----:B------:R-:W-:Y:S01]  /*2660*/  F2FP.PACK_AB R192, R192, R196 ;  /* 0x000000c4c0c0723e */ /* 0x000fe200000000ff */
[----:B------:R-:W-:-:S04]  /*2670*/  FFMA.FTZ R196, R202, R198, R199 ;  /* 0x000000c6cac47223 */ /* 0x000fc800000100c7 */
[----:B------:R-:W-:-:S04]  /*2680*/  FADD.FTZ R196, R247, -R196 ;  /* 0x800000c4f7c47221 */ /* 0x000fc80000010000 */
[----:B------:R-:W-:Y:S01]  /*2690*/  FMUL.FTZ R197, R11, R196 ;  /* 0x000000c40bc57220 */ /* 0x000fe20000410000 */
[----:B------:R-:W-:-:S05]  /*26a0*/  @P0 HADD2.F32 R196, -RZ, R171.H0_H0 ;  /* 0x200000abffc40230 */ /* 0x000fca0000004100 */
[----:B------:R-:W-:-:S05]  /*26b0*/  @P0 FADD.FTZ R197, R197, R196 ;  /* 0x000000c4c5c50221 */ /* 0x000fca0000010000 */
[----:B------:R-:W-:-:S04]  /*26c0*/  @P5 F2FP.PACK_AB R196, RZ, R197 ;  /* 0x000000c5ffc4523e */ /* 0x000fc800000000ff */
[----:B------:R-:W-:Y:S01]  /*26d0*/  @P5 PRMT R183, R196, 0x7610, R183 ;  /* 0x00007610c4b75816 */ /* 0x000fe200000000b7 */
[----:B------:R-:W-:Y:S01]  /*26e0*/  FMUL.FTZ R196, R197, R10 ;  /* 0x0000000ac5c47220 */ /* 0x000fe20000410000 */
[----:B------:R-:W-:-:S05]  /*26f0*/  HADD2.F32 R197, -RZ, R195.H0_H0 ;  /* 0x200000c3ffc57230 */ /* 0x000fca0000004100 */
[----:B------:R-:W-:Y:S02]  /*2700*/  FFMA.FTZ R142, R197, R196, R142 ;  /* 0x000000c4c58e7223 */ /* 0x000fe4000001008e */
[----:B------:R-:W-:Y:S02]  /*2710*/  FFMA.FTZ R197, R203, R198, R199 ;  /* 0x000000c6cbc57223 */ /* 0x000fe400000100c7 */
[----:B------:R-:W-:Y:S02]  /*2720*/  FMUL.FTZ R196, R30, R196 ;  /* 0x000000c41ec47220 */ /* 0x000fe40000410000 */
[----:B------:R-:W-:-:S04]  /*2730*/  FADD.FTZ R197, R246, -R197 ;  /* 0x800000c5f6c57221 */ /* 0x000fc80000010000 */
[----:B------:R-:W-:-:S04]  /*2740*/  FMUL.FTZ R197, R11, R197 ;  /* 0x000000c50bc57220 */ /* 0x000fc80000410000 */
[----:B------:R-:W-:-:S05]  /*2750*/  @P0 FADD.FTZ R197, R197, R223 ;  /* 0x000000dfc5c50221 */ /* 0x000fca0000010000 */
[----:B------:R-:W-:-:S04]  /*2760*/  @P5 F2FP.PACK_AB R223, RZ, R197 ;  /* 0x000000c5ffdf523e */ /* 0x000fc800000000ff */
[----:B------:R-:W-:Y:S01]  /*2770*/  @P5 PRMT R183, R183, 0x5410, R223 ;  /* 0x00005410b7b75816 */ /* 0x000fe200000000df */
[----:B------:R-:W-:Y:S01]  /*2780*/  HADD2.F32 R223, -RZ, R195.H1_H1 ;  /* 0x300000c3ffdf7230 */ /* 0x000fe20000004100 */
[----:B------:R-:W-:-:S04]  /*2790*/  FMUL.FTZ R195, R197, R10 ;  /* 0x0000000ac5c37220 */ /* 0x000fc80000410000 */
[-C--:B------:R-:W-:Y:S02]  /*27a0*/  FFMA.FTZ R143, R223, R195.reuse, R143 ;  /* 0x000000c3df8f7223 */ /* 0x080fe4000001008f */
[----:B------:R-:W-:-:S05]  /*27b0*/  FMUL.FTZ R195, R31, R195 ;  /* 0x000000c31fc37220 */ /* 0x000fca0000410000 */
[----:B------:R-:W-:Y:S01]  /*27c0*/  F2FP.PACK_AB R195, R195, R196 ;  /* 0x000000c4c3c3723e */ /* 0x000fe200000000ff */
[----:B------:R-:W-:-:S05]  /*27d0*/  @P5 IMAD.WIDE.U32 R196, R2, R224, c[0x0][0x258] ;  /* 0x0000960002c45625 */ /* 0x000fca00078e00e0 */
[----:B------:R1:W-:Y:S02]  /*27e0*/  @P5 STG.E.128 [R196.64], R180 ;  /* 0x000000b4c4005986 */ /* 0x0003e4000c101d04 */
[C---:B-1----:R-:W-:Y:S01]  /*27f0*/  IMAD.WIDE.U32 R196, R2.reuse, R224, c[0x0][0x248] ;  /* 0x0000920002c47625 */ /* 0x042fe200078e00e0 */
[----:B------:R-:W-:-:S04]  /*2800*/  IADD3 R2, R2, 0x80, RZ ;  /* 0x0000008002027810 */ /* 0x000fc80007ffe0ff */
[----:B------:R1:W-:Y:S03]  /*2810*/  STG.E.128 [R196.64], R192 ;  /* 0x000000c0c4007986 */ /* 0x0003e6000c101d04 */
.L_x_6312:
[----:B------:R-:W-:Y:S05]  /*2820*/  BSYNC B0 ;  /* 0x0000000000007941 */ /* 0x000fea0003800000 */
.L_x_6311:
[----:B------:R-:W-:Y:S01]  /*2830*/  BSSY B0, `(.L_x_6313) ;  /* 0x000006c000007945 */ /* 0x000fe20003800000 */
[----:B------:R-:W-:Y:S05]  /*2840*/  @!P2 BRA `(.L_x_6314) ;  /* 0x000006a00000a947 */ /* 0x000fea0003800000 */
[----:B------:R-:W-:Y:S01]  /*2850*/  ISETP.NE.U32.AND P0, PT, RZ, c[0x0][0x218], PT ;  /* 0x00008600ff007a0c */ /* 0x000fe20003f05070 */
[-CC-:B-1----:R-:W-:Y:S01]  /*2860*/  FFMA.FTZ R192, R16, R198.reuse, R199.reuse ;  /* 0x000000c610c07223 */ /* 0x182fe200000100c7 */
        /* <DEDUP_REMOVED lines=19> */
[----:B------:R-:W-:Y:S01]  /*29a0*/  FMUL.FTZ R197, R197, R10 ;  /* 0x0000000ac5c57220 */ /* 0x000fe20000410000 */
[----:B------:R-:W-:Y:S02]  /*29b0*/  @P0 HADD2.F32 R224, -RZ, R173.H1_H1 ;  /* 0x300000adffe00230 */ /* 0x000fe40000004100 */
[--C-:B--2---:R-:W-:Y:S02]  /*29c0*/  HADD2.F32 R223, -RZ, R194.reuse.H0_H0 ;  /* 0x200000c2ffdf7230 */ /* 0x104fe40000004100 */
[----:B------:R-:W-:-:S03]  /*29d0*/  HADD2.F32 R194, -RZ, R194.H1_H1 ;  /* 0x300000c2ffc27230 */ /* 0x000fc60000004100 */
[-C--:B------:R-:W-:Y:S02]  /*29e0*/  FFMA.FTZ R148, R223, R197.reuse, R148 ;  /* 0x000000c5df947223 */ /* 0x080fe40000010094 */
[----:B------:R-:W-:Y:S02]  /*29f0*/  FMUL.FTZ R223, R196, R10 ;  /* 0x0000000ac4df7220 */ /* 0x000fe40000410000 */
[----:B------:R-:W-:Y:S02]  /*2a00*/  FMUL.FTZ R197, R44, R197 ;  /* 0x000000c52cc57220 */ /* 0x000fe40000410000 */
[-C--:B------:R-:W-:Y:S02]  /*2a10*/  FFMA.FTZ R149, R194, R223.reuse, R149 ;  /* 0x000000dfc2957223 */ /* 0x080fe40000010095 */
[----:B------:R-:W-:Y:S02]  /*2a20*/  FFMA.FTZ R194, R211, R198, R199 ;  /* 0x000000c6d3c27223 */ /* 0x000fe400000100c7 */
[----:B------:R-:W-:-:S02]  /*2a30*/  FMUL.FTZ R223, R45, R223 ;  /* 0x000000df2ddf7220 */ /* 0x000fc40000410000 */
[----:B------:R-:W-:-:S04]  /*2a40*/  FADD.FTZ R194, R245, -R194 ;  /* 0x800000c2f5c27221 */ /* 0x000fc80000010000 */
[----:B------:R-:W-:Y:S01]  /*2a50*/  FMUL.FTZ R196, R11, R194 ;  /* 0x000000c20bc47220 */ /* 0x000fe20000410000 */
[----:B------:R-:W-:-:S05]  /*2a60*/  @P0 HADD2.F32 R194, -RZ, R172.H0_H0 ;  /* 0x200000acffc20230 */ /* 0x000fca0000004100 */
[----:B------:R-:W-:-:S05]  /*2a70*/  @P0 FADD.FTZ R196, R196, R194 ;  /* 0x000000c2c4c40221 */ /* 0x000fca0000010000 */
[----:B------:R-:W-:Y:S01]  /*2a80*/  @P5 F2FP.PACK_AB R194, RZ, R196 ;  /* 0x000000c4ffc2523e */ /* 0x000fe200000000ff */
[----:B------:R-:W-:-:S03]  /*2a90*/  FMUL.FTZ R196, R196, R10 ;  /* 0x0000000ac4c47220 */ /* 0x000fc60000410000 */
[----:B------:R-:W-:Y:S02]  /*2aa0*/  @P5 PRMT R180, R194, 0x7610, R180 ;  /* 0x00007610c2b45816 */ /* 0x000fe400000000b4 */
[----:B------:R-:W-:Y:S01]  /*2ab0*/  F2FP.PACK_AB R194, R223, R197 ;  /* 0x000000c5dfc2723e */ /* 0x000fe200000000ff */
[----:B------:R-:W-:Y:S01]  /*2ac0*/  FFMA.FTZ R197, R12, R198, R199 ;  /* 0x000000c60cc57223 */ /* 0x000fe200000100c7 */
[----:B------:R-:W-:-:S03]  /*2ad0*/  @P0 HADD2.F32 R223, -RZ, R172.H1_H1 ;  /* 0x300000acffdf0230 */ /* 0x000fc60000004100 */
        /* <DEDUP_REMOVED lines=9> */
[----:B------:R-:W-:Y:S02]  /*2b70*/  FFMA.FTZ R197, R13, R198, R199 ;  /* 0x000000c60dc57223 */ /* 0x000fe400000100c7 */
[----:B------:R-:W-:Y:S01]  /*2b80*/  FFMA.FTZ R145, R223, R192, R145 ;  /* 0x000000c0df917223 */ /* 0x000fe20000010091 */
[----:B------:R-:W-:Y:S01]  /*2b90*/  @P0 HADD2.F32 R223, -RZ, R173.H0_H0 ;  /* 0x200000adffdf0230 */ /* 0x000fe20000004100 */
[----:B------:R-:W-:Y:S02]  /*2ba0*/  FADD.FTZ R197, R243, -R197 ;  /* 0x800000c5f3c57221 */ /* 0x000fe40000010000 */
[----:B------:R-:W-:-:S02]  /*2bb0*/  FMUL.FTZ R196, R40, R196 ;  /* 0x000000c428c47220 */ /* 0x000fc40000410000 */
[----:B------:R-:W-:Y:S02]  /*2bc0*/  FMUL.FTZ R197, R11, R197 ;  /* 0x000000c50bc57220 */ /* 0x000fe40000410000 */
[----:B------:R-:W-:Y:S02]  /*2bd0*/  FMUL.FTZ R192, R41, R192 ;  /* 0x000000c029c07220 */ /* 0x000fe40000410000 */
[----:B------:R-:W-:-:S03]  /*2be0*/  @P0 FADD.FTZ R197, R197, R223 ;  /* 0x000000dfc5c50221 */ /* 0x000fc60000010000 */
[----:B------:R-:W-:Y:S01]  /*2bf0*/  F2FP.PACK_AB R192, R192, R196 ;  /* 0x000000c4c0c0723e */ /* 0x000fe200000000ff */
[----:B------:R-:W-:Y:S01]  /*2c00*/  HADD2.F32 R196, -RZ, R195.H0_H0 ;  /* 0x200000c3ffc47230 */ /* 0x000fe20000004100 */
        /* <DEDUP_REMOVED lines=10> */
[-C--:B------:R-:W-:Y:S01]  /*2cb0*/  FFMA.FTZ R146, R224, R197.reuse, R146 ;  /* 0x000000c5e0927223 */ /* 0x080fe20000010092 */
[----:B------:R-:W-:Y:S01]  /*2cc0*/  HADD2.F32 R224, -RZ, R193.H1_H1 ;  /* 0x300000c1ffe07230 */ /* 0x000fe20000004100 */
[----:B------:R-:W-:Y:S01]  /*2cd0*/  FMUL.FTZ R193, R223, R10 ;  /* 0x0000000adfc17220 */ /* 0x000fe20000410000 */
[----:B------:R-:W-:Y:S01]  /*2ce0*/  @P0 HADD2.F32 R223, -RZ, R175.H0_H0 ;  /* 0x200000afffdf0230 */ /* 0x000fe20000004100 */
[----:B------:R-:W-:Y:S02]  /*2cf0*/  FMUL.FTZ R197, R42, R197 ;  /* 0x000000c52ac57220 */ /* 0x000fe40000410000 */
[-C--:B------:R-:W-:Y:S02]  /*2d00*/  FFMA.FTZ R147, R224, R193.reuse, R147 ;  /* 0x000000c1e0937223 */ /* 0x080fe40000010093 */
[----:B------:R-:W-:-:S05]  /*2d10*/  FMUL.FTZ R193, R43, R193 ;  /* 0x000000c12bc17220 */ /* 0x000fca0000410000 */
[----:B------:R-:W-:Y:S01]  /*2d20*/  F2FP.PACK_AB R193, R193, R197 ;  /* 0x000000c5c1c1723e */ /* 0x000fe200000000ff */
[----:B------:R-:W-:-:S04]  /*2d30*/  FFMA.FTZ R197, R17, R198, R199 ;  /* 0x000000c611c57223 */ /* 0x000fc800000100c7 */
[----:B------:R-:W-:-:S04]  /*2d40*/  FADD.FTZ R197, R239, -R197 ;  /* 0x800000c5efc57221 */ /* 0x000fc80000010000 */
[----:B------:R-:W-:-:S04]  /*2d50*/  FMUL.FTZ R197, R11, R197 ;  /* 0x000000c50bc57220 */ /* 0x000fc80000410000 */
[----:B------:R-:W-:-:S05]  /*2d60*/  @P0 FADD.FTZ R197, R197, R223 ;  /* 0x000000dfc5c50221 */ /* 0x000fca0000010000 */
[----:B------:R-:W-:-:S04]  /*2d70*/  @P5 F2FP.PACK_AB R223, RZ, R197 ;  /* 0x000000c5ffdf523e */ /* 0x000fc800000000ff */
[----:B------:R-:W-:Y:S01]  /*2d80*/  @P5 PRMT R183, R223, 0x7610, R183 ;  /* 0x00007610dfb75816 */ /* 0x000fe200000000b7 */
[----:B------:R-:W-:Y:S01]  /*2d90*/  FMUL.FTZ R223, R197, R10 ;  /* 0x0000000ac5df7220 */ /* 0x000fe20000410000 */
[----:B------:R-:W-:-:S03]  /*2da0*/  @P0 HADD2.F32 R197, -RZ, R175.H1_H1 ;  /* 0x300000afffc50230 */ /* 0x000fc60000004100 */
[----:B------:R-:W-:Y:S02]  /*2db0*/  FFMA.FTZ R150, R196, R223, R150 ;  /* 0x000000dfc4967223 */ /* 0x000fe40000010096 */
[----:B------:R-:W-:-:S04]  /*2dc0*/  FFMA.FTZ R196, R18, R198, R199 ;  /* 0x000000c612c47223 */ /* 0x000fc800000100c7 */
[----:B------:R-:W-:-:S04]  /*2dd0*/  FADD.FTZ R196, R238, -R196 ;  /* 0x800000c4eec47221 */ /* 0x000fc80000010000 */
[----:B------:R-:W-:-:S04]  /*2de0*/  FMUL.FTZ R196, R11, R196 ;  /* 0x000000c40bc47220 */ /* 0x000fc80000410000 */
[----:B------:R-:W-:-:S05]  /*2df0*/  @P0 FADD.FTZ R196, R196, R197 ;  /* 0x000000c5c4c40221 */ /* 0x000fca0000010000 */
[----:B------:R-:W-:-:S04]  /*2e00*/  @P5 F2FP.PACK_AB R197, RZ, R196 ;  /* 0x000000c4ffc5523e */ /* 0x000fc800000000ff */
[----:B------:R-:W-:Y:S01]  /*2e10*/  @P5 PRMT R183, R183, 0x5410, R197 ;  /* 0x00005410b7b75816 */ /* 0x000fe200000000c5 */
[----:B------:R-:W-:Y:S01]  /*2e20*/  HADD2.F32 R197, -RZ, R195.H1_H1 ;  /* 0x300000c3ffc57230 */ /* 0x000fe20000004100 */
[----:B------:R-:W-:Y:S01]  /*2e30*/  FMUL.FTZ R195, R196, R10 ;  /* 0x0000000ac4c37220 */ /* 0x000fe20000410000 */
[----:B------:R-:W-:-:S03]  /*2e40*/  @P5 LEA R196, P0, R2, c[0x0][0x258], 0x4 ;  /* 0x0000960002c45a11 */ /* 0x000fc600078020ff */
[-C--:B------:R-:W-:Y:S01]  /*2e50*/  FFMA.FTZ R151, R197, R195.reuse, R151 ;  /* 0x000000c3c5977223 */ /* 0x080fe20000010097 */
[----:B------:R-:W-:Y:S01]  /*2e60*/  @P5 LEA.HI.X R197, R2, c[0x0][0x25c], RZ, 0x4, P0 ;  /* 0x0000970002c55a11 */ /* 0x000fe200000f24ff */
[----:B------:R-:W-:-:S04]  /*2e70*/  FMUL.FTZ R195, R47, R195 ;  /* 0x000000c32fc37220 */ /* 0x000fc80000410000 */
[----:B------:R1:W-:Y:S02]  /*2e80*/  @P5 STG.E.128 [R196.64], R180 ;  /* 0x000000b4c4005986 */ /* 0x0003e4000c101d04 */
[----:B-1----:R-:W-:-:S05]  /*2e90*/  FMUL.FTZ R196, R46, R223 ;  /* 0x000000df2ec47220 */ /* 0x002fca0000410000 */
[----:B------:R-:W-:Y:S02]  /*2ea0*/  F2FP.PACK_AB R195, R195, R196 ;  /* 0x000000c4c3c3723e */ /* 0x000fe400000000ff */
[----:B------:R-:W-:-:S04]  /*2eb0*/  LEA R196, P0, R2, c[0x0][0x248], 0x4 ;  /* 0x0000920002c47a11 */ /* 0x000fc800078020ff */
[C---:B------:R-:W-:Y:S02]  /*2ec0*/  LEA.HI.X R197, R2.reuse, c[0x0][0x24c], RZ, 0x4, P0 ;  /* 0x0000930002c57a11 */ /* 0x040fe400000f24ff */
[----:B------:R-:W-:-:S03]  /*2ed0*/  IADD3 R2, R2, 0x80, RZ ;  /* 0x0000008002027810 */ /* 0x000fc60007ffe0ff */
[----:B------:R1:W-:Y:S04]  /*2ee0*/  STG.E.128 [R196.64], R192 ;  /* 0x000000c0c4007986 */ /* 0x0003e8000c101d04 */
.L_x_6314:
[----:B------:R-:W-:Y:S05]  /*2ef0*/  BSYNC B0 ;  /* 0x0000000000007941 */ /* 0x000fea0003800000 */
.L_x_6313:
        /* <DEDUP_REMOVED lines=108> */
.L_x_6316:
[----:B------:R-:W-:Y:S05]  /*35c0*/  BSYNC B0 ;  /* 0x0000000000007941 */ /* 0x000fea0003800000 */
.L_x_6315:
        /* <DEDUP_REMOVED lines=17> */
[----:B0-----:R-:W-:Y:S02]  /*36e0*/  FFMA.FTZ R225, R219, R198, R199 ;  /* 0x000000c6dbe17223 */ /* 0x001fe400000100c7 */
        /* <DEDUP_REMOVED lines=27> */
[----:B------:R-:W-:Y:S02]  /*38a0*/  FMUL.FTZ R192, R197, R10 ;  /* 0x0000000ac5c07220 */ /* 0x000fe40000410000 */
[----:B------:R-:W-:Y:S02]  /*38b0*/  FMUL.FTZ R226, R64, R226 ;  /* 0x000000e240e27220 */ /* 0x000fe40000410000 */
        /* <DEDUP_REMOVED lines=35> */
[-C--:B------:R-:W-:Y:S02]  /*3af0*/  FMUL.FTZ R192, R223, R10.reuse ;  /* 0x0000000adfc07220 */ /* 0x080fe40000410000 */
[----:B------:R-:W-:-:S02]  /*3b00*/  FMUL.FTZ R194, R198, R10 ;  /* 0x0000000ac6c27220 */ /* 0x000fc40000410000 */
[-C--:B------:R-:W-:Y:S02]  /*3b10*/  FMUL.FTZ R223, R199, R10.reuse ;  /* 0x0000000ac7df7220 */ /* 0x080fe40000410000 */
[----:B------:R-:W-:Y:S01]  /*3b20*/  FMUL.FTZ R224, R11, R10 ;  /* 0x0000000a0be07220 */ /* 0x000fe20000410000 */
[--C-:B------:R-:W-:Y:S01]  /*3b30*/  HADD2.F32 R10, -RZ, R193.reuse.H0_H0 ;  /* 0x200000c1ff0a7230 */ /* 0x100fe20000004100 */
[----:B------:R-:W-:Y:S01]  /*3b40*/  FMUL.FTZ R198, R68, R225 ;  /* 0x000000e144c67220 */ /* 0x000fe20000410000 */
[----:B------:R-:W-:Y:S01]  /*3b50*/  HADD2.F32 R193, -RZ, R193.H1_H1 ;  /* 0x300000c1ffc17230 */ /* 0x000fe20000004100 */
[----:B------:R-:W-:Y:S02]  /*3b60*/  FMUL.FTZ R196, R69, R196 ;  /* 0x000000c445c47220 */ /* 0x000fe40000410000 */
[----:B------:R-:W-:Y:S02]  /*3b70*/  FFMA.FTZ R162, R10, R194, R162 ;  /* 0x000000c20aa27223 */ /* 0x000fe400000100a2 */
[----:B------:R-:W-:Y:S01]  /*3b80*/  FMUL.FTZ R10, R70, R223 ;  /* 0x000000df460a7220 */ /* 0x000fe20000410000 */
[----:B------:R-:W-:Y:S01]  /*3b90*/  F2FP.PACK_AB R198, R196, R198 ;  /* 0x000000c6c4c6723e */ /* 0x000fe200000000ff */
[----:B------:R-:W-:Y:S01]  /*3ba0*/  FMUL.FTZ R11, R71, R224 ;  /* 0x000000e0470b7220 */ /* 0x000fe20000410000 */
[----:B------:R-:W-:Y:S01]  /*3bb0*/  F2FP.PACK_AB R196, R197, R226 ;  /* 0x000000e2c5c4723e */ /* 0x000fe200000000ff */
[----:B------:R-:W-:-:S02]  /*3bc0*/  FMUL.FTZ R194, R66, R194 ;  /* 0x000000c242c27220 */ /* 0x000fc40000410000 */
[----:B------:R-:W-:Y:S01]  /*3bd0*/  FMUL.FTZ R197, R67, R192 ;  /* 0x000000c043c57220 */ /* 0x000fe20000410000 */
[----:B------:R-:W-:Y:S01]  /*3be0*/  F2FP.PACK_AB R199, R11, R10 ;  /* 0x0000000a0bc7723e */ /* 0x000fe200000000ff */
[----:B------:R-:W-:Y:S01]  /*3bf0*/  FFMA.FTZ R163, R193, R192, R163 ;  /* 0x000000c0c1a37223 */ /* 0x000fe200000100a3 */
[C---:B------:R-:W-:Y:S02]  /*3c00*/  LEA R10, P0, R2.reuse, c[0x0][0x248], 0x4 ;  /* 0x00009200020a7a11 */ /* 0x040fe400078020ff */
[----:B------:R-:W-:Y:S02]  /*3c10*/  F2FP.PACK_AB R197, R197, R194 ;  /* 0x000000c2c5c5723e */ /* 0x000fe400000000ff */
[----:B------:R-:W-:Y:S01]  /*3c20*/  LEA.HI.X R11, R2, c[0x0][0x24c], RZ, 0x4, P0 ;  /* 0x00009300020b7a11 */ /* 0x000fe200000f24ff */
[--C-:B------:R-:W-:Y:S02]  /*3c30*/  HADD2.F32 R2, -RZ, R195.reuse.H0_H0 ;  /* 0x200000c3ff027230 */ /* 0x100fe40000004100 */
[----:B------:R-:W-:-:S02]  /*3c40*/  HADD2.F32 R195, -RZ, R195.H1_H1 ;  /* 0x300000c3ffc37230 */ /* 0x000fc40000004100 */
[----:B------:R0:W-:Y:S01]  /*3c50*/  STG.E.128 [R10.64], R196 ;  /* 0x000000c40a007986 */ /* 0x0001e2000c101d04 */
[----:B------:R-:W-:Y:S02]  /*3c60*/  FFMA.FTZ R166, R2, R223, R166 ;  /* 0x000000df02a67223 */ /* 0x000fe400000100a6 */
[----:B------:R-:W-:Y:S02]  /*3c70*/  FFMA.FTZ R167, R195, R224, R167 ;  /* 0x000000e0c3a77223 */ /* 0x000fe400000100a7 */
.L_x_6318:
[----:B------:R-:W-:Y:S05]  /*3c80*/  BSYNC B0 ;  /* 0x0000000000007941 */ /* 0x000fea0003800000 */
.L_x_6317:
        /* <DEDUP_REMOVED lines=8> */
.L_x_6300:
        /* <DEDUP_REMOVED lines=19> */
.L_x_6321:
[----:B------:R-:W-:Y:S05]  /*3e40*/  BSYNC B0 ;  /* 0x0000000000007941 */ /* 0x000fea0003800000 */
.L_x_6320:
        /* <DEDUP_REMOVED lines=13> */
.L_x_6323:
[----:B------:R-:W-:Y:S05]  /*3f20*/  BSYNC B0 ;  /* 0x0000000000007941 */ /* 0x000fea0003800000 */
.L_x_6322:
        /* <DEDUP_REMOVED lines=13> */
.L_x_6325:
[----:B------:R-:W-:Y:S05]  /*4000*/  BSYNC B0 ;  /* 0x0000000000007941 */ /* 0x000fea0003800000 */
.L_x_6324:
        /* <DEDUP_REMOVED lines=12> */
.L_x_6309:
[----:B------:R-:W-:Y:S01]  /*40d0*/  HFMA2.MMA R194, -RZ, RZ, 0, 9.5367431640625e-07 ;  /* 0x00000010ffc27435 */ /* 0x000fe200000001ff */
[----:B------:R-:W-:-:S02]  /*40e0*/  MOV R193, R225 ;  /* 0x000000e100c17202 */ /* 0x000fc40000000f00 */
[----:B------:R-:W-:Y:S02]  /*40f0*/  MOV R226, 0x1f ;  /* 0x0000001f00e27802 */ /* 0x000fe40000000f00 */
[----:B------:R-:W-:Y:S02]  /*4100*/  MOV R223, 0xffffffff ;  /* 0xffffffff00df7802 */ /* 0x000fe40000000f00 */
[----:B------:R-:W-:Y:S02]  /*4110*/  MOV R192, 0x4130 ;  /* 0x0000413000c07802 */ /* 0x000fe40000000f00 */
[----:B-----5:R-:W-:Y:S05]  /*4120*/  CALL.REL.NOINC `($__internal_104_$__cuda_sm70_shflsync_down_p) ;  /* 0x0000046000007944 */ /* 0x020fea0003c00000 */
[----:B-1----:R-:W-:Y:S01]  /*4130*/  MOV R195, R194 ;  /* 0x000000c200c37202 */ /* 0x002fe20000000f00 */
[----:B------:R-:W-:Y:S05]  /*4140*/  BRA `(.L_x_6326) ;  /* 0xffffddb000007947 */ /* 0x000fea000383ffff */
.L_x_6310:
[----:B------:R-:W-:Y:S01]  /*4150*/  HFMA2.MMA R194, -RZ, RZ, 0, 9.5367431640625e-07 ;  /* 0x00000010ffc27435 */ /* 0x000fe200000001ff */
[----:B------:R-:W-:Y:S02]  /*4160*/  MOV R193, R224 ;  /* 0x000000e000c17202 */ /* 0x000fe40000000f00 */
[----:B------:R-:W-:Y:S02]  /*4170*/  MOV R226, 0x1f ;  /* 0x0000001f00e27802 */ /* 0x000fe40000000f00 */
[----:B------:R-:W-:-:S02]  /*4180*/  MOV R223, 0xffffffff ;  /* 0xffffffff00df7802 */ /* 0x000fc40000000f00 */
[----:B------:R-:W-:Y:S02]  /*4190*/  MOV R192, 0x41b0 ;  /* 0x000041b000c07802 */ /* 0x000fe40000000f00 */
[----:B01---5:R-:W-:Y:S05]  /*41a0*/  CALL.REL.NOINC `($__internal_104_$__cuda_sm70_shflsync_down_p) ;  /* 0x000003e000007944 */ /* 0x023fea0003c00000 */
[----:B------:R-:W-:Y:S01]  /*41b0*/  FADD.FTZ R195, R195, R225 ;  /* 0x000000e1c3c37221 */ /* 0x000fe20000010000 */
[----:B------:R-:W-:Y:S01]  /*41c0*/  MOV R226, 0x1f ;  /* 0x0000001f00e27802 */ /* 0x000fe20000000f00 */
[----:B-1----:R-:W-:Y:S01]  /*41d0*/  FADD.FTZ R197, R224, R194 ;  /* 0x000000c2e0c57221 */ /* 0x002fe20000010000 */
[----:B------:R-:W-:Y:S01]  /*41e0*/  HFMA2.MMA R194, -RZ, RZ, 0, 4.76837158203125e-07 ;  /* 0x00000008ffc27435 */ /* 0x000fe200000001ff */
[----:B------:R-:W-:Y:S02]  /*41f0*/  MOV R223, 0xffffffff ;  /* 0xffffffff00df7802 */ /* 0x000fe40000000f00 */
[----:B------:R-:W-:Y:S02]  /*4200*/  MOV R193, R195 ;  /* 0x000000c300c17202 */ /* 0x000fe40000000f00 */
[----:B------:R-:W-:Y:S02]  /*4210*/  MOV R192, 0x4230 ;  /* 0x0000423000c07802 */ /* 0x000fe40000000f00 */
[----:B------:R-:W-:Y:S05]  /*4220*/  CALL.REL.NOINC `($__internal_104_$__cuda_sm70_shflsync_down_p) ;  /* 0x0000036000007944 */ /* 0x000fea0003c00000 */
[----:B-1----:R-:W-:Y:S01]  /*4230*/  MOV R198, R194 ;  /* 0x000000c200c67202 */ /* 0x002fe20000000f00 */
[----:B------:R-:W-:Y:S01]  /*4240*/  HFMA2.MMA R194, -RZ, RZ, 0, 4.76837158203125e-07 ;  /* 0x00000008ffc27435 */ /* 0x000fe200000001ff */
[----:B------:R-:W-:-:S02]  /*4250*/  MOV R193, R197 ;  /* 0x000000c500c17202 */ /* 0x000fc40000000f00 */
[----:B------:R-:W-:Y:S02]  /*4260*/  MOV R226, 0x1f ;  /* 0x0000001f00e27802 */ /* 0x000fe40000000f00 */
[----:B------:R-:W-:Y:S02]  /*4270*/  MOV R223, 0xffffffff ;  /* 0xffffffff00df7802 */ /* 0x000fe40000000f00 */
[----:B------:R-:W-:Y:S02]  /*4280*/  MOV R192, 0x42a0 ;  /* 0x000042a000c07802 */ /* 0x000fe40000000f00 */
[----:B------:R-:W-:Y:S05]  /*4290*/  CALL.REL.NOINC `($__internal_104_$__cuda_sm70_shflsync_down_p) ;  /* 0x000002f000007944 */ /* 0x000fea0003c00000 */
[----:B------:R-:W-:Y:S01]  /*42a0*/  FADD.FTZ R195, R198, R195 ;  /* 0x000000c3c6c37221 */ /* 0x000fe20000010000 */
[----:B------:R-:W-:Y:S01]  /*42b0*/  MOV R226, 0x1f ;  /* 0x0000001f00e27802 */ /* 0x000fe20000000f00 */
[----:B-1----:R-:W-:Y:S01]  /*42c0*/  FADD.FTZ R197, R197, R194 ;  /* 0x000000c2c5c57221 */ /* 0x002fe20000010000 */
[----:B------:R-:W-:Y:S01]  /*42d0*/  HFMA2.MMA R194, -RZ, RZ, 0, 2.384185791015625e-07 ;  /* 0x00000004ffc27435 */ /* 0x000fe200000001ff */
[----:B------:R-:W-:Y:S02]  /*42e0*/  MOV R223, 0xffffffff ;  /* 0xffffffff00df7802 */ /* 0x000fe40000000f00 */
[----:B------:R-:W-:-:S02]  /*42f0*/  MOV R193, R195 ;  /* 0x000000c300c17202 */ /* 0x000fc40000000f00 */
[----:B------:R-:W-:Y:S02]  /*4300*/  MOV R192, 0x4320 ;  /* 0x0000432000c07802 */ /* 0x000fe40000000f00 */
[----:B------:R-:W-:Y:S05]  /*4310*/  CALL.REL.NOINC `($__internal_104_$__cuda_sm70_shflsync_down_p) ;  /* 0x0000027000007944 */ /* 0x000fea0003c00000 */
[----:B-1----:R-:W-:Y:S01]  /*4320*/  MOV R198, R194 ;  /* 0x000000c200c67202 */ /* 0x002fe20000000f00 */
[----:B------:R-:W-:Y:S01]  /*4330*/  HFMA2.MMA R194, -RZ, RZ, 0, 2.384185791015625e-07 ;  /* 0x00000004ffc27435 */ /* 0x000fe200000001ff */
[----:B------:R-:W-:Y:S02]  /*4340*/  MOV R193, R197 ;  /* 0x000000c500c17202 */ /* 0x000fe40000000f00 */
[----:B------:R-:W-:Y:S02]  /*4350*/  MOV R226, 0x1f ;  /* 0x0000001f00e27802 */ /* 0x000fe40000000f00 */
[----:B------:R-:W-:Y:S02]  /*4360*/  MOV R223, 0xffffffff ;  /* 0xffffffff00df7802 */ /* 0x000fe40000000f00 */
[----:B------:R-:W-:Y:S02]  /*4370*/  MOV R192, 0x4390 ;  /* 0x0000439000c07802 */ /* 0x000fe40000000f00 */
[----:B------:R-:W-:Y:S05]  /*4380*/  CALL.REL.NOINC `($__internal_104_$__cuda_sm70_shflsync_down_p) ;  /* 0x0000020000007944 */ /* 0x000fea0003c00000 */
[----:B------:R-:W-:Y:S01]  /*4390*/  FADD.FTZ R195, R198, R195 ;  /* 0x000000c3c6c37221 */ /* 0x000fe20000010000 */
[----:B------:R-:W-:Y:S01]  /*43a0*/  MOV R226, 0x1f ;  /* 0x0000001f00e27802 */ /* 0x000fe20000000f00 */
[----:B-1----:R-:W-:Y:S01]  /*43b0*/  FADD.FTZ R197, R197, R194 ;  /* 0x000000c2c5c57221 */ /* 0x002fe20000010000 */
[----:B------:R-:W-:Y:S01]  /*43c0*/  HFMA2.MMA R194, -RZ, RZ, 0, 1.1920928955078125e-07 ;  /* 0x00000002ffc27435 */ /* 0x000fe200000001ff */
[----:B------:R-:W-:-:S02]  /*43d0*/  MOV R223, 0xffffffff ;  /* 0xffffffff00df7802 */ /* 0x000fc40000000f00 */
[----:B------:R-:W-:Y:S02]  /*43e0*/  MOV R193, R195 ;  /* 0x000000c300c17202 */ /* 0x000fe40000000f00 */
[----:B------:R-:W-:Y:S02]  /*43f0*/  MOV R192, 0x4410 ;  /* 0x0000441000c07802 */ /* 0x000fe40000000f00 */
[----:B------:R-:W-:Y:S05]  /*4400*/  CALL.REL.NOINC `($__internal_104_$__cuda_sm70_shflsync_down_p) ;  /* 0x0000018000007944 */ /* 0x000fea0003c00000 */
[----:B-1----:R-:W-:Y:S01]  /*4410*/  MOV R198, R194 ;  /* 0x000000c200c67202 */ /* 0x002fe20000000f00 */
[----:B------:R-:W-:Y:S01]  /*4420*/  HFMA2.MMA R194, -RZ, RZ, 0, 1.1920928955078125e-07 ;  /* 0x00000002ffc27435 */ /* 0x000fe200000001ff */
[----:B------:R-:W-:Y:S02]  /*4430*/  MOV R193, R197 ;  /* 0x000000c500c17202 */ /* 0x000fe40000000f00 */
[----:B------:R-:W-:Y:S02]  /*4440*/  MOV R226, 0x1f ;  /* 0x0000001f00e27802 */ /* 0x000fe40000000f00 */
[----:B------:R-:W-:Y:S02]  /*4450*/  MOV R223, 0xffffffff ;  /* 0xffffffff00df7802 */ /* 0x000fe40000000f00 */
[----:B------:R-:W-:-:S02]  /*4460*/  MOV R192, 0x4480 ;  /* 0x0000448000c07802 */ /* 0x000fc40000000f00 */
[----:B------:R-:W-:Y:S05]  /*4470*/  CALL.REL.NOINC `($__internal_104_$__cuda_sm70_shflsync_down_p) ;  /* 0x0000011000007944 */ /* 0x000fea0003c00000 */
[----:B------:R-:W-:Y:S01]  /*4480*/  FADD.FTZ R198, R198, R195 ;  /* 0x000000c3c6c67221 */ /* 0x000fe20000010000 */
[----:B------:R-:W-:Y:S01]  /*4490*/  MOV R226, 0x1f ;  /* 0x0000001f00e27802 */ /* 0x000fe20000000f00 */
[----:B-1----:R-:W-:Y:S01]  /*44a0*/  FADD.FTZ R195, R197, R194 ;  /* 0x000000c2c5c37221 */ /* 0x002fe20000010000 */
[----:B------:R-:W-:Y:S01]  /*44b0*/  HFMA2.MMA R194, -RZ, RZ, 0, 5.9604644775390625e-08 ;  /* 0x00000001ffc27435 */ /* 0x000fe200000001ff */
[----:B------:R-:W-:-:S02]  /*44c0*/  MOV R223, 0xffffffff ;  /* 0xffffffff00df7802 */ /* 0x000fc40000000f00 */
[----:B------:R-:W-:Y:S02]  /*44d0*/  MOV R193, R198 ;  /* 0x000000c600c17202 */ /* 0x000fe40000000f00 */
[----:B------:R-:W-:Y:S02]  /*44e0*/  MOV R192, 0x4500 ;  /* 0x0000450000c07802 */ /* 0x000fe40000000f00 */
[----:B------:R-:W-:Y:S05]  /*44f0*/  CALL.REL.NOINC `($__internal_104_$__cuda_sm70_shflsync_down_p) ;  /* 0x0000009000007944 */ /* 0x000fea0003c00000 */
[----:B-1----:R-:W-:Y:S01]  /*4500*/  MOV R197, R194 ;  /* 0x000000c200c57202 */ /* 0x002fe20000000f00 */
[----:B------:R-:W-:Y:S01]  /*4510*/  HFMA2.MMA R194, -RZ, RZ, 0, 5.9604644775390625e-08 ;  /* 0x00000001ffc27435 */ /* 0x000fe200000001ff */
[----:B------:R-:W-:Y:S02]  /*4520*/  MOV R193, R195 ;  /* 0x000000c300c17202 */ /* 0x000fe40000000f00 */
[----:B------:R-:W-:Y:S02]  /*4530*/  MOV R226, 0x1f ;  /* 0x0000001f00e27802 */ /* 0x000fe40000000f00 */
[----:B------:R-:W-:Y:S02]  /*4540*/  MOV R223, 0xffffffff ;  /* 0xffffffff00df7802 */ /* 0x000fe40000000f00 */
[----:B------:R-:W-:-:S02]  /*4550*/  MOV R192, 0x4570 ;  /* 0x0000457000c07802 */ /* 0x000fc40000000f00 */
[----:B------:R-:W-:Y:S05]  /*4560*/  CALL.REL.NOINC `($__internal_104_$__cuda_sm70_shflsync_down_p) ;  /* 0x0000002000007944 */ /* 0x000fea0003c00000 */
[----:B-1----:R-:W-:Y:S01]  /*4570*/  MOV R193, R194 ;  /* 0x000000c200c17202 */ /* 0x002fe20000000f00 */
[----:B------:R-:W-:Y:S05]  /*4580*/  BRA `(.L_x_6327) ;  /* 0xffffda9000007947 */ /* 0x000fea000383ffff */
        .weak           $__internal_104_$__cuda_sm70_shflsync_down_p
        .type           $__internal_104_$__cuda_sm70_shflsync_down_p,@function
        .size           $__internal_104_$__cuda_sm70_shflsync_down_p,(.L_x_11838 - $__internal_104_$__cuda_sm70_shflsync_down_p)
$__internal_104_$__cuda_sm70_shflsync_down_p:
[----:B------:R-:W-:Y:S04]  /*4590*/  WARPSYNC R223 ;  /* 0x000000df00007348 */ /* 0x000fe80003800000 */
[----:B------:R0:W1:Y:S02]  /*45a0*/  SHFL.DOWN PT, R194, R193, R194, R226 ;  /* 0x080000c2c1c27389 */ /* 0x00006400000e00e2 */
[----:B0-----:R-:W-:-:S06]  /*45b0*/  HFMA2.MMA R193, -RZ, RZ, 0, 0 ;  /* 0x00000000ffc17435 */ /* 0x001fcc00000001ff */
[----:B------:R-:W-:Y:S05]  /*45c0*/  RET.REL.NODEC R192 `(_ZN10layer_norm13ln_bwd_kernelINS_13Kernel_traitsIf6__halfS2_S2_fjLj4096ELj1ELj1ELj4ELj16ENS_18Kernel_traits_baseILj4096EfS2_S2_S2_fjLj128EEEEELb0ELb1ELb0ELb0EEEvNS_9BwdParamsE) ;  /* 0xffffba30c0007950 */ /* 0x000fea0003c3ffff */
.L_x_6328:
        /* <DEDUP_REMOVED lines=11> */
.L_x_11838:


//--------------------- .text._ZN10layer_norm13ln_bwd_kernelINS_13Kernel_traitsIf6__halfS2_S2_fjLj4096ELj1ELj1ELj4ELj16ENS_18Kernel_traits_baseILj4096EfS2_S2_S2_fjLj128EEEEELb0ELb1ELb0ELb1EEEvNS_9BwdParamsE --------------------------
	.section	.text._ZN10layer_norm13ln_bwd_kernelINS_13Kernel_traitsIf6__halfS2_S2_fjLj4096ELj1ELj1ELj4ELj16ENS_18Kernel_traits_baseILj4096EfS2_S2_S2_fjLj128EEEEELb0ELb1ELb0ELb1EEEvNS_9BwdParamsE,"ax",@progbits
	.sectioninfo	@"SHI_REGISTERS=255"
	.align	128
        .global         _ZN10layer_norm13ln_bwd_kernelINS_13Kernel_traitsIf6__halfS2_S2_fjLj4096ELj1ELj1ELj4ELj16ENS_18Kernel_traits_baseILj4096EfS2_S2_S2_fjLj128EEEEELb0ELb1ELb0ELb1EEEvNS_9BwdParamsE
        .type           _ZN10layer_norm13ln_bwd_kernelINS_13Kernel_traitsIf6__halfS2_S2_fjLj4096ELj1ELj1ELj4ELj16ENS_18Kernel_traits_baseILj4096EfS2_S2_S2_fjLj128EEEEELb0ELb1ELb0ELb1EEEvNS_9BwdParamsE,@function
        .size           _ZN10layer_norm13ln_bwd_kernelINS_13Kernel_traitsIf6__halfS2_S2_fjLj4096ELj1ELj1ELj4ELj16ENS_18Kernel_traits_baseILj4096EfS2_S2_S2_fjLj128EEEEELb0ELb1ELb0ELb1EEEvNS_9BwdParamsE,(.L_x_11839 - _ZN10layer_norm13ln_bwd_kernelINS_13Kernel_traitsIf6__halfS2_S2_fjLj4096ELj1ELj1ELj4ELj16ENS_18Kernel_traits_baseILj4096EfS2_S2_S2_fjLj128EEEEELb0ELb1ELb0ELb1EEEvNS_9BwdParamsE)
        .other          _ZN10layer_norm13ln_bwd_kernelINS_13Kernel_traitsIf6__halfS2_S2_fjLj4096ELj1ELj1ELj4ELj16ENS_18Kernel_traits_baseILj4096EfS2_S2_S2_fjLj128EEEEELb0ELb1ELb0ELb1EEEvNS_9BwdParamsE,@"STO_CUDA_ENTRY STV_DEFAULT"
_ZN10layer_norm13ln_bwd_kernelINS_13Kernel_traitsIf6__halfS2_S2_fjLj4096ELj1ELj1ELj4ELj16ENS_18Kernel_traits_baseILj4096EfS2_S2_S2_fjLj128EEEEELb0ELb1ELb0ELb1EEEvNS_9BwdParamsE:
.text._ZN10layer_norm13ln_bwd_kernelINS_13Kernel_traitsIf6__halfS2_S2_fjLj4096ELj1ELj1ELj4ELj16ENS_18Kernel_traits_baseILj4096EfS2_S2_S2_fjLj128EEEEELb0ELb1ELb0ELb1EEEvNS_9BwdParamsE:
        /* <DEDUP_REMOVED lines=57> */
.L_x_6329:
        /* <DEDUP_REMOVED lines=79> */
.L_x_6334:
        /* <DEDUP_REMOVED lines=17> */
[C---:B------:R-:W-:Y:S01]  /*0990*/  IMAD.WIDE.U32 R122, R199.reuse, R187, c[0x0][0x188] ;  /* 0x00006200c77a7625 */ /* 0x040fe200078e00bb */
[----:B------:R-:W-:-:S03]  /*09a0*/  IADD3 R200, R199, 0x100, RZ ;  /* 0x00000100c7c87810 */ /* 0x000fc60007ffe0ff */
[-C--:B------:R-:W-:Y:S02]  /*09b0*/  IMAD.WIDE.U32 R128, R206, R187.reuse, c[0x0][0x188] ;  /* 0x00006200ce807625 */ /* 0x080fe400078e00bb */
[----:B0-----:R-:W4:Y:S02]  /*09c0*/  LDG.E.128 R120, [R122.64] ;  /* 0x000000047a787981 */ /* 0x001f24000c1e1d00 */
[-C--:B------:R-:W-:Y:S02]  /*09d0*/  IMAD.WIDE.U32 R124, R199, R187.reuse, c[0x0][0x208] ;  /* 0x00008200c77c7625 */ /* 0x080fe400078e00bb */
[----:B------:R-:W3:Y:S02]  /*09e0*/  LDG.E.128 R128, [R128.64] ;  /* 0x0000000480807981 */ /* 0x000ee4000c1e1d00 */
[----:B------:R-:W-:Y:S02]  /*09f0*/  IMAD.WIDE.U32 R132, R200, R187, c[0x0][0x188] ;  /* 0x00006200c8847625 */ /* 0x000fe400078e00bb */
[----:B------:R-:W3:Y:S02]  /*0a00*/  LDG.E.128 R124, [R124.64] ;  /* 0x000000047c7c7981 */ /* 0x000ee4000c1e1d00 */
[----:B------:R-:W-:-:S02]  /*0a10*/  IMAD.WIDE R180, R197, R180, c[0x0][0x1a8] ;  /* 0x00006a00c5b47625 */ /* 0x000fc400078e02b4 */
[----:B------:R-:W3:Y:S02]  /*0a20*/  LDG.E.128 R132, [R132.64] ;  /* 0x0000000484847981 */ /* 0x000ee4000c1e1d00 */
[----:B------:R-:W-:Y:S02]  /*0a30*/  IMAD.WIDE.U32 R140, R206, R187, c[0x0][0x208] ;  /* 0x00008200ce8c7625 */ /* 0x000fe400078e00bb */
[----:B------:R0:W3:Y:S04]  /*0a40*/  LDG.E R201, [R180.64] ;  /* 0x00000004b4c97981 */ /* 0x0000e8000c1e1900 */
[----:B------:R-:W3:Y:S01]  /*0a50*/  LDG.E.128 R140, [R140.64] ;  /* 0x000000048c8c7981 */ /* 0x000ee2000c1e1d00 */
[----:B------:R-:W-:-:S05]  /*0a60*/  IADD3 R198, R199, 0x180, RZ ;  /* 0x00000180c7c67810 */ /* 0x000fca0007ffe0ff */
[----:B------:R-:W-:-:S06]  /*0a70*/  IMAD.WIDE.U32 R138, R198, R187, c[0x0][0x188] ;  /* 0x00006200c68a7625 */ /* 0x000fcc00078e00bb */
        /* <DEDUP_REMOVED lines=21> */
[----:B----4-:R-:W-:-:S02]  /*0bd0*/  HADD2.F32 R242, -RZ, R120.H0_H0 ;  /* 0x20000078fff27230 */ /* 0x010fc40000004100 */
[----:B------:R-:W-:Y:S01]  /*0be0*/  HADD2.F32 R241, -RZ, R120.H1_H1 ;  /* 0x30000078fff17230 */ /* 0x000fe20000004100 */
[----:B---3--:R-:W-:Y:S01]  /*0bf0*/  FSEL R120, R207, RZ, !P0 ;  /* 0x000000ffcf787208 */ /* 0x008fe20004000000 */
[----:B------:R-:W-:Y:S02]  /*0c00*/  HADD2.F32 R216, -RZ, R128.H1_H1 ;  /* 0x30000080ffd87230 */ /* 0x000fe40000004100 */
[----:B------:R-:W-:Y:S02]  /*0c10*/  HADD2.F32 R226, -RZ, R129.H1_H1 ;  /* 0x30000081ffe27230 */ /* 0x000fe40000004100 */
[C---:B------:R-:W-:Y:S01]  /*0c20*/  FADD.FTZ R242, -R120.reuse, R242 ;  /* 0x000000f278f27221 */ /* 0x040fe20000010100 */
[----:B------:R-:W-:Y:S01]  /*0c30*/  HADD2.F32 R239, -RZ, R121.H0_H0 ;  /* 0x20000079ffef7230 */ /* 0x000fe20000004100 */
[C---:B------:R-:W-:Y:S01]  /*0c40*/  FADD.FTZ R241, -R120.reuse, R241 ;  /* 0x000000f178f17221 */ /* 0x040fe20000010100 */
[----:B------:R-:W-:Y:S01]  /*0c50*/  HADD2.F32 R240, -RZ, R124.H0_H0 ;  /* 0x2000007cfff07230 */ /* 0x000fe20000004100 */
[----:B------:R-:W-:Y:S01]  /*0c60*/  FADD.FTZ R226, -R120, R226 ;  /* 0x000000e278e27221 */ /* 0x000fe20000010100 */
[----:B------:R-:W-:-:S02]  /*0c70*/  HADD2.F32 R211, -RZ, R133.H0_H0 ;  /* 0x20000085ffd37230 */ /* 0x000fc40000004100 */
[----:B------:R-:W-:Y:S01]  /*0c80*/  HADD2.F32 R213, -RZ, R133.H1_H1 ;  /* 0x30000085ffd57230 */ /* 0x000fe20000004100 */
[C---:B------:R-:W-:Y:S02]  /*0c90*/  FADD.FTZ R133, -R120.reuse, R216 ;  /* 0x000000d878857221 */ /* 0x040fe40000010100 */
[C---:B------:R-:W-:Y:S01]  /*0ca0*/  FMUL.FTZ R242, R201.reuse, R242 ;  /* 0x000000f2c9f27220 */ /* 0x040fe20000410000 */
[----:B------:R-:W-:Y:S02]  /*0cb0*/  HADD2.F32 R209, -RZ, R121.H1_H1 ;  /* 0x30000079ffd17230 */ /* 0x000fe40000004100 */
[----:B------:R-:W-:Y:S02]  /*0cc0*/  HADD2.F32 R223, -RZ, R140.H0_H0 ;  /* 0x2000008cffdf7230 */ /* 0x000fe40000004100 */
[--C-:B------:R-:W-:Y:S01]  /*0cd0*/  HADD2.F32 R227, -RZ, R141.reuse.H0_H0 ;  /* 0x2000008dffe37230 */ /* 0x100fe20000004100 */
[----:B------:R-:W-:Y:S01]  /*0ce0*/  FADD.FTZ R239, -R120, R239 ;  /* 0x000000ef78ef7221 */ /* 0x000fe20000010100 */
[----:B------:R-:W-:Y:S01]  /*0cf0*/  HADD2.F32 R210, -RZ, R124.H1_H1 ;  /* 0x3000007cffd27230 */ /* 0x000fe20000004100 */
[----:B------:R-:W-:Y:S01]  /*0d00*/  FADD.FTZ R34, R240, R34 ;  /* 0x00000022f0227221 */ /* 0x000fe20000010000 */
[----:B------:R-:W-:Y:S01]  /*0d10*/  HADD2.F32 R140, -RZ, R140.H1_H1 ;  /* 0x3000008cff8c7230 */ /* 0x000fe20000004100 */
[----:B------:R-:W-:Y:S01]  /*0d20*/  FMUL.FTZ R241, R201, R241 ;  /* 0x000000f1c9f17220 */ /* 0x000fe20000410000 */
[----:B------:R-:W-:Y:S01]  /*0d30*/  HADD2.F32 R141, -RZ, R141.H1_H1 ;  /* 0x3000008dff8d7230 */ /* 0x000fe20000004100 */
[----:B------:R-:W-:-:S02]  /*0d40*/  FFMA.FTZ R2, R242, R240, R2 ;  /* 0x000000f0f2027223 */ /* 0x000fc40000010002 */
[C---:B------:R-:W-:Y:S02]  /*0d50*/  FMUL.FTZ R133, R201.reuse, R133 ;  /* 0x00000085c9857220 */ /* 0x040fe40000410000 */
[C---:B------:R-:W-:Y:S02]  /*0d60*/  FMUL.FTZ R226, R201.reuse, R226 ;  /* 0x000000e2c9e27220 */ /* 0x040fe40000410000 */
[----:B------:R-:W-:Y:S01]  /*0d70*/  FMUL.FTZ R240, R96, R240 ;  /* 0x000000f060f07220 */ /* 0x000fe20000410000 */
[----:B0-----:R-:W-:Y:S01]  /*0d80*/  HADD2.F32 R181, -RZ, R122.H0_H0 ;  /* 0x2000007affb57230 */ /* 0x001fe20000004100 */
[----:B------:R-:W-:Y:S01]  /*0d90*/  FADD.FTZ R209, -R120, R209 ;  /* 0x000000d178d17221 */ /* 0x000fe20000010100 */
[----:B------:R-:W-:Y:S01]  /*0da0*/  HADD2.F32 R208, -RZ, R125.H0_H0 ;  /* 0x2000007dffd07230 */ /* 0x000fe20000004100 */
        /* <DEDUP_REMOVED lines=10> */
[----:B------:R-:W-:Y:S02]  /*0e50*/  FADD.FTZ R140, RZ, R240 ;  /* 0x000000f0ff8c7221 */ /* 0x000fe40000010000 */
[----:B------:R-:W-:Y:S01]  /*0e60*/  FFMA.FTZ R141, R242, R240, RZ ;  /* 0x000000f0f28d7223 */ /* 0x000fe200000100ff */
[----:B------:R-:W-:Y:S01]  /*0e70*/  HADD2.F32 R187, -RZ, R125.H1_H1 ;  /* 0x3000007dffbb7230 */ /* 0x000fe20000004100 */
[----:B------:R-:W-:Y:S02]  /*0e80*/  FADD.FTZ R207, -R120, R181 ;  /* 0x000000b578cf7221 */ /* 0x000fe40000010100 */
[----:B------:R-:W-:-:S02]  /*0e90*/  FADD.FTZ R152, R208, R152 ;  /* 0x00000098d0987221 */ /* 0x000fc40000010000 */
[----:B------:R-:W-:Y:S02]  /*0ea0*/  FMUL.FTZ R209, R201, R209 ;  /* 0x000000d1c9d17220 */ /* 0x000fe40000410000 */
[-C--:B------:R-:W-:Y:S02]  /*0eb0*/  FFMA.FTZ R4, R239, R208.reuse, R4 ;  /* 0x000000d0ef047223 */ /* 0x080fe40000010004 */
[----:B------:R-:W-:Y:S02]  /*0ec0*/  FMUL.FTZ R208, R98, R208 ;  /* 0x000000d062d07220 */ /* 0x000fe40000410000 */
[----:B------:R-:W-:Y:S02]  /*0ed0*/  FADD.FTZ R140, R140, R210 ;  /* 0x000000d28c8c7221 */ /* 0x000fe40000010000 */
[----:B------:R-:W-:Y:S01]  /*0ee0*/  FFMA.FTZ R141, R241, R210, R141 ;  /* 0x000000d2f18d7223 */ /* 0x000fe2000001008d */
[----:B------:R-:W-:Y:S01]  /*0ef0*/  HADD2.F32 R185, -RZ, R126.H0_H0 ;  /* 0x2000007effb97230 */ /* 0x000fe20000004100 */
[----:B------:R-:W-:Y:S01]  /*0f00*/  FADD.FTZ R35, R187, R35 ;  /* 0x00000023bb237221 */ /* 0x000fe20000010000 */
[----:B------:R-:W-:Y:S01]  /*0f10*/  HADD2.F32 R186, -RZ, R122.H1_H1 ;  /* 0x3000007affba7230 */ /* 0x000fe20000004100 */
[----:B------:R-:W-:-:S02]  /*0f20*/  FMUL.FTZ R207, R201, R207 ;  /* 0x000000cfc9cf7220 */ /* 0x000fc40000410000 */
[-C--:B------:R-:W-:Y:S02]  /*0f30*/  FFMA.FTZ R3, R209, R187.reuse, R3 ;  /* 0x000000bbd1037223 */ /* 0x080fe40000010003 */
[----:B------:R-:W-:Y:S02]  /*0f40*/  FMUL.FTZ R187, R99, R187 ;  /* 0x000000bb63bb7220 */ /* 0x000fe40000410000 */
[----:B------:R-:W-:Y:S02]  /*0f50*/  FADD.FTZ R140, R140, R208 ;  /* 0x000000d08c8c7221 */ /* 0x000fe40000010000 */
[----:B------:R-:W-:Y:S01]  /*0f60*/  FFMA.FTZ R141, R239, R208, R141 ;  /* 0x000000d0ef8d7223 */ /* 0x000fe2000001008d */
[----:B------:R-:W-:Y:S01]  /*0f70*/  HADD2.F32 R184, -RZ, R123.H0_H0 ;  /* 0x2000007bffb87230 */ /* 0x000fe20000004100 */
[----:B------:R-:W-:Y:S01]  /*0f80*/  FADD.FTZ R154, R185, R154 ;  /* 0x0000009ab99a7221 */ /* 0x000fe20000010000 */
[----:B------:R-:W-:Y:S01]  /*0f90*/  HADD2.F32 R214, -RZ, R126.H1_H1 ;  /* 0x3000007effd67230 */ /* 0x000fe20000004100 */
[----:B------:R-:W-:-:S02]  /*0fa0*/  FFMA.FTZ R6, R207, R185, R6 ;  /* 0x000000b9cf067223 */ /* 0x000fc40000010006 */
[----:B------:R-:W-:Y:S02]  /*0fb0*/  FADD.FTZ R186, -R120, R186 ;  /* 0x000000ba78ba7221 */ /* 0x000fe40000010100 */
[----:B------:R-:W-:Y:S02]  /*0fc0*/  FMUL.FTZ R185, R92, R185 ;  /* 0x000000b95cb97220 */ /* 0x000fe40000410000 */
[----:B------:R-:W-:Y:S02]  /*0fd0*/  FADD.FTZ R140, R140, R187 ;  /* 0x000000bb8c8c7221 */ /* 0x000fe40000010000 */
[----:B------:R-:W-:Y:S01]  /*0fe0*/  FFMA.FTZ R141, R209, R187, R141 ;  /* 0x000000bbd18d7223 */ /* 0x000fe2000001008d */
[----:B------:R-:W-:Y:S01]  /*0ff0*/  HADD2.F32 R212, -RZ, R128.H0_H0 ;  /* 0x20000080ffd47230 */ /* 0x000fe20000004100 */
[----:B------:R-:W-:Y:S01]  /*1000*/  FADD.FTZ R184, -R120, R184 ;  /* 0x000000b878b87221 */ /* 0x000fe20000010100 */
[----:B------:R-:W-:Y:S01]  /*1010*/  HADD2.F32 R180, -RZ, R123.H1_H1 ;  /* 0x3000007bffb47230 */ /* 0x000fe20000004100 */
[----:B------:R-:W-:Y:S01]  /*1020*/  FMUL.FTZ R186, R201, R186 ;  /* 0x000000bac9ba7220 */ /* 0x000fe20000410000 */
[----:B-1----:R-:W-:Y:S01]  /*1030*/  HADD2.F32 R183, -RZ, R127.H0_H0 ;  /* 0x2000007fffb77230 */ /* 0x002fe20000004100 */
[----:B------:R-:W-:Y:S01]  /*1040*/  FADD.FTZ R140, R140, R185 ;  /* 0x000000b98c8c7221 */ /* 0x000fe20000010000 */
[--C-:B------:R-:W-:Y:S01]  /*1050*/  HADD2.F32 R232, -RZ, R131.reuse.H0_H0 ;  /* 0x20000083ffe87230 */ /* 0x100fe20000004100 */
[----:B------:R-:W-:Y:S01]  /*1060*/  FFMA.FTZ R141, R207, R185, R141 ;  /* 0x000000b9cf8d7223 */ /* 0x000fe2000001008d */
[----:B------:R-:W-:Y:S01]  /*1070*/  HADD2.F32 R234, -RZ, R131.H1_H1 ;  /* 0x30000083ffea7230 */ /* 0x000fe20000004100 */
[----:B------:R-:W-:Y:S01]  /*1080*/  FMUL.FTZ R131, R93, R214 ;  /* 0x000000d65d837220 */ /* 0x000fe20000410000 */
[----:B------:R-:W-:-:S02]  /*1090*/  HADD2.F32 R182, -RZ, R127.H1_H1 ;  /* 0x3000007fffb67230 */ /* 0x000fc40000004100 */
[--C-:B------:R-:W-:Y:S02]  /*10a0*/  HADD2.F32 R127, -RZ, R132.reuse.H0_H0 ;  /* 0x20000084ff7f7230 */ /* 0x100fe40000004100 */
[----:B------:R-:W-:Y:S01]  /*10b0*/  HADD2.F32 R128, -RZ, R132.H1_H1 ;  /* 0x30000084ff807230 */ /* 0x000fe20000004100 */
[----:B------:R-:W-:Y:S01]  /*10c0*/  FADD.FTZ R132, -R120, R212 ;  /* 0x000000d478847221 */ /* 0x000fe20000010100 */
[----:B------:R-:W-:Y:S01]  /*10d0*/  HADD2.F32 R224, -RZ, R129.H0_H0 ;  /* 0x20000081ffe07230 */ /* 0x000fe20000004100 */
[----:B------:R-:W-:Y:S01]  /*10e0*/  FMUL.FTZ R184, R201, R184 ;  /* 0x000000b8c9b87220 */ /* 0x000fe20000410000 */
[--C-:B------:R-:W-:Y:S01]  /*10f0*/  HADD2.F32 R228, -RZ, R130.reuse.H0_H0 ;  /* 0x20000082ffe47230 */ /* 0x100fe20000004100 */
[----:B------:R-:W-:Y:S01]  /*1100*/  FMUL.FTZ R129, R94, R183 ;  /* 0x000000b75e817220 */ /* 0x000fe20000410000 */
[----:B------:R-:W-:Y:S01]  /*1110*/  HADD2.F32 R230, -RZ, R130.H1_H1 ;  /* 0x30000082ffe67230 */ /* 0x000fe20000004100 */
[----:B------:R-:W-:Y:S02]  /*1120*/  FADD.FTZ R130, -R120, R180 ;  /* 0x000000b478827221 */ /* 0x000fe40000010100 */
[----:B------:R-:W-:-:S02]  /*1130*/  FADD.FTZ R140, R140, R131 ;  /* 0x000000838c8c7221 */ /* 0x000fc40000010000 */
[----:B------:R-:W-:Y:S01]  /*1140*/  FFMA.FTZ R141, R186, R131, R141 ;  /* 0x00000083ba8d7223 */ /* 0x000fe2000001008d */
[--C-:B------:R-:W-:Y:S01]  /*1150*/  HADD2.F32 R126, -RZ, R136.reuse.H0_H0 ;  /* 0x20000088ff7e7230 */ /* 0x100fe20000004100 */
[C---:B------:R-:W-:Y:S01]  /*1160*/  FMUL.FTZ R132, R201.reuse, R132 ;  /* 0x00000084c9847220 */ /* 0x040fe20000410000 */
[----:B------:R-:W-:Y:S01]  /*1170*/  HADD2.F32 R125, -RZ, R136.H1_H1 ;  /* 0x30000088ff7d7230 */ /* 0x000fe20000004100 */
[----:B------:R-:W-:Y:S02]  /*1180*/  FADD.FTZ R136, -R120, R128 ;  /* 0x0000008078887221 */ /* 0x000fe40000010100 */
        /* <DEDUP_REMOVED lines=32> */
[C---:B------:R-:W-:Y:S02]  /*1390*/  FMUL.FTZ R232, R201.reuse, R232 ;  /* 0x000000e8c9e87220 */ /* 0x040fe40000410000 */
[----:B------:R-:W-:Y:S02]  /*13a0*/  FMUL.FTZ R230, R201, R230 ;  /* 0x000000e6c9e67220 */ /* 0x000fe40000410000 */
[----:B------:R-:W-:Y:S02]  /*13b0*/  FMUL.FTZ R233, R85, R142 ;  /* 0x0000008e55e97220 */ /* 0x000fe40000410000 */
[----:B------:R-:W-:-:S02]  /*13c0*/  FADD.FTZ R140, R140, R231 ;  /* 0x000000e78c8c7221 */ /* 0x000fc40000010000 */
[----:B------:R-:W-:Y:S01]  /*13d0*/  FFMA.FTZ R141, R228, R231, R141 ;  /* 0x000000e7e48d7223 */ /* 0x000fe2000001008d */
[--C-:B------:R-:W-:Y:S01]  /*13e0*/  HADD2.F32 R215, -RZ, R134.reuse.H0_H0 ;  /* 0x20000086ffd77230 */ /* 0x100fe20000004100 */
[C---:B------:R-:W-:Y:S01]  /*13f0*/  FADD.FTZ R234, -R120.reuse, R234 ;  /* 0x000000ea78ea7221 */ /* 0x040fe20000010100 */
        /* <DEDUP_REMOVED lines=8> */
[--C-:B------:R-:W-:Y:S01]  /*1480*/  HADD2.F32 R219, -RZ, R135.reuse.H0_H0 ;  /* 0x20000087ffdb7230 */ /* 0x100fe20000004100 */
[----:B------:R-:W-:Y:S01]  /*1490*/  FADD.FTZ R140, R140, R233 ;  /* 0x000000e98c8c7221 */ /* 0x000fe20000010000 */
[----:B------:R-:W-:Y:S01]  /*14a0*/  HADD2.F32 R221, -RZ, R135.H1_H1 ;  /* 0x30000087ffdd7230 */ /* 0x000fe20000004100 */
[----:B------:R-:W-:Y:S01]  /*14b0*/  FFMA.FTZ R141, R230, R233, R141 ;  /* 0x000000e9e68d7223 */ /* 0x000fe2000001008d */
[----:B------:R-:W-:Y:S01]  /*14c0*/  HADD2.F32 R135, -RZ, R144.H0_H0 ;  /* 0x20000090ff877230 */ /* 0x000fe20000004100 */
[C---:B------:R-:W-:Y:S01]  /*14d0*/  FMUL.FTZ R234, R201.reuse, R234 ;  /* 0x000000eac9ea7220 */ /* 0x040fe20000410000 */
[--C-:B------:R-:W-:Y:S01]  /*14e0*/  HADD2.F32 R123, -RZ, R138.reuse.H0_H0 ;  /* 0x2000008aff7b7230 */ /* 0x100fe20000004100 */
[----:B------:R-:W-:Y:S01]  /*14f0*/  FADD.FTZ R126, -R120, R126 ;  /* 0x0000007e787e7221 */ /* 0x000fe20000010100 */
[----:B------:R-:W-:Y:S01]  /*1500*/  HADD2.F32 R122, -RZ, R138.H1_H1 ;  /* 0x3000008aff7a7230 */ /* 0x000fe20000004100 */
[----:B------:R-:W-:-:S02]  /*1510*/  FMUL.FTZ R134, R201, R134 ;  /* 0x00000086c9867220 */ /* 0x000fc40000410000 */
[----:B------:R-:W-:Y:S02]  /*1520*/  FADD.FTZ R138, -R120, R124 ;  /* 0x0000007c788a7221 */ /* 0x000fe40000010100 */
[----:B------:R-:W-:Y:S02]  /*1530*/  FMUL.FTZ R236, R87, R143 ;  /* 0x0000008f57ec7220 */ /* 0x000fe40000410000 */
[----:B------:R-:W-:Y:S02]  /*1540*/  FADD.FTZ R140, R140, R235 ;  /* 0x000000eb8c8c7221 */ /* 0x000fe40000010000 */
[----:B------:R-:W-:Y:S02]  /*1550*/  FFMA.FTZ R141, R232, R235, R141 ;  /* 0x000000ebe88d7223 */ /* 0x000fe4000001008d */
[----:B------:R-:W-:Y:S01]  /*1560*/  FADD.FTZ R124, -R120, R137 ;  /* 0x00000089787c7221 */ /* 0x000fe20000010100 */
[----:B------:R-:W-:Y:S01]  /*1570*/  HADD2.F32 R137, -RZ, R144.H1_H1 ;  /* 0x30000090ff897230 */ /* 0x000fe20000004100 */
        /* <DEDUP_REMOVED lines=18> */
[----:B------:R-:W-:Y:S02]  /*16a0*/  FADD.FTZ R215, -R120, R215 ;  /* 0x000000d778d77221 */ /* 0x000fe40000010100 */
[----:B------:R-:W-:Y:S02]  /*16b0*/  FADD.FTZ R168, R212, R168 ;  /* 0x000000a8d4a87221 */ /* 0x000fe40000010000 */
[----:B------:R-:W-:-:S02]  /*16c0*/  FFMA.FTZ R20, R211, R212, R20 ;  /* 0x000000d4d3147223 */ /* 0x000fc40000010014 */
[----:B------:R-:W-:Y:S02]  /*16d0*/  FADD.FTZ R213, -R120, R213 ;  /* 0x000000d578d57221 */ /* 0x000fe40000010100 */
[----:B------:R-:W-:Y:S02]  /*16e0*/  FMUL.FTZ R212, R82, R212 ;  /* 0x000000d452d47220 */ /* 0x000fe40000410000 */
[----:B------:R-:W-:Y:S02]  /*16f0*/  FADD.FTZ R140, R140, R137 ;  /* 0x000000898c8c7221 */ /* 0x000fe40000010000 */
[----:B------:R-:W-:Y:S01]  /*1700*/  FFMA.FTZ R126, R136, R137, R126 ;  /* 0x00000089887e7223 */ /* 0x000fe2000001007e */
[----:B------:R-:W-:Y:S01]  /*1710*/  HADD2.F32 R216, -RZ, R146.H0_H0 ;  /* 0x20000092ffd87230 */ /* 0x000fe20000004100 */
[----:B------:R-:W-:Y:S02]  /*1720*/  FADD.FTZ R153, R214, R153 ;  /* 0x00000099d6997221 */ /* 0x000fe40000010000 */
[----:B------:R-:W-:-:S02]  /*1730*/  FFMA.FTZ R5, R186, R214, R5 ;  /* 0x000000d6ba057223 */ /* 0x000fc40000010005 */
        /* <DEDUP_REMOVED lines=108> */
.L_x_6335:
        /* <DEDUP_REMOVED lines=18> */
.L_x_6336:
        /* <DEDUP_REMOVED lines=29> */
[----:B------:R-:W-:-:S05]  /*20f0*/  FSEL R182, R122, RZ, !P0 ;  /* 0x000000ff7ab67208 */ /* 0x000fca0004000000 */
[-CC-:B------:R-:W-:Y:S01]  /*2100*/  FFMA.FTZ R184, R184, R183.reuse, R182.reuse ;  /* 0x000000b7b8b87223 */ /* 0x180fe200000100b6 */
[----:B------:R-:W-:Y:S01]  /*2110*/  ISETP.NE.U32.AND P0, PT, RZ, c[0x0][0x258], PT ;  /* 0x00009600ff007a0c */ /* 0x000fe20003f05070 */
[-C--:B------:R-:W-:Y:S02]  /*2120*/  FFMA.FTZ R239, R239, R183.reuse, R182 ;  /* 0x000000b7efef7223 */ /* 0x080fe400000100b6 */
[----:B------:R-:W-:Y:S01]  /*2130*/  FADD.FTZ R184, R129, -R184 ;  /* 0x800000b881b87221 */ /* 0x000fe20000010000 */
[----:B-----5:R-:W-:Y:S01]  /*2140*/  @P1 HADD2.F32 R121, -RZ, R103.H0_H0 ;  /* 0x20000067ff791230 */ /* 0x020fe20000004100 */
[----:B------:R-:W-:Y:S02]  /*2150*/  FFMA.FTZ R242, R242, R183, R182 ;  /* 0x000000b7f2f27223 */ /* 0x000fe400000100b6 */
[----:B------:R-:W-:Y:S01]  /*2160*/  FMUL.FTZ R184, R201, R184 ;  /* 0x000000b8c9b87220 */ /* 0x000fe20000410000 */
[----:B------:R-:W-:Y:S01]  /*2170*/  ISETP.NE.AND.EX P0, PT, RZ, c[0x0][0x25c], PT, P0 ;  /* 0x00009700ff007a0c */ /* 0x000fe20003f05300 */
[----:B------:R-:W-:-:S02]  /*2180*/  FADD.FTZ R208, R208, -R239 ;  /* 0x800000efd0d07221 */ /* 0x000fc40000010000 */
[----:B------:R-:W-:Y:S01]  /*2190*/  @P1 FADD.FTZ R184, R184, R121 ;  /* 0x00000079b8b81221 */ /* 0x000fe20000010000 */
[----:B------:R-:W-:Y:S01]  /*21a0*/  @P1 HADD2.F32 R121, -RZ, R101.H0_H0 ;  /* 0x20000065ff791230 */ /* 0x000fe20000004100 */
[----:B------:R-:W-:Y:S02]  /*21b0*/  FADD.FTZ R242, R240, -R242 ;  /* 0x800000f2f0f27221 */ /* 0x000fe40000010000 */
[----:B------:R-:W-:Y:S01]  /*21c0*/  FMUL.FTZ R208, R201, R208 ;  /* 0x000000d0c9d07220 */ /* 0x000fe20000410000 */
[----:B------:R-:W-:Y:S01]  /*21d0*/  @P1 HADD2.F32 R122, -RZ, R100.H0_H0 ;  /* 0x20000064ff7a1230 */ /* 0x000fe20000004100 */
[-CC-:B------:R-:W-:Y:S02]  /*21e0*/  FFMA.FTZ R120, R207, R183.reuse, R182.reuse ;  /* 0x000000b7cf787223 */ /* 0x180fe400000100b6 */
[----:B------:R-:W-:Y:S02]  /*21f0*/  FMUL.FTZ R207, R201, R242 ;  /* 0x000000f2c9cf7220 */ /* 0x000fe40000410000 */
[----:B------:R-:W-:-:S02]  /*2200*/  FFMA.FTZ R123, R130, R183, R182 ;  /* 0x000000b7827b7223 */ /* 0x000fc400000100b6 */
[----:B------:R-:W-:Y:S02]  /*2210*/  @P1 FADD.FTZ R208, R208, R121 ;  /* 0x00000079d0d01221 */ /* 0x000fe40000010000 */
[----:B------:R-:W-:Y:S02]  /*2220*/  @P1 FADD.FTZ R207, R207, R122 ;  /* 0x0000007acfcf1221 */ /* 0x000fe40000010000 */
[-CC-:B------:R-:W-:Y:S02]  /*2230*/  FFMA.FTZ R209, R209, R183.reuse, R182.reuse ;  /* 0x000000b7d1d17223 */ /* 0x180fe400000100b6 */
[----:B------:R-:W-:Y:S01]  /*2240*/  FADD.FTZ R128, R128, -R123 ;  /* 0x8000007b80807221 */ /* 0x000fe20000010000 */
[----:B------:R-:W-:Y:S01]  /*2250*/  @P0 F2FP.PACK_AB R123, RZ, R208 ;  /* 0x000000d0ff7b023e */ /* 0x000fe200000000ff */
[-CC-:B------:R-:W-:Y:S02]  /*2260*/  FFMA.FTZ R122, R186, R183.reuse, R182.reuse ;  /* 0x000000b7ba7a7223 */ /* 0x180fe400000100b6 */
[----:B------:R-:W-:Y:S01]  /*2270*/  FFMA.FTZ R241, R241, R183, R182 ;  /* 0x000000b7f1f17223 */ /* 0x000fe200000100b6 */
[----:B------:R-:W-:Y:S01]  /*2280*/  @P0 F2FP.PACK_AB R121, RZ, R207 ;  /* 0x000000cfff79023e */ /* 0x000fe200000000ff */
[----:B------:R-:W-:Y:S01]  /*2290*/  FADD.FTZ R120, R185, -R120 ;  /* 0x80000078b9787221 */ /* 0x000fe20000010000 */
[----:B------:R-:W-:Y:S01]  /*22a0*/  @P0 F2FP.PACK_AB R124, RZ, R184 ;  /* 0x000000b8ff7c023e */ /* 0x000fe200000000ff */
[----:B------:R-:W-:Y:S01]  /*22b0*/  FADD.FTZ R187, R187, -R209 ;  /* 0x800000d1bbbb7221 */ /* 0x000fe20000010000 */
[----:B------:R-:W-:Y:S01]  /*22c0*/  @P0 PRMT R117, R123, 0x7610, R117 ;  /* 0x000076107b750816 */ /* 0x000fe20000000075 */
[----:B------:R-:W-:Y:S01]  /*22d0*/  FADD.FTZ R122, R131, -R122 ;  /* 0x8000007a837a7221 */ /* 0x000fe20000010000 */
[----:B------:R-:W-:Y:S01]  /*22e0*/  @P1 HADD2.F32 R123, -RZ, R102.H0_H0 ;  /* 0x20000066ff7b1230 */ /* 0x000fe20000004100 */
[----:B------:R-:W-:Y:S01]  /*22f0*/  FADD.FTZ R210, R210, -R241 ;  /* 0x800000f1d2d27221 */ /* 0x000fe20000010000 */
[----:B------:R-:W-:Y:S01]  /*2300*/  @P0 PRMT R116, R121, 0x7610, R116 ;  /* 0x0000761079740816 */ /* 0x000fe20000000074 */
[C---:B------:R-:W-:Y:S01]  /*2310*/  FMUL.FTZ R186, R201.reuse, R120 ;  /* 0x00000078c9ba7220 */ /* 0x040fe20000410000 */
[----:B------:R-:W-:Y:S01]  /*2320*/  @P0 PRMT R119, R124, 0x7610, R119 ;  /* 0x000076107c770816 */ /* 0x000fe20000000077 */
[C---:B------:R-:W-:Y:S01]  /*2330*/  FMUL.FTZ R209, R201.reuse, R187 ;  /* 0x000000bbc9d17220 */ /* 0x040fe20000410000 */
[----:B------:R-:W-:Y:S01]  /*2340*/  @P1 HADD2.F32 R121, -RZ, R100.H1_H1 ;  /* 0x30000064ff791230 */ /* 0x000fe20000004100 */
[C---:B------:R-:W-:Y:S01]  /*2350*/  FMUL.FTZ R187, R201.reuse, R122 ;  /* 0x0000007ac9bb7220 */ /* 0x040fe20000410000 */
[----:B------:R-:W-:Y:S01]  /*2360*/  @P1 HADD2.F32 R120, -RZ, R101.H1_H1 ;  /* 0x30000065ff781230 */ /* 0x000fe20000004100 */
[C---:B------:R-:W-:Y:S01]  /*2370*/  FMUL.FTZ R210, R201.reuse, R210 ;  /* 0x000000d2c9d27220 */ /* 0x040fe20000410000 */
[----:B------:R-:W-:Y:S01]  /*2380*/  @P1 HADD2.F32 R124, -RZ, R103.H1_H1 ;  /* 0x30000067ff7c1230 */ /* 0x000fe20000004100 */
[----:B------:R-:W-:Y:S01]  /*2390*/  FMUL.FTZ R185, R201, R128 ;  /* 0x00000080c9b97220 */ /* 0x000fe20000410000 */
[----:B------:R-:W-:Y:S01]  /*23a0*/  @P1 HADD2.F32 R122, -RZ, R102.H1_H1 ;  /* 0x30000066ff7a1230 */ /* 0x000fe20000004100 */
[----:B------:R-:W-:Y:S01]  /*23b0*/  @P1 FADD.FTZ R186, R186, R123 ;  /* 0x0000007bbaba1221 */ /* 0x000fe20000010000 */
[----:B------:R-:W-:Y:S01]  /*23c0*/  HFMA2.MMA R239, -RZ, RZ, 0, 9.5367431640625e-07 ;  /* 0x00000010ffef7435 */ /* 0x000fe200000001ff */
[----:B------:R-:W-:Y:S01]  /*23d0*/  @P1 FADD.FTZ R210, R210, R121 ;  /* 0x00000079d2d21221 */ /* 0x000fe20000010000 */
[----:B------:R-:W2:Y:S01]  /*23e0*/  LDL.LU R241, [R1+0x1c] ;  /* 0x00001c0001f17983 */ /* 0x000ea20000300800 */
[----:B------:R-:W-:-:S02]  /*23f0*/  @P1 FADD.FTZ R209, R209, R120 ;  /* 0x00000078d1d11221 */ /* 0x000fc40000010000 */
[----:B------:R-:W-:Y:S02]  /*2400*/  @P1 FADD.FTZ R185, R185, R124 ;  /* 0x0000007cb9b91221 */ /* 0x000fe40000010000 */
[----:B------:R-:W-:Y:S01]  /*2410*/  @P1 FADD.FTZ R187, R187, R122 ;  /* 0x0000007abbbb1221 */ /* 0x000fe20000010000 */
[----:B------:R-:W-:Y:S01]  /*2420*/  @P0 F2FP.PACK_AB R122, RZ, R186 ;  /* 0x000000baff7a023e */ /* 0x000fe200000000ff */
[----:B------:R-:W-:Y:S01]  /*2430*/  FMUL.FTZ R184, R184, R202 ;  /* 0x000000cab8b87220 */ /* 0x000fe20000410000 */
[----:B------:R-:W-:Y:S01]  /*2440*/  @P0 F2FP.PACK_AB R120, RZ, R210 ;  /* 0x000000d2ff78023e */ /* 0x000fe200000000ff */
[----:B------:R-:W-:Y:S01]  /*2450*/  IMAD.WIDE.U32 R128, R199, R239, c[0x0][0x170] ;  /* 0x00005c00c7807625 */ /* 0x000fe200078e00ef */
[----:B------:R-:W-:Y:S01]  /*2460*/  @P0 F2FP.PACK_AB R121, RZ, R209 ;  /* 0x000000d1ff79023e */ /* 0x000fe200000000ff */
[----:B------:R-:W3:Y:S01]  /*2470*/  LDL.LU R242, [R1+0x20] ;  /* 0x0000200001f27983 */ /* 0x000ee20000300800 */
[----:B------:R-:W-:Y:S02]  /*2480*/  @P0 F2FP.PACK_AB R124, RZ, R185 ;  /* 0x000000b9ff7c023e */ /* 0x000fe400000000ff */
[----:B------:R-:W-:Y:S01]  /*2490*/  @P0 F2FP.PACK_AB R123, RZ, R187 ;  /* 0x000000bbff7b023e */ /* 0x000fe200000000ff */
[----:B------:R-:W-:Y:S01]  /*24a0*/  FMUL.FTZ R186, R186, R202 ;  /* 0x000000cababa7220 */ /* 0x000fe20000410000 */
[----:B------:R-:W-:Y:S01]  /*24b0*/  @P0 PRMT R118, R122, 0x7610, R118 ;  /* 0x000076107a760816 */ /* 0x000fe20000000076 */
[----:B------:R-:W4:Y:S01]  /*24c0*/  LDG.E.128 R128, [R128.64] ;  /* 0x0000000480807981 */ /* 0x000f22000c1e1d00 */
[----:B------:R-:W-:-:S02]  /*24d0*/  @P0 PRMT R116, R116, 0x5410, R120 ;  /* 0x0000541074740816 */ /* 0x000fc40000000078 */
[----:B------:R-:W-:Y:S01]  /*24e0*/  @P0 PRMT R117, R117, 0x5410, R121 ;  /* 0x0000541075750816 */ /* 0x000fe20000000079 */
[----:B------:R-:W-:Y:S01]  /*24f0*/  @P0 IMAD.WIDE.U32 R120, R199, R239, c[0x0][0x258] ;  /* 0x00009600c7780625 */ /* 0x000fe200078e00ef */
[----:B------:R-:W-:Y:S02]  /*2500*/  @P0 PRMT R119, R119, 0x5410, R124 ;  /* 0x0000541077770816 */ /* 0x000fe4000000007c */
[----:B------:R-:W-:Y:S01]  /*2510*/  @P0 PRMT R118, R118, 0x5410, R123 ;  /* 0x0000541076760816 */ /* 0x000fe2000000007b */
[-C--:B------:R-:W-:Y:S02]  /*2520*/  FMUL.FTZ R185, R185, R202.reuse ;  /* 0x000000cab9b97220 */ /* 0x080fe40000410000 */
[----:B------:R-:W-:Y:S02]  /*2530*/  FMUL.FTZ R187, R187, R202 ;  /* 0x000000cabbbb7220 */ /* 0x000fe40000410000 */
        /* <DEDUP_REMOVED lines=10> */
[----:B------:R-:W-:Y:S01]  /*25e0*/  F2FP.PACK_AB R123, R121, R123 ;  /* 0x0000007b797b723e */ /* 0x000fe200000000ff */
[----:B------:R-:W-:Y:S01]  /*25f0*/  FMUL.FTZ R121, R66, R208 ;  /* 0x000000d042797220 */ /* 0x000fe20000410000 */
[----:B------:R-:W-:Y:S01]  /*2600*/  F2FP.PACK_AB R122, R120, R122 ;  /* 0x0000007a787a723e */ /* 0x000fe200000000ff */
[----:B------:R-:W-:Y:S02]  /*2610*/  FMUL.FTZ R120, R64, R207 ;  /* 0x000000cf40787220 */ /* 0x000fe40000410000 */
        /* <DEDUP_REMOVED lines=43> */
[C---:B------:R-:W-:Y:S01]  /*28d0*/  FMUL.FTZ R228, R201.reuse, R224 ;  /* 0x000000e0c9e47220 */ /* 0x040fe20000410000 */
[----:B------:R-:W2:Y:S01]  /*28e0*/  LDL.LU R233, [R1+0x14] ;  /* 0x0000140001e97983 */ /* 0x000ea20000300800 */
[----:B------:R-:W-:-:S02]  /*28f0*/  FMUL.FTZ R133, R201, R236 ;  /* 0x000000ecc9857220 */ /* 0x000fc40000410000 */
[----:B------:R-:W-:Y:S01]  /*2900*/  FMUL.FTZ R225, R201, R120 ;  /* 0x00000078c9e17220 */ /* 0x000fe20000410000 */
[----:B------:R-:W-:Y:S01]  /*2910*/  @P1 HADD2.F32 R120, -RZ, R106.H1_H1 ;  /* 0x3000006aff781230 */ /* 0x000fe20000004100 */
[----:B------:R-:W-:Y:S01]  /*2920*/  @P0 PRMT R118, R124, 0x7610, R118 ;  /* 0x000076107c760816 */ /* 0x000fe20000000076 */
[----:B------:R-:W-:Y:S01]  /*2930*/  @P1 FADD.FTZ R228, R228, R121 ;  /* 0x00000079e4e41221 */ /* 0x000fe20000010000 */
[----:B------:R-:W-:Y:S01]  /*2940*/  @P0 F2FP.PACK_AB R124, RZ, R223 ;  /* 0x000000dfff7c023e */ /* 0x000fe200000000ff */
[----:B------:R-:W-:Y:S02]  /*2950*/  @P1 FADD.FTZ R133, R133, R122 ;  /* 0x0000007a85851221 */ /* 0x000fe40000010000 */
[----:B------:R-:W-:Y:S01]  /*2960*/  FMUL.FTZ R226, R226, R202 ;  /* 0x000000cae2e27220 */ /* 0x000fe20000410000 */
[----:B------:R-:W-:Y:S01]  /*2970*/  @P0 F2FP.PACK_AB R121, RZ, R228 ;  /* 0x000000e4ff79023e */ /* 0x000fe200000000ff */
[----:B------:R-:W-:Y:S01]  /*2980*/  @P1 FADD.FTZ R225, R225, R120 ;  /* 0x00000078e1e11221 */ /* 0x000fe20000010000 */
[----:B------:R-:W-:Y:S01]  /*2990*/  @P0 F2FP.PACK_AB R120, RZ, R229 ;  /* 0x000000e5ff78023e */ /* 0x000fe200000000ff */
[----:B------:R-:W-:Y:S01]  /*29a0*/  FMUL.FTZ R227, R227, R202 ;  /* 0x000000cae3e37220 */ /* 0x000fe20000410000 */
[----:B------:R-:W-:Y:S01]  /*29b0*/  @P0 F2FP.PACK_AB R125, RZ, R133 ;  /* 0x00000085ff7d023e */ /* 0x000fe200000000ff */
[-CC-:B------:R-:W-:Y:S01]  /*29c0*/  FFMA.FTZ R134, R134, R183.reuse, R182.reuse ;  /* 0x000000b786867223 */ /* 0x180fe200000100b6 */
[----:B------:R-:W-:Y:S01]  /*29d0*/  @P0 PRMT R119, R124, 0x7610, R119 ;  /* 0x000076107c770816 */ /* 0x000fe20000000077 */
[-C--:B------:R-:W-:Y:S01]  /*29e0*/  FFMA.FTZ R211, R211, R183.reuse, R182 ;  /* 0x000000b7d3d37223 */ /* 0x080fe200000100b6 */
[----:B------:R-:W-:Y:S01]  /*29f0*/  @P0 PRMT R116, R116, 0x5410, R120 ;  /* 0x0000541074740816 */ /* 0x000fe20000000078 */
[----:B------:R-:W-:Y:S01]  /*2a00*/  FFMA.FTZ R215, R215, R183, R182 ;  /* 0x000000b7d7d77223 */ /* 0x000fe200000100b6 */
[----:B------:R-:W-:Y:S01]  /*2a10*/  @P0 PRMT R117, R117, 0x5410, R121 ;  /* 0x0000541075750816 */ /* 0x000fe20000000079 */
[----:B------:R-:W-:Y:S01]  /*2a20*/  @P0 IMAD.WIDE.U32 R120, R206, R239, c[0x0][0x258] ;  /* 0x00009600ce780625 */ /* 0x000fe200078e00ef */
[----:B------:R-:W-:-:S03]  /*2a30*/  @P0 PRMT R119, R119, 0x5410, R125 ;  /* 0x0000541077770816 */ /* 0x000fc6000000007d */
[----:B------:R-:W-:Y:S01]  /*2a40*/  FFMA.FTZ R221, R221, R183, R182 ;  /* 0x000000b7dddd7223 */ /* 0x000fe200000100b6 */
[----:B------:R-:W-:Y:S01]  /*2a50*/  @P0 F2FP.PACK_AB R122, RZ, R225 ;  /* 0x000000e1ff7a023e */ /* 0x000fe200000000ff */
[----:B------:R-:W-:-:S04]  /*2a60*/  IMAD.WIDE.U32 R124, R206, R239, c[0x0][0x170] ;  /* 0x00005c00ce7c7625 */ /* 0x000fc800078e00ef */
[-CC-:B------:R-:W-:Y:S02]  /*2a70*/  FFMA.FTZ R136, R136, R183.reuse, R182.reuse ;  /* 0x000000b788887223 */ /* 0x180fe400000100b6 */
[-CC-:B------:R-:W-:Y:S02]  /*2a80*/  FFMA.FTZ R219, R219, R183.reuse, R182.reuse ;  /* 0x000000b7dbdb7223 */ /* 0x180fe400000100b6 */
[-CC-:B------:R-:W-:Y:S02]  /*2a90*/  FFMA.FTZ R217, R217, R183.reuse, R182.reuse ;  /* 0x000000b7d9d97223 */ /* 0x180fe400000100b6 */
[----:B------:R-:W-:Y:S01]  /*2aa0*/  FFMA.FTZ R213, R213, R183, R182 ;  /* 0x000000b7d5d57223 */ /* 0x000fe200000100b6 */
[----:B------:R-:W-:Y:S01]  /*2ab0*/  @P1 HADD2.F32 R230, -RZ, R109.H1_H1 ;  /* 0x3000006dffe61230 */ /* 0x000fe20000004100 */
[-C--:B------:R-:W-:Y:S01]  /*2ac0*/  FMUL.FTZ R206, R123, R202.reuse ;  /* 0x000000ca7bce7220 */ /* 0x080fe20000410000 */
[----:B------:R-:W2:Y:S01]  /*2ad0*/  LDL.LU R240, [R1+0x18] ;  /* 0x0000180001f07983 */ /* 0x000ea20000300800 */
[-C--:B------:R-:W-:Y:S01]  /*2ae0*/  FMUL.FTZ R225, R225, R202.reuse ;  /* 0x000000cae1e17220 */ /* 0x080fe20000410000 */
[----:B------:R-:W-:Y:S01]  /*2af0*/  @P0 PRMT R118, R118, 0x5410, R122 ;  /* 0x0000541076760816 */ /* 0x000fe2000000007a */
[-C--:B------:R-:W-:Y:S01]  /*2b00*/  FMUL.FTZ R224, R133, R202.reuse ;  /* 0x000000ca85e07220 */ /* 0x080fe20000410000 */
[----:B------:R-:W2:Y:S01]  /*2b10*/  LDG.E.128 R124, [R124.64] ;  /* 0x000000047c7c7981 */ /* 0x000ea2000c1e1d00 */
[----:B------:R-:W-:-:S02]  /*2b20*/  FMUL.FTZ R223, R223, R202 ;  /* 0x000000cadfdf7220 */ /* 0x000fc40000410000 */
[----:B------:R-:W-:Y:S01]  /*2b30*/  FMUL.FTZ R122, R52, R206 ;  /* 0x000000ce347a7220 */ /* 0x000fe20000410000 */
[----:B------:R-:W3:Y:S01]  /*2b40*/  LDL.LU R234, [R1+0xc] ;  /* 0x00000c0001ea7983 */ /* 0x000ee20000300800 */
[----:B------:R-:W-:Y:S02]  /*2b50*/  FMUL.FTZ R133, R53, R225 ;  /* 0x000000e135857220 */ /* 0x000fe40000410000 */
[----:B------:R-:W-:Y:S01]  /*2b60*/  FMUL.FTZ R229, R229, R202 ;  /* 0x000000cae5e57220 */ /* 0x000fe20000410000 */
[----:B------:R0:W-:Y:S01]  /*2b70*/  @P0 STG.E.128 [R120.64], R116 ;  /* 0x0000007478000986 */ /* 0x0001e2000c101d04 */
[----:B------:R-:W-:Y:S01]  /*2b80*/  FMUL.FTZ R123, R54, R223 ;  /* 0x000000df367b7220 */ /* 0x000fe20000410000 */
[----:B------:R-:W-:Y:S01]  /*2b90*/  F2FP.PACK_AB R122, R133, R122 ;  /* 0x0000007a857a723e */ /* 0x000fe200000000ff */
[----:B------:R-:W-:Y:S01]  /*2ba0*/  FMUL.FTZ R132, R55, R224 ;  /* 0x000000e037847220 */ /* 0x000fe20000410000 */
[----:B------:R-:W3:Y:S01]  /*2bb0*/  LDL.LU R235, [R1+0x10] ;  /* 0x0000100001eb7983 */ /* 0x000ee20000300800 */
[----:B------:R-:W-:-:S02]  /*2bc0*/  FMUL.FTZ R228, R228, R202 ;  /* 0x000000cae4e47220 */ /* 0x000fc40000410000 */
[----:B------:R-:W-:Y:S01]  /*2bd0*/  FMUL.FTZ R133, R57, R229 ;  /* 0x000000e539857220 */ /* 0x000fe20000410000 */
[----:B------:R-:W-:Y:S01]  /*2be0*/  F2FP.PACK_AB R123, R132, R123 ;  /* 0x0000007b847b723e */ /* 0x000fe200000000ff */
[----:B------:R-:W-:Y:S01]  /*2bf0*/  FMUL.FTZ R132, R59, R228 ;  /* 0x000000e43b847220 */ /* 0x000fe20000410000 */
[----:B------:R-:W3:Y:S01]  /*2c00*/  LDL.LU R232, [R1+0x4] ;  /* 0x0000040001e87983 */ /* 0x000ee20000300800 */
[----:B------:R-:W-:Y:S02]  /*2c10*/  FADD.FTZ R134, R135, -R134 ;  /* 0x8000008687867221 */ /* 0x000fe40000010000 */
[----:B------:R-:W-:Y:S01]  /*2c20*/  FADD.FTZ R212, R212, -R211 ;  /* 0x800000d3d4d47221 */ /* 0x000fe20000010000 */
[----:B------:R-:W3:Y:S01]  /*2c30*/  LDL.LU R236, [R1+0x8] ;  /* 0x0000080001ec7983 */ /* 0x000ee20000300800 */
[----:B0-----:R-:W-:Y:S02]  /*2c40*/  FMUL.FTZ R120, R56, R226 ;  /* 0x000000e238787220 */ /* 0x001fe40000410000 */
[----:B------:R-:W-:-:S03]  /*2c50*/  FMUL.FTZ R121, R58, R227 ;  /* 0x000000e33a797220 */ /* 0x000fc60000410000 */
[----:B------:R-:W-:Y:S02]  /*2c60*/  F2FP.PACK_AB R120, R133, R120 ;  /* 0x000000788578723e */ /* 0x000fe400000000ff */
[----:B------:R-:W-:Y:S02]  /*2c70*/  IADD3 R133, R199, 0x80, RZ ;  /* 0x00000080c7857810 */ /* 0x000fe40007ffe0ff */
[----:B------:R-:W-:Y:S02]  /*2c80*/  F2FP.PACK_AB R121, R132, R121 ;  /* 0x000000798479723e */ /* 0x000fe400000000ff */
[----:B------:R-:W-:-:S04]  /*2c90*/  LEA R132, P3, R133, c[0x0][0x248], 0x4 ;  /* 0x0000920085847a11 */ /* 0x000fc800078620ff */
[----:B------:R-:W-:Y:S01]  /*2ca0*/  LEA.HI.X R133, R133, c[0x0][0x24c], RZ, 0x4, P3 ;  /* 0x0000930085857a11 */ /* 0x000fe200018f24ff */
[----:B------:R-:W-:Y:S02]  /*2cb0*/  FADD.FTZ R216, R216, -R215 ;  /* 0x800000d7d8d87221 */ /* 0x000fe40000010000 */
[----:B------:R-:W-:Y:S02]  /*2cc0*/  FADD.FTZ R222, R222, -R221 ;  /* 0x800000dddede7221 */ /* 0x000fe40000010000 */
[----:B------:R0:W-:Y:S01]  /*2cd0*/  STG.E.128 [R132.64], R120 ;  /* 0x0000007884007986 */ /* 0x0001e2000c101d04 */
[----:B------:R-:W-:Y:S02]  /*2ce0*/  FMUL.FTZ R215, R201, R134 ;  /* 0x00000086c9d77220 */ /* 0x000fe40000410000 */
[----:B------:R-:W-:Y:S02]  /*2cf0*/  FADD.FTZ R136, R137, -R136 ;  /* 0x8000008889887221 */ /* 0x000fe40000010000 */
[----:B------:R-:W-:-:S02]  /*2d00*/  FMUL.FTZ R221, R201, R212 ;  /* 0x000000d4c9dd7220 */ /* 0x000fc40000410000 */
[----:B------:R-:W-:Y:S02]  /*2d10*/  FADD.FTZ R220, R220, -R219 ;  /* 0x800000dbdcdc7221 */ /* 0x000fe40000010000 */
[----:B------:R-:W-:Y:S02]  /*2d20*/  FADD.FTZ R218, R218, -R217 ;  /* 0x800000d9dada7221 */ /* 0x000fe40000010000 */
[----:B------:R-:W-:Y:S01]  /*2d30*/  FMUL.FTZ R217, R201, R136 ;  /* 0x00000088c9d97220 */ /* 0x000fe20000410000 */
[--C-:B0-----:R-:W-:Y:S02]  /*2d40*/  @P1 HADD2.F32 R120, -RZ, R108.reuse.H0_H0 ;  /* 0x2000006cff781230 */ /* 0x101fe40000004100 */
[----:B------:R-:W-:Y:S02]  /*2d50*/  @P1 HADD2.F32 R132, -RZ, R109.H0_H0 ;  /* 0x2000006dff841230 */ /* 0x000fe40000004100 */
[----:B------:R-:W-:Y:S01]  /*2d60*/  @P1 HADD2.F32 R122, -RZ, R108.H1_H1 ;  /* 0x3000006cff7a1230 */ /* 0x000fe20000004100 */
[----:B------:R-:W-:Y:S01]  /*2d70*/  @P1 FADD.FTZ R215, R215, R120 ;  /* 0x00000078d7d71221 */ /* 0x000fe20000010000 */
[----:B------:R-:W-:Y:S01]  /*2d80*/  @P1 HADD2.F32 R120, -RZ, R110.H0_H0 ;  /* 0x2000006eff781230 */ /* 0x000fe20000004100 */
[----:B------:R-:W-:Y:S01]  /*2d90*/  @P1 FADD.FTZ R221, R221, R132 ;  /* 0x00000084dddd1221 */ /* 0x000fe20000010000 */
[----:B------:R-:W-:Y:S01]  /*2da0*/  @P1 HADD2.F32 R132, -RZ, R111.H0_H0 ;  /* 0x2000006fff841230 */ /* 0x000fe20000004100 */
[----:B------:R-:W-:-:S02]  /*2db0*/  FMUL.FTZ R135, R201, R216 ;  /* 0x000000d8c9877220 */ /* 0x000fc40000410000 */
[----:B------:R-:W-:Y:S01]  /*2dc0*/  FMUL.FTZ R211, R201, R220 ;  /* 0x000000dcc9d37220 */ /* 0x000fe20000410000 */
[----:B------:R-:W-:Y:S01]  /*2dd0*/  @P1 HADD2.F32 R134, -RZ, R111.H1_H1 ;  /* 0x3000006fff861230 */ /* 0x000fe20000004100 */
[----:B------:R-:W-:Y:S01]  /*2de0*/  @P1 FADD.FTZ R217, R217, R122 ;  /* 0x0000007ad9d91221 */ /* 0x000fe20000010000 */
[----:B------:R-:W-:Y:S01]  /*2df0*/  @P1 HADD2.F32 R122, -RZ, R110.H1_H1 ;  /* 0x3000006eff7a1230 */ /* 0x000fe20000004100 */
[----:B------:R-:W-:Y:S02]  /*2e00*/  FADD.FTZ R214, R214, -R213 ;  /* 0x800000d5d6d67221 */ /* 0x000fe40000010000 */
[----:B------:R-:W-:Y:S02]  /*2e10*/  @P1 FADD.FTZ R135, R135, R120 ;  /* 0x0000007887871221 */ /* 0x000fe40000010000 */
[C---:B------:R-:W-:Y:S02]  /*2e20*/  FMUL.FTZ R213, R201.reuse, R218 ;  /* 0x000000dac9d57220 */ /* 0x040fe40000410000 */
[----:B------:R-:W-:-:S02]  /*2e30*/  FMUL.FTZ R231, R201, R222 ;  /* 0x000000dec9e77220 */ /* 0x000fc40000410000 */
[----:B------:R-:W-:Y:S01]  /*2e40*/  @P1 FADD.FTZ R211, R211, R132 ;  /* 0x00000084d3d31221 */ /* 0x000fe20000010000 */
[----:B------:R-:W-:Y:S01]  /*2e50*/  @P0 F2FP.PACK_AB R132, RZ, R135 ;  /* 0x00000087ff84023e */ /* 0x000fe200000000ff */
[----:B------:R-:W-:Y:S01]  /*2e60*/  FMUL.FTZ R219, R201, R214 ;  /* 0x000000d6c9db7220 */ /* 0x000fe20000410000 */
[----:B------:R-:W-:Y:S01]  /*2e70*/  @P0 F2FP.PACK_AB R120, RZ, R215 ;  /* 0x000000d7ff78023e */ /* 0x000fe200000000ff */
[----:B------:R-:W-:Y:S02]  /*2e80*/  @P1 FADD.FTZ R213, R213, R122 ;  /* 0x0000007ad5d51221 */ /* 0x000fe40000010000 */
[----:B------:R-:W-:Y:S01]  /*2e90*/  @P1 FADD.FTZ R231, R231, R134 ;  /* 0x00000086e7e71221 */ /* 0x000fe20000010000 */
[----:B------:R-:W-:Y:S01]  /*2ea0*/  @P0 F2FP.PACK_AB R134, RZ, R211 ;  /* 0x000000d3ff86023e */ /* 0x000fe200000000ff */
[----:B------:R-:W-:Y:S01]  /*2eb0*/  @P1 FADD.FTZ R219, R219, R230 ;  /* 0x000000e6dbdb1221 */ /* 0x000fe20000010000 */
[----:B------:R-:W-:Y:S02]  /*2ec0*/  @P0 F2FP.PACK_AB R122, RZ, R221 ;  /* 0x000000ddff7a023e */ /* 0x000fe400000000ff */
[----:B------:R-:W-:-:S02]  /*2ed0*/  @P0 PRMT R118, R132, 0x7610, R118 ;  /* 0x0000761084760816 */ /* 0x000fc40000000076 */
[----:B------:R-:W-:Y:S02]  /*2ee0*/  @P0 F2FP.PACK_AB R121, RZ, R217 ;  /* 0x000000d9ff79023e */ /* 0x000fe400000000ff */
[----:B------:R-:W-:Y:S02]  /*2ef0*/  @P0 F2FP.PACK_AB R133, RZ, R213 ;  /* 0x000000d5ff85023e */ /* 0x000fe400000000ff */
[----:B------:R-:W-:Y:S02]  /*2f00*/  @P0 PRMT R116, R120, 0x7610, R116 ;  /* 0x0000761078740816 */ /* 0x000fe40000000074 */
[----:B------:R-:W-:Y:S01]  /*2f10*/  IADD3 R137, R199, 0x100, RZ ;  /* 0x00000100c7897810 */ /* 0x000fe20007ffe0ff */
[-C--:B------:R-:W-:Y:S01]  /*2f20*/  FMUL.FTZ R211, R211, R202.reuse ;  /* 0x000000cad3d37220 */ /* 0x080fe20000410000 */
[----:B------:R-:W-:Y:S01]  /*2f30*/  @P0 PRMT R119, R134, 0x7610, R119 ;  /* 0x0000761086770816 */ /* 0x000fe20000000077 */
[-C--:B------:R-:W-:Y:S01]  /*2f40*/  FMUL.FTZ R212, R231, R202.reuse ;  /* 0x000000cae7d47220 */ /* 0x080fe20000410000 */
[----:B------:R-:W-:Y:S01]  /*2f50*/  @P0 F2FP.PACK_AB R132, RZ, R231 ;  /* 0x000000e7ff84023e */ /* 0x000fe200000000ff */
[----:B------:R-:W-:Y:S01]  /*2f60*/  FMUL.FTZ R214, R215, R202 ;  /* 0x000000cad7d67220 */ /* 0x000fe20000410000 */
[----:B------:R-:W-:Y:S01]  /*2f70*/  @P0 F2FP.PACK_AB R123, RZ, R219 ;  /* 0x000000dbff7b023e */ /* 0x000fe200000000ff */
[----:B------:R-:W3:Y:S01]  /*2f80*/  LDL.LU R230, [R1] ;  /* 0x0000000001e67983 */ /* 0x000ee20000300800 */
[----:B------:R-:W-:-:S02]  /*2f90*/  @P0 PRMT R117, R122, 0x7610, R117 ;  /* 0x000076107a750816 */ /* 0x000fc40000000075 */
[----:B------:R-:W-:Y:S01]  /*2fa0*/  @P0 PRMT R116, R116, 0x5410, R121 ;  /* 0x0000541074740816 */ /* 0x000fe20000000079 */
[-C--:B------:R-:W-:Y:S01]  /*2fb0*/  IMAD.WIDE.U32 R120, R137, R239.reuse, c[0x0][0x170] ;  /* 0x00005c0089787625 */ /* 0x080fe200078e00ef */
[----:B------:R-:W-:Y:S02]  /*2fc0*/  @P0 PRMT R118, R118, 0x5410, R133 ;  /* 0x0000541076760816 */ /* 0x000fe40000000085 */
[----:B------:R-:W-:Y:S01]  /*2fd0*/  @P0 PRMT R119, R119, 0x5410, R132 ;  /* 0x0000541077770816 */ /* 0x000fe20000000084 */
[----:B------:R-:W-:Y:S01]  /*2fe0*/  @P0 IMAD.WIDE.U32 R132, R200, R239, c[0x0][0x258] ;  /* 0x00009600c8840625 */ /* 0x000fe200078e00ef */
[----:B------:R-:W-:Y:S02]  /*2ff0*/  @P0 PRMT R117, R117, 0x5410, R123 ;  /* 0x0000541075750816 */ /* 0x000fe4000000007b */
[----:B------:R-:W3:Y:S01]  /*3000*/  LDG.E.128 R120, [R120.64] ;  /* 0x0000000478787981 */ /* 0x000ee2000c1e1d00 */
[----:B------:R-:W-:Y:S02]  /*3010*/  FMUL.FTZ R200, R135, R202 ;  /* 0x000000ca87c87220 */ /* 0x000fe40000410000 */
[----:B------:R-:W-:-:S02]  /*3020*/  FMUL.FTZ R135, R46, R211 ;  /* 0x000000d32e877220 */ /* 0x000fc40000410000 */
[----:B------:R-:W-:Y:S02]  /*3030*/  FMUL.FTZ R136, R47, R212 ;  /* 0x000000d42f887220 */ /* 0x000fe40000410000 */
[-C--:B------:R-:W-:Y:S02]  /*3040*/  FMUL.FTZ R215, R221, R202.reuse ;  /* 0x000000caddd77220 */ /* 0x080fe40000410000 */
[-C--:B------:R-:W-:Y:S01]  /*3050*/  FMUL.FTZ R216, R219, R202.reuse ;  /* 0x000000cadbd87220 */ /* 0x080fe20000410000 */
[----:B------:R0:W-:Y:S01]  /*3060*/  @P0 STG.E.128 [R132.64], R116 ;  /* 0x0000007484000986 */ /* 0x0001e2000c101d04 */
[----:B------:R-:W-:Y:S01]  /*3070*/  F2FP.PACK_AB R135, R136, R135 ;  /* 0x000000878887723e */ /* 0x000fe200000000ff */
[----:B------:R-:W-:Y:S02]  /*3080*/  FMUL.FTZ R213, R213, R202 ;  /* 0x000000cad5d57220 */ /* 0x000fe40000410000 */
[----:B------:R-:W-:Y:S02]  /*3090*/  FMUL.FTZ R136, R51, R216 ;  /* 0x000000d833887220 */ /* 0x000fe40000410000 */
[----:B------:R-:W-:-:S02]  /*30a0*/  FMUL.FTZ R217, R217, R202 ;  /* 0x000000cad9d97220 */ /* 0x000fc40000410000 */
[----:B------:R-:W-:Y:S02]  /*30b0*/  FMUL.FTZ R134, R44, R200 ;  /* 0x000000c82c867220 */ /* 0x000fe40000410000 */
[----:B------:R-:W-:Y:S02]  /*30c0*/  FMUL.FTZ R231, R45, R213 ;  /* 0x000000d52de77220 */ /* 0x000fe40000410000 */
[----:B------:R-:W-:Y:S02]  /*30d0*/  FMUL.FTZ R219, R49, R217 ;  /* 0x000000d931db7220 */ /* 0x000fe40000410000 */
[----:B0-----:R-:W-:Y:S02]  /*30e0*/  FMUL.FTZ R133, R50, R215 ;  /* 0x000000d732857220 */ /* 0x001fe40000410000 */
[----:B------:R-:W-:-:S03]  /*30f0*/  FMUL.FTZ R132, R48, R214 ;  /* 0x000000d630847220 */ /* 0x000fc60000410000 */
[----:B------:R-:W-:Y:S02]  /*3100*/  F2FP.PACK_AB R133, R136, R133 ;  /* 0x000000858885723e */ /* 0x000fe400000000ff */
[----:B------:R-:W-:Y:S02]  /*3110*/  LEA R136, P3, R137, c[0x0][0x248], 0x4 ;  /* 0x0000920089887a11 */ /* 0x000fe400078620ff */
[----:B------:R-:W-:Y:S02]  /*3120*/  F2FP.PACK_AB R134, R231, R134 ;  /* 0x00000086e786723e */ /* 0x000fe400000000ff */
[----:B------:R-:W-:Y:S02]  /*3130*/  F2FP.PACK_AB R132, R219, R132 ;  /* 0x00000084db84723e */ /* 0x000fe400000000ff */
        /* <DEDUP_REMOVED lines=8> */
[-C--:B------:R-:W-:Y:S02]  /*31c0*/  FFMA.FTZ R140, R140, R183.reuse, R182 ;  /* 0x000000b78c8c7223 */ /* 0x080fe400000100b6 */
[----:B------:R-:W-:Y:S02]  /*31d0*/  FADD.FTZ R138, R181, -R138 ;  /* 0x8000008ab58a7221 */ /* 0x000fe40000010000 */
[----:B------:R-:W-:-:S02]  /*31e0*/  FFMA.FTZ R142, R142, R183, R182 ;  /* 0x000000b78e8e7223 */ /* 0x000fc400000100b6 */
[-CC-:B------:R-:W-:Y:S02]  /*31f0*/  FFMA.FTZ R199, R146, R183.reuse, R182.reuse ;  /* 0x000000b792c77223 */ /* 0x180fe400000100b6 */
[-C--:B------:R-:W-:Y:S02]  /*3200*/  FFMA.FTZ R145, R144, R183.reuse, R182 ;  /* 0x000000b790917223 */ /* 0x080fe400000100b6 */
[----:B------:R-:W-:Y:S02]  /*3210*/  FADD.FTZ R218, R139, -R218 ;  /* 0x800000da8bda7221 */ /* 0x000fe40000010000 */
[----:B------:R-:W-:Y:S02]  /*3220*/  FFMA.FTZ R182, R141, R183, R182 ;  /* 0x000000b78db67223 */ /* 0x000fe400000100b6 */
[----:B------:R-:W-:Y:S01]  /*3230*/  FMUL.FTZ R141, R201, R138 ;  /* 0x0000008ac98d7220 */ /* 0x000fe20000410000 */
[----:B------:R-:W-:Y:S01]  /*3240*/  @P1 HADD2.F32 R138, -RZ, R112.H0_H0 ;  /* 0x20000070ff8a1230 */ /* 0x000fe20000004100 */
[----:B------:R-:W-:-:S02]  /*3250*/  FADD.FTZ R140, R149, -R140 ;  /* 0x8000008c958c7221 */ /* 0x000fc40000010000 */
[----:B------:R-:W-:Y:S02]  /*3260*/  FMUL.FTZ R149, R201, R218 ;  /* 0x000000dac9957220 */ /* 0x000fe40000410000 */
[----:B------:R-:W-:Y:S01]  /*3270*/  FADD.FTZ R182, R151, -R182 ;  /* 0x800000b697b67221 */ /* 0x000fe20000010000 */
[--C-:B----4-:R-:W-:Y:S01]  /*3280*/  HADD2.F32 R151, -RZ, R131.reuse.H0_H0 ;  /* 0x20000083ff977230 */ /* 0x110fe20000004100 */
[----:B------:R-:W-:Y:S01]  /*3290*/  @P1 FADD.FTZ R149, R149, R138 ;  /* 0x0000008a95951221 */ /* 0x000fe20000010000 */
[----:B------:R-:W-:-:S03]  /*32a0*/  HADD2.F32 R138, -RZ, R131.H1_H1 ;  /* 0x30000083ff8a7230 */ /* 0x000fc60000004100 */
[----:B------:R-:W-:Y:S01]  /*32b0*/  FFMA.FTZ R196, R151, R184, R196 ;  /* 0x000000b897c47223 */ /* 0x000fe200000100c4 */
[--C-:B------:R-:W-:Y:S01]  /*32c0*/  HADD2.F32 R151, -RZ, R129.reuse.H0_H0 ;  /* 0x20000081ff977230 */ /* 0x100fe20000004100 */
[----:B------:R-:W-:Y:S01]  /*32d0*/  FFMA.FTZ R195, R138, R185, R195 ;  /* 0x000000b98ac37223 */ /* 0x000fe200000100c3 */
[----:B------:R-:W-:Y:S02]  /*32e0*/  HADD2.F32 R138, -RZ, R129.H1_H1 ;  /* 0x30000081ff8a7230 */ /* 0x000fe40000004100 */
[--C-:B------:R-:W-:Y:S02]  /*32f0*/  HADD2.F32 R129, -RZ, R130.reuse.H0_H0 ;  /* 0x20000082ff817230 */ /* 0x100fe40000004100 */
[----:B------:R-:W-:Y:S01]  /*3300*/  HADD2.F32 R130, -RZ, R130.H1_H1 ;  /* 0x30000082ff827230 */ /* 0x000fe20000004100 */
[----:B------:R-:W-:Y:S02]  /*3310*/  FADD.FTZ R142, R147, -R142 ;  /* 0x8000008e938e7221 */ /* 0x000fe40000010000 */
[----:B------:R-:W-:-:S02]  /*3320*/  FADD.FTZ R148, R148, -R143 ;  /* 0x8000008f94947221 */ /* 0x000fc40000010000 */
[C---:B------:R-:W-:Y:S01]  /*3330*/  FMUL.FTZ R143, R201.reuse, R140 ;  /* 0x0000008cc98f7220 */ /* 0x040fe20000410000 */
[----:B------:R-:W-:Y:S01]  /*3340*/  @P1 HADD2.F32 R140, -RZ, R112.H1_H1 ;  /* 0x30000070ff8c1230 */ /* 0x000fe20000004100 */
[----:B------:R-:W-:Y:S01]  /*3350*/  FFMA.FTZ R193, R130, R187, R193 ;  /* 0x000000bb82c17223 */ /* 0x000fe200000100c1 */
[--C-:B------:R-:W-:Y:S01]  /*3360*/  HADD2.F32 R131, -RZ, R128.reuse.H0_H0 ;  /* 0x20000080ff837230 */ /* 0x100fe20000004100 */
[C---:B------:R-:W-:Y:S01]  /*3370*/  FMUL.FTZ R139, R201.reuse, R142 ;  /* 0x0000008ec98b7220 */ /* 0x040fe20000410000 */
[----:B------:R-:W-:Y:S01]  /*3380*/  HADD2.F32 R128, -RZ, R128.H1_H1 ;  /* 0x30000080ff807230 */ /* 0x000fe20000004100 */
[----:B------:R-:W-:Y:S01]  /*3390*/  FADD.FTZ R150, R150, -R199 ;  /* 0x800000c796967221 */ /* 0x000fe20000010000 */
[--C-:B------:R-:W-:Y:S01]  /*33a0*/  @P1 HADD2.F32 R142, -RZ, R113.reuse.H0_H0 ;  /* 0x20000071ff8e1230 */ /* 0x100fe20000004100 */
[----:B------:R-:W-:Y:S01]  /*33b0*/  FMUL.FTZ R147, R201, R148 ;  /* 0x00000094c9937220 */ /* 0x000fe20000410000 */
[----:B------:R-:W-:Y:S01]  /*33c0*/  @P1 HADD2.F32 R144, -RZ, R113.H1_H1 ;  /* 0x30000071ff901230 */ /* 0x000fe20000004100 */
[----:B------:R-:W-:-:S02]  /*33d0*/  FADD.FTZ R180, R180, -R145 ;  /* 0x80000091b4b47221 */ /* 0x000fc40000010000 */
[----:B------:R-:W-:Y:S01]  /*33e0*/  @P1 FADD.FTZ R139, R139, R140 ;  /* 0x0000008c8b8b1221 */ /* 0x000fe20000010000 */
[--C-:B------:R-:W-:Y:S01]  /*33f0*/  @P1 HADD2.F32 R140, -RZ, R114.reuse.H0_H0 ;  /* 0x20000072ff8c1230 */ /* 0x100fe20000004100 */
[----:B------:R-:W-:Y:S02]  /*3400*/  FMUL.FTZ R145, R201, R150 ;  /* 0x00000096c9917220 */ /* 0x000fe40000410000 */
[----:B------:R-:W-:Y:S02]  /*3410*/  FFMA.FTZ R194, R129, R186, R194 ;  /* 0x000000ba81c27223 */ /* 0x000fe400000100c2 */
[----:B------:R-:W-:Y:S02]  /*3420*/  FFMA.FTZ R189, R128, R210, R189 ;  /* 0x000000d280bd7223 */ /* 0x000fe400000100bd */
[----:B------:R-:W-:Y:S01]  /*3430*/  @P1 FADD.FTZ R147, R147, R142 ;  /* 0x0000008e93931221 */ /* 0x000fe20000010000 */
[----:B------:R-:W-:Y:S01]  /*3440*/  @P1 HADD2.F32 R142, -RZ, R114.H1_H1 ;  /* 0x30000072ff8e1230 */ /* 0x000fe20000004100 */
[----:B------:R-:W-:-:S02]  /*3450*/  FFMA.FTZ R191, R138, R209, R191 ;  /* 0x000000d18abf7223 */ /* 0x000fc400000100bf */
[----:B------:R-:W-:Y:S01]  /*3460*/  @P1 FADD.FTZ R145, R145, R144 ;  /* 0x0000009091911221 */ /* 0x000fe20000010000 */
[--C-:B------:R-:W-:Y:S01]  /*3470*/  @P1 HADD2.F32 R144, -RZ, R115.reuse.H0_H0 ;  /* 0x20000073ff901230 */ /* 0x100fe20000004100 */
[----:B------:R-:W-:Y:S02]  /*3480*/  @P1 FADD.FTZ R143, R143, R140 ;  /* 0x0000008c8f8f1221 */ /* 0x000fe40000010000 */
[C---:B------:R-:W-:Y:S01]  /*3490*/  FMUL.FTZ R137, R201.reuse, R180 ;  /* 0x000000b4c9897220 */ /* 0x040fe20000410000 */
[----:B------:R-:W-:Y:S01]  /*34a0*/  @P1 HADD2.F32 R146, -RZ, R115.H1_H1 ;  /* 0x30000073ff921230 */ /* 0x000fe20000004100 */
[----:B------:R-:W-:Y:S02]  /*34b0*/  FMUL.FTZ R201, R201, R182 ;  /* 0x000000b6c9c97220 */ /* 0x000fe40000410000 */
[----:B------:R-:W-:Y:S02]  /*34c0*/  @P1 FADD.FTZ R141, R141, R142 ;  /* 0x0000008e8d8d1221 */ /* 0x000fe40000010000 */
[----:B------:R-:W-:-:S02]  /*34d0*/  @P1 FADD.FTZ R137, R137, R144 ;  /* 0x0000009089891221 */ /* 0x000fc40000010000 */
[----:B------:R-:W-:Y:S01]  /*34e0*/  @P1 FADD.FTZ R201, R201, R146 ;  /* 0x00000092c9c91221 */ /* 0x000fe20000010000 */
[--C-:B--2---:R-:W-:Y:S02]  /*34f0*/  HADD2.F32 R130, -RZ, R126.reuse.H0_H0 ;  /* 0x2000007eff827230 */ /* 0x104fe40000004100 */
[----:B------:R-:W-:Y:S02]  /*3500*/  HADD2.F32 R126, -RZ, R126.H1_H1 ;  /* 0x3000007eff7e7230 */ /* 0x000fe40000004100 */
[----:B------:R-:W-:-:S03]  /*3510*/  HADD2.F32 R129, -RZ, R124.H0_H0 ;  /* 0x2000007cff817230 */ /* 0x000fc60000004100 */
[----:B------:R-:W-:Y:S01]  /*3520*/  FFMA.FTZ R238, R126, R225, R238 ;  /* 0x000000e17eee7223 */ /* 0x000fe200000100ee */
[----:B------:R-:W-:Y:S02]  /*3530*/  HADD2.F32 R124, -RZ, R124.H1_H1 ;  /* 0x3000007cff7c7230 */ /* 0x000fe40000004100 */
[--C-:B------:R-:W-:Y:S02]  /*3540*/  HADD2.F32 R128, -RZ, R125.reuse.H0_H0 ;  /* 0x2000007dff807230 */ /* 0x100fe40000004100 */
[----:B------:R-:W-:Y:S02]  /*3550*/  HADD2.F32 R125, -RZ, R125.H1_H1 ;  /* 0x3000007dff7d7230 */ /* 0x000fe40000004100 */
[--C-:B------:R-:W-:Y:S02]  /*3560*/  HADD2.F32 R138, -RZ, R127.reuse.H0_H0 ;  /* 0x2000007fff8a7230 */ /* 0x100fe40000004100 */
[----:B------:R-:W-:Y:S01]  /*3570*/  HADD2.F32 R127, -RZ, R127.H1_H1 ;  /* 0x3000007fff7f7230 */ /* 0x000fe20000004100 */
[----:B------:R-:W-:-:S02]  /*3580*/  FFMA.FTZ R203, R124, R229, R203 ;  /* 0x000000e57ccb7223 */ /* 0x000fc400000100cb */
[----:B------:R-:W-:Y:S02]  /*3590*/  FFMA.FTZ R205, R125, R228, R205 ;  /* 0x000000e47dcd7223 */ /* 0x000fe400000100cd */
[----:B------:R-:W-:Y:S01]  /*35a0*/  FFMA.FTZ R204, R129, R226, R204 ;  /* 0x000000e281cc7223 */ /* 0x000fe200000100cc */
[----:B------:R-:W-:Y:S01]  /*35b0*/  @P0 F2FP.PACK_AB R129, RZ, R143 ;  /* 0x0000008fff81023e */ /* 0x000fe200000000ff */
[----:B------:R-:W-:Y:S02]  /*35c0*/  FFMA.FTZ R237, R128, R227, R237 ;  /* 0x000000e380ed7223 */ /* 0x000fe400000100ed */
[----:B------:R-:W-:Y:S01]  /*35d0*/  FFMA.FTZ R244, R127, R224, R244 ;  /* 0x000000e07ff47223 */ /* 0x000fe200000100f4 */
[----:B------:R-:W-:Y:S01]  /*35e0*/  @P0 F2FP.PACK_AB R127, RZ, R145 ;  /* 0x00000091ff7f023e */ /* 0x000fe200000000ff */
[----:B------:R-:W-:Y:S01]  /*35f0*/  FFMA.FTZ R243, R130, R206, R243 ;  /* 0x000000ce82f37223 */ /* 0x000fe200000100f3 */
[----:B------:R-:W-:Y:S01]  /*3600*/  @P0 F2FP.PACK_AB R130, RZ, R141 ;  /* 0x0000008dff82023e */ /* 0x000fe200000000ff */
[----:B------:R-:W-:Y:S01]  /*3610*/  FFMA.FTZ R190, R131, R207, R190 ;  /* 0x000000cf83be7223 */ /* 0x000fe200000100be */
[----:B------:R-:W-:Y:S01]  /*3620*/  @P0 PRMT R118, R129, 0x7610, R118 ;  /* 0x0000761081760816 */ /* 0x000fe20000000076 */
[-C--:B------:R-:W-:Y:S01]  /*3630*/  FMUL.FTZ R143, R143, R202.reuse ;  /* 0x000000ca8f8f7220 */ /* 0x080fe20000410000 */
[----:B------:R-:W-:Y:S01]  /*3640*/  @P0 F2FP.PACK_AB R131, RZ, R137 ;  /* 0x00000089ff83023e */ /* 0x000fe200000000ff */
[----:B------:R-:W-:-:S02]  /*3650*/  FMUL.FTZ R141, R141, R202 ;  /* 0x000000ca8d8d7220 */ /* 0x000fc40000410000 */
[----:B------:R-:W-:Y:S01]  /*3660*/  FMUL.FTZ R137, R137, R202 ;  /* 0x000000ca89897220 */ /* 0x000fe20000410000 */
[----:B------:R-:W-:Y:S01]  /*3670*/  @P0 PRMT R118, R118, 0x5410, R130 ;  /* 0x0000541076760816 */ /* 0x000fe20000000082 */
[----:B------:R-:W-:Y:S01]  /*3680*/  FFMA.FTZ R192, R151, R208, R192 ;  /* 0x000000d097c07223 */ /* 0x000fe200000100c0 */
[----:B------:R-:W-:Y:S01]  /*3690*/  @P0 PRMT R119, R131, 0x7610, R119 ;  /* 0x0000761083770816 */ /* 0x000fe20000000077 */
[----:B------:R-:W-:Y:S02]  /*36a0*/  FFMA.FTZ R245, R138, R223, R245 ;  /* 0x000000df8af57223 */ /* 0x000fe400000100f5 */
[----:B------:R-:W-:Y:S02]  /*36b0*/  FMUL.FTZ R151, R37, R141 ;  /* 0x0000008d25977220 */ /* 0x000fe40000410000 */
[----:B------:R-:W-:Y:S01]  /*36c0*/  @P0 IMAD.WIDE.U32 R198, R198, R239, c[0x0][0x258] ;  /* 0x00009600c6c60625 */ /* 0x000fe200078e00ef */
[----:B------:R-:W-:Y:S02]  /*36d0*/  IADD3 R197, R197, c[0x0][0x160], RZ ;  /* 0x00005800c5c57a10 */ /* 0x000fe40007ffe0ff */
[----:B------:R-:W-:Y:S01]  /*36e0*/  SEL R182, RZ, 0x1, P2 ;  /* 0x00000001ffb67807 */ /* 0x000fe20001000000 */
[----:B---3--:R-:W-:-:S02]  /*36f0*/  HADD2.F32 R126, -RZ, R121.H0_H0 ;  /* 0x20000079ff7e7230 */ /* 0x008fc40000004100 */
[----:B------:R-:W-:-:S03]  /*3700*/  HADD2.F32 R124, -RZ, R120.H0_H0 ;  /* 0x20000078ff7c7230 */ /* 0x000fc60000004100 */
[----:B------:R-:W-:Y:S01]  /*3710*/  FFMA.FTZ R249, R126, R215, R249 ;  /* 0x000000d77ef97223 */ /* 0x000fe200000100f9 */
[----:B------:R-:W-:Y:S01]  /*3720*/  @P0 F2FP.PACK_AB R126, RZ, R147 ;  /* 0x00000093ff7e023e */ /* 0x000fe200000000ff */
[----:B------:R-:W-:Y:S02]  /*3730*/  HADD2.F32 R125, -RZ, R122.H0_H0 ;  /* 0x2000007aff7d7230 */ /* 0x000fe40000004100 */
[----:B------:R-:W-:Y:S01]  /*3740*/  HADD2.F32 R128, -RZ, R123.H0_H0 ;  /* 0x2000007bff807230 */ /* 0x000fe20000004100 */
[----:B------:R-:W-:Y:S01]  /*3750*/  @P0 PRMT R117, R126, 0x7610, R117 ;  /* 0x000076107e750816 */ /* 0x000fe20000000075 */
[----:B------:R-:W-:Y:S01]  /*3760*/  FFMA.FTZ R247, R124, R214, R247 ;  /* 0x000000d67cf77223 */ /* 0x000fe200000100f7 */
[----:B------:R-:W-:Y:S01]  /*3770*/  @P0 F2FP.PACK_AB R124, RZ, R149 ;  /* 0x00000095ff7c023e */ /* 0x000fe200000000ff */
[----:B------:R-:W-:Y:S01]  /*3780*/  FFMA.FTZ R251, R125, R200, R251 ;  /* 0x000000c87dfb7223 */ /* 0x000fe200000100fb */
[----:B------:R-:W-:Y:S01]  /*3790*/  HADD2.F32 R120, -RZ, R120.H1_H1 ;  /* 0x30000078ff787230 */ /* 0x000fe20000004100 */
[----:B------:R-:W-:Y:S01]  /*37a0*/  FFMA.FTZ R230, R128, R211, R230 ;  /* 0x000000d380e67223 */ /* 0x000fe200000100e6 */
[----:B------:R-:W-:Y:S01]  /*37b0*/  HADD2.F32 R121, -RZ, R121.H1_H1 ;  /* 0x30000079ff797230 */ /* 0x000fe20000004100 */
[----:B------:R-:W-:Y:S01]  /*37c0*/  @P0 F2FP.PACK_AB R125, RZ, R139 ;  /* 0x0000008bff7d023e */ /* 0x000fe200000000ff */
[----:B------:R-:W-:Y:S01]  /*37d0*/  HADD2.F32 R122, -RZ, R122.H1_H1 ;  /* 0x3000007aff7a7230 */ /* 0x000fe20000004100 */
[-C--:B------:R-:W-:Y:S01]  /*37e0*/  FMUL.FTZ R149, R149, R202.reuse ;  /* 0x000000ca95957220 */ /* 0x080fe20000410000 */
[----:B------:R-:W-:Y:S01]  /*37f0*/  HADD2.F32 R123, -RZ, R123.H1_H1 ;  /* 0x3000007bff7b7230 */ /* 0x000fe20000004100 */
[----:B------:R-:W-:Y:S01]  /*3800*/  @P0 PRMT R117, R117, 0x5410, R127 ;  /* 0x0000541075750816 */ /* 0x000fe2000000007f */
[----:B------:R-:W-:-:S02]  /*3810*/  FMUL.FTZ R139, R139, R202 ;  /* 0x000000ca8b8b7220 */ /* 0x000fc40000410000 */
[-C--:B------:R-:W-:Y:S02]  /*3820*/  FMUL.FTZ R147, R147, R202.reuse ;  /* 0x000000ca93937220 */ /* 0x080fe40000410000 */
[-C--:B------:R-:W-:Y:S02]  /*3830*/  FMUL.FTZ R128, R145, R202.reuse ;  /* 0x000000ca91807220 */ /* 0x080fe40000410000 */
[----:B------:R-:W-:Y:S01]  /*3840*/  FMUL.FTZ R202, R201, R202 ;  /* 0x000000cac9ca7220 */ /* 0x000fe20000410000 */
[----:B------:R-:W-:Y:S01]  /*3850*/  @P0 F2FP.PACK_AB R201, RZ, R201 ;  /* 0x000000c9ffc9023e */ /* 0x000fe200000000ff */
[----:B------:R-:W-:Y:S01]  /*3860*/  FFMA.FTZ R246, R120, R217, R246 ;  /* 0x000000d978f67223 */ /* 0x000fe200000100f6 */
[----:B------:R-:W-:Y:S01]  /*3870*/  @P0 PRMT R116, R124, 0x7610, R116 ;  /* 0x000076107c740816 */ /* 0x000fe20000000074 */
[----:B------:R-:W-:Y:S02]  /*3880*/  FFMA.FTZ R248, R121, R216, R248 ;  /* 0x000000d879f87223 */ /* 0x000fe400000100f8 */
[----:B------:R-:W-:-:S02]  /*3890*/  FFMA.FTZ R250, R122, R213, R250 ;  /* 0x000000d57afa7223 */ /* 0x000fc400000100fa */
[----:B------:R-:W-:Y:S01]  /*38a0*/  FFMA.FTZ R252, R123, R212, R252 ;  /* 0x000000d47bfc7223 */ /* 0x000fe200000100fc */
[----:B------:R-:W-:Y:S01]  /*38b0*/  LEA R124, P1, R136, c[0x0][0x248], 0x4 ;  /* 0x00009200887c7a11 */ /* 0x000fe200078220ff */
[----:B------:R-:W-:Y:S02]  /*38c0*/  FMUL.FTZ R120, R40, R149 ;  /* 0x0000009528787220 */ /* 0x000fe40000410000 */
[----:B------:R-:W-:Y:S02]  /*38d0*/  FMUL.FTZ R121, R42, R147 ;  /* 0x000000932a797220 */ /* 0x000fe40000410000 */
[----:B------:R-:W-:Y:S02]  /*38e0*/  FMUL.FTZ R122, R36, R143 ;  /* 0x0000008f247a7220 */ /* 0x000fe40000410000 */
[----:B------:R-:W-:Y:S02]  /*38f0*/  FMUL.FTZ R123, R38, R137 ;  /* 0x00000089267b7220 */ /* 0x000fe40000410000 */
[----:B------:R-:W-:-:S02]  /*3900*/  FMUL.FTZ R140, R39, R202 ;  /* 0x000000ca278c7220 */ /* 0x000fc40000410000 */
[----:B------:R-:W-:Y:S02]  /*3910*/  FMUL.FTZ R138, R43, R128 ;  /* 0x000000802b8a7220 */ /* 0x000fe40000410000 */
[----:B------:R-:W-:Y:S01]  /*3920*/  FMUL.FTZ R145, R41, R139 ;  /* 0x0000008b29917220 */ /* 0x000fe20000410000 */
[----:B------:R0:W-:Y:S01]  /*3930*/  STL [R1], R230 ;  /* 0x000000e601007387 */ /* 0x0001e20000100800 */
[----:B------:R-:W-:Y:S02]  /*3940*/  @P0 PRMT R116, R116, 0x5410, R125 ;  /* 0x0000541074740816 */ /* 0x000fe4000000007d */
[----:B------:R-:W-:Y:S02]  /*3950*/  @P0 PRMT R119, R119, 0x5410, R201 ;  /* 0x0000541077770816 */ /* 0x000fe400000000c9 */
[----:B------:R-:W-:Y:S02]  /*3960*/  F2FP.PACK_AB R123, R140, R123 ;  /* 0x0000007b8c7b723e */ /* 0x000fe400000000ff */
[----:B------:R-:W-:-:S02]  /*3970*/  F2FP.PACK_AB R122, R151, R122 ;  /* 0x0000007a977a723e */ /* 0x000fc400000000ff */
[----:B------:R-:W-:Y:S02]  /*3980*/  F2FP.PACK_AB R121, R138, R121 ;  /* 0x000000798a79723e */ /* 0x000fe400000000ff */
[----:B------:R-:W-:Y:S01]  /*3990*/  F2FP.PACK_AB R120, R145, R120 ;  /* 0x000000789178723e */ /* 0x000fe200000000ff */
[--C-:B------:R-:W-:Y:S02]  /*39a0*/  HADD2.F32 R126, -RZ, R132.reuse.H0_H0 ;  /* 0x20000084ff7e7230 */ /* 0x100fe40000004100 */
[----:B------:R-:W-:Y:S02]  /*39b0*/  HADD2.F32 R132, -RZ, R132.H1_H1 ;  /* 0x30000084ff847230 */ /* 0x000fe40000004100 */
[--C-:B------:R-:W-:Y:S02]  /*39c0*/  HADD2.F32 R127, -RZ, R133.reuse.H0_H0 ;  /* 0x20000085ff7f7230 */ /* 0x100fe40000004100 */
[----:B------:R-:W-:Y:S01]  /*39d0*/  HADD2.F32 R133, -RZ, R133.H1_H1 ;  /* 0x30000085ff857230 */ /* 0x000fe20000004100 */
[----:B------:R-:W-:Y:S01]  /*39e0*/  FFMA.FTZ R236, R126, R149, R236 ;  /* 0x000000957eec7223 */ /* 0x000fe200000100ec */
[--C-:B------:R-:W-:Y:S01]  /*39f0*/  HADD2.F32 R129, -RZ, R134.reuse.H0_H0 ;  /* 0x20000086ff817230 */ /* 0x100fe20000004100 */
[----:B------:R-:W-:Y:S01]  /*3a00*/  FFMA.FTZ R232, R132, R139, R232 ;  /* 0x0000008b84e87223 */ /* 0x000fe200000100e8 */
[----:B------:R-:W-:-:S02]  /*3a10*/  HADD2.F32 R134, -RZ, R134.H1_H1 ;  /* 0x30000086ff867230 */ /* 0x000fc40000004100 */
[--C-:B------:R-:W-:Y:S01]  /*3a20*/  HADD2.F32 R130, -RZ, R135.reuse.H0_H0 ;  /* 0x20000087ff827230 */ /* 0x100fe20000004100 */
[----:B------:R-:W-:Y:S01]  /*3a30*/  FFMA.FTZ R235, R127, R147, R235 ;  /* 0x000000937feb7223 */ /* 0x000fe200000100eb */
[----:B------:R-:W-:Y:S01]  /*3a40*/  HADD2.F32 R135, -RZ, R135.H1_H1 ;  /* 0x30000087ff877230 */ /* 0x000fe20000004100 */
[----:B------:R-:W-:Y:S01]  /*3a50*/  FFMA.FTZ R234, R133, R128, R234 ;  /* 0x0000008085ea7223 */ /* 0x000fe200000100ea */
[----:B------:R0:W-:Y:S01]  /*3a60*/  STL [R1+0x8], R236 ;  /* 0x000008ec01007387 */ /* 0x0001e20000100800 */
[----:B------:R-:W-:Y:S02]  /*3a70*/  FFMA.FTZ R240, R129, R143, R240 ;  /* 0x0000008f81f07223 */ /* 0x000fe400000100f0 */
[----:B------:R-:W-:Y:S01]  /*3a80*/  FFMA.FTZ R233, R134, R141, R233 ;  /* 0x0000008d86e97223 */ /* 0x000fe200000100e9 */
[----:B------:R0:W-:Y:S01]  /*3a90*/  STL [R1+0x4], R232 ;  /* 0x000004e801007387 */ /* 0x0001e20000100800 */
[----:B------:R-:W-:Y:S01]  /*3aa0*/  FFMA.FTZ R241, R135, R202, R241 ;  /* 0x000000ca87f17223 */ /* 0x000fe200000100f1 */
[----:B------:R-:W-:Y:S01]  /*3ab0*/  LEA.HI.X R125, R136, c[0x0][0x24c], RZ, 0x4, P1 ;  /* 0x00009300887d7a11 */ /* 0x000fe200008f24ff */
[----:B------:R-:W-:Y:S01]  /*3ac0*/  FFMA.FTZ R242, R130, R137, R242 ;  /* 0x0000008982f27223 */ /* 0x000fe200000100f2 */
[----:B------:R0:W-:Y:S04]  /*3ad0*/  STL [R1+0x10], R235 ;  /* 0x000010eb01007387 */ /* 0x0001e80000100800 */
[----:B------:R0:W-:Y:S04]  /*3ae0*/  STL [R1+0xc], R234 ;  /* 0x00000cea01007387 */ /* 0x0001e80000100800 */
[----:B------:R0:W-:Y:S04]  /*3af0*/  STL [R1+0x18], R240 ;  /* 0x000018f001007387 */ /* 0x0001e80000100800 */
[----:B------:R0:W-:Y:S04]  /*3b00*/  STL [R1+0x14], R233 ;  /* 0x000014e901007387 */ /* 0x0001e80000100800 */
[----:B------:R0:W-:Y:S04]  /*3b10*/  @P0 STG.E.128 [R198.64], R116 ;  /* 0x00000074c6000986 */ /* 0x0001e8000c101d04 */
[----:B------:R0:W-:Y:S04]  /*3b20*/  STL [R1+0x1c], R241 ;  /* 0x00001cf101007387 */ /* 0x0001e80000100800 */
[----:B------:R0:W-:Y:S04]  /*3b30*/  STG.E.128 [R124.64], R120 ;  /* 0x000000787c007986 */ /* 0x0001e8000c101d04 */
[----:B------:R0:W-:Y:S01]  /*3b40*/  STL [R1+0x20], R242 ;  /* 0x000020f201007387 */ /* 0x0001e20000100800 */
[----:B------:R-:W-:-:S13]  /*3b50*/  ISETP.GE.AND P0, PT, R197, c[0x0][0x164], PT ;  /* 0x00005900c5007a0c */ /* 0x000fda0003f06270 */
[----:B0-----:R-:W-:Y:S01]  /*3b60*/  @P0 CALL.REL.NOINC `(.L_x_6333) ;  /* 0x0000001000000944 */ /* 0x001fe20003c00000 */
[----:B------:R-:W-:Y:S05]  /*3b70*/  BRA `(.L_x_6334) ;  /* 0xffffcd0000007947 */ /* 0x000fea000383ffff */
.L_x_6333:
        /* <DEDUP_REMOVED lines=64> */
.L_x_6330:
        /* <DEDUP_REMOVED lines=35> */
.L_x_6331:
[----:B------:R-:W-:Y:S01]  /*41b0*/  HFMA2.MMA R124, -RZ, RZ, 0, 9.5367431640625e-07 ;  /* 0x00000010ff7c7435 */ /* 0x000fe200000001ff */
[----:B------:R-:W-:-:S02]  /*41c0*/  MOV R121, R122 ;  /* 0x0000007a00797202 */ /* 0x000fc40000000f00 */
[----:B------:R-:W-:Y:S02]  /*41d0*/  MOV R127, 0x1f ;  /* 0x0000001f007f7802 */ /* 0x000fe40000000f00 */
[----:B------:R-:W-:Y:S02]  /*41e0*/  MOV R126, 0xffffffff ;  /* 0xffffffff007e7802 */ /* 0x000fe40000000f00 */
[----:B------:R-:W-:Y:S02]  /*41f0*/  MOV R120, 0x4210 ;  /* 0x0000421000787802 */ /* 0x000fe40000000f00 */
[----:B-----5:R-:W-:Y:S05]  /*4200*/  CALL.REL.NOINC `($__internal_105_$__cuda_sm70_shflsync_down_p) ;  /* 0x0000046000007944 */ /* 0x020fea0003c00000 */
[----:B-1----:R-:W-:Y:S01]  /*4210*/  MOV R125, R124 ;  /* 0x0000007c007d7202 */ /* 0x002fe20000000f00 */
[----:B------:R-:W-:Y:S05]  /*4220*/  BRA `(.L_x_6335) ;  /* 0xffffdbd000007947 */ /* 0x000fea000383ffff */
.L_x_6332:
[----:B------:R-:W-:Y:S01]  /*4230*/  HFMA2.MMA R124, -RZ, RZ, 0, 9.5367431640625e-07 ;  /* 0x00000010ff7c7435 */ /* 0x000fe200000001ff */
[----:B------:R-:W-:Y:S02]  /*4240*/  MOV R121, R123 ;  /* 0x0000007b00797202 */ /* 0x000fe40000000f00 */
[----:B------:R-:W-:Y:S02]  /*4250*/  MOV R127, 0x1f ;  /* 0x0000001f007f7802 */ /* 0x000fe40000000f00 */
[----:B------:R-:W-:-:S02]  /*4260*/  MOV R126, 0xffffffff ;  /* 0xffffffff007e7802 */ /* 0x000fc40000000f00 */
[----:B------:R-:W-:Y:S02]  /*4270*/  MOV R120, 0x4290 ;  /* 0x0000429000787802 */ /* 0x000fe40000000f00 */
[----:B01---5:R-:W-:Y:S05]  /*4280*/  CALL.REL.NOINC `($__internal_105_$__cuda_sm70_shflsync_down_p) ;  /* 0x000003e000007944 */ /* 0x023fea0003c00000 */
[----:B------:R-:W-:Y:S01]  /*4290*/  FADD.FTZ R122, R122, R125 ;  /* 0x0000007d7a7a7221 */ /* 0x000fe20000010000 */
[----:B------:R-:W-:Y:S01]  /*42a0*/  MOV R127, 0x1f ;  /* 0x0000001f007f7802 */ /* 0x000fe20000000f00 */
[----:B-1----:R-:W-:Y:S01]  /*42b0*/  FADD.FTZ R123, R123, R124 ;  /* 0x0000007c7b7b7221 */ /* 0x002fe20000010000 */
[----:B------:R-:W-:Y:S01]  /*42c0*/  HFMA2.MMA R124, -RZ, RZ, 0, 4.76837158203125e-07 ;  /* 0x00000008ff7c7435 */ /* 0x000fe200000001ff */
[----:B------:R-:W-:Y:S02]  /*42d0*/  MOV R126, 0xffffffff ;  /* 0xffffffff007e7802 */ /* 0x000fe40000000f00 */
[----:B------:R-:W-:Y:S02]  /*42e0*/  MOV R121, R122 ;  /* 0x0000007a00797202 */ /* 0x000fe40000000f00 */
[----:B------:R-:W-:Y:S02]  /*42f0*/  MOV R120, 0x4310 ;  /* 0x0000431000787802 */ /* 0x000fe40000000f00 */
[----:B------:R-:W-:Y:S05]  /*4300*/  CALL.REL.NOINC `($__internal_105_$__cuda_sm70_shflsync_down_p) ;  /* 0x0000036000007944 */ /* 0x000fea0003c00000 */
[----:B-1----:R-:W-:Y:S01]  /*4310*/  MOV R125, R124 ;  /* 0x0000007c007d7202 */ /* 0x002fe20000000f00 */
[----:B------:R-:W-:Y:S01]  /*4320*/  HFMA2.MMA R124, -RZ, RZ, 0, 4.76837158203125e-07 ;  /* 0x00000008ff7c7435 */ /* 0x000fe200000001ff */
[----:B------:R-:W-:-:S02]  /*4330*/  MOV R121, R123 ;  /* 0x0000007b00797202 */ /* 0x000fc40000000f00 */
[----:B------:R-:W-:Y:S02]  /*4340*/  MOV R127, 0x1f ;  /* 0x0000001f007f7802 */ /* 0x000fe40000000f00 */
[----:B------:R-:W-:Y:S02]  /*4350*/  MOV R126, 0xffffffff ;  /* 0xffffffff007e7802 */ /* 0x000fe40000000f00 */
[----:B------:R-:W-:Y:S02]  /*4360*/  MOV R120, 0x4380 ;  /* 0x0000438000787802 */ /* 0x000fe40000000f00 */
[----:B------:R-:W-:Y:S05]  /*4370*/  CALL.REL.NOINC `($__internal_105_$__cuda_sm70_shflsync_down_p) ;  /* 0x000002f000007944 */ /* 0x000fea0003c00000 */
[----:B------:R-:W-:Y:S01]  /*4380*/  FADD.FTZ R122, R125, R122 ;  /* 0x0000007a7d7a7221 */ /* 0x000fe20000010000 */
[----:B------:R-:W-:Y:S01]  /*4390*/  MOV R127, 0x1f ;  /* 0x0000001f007f7802 */ /* 0x000fe20000000f00 */
[----:B-1----:R-:W-:Y:S01]  /*43a0*/  FADD.FTZ R123, R123, R124 ;  /* 0x0000007c7b7b7221 */ /* 0x002fe20000010000 */
[----:B------:R-:W-:Y:S01]  /*43b0*/  HFMA2.MMA R124, -RZ, RZ, 0, 2.384185791015625e-07 ;  /* 0x00000004ff7c7435 */ /* 0x000fe200000001ff */
[----:B------:R-:W-:Y:S02]  /*43c0*/  MOV R126, 0xffffffff ;  /* 0xffffffff007e7802 */ /* 0x000fe40000000f00 */
[----:B------:R-:W-:-:S02]  /*43d0*/  MOV R121, R122 ;  /* 0x0000007a00797202 */ /* 0x000fc40000000f00 */
[----:B------:R-:W-:Y:S02]  /*43e0*/  MOV R120, 0x4400 ;  /* 0x0000440000787802 */ /* 0x000fe40000000f00 */
[----:B------:R-:W-:Y:S05]  /*43f0*/  CALL.REL.NOINC `($__internal_105_$__cuda_sm70_shflsync_down_p) ;  /* 0x0000027000007944 */ /* 0x000fea0003c00000 */
[----:B-1----:R-:W-:Y:S01]  /*4400*/  MOV R125, R124 ;  /* 0x0000007c007d7202 */ /* 0x002fe20000000f00 */
[----:B------:R-:W-:Y:S01]  /*4410*/  HFMA2.MMA R124, -RZ, RZ, 0, 2.384185791015625e-07 ;  /* 0x00000004ff7c7435 */ /* 0x000fe200000001ff */
[----:B------:R-:W-:Y:S02]  /*4420*/  MOV R121, R123 ;  /* 0x0000007b00797202 */ /* 0x000fe40000000f00 */
[----:B------:R-:W-:Y:S02]  /*4430*/  MOV R127, 0x1f ;  /* 0x0000001f007f7802 */ /* 0x000fe40000000f00 */
[----:B------:R-:W-:Y:S02]  /*4440*/  MOV R126, 0xffffffff ;  /* 0xffffffff007e7802 */ /* 0x000fe40000000f00 */
[----:B------:R-:W-:Y:S02]  /*4450*/  MOV R120, 0x4470 ;  /* 0x0000447000787802 */ /* 0x000fe40000000f00 */
[----:B------:R-:W-:Y:S05]  /*4460*/  CALL.REL.NOINC `($__internal_105_$__cuda_sm70_shflsync_down_p) ;  /* 0x0000020000007944 */ /* 0x000fea0003c00000 */
[----:B------:R-:W-:Y:S01]  /*4470*/  FADD.FTZ R122, R125, R122 ;  /* 0x0000007a7d7a7221 */ /* 0x000fe20000010000 */
[----:B------:R-:W-:Y:S01]  /*4480*/  MOV R127, 0x1f ;  /* 0x0000001f007f7802 */ /* 0x000fe20000000f00 */
[----:B-1----:R-:W-:Y:S01]  /*4490*/  FADD.FTZ R123, R123, R124 ;  /* 0x0000007c7b7b7221 */ /* 0x002fe20000010000 */
[----:B------:R-:W-:Y:S01]  /*44a0*/  HFMA2.MMA R124, -RZ, RZ, 0, 1.1920928955078125e-07 ;  /* 0x00000002ff7c7435 */ /* 0x000fe200000001ff */
[----:B------:R-:W-:-:S02]  /*44b0*/  MOV R126, 0xffffffff ;  /* 0xffffffff007e7802 */ /* 0x000fc40000000f00 */
[----:B------:R-:W-:Y:S02]  /*44c0*/  MOV R121, R122 ;  /* 0x0000007a00797202 */ /* 0x000fe40000000f00 */
[----:B------:R-:W-:Y:S02]  /*44d0*/  MOV R120, 0x44f0 ;  /* 0x000044f000787802 */ /* 0x000fe40000000f00 */
[----:B------:R-:W-:Y:S05]  /*44e0*/  CALL.REL.NOINC `($__internal_105_$__cuda_sm70_shflsync_down_p) ;  /* 0x0000018000007944 */ /* 0x000fea0003c00000 */
[----:B-1----:R-:W-:Y:S01]  /*44f0*/  MOV R125, R124 ;  /* 0x0000007c007d7202 */ /* 0x002fe20000000f00 */
[----:B------:R-:W-:Y:S01]  /*4500*/  HFMA2.MMA R124, -RZ, RZ, 0, 1.1920928955078125e-07 ;  /* 0x00000002ff7c7435 */ /* 0x000fe200000001ff */
[----:B------:R-:W-:Y:S02]  /*4510*/  MOV R121, R123 ;  /* 0x0000007b00797202 */ /* 0x000fe40000000f00 */
[----:B------:R-:W-:Y:S02]  /*4520*/  MOV R127, 0x1f ;  /* 0x0000001f007f7802 */ /* 0x000fe40000000f00 */
[----:B------:R-:W-:Y:S02]  /*4530*/  MOV R126, 0xffffffff ;  /* 0xffffffff007e7802 */ /* 0x000fe40000000f00 */
[----:B------:R-:W-:-:S02]  /*4540*/  MOV R120, 0x4560 ;  /* 0x0000456000787802 */ /* 0x000fc40000000f00 */
[----:B------:R-:W-:Y:S05]  /*4550*/  CALL.REL.NOINC `($__internal_105_$__cuda_sm70_shflsync_down_p) ;  /* 0x0000011000007944 */ /* 0x000fea0003c00000 */
[----:B------:R-:W-:Y:S01]  /*4560*/  FADD.FTZ R122, R125, R122 ;  /* 0x0000007a7d7a7221 */ /* 0x000fe20000010000 */
[----:B------:R-:W-:Y:S01]  /*4570*/  MOV R127, 0x1f ;  /* 0x0000001f007f7802 */ /* 0x000fe20000000f00 */
[----:B-1----:R-:W-:Y:S01]  /*4580*/  FADD.FTZ R125, R123, R124 ;  /* 0x0000007c7b7d7221 */ /* 0x002fe20000010000 */
[----:B------:R-:W-:Y:S01]  /*4590*/  HFMA2.MMA R124, -RZ, RZ, 0, 5.9604644775390625e-08 ;  /* 0x00000001ff7c7435 */ /* 0x000fe200000001ff */
[----:B------:R-:W-:-:S02]  /*45a0*/  MOV R126, 0xffffffff ;  /* 0xffffffff007e7802 */ /* 0x000fc40000000f00 */
[----:B------:R-:W-:Y:S02]  /*45b0*/  MOV R121, R122 ;  /* 0x0000007a00797202 */ /* 0x000fe40000000f00 */
[----:B------:R-:W-:Y:S02]  /*45c0*/  MOV R120, 0x45e0 ;  /* 0x000045e000787802 */ /* 0x000fe40000000f00 */
[----:B------:R-:W-:Y:S05]  /*45d0*/  CALL.REL.NOINC `($__internal_105_$__cuda_sm70_shflsync_down_p) ;  /* 0x0000009000007944 */ /* 0x000fea0003c00000 */
[----:B-1----:R-:W-:Y:S01]  /*45e0*/  MOV R123, R124 ;  /* 0x0000007c007b7202 */ /* 0x002fe20000000f00 */
[----:B------:R-:W-:Y:S01]  /*45f0*/  HFMA2.MMA R124, -RZ, RZ, 0, 5.9604644775390625e-08 ;  /* 0x00000001ff7c7435 */ /* 0x000fe200000001ff */
[----:B------:R-:W-:Y:S02]  /*4600*/  MOV R121, R125 ;  /* 0x0000007d00797202 */ /* 0x000fe40000000f00 */
[----:B------:R-:W-:Y:S02]  /*4610*/  MOV R127, 0x1f ;  /* 0x0000001f007f7802 */ /* 0x000fe40000000f00 */
[----:B------:R-:W-:Y:S02]  /*4620*/  MOV R126, 0xffffffff ;  /* 0xffffffff007e7802 */ /* 0x000fe40000000f00 */
[----:B------:R-:W-:-:S02]  /*4630*/  MOV R120, 0x4650 ;  /* 0x0000465000787802 */ /* 0x000fc40000000f00 */
[----:B------:R-:W-:Y:S05]  /*4640*/  CALL.REL.NOINC `($__internal_105_$__cuda_sm70_shflsync_down_p) ;  /* 0x0000002000007944 */ /* 0x000fea0003c00000 */
[----:B-1----:R-:W-:Y:S01]  /*4650*/  MOV R121, R124 ;  /* 0x0000007c00797202 */ /* 0x002fe20000000f00 */
[----:B------:R-:W-:Y:S05]  /*4660*/  BRA `(.L_x_6336) ;  /* 0xffffd8b000007947 */ /* 0x000fea000383ffff */
        .weak           $__internal_105_$__cuda_sm70_shflsync_down_p
        .type           $__internal_105_$__cuda_sm70_shflsync_down_p,@function
        .size           $__internal_105_$__cuda_sm70_shflsync_down_p,(.L_x_11839 - $__internal_105_$__cuda_sm70_shflsync_down_p)
$__internal_105_$__cuda_sm70_shflsync_down_p:
[----:B------:R-:W-:Y:S04]  /*4670*/  WARPSYNC R126 ;  /* 0x0000007e00007348 */ /* 0x000fe80003800000 */
[----:B------:R0:W1:Y:S02]  /*4680*/  SHFL.DOWN PT, R124, R121, R124, R127 ;  /* 0x0800007c797c7389 */ /* 0x00006400000e007f */
[----:B0-----:R-:W-:-:S06]  /*4690*/  HFMA2.MMA R121, -RZ, RZ, 0, 0 ;  /* 0x00000000ff797435 */ /* 0x001fcc00000001ff */
[----:B------:R-:W-:Y:S05]  /*46a0*/  RET.REL.NODEC R120 `(_ZN10layer_norm13ln_bwd_kernelINS_13Kernel_traitsIf6__halfS2_S2_fjLj4096ELj1ELj1ELj4ELj16ENS_18Kernel_traits_baseILj4096EfS2_S2_S2_fjLj128EEEEELb0ELb1ELb0ELb1EEEvNS_9BwdParamsE) ;  /* 0xffffb95078007950 */ /* 0x000fea0003c3ffff */
.L_x_6337:
        /* <DEDUP_REMOVED lines=13> */
.L_x_11839:


//--------------------- .text._ZN10layer_norm13ln_bwd_kernelINS_13Kernel_traitsIf6__halfS2_S2_fjLj4096ELj1ELj1ELj4ELj16ENS_18Kernel_traits_baseILj4096EfS2_S2_S2_fjLj128EEEEELb0ELb1ELb1ELb0EEEvNS_9BwdParamsE --------------------------
	.section	.text._ZN10layer_norm13ln_bwd_kernelINS_13Kernel_traitsIf6__halfS2_S2_fjLj4096ELj1ELj1ELj4ELj16ENS_18Kernel_traits_baseILj4096EfS2_S2_S2_fjLj128EEEEELb0ELb1ELb1ELb0EEEvNS_9BwdParamsE,"ax",@progbits
	.sectioninfo	@"SHI_REGISTERS=255"
	.align	128
        .global         _ZN10layer_norm13ln_bwd_kernelINS_13Kernel_traitsIf6__halfS2_S2_fjLj4096ELj1ELj1ELj4ELj16ENS_18Kernel_traits_baseILj4096EfS2_S2_S2_fjLj128EEEEELb0ELb1ELb1ELb0EEEvNS_9BwdParamsE
        .type           _ZN10layer_norm13ln_bwd_kernelINS_13Kernel_traitsIf6__halfS2_S2_fjLj4096ELj1ELj1ELj4ELj16ENS_18Kernel_traits_baseILj4096EfS2_S2_S2_fjLj128EEEEELb0ELb1ELb1ELb0EEEvNS_9BwdParamsE,@function
        .size           _ZN10layer_norm13ln_bwd_kernelINS_13Kernel_traitsIf6__halfS2_S2_fjLj4096ELj1ELj1ELj4ELj16ENS_18Kernel_traits_baseILj4096EfS2_S2_S2_fjLj128EEEEELb0ELb1ELb1ELb0EEEvNS_9BwdParamsE,(.L_x_11840 - _ZN10layer_norm13ln_bwd_kernelINS_13Kernel_traitsIf6__halfS2_S2_fjLj4096ELj1ELj1ELj4ELj16ENS_18Kernel_traits_baseILj4096EfS2_S2_S2_fjLj128EEEEELb0ELb1ELb1ELb0EEEvNS_9BwdParamsE)
        .other          _ZN10layer_norm13ln_bwd_kernelINS_13Kernel_traitsIf6__halfS2_S2_fjLj4096ELj1ELj1ELj4ELj16ENS_18Kernel_traits_baseILj4096EfS2_S2_S2_fjLj128EEEEELb0ELb1ELb1ELb0EEEvNS_9BwdParamsE,@"STO_CUDA_ENTRY STV_DEFAULT"
_ZN10layer_norm13ln_bwd_kernelINS_13Kernel_traitsIf6__halfS2_S2_fjLj4096ELj1ELj1ELj4ELj16ENS_18Kernel_traits_baseILj4096EfS2_S2_S2_fjLj128EEEEELb0ELb1ELb1ELb0EEEvNS_9BwdParamsE:
.text._ZN10layer_norm13ln_bwd_kernelINS_13Kernel_traitsIf6__halfS2_S2_fjLj4096ELj1ELj1ELj4ELj16ENS_18Kernel_traits_baseILj4096EfS2_S2_S2_fjLj128EEEEELb0ELb1ELb1ELb0EEEvNS_9BwdParamsE:
        /* <DEDUP_REMOVED lines=22> */
[----:B------:R-:W-:-:S03]  /*0160*/  @P0 MOV R11, 0x20 ;  /* 0x00000020000b0802 */ /* 0x000fc60000000f00 */
        /* <DEDUP_REMOVED lines=87> */
[----:B------:R-:W-:-:S06]  /*06e0*/  MOV R77, RZ ;  /* 0x000000ff004d7202 */ /* 0x000fcc0000000f00 */
[----:B------:R0:W-:Y:S04]  /*06f0*/  STL.S16 [R1+0x20], R3 ;  /* 0x0000200301007387 */ /* 0x0001e80000100600 */
.L_x_6471:
        /* <DEDUP_REMOVED lines=27> */
.L_x_6343:
[----:B------:R-:W-:Y:S02]  /*08b0*/  IADD3 R196, R4, 0x80, RZ ;  /* 0x0000008004c47810 */ /* 0x000fe40007ffe0ff */
.L_x_6342:
[----:B------:R-:W-:Y:S05]  /*08c0*/  BSYNC B1 ;  /* 0x0000000000017941 */ /* 0x000fea0003800000 */
.L_x_6341:
[----:B------:R-:W-:Y:S01]  /*08d0*/  BSSY B1, `(.L_x_6344) ;  /* 0x0000008000017945 */ /* 0x000fe20003800000 */
[----:B------:R-:W-:Y:S05]  /*08e0*/  @!P0 BRA `(.L_x_6345) ;  /* 0x0000006000008947 */ /* 0x000fea0003800000 */
[----:B------:R-:W-:-:S04]  /*08f0*/  ISETP.NE.U32.AND P3, PT, RZ, c[0x0][0x218], PT ;  /* 0x00008600ff007a0c */ /* 0x000fc80003f65070 */
[----:B------:R-:W-:-:S13]  /*0900*/  ISETP.NE.AND.EX P3, PT, RZ, c[0x0][0x21c], PT, P3 ;  /* 0x00008700ff007a0c */ /* 0x000fda0003f65330 */
[----:B------:R-:W-:Y:S05]  /*0910*/  @!P3 BRA `(.L_x_6346) ;  /* 0x000000200000b947 */ /* 0x000fea0003800000 */
[----:B------:R-:W-:-:S06]  /*0920*/  IMAD.WIDE.U32 R176, R196, R200, c[0x0][0x218] ;  /* 0x00008600c4b07625 */ /* 0x000fcc00078e00c8 */
[----:B------:R-:W5:Y:S02]  /*0930*/  LDG.E.128 R176, [R176.64] ;  /* 0x00000004b0b07981 */ /* 0x000f64000c1e1d00 */
.L_x_6346:
[----:B------:R-:W-:Y:S02]  /*0940*/  IADD3 R196, R196, 0x80, RZ ;  /* 0x00000080c4c47810 */ /* 0x000fe40007ffe0ff */
.L_x_6345:
[----:B------:R-:W-:Y:S05]  /*0950*/  BSYNC B1 ;  /* 0x0000000000017941 */ /* 0x000fea0003800000 */
.L_x_6344:
[----:B------:R-:W-:Y:S01]  /*0960*/  BSSY B1, `(.L_x_6347) ;  /* 0x0000008000017945 */ /* 0x000fe20003800000 */
[----:B------:R-:W-:Y:S05]  /*0970*/  @!P1 BRA `(.L_x_6348) ;  /* 0x0000006000009947 */ /* 0x000fea0003800000 */
[----:B------:R-:W-:-:S04]  /*0980*/  ISETP.NE.U32.AND P3, PT, RZ, c[0x0][0x218], PT ;  /* 0x00008600ff007a0c */ /* 0x000fc80003f65070 */
[----:B------:R-:W-:-:S13]  /*0990*/  ISETP.NE.AND.EX P3, PT, RZ, c[0x0][0x21c], PT, P3 ;  /* 0x00008700ff007a0c */ /* 0x000fda0003f65330 */
[----:B------:R-:W-:Y:S05]  /*09a0*/  @!P3 BRA `(.L_x_6349) ;  /* 0x000000200000b947 */ /* 0x000fea0003800000 */
[----:B------:R-:W-:-:S06]  /*09b0*/  IMAD.WIDE.U32 R180, R196, R200, c[0x0][0x218] ;  /* 0x00008600c4b47625 */ /* 0x000fcc00078e00c8 */
[----:B------:R-:W5:Y:S02]  /*09c0*/  LDG.E.128 R180, [R180.64] ;  /* 0x00000004b4b47981 */ /* 0x000f64000c1e1d00 */
.L_x_6349:
[----:B------:R-:W-:Y:S02]  /*09d0*/  IADD3 R196, R196, 0x80, RZ ;  /* 0x00000080c4c47810 */ /* 0x000fe40007ffe0ff */
.L_x_6348:
[----:B------:R-:W-:Y:S05]  /*09e0*/  BSYNC B1 ;  /* 0x0000000000017941 */ /* 0x000fea0003800000 */
.L_x_6347:
        /* <DEDUP_REMOVED lines=8> */
.L_x_6340:
        /* <DEDUP_REMOVED lines=12> */
[----:B------:R-:W-:Y:S02]  /*0b30*/  MOV R230, R4 ;  /* 0x0000000400e67202 */ /* 0x000fe40000000f00 */
        /* <DEDUP_REMOVED lines=8> */
[----:B------:R-:W-:Y:S01]  /*0bc0*/  ISETP.NE.U32.AND P3, PT, RZ, c[0x0][0x218], PT ;  /* 0x00008600ff007a0c */ /* 0x000fe20003f65070 */
[----:B----4-:R-:W-:-:S02]  /*0bd0*/  HADD2.F32 R230, -RZ, R196.H1_H1 ;  /* 0x300000c4ffe67230 */ /* 0x010fc40000004100 */
[--C-:B------:R-:W-:Y:S02]  /*0be0*/  HADD2.F32 R227, -RZ, R197.reuse.H0_H0 ;  /* 0x200000c5ffe37230 */ /* 0x100fe40000004100 */
[----:B------:R-:W-:Y:S01]  /*0bf0*/  HADD2.F32 R246, -RZ, R197.H1_H1 ;  /* 0x300000c5fff67230 */ /* 0x000fe20000004100 */
[C---:B------:R-:W-:Y:S01]  /*0c00*/  FADD.FTZ R247, -R223.reuse, R230 ;  /* 0x000000e6dff77221 */ /* 0x040fe20000010100 */
[----:B------:R-:W-:Y:S01]  /*0c10*/  HADD2.F32 R248, -RZ, R198.H0_H0 ;  /* 0x200000c6fff87230 */ /* 0x000fe20000004100 */
[C---:B------:R-:W-:Y:S01]  /*0c20*/  FADD.FTZ R230, -R223.reuse, R227 ;  /* 0x000000e3dfe67221 */ /* 0x040fe20000010100 */
[----:B------:R-:W-:Y:S01]  /*0c30*/  HADD2.F32 R220, -RZ, R196.H0_H0 ;  /* 0x200000c4ffdc7230 */ /* 0x000fe20000004100 */
[C---:B------:R-:W-:Y:S01]  /*0c40*/  FADD.FTZ R227, -R223.reuse, R246 ;  /* 0x000000f6dfe37221 */ /* 0x040fe20000010100 */
[--C-:B--2---:R-:W-:Y:S01]  /*0c50*/  HADD2.F32 R197, -RZ, R203.reuse.H0_H0 ;  /* 0x200000cbffc57230 */ /* 0x104fe20000004100 */
[----:B------:R-:W2:Y:S01]  /*0c60*/  LDL R246, [R1+0x2c] ;  /* 0x00002c0001f67983 */ /* 0x000ea20000100800 */
[----:B------:R-:W-:Y:S01]  /*0c70*/  HADD2.F32 R196, -RZ, R203.H1_H1 ;  /* 0x300000cbffc47230 */ /* 0x000fe20000004100 */
[----:B------:R-:W-:-:S02]  /*0c80*/  FADD.FTZ R203, -R223, R248 ;  /* 0x000000f8dfcb7221 */ /* 0x000fc40000010100 */
[----:B------:R-:W4:Y:S01]  /*0c90*/  LDL R248, [R1+0x28] ;  /* 0x0000280001f87983 */ /* 0x000f220000100800 */
[----:B------:R-:W-:Y:S01]  /*0ca0*/  ISETP.NE.AND.EX P3, PT, RZ, c[0x0][0x21c], PT, P3 ;  /* 0x00008700ff007a0c */ /* 0x000fe20003f65330 */
[----:B------:R-:W-:Y:S01]  /*0cb0*/  FADD.FTZ R220, -R223, R220 ;  /* 0x000000dcdfdc7221 */ /* 0x000fe20000010100 */
[--C-:B------:R-:W-:Y:S02]  /*0cc0*/  HADD2.F32 R249, -RZ, R199.reuse.H0_H0 ;  /* 0x200000c7fff97230 */ /* 0x100fe40000004100 */
[----:B------:R-:W-:Y:S01]  /*0cd0*/  HADD2.F32 R226, -RZ, R200.H1_H1 ;  /* 0x300000c8ffe27230 */ /* 0x000fe20000004100 */
[----:B-----5:R-:W-:Y:S01]  /*0ce0*/  FMUL.FTZ R220, R3, R220 ;  /* 0x000000dc03dc7220 */ /* 0x020fe20000410000 */
[----:B------:R-:W-:Y:S02]  /*0cf0*/  HADD2.F32 R198, -RZ, R198.H1_H1 ;  /* 0x300000c6ffc67230 */ /* 0x000fe40000004100 */
[----:B------:R-:W-:Y:S01]  /*0d00*/  HADD2.F32 R221, -RZ, R200.H0_H0 ;  /* 0x200000c8ffdd7230 */ /* 0x000fe20000004100 */
[----:B------:R-:W-:Y:S01]  /*0d10*/  FADD.FTZ R200, -R223, R249 ;  /* 0x000000f9dfc87221 */ /* 0x000fe20000010100 */
[----:B------:R-:W-:Y:S01]  /*0d20*/  HADD2.F32 R250, -RZ, R199.H1_H1 ;  /* 0x300000c7fffa7230 */ /* 0x000fe20000004100 */
[----:B------:R-:W-:-:S02]  /*0d30*/  FMUL.FTZ R247, R3, R247 ;  /* 0x000000f703f77220 */ /* 0x000fc40000410000 */
[----:B------:R0:W5:Y:S01]  /*0d40*/  @P3 LDG.E.128 R172, [R216.64] ;  /* 0x00000004d8ac3981 */ /* 0x000162000c1e1d00 */
[--C-:B------:R-:W-:Y:S01]  /*0d50*/  HADD2.F32 R199, -RZ, R202.reuse.H1_H1 ;  /* 0x300000caffc77230 */ /* 0x100fe20000004100 */
[----:B------:R-:W-:Y:S02]  /*0d60*/  FADD.FTZ R112, R112, R221 ;  /* 0x000000dd70707221 */ /* 0x000fe40000010000 */
[----:B------:R-:W-:Y:S02]  /*0d70*/  FFMA.FTZ R76, R220, R221, R76 ;  /* 0x000000dddc4c7223 */ /* 0x000fe4000001004c */
[----:B------:R-:W-:Y:S01]  /*0d80*/  FADD.FTZ R113, R113, R226 ;  /* 0x000000e271717221 */ /* 0x000fe20000010000 */
[--C-:B0-----:R-:W-:Y:S02]  /*0d90*/  HADD2.F32 R217, -RZ, R201.reuse.H0_H0 ;  /* 0x200000c9ffd97230 */ /* 0x101fe40000004100 */
[----:B------:R-:W-:Y:S02]  /*0da0*/  HADD2.F32 R216, -RZ, R201.H1_H1 ;  /* 0x300000c9ffd87230 */ /* 0x000fe40000004100 */
[----:B------:R-:W-:Y:S01]  /*0db0*/  HADD2.F32 R201, -RZ, R202.H0_H0 ;  /* 0x200000caffc97230 */ /* 0x000fe20000004100 */
        /* <DEDUP_REMOVED lines=54> */
.L_x_6352:
[----:B------:R-:W-:Y:S05]  /*1120*/  BSYNC B1 ;  /* 0x0000000000017941 */ /* 0x000fea0003800000 */
.L_x_6351:
        /* <DEDUP_REMOVED lines=12> */
[----:B------:R-:W-:Y:S01]  /*11f0*/  IADD3 R230, R230, 0x80, RZ ;  /* 0x00000080e6e67810 */ /* 0x000fe20007ffe0ff */
[--C-:B--2---:R-:W-:Y:S02]  /*1200*/  HADD2.F32 R203, -RZ, R8.reuse.H0_H0 ;  /* 0x20000008ffcb7230 */ /* 0x104fe40000004100 */
[--C-:B------:R-:W-:Y:S02]  /*1210*/  HADD2.F32 R216, -RZ, R9.reuse.H0_H0 ;  /* 0x20000009ffd87230 */ /* 0x100fe40000004100 */
[----:B------:R-:W-:Y:S02]  /*1220*/  HADD2.F32 R8, -RZ, R8.H1_H1 ;  /* 0x30000008ff087230 */ /* 0x000fe40000004100 */
[----:B------:R-:W-:-:S02]  /*1230*/  HADD2.F32 R9, -RZ, R9.H1_H1 ;  /* 0x30000009ff097230 */ /* 0x000fc40000004100 */
[--C-:B------:R-:W-:Y:S02]  /*1240*/  HADD2.F32 R222, -RZ, R10.reuse.H0_H0 ;  /* 0x2000000affde7230 */ /* 0x100fe40000004100 */
[----:B------:R-:W-:Y:S01]  /*1250*/  HADD2.F32 R217, -RZ, R10.H1_H1 ;  /* 0x3000000affd97230 */ /* 0x000fe20000004100 */
[C---:B------:R-:W-:Y:S01]  /*1260*/  FADD.FTZ R10, -R223.reuse, R203 ;  /* 0x000000cbdf0a7221 */ /* 0x040fe20000010100 */
[--C-:B------:R-:W-:Y:S01]  /*1270*/  HADD2.F32 R224, -RZ, R11.reuse.H0_H0 ;  /* 0x2000000bffe07230 */ /* 0x100fe20000004100 */
[----:B------:R-:W-:Y:S01]  /*1280*/  FADD.FTZ R203, -R223, R8 ;  /* 0x00000008dfcb7221 */ /* 0x000fe20000010100 */
[----:B------:R-:W-:Y:S01]  /*1290*/  HADD2.F32 R238, -RZ, R11.H1_H1 ;  /* 0x3000000bffee7230 */ /* 0x000fe20000004100 */
[C---:B-----5:R-:W-:Y:S01]  /*12a0*/  FMUL.FTZ R244, R3.reuse, R10 ;  /* 0x0000000a03f47220 */ /* 0x060fe20000410000 */
[--C-:B---3--:R-:W-:Y:S01]  /*12b0*/  HADD2.F32 R201, -RZ, R199.reuse.H0_H0 ;  /* 0x200000c7ffc97230 */ /* 0x108fe20000004100 */
[----:B------:R-:W-:Y:S01]  /*12c0*/  FMUL.FTZ R242, R3, R203 ;  /* 0x000000cb03f27220 */ /* 0x000fe20000410000 */
[----:B------:R-:W-:Y:S01]  /*12d0*/  HADD2.F32 R202, -RZ, R199.H1_H1 ;  /* 0x300000c7ffca7230 */ /* 0x000fe20000004100 */
[C---:B------:R-:W-:Y:S01]  /*12e0*/  FADD.FTZ R199, -R223.reuse, R216 ;  /* 0x000000d8dfc77221 */ /* 0x040fe20000010100 */
[----:B------:R-:W-:Y:S01]  /*12f0*/  HADD2.F32 R200, -RZ, R196.H0_H0 ;  /* 0x200000c4ffc87230 */ /* 0x000fe20000004100 */
[----:B------:R-:W-:Y:S01]  /*1300*/  FADD.FTZ R10, -R223, R238 ;  /* 0x000000eedf0a7221 */ /* 0x000fe20000010100 */
[--C-:B------:R-:W-:Y:S01]  /*1310*/  HADD2.F32 R11, -RZ, R197.reuse.H0_H0 ;  /* 0x200000c5ff0b7230 */ /* 0x100fe20000004100 */
[----:B------:R-:W-:Y:S01]  /*1320*/  FMUL.FTZ R240, R3, R199 ;  /* 0x000000c703f07220 */ /* 0x000fe20000410000 */
[--C-:B------:R-:W-:Y:S01]  /*1330*/  HADD2.F32 R5, -RZ, R198.reuse.H0_H0 ;  /* 0x200000c6ff057230 */ /* 0x100fe20000004100 */
[----:B------:R-:W-:Y:S01]  /*1340*/  FMUL.FTZ R243, R28, R200 ;  /* 0x000000c81cf37220 */ /* 0x000fe20000410000 */
[----:B0-----:R-:W-:Y:S01]  /*1350*/  HADD2.F32 R7, -RZ, R198.H1_H1 ;  /* 0x300000c6ff077230 */ /* 0x001fe20000004100 */
[----:B------:R-:W-:Y:S01]  /*1360*/  FADD.FTZ R198, -R223, R9 ;  /* 0x00000009dfc67221 */ /* 0x000fe20000010100 */
[----:B------:R-:W-:Y:S01]  /*1370*/  HADD2.F32 R196, -RZ, R196.H1_H1 ;  /* 0x300000c4ffc47230 */ /* 0x000fe20000004100 */
[----:B------:R-:W-:Y:S01]  /*1380*/  FADD.FTZ R122, R122, R11 ;  /* 0x0000000b7a7a7221 */ /* 0x000fe20000010000 */
[----:B------:R-:W-:Y:S01]  /*1390*/  HADD2.F32 R6, -RZ, R197.H1_H1 ;  /* 0x300000c5ff067230 */ /* 0x000fe20000004100 */
        /* <DEDUP_REMOVED lines=46> */
.L_x_6354:
[----:B------:R-:W-:Y:S05]  /*1680*/  BSYNC B1 ;  /* 0x0000000000017941 */ /* 0x000fea0003800000 */
.L_x_6353:
        /* <DEDUP_REMOVED lines=15> */
[--C-:B------:R-:W-:Y:S01]  /*1780*/  HADD2.F32 R199, -RZ, R13.reuse.H0_H0 ;  /* 0x2000000dffc77230 */ /* 0x100fe20000004100 */
[C---:B------:R-:W-:Y:S01]  /*1790*/  FADD.FTZ R196, -R223.reuse, R196 ;  /* 0x000000c4dfc47221 */ /* 0x040fe20000010100 */
[----:B------:R-:W-:Y:S01]  /*17a0*/  HADD2.F32 R198, -RZ, R13.H1_H1 ;  /* 0x3000000dffc67230 */ /* 0x000fe20000004100 */
[----:B------:R-:W-:Y:S01]  /*17b0*/  FADD.FTZ R13, -R223, R12 ;  /* 0x0000000cdf0d7221 */ /* 0x000fe20000010100 */
[--C-:B------:R-:W-:Y:S01]  /*17c0*/  HADD2.F32 R205, -RZ, R14.reuse.H0_H0 ;  /* 0x2000000effcd7230 */ /* 0x100fe20000004100 */
[----:B-----5:R-:W-:Y:S01]  /*17d0*/  FMUL.FTZ R12, R3, R196 ;  /* 0x000000c4030c7220 */ /* 0x020fe20000410000 */
[----:B------:R-:W-:Y:S01]  /*17e0*/  HADD2.F32 R204, -RZ, R14.H1_H1 ;  /* 0x3000000effcc7230 */ /* 0x000fe20000004100 */
[----:B------:R-:W-:Y:S01]  /*17f0*/  FADD.FTZ R202, -R223, R199 ;  /* 0x000000c7dfca7221 */ /* 0x000fe20000010100 */
[--C-:B------:R-:W-:Y:S01]  /*1800*/  HADD2.F32 R206, -RZ, R15.reuse.H0_H0 ;  /* 0x2000000fffce7230 */ /* 0x100fe20000004100 */
[----:B------:R-:W-:Y:S01]  /*1810*/  FMUL.FTZ R13, R3, R13 ;  /* 0x0000000d030d7220 */ /* 0x000fe20000410000 */
[----:B------:R-:W-:Y:S01]  /*1820*/  HADD2.F32 R216, -RZ, R15.H1_H1 ;  /* 0x3000000fffd87230 */ /* 0x000fe20000004100 */
[C---:B------:R-:W-:Y:S01]  /*1830*/  FADD.FTZ R200, -R223.reuse, R198 ;  /* 0x000000c6dfc87221 */ /* 0x040fe20000010100 */
[--C-:B---3--:R-:W-:Y:S01]  /*1840*/  HADD2.F32 R14, -RZ, R16.reuse.H0_H0 ;  /* 0x20000010ff0e7230 */ /* 0x108fe20000004100 */
[C---:B------:R-:W-:Y:S01]  /*1850*/  FADD.FTZ R199, -R223.reuse, R205 ;  /* 0x000000cddfc77221 */ /* 0x040fe20000010100 */
[----:B------:R-:W-:Y:S01]  /*1860*/  HADD2.F32 R15, -RZ, R16.H1_H1 ;  /* 0x30000010ff0f7230 */ /* 0x000fe20000004100 */
[----:B------:R-:W-:Y:S01]  /*1870*/  FADD.FTZ R198, -R223, R204 ;  /* 0x000000ccdfc67221 */ /* 0x000fe20000010100 */
[--C-:B------:R-:W-:Y:S01]  /*1880*/  HADD2.F32 R16, -RZ, R17.reuse.H0_H0 ;  /* 0x20000011ff107230 */ /* 0x100fe20000004100 */
[----:B------:R-:W-:Y:S01]  /*1890*/  FADD.FTZ R128, R128, R14 ;  /* 0x0000000e80807221 */ /* 0x000fe20000010000 */
[----:B------:R-:W-:Y:S01]  /*18a0*/  HADD2.F32 R197, -RZ, R17.H1_H1 ;  /* 0x30000011ffc57230 */ /* 0x000fe20000004100 */
[-C--:B------:R-:W-:Y:S01]  /*18b0*/  FFMA.FTZ R92, R12, R14.reuse, R92 ;  /* 0x0000000e0c5c7223 */ /* 0x080fe2000001005c */
[--C-:B------:R-:W-:Y:S01]  /*18c0*/  HADD2.F32 R17, -RZ, R18.reuse.H0_H0 ;  /* 0x20000012ff117230 */ /* 0x100fe20000004100 */
[----:B------:R-:W-:Y:S01]  /*18d0*/  FMUL.FTZ R237, R44, R14 ;  /* 0x0000000e2ced7220 */ /* 0x000fe20000410000 */
[----:B------:R-:W-:Y:S01]  /*18e0*/  HADD2.F32 R18, -RZ, R18.H1_H1 ;  /* 0x30000012ff127230 */ /* 0x000fe20000004100 */
[----:B------:R-:W-:Y:S01]  /*18f0*/  FADD.FTZ R129, R129, R15 ;  /* 0x0000000f81817221 */ /* 0x000fe20000010000 */
[--C-:B------:R-:W-:Y:S01]  /*1900*/  HADD2.F32 R201, -RZ, R19.reuse.H0_H0 ;  /* 0x20000013ffc97230 */ /* 0x100fe20000004100 */
[----:B------:R-:W-:Y:S01]  /*1910*/  FMUL.FTZ R14, R3, R202 ;  /* 0x000000ca030e7220 */ /* 0x000fe20000410000 */
[----:B------:R-:W-:Y:S01]  /*1920*/  HADD2.F32 R203, -RZ, R19.H1_H1 ;  /* 0x30000013ffcb7230 */ /* 0x000fe20000004100 */
        /* <DEDUP_REMOVED lines=43> */
.L_x_6356:
[----:B------:R-:W-:Y:S05]  /*1be0*/  BSYNC B1 ;  /* 0x0000000000017941 */ /* 0x000fea0003800000 */
.L_x_6355:
        /* <DEDUP_REMOVED lines=11> */
[--C-:B--2---:R-:W-:Y:S02]  /*1ca0*/  HADD2.F32 R209, -RZ, R196.reuse.H0_H0 ;  /* 0x200000c4ffd17230 */ /* 0x104fe40000004100 */
[----:B------:R-:W-:Y:S02]  /*1cb0*/  HADD2.F32 R211, -RZ, R196.H1_H1 ;  /* 0x300000c4ffd37230 */ /* 0x000fe40000004100 */
[--C-:B------:R-:W-:Y:S01]  /*1cc0*/  HADD2.F32 R207, -RZ, R197.reuse.H0_H0 ;  /* 0x200000c5ffcf7230 */ /* 0x100fe20000004100 */
[C---:B------:R-:W-:Y:S01]  /*1cd0*/  FADD.FTZ R213, -R223.reuse, R209 ;  /* 0x000000d1dfd57221 */ /* 0x040fe20000010100 */
[----:B------:R-:W-:Y:S01]  /*1ce0*/  HADD2.F32 R208, -RZ, R198.H0_H0 ;  /* 0x200000c6ffd07230 */ /* 0x000fe20000004100 */
[C---:B------:R-:W-:Y:S01]  /*1cf0*/  FADD.FTZ R212, -R223.reuse, R211 ;  /* 0x000000d3dfd47221 */ /* 0x040fe20000010100 */
[----:B------:R-:W-:Y:S01]  /*1d00*/  HADD2.F32 R210, -RZ, R197.H1_H1 ;  /* 0x300000c5ffd27230 */ /* 0x000fe20000004100 */
[----:B------:R-:W-:Y:S01]  /*1d10*/  FADD.FTZ R209, -R223, R207 ;  /* 0x000000cfdfd17221 */ /* 0x000fe20000010100 */
[--C-:B------:R-:W-:Y:S01]  /*1d20*/  HADD2.F32 R197, -RZ, R199.reuse.H0_H0 ;  /* 0x200000c7ffc57230 */ /* 0x100fe20000004100 */
[----:B-----5:R-:W-:Y:S01]  /*1d30*/  FMUL.FTZ R245, R3, R213 ;  /* 0x000000d503f57220 */ /* 0x020fe20000410000 */
[----:B------:R-:W-:Y:S01]  /*1d40*/  HADD2.F32 R196, -RZ, R199.H1_H1 ;  /* 0x300000c7ffc47230 */ /* 0x000fe20000004100 */
[C---:B------:R-:W-:Y:S01]  /*1d50*/  FADD.FTZ R199, -R223.reuse, R208 ;  /* 0x000000d0dfc77221 */ /* 0x040fe20000010100 */
[--C-:B---3--:R-:W-:Y:S01]  /*1d60*/  HADD2.F32 R211, -RZ, R200.reuse.H0_H0 ;  /* 0x200000c8ffd37230 */ /* 0x108fe20000004100 */
[----:B------:R-:W-:Y:S01]  /*1d70*/  FADD.FTZ R207, -R223, R210 ;  /* 0x000000d2dfcf7221 */ /* 0x000fe20000010100 */
[----:B------:R-:W-:Y:S01]  /*1d80*/  HADD2.F32 R210, -RZ, R200.H1_H1 ;  /* 0x300000c8ffd27230 */ /* 0x000fe20000004100 */
[C---:B------:R-:W-:Y:S01]  /*1d90*/  FMUL.FTZ R231, R3.reuse, R209 ;  /* 0x000000d103e77220 */ /* 0x040fe20000410000 */
[----:B------:R-:W-:Y:S01]  /*1da0*/  HADD2.F32 R198, -RZ, R198.H1_H1 ;  /* 0x300000c6ffc67230 */ /* 0x000fe20000004100 */
[----:B------:R-:W-:Y:S01]  /*1db0*/  FMUL.FTZ R209, R3, R199 ;  /* 0x000000c703d17220 */ /* 0x000fe20000410000 */
[--C-:B------:R-:W-:Y:S01]  /*1dc0*/  HADD2.F32 R200, -RZ, R202.reuse.H0_H0 ;  /* 0x200000caffc87230 */ /* 0x100fe20000004100 */
[-C--:B------:R-:W-:Y:S01]  /*1dd0*/  FMUL.FTZ R235, R68, R211.reuse ;  /* 0x000000d344eb7220 */ /* 0x080fe20000410000 */
[--C-:B------:R-:W-:Y:S01]  /*1de0*/  HADD2.F32 R208, -RZ, R201.reuse.H0_H0 ;  /* 0x200000c9ffd07230 */ /* 0x100fe20000004100 */
[----:B------:R-:W-:Y:S01]  /*1df0*/  FADD.FTZ R108, R108, R211 ;  /* 0x000000d36c6c7221 */ /* 0x000fe20000010000 */
[----:B------:R-:W-:Y:S01]  /*1e00*/  HADD2.F32 R201, -RZ, R201.H1_H1 ;  /* 0x300000c9ffc97230 */ /* 0x000fe20000004100 */
[----:B------:R-:W-:Y:S01]  /*1e10*/  FFMA.FTZ R184, R245, R211, R184 ;  /* 0x000000d3f5b87223 */ /* 0x000fe200000100b8 */
        /* <DEDUP_REMOVED lines=48> */
.L_x_6350:
[----:B------:R-:W-:Y:S05]  /*2120*/  BSYNC B0 ;  /* 0x0000000000007941 */ /* 0x000fea0003800000 */
.L_x_6339:
        /* <DEDUP_REMOVED lines=9> */
.L_x_6478:
        /* <DEDUP_REMOVED lines=18> */
.L_x_6479:
[----:B-1--4-:R-:W4:Y:S01]  /*22e0*/  LDL.LU R216, [R1+0x1c] ;  /* 0x00001c0001d87983 */ /* 0x012f220000300800 */
[----:B------:R-:W-:Y:S01]  /*22f0*/  @!P3 LOP3.LUT R198, R203, 0x3, RZ, 0xc0, !PT ;  /* 0x00000003cbc6b812 */ /* 0x000fe200078ec0ff */
[----:B------:R-:W-:Y:S01]  /*2300*/  FADD.FTZ R196, R202, R200 ;  /* 0x000000c8cac47221 */ /* 0x000fe20000010000 */
[----:B------:R-:W-:Y:S01]  /*2310*/  WARPSYNC 0xffffffff ;  /* 0xffffffff00007948 */ /* 0x000fe20003800000 */
[----:B--2---:R-:W-:Y:S01]  /*2320*/  FADD.FTZ R197, R197, R199 ;  /* 0x000000c7c5c57221 */ /* 0x004fe20000010000 */
[----:B------:R-:W-:Y:S01]  /*2330*/  @!P3 IADD3 R198, R201, R198, RZ ;  /* 0x000000c6c9c6b210 */ /* 0x000fe20007ffe0ff */
[----:B------:R-:W-:Y:S01]  /*2340*/  BSSY B0, `(.L_x_6359) ;  /* 0x00000f9000007945 */ /* 0x000fe20003800000 */
[----:B---3--:R-:W-:Y:S02]  /*2350*/  MOV R200, RZ ;  /* 0x000000ff00c87202 */ /* 0x008fe40000000f00 */
[----:B------:R-:W-:Y:S01]  /*2360*/  LOP3.LUT P4, RZ, R0, 0xffffff80, RZ, 0xc0, !PT ;  /* 0xffffff8000ff7812 */ /* 0x000fe2000788c0ff */
        /* <DEDUP_REMOVED lines=28> */
.L_x_6362:
[----:B------:R-:W-:Y:S05]  /*2530*/  BSYNC B1 ;  /* 0x0000000000017941 */ /* 0x000fea0003800000 */
.L_x_6361:
        /* <DEDUP_REMOVED lines=8> */
[----:B-----5:R-:W-:Y:S01]  /*25c0*/  HADD2.F32 R196, -RZ, R172.H0_H0 ;  /* 0x200000acffc47230 */ /* 0x020fe20000004100 */
[----:B------:R-:W-:Y:S05]  /*25d0*/  BRA `(.L_x_6365) ;  /* 0x000000c000007947 */ /* 0x000fea0003800000 */
.L_x_6364:
        /* <DEDUP_REMOVED lines=10> */
[----:B------:R-:W-:-:S05]  /*2680*/  @P4 HADD2.F32 R197, -RZ, R172.H0_H0 ;  /* 0x200000acffc54230 */ /* 0x000fca0000004100 */
[----:B------:R-:W-:Y:S02]  /*2690*/  @P4 FADD.FTZ R196, R196, R197 ;  /* 0x000000c5c4c44221 */ /* 0x000fe40000010000 */
.L_x_6365:
[----:B------:R-:W-:Y:S05]  /*26a0*/  BSYNC B1 ;  /* 0x0000000000017941 */ /* 0x000fea0003800000 */
.L_x_6363:
[----:B------:R-:W2:Y:S01]  /*26b0*/  LDL R201, [R1+0x38] ;  /* 0x0000380001c97983 */ /* 0x000ea20000100800 */
        /* <DEDUP_REMOVED lines=8> */
[----:B--2---:R-:W-:-:S05]  /*2740*/  @P3 FMUL.FTZ R196, R201, R196 ;  /* 0x000000c4c9c43220 */ /* 0x004fca0000410000 */
[----:B------:R-:W-:-:S04]  /*2750*/  @P3 F2FP.PACK_AB R196, RZ, R196 ;  /* 0x000000c4ffc4323e */ /* 0x000fc800000000ff */
[----:B------:R-:W-:Y:S01]  /*2760*/  @P3 PRMT R100, R196, 0x7610, R100 ;  /* 0x00007610c4643816 */ /* 0x000fe20000000064 */
[----:B------:R-:W-:Y:S05]  /*2770*/  @P2 BRA `(.L_x_6367) ;  /* 0x0000004000002947 */ /* 0x000fea0003800000 */
[----:B------:R-:W-:Y:S01]  /*2780*/  HFMA2.MMA R196, -RZ, RZ, 0, 0 ;  /* 0x00000000ffc47435 */ /* 0x000fe200000001ff */
[----:B------:R-:W-:Y:S05]  /*2790*/  @!P4 BRA `(.L_x_6368) ;  /* 0x000000c00000c947 */ /* 0x000fea0003800000 */
[----:B------:R-:W-:Y:S01]  /*27a0*/  HADD2.F32 R196, -RZ, R172.H1_H1 ;  /* 0x300000acffc47230 */ /* 0x000fe20000004100 */
[----:B------:R-:W-:Y:S05]  /*27b0*/  BRA `(.L_x_6368) ;  /* 0x000000a000007947 */ /* 0x000fea0003800000 */
.L_x_6367:
[----:B------:R-:W2:Y:S01]  /*27c0*/  LDL R201, [R1+0x18] ;  /* 0x0000180001c97983 */ /* 0x000ea20000100800 */
[----:B------:R-:W1:Y:S03]  /*27d0*/  LDC.U8 R202, c[0x0][0x1f0] ;  /* 0x00007c00ffca7b82 */ /* 0x000e660000000000 */
[----:B------:R-:W3:Y:S01]  /*27e0*/  LDL R197, [R1+0x14] ;  /* 0x0000140001c57983 */ /* 0x000ee20000100800 */
[----:B-1----:R-:W-:-:S04]  /*27f0*/  ISETP.NE.AND P6, PT, R202, RZ, PT ;  /* 0x000000ffca00720c */ /* 0x002fc80003fc5270 */
[----:B------:R-:W-:-:S05]  /*2800*/  FSEL R196, R198, RZ, !P6 ;  /* 0x000000ffc6c47208 */ /* 0x000fca0007000000 */
[----:B--2---:R-:W-:-:S04]  /*2810*/  FFMA.FTZ R196, R201, R199, R196 ;  /* 0x000000c7c9c47223 */ /* 0x004fc800000100c4 */
[----:B---3--:R-:W-:Y:S01]  /*2820*/  FADD.FTZ R196, R197, -R196 ;  /* 0x800000c4c5c47221 */ /* 0x008fe20000010000 */
[----:B------:R-:W-:-:S03]  /*2830*/  @P4 HADD2.F32 R197, -RZ, R172.H1_H1 ;  /* 0x300000acffc54230 */ /* 0x000fc60000004100 */
[----:B------:R-:W-:-:S04]  /*2840*/  FMUL.FTZ R196, R3, R196 ;  /* 0x000000c403c47220 */ /* 0x000fc80000410000 */
[----:B------:R-:W-:Y:S02]  /*2850*/  @P4 FADD.FTZ R196, R196, R197 ;  /* 0x000000c5c4c44221 */ /* 0x000fe40000010000 */
.L_x_6368:
[----:B------:R-:W-:Y:S05]  /*2860*/  BSYNC B1 ;  /* 0x0000000000017941 */ /* 0x000fea0003800000 */
.L_x_6366:
[----:B------:R-:W2:Y:S01]  /*2870*/  LDL R201, [R1+0x3c] ;  /* 0x00003c0001c97983 */ /* 0x000ea20000100800 */
[----:B------:R-:W-:Y:S01]  /*2880*/  @P5 F2FP.PACK_AB R197, RZ, R196 ;  /* 0x000000c4ffc5523e */ /* 0x000fe200000000ff */
[----:B------:R-:W-:Y:S01]  /*2890*/  @P3 FMUL.FTZ R196, R196, c[0x0][0x1ec] ;  /* 0x00007b00c4c43a20 */ /* 0x000fe20000410000 */
[----:B------:R-:W-:Y:S02]  /*28a0*/  BSSY B1, `(.L_x_6369) ;  /* 0x0000016000017945 */ /* 0x000fe40003800000 */
[----:B------:R-:W-:Y:S01]  /*28b0*/  @P5 PRMT R104, R104, 0x5410, R197 ;  /* 0x0000541068685816 */ /* 0x000fe200000000c5 */
[----:B------:R-:W-:-:S05]  /*28c0*/  @P3 HADD2.F32 R197, -RZ, R192.H1_H1 ;  /* 0x300000c0ffc53230 */ /* 0x000fca0000004100 */
[----:B------:R-:W-:Y:S02]  /*28d0*/  @P3 FFMA.FTZ R141, R196, R197, R141 ;  /* 0x000000c5c48d3223 */ /* 0x000fe4000001008d */
[----:B--2---:R-:W-:-:S05]  /*28e0*/  @P3 FMUL.FTZ R196, R201, R196 ;  /* 0x000000c4c9c43220 */ /* 0x004fca0000410000 */
[----:B------:R-:W-:-:S04]  /*28f0*/  @P3 F2FP.PACK_AB R196, RZ, R196 ;  /* 0x000000c4ffc4323e */ /* 0x000fc800000000ff */
[----:B------:R-:W-:Y:S01]  /*2900*/  @P3 PRMT R100, R100, 0x5410, R196 ;  /* 0x0000541064643816 */ /* 0x000fe200000000c4 */
[----:B------:R-:W-:Y:S05]  /*2910*/  @P2 BRA `(.L_x_6370) ;  /* 0x0000004000002947 */ /* 0x000fea0003800000 */
[----:B------:R-:W-:Y:S01]  /*2920*/  HFMA2.MMA R196, -RZ, RZ, 0, 0 ;  /* 0x00000000ffc47435 */ /* 0x000fe200000001ff */
[----:B------:R-:W-:Y:S05]  /*2930*/  @!P4 BRA `(.L_x_6371) ;  /* 0x000000c00000c947 */ /* 0x000fea0003800000 */
[----:B------:R-:W-:Y:S01]  /*2940*/  HADD2.F32 R196, -RZ, R173.H0_H0 ;  /* 0x200000adffc47230 */ /* 0x000fe20000004100 */
[----:B------:R-:W-:Y:S05]  /*2950*/  BRA `(.L_x_6371) ;  /* 0x000000a000007947 */ /* 0x000fea0003800000 */
.L_x_6370:
[----:B------:R-:W2:Y:S01]  /*2960*/  LDL R201, [R1+0x10] ;  /* 0x0000100001c97983 */ /* 0x000ea20000100800 */
[----:B------:R-:W1:Y:S03]  /*2970*/  LDC.U8 R202, c[0x0][0x1f0] ;  /* 0x00007c00ffca7b82 */ /* 0x000e660000000000 */
[----:B------:R-:W3:Y:S01]  /*2980*/  LDL R197, [R1+0xc] ;  /* 0x00000c0001c57983 */ /* 0x000ee20000100800 */
[----:B-1----:R-:W-:-:S04]  /*2990*/  ISETP.NE.AND P6, PT, R202, RZ, PT ;  /* 0x000000ffca00720c */ /* 0x002fc80003fc5270 */
[----:B------:R-:W-:-:S05]  /*29a0*/  FSEL R196, R198, RZ, !P6 ;  /* 0x000000ffc6c47208 */ /* 0x000fca0007000000 */
[----:B--2---:R-:W-:-:S04]  /*29b0*/  FFMA.FTZ R196, R201, R199, R196 ;  /* 0x000000c7c9c47223 */ /* 0x004fc800000100c4 */
[----:B---3--:R-:W-:Y:S01]  /*29c0*/  FADD.FTZ R196, R197, -R196 ;  /* 0x800000c4c5c47221 */ /* 0x008fe20000010000 */
[----:B------:R-:W-:-:S03]  /*29d0*/  @P4 HADD2.F32 R197, -RZ, R173.H0_H0 ;  /* 0x200000adffc54230 */ /* 0x000fc60000004100 */
[----:B------:R-:W-:-:S04]  /*29e0*/  FMUL.FTZ R196, R3, R196 ;  /* 0x000000c403c47220 */ /* 0x000fc80000410000 */
[----:B------:R-:W-:Y:S02]  /*29f0*/  @P4 FADD.FTZ R196, R196, R197 ;  /* 0x000000c5c4c44221 */ /* 0x000fe40000010000 */
.L_x_6371:
[----:B------:R-:W-:Y:S05]  /*2a00*/  BSYNC B1 ;  /* 0x0000000000017941 */ /* 0x000fea0003800000 */
.L_x_6369:
[----:B------:R-:W2:Y:S01]  /*2a10*/  LDL R201, [R1+0x40] ;  /* 0x0000400001c97983 */ /* 0x000ea20000100800 */
[----:B------:R-:W-:Y:S01]  /*2a20*/  @P5 F2FP.PACK_AB R197, RZ, R196 ;  /* 0x000000c4ffc5523e */ /* 0x000fe200000000ff */
[----:B------:R-:W-:Y:S01]  /*2a30*/  @P3 FMUL.FTZ R196, R196, c[0x0][0x1ec] ;  /* 0x00007b00c4c43a20 */ /* 0x000fe20000410000 */
[----:B------:R-:W-:Y:S02]  /*2a40*/  BSSY B1, `(.L_x_6372) ;  /* 0x0000016000017945 */ /* 0x000fe40003800000 */
[----:B------:R-:W-:Y:S01]  /*2a50*/  @P5 PRMT R105, R197, 0x7610, R105 ;  /* 0x00007610c5695816 */ /* 0x000fe20000000069 */
[----:B------:R-:W-:-:S05]  /*2a60*/  @P3 HADD2.F32 R197, -RZ, R193.H0_H0 ;  /* 0x200000c1ffc53230 */ /* 0x000fca0000004100 */
        /* <DEDUP_REMOVED lines=9> */
.L_x_6373:
        /* <DEDUP_REMOVED lines=10> */
.L_x_6374:
[----:B------:R-:W-:Y:S05]  /*2ba0*/  BSYNC B1 ;  /* 0x0000000000017941 */ /* 0x000fea0003800000 */
.L_x_6372:
        /* <DEDUP_REMOVED lines=15> */
.L_x_6376:
[----:B------:R-:W2:Y:S01]  /*2ca0*/  LDL R197, [R1] ;  /* 0x0000000001c57983 */ /* 0x000ea20000100800 */
[----:B------:R-:W1:Y:S02]  /*2cb0*/  LDC.U8 R201, c[0x0][0x1f0] ;  /* 0x00007c00ffc97b82 */ /* 0x000e640000000000 */
[----:B-1----:R-:W-:-:S04]  /*2cc0*/  ISETP.NE.AND P6, PT, R201, RZ, PT ;  /* 0x000000ffc900720c */ /* 0x002fc80003fc5270 */
[----:B------:R-:W-:-:S05]  /*2cd0*/  FSEL R196, R198, RZ, !P6 ;  /* 0x000000ffc6c47208 */ /* 0x000fca0007000000 */
[----:B--2---:R-:W-:Y:S01]  /*2ce0*/  FFMA.FTZ R196, R197, R199, R196 ;  /* 0x000000c7c5c47223 */ /* 0x004fe200000100c4 */
[----:B------:R-:W-:-:S03]  /*2cf0*/  @P4 HADD2.F32 R197, -RZ, R174.H0_H0 ;  /* 0x200000aeffc54230 */ /* 0x000fc60000004100 */
[----:B------:R-:W-:-:S04]  /*2d00*/  FADD.FTZ R196, R252, -R196 ;  /* 0x800000c4fcc47221 */ /* 0x000fc80000010000 */
[----:B------:R-:W-:-:S04]  /*2d10*/  FMUL.FTZ R196, R3, R196 ;  /* 0x000000c403c47220 */ /* 0x000fc80000410000 */
[----:B------:R-:W-:Y:S02]  /*2d20*/  @P4 FADD.FTZ R196, R196, R197 ;  /* 0x000000c5c4c44221 */ /* 0x000fe40000010000 */
.L_x_6377:
[----:B------:R-:W-:Y:S05]  /*2d30*/  BSYNC B1 ;  /* 0x0000000000017941 */ /* 0x000fea0003800000 */
.L_x_6375:
        /* <DEDUP_REMOVED lines=15> */
.L_x_6379:
[----:B------:R-:W1:Y:S02]  /*2e30*/  LDC.U8 R197, c[0x0][0x1f0] ;  /* 0x00007c00ffc57b82 */ /* 0x000e640000000000 */
[----:B-1----:R-:W-:Y:S01]  /*2e40*/  ISETP.NE.AND P6, PT, R197, RZ, PT ;  /* 0x000000ffc500720c */ /* 0x002fe20003fc5270 */
[----:B------:R-:W-:-:S03]  /*2e50*/  @P4 HADD2.F32 R197, -RZ, R174.H1_H1 ;  /* 0x300000aeffc54230 */ /* 0x000fc60000004100 */
[----:B------:R-:W-:-:S05]  /*2e60*/  FSEL R196, R198, RZ, !P6 ;  /* 0x000000ffc6c47208 */ /* 0x000fca0007000000 */
[----:B------:R-:W-:-:S04]  /*2e70*/  FFMA.FTZ R196, R251, R199, R196 ;  /* 0x000000c7fbc47223 */ /* 0x000fc800000100c4 */
[----:B------:R-:W-:-:S04]  /*2e80*/  FADD.FTZ R196, R250, -R196 ;  /* 0x800000c4fac47221 */ /* 0x000fc80000010000 */
[----:B------:R-:W-:-:S04]  /*2e90*/  FMUL.FTZ R196, R3, R196 ;  /* 0x000000c403c47220 */ /* 0x000fc80000410000 */
[----:B------:R-:W-:Y:S02]  /*2ea0*/  @P4 FADD.FTZ R196, R196, R197 ;  /* 0x000000c5c4c44221 */ /* 0x000fe40000010000 */
.L_x_6380:
[----:B------:R-:W-:Y:S05]  /*2eb0*/  BSYNC B1 ;  /* 0x0000000000017941 */ /* 0x000fea0003800000 */
.L_x_6378:
        /* <DEDUP_REMOVED lines=15> */
.L_x_6382:
[----:B------:R-:W1:Y:S02]  /*2fb0*/  LDC.U8 R197, c[0x0][0x1f0] ;  /* 0x00007c00ffc57b82 */ /* 0x000e640000000000 */
[----:B-1----:R-:W-:Y:S01]  /*2fc0*/  ISETP.NE.AND P6, PT, R197, RZ, PT ;  /* 0x000000ffc500720c */ /* 0x002fe20003fc5270 */
[----:B------:R-:W-:-:S03]  /*2fd0*/  @P4 HADD2.F32 R197, -RZ, R175.H0_H0 ;  /* 0x200000afffc54230 */ /* 0x000fc60000004100 */
[----:B------:R-:W-:-:S05]  /*2fe0*/  FSEL R196, R198, RZ, !P6 ;  /* 0x000000ffc6c47208 */ /* 0x000fca0007000000 */
[----:B------:R-:W-:-:S04]  /*2ff0*/  FFMA.FTZ R196, R249, R199, R196 ;  /* 0x000000c7f9c47223 */ /* 0x000fc800000100c4 */
[----:B------:R-:W-:-:S04]  /*3000*/  FADD.FTZ R196, R248, -R196 ;  /* 0x800000c4f8c47221 */ /* 0x000fc80000010000 */
[----:B------:R-:W-:-:S04]  /*3010*/  FMUL.FTZ R196, R3, R196 ;  /* 0x000000c403c47220 */ /* 0x000fc80000410000 */
[----:B------:R-:W-:Y:S02]  /*3020*/  @P4 FADD.FTZ R196, R196, R197 ;  /* 0x000000c5c4c44221 */ /* 0x000fe40000010000 */
.L_x_6383:
[----:B------:R-:W-:Y:S05]  /*3030*/  BSYNC B1 ;  /* 0x0000000000017941 */ /* 0x000fea0003800000 */
.L_x_6381:
        /* <DEDUP_REMOVED lines=15> */
.L_x_6385:
        /* <DEDUP_REMOVED lines=8> */
.L_x_6386:
[----:B------:R-:W-:Y:S05]  /*31b0*/  BSYNC B1 ;  /* 0x0000000000017941 */ /* 0x000fea0003800000 */
.L_x_6384:
[----:B------:R-:W2:Y:S01]  /*31c0*/  LDL R201, [R1+0x54] ;  /* 0x0000540001c97983 */ /* 0x000ea20000100800 */
[----:B------:R-:W-:Y:S01]  /*31d0*/  @P5 F2FP.PACK_AB R197, RZ, R196 ;  /* 0x000000c4ffc5523e */ /* 0x000fe200000000ff */
[----:B------:R-:W-:-:S03]  /*31e0*/  @P3 FMUL.FTZ R196, R196, c[0x0][0x1ec] ;  /* 0x00007b00c4c43a20 */ /* 0x000fc60000410000 */
[----:B------:R-:W-:Y:S01]  /*31f0*/  @P5 PRMT R107, R107, 0x5410, R197 ;  /* 0x000054106b6b5816 */ /* 0x000fe200000000c5 */
[----:B------:R-:W-:-:S05]  /*3200*/  @P3 HADD2.F32 R197, -RZ, R195.H1_H1 ;  /* 0x300000c3ffc53230 */ /* 0x000fca0000004100 */
[----:B------:R-:W-:Y:S02]  /*3210*/  @P3 FFMA.FTZ R147, R196, R197, R147 ;  /* 0x000000c5c4933223 */ /* 0x000fe40000010093 */
[----:B--2---:R-:W-:-:S05]  /*3220*/  @P3 FMUL.FTZ R196, R201, R196 ;  /* 0x000000c4c9c43220 */ /* 0x004fca0000410000 */
[----:B------:R-:W-:-:S04]  /*3230*/  @P3 F2FP.PACK_AB R196, RZ, R196 ;  /* 0x000000c4ffc4323e */ /* 0x000fc800000000ff */
        /* <DEDUP_REMOVED lines=9> */
.L_x_6360:
[----:B------:R-:W-:Y:S05]  /*32d0*/  BSYNC B0 ;  /* 0x0000000000007941 */ /* 0x000fea0003800000 */
.L_x_6359:
[----:B------:R-:W-:Y:S01]  /*32e0*/  BSSY B0, `(.L_x_6387) ;  /* 0x00000d2000007945 */ /* 0x000fe20003800000 */
[----:B------:R-:W-:Y:S05]  /*32f0*/  @!P0 BRA `(.L_x_6388) ;  /* 0x00000d0000008947 */ /* 0x000fea0003800000 */
[----:B------:R-:W-:Y:S01]  /*3300*/  BSSY B1, `(.L_x_6389) ;  /* 0x0000005000017945 */ /* 0x000fe20003800000 */
[----:B------:R-:W-:Y:S05]  /*3310*/  @!P3 BRA `(.L_x_6390) ;  /* 0x000000300000b947 */ /* 0x000fea0003800000 */
[----:B------:R-:W-:-:S10]  /*3320*/  HFMA2.MMA R192, -RZ, RZ, 0, 9.5367431640625e-07 ;  /* 0x00000010ffc07435 */ /* 0x000fd400000001ff */
[----:B------:R-:W-:-:S06]  /*3330*/  IMAD.WIDE.U32 R192, R200, R192, c[0x0][0x170] ;  /* 0x00005c00c8c07625 */ /* 0x000fcc00078e00c0 */
[----:B------:R-:W5:Y:S02]  /*3340*/  LDG.E.128 R192, [R192.64] ;  /* 0x00000004c0c07981 */ /* 0x000f64000c1e1d00 */
.L_x_6390:
[----:B------:R-:W-:Y:S05]  /*3350*/  BSYNC B1 ;  /* 0x0000000000017941 */ /* 0x000fea0003800000 */
.L_x_6389:
        /* <DEDUP_REMOVED lines=10> */
.L_x_6392:
        /* <DEDUP_REMOVED lines=12> */
.L_x_6393:
[----:B------:R-:W-:Y:S05]  /*34c0*/  BSYNC B1 ;  /* 0x0000000000017941 */ /* 0x000fea0003800000 */
.L_x_6391:
        /* <DEDUP_REMOVED lines=16> */
.L_x_6395:
        /* <DEDUP_REMOVED lines=8> */
.L_x_6396:
[----:B------:R-:W-:Y:S05]  /*3650*/  BSYNC B1 ;  /* 0x0000000000017941 */ /* 0x000fea0003800000 */
.L_x_6394:
        /* <DEDUP_REMOVED lines=14> */
.L_x_6398:
        /* <DEDUP_REMOVED lines=8> */
.L_x_6399:
[----:B------:R-:W-:Y:S05]  /*37c0*/  BSYNC B1 ;  /* 0x0000000000017941 */ /* 0x000fea0003800000 */
.L_x_6397:
        /* <DEDUP_REMOVED lines=14> */
.L_x_6401:
        /* <DEDUP_REMOVED lines=8> */
.L_x_6402:
[----:B------:R-:W-:Y:S05]  /*3930*/  BSYNC B1 ;  /* 0x0000000000017941 */ /* 0x000fea0003800000 */
.L_x_6400:
        /* <DEDUP_REMOVED lines=14> */
.L_x_6404:
        /* <DEDUP_REMOVED lines=8> */
.L_x_6405:
[----:B------:R-:W-:Y:S05]  /*3aa0*/  BSYNC B1 ;  /* 0x0000000000017941 */ /* 0x000fea0003800000 */
.L_x_6403:
        /* <DEDUP_REMOVED lines=14> */
.L_x_6407:
        /* <DEDUP_REMOVED lines=8> */
.L_x_6408:
[----:B------:R-:W-:Y:S05]  /*3c10*/  BSYNC B1 ;  /* 0x0000000000017941 */ /* 0x000fea0003800000 */
.L_x_6406:
        /* <DEDUP_REMOVED lines=14> */
.L_x_6410:
        /* <DEDUP_REMOVED lines=8> */
.L_x_6411:
[----:B------:R-:W-:Y:S05]  /*3d80*/  BSYNC B1 ;  /* 0x0000000000017941 */ /* 0x000fea0003800000 */
.L_x_6409:
        /* <DEDUP_REMOVED lines=14> */
.L_x_6413:
        /* <DEDUP_REMOVED lines=8> */
.L_x_6414:
[----:B------:R-:W-:Y:S05]  /*3ef0*/  BSYNC B1 ;  /* 0x0000000000017941 */ /* 0x000fea0003800000 */
.L_x_6412:
        /* <DEDUP_REMOVED lines=16> */
.L_x_6388:
[----:B------:R-:W-:Y:S05]  /*4000*/  BSYNC B0 ;  /* 0x0000000000007941 */ /* 0x000fea0003800000 */
.L_x_6387:
[----:B------:R-:W-:Y:S01]  /*4010*/  BSSY B0, `(.L_x_6415) ;  /* 0x00000d2000007945 */ /* 0x000fe20003800000 */
[----:B------:R-:W-:Y:S05]  /*4020*/  @!P1 BRA `(.L_x_6416) ;  /* 0x00000d0000009947 */ /* 0x000fea0003800000 */
[----:B------:R-:W-:Y:S01]  /*4030*/  BSSY B1, `(.L_x_6417) ;  /* 0x0000005000017945 */ /* 0x000fe20003800000 */
[----:B------:R-:W-:Y:S05]  /*4040*/  @!P3 BRA `(.L_x_6418) ;  /* 0x000000300000b947 */ /* 0x000fea0003800000 */
[----:B------:R-:W-:-:S10]  /*4050*/  HFMA2.MMA R192, -RZ, RZ, 0, 9.5367431640625e-07 ;  /* 0x00000010ffc07435 */ /* 0x000fd400000001ff */
[----:B------:R-:W-:-:S06]  /*4060*/  IMAD.WIDE.U32 R192, R200, R192, c[0x0][0x170] ;  /* 0x00005c00c8c07625 */ /* 0x000fcc00078e00c0 */
[----:B------:R-:W5:Y:S02]  /*4070*/  LDG.E.128 R192, [R192.64] ;  /* 0x00000004c0c07981 */ /* 0x000f64000c1e1d00 */
.L_x_6418:
[----:B------:R-:W-:Y:S05]  /*4080*/  BSYNC B1 ;  /* 0x0000000000017941 */ /* 0x000fea0003800000 */
.L_x_6417:
        /* <DEDUP_REMOVED lines=10> */
.L_x_6420:
        /* <DEDUP_REMOVED lines=12> */
.L_x_6421:
[----:B------:R-:W-:Y:S05]  /*41f0*/  BSYNC B1 ;  /* 0x0000000000017941 */ /* 0x000fea0003800000 */
.L_x_6419:
        /* <DEDUP_REMOVED lines=16> */
.L_x_6423:
        /* <DEDUP_REMOVED lines=8> */
.L_x_6424:
[----:B------:R-:W-:Y:S05]  /*4380*/  BSYNC B1 ;  /* 0x0000000000017941 */ /* 0x000fea0003800000 */
.L_x_6422:
        /* <DEDUP_REMOVED lines=14> */
.L_x_6426:
        /* <DEDUP_REMOVED lines=8> */
.L_x_6427:
[----:B------:R-:W-:Y:S05]  /*44f0*/  BSYNC B1 ;  /* 0x0000000000017941 */ /* 0x000fea0003800000 */
.L_x_6425:
        /* <DEDUP_REMOVED lines=14> */
.L_x_6429:
        /* <DEDUP_REMOVED lines=8> */
.L_x_6430:
[----:B------:R-:W-:Y:S05]  /*4660*/  BSYNC B1 ;  /* 0x0000000000017941 */ /* 0x000fea0003800000 */
.L_x_6428:
        /* <DEDUP_REMOVED lines=14> */
.L_x_6432:
        /* <DEDUP_REMOVED lines=8> */
.L_x_6433:
[----:B------:R-:W-:Y:S05]  /*47d0*/  BSYNC B1 ;  /* 0x0000000000017941 */ /* 0x000fea0003800000 */
.L_x_6431:
        /* <DEDUP_REMOVED lines=14> */
.L_x_6435:
        /* <DEDUP_REMOVED lines=8> */
.L_x_6436:
[----:B------:R-:W-:Y:S05]  /*4940*/  BSYNC B1 ;  /* 0x0000000000017941 */ /* 0x000fea0003800000 */
.L_x_6434:
        /* <DEDUP_REMOVED lines=14> */
.L_x_6438:
        /* <DEDUP_REMOVED lines=8> */
.L_x_6439:
[----:B------:R-:W-:Y:S05]  /*4ab0*/  BSYNC B1 ;  /* 0x0000000000017941 */ /* 0x000fea0003800000 */
.L_x_6437:
        /* <DEDUP_REMOVED lines=14> */
.L_x_6441:
        /* <DEDUP_REMOVED lines=8> */
.L_x_6442:
[----:B------:R-:W-:Y:S05]  /*4c20*/  BSYNC B1 ;  /* 0x0000000000017941 */ /* 0x000fea0003800000 */
.L_x_6440:
        /* <DEDUP_REMOVED lines=16> */
.L_x_6416:
[----:B------:R-:W-:Y:S05]  /*4d30*/  BSYNC B0 ;  /* 0x0000000000007941 */ /* 0x000fea0003800000 */
.L_x_6415:
        /* <DEDUP_REMOVED lines=8> */
.L_x_6446:
[----:B------:R-:W-:Y:S05]  /*4dc0*/  BSYNC B1 ;  /* 0x0000000000017941 */ /* 0x000fea0003800000 */
.L_x_6445:
        /* <DEDUP_REMOVED lines=10> */
.L_x_6448:
        /* <DEDUP_REMOVED lines=12> */
.L_x_6449:
[----:B------:R-:W-:Y:S05]  /*4f30*/  BSYNC B1 ;  /* 0x0000000000017941 */ /* 0x000fea0003800000 */
.L_x_6447:
        /* <DEDUP_REMOVED lines=16> */
.L_x_6451:
        /* <DEDUP_REMOVED lines=8> */
.L_x_6452:
[----:B------:R-:W-:Y:S05]  /*50c0*/  BSYNC B1 ;  /* 0x0000000000017941 */ /* 0x000fea0003800000 */
.L_x_6450:
        /* <DEDUP_REMOVED lines=14> */
.L_x_6454:
        /* <DEDUP_REMOVED lines=8> */
.L_x_6455:
[----:B------:R-:W-:Y:S05]  /*5230*/  BSYNC B1 ;  /* 0x0000000000017941 */ /* 0x000fea0003800000 */
.L_x_6453:
        /* <DEDUP_REMOVED lines=14> */
.L_x_6457:
        /* <DEDUP_REMOVED lines=8> */
.L_x_6458:
[----:B------:R-:W-:Y:S05]  /*53a0*/  BSYNC B1 ;  /* 0x0000000000017941 */ /* 0x000fea0003800000 */
.L_x_6456:
        /* <DEDUP_REMOVED lines=14> */
.L_x_6460:
        /* <DEDUP_REMOVED lines=8> */
.L_x_6461:
[----:B------:R-:W-:Y:S05]  /*5510*/  BSYNC B1 ;  /* 0x0000000000017941 */ /* 0x000fea0003800000 */
.L_x_6459:
        /* <DEDUP_REMOVED lines=14> */
.L_x_6463:
        /* <DEDUP_REMOVED lines=8> */
.L_x_6464:
[----:B------:R-:W-:Y:S05]  /*5680*/  BSYNC B1 ;  /* 0x0000000000017941 */ /* 0x000fea0003800000 */
.L_x_6462:
        /* <DEDUP_REMOVED lines=14> */
.L_x_6466:
        /* <DEDUP_REMOVED lines=8> */
.L_x_6467:
[----:B------:R-:W-:Y:S05]  /*57f0*/  BSYNC B1 ;  /* 0x0000000000017941 */ /* 0x000fea0003800000 */
.L_x_6465:
        /* <DEDUP_REMOVED lines=14> */
.L_x_6469:
        /* <DEDUP_REMOVED lines=8> */
.L_x_6470:
[----:B------:R-:W-:Y:S05]  /*5960*/  BSYNC B1 ;  /* 0x0000000000017941 */ /* 0x000fea0003800000 */
.L_x_6468:
        /* <DEDUP_REMOVED lines=9> */
[----:B------:R-:W-:Y:S01]  /*5a00*/  @P5 IMAD.WIDE.U32 R196, R4, R3, c[0x0][0x258] ;  /* 0x0000960004c45625 */ /* 0x000fe200078e0003 */
[----:B------:R-:W-:-:S04]  /*5a10*/  @P3 MOV R3, 0x10 ;  /* 0x0000001000033802 */ /* 0x000fc80000000f00 */
[----:B------:R1:W-:Y:S02]  /*5a20*/  @P5 STG.E.128 [R196.64], R104 ;  /* 0x00000068c4005986 */ /* 0x0003e4000c101d04 */
[----:B-1----:R-:W-:-:S05]  /*5a30*/  @P3 IMAD.WIDE.U32 R196, R200, R3, c[0x0][0x248] ;  /* 0x00009200c8c43625 */ /* 0x002fca00078e0003 */
[----:B------:R1:W-:Y:S02]  /*5a40*/  @P3 STG.E.128 [R196.64], R100 ;  /* 0x00000064c4003986 */ /* 0x0003e4000c101d04 */
.L_x_6444:
[----:B------:R-:W-:Y:S05]  /*5a50*/  BSYNC B0 ;  /* 0x0000000000007941 */ /* 0x000fea0003800000 */
.L_x_6443:
        /* <DEDUP_REMOVED lines=8> */
.L_x_6338:
        /* <DEDUP_REMOVED lines=20> */
.L_x_6473:
[----:B------:R-:W-:Y:S05]  /*5c20*/  BSYNC B0 ;  /* 0x0000000000007941 */ /* 0x000fea0003800000 */
.L_x_6472:
        /* <DEDUP_REMOVED lines=13> */
.L_x_6475:
[----:B------:R-:W-:Y:S05]  /*5d00*/  BSYNC B0 ;  /* 0x0000000000007941 */ /* 0x000fea0003800000 */
.L_x_6474:
        /* <DEDUP_REMOVED lines=13> */
.L_x_6477:
[----:B------:R-:W-:Y:S05]  /*5de0*/  BSYNC B0 ;  /* 0x0000000000007941 */ /* 0x000fea0003800000 */
.L_x_6476:
        /* <DEDUP_REMOVED lines=13> */
.L_x_6357:
[----:B------:R-:W-:Y:S01]  /*5ec0*/  HFMA2.MMA R198, -RZ, RZ, 0, 9.5367431640625e-07 ;  /* 0x00000010ffc67435 */ /* 0x000fe200000001ff */
[----:B------:R-:W-:-:S02]  /*5ed0*/  MOV R197, R227 ;  /* 0x000000e300c57202 */ /* 0x000fc40000000f00 */
[----:B-1----:R-:W-:Y:S02]  /*5ee0*/  MOV R217, 0x1f ;  /* 0x0000001f00d97802 */ /* 0x002fe40000000f00 */
[----:B------:R-:W-:Y:S02]  /*5ef0*/  MOV R216, 0xffffffff ;  /* 0xffffffff00d87802 */ /* 0x000fe40000000f00 */
[----:B------:R-:W-:Y:S02]  /*5f00*/  MOV R196, 0x5f20 ;  /* 0x00005f2000c47802 */ /* 0x000fe40000000f00 */
[----:B-----5:R-:W-:Y:S05]  /*5f10*/  CALL.REL.NOINC `($__internal_106_$__cuda_sm70_shflsync_down_p) ;  /* 0x0000046000007944 */ /* 0x020fea0003c00000 */
[----:B-1----:R-:W-:Y:S01]  /*5f20*/  MOV R199, R198 ;  /* 0x000000c600c77202 */ /* 0x002fe20000000f00 */
[----:B------:R-:W-:Y:S05]  /*5f30*/  BRA `(.L_x_6478) ;  /* 0xffffc28000007947 */ /* 0x000fea000383ffff */
.L_x_6358:
[----:B------:R-:W-:Y:S01]  /*5f40*/  HFMA2.MMA R198, -RZ, RZ, 0, 9.5367431640625e-07 ;  /* 0x00000010ffc67435 */ /* 0x000fe200000001ff */
[----:B------:R-:W-:Y:S02]  /*5f50*/  MOV R197, R226 ;  /* 0x000000e200c57202 */ /* 0x000fe40000000f00 */
[----:B-1----:R-:W-:Y:S02]  /*5f60*/  MOV R217, 0x1f ;  /* 0x0000001f00d97802 */ /* 0x002fe40000000f00 */
[----:B------:R-:W-:-:S02]  /*5f70*/  MOV R216, 0xffffffff ;  /* 0xffffffff00d87802 */ /* 0x000fc40000000f00 */
[----:B------:R-:W-:Y:S02]  /*5f80*/  MOV R196, 0x5fa0 ;  /* 0x00005fa000c47802 */ /* 0x000fe40000000f00 */
[----:B0-2--5:R-:W-:Y:S05]  /*5f90*/  CALL.REL.NOINC `($__internal_106_$__cuda_sm70_shflsync_down_p) ;  /* 0x000003e000007944 */ /* 0x025fea0003c00000 */
[----:B------:R-:W-:Y:S01]  /*5fa0*/  FADD.FTZ R199, R199, R227 ;  /* 0x000000e3c7c77221 */ /* 0x000fe20000010000 */
[----:B------:R-:W-:Y:S01]  /*5fb0*/  MOV R217, 0x1f ;  /* 0x0000001f00d97802 */ /* 0x000fe20000000f00 */
[----:B-1----:R-:W-:Y:S01]  /*5fc0*/  FADD.FTZ R200, R226, R198 ;  /* 0x000000c6e2c87221 */ /* 0x002fe20000010000 */
[----:B------:R-:W-:Y:S01]  /*5fd0*/  HFMA2.MMA R198, -RZ, RZ, 0, 4.76837158203125e-07 ;  /* 0x00000008ffc67435 */ /* 0x000fe200000001ff */
[----:B------:R-:W-:Y:S02]  /*5fe0*/  MOV R216, 0xffffffff ;  /* 0xffffffff00d87802 */ /* 0x000fe40000000f00 */
[----:B------:R-:W-:Y:S02]  /*5ff0*/  MOV R197, R199 ;  /* 0x000000c700c57202 */ /* 0x000fe40000000f00 */
[----:B------:R-:W-:Y:S02]  /*6000*/  MOV R196, 0x6020 ;  /* 0x0000602000c47802 */ /* 0x000fe40000000f00 */
[----:B------:R-:W-:Y:S05]  /*6010*/  CALL.REL.NOINC `($__internal_106_$__cuda_sm70_shflsync_down_p) ;  /* 0x0000036000007944 */ /* 0x000fea0003c00000 */
[----:B-1----:R-:W-:Y:S01]  /*6020*/  MOV R202, R198 ;  /* 0x000000c600ca7202 */ /* 0x002fe20000000f00 */
[----:B------:R-:W-:Y:S01]  /*6030*/  HFMA2.MMA R198, -RZ, RZ, 0, 4.76837158203125e-07 ;  /* 0x00000008ffc67435 */ /* 0x000fe200000001ff */
[----:B------:R-:W-:-:S02]  /*6040*/  MOV R197, R200 ;  /* 0x000000c800c57202 */ /* 0x000fc40000000f00 */
[----:B------:R-:W-:Y:S02]  /*6050*/  MOV R217, 0x1f ;  /* 0x0000001f00d97802 */ /* 0x000fe40000000f00 */
[----:B------:R-:W-:Y:S02]  /*6060*/  MOV R216, 0xffffffff ;  /* 0xffffffff00d87802 */ /* 0x000fe40000000f00 */
[----:B------:R-:W-:Y:S02]  /*6070*/  MOV R196, 0x6090 ;  /* 0x0000609000c47802 */ /* 0x000fe40000000f00 */
[----:B------:R-:W-:Y:S05]  /*6080*/  CALL.REL.NOINC `($__internal_106_$__cuda_sm70_shflsync_down_p) ;  /* 0x000002f000007944 */ /* 0x000fea0003c00000 */
[----:B------:R-:W-:Y:S01]  /*6090*/  FADD.FTZ R199, R202, R199 ;  /* 0x000000c7cac77221 */ /* 0x000fe20000010000 */
[----:B------:R-:W-:Y:S01]  /*60a0*/  MOV R217, 0x1f ;  /* 0x0000001f00d97802 */ /* 0x000fe20000000f00 */
[----:B-1----:R-:W-:Y:S01]  /*60b0*/  FADD.FTZ R200, R200, R198 ;  /* 0x000000c6c8c87221 */ /* 0x002fe20000010000 */
[----:B------:R-:W-:Y:S01]  /*60c0*/  HFMA2.MMA R198, -RZ, RZ, 0, 2.384185791015625e-07 ;  /* 0x00000004ffc67435 */ /* 0x000fe200000001ff */
[----:B------:R-:W-:Y:S02]  /*60d0*/  MOV R216, 0xffffffff ;  /* 0xffffffff00d87802 */ /* 0x000fe40000000f00 */
[----:B------:R-:W-:-:S02]  /*60e0*/  MOV R197, R199 ;  /* 0x000000c700c57202 */ /* 0x000fc40000000f00 */
[----:B------:R-:W-:Y:S02]  /*60f0*/  MOV R196, 0x6110 ;  /* 0x0000611000c47802 */ /* 0x000fe40000000f00 */
[----:B------:R-:W-:Y:S05]  /*6100*/  CALL.REL.NOINC `($__internal_106_$__cuda_sm70_shflsync_down_p) ;  /* 0x0000027000007944 */ /* 0x000fea0003c00000 */
[----:B-1----:R-:W-:Y:S01]  /*6110*/  MOV R202, R198 ;  /* 0x000000c600ca7202 */ /* 0x002fe20000000f00 */
[----:B------:R-:W-:Y:S01]  /*6120*/  HFMA2.MMA R198, -RZ, RZ, 0, 2.384185791015625e-07 ;  /* 0x00000004ffc67435 */ /* 0x000fe200000001ff */
[----:B------:R-:W-:Y:S02]  /*6130*/  MOV R197, R200 ;  /* 0x000000c800c57202 */ /* 0x000fe40000000f00 */
[----:B------:R-:W-:Y:S02]  /*6140*/  MOV R217, 0x1f ;  /* 0x0000001f00d97802 */ /* 0x000fe40000000f00 */
[----:B------:R-:W-:Y:S02]  /*6150*/  MOV R216, 0xffffffff ;  /* 0xffffffff00d87802 */ /* 0x000fe40000000f00 */
[----:B------:R-:W-:Y:S02]  /*6160*/  MOV R196, 0x6180 ;  /* 0x0000618000c47802 */ /* 0x000fe40000000f00 */
[----:B------:R-:W-:Y:S05]  /*6170*/  CALL.REL.NOINC `($__internal_106_$__cuda_sm70_shflsync_down_p) ;  /* 0x0000020000007944 */ /* 0x000fea0003c00000 */
[----:B------:R-:W-:Y:S01]  /*6180*/  FADD.FTZ R199, R202, R199 ;  /* 0x000000c7cac77221 */ /* 0x000fe20000010000 */
[----:B------:R-:W-:Y:S01]  /*6190*/  MOV R217, 0x1f ;  /* 0x0000001f00d97802 */ /* 0x000fe20000000f00 */
[----:B-1----:R-:W-:Y:S01]  /*61a0*/  FADD.FTZ R202, R200, R198 ;  /* 0x000000c6c8ca7221 */ /* 0x002fe20000010000 */
[----:B------:R-:W-:Y:S01]  /*61b0*/  HFMA2.MMA R198, -RZ, RZ, 0, 1.1920928955078125e-07 ;  /* 0x00000002ffc67435 */ /* 0x000fe200000001ff */
[----:B------:R-:W-:-:S02]  /*61c0*/  MOV R216, 0xffffffff ;  /* 0xffffffff00d87802 */ /* 0x000fc40000000f00 */
[----:B------:R-:W-:Y:S02]  /*61d0*/  MOV R197, R199 ;  /* 0x000000c700c57202 */ /* 0x000fe40000000f00 */
[----:B------:R-:W-:Y:S02]  /*61e0*/  MOV R196, 0x6200 ;  /* 0x0000620000c47802 */ /* 0x000fe40000000f00 */
[----:B------:R-:W-:Y:S05]  /*61f0*/  CALL.REL.NOINC `($__internal_106_$__cuda_sm70_shflsync_down_p) ;  /* 0x0000018000007944 */ /* 0x000fea0003c00000 */
[----:B-1----:R-:W-:Y:S01]  /*6200*/  MOV R200, R198 ;  /* 0x000000c600c87202 */ /* 0x002fe20000000f00 */
[----:B------:R-:W-:Y:S01]  /*6210*/  HFMA2.MMA R198, -RZ, RZ, 0, 1.1920928955078125e-07 ;  /* 0x00000002ffc67435 */ /* 0x000fe200000001ff */
[----:B------:R-:W-:Y:S02]  /*6220*/  MOV R197, R202 ;  /* 0x000000ca00c57202 */ /* 0x000fe40000000f00 */
[----:B------:R-:W-:Y:S02]  /*6230*/  MOV R217, 0x1f ;  /* 0x0000001f00d97802 */ /* 0x000fe40000000f00 */
[----:B------:R-:W-:Y:S02]  /*6240*/  MOV R216, 0xffffffff ;  /* 0xffffffff00d87802 */ /* 0x000fe40000000f00 */
[----:B------:R-:W-:-:S02]  /*6250*/  MOV R196, 0x6270 ;  /* 0x0000627000c47802 */ /* 0x000fc40000000f00 */
[----:B------:R-:W-:Y:S05]  /*6260*/  CALL.REL.NOINC `($__internal_106_$__cuda_sm70_shflsync_down_p) ;  /* 0x0000011000007944 */ /* 0x000fea0003c00000 */
[----:B------:R-:W-:Y:S01]  /*6270*/  FADD.FTZ R200, R200, R199 ;  /* 0x000000c7c8c87221 */ /* 0x000fe20000010000 */
[----:B------:R-:W-:Y:S01]  /*6280*/  MOV R217, 0x1f ;  /* 0x0000001f00d97802 */ /* 0x000fe20000000f00 */
[----:B-1----:R-:W-:Y:S01]  /*6290*/  FADD.FTZ R199, R202, R198 ;  /* 0x000000c6cac77221 */ /* 0x002fe20000010000 */
[----:B------:R-:W-:Y:S01]  /*62a0*/  HFMA2.MMA R198, -RZ, RZ, 0, 5.9604644775390625e-08 ;  /* 0x00000001ffc67435 */ /* 0x000fe200000001ff */
[----:B------:R-:W-:-:S02]  /*62b0*/  MOV R216, 0xffffffff ;  /* 0xffffffff00d87802 */ /* 0x000fc40000000f00 */
[----:B------:R-:W-:Y:S02]  /*62c0*/  MOV R197, R200 ;  /* 0x000000c800c57202 */ /* 0x000fe40000000f00 */
[----:B------:R-:W-:Y:S02]  /*62d0*/  MOV R196, 0x62f0 ;  /* 0x000062f000c47802 */ /* 0x000fe40000000f00 */
[----:B------:R-:W-:Y:S05]  /*62e0*/  CALL.REL.NOINC `($__internal_106_$__cuda_sm70_shflsync_down_p) ;  /* 0x0000009000007944 */ /* 0x000fea0003c00000 */
[----:B-1----:R-:W-:Y:S01]  /*62f0*/  MOV R202, R198 ;  /* 0x000000c600ca7202 */ /* 0x002fe20000000f00 */
[----:B------:R-:W-:Y:S01]  /*6300*/  HFMA2.MMA R198, -RZ, RZ, 0, 5.9604644775390625e-08 ;  /* 0x00000001ffc67435 */ /* 0x000fe200000001ff */
[----:B------:R-:W-:Y:S02]  /*6310*/  MOV R197, R199 ;  /* 0x000000c700c57202 */ /* 0x000fe40000000f00 */
[----:B------:R-:W-:Y:S02]  /*6320*/  MOV R217, 0x1f ;  /* 0x0000001f00d97802 */ /* 0x000fe40000000f00 */
[----:B------:R-:W-:Y:S02]  /*6330*/  MOV R216, 0xffffffff ;  /* 0xffffffff00d87802 */ /* 0x000fe40000000f00 */
[----:B------:R-:W-:-:S02]  /*6340*/  MOV R196, 0x6360 ;  /* 0x0000636000c47802 */ /* 0x000fc40000000f00 */
[----:B------:R-:W-:Y:S05]  /*6350*/  CALL.REL.NOINC `($__internal_106_$__cuda_sm70_shflsync_down_p) ;  /* 0x0000002000007944 */ /* 0x000fea0003c00000 */
[----:B-1----:R-:W-:Y:S01]  /*6360*/  MOV R197, R198 ;  /* 0x000000c600c57202 */ /* 0x002fe20000000f00 */
[----:B------:R-:W-:Y:S05]  /*6370*/  BRA `(.L_x_6479) ;  /* 0xffffbf6000007947 */ /* 0x000fea000383ffff */
        .weak           $__internal_106_$__cuda_sm70_shflsync_down_p
        .type           $__internal_106_$__cuda_sm70_shflsync_down_p,@function
        .size           $__internal_106_$__cuda_sm70_shflsync_down_p,(.L_x_11840 - $__internal_106_$__cuda_sm70_shflsync_down_p)
$__internal_106_$__cuda_sm70_shflsync_down_p:
[----:B------:R-:W-:Y:S04]  /*6380*/  WARPSYNC R216 ;  /* 0x000000d800007348 */ /* 0x000fe80003800000 */
[----:B------:R0:W1:Y:S02]  /*6390*/  SHFL.DOWN PT, R198, R197, R198, R217 ;  /* 0x080000c6c5c67389 */ /* 0x00006400000e00d9 */
[----:B0-----:R-:W-:-:S06]  /*63a0*/  HFMA2.MMA R197, -RZ, RZ, 0, 0 ;  /* 0x00000000ffc57435 */ /* 0x001fcc00000001ff */
[----:B------:R-:W-:Y:S05]  /*63b0*/  RET.REL.NODEC R196 `(_ZN10layer_norm13ln_bwd_kernelINS_13Kernel_traitsIf6__halfS2_S2_fjLj4096ELj1ELj1ELj4ELj16ENS_18Kernel_traits_baseILj4096EfS2_S2_S2_fjLj128EEEEELb0ELb1ELb1ELb0EEEvNS_9BwdParamsE) ;  /* 0xffff9c40c4007950 */ /* 0x000fea0003c3ffff */
.L_x_6480:
        /* <DEDUP_REMOVED lines=12> */
.L_x_11840:


//--------------------- .text._ZN10layer_norm13ln_bwd_kernelINS_13Kernel_traitsIf6__halfS2_S2_fjLj4096ELj1ELj1ELj4ELj16ENS_18Kernel_traits_baseILj4096EfS2_S2_S2_fjLj128EEEEELb0ELb1ELb1ELb1EEEvNS_9BwdParamsE --------------------------
	.section	.text._ZN10layer_norm13ln_bwd_kernelINS_13Kernel_traitsIf6__halfS2_S2_fjLj4096ELj1ELj1ELj4ELj16ENS_18Kernel_traits_baseILj4096EfS2_S2_S2_fjLj128EEEEELb0ELb1ELb1ELb1EEEvNS_9BwdParamsE,"ax",@progbits
	.sectioninfo	@"SHI_REGISTERS=255"
	.align	128
        .global         _ZN10layer_norm13ln_bwd_kernelINS_13Kernel_traitsIf6__halfS2_S2_fjLj4096ELj1ELj1ELj4ELj16ENS_18Kernel_traits_baseILj4096EfS2_S2_S2_fjLj128EEEEELb0ELb1ELb1ELb1EEEvNS_9BwdParamsE
        .type           _ZN10layer_norm13ln_bwd_kernelINS_13Kernel_traitsIf6__halfS2_S2_fjLj4096ELj1ELj1ELj4ELj16ENS_18Kernel_traits_baseILj4096EfS2_S2_S2_fjLj128EEEEELb0ELb1ELb1ELb1EEEvNS_9BwdParamsE,@function
        .size           _ZN10layer_norm13ln_bwd_kernelINS_13Kernel_traitsIf6__halfS2_S2_fjLj4096ELj1ELj1ELj4ELj16ENS_18Kernel_traits_baseILj4096EfS2_S2_S2_fjLj128EEEEELb0ELb1ELb1ELb1EEEvNS_9BwdParamsE,(.L_x_11841 - _ZN10layer_norm13ln_bwd_kernelINS_13Kernel_traitsIf6__halfS2_S2_fjLj4096ELj1ELj1ELj4ELj16ENS_18Kernel_traits_baseILj4096EfS2_S2_S2_fjLj128EEEEELb0ELb1ELb1ELb1EEEvNS_9BwdParamsE)
        .other          _ZN10layer_norm13ln_bwd_kernelINS_13Kernel_traitsIf6__halfS2_S2_fjLj4096ELj1ELj1ELj4ELj16ENS_18Kernel_traits_baseILj4096EfS2_S2_S2_fjLj128EEEEELb0ELb1ELb1ELb1EEEvNS_9BwdParamsE,@"STO_CUDA_ENTRY STV_DEFAULT"
_ZN10layer_norm13ln_bwd_kernelINS_13Kernel_traitsIf6__halfS2_S2_fjLj4096ELj1ELj1ELj4ELj16ENS_18Kernel_traits_baseILj4096EfS2_S2_S2_fjLj128EEEEELb0ELb1ELb1ELb1EEEvNS_9BwdParamsE:
.text._ZN10layer_norm13ln_bwd_kernelINS_13Kernel_traitsIf6__halfS2_S2_fjLj4096ELj1ELj1ELj4ELj16ENS_18Kernel_traits_baseILj4096EfS2_S2_S2_fjLj128EEEEELb0ELb1ELb1ELb1EEEvNS_9BwdParamsE:
        /* <DEDUP_REMOVED lines=57> */
.L_x_6481:
        /* <DEDUP_REMOVED lines=78> */
.L_x_6590:
        /* <DEDUP_REMOVED lines=37> */
.L_x_6484:
        /* <DEDUP_REMOVED lines=40> */
[----:B---3--:R-:W-:Y:S01]  /*0d40*/  ISETP.NE.AND P0, PT, R237, RZ, PT ;  /* 0x000000ffed00720c */ /* 0x008fe20003f05270 */
[----:B--2---:R-:W-:-:S02]  /*0d50*/  HADD2.F32 R204, -RZ, R6.H0_H0 ;  /* 0x20000006ffcc7230 */ /* 0x004fc40000004100 */
[----:B------:R-:W-:Y:S02]  /*0d60*/  HADD2.F32 R205, -RZ, R6.H1_H1 ;  /* 0x30000006ffcd7230 */ /* 0x000fe40000004100 */
[--C-:B----4-:R-:W-:Y:S02]  /*0d70*/  HADD2.F32 R234, -RZ, R12.reuse.H0_H0 ;  /* 0x2000000cffea7230 */ /* 0x110fe40000004100 */
[----:B------:R-:W-:Y:S01]  /*0d80*/  HADD2.F32 R235, -RZ, R12.H1_H1 ;  /* 0x3000000cffeb7230 */ /* 0x000fe20000004100 */
[----:B------:R-:W-:-:S05]  /*0d90*/  FSEL R2, R2, RZ, !P0 ;  /* 0x000000ff02027208 */ /* 0x000fca0004000000 */
[C---:B------:R-:W-:Y:S02]  /*0da0*/  FADD.FTZ R244, -R2.reuse, R204 ;  /* 0x000000cc02f47221 */ /* 0x040fe40000010100 */
[C---:B------:R-:W-:Y:S02]  /*0db0*/  FADD.FTZ R243, -R2.reuse, R205 ;  /* 0x000000cd02f37221 */ /* 0x040fe40000010100 */
[C---:B------:R-:W-:Y:S01]  /*0dc0*/  FADD.FTZ R205, -R2.reuse, R234 ;  /* 0x000000ea02cd7221 */ /* 0x040fe20000010100 */
[--C-:B------:R-:W-:Y:S01]  /*0dd0*/  HADD2.F32 R234, -RZ, R228.reuse.H1_H1 ;  /* 0x300000e4ffea7230 */ /* 0x100fe20000004100 */
[----:B------:R-:W-:Y:S01]  /*0de0*/  FADD.FTZ R204, -R2, R235 ;  /* 0x000000eb02cc7221 */ /* 0x000fe20000010100 */
[----:B------:R-:W-:Y:S02]  /*0df0*/  HADD2.F32 R235, -RZ, R228.H0_H0 ;  /* 0x200000e4ffeb7230 */ /* 0x000fe40000004100 */
[----:B------:R-:W2:Y:S01]  /*0e00*/  LDL R228, [R1+0x3c] ;  /* 0x00003c0001e47983 */ /* 0x000ea20000100800 */
[----:B0-----:R-:W-:-:S02]  /*0e10*/  HADD2.F32 R198, -RZ, R7.H0_H0 ;  /* 0x20000007ffc67230 */ /* 0x001fc40000004100 */
[----:B------:R-:W-:Y:S02]  /*0e20*/  HADD2.F32 R199, -RZ, R7.H1_H1 ;  /* 0x30000007ffc77230 */ /* 0x000fe40000004100 */
[----:B------:R-:W-:Y:S01]  /*0e30*/  HADD2.F32 R239, -RZ, R9.H0_H0 ;  /* 0x20000009ffef7230 */ /* 0x000fe20000004100 */
[C---:B------:R-:W-:Y:S01]  /*0e40*/  FADD.FTZ R241, -R2.reuse, R198 ;  /* 0x000000c602f17221 */ /* 0x040fe20000010100 */
[----:B------:R-:W-:Y:S01]  /*0e50*/  HADD2.F32 R233, -RZ, R4.H1_H1 ;  /* 0x30000004ffe97230 */ /* 0x000fe20000004100 */
[----:B------:R-:W-:Y:S01]  /*0e60*/  FADD.FTZ R242, -R2, R199 ;  /* 0x000000c702f27221 */ /* 0x000fe20000010100 */
[----:B------:R-:W-:Y:S02]  /*0e70*/  HADD2.F32 R232, -RZ, R13.H1_H1 ;  /* 0x3000000dffe87230 */ /* 0x000fe40000004100 */
[----:B------:R-:W-:Y:S02]  /*0e80*/  HADD2.F32 R217, -RZ, R5.H0_H0 ;  /* 0x20000005ffd97230 */ /* 0x000fe40000004100 */
[----:B------:R-:W-:-:S02]  /*0e90*/  HADD2.F32 R216, -RZ, R14.H1_H1 ;  /* 0x3000000effd87230 */ /* 0x000fc40000004100 */
[--C-:B------:R-:W-:Y:S02]  /*0ea0*/  HADD2.F32 R198, -RZ, R226.reuse.H0_H0 ;  /* 0x200000e2ffc67230 */ /* 0x100fe40000004100 */
[----:B------:R-:W-:Y:S02]  /*0eb0*/  HADD2.F32 R199, -RZ, R226.H1_H1 ;  /* 0x300000e2ffc77230 */ /* 0x000fe40000004100 */
[----:B------:R-:W3:Y:S01]  /*0ec0*/  LDL R226, [R1+0x40] ;  /* 0x0000400001e27983 */ /* 0x000ee20000100800 */
[--C-:B------:R-:W-:Y:S02]  /*0ed0*/  HADD2.F32 R238, -RZ, R229.reuse.H0_H0 ;  /* 0x200000e5ffee7230 */ /* 0x100fe40000004100 */
[----:B------:R-:W-:Y:S01]  /*0ee0*/  HADD2.F32 R237, -RZ, R229.H1_H1 ;  /* 0x300000e5ffed7230 */ /* 0x000fe20000004100 */
[----:B------:R-:W-:Y:S01]  /*0ef0*/  MOV R229, R239 ;  /* 0x000000ef00e57202 */ /* 0x000fe20000000f00 */
[----:B------:R-:W-:Y:S02]  /*0f00*/  HADD2.F32 R206, -RZ, R4.H0_H0 ;  /* 0x20000004ffce7230 */ /* 0x000fe40000004100 */
[----:B------:R-:W-:Y:S01]  /*0f10*/  HADD2.F32 R218, -RZ, R5.H1_H1 ;  /* 0x30000005ffda7230 */ /* 0x000fe20000004100 */
[----:B------:R-:W-:Y:S01]  /*0f20*/  FADD.FTZ R247, -R2, R233 ;  /* 0x000000e902f77221 */ /* 0x000fe20000010100 */
[----:B------:R-:W-:-:S02]  /*0f30*/  HADD2.F32 R0, -RZ, R8.H0_H0 ;  /* 0x20000008ff007230 */ /* 0x000fc40000004100 */
[----:B------:R-:W-:Y:S02]  /*0f40*/  HADD2.F32 R236, -RZ, R8.H1_H1 ;  /* 0x30000008ffec7230 */ /* 0x000fe40000004100 */
[----:B------:R-:W-:Y:S02]  /*0f50*/  HADD2.F32 R251, -RZ, R9.H1_H1 ;  /* 0x30000009fffb7230 */ /* 0x000fe40000004100 */
[--C-:B------:R-:W-:Y:S02]  /*0f60*/  HADD2.F32 R5, -RZ, R202.reuse.H0_H0 ;  /* 0x200000caff057230 */ /* 0x100fe40000004100 */
[----:B------:R-:W-:Y:S01]  /*0f70*/  HADD2.F32 R4, -RZ, R202.H1_H1 ;  /* 0x300000caff047230 */ /* 0x000fe20000004100 */
[C---:B------:R-:W-:Y:S01]  /*0f80*/  FADD.FTZ R202, -R2.reuse, R232 ;  /* 0x000000e802ca7221 */ /* 0x040fe20000010100 */
[--C-:B------:R-:W-:Y:S02]  /*0f90*/  HADD2.F32 R240, -RZ, R230.reuse.H0_H0 ;  /* 0x200000e6fff07230 */ /* 0x100fe40000004100 */
[----:B------:R-:W-:Y:S01]  /*0fa0*/  HADD2.F32 R239, -RZ, R230.H1_H1 ;  /* 0x300000e6ffef7230 */ /* 0x000fe20000004100 */
[C---:B------:R-:W-:Y:S01]  /*0fb0*/  FADD.FTZ R246, -R2.reuse, R217 ;  /* 0x000000d902f67221 */ /* 0x040fe20000010100 */
[--C-:B------:R-:W-:Y:S01]  /*0fc0*/  HADD2.F32 R9, -RZ, R200.reuse.H0_H0 ;  /* 0x200000c8ff097230 */ /* 0x100fe20000004100 */
[----:B------:R-:W4:Y:S01]  /*0fd0*/  LDL R230, [R1+0x38] ;  /* 0x0000380001e67983 */ /* 0x000f220000100800 */
[----:B------:R-:W-:Y:S01]  /*0fe0*/  HADD2.F32 R8, -RZ, R200.H1_H1 ;  /* 0x300000c8ff087230 */ /* 0x000fe20000004100 */
[----:B------:R-:W-:Y:S01]  /*0ff0*/  FADD.FTZ R200, -R2, R216 ;  /* 0x000000d802c87221 */ /* 0x000fe20000010100 */
[----:B------:R-:W-:-:S02]  /*1000*/  HADD2.F32 R232, -RZ, R223.H0_H0 ;  /* 0x200000dfffe87230 */ /* 0x000fc40000004100 */
[----:B------:R-:W-:Y:S02]  /*1010*/  HADD2.F32 R233, -RZ, R223.H1_H1 ;  /* 0x300000dfffe97230 */ /* 0x000fe40000004100 */
[----:B------:R-:W4:Y:S01]  /*1020*/  LDL R223, [R1+0x28] ;  /* 0x0000280001df7983 */ /* 0x000f220000100800 */
[--C-:B------:R-:W-:Y:S02]  /*1030*/  HADD2.F32 R216, -RZ, R224.reuse.H0_H0 ;  /* 0x200000e0ffd87230 */ /* 0x100fe40000004100 */
[----:B------:R-:W-:Y:S02]  /*1040*/  HADD2.F32 R217, -RZ, R224.H1_H1 ;  /* 0x300000e0ffd97230 */ /* 0x000fe40000004100 */
[----:B------:R-:W4:Y:S01]  /*1050*/  LDL R224, [R1+0x44] ;  /* 0x0000440001e07983 */ /* 0x000f220000100800 */
[--C-:B------:R-:W-:Y:S02]  /*1060*/  HADD2.F32 R23, -RZ, R10.reuse.H0_H0 ;  /* 0x2000000aff177230 */ /* 0x100fe40000004100 */
[----:B------:R-:W-:-:S02]  /*1070*/  HADD2.F32 R22, -RZ, R10.H1_H1 ;  /* 0x3000000aff167230 */ /* 0x000fc40000004100 */
[--C-:B-1----:R-:W-:Y:S02]  /*1080*/  HADD2.F32 R21, -RZ, R11.reuse.H0_H0 ;  /* 0x2000000bff157230 */ /* 0x102fe40000004100 */
[----:B------:R-:W-:Y:S02]  /*1090*/  HADD2.F32 R20, -RZ, R11.H1_H1 ;  /* 0x3000000bff147230 */ /* 0x000fe40000004100 */
[----:B------:R-:W-:Y:S02]  /*10a0*/  HADD2.F32 R219, -RZ, R13.H0_H0 ;  /* 0x2000000dffdb7230 */ /* 0x000fe40000004100 */
[----:B------:R-:W-:Y:S02]  /*10b0*/  HADD2.F32 R215, -RZ, R14.H0_H0 ;  /* 0x2000000effd77230 */ /* 0x000fe40000004100 */
        /* <DEDUP_REMOVED lines=35> */
[--C-:B------:R-:W-:Y:S01]  /*12f0*/  HADD2.F32 R197, -RZ, R227.reuse.H1_H1 ;  /* 0x300000e3ffc57230 */ /* 0x100fe20000004100 */
[----:B------:R-:W-:Y:S01]  /*1300*/  FADD.FTZ R2, -R2, R196 ;  /* 0x000000c402027221 */ /* 0x000fe20000010100 */
[----:B------:R-:W-:Y:S01]  /*1310*/  HADD2.F32 R196, -RZ, R227.H0_H0 ;  /* 0x200000e3ffc47230 */ /* 0x000fe20000004100 */
[C---:B-----5:R-:W-:Y:S01]  /*1320*/  FMUL.FTZ R227, R211.reuse, R247 ;  /* 0x000000f7d3e37220 */ /* 0x060fe20000410000 */
[--C-:B------:R-:W-:Y:S02]  /*1330*/  HADD2.F32 R214, -RZ, R225.reuse.H0_H0 ;  /* 0x200000e1ffd67230 */ /* 0x100fe40000004100 */
[----:B------:R-:W-:Y:S01]  /*1340*/  HADD2.F32 R215, -RZ, R225.H1_H1 ;  /* 0x300000e1ffd77230 */ /* 0x000fe20000004100 */
[C---:B------:R-:W-:Y:S01]  /*1350*/  FMUL.FTZ R225, R211.reuse, R246 ;  /* 0x000000f6d3e17220 */ /* 0x040fe20000410000 */
[----:B------:R-:W-:Y:S01]  /*1360*/  STL [R1+0xc], R227 ;  /* 0x00000ce301007387 */ /* 0x000fe20000100800 */
[----:B------:R-:W-:-:S02]  /*1370*/  FMUL.FTZ R248, R211, R244 ;  /* 0x000000f4d3f87220 */ /* 0x000fc40000410000 */
[----:B------:R-:W-:Y:S01]  /*1380*/  FMUL.FTZ R244, R211, R241 ;  /* 0x000000f1d3f47220 */ /* 0x000fe20000410000 */
[----:B------:R0:W-:Y:S01]  /*1390*/  STL [R1+0x4], R225 ;  /* 0x000004e101007387 */ /* 0x0001e20000100800 */
[-C--:B------:R-:W-:Y:S02]  /*13a0*/  FFMA.FTZ R113, R227, R236.reuse, R113 ;  /* 0x000000ece3717223 */ /* 0x080fe40000010071 */
[----:B------:R-:W-:Y:S01]  /*13b0*/  FADD.FTZ R81, R81, R236 ;  /* 0x000000ec51517221 */ /* 0x000fe20000010000 */
[----:B------:R-:W4:Y:S01]  /*13c0*/  LDL R241, [R1+0x2c] ;  /* 0x00002c0001f17983 */ /* 0x000f220000100800 */
[--C-:B------:R-:W-:Y:S02]  /*13d0*/  HADD2.F32 R250, -RZ, R231.reuse.H0_H0 ;  /* 0x200000e7fffa7230 */ /* 0x100fe40000004100 */
[----:B------:R-:W-:Y:S01]  /*13e0*/  HADD2.F32 R249, -RZ, R231.H1_H1 ;  /* 0x300000e7fff97230 */ /* 0x000fe20000004100 */
        /* <DEDUP_REMOVED lines=38> */
[--C-:B------:R-:W-:Y:S02]  /*1650*/  HADD2.F32 R213, -RZ, R220.reuse.H0_H0 ;  /* 0x200000dcffd57230 */ /* 0x100fe40000004100 */
[----:B------:R-:W-:Y:S01]  /*1660*/  HADD2.F32 R218, -RZ, R220.H1_H1 ;  /* 0x300000dcffda7230 */ /* 0x000fe20000004100 */
[C---:B------:R-:W-:Y:S01]  /*1670*/  FMUL.FTZ R203, R211.reuse, R203 ;  /* 0x000000cbd3cb7220 */ /* 0x040fe20000410000 */
[--C-:B------:R-:W-:Y:S01]  /*1680*/  HADD2.F32 R219, -RZ, R221.reuse.H0_H0 ;  /* 0x200000ddffdb7230 */ /* 0x100fe20000004100 */
[----:B------:R-:W-:Y:S01]  /*1690*/  FMUL.FTZ R202, R211, R202 ;  /* 0x000000cad3ca7220 */ /* 0x000fe20000410000 */
[----:B------:R-:W-:-:S03]  /*16a0*/  HADD2.F32 R220, -RZ, R221.H1_H1 ;  /* 0x300000ddffdc7230 */ /* 0x000fc60000004100 */
        /* <DEDUP_REMOVED lines=42> */
[----:B------:R-:W-:Y:S01]  /*1950*/  HADD2.F32 R221, -RZ, R222.H0_H0 ;  /* 0x200000deffdd7230 */ /* 0x000fe20000004100 */
[----:B------:R-:W-:-:S02]  /*1960*/  FMUL.FTZ R201, R211, R201 ;  /* 0x000000c9d3c97220 */ /* 0x000fc40000410000 */
[----:B------:R-:W-:Y:S02]  /*1970*/  FMUL.FTZ R15, R211, R15 ;  /* 0x0000000fd30f7220 */ /* 0x000fe40000410000 */
[----:B------:R-:W-:Y:S02]  /*1980*/  FADD.FTZ R216, R216, R219 ;  /* 0x000000dbd8d87221 */ /* 0x000fe40000010000 */
[----:B------:R-:W-:Y:S01]  /*1990*/  FFMA.FTZ R217, R203, R219, R217 ;  /* 0x000000dbcbd97223 */ /* 0x000fe200000100d9 */
[----:B------:R-:W-:Y:S01]  /*19a0*/  HADD2.F32 R222, -RZ, R222.H1_H1 ;  /* 0x300000deffde7230 */ /* 0x000fe20000004100 */
        /* <DEDUP_REMOVED lines=112> */
.L_x_6485:
[----:B--2---:R-:W-:Y:S05]  /*20b0*/  BSYNC B0 ;  /* 0x0000000000007941 */ /* 0x004fea0003800000 */
.L_x_6483:
        /* <DEDUP_REMOVED lines=9> */
.L_x_6591:
        /* <DEDUP_REMOVED lines=18> */
.L_x_6592:
        /* <DEDUP_REMOVED lines=42> */
.L_x_6489:
        /* <DEDUP_REMOVED lines=10> */
[----:B------:R-:W-:-:S05]  /*25b0*/  @P3 HADD2.F32 R198, -RZ, R168.H0_H0 ;  /* 0x200000a8ffc63230 */ /* 0x000fca0000004100 */
[----:B------:R-:W-:Y:S02]  /*25c0*/  @P3 FADD.FTZ R199, R199, R198 ;  /* 0x000000c6c7c73221 */ /* 0x000fe40000010000 */
.L_x_6490:
[----:B------:R-:W-:Y:S05]  /*25d0*/  BSYNC B0 ;  /* 0x0000000000007941 */ /* 0x000fea0003800000 */
.L_x_6488:
        /* <DEDUP_REMOVED lines=16> */
.L_x_6492:
        /* <DEDUP_REMOVED lines=8> */
[----:B------:R-:W-:-:S05]  /*2760*/  @P3 HADD2.F32 R198, -RZ, R168.H1_H1 ;  /* 0x300000a8ffc63230 */ /* 0x000fca0000004100 */
[----:B------:R-:W-:Y:S02]  /*2770*/  @P3 FADD.FTZ R199, R199, R198 ;  /* 0x000000c6c7c73221 */ /* 0x000fe40000010000 */
.L_x_6493:
[----:B------:R-:W-:Y:S05]  /*2780*/  BSYNC B0 ;  /* 0x0000000000007941 */ /* 0x000fea0003800000 */
.L_x_6491:
        /* <DEDUP_REMOVED lines=14> */
.L_x_6495:
        /* <DEDUP_REMOVED lines=8> */
[----:B------:R-:W-:-:S05]  /*28f0*/  @P3 HADD2.F32 R198, -RZ, R169.H0_H0 ;  /* 0x200000a9ffc63230 */ /* 0x000fca0000004100 */
[----:B------:R-:W-:Y:S02]  /*2900*/  @P3 FADD.FTZ R199, R199, R198 ;  /* 0x000000c6c7c73221 */ /* 0x000fe40000010000 */
.L_x_6496:
[----:B------:R-:W-:Y:S05]  /*2910*/  BSYNC B0 ;  /* 0x0000000000007941 */ /* 0x000fea0003800000 */
.L_x_6494:
        /* <DEDUP_REMOVED lines=14> */
.L_x_6498:
[----:B------:R-:W2:Y:S02]  /*2a00*/  LDC.U8 R198, c[0x0][0x1f0] ;  /* 0x00007c00ffc67b82 */ /* 0x000ea40000000000 */
[----:B--2---:R-:W-:-:S04]  /*2a10*/  ISETP.NE.AND P4, PT, R198, RZ, PT ;  /* 0x000000ffc600720c */ /* 0x004fc80003f85270 */
[----:B------:R-:W-:-:S05]  /*2a20*/  FSEL R198, R196, RZ, !P4 ;  /* 0x000000ffc4c67208 */ /* 0x000fca0006000000 */
[----:B------:R-:W-:-:S04]  /*2a30*/  FFMA.FTZ R198, R252, R197, R198 ;  /* 0x000000c5fcc67223 */ /* 0x000fc800000100c6 */
[----:B------:R-:W-:-:S04]  /*2a40*/  FADD.FTZ R198, R251, -R198 ;  /* 0x800000c6fbc67221 */ /* 0x000fc80000010000 */
[----:B------:R-:W-:Y:S01]  /*2a50*/  FMUL.FTZ R199, R211, R198 ;  /* 0x000000c6d3c77220 */ /* 0x000fe20000410000 */
[----:B------:R-:W-:-:S05]  /*2a60*/  @P3 HADD2.F32 R198, -RZ, R169.H1_H1 ;  /* 0x300000a9ffc63230 */ /* 0x000fca0000004100 */
[----:B------:R-:W-:Y:S02]  /*2a70*/  @P3 FADD.FTZ R199, R199, R198 ;  /* 0x000000c6c7c73221 */ /* 0x000fe40000010000 */
.L_x_6499:
[----:B------:R-:W-:Y:S05]  /*2a80*/  BSYNC B0 ;  /* 0x0000000000007941 */ /* 0x000fea0003800000 */
.L_x_6497:
        /* <DEDUP_REMOVED lines=14> */
.L_x_6501:
[----:B------:R-:W2:Y:S02]  /*2b70*/  LDC.U8 R198, c[0x0][0x1f0] ;  /* 0x00007c00ffc67b82 */ /* 0x000ea40000000000 */
[----:B--2---:R-:W-:-:S04]  /*2b80*/  ISETP.NE.AND P4, PT, R198, RZ, PT ;  /* 0x000000ffc600720c */ /* 0x004fc80003f85270 */
[----:B------:R-:W-:-:S05]  /*2b90*/  FSEL R198, R196, RZ, !P4 ;  /* 0x000000ffc4c67208 */ /* 0x000fca0006000000 */
[----:B------:R-:W-:-:S04]  /*2ba0*/  FFMA.FTZ R198, R248, R197, R198 ;  /* 0x000000c5f8c67223 */ /* 0x000fc800000100c6 */
[----:B------:R-:W-:-:S04]  /*2bb0*/  FADD.FTZ R198, R247, -R198 ;  /* 0x800000c6f7c67221 */ /* 0x000fc80000010000 */
[----:B------:R-:W-:Y:S01]  /*2bc0*/  FMUL.FTZ R199, R211, R198 ;  /* 0x000000c6d3c77220 */ /* 0x000fe20000410000 */
[----:B------:R-:W-:-:S05]  /*2bd0*/  @P3 HADD2.F32 R198, -RZ, R170.H0_H0 ;  /* 0x200000aaffc63230 */ /* 0x000fca0000004100 */
[----:B------:R-:W-:Y:S02]  /*2be0*/  @P3 FADD.FTZ R199, R199, R198 ;  /* 0x000000c6c7c73221 */ /* 0x000fe40000010000 */
.L_x_6502:
[----:B------:R-:W-:Y:S05]  /*2bf0*/  BSYNC B0 ;  /* 0x0000000000007941 */ /* 0x000fea0003800000 */
.L_x_6500:
        /* <DEDUP_REMOVED lines=14> */
.L_x_6504:
        /* <DEDUP_REMOVED lines=8> */
.L_x_6505:
[----:B------:R-:W-:Y:S05]  /*2d60*/  BSYNC B0 ;  /* 0x0000000000007941 */ /* 0x000fea0003800000 */
.L_x_6503:
        /* <DEDUP_REMOVED lines=14> */
.L_x_6507:
        /* <DEDUP_REMOVED lines=8> */
.L_x_6508:
[----:B------:R-:W-:Y:S05]  /*2ed0*/  BSYNC B0 ;  /* 0x0000000000007941 */ /* 0x000fea0003800000 */
.L_x_6506:
        /* <DEDUP_REMOVED lines=14> */
.L_x_6510:
        /* <DEDUP_REMOVED lines=8> */
.L_x_6511:
[----:B------:R-:W-:Y:S05]  /*3040*/  BSYNC B0 ;  /* 0x0000000000007941 */ /* 0x000fea0003800000 */
.L_x_6509:
        /* <DEDUP_REMOVED lines=20> */
.L_x_6513:
[----:B------:R-:W-:Y:S05]  /*3190*/  BSYNC B0 ;  /* 0x0000000000007941 */ /* 0x000fea0003800000 */
.L_x_6512:
[----:B------:R-:W-:Y:S01]  /*31a0*/  BSSY B0, `(.L_x_6514) ;  /* 0x000000e000007945 */ /* 0x000fe20003800000 */
[----:B------:R-:W-:Y:S05]  /*31b0*/  @P1 BRA `(.L_x_6515) ;  /* 0x0000004000001947 */ /* 0x000fea0003800000 */
[----:B--2---:R-:W-:Y:S01]  /*31c0*/  MOV R199, RZ ;  /* 0x000000ff00c77202 */ /* 0x004fe20000000f00 */
[----:B------:R-:W-:Y:S05]  /*31d0*/  @!P3 BRA `(.L_x_6516) ;  /* 0x000000a00000b947 */ /* 0x000fea0003800000 */
[----:B------:R-:W-:Y:S01]  /*31e0*/  HADD2.F32 R199, -RZ, R172.H0_H0 ;  /* 0x200000acffc77230 */ /* 0x000fe20000004100 */
[----:B------:R-:W-:Y:S05]  /*31f0*/  BRA `(.L_x_6516) ;  /* 0x0000008000007947 */ /* 0x000fea0003800000 */
.L_x_6515:
[----:B--2---:R-:W2:Y:S02]  /*3200*/  LDC.U8 R198, c[0x0][0x1f0] ;  /* 0x00007c00ffc67b82 */ /* 0x004ea40000000000 */
[----:B--2---:R-:W-:-:S04]  /*3210*/  ISETP.NE.AND P4, PT, R198, RZ, PT ;  /* 0x000000ffc600720c */ /* 0x004fc80003f85270 */
[----:B------:R-:W-:-:S05]  /*3220*/  FSEL R198, R196, RZ, !P4 ;  /* 0x000000ffc4c67208 */ /* 0x000fca0006000000 */
[----:B------:R-:W-:-:S04]  /*3230*/  FFMA.FTZ R198, R205, R197, R198 ;  /* 0x000000c5cdc67223 */ /* 0x000fc800000100c6 */
[----:B------:R-:W-:-:S04]  /*3240*/  FADD.FTZ R198, R213, -R198 ;  /* 0x800000c6d5c67221 */ /* 0x000fc80000010000 */
[----:B------:R-:W-:Y:S01]  /*3250*/  FMUL.FTZ R199, R211, R198 ;  /* 0x000000c6d3c77220 */ /* 0x000fe20000410000 */
[----:B------:R-:W-:-:S05]  /*3260*/  @P3 HADD2.F32 R198, -RZ, R172.H0_H0 ;  /* 0x200000acffc63230 */ /* 0x000fca0000004100 */
[----:B------:R-:W-:Y:S02]  /*3270*/  @P3 FADD.FTZ R199, R199, R198 ;  /* 0x000000c6c7c73221 */ /* 0x000fe40000010000 */
.L_x_6516:
[----:B------:R-:W-:Y:S05]  /*3280*/  BSYNC B0 ;  /* 0x0000000000007941 */ /* 0x000fea0003800000 */
.L_x_6514:
[----:B------:R-:W-:Y:S01]  /*3290*/  @P0 F2FP.PACK_AB R198, RZ, R199 ;  /* 0x000000c7ffc6023e */ /* 0x000fe200000000ff */
[----:B------:R-:W-:Y:S01]  /*32a0*/  @P2 FMUL.FTZ R199, R199, c[0x0][0x1ec] ;  /* 0x00007b00c7c72a20 */ /* 0x000fe20000410000 */
[----:B------:R-:W-:Y:S02]  /*32b0*/  BSSY B0, `(.L_x_6517) ;  /* 0x0000014000007945 */ /* 0x000fe40003800000 */
        /* <DEDUP_REMOVED lines=11> */
.L_x_6518:
        /* <DEDUP_REMOVED lines=8> */
.L_x_6519:
[----:B------:R-:W-:Y:S05]  /*33f0*/  BSYNC B0 ;  /* 0x0000000000007941 */ /* 0x000fea0003800000 */
.L_x_6517:
        /* <DEDUP_REMOVED lines=14> */
.L_x_6521:
        /* <DEDUP_REMOVED lines=8> */
.L_x_6522:
[----:B------:R-:W-:Y:S05]  /*3560*/  BSYNC B0 ;  /* 0x0000000000007941 */ /* 0x000fea0003800000 */
.L_x_6520:
        /* <DEDUP_REMOVED lines=14> */
.L_x_6524:
        /* <DEDUP_REMOVED lines=8> */
.L_x_6525:
[----:B------:R-:W-:Y:S05]  /*36d0*/  BSYNC B0 ;  /* 0x0000000000007941 */ /* 0x000fea0003800000 */
.L_x_6523:
        /* <DEDUP_REMOVED lines=14> */
.L_x_6527:
        /* <DEDUP_REMOVED lines=8> */
.L_x_6528:
[----:B------:R-:W-:Y:S05]  /*3840*/  BSYNC B0 ;  /* 0x0000000000007941 */ /* 0x000fea0003800000 */
.L_x_6526:
        /* <DEDUP_REMOVED lines=14> */
.L_x_6530:
        /* <DEDUP_REMOVED lines=8> */
.L_x_6531:
[----:B------:R-:W-:Y:S05]  /*39b0*/  BSYNC B0 ;  /* 0x0000000000007941 */ /* 0x000fea0003800000 */
.L_x_6529:
        /* <DEDUP_REMOVED lines=14> */
.L_x_6533:
        /* <DEDUP_REMOVED lines=8> */
.L_x_6534:
[----:B------:R-:W-:Y:S05]  /*3b20*/  BSYNC B0 ;  /* 0x0000000000007941 */ /* 0x000fea0003800000 */
.L_x_6532:
        /* <DEDUP_REMOVED lines=14> */
.L_x_6536:
        /* <DEDUP_REMOVED lines=8> */
.L_x_6537:
[----:B------:R-:W-:Y:S05]  /*3c90*/  BSYNC B0 ;  /* 0x0000000000007941 */ /* 0x000fea0003800000 */
.L_x_6535:
        /* <DEDUP_REMOVED lines=20> */
.L_x_6539:
[----:B------:R-:W-:Y:S05]  /*3de0*/  BSYNC B0 ;  /* 0x0000000000007941 */ /* 0x000fea0003800000 */
.L_x_6538:
[----:B------:R-:W-:Y:S01]  /*3df0*/  BSSY B0, `(.L_x_6540) ;  /* 0x000000e000007945 */ /* 0x000fe20003800000 */
[----:B------:R-:W-:Y:S05]  /*3e00*/  @P1 BRA `(.L_x_6541) ;  /* 0x0000004000001947 */ /* 0x000fea0003800000 */
[----:B--2---:R-:W-:Y:S01]  /*3e10*/  MOV R198, RZ ;  /* 0x000000ff00c67202 */ /* 0x004fe20000000f00 */
[----:B------:R-:W-:Y:S05]  /*3e20*/  @!P3 BRA `(.L_x_6542) ;  /* 0x000000a00000b947 */ /* 0x000fea0003800000 */
[----:B------:R-:W-:Y:S01]  /*3e30*/  HADD2.F32 R198, -RZ, R176.H0_H0 ;  /* 0x200000b0ffc67230 */ /* 0x000fe20000004100 */
[----:B------:R-:W-:Y:S05]  /*3e40*/  BRA `(.L_x_6542) ;  /* 0x0000008000007947 */ /* 0x000fea0003800000 */
.L_x_6541:
[----:B--2---:R-:W2:Y:S02]  /*3e50*/  LDC.U8 R199, c[0x0][0x1f0] ;  /* 0x00007c00ffc77b82 */ /* 0x004ea40000000000 */
[----:B--2---:R-:W-:Y:S01]  /*3e60*/  ISETP.NE.AND P4, PT, R199, RZ, PT ;  /* 0x000000ffc700720c */ /* 0x004fe20003f85270 */
[----:B------:R-:W-:-:S03]  /*3e70*/  @P3 HADD2.F32 R199, -RZ, R176.H0_H0 ;  /* 0x200000b0ffc73230 */ /* 0x000fc60000004100 */
[----:B------:R-:W-:-:S05]  /*3e80*/  FSEL R198, R196, RZ, !P4 ;  /* 0x000000ffc4c67208 */ /* 0x000fca0006000000 */
[----:B------:R-:W-:-:S04]  /*3e90*/  FFMA.FTZ R198, R17, R197, R198 ;  /* 0x000000c511c67223 */ /* 0x000fc800000100c6 */
[----:B------:R-:W-:-:S04]  /*3ea0*/  FADD.FTZ R198, R225, -R198 ;  /* 0x800000c6e1c67221 */ /* 0x000fc80000010000 */
[----:B------:R-:W-:-:S04]  /*3eb0*/  FMUL.FTZ R198, R211, R198 ;  /* 0x000000c6d3c67220 */ /* 0x000fc80000410000 */
[----:B------:R-:W-:Y:S02]  /*3ec0*/  @P3 FADD.FTZ R198, R198, R199 ;  /* 0x000000c7c6c63221 */ /* 0x000fe40000010000 */
.L_x_6542:
[----:B------:R-:W-:Y:S05]  /*3ed0*/  BSYNC B0 ;  /* 0x0000000000007941 */ /* 0x000fea0003800000 */
.L_x_6540:
        /* <DEDUP_REMOVED lines=14> */
.L_x_6544:
[----:B------:R-:W2:Y:S02]  /*3fc0*/  LDC.U8 R199, c[0x0][0x1f0] ;  /* 0x00007c00ffc77b82 */ /* 0x000ea40000000000 */
[----:B--2---:R-:W-:Y:S01]  /*3fd0*/  ISETP.NE.AND P4, PT, R199, RZ, PT ;  /* 0x000000ffc700720c */ /* 0x004fe20003f85270 */
[----:B------:R-:W-:-:S03]  /*3fe0*/  @P3 HADD2.F32 R199, -RZ, R176.H1_H1 ;  /* 0x300000b0ffc73230 */ /* 0x000fc60000004100 */
[----:B------:R-:W-:-:S05]  /*3ff0*/  FSEL R198, R196, RZ, !P4 ;  /* 0x000000ffc4c67208 */ /* 0x000fca0006000000 */
[----:B------:R-:W-:-:S04]  /*4000*/  FFMA.FTZ R198, R16, R197, R198 ;  /* 0x000000c510c67223 */ /* 0x000fc800000100c6 */
[----:B------:R-:W-:-:S04]  /*4010*/  FADD.FTZ R198, R226, -R198 ;  /* 0x800000c6e2c67221 */ /* 0x000fc80000010000 */
[----:B------:R-:W-:-:S04]  /*4020*/  FMUL.FTZ R198, R211, R198 ;  /* 0x000000c6d3c67220 */ /* 0x000fc80000410000 */
[----:B------:R-:W-:Y:S02]  /*4030*/  @P3 FADD.FTZ R198, R198, R199 ;  /* 0x000000c7c6c63221 */ /* 0x000fe40000010000 */
.L_x_6545:
[----:B------:R-:W-:Y:S05]  /*4040*/  BSYNC B0 ;  /* 0x0000000000007941 */ /* 0x000fea0003800000 */
.L_x_6543:
        /* <DEDUP_REMOVED lines=14> */
.L_x_6547:
[----:B------:R-:W2:Y:S02]  /*4130*/  LDC.U8 R199, c[0x0][0x1f0] ;  /* 0x00007c00ffc77b82 */ /* 0x000ea40000000000 */
[----:B--2---:R-:W-:Y:S01]  /*4140*/  ISETP.NE.AND P4, PT, R199, RZ, PT ;  /* 0x000000ffc700720c */ /* 0x004fe20003f85270 */
[----:B------:R-:W-:-:S03]  /*4150*/  @P3 HADD2.F32 R199, -RZ, R177.H0_H0 ;  /* 0x200000b1ffc73230 */ /* 0x000fc60000004100 */
[----:B------:R-:W-:-:S05]  /*4160*/  FSEL R198, R196, RZ, !P4 ;  /* 0x000000ffc4c67208 */ /* 0x000fca0006000000 */
[----:B------:R-:W-:-:S04]  /*4170*/  FFMA.FTZ R198, R15, R197, R198 ;  /* 0x000000c50fc67223 */ /* 0x000fc800000100c6 */
[----:B------:R-:W-:-:S04]  /*4180*/  FADD.FTZ R198, R227, -R198 ;  /* 0x800000c6e3c67221 */ /* 0x000fc80000010000 */
[----:B------:R-:W-:-:S04]  /*4190*/  FMUL.FTZ R198, R211, R198 ;  /* 0x000000c6d3c67220 */ /* 0x000fc80000410000 */
[----:B------:R-:W-:Y:S02]  /*41a0*/  @P3 FADD.FTZ R198, R198, R199 ;  /* 0x000000c7c6c63221 */ /* 0x000fe40000010000 */
.L_x_6548:
[----:B------:R-:W-:Y:S05]  /*41b0*/  BSYNC B0 ;  /* 0x0000000000007941 */ /* 0x000fea0003800000 */
.L_x_6546:
        /* <DEDUP_REMOVED lines=14> */
.L_x_6550:
        /* <DEDUP_REMOVED lines=8> */
.L_x_6551:
[----:B------:R-:W-:Y:S05]  /*4320*/  BSYNC B0 ;  /* 0x0000000000007941 */ /* 0x000fea0003800000 */
.L_x_6549:
        /* <DEDUP_REMOVED lines=14> */
.L_x_6553:
        /* <DEDUP_REMOVED lines=8> */
.L_x_6554:
[----:B------:R-:W-:Y:S05]  /*4490*/  BSYNC B0 ;  /* 0x0000000000007941 */ /* 0x000fea0003800000 */
.L_x_6552:
        /* <DEDUP_REMOVED lines=14> */
.L_x_6556:
        /* <DEDUP_REMOVED lines=8> */
.L_x_6557:
[----:B------:R-:W-:Y:S05]  /*4600*/  BSYNC B0 ;  /* 0x0000000000007941 */ /* 0x000fea0003800000 */
.L_x_6555:
        /* <DEDUP_REMOVED lines=14> */
.L_x_6559:
        /* <DEDUP_REMOVED lines=8> */
.L_x_6560:
[----:B------:R-:W-:Y:S05]  /*4770*/  BSYNC B0 ;  /* 0x0000000000007941 */ /* 0x000fea0003800000 */
.L_x_6558:
        /* <DEDUP_REMOVED lines=14> */
.L_x_6562:
        /* <DEDUP_REMOVED lines=8> */
.L_x_6563:
[----:B------:R-:W-:Y:S05]  /*48e0*/  BSYNC B0 ;  /* 0x0000000000007941 */ /* 0x000fea0003800000 */
.L_x_6561:
        /* <DEDUP_REMOVED lines=20> */
.L_x_6565:
[----:B------:R-:W-:Y:S05]  /*4a30*/  BSYNC B0 ;  /* 0x0000000000007941 */ /* 0x000fea0003800000 */
.L_x_6564:
[----:B------:R-:W-:Y:S01]  /*4a40*/  BSSY B0, `(.L_x_6566) ;  /* 0x000000e000007945 */ /* 0x000fe20003800000 */
[----:B------:R-:W-:Y:S05]  /*4a50*/  @P1 BRA `(.L_x_6567) ;  /* 0x0000004000001947 */ /* 0x000fea0003800000 */
[----:B------:R-:W-:Y:S01]  /*4a60*/  MOV R199, RZ ;  /* 0x000000ff00c77202 */ /* 0x000fe20000000f00 */
[----:B------:R-:W-:Y:S05]  /*4a70*/  @!P3 BRA `(.L_x_6568) ;  /* 0x000000a00000b947 */ /* 0x000fea0003800000 */
[----:B------:R-:W-:Y:S01]  /*4a80*/  HADD2.F32 R199, -RZ, R180.H0_H0 ;  /* 0x200000b4ffc77230 */ /* 0x000fe20000004100 */
[----:B------:R-:W-:Y:S05]  /*4a90*/  BRA `(.L_x_6568) ;  /* 0x0000008000007947 */ /* 0x000fea0003800000 */
.L_x_6567:
        /* <DEDUP_REMOVED lines=8> */
.L_x_6568:
[----:B------:R-:W-:Y:S05]  /*4b20*/  BSYNC B0 ;  /* 0x0000000000007941 */ /* 0x000fea0003800000 */
.L_x_6566:
        /* <DEDUP_REMOVED lines=14> */
.L_x_6570:
        /* <DEDUP_REMOVED lines=8> */
.L_x_6571:
[----:B------:R-:W-:Y:S05]  /*4c90*/  BSYNC B0 ;  /* 0x0000000000007941 */ /* 0x000fea0003800000 */
.L_x_6569:
        /* <DEDUP_REMOVED lines=14> */
.L_x_6573:
        /* <DEDUP_REMOVED lines=8> */
.L_x_6574:
[----:B------:R-:W-:Y:S05]  /*4e00*/  BSYNC B0 ;  /* 0x0000000000007941 */ /* 0x000fea0003800000 */
.L_x_6572:
        /* <DEDUP_REMOVED lines=14> */
.L_x_6576:
        /* <DEDUP_REMOVED lines=8> */
.L_x_6577:
[----:B------:R-:W-:Y:S05]  /*4f70*/  BSYNC B0 ;  /* 0x0000000000007941 */ /* 0x000fea0003800000 */
.L_x_6575:
        /* <DEDUP_REMOVED lines=14> */
.L_x_6579:
        /* <DEDUP_REMOVED lines=8> */
.L_x_6580:
[----:B------:R-:W-:Y:S05]  /*50e0*/  BSYNC B0 ;  /* 0x0000000000007941 */ /* 0x000fea0003800000 */
.L_x_6578:
        /* <DEDUP_REMOVED lines=14> */
.L_x_6582:
        /* <DEDUP_REMOVED lines=8> */
.L_x_6583:
[----:B------:R-:W-:Y:S05]  /*5250*/  BSYNC B0 ;  /* 0x0000000000007941 */ /* 0x000fea0003800000 */
.L_x_6581:
        /* <DEDUP_REMOVED lines=14> */
.L_x_6585:
        /* <DEDUP_REMOVED lines=8> */
.L_x_6586:
[----:B------:R-:W-:Y:S05]  /*53c0*/  BSYNC B0 ;  /* 0x0000000000007941 */ /* 0x000fea0003800000 */
.L_x_6584:
        /* <DEDUP_REMOVED lines=14> */
.L_x_6588:
[----:B------:R-:W2:Y:S02]  /*54b0*/  LDC.U8 R199, c[0x0][0x1f0] ;  /* 0x00007c00ffc77b82 */ /* 0x000ea40000000000 */
[----:B--2---:R-:W-:-:S04]  /*54c0*/  ISETP.NE.AND P1, PT, R199, RZ, PT ;  /* 0x000000ffc700720c */ /* 0x004fc80003f25270 */
[----:B------:R-:W-:-:S05]  /*54d0*/  FSEL R196, R196, RZ, !P1 ;  /* 0x000000ffc4c47208 */ /* 0x000fca0004800000 */
[----:B------:R-:W-:Y:S01]  /*54e0*/  FFMA.FTZ R196, R2, R197, R196 ;  /* 0x000000c502c47223 */ /* 0x000fe200000100c4 */
[----:B------:R-:W-:-:S03]  /*54f0*/  @P3 HADD2.F32 R197, -RZ, R183.H1_H1 ;  /* 0x300000b7ffc53230 */ /* 0x000fc60000004100 */
[----:B------:R-:W-:-:S04]  /*5500*/  FADD.FTZ R196, R240, -R196 ;  /* 0x800000c4f0c47221 */ /* 0x000fc80000010000 */
[----:B------:R-:W-:-:S04]  /*5510*/  FMUL.FTZ R196, R211, R196 ;  /* 0x000000c4d3c47220 */ /* 0x000fc80000410000 */
[----:B------:R-:W-:Y:S02]  /*5520*/  @P3 FADD.FTZ R196, R196, R197 ;  /* 0x000000c5c4c43221 */ /* 0x000fe40000010000 */
.L_x_6589:
[----:B------:R-:W-:Y:S05]  /*5530*/  BSYNC B0 ;  /* 0x0000000000007941 */ /* 0x000fea0003800000 */
.L_x_6587:
[----:B------:R-:W2:Y:S01]  /*5540*/  LDL.LU R199, [R1+0x14] ;  /* 0x0000140001c77983 */ /* 0x000ea20000300800 */
[----:B------:R-:W-:Y:S01]  /*5550*/  @P0 F2FP.PACK_AB R197, RZ, R196 ;  /* 0x000000c4ffc5023e */ /* 0x000fe200000000ff */
[----:B------:R-:W-:Y:S01]  /*5560*/  @P2 FMUL.FTZ R196, R196, c[0x0][0x1ec] ;  /* 0x00007b00c4c42a20 */ /* 0x000fe20000410000 */
[----:B------:R-:W-:Y:S02]  /*5570*/  IADD3 R212, R212, c[0x0][0x160], RZ ;  /* 0x00005800d4d47a10 */ /* 0x000fe40007ffe0ff */
        /* <DEDUP_REMOVED lines=18> */
.L_x_6482:
        /* <DEDUP_REMOVED lines=35> */
.L_x_6486:
[----:B------:R-:W-:Y:S01]  /*58d0*/  HFMA2.MMA R199, -RZ, RZ, 0, 9.5367431640625e-07 ;  /* 0x00000010ffc77435 */ /* 0x000fe200000001ff */
[----:B------:R-:W-:-:S02]  /*58e0*/  MOV R197, R249 ;  /* 0x000000f900c57202 */ /* 0x000fc40000000f00 */
[----:B------:R-:W-:-:S03]  /*58f0*/  MOV R196, 0x5910 ;  /* 0x0000591000c47802 */ /* 0x000fc60000000f00 */
[----:B0----5:R-:W-:Y:S05]  /*5900*/  CALL.REL.NOINC `($__internal_107_$__cuda_sm70_shflsync_down_p) ;  /* 0x0000034000007944 */ /* 0x021fea0003c00000 */
[----:B------:R-:W-:Y:S01]  /*5910*/  MOV R198, R199 ;  /* 0x000000c700c67202 */ /* 0x000fe20000000f00 */
[----:B-----5:R-:W-:Y:S05]  /*5920*/  BRA `(.L_x_6591) ;  /* 0xffffc82000007947 */ /* 0x020fea000383ffff */
.L_x_6487:
[----:B------:R-:W-:Y:S01]  /*5930*/  HFMA2.MMA R199, -RZ, RZ, 0, 9.5367431640625e-07 ;  /* 0x00000010ffc77435 */ /* 0x000fe200000001ff */
[----:B------:R-:W-:Y:S02]  /*5940*/  MOV R197, R250 ;  /* 0x000000fa00c57202 */ /* 0x000fe40000000f00 */
[----:B------:R-:W-:-:S03]  /*5950*/  MOV R196, 0x5970 ;  /* 0x0000597000c47802 */ /* 0x000fc60000000f00 */
[----:B012--5:R-:W-:Y:S05]  /*5960*/  CALL.REL.NOINC `($__internal_107_$__cuda_sm70_shflsync_down_p) ;  /* 0x000002e000007944 */ /* 0x027fea0003c00000 */
[----:B------:R-:W-:Y:S01]  /*5970*/  FADD.FTZ R215, R198, R249 ;  /* 0x000000f9c6d77221 */ /* 0x000fe20000010000 */
[----:B------:R-:W-:Y:S01]  /*5980*/  MOV R196, 0x59d0 ;  /* 0x000059d000c47802 */ /* 0x000fe20000000f00 */
[----:B------:R-:W-:Y:S01]  /*5990*/  FADD.FTZ R198, R250, R199 ;  /* 0x000000c7fac67221 */ /* 0x000fe20000010000 */
[----:B------:R-:W-:Y:S02]  /*59a0*/  MOV R199, 0x8 ;  /* 0x0000000800c77802 */ /* 0x000fe40000000f00 */
[----:B------:R-:W-:Y:S02]  /*59b0*/  MOV R197, R215 ;  /* 0x000000d700c57202 */ /* 0x000fe40000000f00 */
[----:B-----5:R-:W-:Y:S05]  /*59c0*/  CALL.REL.NOINC `($__internal_107_$__cuda_sm70_shflsync_down_p) ;  /* 0x0000028000007944 */ /* 0x020fea0003c00000 */
[----:B------:R-:W-:Y:S01]  /*59d0*/  MOV R216, R199 ;  /* 0x000000c700d87202 */ /* 0x000fe20000000f00 */
[----:B------:R-:W-:Y:S01]  /*59e0*/  HFMA2.MMA R199, -RZ, RZ, 0, 4.76837158203125e-07 ;  /* 0x00000008ffc77435 */ /* 0x000fe200000001ff */
[----:B------:R-:W-:-:S02]  /*59f0*/  MOV R197, R198 ;  /* 0x000000c600c57202 */ /* 0x000fc40000000f00 */
[----:B------:R-:W-:-:S03]  /*5a00*/  MOV R196, 0x5a20 ;  /* 0x00005a2000c47802 */ /* 0x000fc60000000f00 */
[----:B-----5:R-:W-:Y:S05]  /*5a10*/  CALL.REL.NOINC `($__internal_107_$__cuda_sm70_shflsync_down_p) ;  /* 0x0000023000007944 */ /* 0x020fea0003c00000 */
[----:B------:R-:W-:Y:S01]  /*5a20*/  FADD.FTZ R215, R216, R215 ;  /* 0x000000d7d8d77221 */ /* 0x000fe20000010000 */
[----:B------:R-:W-:Y:S01]  /*5a30*/  MOV R196, 0x5a80 ;  /* 0x00005a8000c47802 */ /* 0x000fe20000000f00 */
[----:B------:R-:W-:Y:S01]  /*5a40*/  FADD.FTZ R198, R198, R199 ;  /* 0x000000c7c6c67221 */ /* 0x000fe20000010000 */
[----:B------:R-:W-:Y:S02]  /*5a50*/  MOV R199, 0x4 ;  /* 0x0000000400c77802 */ /* 0x000fe40000000f00 */
[----:B------:R-:W-:Y:S02]  /*5a60*/  MOV R197, R215 ;  /* 0x000000d700c57202 */ /* 0x000fe40000000f00 */
[----:B-----5:R-:W-:Y:S05]  /*5a70*/  CALL.REL.NOINC `($__internal_107_$__cuda_sm70_shflsync_down_p) ;  /* 0x000001d000007944 */ /* 0x020fea0003c00000 */
[----:B------:R-:W-:Y:S01]  /*5a80*/  MOV R216, R199 ;  /* 0x000000c700d87202 */ /* 0x000fe20000000f00 */
[----:B------:R-:W-:Y:S01]  /*5a90*/  HFMA2.MMA R199, -RZ, RZ, 0, 2.384185791015625e-07 ;  /* 0x00000004ffc77435 */ /* 0x000fe200000001ff */
[----:B------:R-:W-:Y:S02]  /*5aa0*/  MOV R197, R198 ;  /* 0x000000c600c57202 */ /* 0x000fe40000000f00 */
[----:B------:R-:W-:-:S03]  /*5ab0*/  MOV R196, 0x5ad0 ;  /* 0x00005ad000c47802 */ /* 0x000fc60000000f00 */
[----:B-----5:R-:W-:Y:S05]  /*5ac0*/  CALL.REL.NOINC `($__internal_107_$__cuda_sm70_shflsync_down_p) ;  /* 0x0000018000007944 */ /* 0x020fea0003c00000 */
[----:B------:R-:W-:Y:S01]  /*5ad0*/  FADD.FTZ R215, R216, R215 ;  /* 0x000000d7d8d77221 */ /* 0x000fe20000010000 */
[----:B------:R-:W-:Y:S01]  /*5ae0*/  MOV R196, 0x5b30 ;  /* 0x00005b3000c47802 */ /* 0x000fe20000000f00 */
[----:B------:R-:W-:Y:S01]  /*5af0*/  FADD.FTZ R198, R198, R199 ;  /* 0x000000c7c6c67221 */ /* 0x000fe20000010000 */
[----:B------:R-:W-:-:S02]  /*5b00*/  MOV R199, 0x2 ;  /* 0x0000000200c77802 */ /* 0x000fc40000000f00 */
[----:B------:R-:W-:Y:S02]  /*5b10*/  MOV R197, R215 ;  /* 0x000000d700c57202 */ /* 0x000fe40000000f00 */
[----:B-----5:R-:W-:Y:S05]  /*5b20*/  CALL.REL.NOINC `($__internal_107_$__cuda_sm70_shflsync_down_p) ;  /* 0x0000012000007944 */ /* 0x020fea0003c00000 */
[----:B------:R-:W-:Y:S01]  /*5b30*/  MOV R216, R199 ;  /* 0x000000c700d87202 */ /* 0x000fe20000000f00 */
[----:B------:R-:W-:Y:S01]  /*5b40*/  HFMA2.MMA R199, -RZ, RZ, 0, 1.1920928955078125e-07 ;  /* 0x00000002ffc77435 */ /* 0x000fe200000001ff */
[----:B------:R-:W-:Y:S02]  /*5b50*/  MOV R197, R198 ;  /* 0x000000c600c57202 */ /* 0x000fe40000000f00 */
        /* <DEDUP_REMOVED lines=9> */
[----:B------:R-:W-:Y:S01]  /*5bf0*/  HFMA2.MMA R199, -RZ, RZ, 0, 5.9604644775390625e-08 ;  /* 0x00000001ffc77435 */ /* 0x000fe200000001ff */
[----:B------:R-:W-:-:S02]  /*5c00*/  MOV R197, R198 ;  /* 0x000000c600c57202 */ /* 0x000fc40000000f00 */
[----:B------:R-:W-:-:S03]  /*5c10*/  MOV R196, 0x5c30 ;  /* 0x00005c3000c47802 */ /* 0x000fc60000000f00 */
[----:B-----5:R-:W-:Y:S05]  /*5c20*/  CALL.REL.NOINC `($__internal_107_$__cuda_sm70_shflsync_down_p) ;  /* 0x0000002000007944 */ /* 0x020fea0003c00000 */
[----:B------:R-:W-:Y:S01]  /*5c30*/  MOV R197, R199 ;  /* 0x000000c700c57202 */ /* 0x000fe20000000f00 */
[----:B-----5:R-:W-:Y:S05]  /*5c40*/  BRA `(.L_x_6592) ;  /* 0xffffc62000007947 */ /* 0x020fea000383ffff */
        .weak           $__internal_107_$__cuda_sm70_shflsync_down_p
        .type           $__internal_107_$__cuda_sm70_shflsync_down_p,@function
        .size           $__internal_107_$__cuda_sm70_shflsync_down_p,(.L_x_11841 - $__internal_107_$__cuda_sm70_shflsync_down_p)
$__internal_107_$__cuda_sm70_shflsync_down_p:
        /* <DEDUP_REMOVED lines=9> */
[----:B01----:R-:W-:Y:S06]  /*5ce0*/  RET.REL.NODEC R196 `(_ZN10layer_norm13ln_bwd_kernelINS_13Kernel_traitsIf6__halfS2_S2_fjLj4096ELj1ELj1ELj4ELj16ENS_18Kernel_traits_baseILj4096EfS2_S2_S2_fjLj128EEEEELb0ELb1ELb1ELb1EEEvNS_9BwdParamsE) ;  /* 0xffffa310c4007950 */ /* 0x003fec0003c3ffff */
.L_x_6593:
        /* <DEDUP_REMOVED lines=9> */
.L_x_11841:


//--------------------- .text._ZN10layer_norm13ln_bwd_kernelINS_13Kernel_traitsIf6__halfS2_S2_fjLj4096ELj1ELj1ELj4ELj16ENS_18Kernel_traits_baseILj4096EfS2_S2_S2_fjLj128EEEEELb1ELb0ELb0ELb0EEEvNS_9BwdParamsE --------------------------
	.section	.text._ZN10layer_norm13ln_bwd_kernelINS_13Kernel_traitsIf6__halfS2_S2_fjLj4096ELj1ELj1ELj4ELj16ENS_18Kernel_traits_baseILj4096EfS2_S2_S2_fjLj128EEEEELb1ELb0ELb0ELb0EEEvNS_9BwdParamsE,"ax",@progbits
	.sectioninfo	@"SHI_REGISTERS=217"
	.align	128
        .global         _ZN10layer_norm13ln_bwd_kernelINS_13Kernel_traitsIf6__halfS2_S2_fjLj4096ELj1ELj1ELj4ELj16ENS_18Kernel_traits_baseILj4096EfS2_S2_S2_fjLj128EEEEELb1ELb0ELb0ELb0EEEvNS_9BwdParamsE
        .type           _ZN10layer_norm13ln_bwd_kernelINS_13Kernel_traitsIf6__halfS2_S2_fjLj4096ELj1ELj1ELj4ELj16ENS_18Kernel_traits_baseILj4096EfS2_S2_S2_fjLj128EEEEELb1ELb0ELb0ELb0EEEvNS_9BwdParamsE,@function
        .size           _ZN10layer_norm13ln_bwd_kernelINS_13Kernel_traitsIf6__halfS2_S2_fjLj4096ELj1ELj1ELj4ELj16ENS_18Kernel_traits_baseILj4096EfS2_S2_S2_fjLj128EEEEELb1ELb0ELb0ELb0EEEvNS_9BwdParamsE,(.L_x_11842 - _ZN10layer_norm13ln_bwd_kernelINS_13Kernel_traitsIf6__halfS2_S2_fjLj4096ELj1ELj1ELj4ELj16ENS_18Kernel_traits_baseILj4096EfS2_S2_S2_fjLj128EEEEELb1ELb0ELb0ELb0EEEvNS_9BwdParamsE)
        .other          _ZN10layer_norm13ln_bwd_kernelINS_13Kernel_traitsIf6__halfS2_S2_fjLj4096ELj1ELj1ELj4ELj16ENS_18Kernel_traits_baseILj4096EfS2_S2_S2_fjLj128EEEEELb1ELb0ELb0ELb0EEEvNS_9BwdParamsE,@"STO_CUDA_ENTRY STV_DEFAULT"
_ZN10layer_norm13ln_bwd_kernelINS_13Kernel_traitsIf6__halfS2_S2_fjLj4096ELj1ELj1ELj4ELj16ENS_18Kernel_traits_baseILj4096EfS2_S2_S2_fjLj128EEEEELb1ELb0ELb0ELb0EEEvNS_9BwdParamsE:
.text._ZN10layer_norm13ln_bwd_kernelINS_13Kernel_traitsIf6__halfS2_S2_fjLj4096ELj1ELj1ELj4ELj16ENS_18Kernel_traits_baseILj4096EfS2_S2_S2_fjLj128EEEEELb1ELb0ELb0ELb0EEEvNS_9BwdParamsE:
        /* <DEDUP_REMOVED lines=70> */
.L_x_6613:
        /* <DEDUP_REMOVED lines=38> */
[--C-:B--2---:R-:W-:Y:S02]  /*06c0*/  HADD2.F32 R16, -RZ, R12.reuse.H0_H0 ;  /* 0x2000000cff107230 */ /* 0x104fe40000004100 */
[----:B------:R-:W-:Y:S02]  /*06d0*/  HADD2.F32 R12, -RZ, R12.H1_H1 ;  /* 0x3000000cff0c7230 */ /* 0x000fe40000004100 */
[----:B------:R-:W-:Y:S02]  /*06e0*/  HADD2.F32 R150, -RZ, R14.H0_H0 ;  /* 0x2000000eff967230 */ /* 0x000fe40000004100 */
[--C-:B------:R-:W-:Y:S01]  /*06f0*/  HADD2.F32 R18, -RZ, R13.reuse.H0_H0 ;  /* 0x2000000dff127230 */ /* 0x100fe20000004100 */
[C---:B0-----:R-:W-:Y:S01]  /*0700*/  FADD.FTZ R6, -R197.reuse, R12 ;  /* 0x0000000cc5067221 */ /* 0x041fe20000010100 */
[----:B------:R-:W-:Y:S01]  /*0710*/  HADD2.F32 R20, -RZ, R13.H1_H1 ;  /* 0x3000000dff147230 */ /* 0x000fe20000004100 */
[C---:B------:R-:W-:Y:S01]  /*0720*/  FADD.FTZ R150, -R197.reuse, R150 ;  /* 0x00000096c5967221 */ /* 0x040fe20000010100 */
[----:B---3--:R-:W-:Y:S01]  /*0730*/  HADD2.F32 R13, -RZ, R8.H0_H0 ;  /* 0x20000008ff0d7230 */ /* 0x008fe20000004100 */
[----:B------:R-:W-:Y:S01]  /*0740*/  FADD.FTZ R16, -R197, R16 ;  /* 0x00000010c5107221 */ /* 0x000fe20000010100 */
[----:B------:R-:W-:Y:S01]  /*0750*/  HADD2.F32 R152, -RZ, R14.H1_H1 ;  /* 0x3000000eff987230 */ /* 0x000fe20000004100 */
[----:B-----5:R-:W-:Y:S01]  /*0760*/  FMUL.FTZ R6, R161, R6 ;  /* 0x00000006a1067220 */ /* 0x020fe20000410000 */
[----:B------:R-:W-:Y:S01]  /*0770*/  HADD2.F32 R14, -RZ, R8.H1_H1 ;  /* 0x30000008ff0e7230 */ /* 0x000fe20000004100 */
[----:B------:R-:W-:Y:S01]  /*0780*/  FMUL.FTZ R8, R36, R13 ;  /* 0x0000000d24087220 */ /* 0x000fe20000410000 */
[----:B------:R-:W-:-:S02]  /*0790*/  HADD2.F32 R17, -RZ, R10.H0_H0 ;  /* 0x2000000aff117230 */ /* 0x000fc40000004100 */
[--C-:B------:R-:W-:Y:S02]  /*07a0*/  HADD2.F32 R151, -RZ, R11.reuse.H0_H0 ;  /* 0x2000000bff977230 */ /* 0x100fe40000004100 */
[----:B------:R-:W-:Y:S01]  /*07b0*/  HADD2.F32 R210, -RZ, R11.H1_H1 ;  /* 0x3000000bffd27230 */ /* 0x000fe20000004100 */
[C---:B------:R-:W-:Y:S01]  /*07c0*/  FMUL.FTZ R11, R161.reuse, R150 ;  /* 0x00000096a10b7220 */ /* 0x040fe20000410000 */
[--C-:B------:R-:W-:Y:S01]  /*07d0*/  HADD2.F32 R206, -RZ, R15.reuse.H0_H0 ;  /* 0x2000000fffce7230 */ /* 0x100fe20000004100 */
[----:B------:R-:W-:Y:S01]  /*07e0*/  FMUL.FTZ R5, R161, R16 ;  /* 0x00000010a1057220 */ /* 0x000fe20000410000 */
[----:B------:R-:W-:Y:S01]  /*07f0*/  HADD2.F32 R208, -RZ, R15.H1_H1 ;  /* 0x3000000fffd07230 */ /* 0x000fe20000004100 */
[----:B------:R-:W-:Y:S01]  /*0800*/  FADD.FTZ R101, R101, R14 ;  /* 0x0000000e65657221 */ /* 0x000fe20000010000 */
[----:B------:R-:W-:Y:S01]  /*0810*/  HADD2.F32 R15, -RZ, R9.H0_H0 ;  /* 0x20000009ff0f7230 */ /* 0x000fe20000004100 */
[-C--:B------:R-:W-:Y:S02]  /*0820*/  FFMA.FTZ R69, R6, R14.reuse, R69 ;  /* 0x0000000e06457223 */ /* 0x080fe40000010045 */
[----:B------:R-:W-:-:S02]  /*0830*/  FMUL.FTZ R7, R37, R14 ;  /* 0x0000000e25077220 */ /* 0x000fc40000410000 */
[----:B------:R-:W-:Y:S02]  /*0840*/  FADD.FTZ R104, R104, R17 ;  /* 0x0000001168687221 */ /* 0x000fe40000010000 */
[-C--:B------:R-:W-:Y:S02]  /*0850*/  FFMA.FTZ R72, R11, R17.reuse, R72 ;  /* 0x000000110b487223 */ /* 0x080fe40000010048 */
[----:B------:R-:W-:Y:S02]  /*0860*/  FMUL.FTZ R14, R40, R17 ;  /* 0x00000011280e7220 */ /* 0x000fe40000410000 */
[----:B------:R-:W-:Y:S02]  /*0870*/  FADD.FTZ R16, RZ, R8 ;  /* 0x00000008ff107221 */ /* 0x000fe40000010000 */
[----:B------:R-:W-:Y:S02]  /*0880*/  FADD.FTZ R18, -R197, R18 ;  /* 0x00000012c5127221 */ /* 0x000fe40000010100 */
[----:B------:R-:W-:Y:S01]  /*0890*/  FFMA.FTZ R17, R5, R8, RZ ;  /* 0x0000000805117223 */ /* 0x000fe200000100ff */
[----:B------:R-:W-:Y:S01]  /*08a0*/  HADD2.F32 R148, -RZ, R9.H1_H1 ;  /* 0x30000009ff947230 */ /* 0x000fe20000004100 */
[----:B------:R-:W-:Y:S01]  /*08b0*/  FMUL.FTZ R12, R38, R15 ;  /* 0x0000000f260c7220 */ /* 0x000fe20000410000 */
[----:B------:R-:W-:Y:S01]  /*08c0*/  HADD2.F32 R154, -RZ, R10.H1_H1 ;  /* 0x3000000aff9a7230 */ /* 0x000fe20000004100 */
[----:B------:R-:W-:-:S02]  /*08d0*/  FADD.FTZ R19, R16, R7 ;  /* 0x0000000710137221 */ /* 0x000fc40000010000 */
[----:B------:R-:W-:Y:S02]  /*08e0*/  FADD.FTZ R10, -R197, R20 ;  /* 0x00000014c50a7221 */ /* 0x000fe40000010100 */
[----:B------:R-:W-:Y:S02]  /*08f0*/  FMUL.FTZ R9, R161, R18 ;  /* 0x00000012a1097220 */ /* 0x000fe40000410000 */
[----:B------:R-:W-:Y:S02]  /*0900*/  FFMA.FTZ R17, R6, R7, R17 ;  /* 0x0000000706117223 */ /* 0x000fe40000010011 */
[----:B------:R-:W-:Y:S02]  /*0910*/  FADD.FTZ R100, R100, R13 ;  /* 0x0000000d64647221 */ /* 0x000fe40000010000 */
[----:B------:R-:W-:Y:S02]  /*0920*/  FFMA.FTZ R68, R5, R13, R68 ;  /* 0x0000000d05447223 */ /* 0x000fe40000010044 */
[----:B------:R-:W-:-:S02]  /*0930*/  FADD.FTZ R18, R19, R12 ;  /* 0x0000000c13127221 */ /* 0x000fc40000010000 */
[----:B------:R-:W-:Y:S02]  /*0940*/  FMUL.FTZ R10, R161, R10 ;  /* 0x0000000aa10a7220 */ /* 0x000fe40000410000 */
[----:B------:R-:W-:Y:S02]  /*0950*/  FMUL.FTZ R13, R39, R148 ;  /* 0x00000094270d7220 */ /* 0x000fe40000410000 */
[----:B------:R-:W-:Y:S02]  /*0960*/  FFMA.FTZ R19, R9, R12, R17 ;  /* 0x0000000c09137223 */ /* 0x000fe40000010011 */
[----:B------:R-:W-:Y:S02]  /*0970*/  FADD.FTZ R152, -R197, R152 ;  /* 0x00000098c5987221 */ /* 0x000fe40000010100 */
        /* <DEDUP_REMOVED lines=29> */
.L_x_6596:
[----:B0-----:R-:W-:Y:S05]  /*0b50*/  BSYNC B0 ;  /* 0x0000000000007941 */ /* 0x001fea0003800000 */
.L_x_6595:
        /* <DEDUP_REMOVED lines=19> */
[--C-:B------:R-:W-:Y:S02]  /*0c90*/  HADD2.F32 R150, -RZ, R29.reuse.H0_H0 ;  /* 0x2000001dff967230 */ /* 0x100fe40000004100 */
[----:B------:R-:W-:Y:S02]  /*0ca0*/  HADD2.F32 R152, -RZ, R29.H1_H1 ;  /* 0x3000001dff987230 */ /* 0x000fe40000004100 */
[----:B------:R-:W-:Y:S01]  /*0cb0*/  HADD2.F32 R156, -RZ, R30.H0_H0 ;  /* 0x2000001eff9c7230 */ /* 0x000fe20000004100 */
[C---:B------:R-:W-:Y:S01]  /*0cc0*/  FADD.FTZ R148, -R197.reuse, R148 ;  /* 0x00000094c5947221 */ /* 0x040fe20000010100 */
[----:B---3--:R-:W-:Y:S01]  /*0cd0*/  HADD2.F32 R29, -RZ, R24.H0_H0 ;  /* 0x20000018ff1d7230 */ /* 0x008fe20000004100 */
[C---:B0-----:R-:W-:Y:S01]  /*0ce0*/  FADD.FTZ R22, -R197.reuse, R28 ;  /* 0x0000001cc5167221 */ /* 0x041fe20000010100 */
[----:B------:R-:W-:Y:S01]  /*0cf0*/  HADD2.F32 R158, -RZ, R30.H1_H1 ;  /* 0x3000001eff9e7230 */ /* 0x000fe20000004100 */
[----:B------:R-:W-:Y:S01]  /*0d00*/  FADD.FTZ R156, -R197, R156 ;  /* 0x0000009cc59c7221 */ /* 0x000fe20000010100 */
[----:B------:R-:W-:Y:S01]  /*0d10*/  HADD2.F32 R30, -RZ, R24.H1_H1 ;  /* 0x30000018ff1e7230 */ /* 0x000fe20000004100 */
[----:B-----5:R-:W-:-:S02]  /*0d20*/  FMUL.FTZ R21, R161, R148 ;  /* 0x00000094a1157220 */ /* 0x020fc40000410000 */
[----:B------:R-:W-:Y:S01]  /*0d30*/  FMUL.FTZ R24, R44, R29 ;  /* 0x0000001d2c187220 */ /* 0x000fe20000410000 */
[--C-:B------:R-:W-:Y:S01]  /*0d40*/  HADD2.F32 R208, -RZ, R31.reuse.H0_H0 ;  /* 0x2000001fffd07230 */ /* 0x100fe20000004100 */
[C---:B------:R-:W-:Y:S01]  /*0d50*/  FMUL.FTZ R22, R161.reuse, R22 ;  /* 0x00000016a1167220 */ /* 0x040fe20000410000 */
[----:B------:R-:W-:Y:S02]  /*0d60*/  HADD2.F32 R210, -RZ, R31.H1_H1 ;  /* 0x3000001fffd27230 */ /* 0x000fe40000004100 */
[----:B------:R-:W-:Y:S02]  /*0d70*/  HADD2.F32 R149, -RZ, R26.H0_H0 ;  /* 0x2000001aff957230 */ /* 0x000fe40000004100 */
[--C-:B------:R-:W-:Y:S02]  /*0d80*/  HADD2.F32 R151, -RZ, R27.reuse.H0_H0 ;  /* 0x2000001bff977230 */ /* 0x100fe40000004100 */
        /* <DEDUP_REMOVED lines=8> */
[----:B------:R-:W-:Y:S01]  /*0e10*/  FADD.FTZ R109, R109, R30 ;  /* 0x0000001e6d6d7221 */ /* 0x000fe20000010000 */
[----:B------:R-:W-:Y:S01]  /*0e20*/  HADD2.F32 R160, -RZ, R26.H1_H1 ;  /* 0x3000001affa07230 */ /* 0x000fe20000004100 */
[----:B------:R-:W-:Y:S02]  /*0e30*/  FFMA.FTZ R77, R22, R30, R77 ;  /* 0x0000001e164d7223 */ /* 0x000fe4000001004d */
        /* <DEDUP_REMOVED lines=14> */
[----:B------:R-:W-:Y:S02]  /*0f20*/  FADD.FTZ R158, -R197, R158 ;  /* 0x0000009ec59e7221 */ /* 0x000fe40000010100 */
        /* <DEDUP_REMOVED lines=28> */
.L_x_6598:
[----:B------:R-:W-:Y:S05]  /*10f0*/  BSYNC B0 ;  /* 0x0000000000007941 */ /* 0x000fea0003800000 */
.L_x_6597:
        /* <DEDUP_REMOVED lines=19> */
[--C-:B------:R-:W-:Y:S01]  /*1230*/  HADD2.F32 R166, -RZ, R149.reuse.H0_H0 ;  /* 0x20000095ffa67230 */ /* 0x100fe20000004100 */
[C---:B------:R-:W-:Y:S01]  /*1240*/  FADD.FTZ R164, -R197.reuse, R164 ;  /* 0x000000a4c5a47221 */ /* 0x040fe20000010100 */
[----:B------:R-:W-:Y:S02]  /*1250*/  HADD2.F32 R168, -RZ, R149.H1_H1 ;  /* 0x30000095ffa87230 */ /* 0x000fe40000004100 */
[--C-:B---3--:R-:W-:Y:S01]  /*1260*/  HADD2.F32 R149, -RZ, R152.reuse.H0_H0 ;  /* 0x20000098ff957230 */ /* 0x108fe20000004100 */
[----:B------:R-:W-:Y:S01]  /*1270*/  FADD.FTZ R148, -R197, R148 ;  /* 0x00000094c5947221 */ /* 0x000fe20000010100 */
[----:B------:R-:W-:Y:S01]  /*1280*/  HADD2.F32 R152, -RZ, R152.H1_H1 ;  /* 0x30000098ff987230 */ /* 0x000fe20000004100 */
[----:B0----5:R-:W-:-:S02]  /*1290*/  FMUL.FTZ R163, R161, R164 ;  /* 0x000000a4a1a37220 */ /* 0x021fc40000410000 */
[----:B------:R-:W-:Y:S01]  /*12a0*/  FMUL.FTZ R164, R52, R149 ;  /* 0x0000009534a47220 */ /* 0x000fe20000410000 */
[--C-:B------:R-:W-:Y:S01]  /*12b0*/  HADD2.F32 R182, -RZ, R151.reuse.H0_H0 ;  /* 0x20000097ffb67230 */ /* 0x100fe20000004100 */
[----:B------:R-:W-:Y:S01]  /*12c0*/  FADD.FTZ R166, -R197, R166 ;  /* 0x000000a6c5a67221 */ /* 0x000fe20000010100 */
[----:B------:R-:W-:Y:S01]  /*12d0*/  HADD2.F32 R184, -RZ, R151.H1_H1 ;  /* 0x30000097ffb87230 */ /* 0x000fe20000004100 */
[----:B------:R-:W-:Y:S01]  /*12e0*/  FMUL.FTZ R162, R161, R148 ;  /* 0x00000094a1a27220 */ /* 0x000fe20000410000 */
[----:B------:R-:W-:Y:S01]  /*12f0*/  HADD2.F32 R151, -RZ, R153.H0_H0 ;  /* 0x20000099ff977230 */ /* 0x000fe20000004100 */
[----:B------:R-:W-:Y:S02]  /*1300*/  FADD.FTZ R168, -R197, R168 ;  /* 0x000000a8c5a87221 */ /* 0x000fe40000010100 */
[----:B------:R-:W-:Y:S02]  /*1310*/  FMUL.FTZ R167, R53, R152 ;  /* 0x0000009835a77220 */ /* 0x000fe40000410000 */
[----:B------:R-:W-:-:S02]  /*1320*/  FADD.FTZ R148, R203, R164 ;  /* 0x000000a4cb947221 */ /* 0x000fc40000010000 */
[----:B------:R-:W-:Y:S01]  /*1330*/  FFMA.FTZ R205, R163, R164, R205 ;  /* 0x000000a4a3cd7223 */ /* 0x000fe200000100cd */
[--C-:B------:R-:W-:Y:S01]  /*1340*/  HADD2.F32 R178, -RZ, R150.reuse.H0_H0 ;  /* 0x20000096ffb27230 */ /* 0x100fe20000004100 */
[----:B------:R-:W-:Y:S01]  /*1350*/  FMUL.FTZ R169, R161, R166 ;  /* 0x000000a6a1a97220 */ /* 0x000fe20000410000 */
[----:B------:R-:W-:Y:S01]  /*1360*/  HADD2.F32 R180, -RZ, R150.H1_H1 ;  /* 0x30000096ffb47230 */ /* 0x000fe20000004100 */
[----:B------:R-:W-:Y:S01]  /*1370*/  FADD.FTZ R116, R116, R149 ;  /* 0x0000009574747221 */ /* 0x000fe20000010000 */
[----:B------:R-:W-:Y:S01]  /*1380*/  HADD2.F32 R150, -RZ, R153.H1_H1 ;  /* 0x30000099ff967230 */ /* 0x000fe20000004100 */
[----:B------:R-:W-:Y:S02]  /*1390*/  FFMA.FTZ R84, R163, R149, R84 ;  /* 0x00000095a3547223 */ /* 0x000fe40000010054 */
[----:B------:R-:W-:Y:S02]  /*13a0*/  FMUL.FTZ R166, R161, R168 ;  /* 0x000000a8a1a67220 */ /* 0x000fe40000410000 */
[----:B------:R-:W-:-:S02]  /*13b0*/  FMUL.FTZ R168, R54, R151 ;  /* 0x0000009736a87220 */ /* 0x000fc40000410000 */
[----:B------:R-:W-:Y:S02]  /*13c0*/  FADD.FTZ R149, R148, R167 ;  /* 0x000000a794957221 */ /* 0x000fe40000010000 */
[----:B------:R-:W-:Y:S01]  /*13d0*/  FFMA.FTZ R205, R162, R167, R205 ;  /* 0x000000a7a2cd7223 */ /* 0x000fe200000100cd */
[--C-:B------:R-:W-:Y:S01]  /*13e0*/  HADD2.F32 R153, -RZ, R154.reuse.H0_H0 ;  /* 0x2000009aff997230 */ /* 0x100fe20000004100 */
[----:B------:R-:W-:Y:S02]  /*13f0*/  FADD.FTZ R178, -R197, R178 ;  /* 0x000000b2c5b27221 */ /* 0x000fe40000010100 */
[----:B------:R-:W-:Y:S02]  /*1400*/  FMUL.FTZ R181, R55, R150 ;  /* 0x0000009637b57220 */ /* 0x000fe40000410000 */
[----:B------:R-:W-:Y:S02]  /*1410*/  FADD.FTZ R148, R149, R168 ;  /* 0x000000a895947221 */ /* 0x000fe40000010000 */
[----:B------:R-:W-:Y:S01]  /*1420*/  FFMA.FTZ R205, R169, R168, R205 ;  /* 0x000000a8a9cd7223 */ /* 0x000fe200000100cd */
[----:B------:R-:W-:Y:S01]  /*1430*/  HADD2.F32 R154, -RZ, R154.H1_H1 ;  /* 0x3000009aff9a7230 */ /* 0x000fe20000004100 */
[----:B------:R-:W-:-:S02]  /*1440*/  FMUL.FTZ R179, R161, R178 ;  /* 0x000000b2a1b37220 */ /* 0x000fc40000410000 */
[----:B------:R-:W-:Y:S02]  /*1450*/  FMUL.FTZ R178, R56, R153 ;  /* 0x0000009938b27220 */ /* 0x000fe40000410000 */
[C---:B------:R-:W-:Y:S02]  /*1460*/  FADD.FTZ R180, -R197.reuse, R180 ;  /* 0x000000b4c5b47221 */ /* 0x040fe40000010100 */
        /* <DEDUP_REMOVED lines=34> */
.L_x_6600:
[----:B------:R-:W-:Y:S05]  /*1690*/  BSYNC B0 ;  /* 0x0000000000007941 */ /* 0x000fea0003800000 */
.L_x_6599:
        /* <DEDUP_REMOVED lines=24> */
[----:B-----5:R-:W-:Y:S01]  /*1820*/  FMUL.FTZ R165, R161, R190 ;  /* 0x000000bea1a57220 */ /* 0x020fe20000410000 */
[--C-:B------:R-:W-:Y:S01]  /*1830*/  HADD2.F32 R198, -RZ, R150.reuse.H0_H0 ;  /* 0x20000096ffc67230 */ /* 0x100fe20000004100 */
[----:B------:R-:W-:Y:S01]  /*1840*/  FMUL.FTZ R190, R60, R149 ;  /* 0x000000953cbe7220 */ /* 0x000fe20000410000 */
[----:B------:R-:W-:Y:S01]  /*1850*/  HADD2.F32 R150, -RZ, R150.H1_H1 ;  /* 0x30000096ff967230 */ /* 0x000fe20000004100 */
[C---:B------:R-:W-:Y:S01]  /*1860*/  FADD.FTZ R192, -R197.reuse, R192 ;  /* 0x000000c0c5c07221 */ /* 0x040fe20000010100 */
[--C-:B------:R-:W-:Y:S01]  /*1870*/  HADD2.F32 R202, -RZ, R151.reuse.H0_H0 ;  /* 0x20000097ffca7230 */ /* 0x100fe20000004100 */
[----:B------:R-:W-:Y:S01]  /*1880*/  FADD.FTZ R194, -R197, R194 ;  /* 0x000000c2c5c27221 */ /* 0x000fe20000010100 */
[----:B------:R-:W-:Y:S01]  /*1890*/  HADD2.F32 R204, -RZ, R151.H1_H1 ;  /* 0x30000097ffcc7230 */ /* 0x000fe20000004100 */
[----:B0-----:R-:W-:Y:S01]  /*18a0*/  FMUL.FTZ R188, R161, R148 ;  /* 0x00000094a1bc7220 */ /* 0x001fe20000410000 */
[----:B------:R-:W-:Y:S01]  /*18b0*/  HADD2.F32 R151, -RZ, R153.H0_H0 ;  /* 0x20000099ff977230 */ /* 0x000fe20000004100 */
[----:B------:R-:W-:-:S02]  /*18c0*/  FMUL.FTZ R189, R61, R152 ;  /* 0x000000983dbd7220 */ /* 0x000fc40000410000 */
[----:B------:R-:W-:Y:S02]  /*18d0*/  FADD.FTZ R148, R203, R190 ;  /* 0x000000becb947221 */ /* 0x000fe40000010000 */
[----:B------:R-:W-:Y:S02]  /*18e0*/  FFMA.FTZ R205, R165, R190, R205 ;  /* 0x000000bea5cd7223 */ /* 0x000fe400000100cd */
[----:B------:R-:W-:Y:S01]  /*18f0*/  FADD.FTZ R200, -R197, R150 ;  /* 0x00000096c5c87221 */ /* 0x000fe20000010100 */
[----:B------:R-:W-:Y:S01]  /*1900*/  HADD2.F32 R150, -RZ, R153.H1_H1 ;  /* 0x30000099ff967230 */ /* 0x000fe20000004100 */
[----:B------:R-:W-:Y:S02]  /*1910*/  FMUL.FTZ R187, R161, R192 ;  /* 0x000000c0a1bb7220 */ /* 0x000fe40000410000 */
[----:B------:R-:W-:Y:S02]  /*1920*/  FADD.FTZ R96, R96, R149 ;  /* 0x0000009560607221 */ /* 0x000fe40000010000 */
[----:B------:R-:W-:-:S02]  /*1930*/  FFMA.FTZ R140, R165, R149, R140 ;  /* 0x00000095a58c7223 */ /* 0x000fc4000001008c */
[----:B------:R-:W-:Y:S02]  /*1940*/  FMUL.FTZ R192, R161, R194 ;  /* 0x000000c2a1c07220 */ /* 0x000fe40000410000 */
[----:B------:R-:W-:Y:S02]  /*1950*/  FMUL.FTZ R194, R62, R151 ;  /* 0x000000973ec27220 */ /* 0x000fe40000410000 */
[----:B------:R-:W-:Y:S02]  /*1960*/  FADD.FTZ R149, R148, R189 ;  /* 0x000000bd94957221 */ /* 0x000fe40000010000 */
[----:B------:R-:W-:Y:S01]  /*1970*/  FFMA.FTZ R205, R188, R189, R205 ;  /* 0x000000bdbccd7223 */ /* 0x000fe200000100cd */
[----:B------:R-:W-:Y:S01]  /*1980*/  HADD2.F32 R153, -RZ, R154.H0_H0 ;  /* 0x2000009aff997230 */ /* 0x000fe20000004100 */
[----:B------:R-:W-:Y:S02]  /*1990*/  FADD.FTZ R198, -R197, R198 ;  /* 0x000000c6c5c67221 */ /* 0x000fe40000010100 */
        /* <DEDUP_REMOVED lines=8> */
[C---:B------:R-:W-:Y:S02]  /*1a20*/  FADD.FTZ R202, -R197.reuse, R202 ;  /* 0x000000cac5ca7221 */ /* 0x040fe40000010100 */
[----:B------:R-:W-:Y:S01]  /*1a30*/  FADD.FTZ R204, -R197, R204 ;  /* 0x000000ccc5cc7221 */ /* 0x000fe20000010100 */
[--C-:B------:R-:W-:Y:S01]  /*1a40*/  HADD2.F32 R197, -RZ, R155.reuse.H0_H0 ;  /* 0x2000009bffc57230 */ /* 0x100fe20000004100 */
[----:B------:R-:W-:Y:S02]  /*1a50*/  FMUL.FTZ R200, R161, R200 ;  /* 0x000000c8a1c87220 */ /* 0x000fe40000410000 */
[----:B------:R-:W-:Y:S02]  /*1a60*/  FMUL.FTZ R195, R65, R154 ;  /* 0x0000009a41c37220 */ /* 0x000fe40000410000 */
[----:B------:R-:W-:Y:S02]  /*1a70*/  FADD.FTZ R148, R149, R198 ;  /* 0x000000c695947221 */ /* 0x000fe40000010000 */
[----:B------:R-:W-:Y:S01]  /*1a80*/  FFMA.FTZ R205, R193, R198, R205 ;  /* 0x000000c6c1cd7223 */ /* 0x000fe200000100cd */
[----:B------:R-:W-:Y:S01]  /*1a90*/  HADD2.F32 R206, -RZ, R155.H1_H1 ;  /* 0x3000009bffce7230 */ /* 0x000fe20000004100 */
        /* <DEDUP_REMOVED lines=24> */
.L_x_6602:
[----:B------:R-:W-:Y:S05]  /*1c20*/  BSYNC B0 ;  /* 0x0000000000007941 */ /* 0x000fea0003800000 */
.L_x_6601:
        /* <DEDUP_REMOVED lines=9> */
.L_x_6614:
        /* <DEDUP_REMOVED lines=18> */
.L_x_6615:
        /* <DEDUP_REMOVED lines=27> */
[-CC-:B------:R-:W-:Y:S01]  /*1f90*/  FFMA.FTZ R150, R6, R196.reuse, R197.reuse ;  /* 0x000000c406967223 */ /* 0x180fe200000100c5 */
[----:B------:R-:W-:Y:S01]  /*1fa0*/  ISETP.NE.AND.EX P6, PT, RZ, c[0x0][0x21c], PT, P6 ;  /* 0x00008700ff007a0c */ /* 0x000fe20003fc5360 */
[-C--:B------:R-:W-:Y:S01]  /*1fb0*/  FFMA.FTZ R151, R15, R196.reuse, R197 ;  /* 0x000000c40f977223 */ /* 0x080fe200000100c5 */
[----:B------:R-:W-:Y:S01]  /*1fc0*/  LOP3.LUT P5, RZ, R148, 0xff, RZ, 0xc0, !PT ;  /* 0x000000ff94ff7812 */ /* 0x000fe200078ac0ff */
[----:B------:R-:W-:Y:S01]  /*1fd0*/  FADD.FTZ R148, R14, -R149 ;  /* 0x800000950e947221 */ /* 0x000fe20000010000 */
[----:B------:R-:W-:Y:S01]  /*1fe0*/  LOP3.LUT P0, RZ, R171, 0xff, RZ, 0xc0, !PT ;  /* 0x000000ffabff7812 */ /* 0x000fe2000780c0ff */
[----:B------:R-:W-:-:S02]  /*1ff0*/  FFMA.FTZ R149, R5, R196, R197 ;  /* 0x000000c405957223 */ /* 0x000fc400000100c5 */
[----:B------:R-:W-:Y:S02]  /*2000*/  FMUL.FTZ R203, R161, R148 ;  /* 0x00000094a1cb7220 */ /* 0x000fe40000410000 */
[----:B------:R-:W-:Y:S02]  /*2010*/  FADD.FTZ R148, R8, -R149 ;  /* 0x8000009508947221 */ /* 0x000fe40000010000 */
[----:B------:R-:W-:Y:S02]  /*2020*/  FADD.FTZ R150, R7, -R150 ;  /* 0x8000009607967221 */ /* 0x000fe40000010000 */
[----:B------:R-:W-:Y:S01]  /*2030*/  @P6 HADD2.F32 R152, -RZ, R130.H0_H0 ;  /* 0x20000082ff986230 */ /* 0x000fe20000004100 */
[----:B------:R-:W-:Y:S01]  /*2040*/  FADD.FTZ R154, R16, -R151 ;  /* 0x80000097109a7221 */ /* 0x000fe20000010000 */
[----:B------:R-:W-:Y:S01]  /*2050*/  @P6 HADD2.F32 R208, -RZ, R131.H1_H1 ;  /* 0x30000083ffd06230 */ /* 0x000fe20000004100 */
[----:B------:R-:W-:Y:S01]  /*2060*/  FMUL.FTZ R149, R161, R148 ;  /* 0x00000094a1957220 */ /* 0x000fe20000410000 */
[----:B------:R-:W-:Y:S01]  /*2070*/  @P6 HADD2.F32 R148, -RZ, R128.H0_H0 ;  /* 0x20000080ff946230 */ /* 0x000fe20000004100 */
[----:B------:R-:W-:-:S02]  /*2080*/  @P6 FADD.FTZ R203, R203, R152 ;  /* 0x00000098cbcb6221 */ /* 0x000fc40000010000 */
[----:B------:R-:W-:Y:S01]  /*2090*/  FMUL.FTZ R151, R161, R150 ;  /* 0x00000096a1977220 */ /* 0x000fe20000410000 */
[----:B------:R-:W-:Y:S01]  /*20a0*/  @P6 HADD2.F32 R150, -RZ, R128.H1_H1 ;  /* 0x30000080ff966230 */ /* 0x000fe20000004100 */
[----:B------:R-:W-:Y:S02]  /*20b0*/  FMUL.FTZ R152, R203, R206 ;  /* 0x000000cecb987220 */ /* 0x000fe40000410000 */
[----:B------:R-:W-:Y:S01]  /*20c0*/  FMUL.FTZ R207, R161, R154 ;  /* 0x0000009aa1cf7220 */ /* 0x000fe20000410000 */
[----:B------:R-:W-:Y:S01]  /*20d0*/  @P6 HADD2.F32 R154, -RZ, R130.H1_H1 ;  /* 0x30000082ff9a6230 */ /* 0x000fe20000004100 */
[----:B------:R-:W-:Y:S02]  /*20e0*/  FMUL.FTZ R152, R152, c[0x0][0x1e8] ;  /* 0x00007a0098987a20 */ /* 0x000fe40000410000 */
[----:B------:R-:W-:Y:S02]  /*20f0*/  FFMA.FTZ R153, R9, R196, R197 ;  /* 0x000000c409997223 */ /* 0x000fe400000100c5 */
[----:B------:R-:W-:Y:S01]  /*2100*/  @P6 FADD.FTZ R149, R149, R148 ;  /* 0x0000009495956221 */ /* 0x000fe20000010000 */
[----:B------:R-:W-:Y:S01]  /*2110*/  FSEL R213, R152, RZ, P0 ;  /* 0x000000ff98d57208 */ /* 0x000fe20000000000 */
[----:B------:R-:W-:Y:S01]  /*2120*/  @P6 FADD.FTZ R151, R151, R150 ;  /* 0x0000009697976221 */ /* 0x000fe20000010000 */
[----:B------:R-:W-:Y:S01]  /*2130*/  ISETP.NE.U32.AND P0, PT, RZ, c[0x0][0x258], PT ;  /* 0x00009600ff007a0c */ /* 0x000fe20003f05070 */
[----:B------:R-:W-:-:S02]  /*2140*/  @P6 FADD.FTZ R207, R207, R154 ;  /* 0x0000009acfcf6221 */ /* 0x000fc40000010000 */
[-C--:B------:R-:W-:Y:S01]  /*2150*/  FFMA.FTZ R150, R10, R196.reuse, R197 ;  /* 0x000000c40a967223 */ /* 0x080fe200000100c5 */
[----:B------:R-:W-:Y:S01]  /*2160*/  ISETP.NE.AND.EX P0, PT, RZ, c[0x0][0x25c], PT, P0 ;  /* 0x00009700ff007a0c */ /* 0x000fe20003f05300 */
[----:B------:R-:W-:Y:S02]  /*2170*/  FADD.FTZ R148, R12, -R153 ;  /* 0x800000990c947221 */ /* 0x000fe40000010000 */
[-CC-:B------:R-:W-:Y:S02]  /*2180*/  FFMA.FTZ R155, R17, R196.reuse, R197.reuse ;  /* 0x000000c4119b7223 */ /* 0x180fe400000100c5 */
[----:B------:R-:W-:Y:S02]  /*2190*/  FFMA.FTZ R154, R20, R196, R197 ;  /* 0x000000c4149a7223 */ /* 0x000fe400000100c5 */
[----:B------:R-:W-:Y:S02]  /*21a0*/  FADD.FTZ R150, R13, -R150 ;  /* 0x800000960d967221 */ /* 0x000fe40000010000 */
[----:B------:R-:W-:Y:S01]  /*21b0*/  FMUL.FTZ R153, R161, R148 ;  /* 0x00000094a1997220 */ /* 0x000fe20000410000 */
[----:B------:R-:W-:Y:S01]  /*21c0*/  @P6 HADD2.F32 R148, -RZ, R129.H0_H0 ;  /* 0x20000081ff946230 */ /* 0x000fe20000004100 */
[----:B------:R-:W-:-:S02]  /*21d0*/  FADD.FTZ R152, R18, -R155 ;  /* 0x8000009b12987221 */ /* 0x000fc40000010000 */
[----:B------:R-:W-:Y:S02]  /*21e0*/  FADD.FTZ R154, R19, -R154 ;  /* 0x8000009a139a7221 */ /* 0x000fe40000010000 */
[C---:B------:R-:W-:Y:S01]  /*21f0*/  FMUL.FTZ R155, R161.reuse, R150 ;  /* 0x00000096a19b7220 */ /* 0x040fe20000410000 */
[----:B------:R-:W-:Y:S01]  /*2200*/  @P6 HADD2.F32 R150, -RZ, R129.H1_H1 ;  /* 0x30000081ff966230 */ /* 0x000fe20000004100 */
[C---:B------:R-:W-:Y:S01]  /*2210*/  FMUL.FTZ R209, R161.reuse, R152 ;  /* 0x00000098a1d17220 */ /* 0x040fe20000410000 */
[----:B------:R-:W-:Y:S01]  /*2220*/  @P6 HADD2.F32 R152, -RZ, R131.H0_H0 ;  /* 0x20000083ff986230 */ /* 0x000fe20000004100 */
[----:B------:R-:W-:Y:S01]  /*2230*/  FMUL.FTZ R211, R161, R154 ;  /* 0x0000009aa1d37220 */ /* 0x000fe20000410000 */
[----:B------:R-:W-:Y:S01]  /*2240*/  @P0 F2FP.PACK_AB R154, RZ, R207 ;  /* 0x000000cfff9a023e */ /* 0x000fe200000000ff */
[----:B------:R-:W-:Y:S01]  /*2250*/  @P6 FADD.FTZ R153, R153, R148 ;  /* 0x0000009499996221 */ /* 0x000fe20000010000 */
[----:B------:R-:W-:Y:S01]  /*2260*/  @P0 F2FP.PACK_AB R148, RZ, R149 ;  /* 0x00000095ff94023e */ /* 0x000fe200000000ff */
[----:B------:R-:W-:-:S02]  /*2270*/  FMUL.FTZ R207, R207, R206 ;  /* 0x000000cecfcf7220 */ /* 0x000fc40000410000 */
        /* <DEDUP_REMOVED lines=13> */
[C---:B------:R-:W-:Y:S01]  /*2350*/  LOP3.LUT P6, RZ, R170.reuse, 0xff0000, RZ, 0xc0, !PT ;  /* 0x00ff0000aaff7812 */ /* 0x040fe200078cc0ff */
[-C--:B------:R-:W-:Y:S01]  /*2360*/  FMUL.FTZ R149, R149, R206.reuse ;  /* 0x000000ce95957220 */ /* 0x080fe20000410000 */
[----:B------:R-:W-:Y:S01]  /*2370*/  @P0 F2FP.PACK_AB R208, RZ, R209 ;  /* 0x000000d1ffd0023e */ /* 0x000fe200000000ff */
[----:B------:R-:W-:Y:S01]  /*2380*/  FMUL.FTZ R155, R155, c[0x0][0x1e8] ;  /* 0x00007a009b9b7a20 */ /* 0x000fe20000410000 */
[----:B------:R-:W-:Y:S01]  /*2390*/  FSEL R153, R153, RZ, P6 ;  /* 0x000000ff99997208 */ /* 0x000fe20003000000 */
[-C--:B------:R-:W-:Y:S01]  /*23a0*/  FMUL.FTZ R151, R151, R206.reuse ;  /* 0x000000ce97977220 */ /* 0x080fe20000410000 */
[----:B------:R-:W-:Y:S01]  /*23b0*/  LOP3.LUT P6, RZ, R170, 0xff000000, RZ, 0xc0, !PT ;  /* 0xff000000aaff7812 */ /* 0x000fe200078cc0ff */
[----:B------:R-:W-:Y:S01]  /*23c0*/  FMUL.FTZ R149, R149, c[0x0][0x1e8] ;  /* 0x00007a0095957a20 */ /* 0x000fe20000410000 */
[----:B------:R-:W-:Y:S01]  /*23d0*/  @P0 PRMT R94, R152, 0x7610, R94 ;  /* 0x00007610985e0816 */ /* 0x000fe2000000005e */
[----:B------:R-:W-:Y:S01]  /*23e0*/  FMUL.FTZ R151, R151, c[0x0][0x1e8] ;  /* 0x00007a0097977a20 */ /* 0x000fe20000410000 */
[----:B------:R-:W-:Y:S01]  /*23f0*/  FSEL R212, R155, RZ, P6 ;  /* 0x000000ff9bd47208 */ /* 0x000fe20003000000 */
[----:B------:R-:W-:Y:S01]  /*2400*/  FMUL.FTZ R209, R209, R206 ;  /* 0x000000ced1d17220 */ /* 0x000fe20000410000 */
[----:B------:R-:W-:Y:S01]  /*2410*/  LOP3.LUT P6, RZ, R170, 0xff00, RZ, 0xc0, !PT ;  /* 0x0000ff00aaff7812 */ /* 0x000fe200078cc0ff */
[----:B------:R-:W-:Y:S01]  /*2420*/  HFMA2.MMA R207, -RZ, RZ, 0, 9.5367431640625e-07 ;  /* 0x00000010ffcf7435 */ /* 0x000fe200000001ff */
[----:B------:R-:W-:Y:S01]  /*2430*/  FSEL R152, R149, RZ, P5 ;  /* 0x000000ff95987208 */ /* 0x000fe20002800000 */
[----:B------:R-:W-:Y:S01]  /*2440*/  FMUL.FTZ R209, R209, c[0x0][0x1e8] ;  /* 0x00007a00d1d17a20 */ /* 0x000fe20000410000 */
[----:B------:R-:W-:-:S02]  /*2450*/  ISETP.NE.U32.AND P5, PT, RZ, c[0x0][0x258], PT ;  /* 0x00009600ff007a0c */ /* 0x000fc40003fa5070 */
[----:B------:R-:W-:Y:S01]  /*2460*/  @P0 F2FP.PACK_AB R210, RZ, R211 ;  /* 0x000000d3ffd2023e */ /* 0x000fe200000000ff */
[----:B------:R-:W-:Y:S01]  /*2470*/  FMUL.FTZ R211, R211, R206 ;  /* 0x000000ced3d37220 */ /* 0x000fe20000410000 */
[----:B------:R-:W-:Y:S02]  /*2480*/  FSEL R151, R151, RZ, P6 ;  /* 0x000000ff97977208 */ /* 0x000fe40003000000 */
[----:B------:R-:W-:Y:S01]  /*2490*/  LOP3.LUT P6, RZ, R171, 0xff0000, RZ, 0xc0, !PT ;  /* 0x00ff0000abff7812 */ /* 0x000fe200078cc0ff */
[----:B------:R-:W-:Y:S01]  /*24a0*/  FMUL.FTZ R211, R211, c[0x0][0x1e8] ;  /* 0x00007a00d3d37a20 */ /* 0x000fe20000410000 */
[----:B------:R-:W-:Y:S02]  /*24b0*/  ISETP.NE.AND.EX P5, PT, RZ, c[0x0][0x25c], PT, P5 ;  /* 0x00009700ff007a0c */ /* 0x000fe40003fa5350 */
[----:B------:R-:W-:Y:S02]  /*24c0*/  FSEL R209, R209, RZ, P6 ;  /* 0x000000ffd1d17208 */ /* 0x000fe40003000000 */
[----:B------:R-:W-:-:S02]  /*24d0*/  LOP3.LUT P6, RZ, R171, 0xff000000, RZ, 0xc0, !PT ;  /* 0xff000000abff7812 */ /* 0x000fc400078cc0ff */
[----:B------:R-:W-:Y:S02]  /*24e0*/  @P0 PRMT R94, R94, 0x5410, R154 ;  /* 0x000054105e5e0816 */ /* 0x000fe4000000009a */
[----:B------:R-:W-:Y:S02]  /*24f0*/  FSEL R154, R211, RZ, P6 ;  /* 0x000000ffd39a7208 */ /* 0x000fe40003000000 */
[----:B------:R-:W-:Y:S02]  /*2500*/  @P0 PRMT R93, R150, 0x7610, R93 ;  /* 0x00007610965d0816 */ /* 0x000fe4000000005d */
[----:B------:R-:W-:Y:S02]  /*2510*/  @P0 PRMT R92, R148, 0x7610, R92 ;  /* 0x00007610945c0816 */ /* 0x000fe4000000005c */
[----:B------:R-:W-:Y:S02]  /*2520*/  @P0 PRMT R95, R208, 0x7610, R95 ;  /* 0x00007610d05f0816 */ /* 0x000fe4000000005f */
[----:B------:R-:W-:-:S02]  /*2530*/  F2FP.PACK_AB R148, R151, R152 ;  /* 0x000000989794723e */ /* 0x000fc400000000ff */
[----:B------:R-:W-:Y:S01]  /*2540*/  F2FP.PACK_AB R151, R154, R209 ;  /* 0x000000d19a97723e */ /* 0x000fe200000000ff */
[----:B------:R-:W-:Y:S01]  /*2550*/  @P5 IMAD.WIDE.U32 R154, R0, R207, c[0x0][0x258] ;  /* 0x00009600009a5625 */ /* 0x000fe200078e00cf */
[----:B------:R-:W-:Y:S02]  /*2560*/  F2FP.PACK_AB R149, R212, R153 ;  /* 0x00000099d495723e */ /* 0x000fe400000000ff */
[----:B------:R-:W-:Y:S01]  /*2570*/  @P0 PRMT R93, R93, 0x5410, R205 ;  /* 0x000054105d5d0816 */ /* 0x000fe200000000cd */
[----:B------:R-:W-:Y:S01]  /*2580*/  IMAD.WIDE.U32 R152, R0, R207, c[0x0][0x248] ;  /* 0x0000920000987625 */ /* 0x000fe200078e00cf */
[----:B------:R-:W-:Y:S02]  /*2590*/  @P0 PRMT R92, R92, 0x5410, R203 ;  /* 0x000054105c5c0816 */ /* 0x000fe400000000cb */
[----:B------:R-:W-:Y:S02]  /*25a0*/  @P0 PRMT R95, R95, 0x5410, R210 ;  /* 0x000054105f5f0816 */ /* 0x000fe400000000d2 */
[----:B------:R-:W-:-:S02]  /*25b0*/  F2FP.PACK_AB R150, R214, R213 ;  /* 0x000000d5d696723e */ /* 0x000fc400000000ff */
[----:B------:R-:W-:Y:S01]  /*25c0*/  IADD3 R0, R0, 0x80, RZ ;  /* 0x0000008000007810 */ /* 0x000fe20007ffe0ff */
[----:B------:R0:W-:Y:S04]  /*25d0*/  @P5 STG.E.128 [R154.64], R92 ;  /* 0x0000005c9a005986 */ /* 0x0001e8000c101d04 */
[----:B------:R0:W-:Y:S02]  /*25e0*/  STG.E.128 [R152.64], R148 ;  /* 0x0000009498007986 */ /* 0x0001e4000c101d04 */
.L_x_6606:
[----:B------:R-:W-:Y:S05]  /*25f0*/  BSYNC B0 ;  /* 0x0000000000007941 */ /* 0x000fea0003800000 */
.L_x_6605:
[----:B------:R-:W-:Y:S01]  /*2600*/  BSSY B0, `(.L_x_6607) ;  /* 0x000006b000007945 */ /* 0x000fe20003800000 */
[----:B------:R-:W-:Y:S05]  /*2610*/  @!P2 BRA `(.L_x_6608) ;  /* 0x000006900000a947 */ /* 0x000fea0003800000 */
[----:B------:R-:W-:Y:S01]  /*2620*/  ISETP.NE.U32.AND P6, PT, RZ, c[0x0][0x218], PT ;  /* 0x00008600ff007a0c */ /* 0x000fe20003fc5070 */
[--C-:B0-----:R-:W-:Y:S01]  /*2630*/  FFMA.FTZ R149, R27, R196, R197.reuse ;  /* 0x000000c41b957223 */ /* 0x101fe200000100c5 */
        /* <DEDUP_REMOVED lines=87> */
[----:B------:R-:W-:Y:S02]  /*2bb0*/  @P0 PRMT R93, R150, 0x7610, R93 ;  /* 0x00007610965d0816 */ /* 0x000fe4000000005d */
[----:B------:R-:W-:Y:S02]  /*2bc0*/  @P0 PRMT R92, R148, 0x7610, R92 ;  /* 0x00007610945c0816 */ /* 0x000fe4000000005c */
[----:B------:R-:W-:Y:S02]  /*2bd0*/  @P0 PRMT R95, R208, 0x7610, R95 ;  /* 0x00007610d05f0816 */ /* 0x000fe4000000005f */
[----:B------:R-:W-:Y:S02]  /*2be0*/  FSEL R154, R211, RZ, P6 ;  /* 0x000000ffd39a7208 */ /* 0x000fe40003000000 */
        /* <DEDUP_REMOVED lines=12> */
.L_x_6608:
[----:B------:R-:W-:Y:S05]  /*2cb0*/  BSYNC B0 ;  /* 0x0000000000007941 */ /* 0x000fea0003800000 */
.L_x_6607:
        /* <DEDUP_REMOVED lines=16> */
[C---:B------:R-:W-:Y:S01]  /*2dc0*/  FMUL.FTZ R149, R161.reuse, R148 ;  /* 0x00000094a1957220 */ /* 0x040fe20000410000 */
[--C-:B------:R-:W-:Y:S01]  /*2dd0*/  @P6 HADD2.F32 R148, -RZ, R136.reuse.H0_H0 ;  /* 0x20000088ff946230 */ /* 0x100fe20000004100 */
[----:B------:R-:W-:Y:S01]  /*2de0*/  FMUL.FTZ R151, R161, R150 ;  /* 0x00000096a1977220 */ /* 0x000fe20000410000 */
[----:B------:R-:W-:Y:S01]  /*2df0*/  @P6 HADD2.F32 R150, -RZ, R136.H1_H1 ;  /* 0x30000088ff966230 */ /* 0x000fe20000004100 */
[----:B------:R-:W-:Y:S01]  /*2e00*/  @P6 FADD.FTZ R203, R203, R152 ;  /* 0x00000098cbcb6221 */ /* 0x000fe20000010000 */
[----:B------:R-:W-:Y:S01]  /*2e10*/  @P6 HADD2.F32 R208, -RZ, R139.H1_H1 ;  /* 0x3000008bffd06230 */ /* 0x000fe20000004100 */
[----:B------:R-:W-:-:S02]  /*2e20*/  FADD.FTZ R154, R183, -R154 ;  /* 0x8000009ab79a7221 */ /* 0x000fc40000010000 */
[----:B------:R-:W-:Y:S02]  /*2e30*/  FMUL.FTZ R152, R203, R206 ;  /* 0x000000cecb987220 */ /* 0x000fe40000410000 */
[--C-:B------:R-:W-:Y:S02]  /*2e40*/  FFMA.FTZ R153, R169, R196, R197.reuse ;  /* 0x000000c4a9997223 */ /* 0x100fe400000100c5 */
[----:B------:R-:W-:Y:S02]  /*2e50*/  FMUL.FTZ R152, R152, c[0x0][0x1e8] ;  /* 0x00007a0098987a20 */ /* 0x000fe40000410000 */
[----:B------:R-:W-:Y:S01]  /*2e60*/  FMUL.FTZ R207, R161, R154 ;  /* 0x0000009aa1cf7220 */ /* 0x000fe20000410000 */
[----:B------:R-:W-:Y:S01]  /*2e70*/  @P6 HADD2.F32 R154, -RZ, R138.H1_H1 ;  /* 0x3000008aff9a6230 */ /* 0x000fe20000004100 */
[----:B------:R-:W-:Y:S01]  /*2e80*/  @P6 FADD.FTZ R149, R149, R148 ;  /* 0x0000009495956221 */ /* 0x000fe20000010000 */
[----:B------:R-:W-:Y:S01]  /*2e90*/  FSEL R213, R152, RZ, P0 ;  /* 0x000000ff98d57208 */ /* 0x000fe20000000000 */
[----:B------:R-:W-:Y:S01]  /*2ea0*/  @P6 FADD.FTZ R151, R151, R150 ;  /* 0x0000009697976221 */ /* 0x000fe20000010000 */
[----:B------:R-:W-:Y:S01]  /*2eb0*/  ISETP.NE.U32.AND P0, PT, RZ, c[0x0][0x258], PT ;  /* 0x00009600ff007a0c */ /* 0x000fe20003f05070 */
[----:B------:R-:W-:-:S02]  /*2ec0*/  FFMA.FTZ R150, R166, R196, R197 ;  /* 0x000000c4a6967223 */ /* 0x000fc400000100c5 */
[----:B------:R-:W-:Y:S01]  /*2ed0*/  FADD.FTZ R148, R168, -R153 ;  /* 0x80000099a8947221 */ /* 0x000fe20000010000 */
[----:B------:R-:W-:Y:S01]  /*2ee0*/  ISETP.NE.AND.EX P0, PT, RZ, c[0x0][0x25c], PT, P0 ;  /* 0x00009700ff007a0c */ /* 0x000fe20003f05300 */
[-CC-:B------:R-:W-:Y:S02]  /*2ef0*/  FFMA.FTZ R155, R185, R196.reuse, R197.reuse ;  /* 0x000000c4b99b7223 */ /* 0x180fe400000100c5 */
[----:B------:R-:W-:Y:S02]  /*2f00*/  FFMA.FTZ R205, R186, R196, R197 ;  /* 0x000000c4bacd7223 */ /* 0x000fe400000100c5 */
[----:B------:R-:W-:Y:S02]  /*2f10*/  @P6 FADD.FTZ R207, R207, R154 ;  /* 0x0000009acfcf6221 */ /* 0x000fe40000010000 */
        /* <DEDUP_REMOVED lines=69> */
.L_x_6610:
[----:B------:R-:W-:Y:S05]  /*3370*/  BSYNC B0 ;  /* 0x0000000000007941 */ /* 0x000fea0003800000 */
.L_x_6609:
        /* <DEDUP_REMOVED lines=14> */
[--C-:B------:R-:W-:Y:S01]  /*3460*/  @P6 HADD2.F32 R148, -RZ, R34.reuse.H1_H1 ;  /* 0x30000022ff946230 */ /* 0x100fe20000004100 */
[-CC-:B------:R-:W-:Y:S01]  /*3470*/  FFMA.FTZ R154, R192, R196.reuse, R197.reuse ;  /* 0x000000c4c09a7223 */ /* 0x180fe200000100c5 */
[----:B------:R-:W-:Y:S01]  /*3480*/  @P6 HADD2.F32 R150, -RZ, R34.H0_H0 ;  /* 0x20000022ff966230 */ /* 0x000fe20000004100 */
[----:B------:R-:W-:-:S02]  /*3490*/  FFMA.FTZ R155, R199, R196, R197 ;  /* 0x000000c4c79b7223 */ /* 0x000fc400000100c5 */
[----:B------:R-:W-:Y:S02]  /*34a0*/  @P6 FADD.FTZ R205, R205, R148 ;  /* 0x00000094cdcd6221 */ /* 0x000fe40000010000 */
[----:B------:R-:W-:Y:S02]  /*34b0*/  @P6 FADD.FTZ R203, R203, R150 ;  /* 0x00000096cbcb6221 */ /* 0x000fe40000010000 */
[-C--:B------:R-:W-:Y:S02]  /*34c0*/  FMUL.FTZ R153, R205, R206.reuse ;  /* 0x000000cecd997220 */ /* 0x080fe40000410000 */
[----:B------:R-:W-:Y:S02]  /*34d0*/  FMUL.FTZ R148, R203, R206 ;  /* 0x000000cecb947220 */ /* 0x000fe40000410000 */
[----:B------:R-:W-:Y:S02]  /*34e0*/  FMUL.FTZ R153, R153, c[0x0][0x1e8] ;  /* 0x00007a0099997a20 */ /* 0x000fe40000410000 */
[----:B------:R-:W-:-:S02]  /*34f0*/  FFMA.FTZ R150, R188, R196, R197 ;  /* 0x000000c4bc967223 */ /* 0x000fc400000100c5 */
[----:B------:R-:W-:Y:S01]  /*3500*/  FMUL.FTZ R152, R148, c[0x0][0x1e8] ;  /* 0x00007a0094987a20 */ /* 0x000fe20000410000 */
[----:B------:R-:W-:Y:S01]  /*3510*/  FSEL R210, R153, RZ, P0 ;  /* 0x000000ff99d27208 */ /* 0x000fe20000000000 */
[----:B------:R-:W-:Y:S01]  /*3520*/  FADD.FTZ R150, R189, -R150 ;  /* 0x80000096bd967221 */ /* 0x000fe20000010000 */
[----:B------:R-:W-:Y:S01]  /*3530*/  MOV R148, R176 ;  /* 0x000000b000947202 */ /* 0x000fe20000000f00 */
[----:B------:R-:W-:Y:S01]  /*3540*/  FFMA.FTZ R208, R204, R196, R197 ;  /* 0x000000c4ccd07223 */ /* 0x000fe200000100c5 */
[----:B------:R-:W-:Y:S01]  /*3550*/  ISETP.NE.U32.AND P0, PT, RZ, c[0x0][0x258], PT ;  /* 0x00009600ff007a0c */ /* 0x000fe20003f05070 */
[----:B------:R-:W-:Y:S01]  /*3560*/  FADD.FTZ R154, R191, -R154 ;  /* 0x8000009abf9a7221 */ /* 0x000fe20000010000 */
[----:B------:R-:W-:Y:S01]  /*3570*/  FSEL R209, R152, RZ, P5 ;  /* 0x000000ff98d17208 */ /* 0x000fe20002800000 */
[----:B------:R-:W-:Y:S01]  /*3580*/  FADD.FTZ R152, R194, -R151 ;  /* 0x80000097c2987221 */ /* 0x000fe20000010000 */
[----:B------:R-:W-:Y:S01]  /*3590*/  LOP3.LUT P5, RZ, R148, 0xff, RZ, 0xc0, !PT ;  /* 0x000000ff94ff7812 */ /* 0x000fe200078ac0ff */
[----:B------:R-:W-:Y:S01]  /*35a0*/  FADD.FTZ R148, R190, -R149 ;  /* 0x80000095be947221 */ /* 0x000fe20000010000 */
[----:B------:R-:W-:Y:S01]  /*35b0*/  ISETP.NE.AND.EX P0, PT, RZ, c[0x0][0x25c], PT, P0 ;  /* 0x00009700ff007a0c */ /* 0x000fe20003f05300 */
[C---:B------:R-:W-:Y:S01]  /*35c0*/  FMUL.FTZ R151, R161.reuse, R150 ;  /* 0x00000096a1977220 */ /* 0x040fe20000410000 */
[--C-:B------:R-:W-:Y:S01]  /*35d0*/  @P6 HADD2.F32 R150, -RZ, R33.reuse.H0_H0 ;  /* 0x20000021ff966230 */ /* 0x100fe20000004100 */
[C---:B------:R-:W-:Y:S01]  /*35e0*/  FMUL.FTZ R153, R161.reuse, R152 ;  /* 0x00000098a1997220 */ /* 0x040fe20000410000 */
[----:B------:R-:W-:Y:S01]  /*35f0*/  @P6 HADD2.F32 R152, -RZ, R33.H1_H1 ;  /* 0x30000021ff986230 */ /* 0x000fe20000004100 */
[----:B------:R-:W-:Y:S01]  /*3600*/  FMUL.FTZ R149, R161, R148 ;  /* 0x00000094a1957220 */ /* 0x000fe20000410000 */
[----:B------:R-:W-:Y:S01]  /*3610*/  @P6 HADD2.F32 R148, -RZ, R32.H0_H0 ;  /* 0x20000020ff946230 */ /* 0x000fe20000004100 */
[----:B------:R-:W-:-:S02]  /*3620*/  FADD.FTZ R196, R202, -R155 ;  /* 0x8000009bcac47221 */ /* 0x000fc40000010000 */
[----:B------:R-:W-:Y:S02]  /*3630*/  @P6 FADD.FTZ R153, R153, R150 ;  /* 0x0000009699996221 */ /* 0x000fe40000010000 */
[----:B------:R-:W-:Y:S02]  /*3640*/  FADD.FTZ R208, R201, -R208 ;  /* 0x800000d0c9d07221 */ /* 0x000fe40000010000 */
[C---:B------:R-:W-:Y:S01]  /*3650*/  FMUL.FTZ R155, R161.reuse, R154 ;  /* 0x0000009aa19b7220 */ /* 0x040fe20000410000 */
[--C-:B------:R-:W-:Y:S01]  /*3660*/  @P6 HADD2.F32 R154, -RZ, R35.reuse.H0_H0 ;  /* 0x20000023ff9a6230 */ /* 0x100fe20000004100 */
[----:B------:R-:W-:Y:S01]  /*3670*/  FMUL.FTZ R197, R161, R196 ;  /* 0x000000c4a1c57220 */ /* 0x000fe20000410000 */
[----:B------:R-:W-:Y:S01]  /*3680*/  @P6 HADD2.F32 R196, -RZ, R35.H1_H1 ;  /* 0x30000023ffc46230 */ /* 0x000fe20000004100 */
[----:B------:R-:W-:Y:S01]  /*3690*/  @P6 FADD.FTZ R149, R149, R148 ;  /* 0x0000009495956221 */ /* 0x000fe20000010000 */
[----:B------:R-:W-:Y:S01]  /*36a0*/  @P6 HADD2.F32 R148, -RZ, R32.H1_H1 ;  /* 0x30000020ff946230 */ /* 0x000fe20000004100 */
[----:B------:R-:W-:Y:S01]  /*36b0*/  FMUL.FTZ R207, R161, R208 ;  /* 0x000000d0a1cf7220 */ /* 0x000fe20000410000 */
        /* <DEDUP_REMOVED lines=8> */
[----:B------:R-:W-:Y:S01]  /*3740*/  @P0 F2FP.PACK_AB R196, RZ, R155 ;  /* 0x0000009bffc4023e */ /* 0x000fe200000000ff */
[----:B------:R-:W-:Y:S01]  /*3750*/  @P6 FADD.FTZ R197, R197, R154 ;  /* 0x0000009ac5c56221 */ /* 0x000fe20000010000 */
[C---:B------:R-:W-:Y:S01]  /*3760*/  LOP3.LUT P6, RZ, R176.reuse, 0xff0000, RZ, 0xc0, !PT ;  /* 0x00ff0000b0ff7812 */ /* 0x040fe200078cc0ff */
[----:B------:R-:W-:Y:S01]  /*3770*/  FMUL.FTZ R153, R153, c[0x0][0x1e8] ;  /* 0x00007a0099997a20 */ /* 0x000fe20000410000 */
[----:B------:R-:W-:Y:S01]  /*3780*/  @P0 PRMT R94, R203, 0x7610, R94 ;  /* 0x00007610cb5e0816 */ /* 0x000fe2000000005e */
[-C--:B------:R-:W-:Y:S01]  /*3790*/  FMUL.FTZ R155, R155, R206.reuse ;  /* 0x000000ce9b9b7220 */ /* 0x080fe20000410000 */
[----:B------:R-:W-:Y:S01]  /*37a0*/  @P0 F2FP.PACK_AB R161, RZ, R151 ;  /* 0x00000097ffa1023e */ /* 0x000fe200000000ff */
[-C--:B------:R-:W-:Y:S01]  /*37b0*/  FMUL.FTZ R149, R149, R206.reuse ;  /* 0x000000ce95957220 */ /* 0x080fe20000410000 */
[----:B------:R-:W-:Y:S01]  /*37c0*/  FSEL R203, R153, RZ, P6 ;  /* 0x000000ff99cb7208 */ /* 0x000fe20003000000 */
[----:B------:R-:W-:Y:S01]  /*37d0*/  FMUL.FTZ R155, R155, c[0x0][0x1e8] ;  /* 0x00007a009b9b7a20 */ /* 0x000fe20000410000 */
[C---:B------:R-:W-:Y:S01]  /*37e0*/  LOP3.LUT P6, RZ, R176.reuse, 0xff000000, RZ, 0xc0, !PT ;  /* 0xff000000b0ff7812 */ /* 0x040fe200078cc0ff */
[----:B------:R-:W-:Y:S01]  /*37f0*/  FMUL.FTZ R149, R149, c[0x0][0x1e8] ;  /* 0x00007a0095957a20 */ /* 0x000fe20000410000 */
[----:B------:R-:W-:Y:S01]  /*3800*/  @P0 F2FP.PACK_AB R152, RZ, R197 ;  /* 0x000000c5ff98023e */ /* 0x000fe200000000ff */
        /* <DEDUP_REMOVED lines=9> */
[----:B------:R-:W-:Y:S01]  /*38a0*/  FSEL R154, R151, RZ, P6 ;  /* 0x000000ff979a7208 */ /* 0x000fe20003000000 */
[----:B------:R-:W-:Y:S01]  /*38b0*/  HFMA2.MMA R155, -RZ, RZ, 0, 9.5367431640625e-07 ;  /* 0x00000010ff9b7435 */ /* 0x000fe200000001ff */
[----:B------:R-:W-:Y:S01]  /*38c0*/  ISETP.NE.AND.EX P5, PT, RZ, c[0x0][0x25c], PT, P5 ;  /* 0x00009700ff007a0c */ /* 0x000fe20003fa5350 */
[----:B------:R-:W-:Y:S01]  /*38d0*/  FMUL.FTZ R206, R206, c[0x0][0x1e8] ;  /* 0x00007a00cece7a20 */ /* 0x000fe20000410000 */
[----:B------:R-:W-:-:S02]  /*38e0*/  LOP3.LUT P6, RZ, R177, 0xff0000, RZ, 0xc0, !PT ;  /* 0x00ff0000b1ff7812 */ /* 0x000fc400078cc0ff */
[----:B------:R-:W-:Y:S02]  /*38f0*/  @P0 F2FP.PACK_AB R207, RZ, R207 ;  /* 0x000000cfffcf023e */ /* 0x000fe400000000ff */
[----:B------:R-:W-:Y:S02]  /*3900*/  FSEL R151, R197, RZ, P6 ;  /* 0x000000ffc5977208 */ /* 0x000fe40003000000 */
[----:B------:R-:W-:Y:S02]  /*3910*/  LOP3.LUT P6, RZ, R177, 0xff000000, RZ, 0xc0, !PT ;  /* 0xff000000b1ff7812 */ /* 0x000fe400078cc0ff */
[----:B------:R-:W-:Y:S02]  /*3920*/  @P0 PRMT R93, R150, 0x7610, R93 ;  /* 0x00007610965d0816 */ /* 0x000fe4000000005d */
[----:B------:R-:W-:Y:S02]  /*3930*/  @P0 PRMT R92, R148, 0x7610, R92 ;  /* 0x00007610945c0816 */ /* 0x000fe4000000005c */
[----:B------:R-:W-:-:S02]  /*3940*/  @P0 PRMT R95, R152, 0x7610, R95 ;  /* 0x00007610985f0816 */ /* 0x000fc4000000005f */
[----:B------:R-:W-:Y:S02]  /*3950*/  FSEL R206, R206, RZ, P6 ;  /* 0x000000ffcece7208 */ /* 0x000fe40003000000 */
[----:B------:R-:W-:Y:S01]  /*3960*/  F2FP.PACK_AB R148, R154, R153 ;  /* 0x000000999a94723e */ /* 0x000fe200000000ff */
[-C--:B------:R-:W-:Y:S01]  /*3970*/  @P5 IMAD.WIDE.U32 R152, R0, R155.reuse, c[0x0][0x258] ;  /* 0x0000960000985625 */ /* 0x080fe200078e009b */
[----:B------:R-:W-:Y:S02]  /*3980*/  @P0 PRMT R94, R94, 0x5410, R205 ;  /* 0x000054105e5e0816 */ /* 0x000fe400000000cd */
[----:B------:R-:W-:Y:S01]  /*3990*/  @P0 PRMT R93, R93, 0x5410, R196 ;  /* 0x000054105d5d0816 */ /* 0x000fe200000000c4 */
[----:B------:R-:W-:Y:S01]  /*39a0*/  IMAD.WIDE.U32 R154, R0, R155, c[0x0][0x248] ;  /* 0x00009200009a7625 */ /* 0x000fe200078e009b */
[----:B------:R-:W-:Y:S02]  /*39b0*/  @P0 PRMT R92, R92, 0x5410, R161 ;  /* 0x000054105c5c0816 */ /* 0x000fe400000000a1 */
[----:B------:R-:W-:-:S02]  /*39c0*/  @P0 PRMT R95, R95, 0x5410, R207 ;  /* 0x000054105f5f0816 */ /* 0x000fc400000000cf */
[----:B------:R-:W-:Y:S02]  /*39d0*/  F2FP.PACK_AB R150, R210, R209 ;  /* 0x000000d1d296723e */ /* 0x000fe400000000ff */
[----:B------:R-:W-:Y:S01]  /*39e0*/  F2FP.PACK_AB R149, R208, R203 ;  /* 0x000000cbd095723e */ /* 0x000fe200000000ff */
[----:B------:R0:W-:Y:S01]  /*39f0*/  @P5 STG.E.128 [R152.64], R92 ;  /* 0x0000005c98005986 */ /* 0x0001e2000c101d04 */
[----:B------:R-:W-:-:S05]  /*3a00*/  F2FP.PACK_AB R151, R206, R151 ;  /* 0x00000097ce97723e */ /* 0x000fca00000000ff */
[----:B------:R0:W-:Y:S02]  /*3a10*/  STG.E.128 [R154.64], R148 ;  /* 0x000000949a007986 */ /* 0x0001e4000c101d04 */
.L_x_6612:
[----:B------:R-:W-:Y:S05]  /*3a20*/  BSYNC B0 ;  /* 0x0000000000007941 */ /* 0x000fea0003800000 */
.L_x_6611:
[----:B------:R-:W-:Y:S02]  /*3a30*/  IADD3 R3, R3, c[0x0][0x160], RZ ;  /* 0x0000580003037a10 */ /* 0x000fe40007ffe0ff */
[----:B------:R-:W-:Y:S02]  /*3a40*/  LOP3.LUT P5, RZ, R2, 0xff, RZ, 0xc0, !PT ;  /* 0x000000ff02ff7812 */ /* 0x000fe400078ac0ff */
[----:B------:R-:W-:Y:S02]  /*3a50*/  ISETP.GE.AND P0, PT, R3, c[0x0][0x164], PT ;  /* 0x0000590003007a0c */ /* 0x000fe40003f06270 */
[----:B------:R-:W-:-:S11]  /*3a60*/  SEL R2, RZ, 0x1, P5 ;  /* 0x00000001ff027807 */ /* 0x000fd60002800000 */
[----:B0-----:R-:W-:Y:S01]  /*3a70*/  @P0 CALL.REL.NOINC `(.L_x_6594) ;  /* 0x0000001000000944 */ /* 0x001fe20003c00000 */
[----:B------:R-:W-:Y:S05]  /*3a80*/  BRA `(.L_x_6613) ;  /* 0xffffc9d000007947 */ /* 0x000fea000383ffff */
.L_x_6594:
        /* <DEDUP_REMOVED lines=39> */
.L_x_6603:
[----:B------:R-:W-:Y:S02]  /*3d00*/  MOV R154, R203 ;  /* 0x000000cb009a7202 */ /* 0x000fe40000000f00 */
[----:B------:R-:W-:-:S02]  /*3d10*/  MOV R197, 0x10 ;  /* 0x0000001000c57802 */ /* 0x000fc40000000f00 */
[----:B------:R-:W-:Y:S02]  /*3d20*/  MOV R208, 0x1f ;  /* 0x0000001f00d07802 */ /* 0x000fe40000000f00 */
[----:B------:R-:W-:Y:S02]  /*3d30*/  MOV R209, 0xffffffff ;  /* 0xffffffff00d17802 */ /* 0x000fe40000000f00 */
[----:B------:R-:W-:Y:S02]  /*3d40*/  MOV R148, 0x3d60 ;  /* 0x00003d6000947802 */ /* 0x000fe40000000f00 */
[----:B------:R-:W-:Y:S05]  /*3d50*/  CALL.REL.NOINC `($__internal_108_$__cuda_sm70_shflsync_down_p) ;  /* 0x0000046000007944 */ /* 0x000fea0003c00000 */
[----:B-1----:R-:W-:Y:S01]  /*3d60*/  MOV R152, R154 ;  /* 0x0000009a00987202 */ /* 0x002fe20000000f00 */
[----:B0-----:R-:W-:Y:S05]  /*3d70*/  BRA `(.L_x_6614) ;  /* 0xffffdf4000007947 */ /* 0x001fea000383ffff */
.L_x_6604:
[----:B------:R-:W-:Y:S01]  /*3d80*/  HFMA2.MMA R197, -RZ, RZ, 0, 9.5367431640625e-07 ;  /* 0x00000010ffc57435 */ /* 0x000fe200000001ff */
[----:B------:R-:W-:Y:S02]  /*3d90*/  MOV R154, R205 ;  /* 0x000000cd009a7202 */ /* 0x000fe40000000f00 */
[----:B------:R-:W-:Y:S02]  /*3da0*/  MOV R208, 0x1f ;  /* 0x0000001f00d07802 */ /* 0x000fe40000000f00 */
[----:B------:R-:W-:-:S02]  /*3db0*/  MOV R209, 0xffffffff ;  /* 0xffffffff00d17802 */ /* 0x000fc40000000f00 */
[----:B------:R-:W-:Y:S02]  /*3dc0*/  MOV R148, 0x3de0 ;  /* 0x00003de000947802 */ /* 0x000fe40000000f00 */
[----:B01----:R-:W-:Y:S05]  /*3dd0*/  CALL.REL.NOINC `($__internal_108_$__cuda_sm70_shflsync_down_p) ;  /* 0x000003e000007944 */ /* 0x003fea0003c00000 */
[----:B------:R-:W-:Y:S01]  /*3de0*/  FADD.FTZ R152, R152, R203 ;  /* 0x000000cb98987221 */ /* 0x000fe20000010000 */
[----:B0-----:R-:W-:Y:S01]  /*3df0*/  HFMA2.MMA R197, -RZ, RZ, 0, 4.76837158203125e-07 ;  /* 0x00000008ffc57435 */ /* 0x001fe200000001ff */
[----:B-1----:R-:W-:Y:S01]  /*3e00*/  FADD.FTZ R205, R205, R154 ;  /* 0x0000009acdcd7221 */ /* 0x002fe20000010000 */
[----:B------:R-:W-:Y:S02]  /*3e10*/  MOV R208, 0x1f ;  /* 0x0000001f00d07802 */ /* 0x000fe40000000f00 */
[----:B------:R-:W-:Y:S02]  /*3e20*/  MOV R209, 0xffffffff ;  /* 0xffffffff00d17802 */ /* 0x000fe40000000f00 */
[----:B------:R-:W-:Y:S02]  /*3e30*/  MOV R154, R152 ;  /* 0x00000098009a7202 */ /* 0x000fe40000000f00 */
[----:B------:R-:W-:Y:S02]  /*3e40*/  MOV R148, 0x3e60 ;  /* 0x00003e6000947802 */ /* 0x000fe40000000f00 */
[----:B------:R-:W-:Y:S05]  /*3e50*/  CALL.REL.NOINC `($__internal_108_$__cuda_sm70_shflsync_down_p) ;  /* 0x0000036000007944 */ /* 0x000fea0003c00000 */
[----:B0-----:R-:W-:Y:S01]  /*3e60*/  HFMA2.MMA R197, -RZ, RZ, 0, 4.76837158203125e-07 ;  /* 0x00000008ffc57435 */ /* 0x001fe200000001ff */
[----:B-1----:R-:W-:-:S02]  /*3e70*/  MOV R151, R154 ;  /* 0x0000009a00977202 */ /* 0x002fc40000000f00 */
[----:B------:R-:W-:Y:S02]  /*3e80*/  MOV R154, R205 ;  /* 0x000000cd009a7202 */ /* 0x000fe40000000f00 */
[----:B------:R-:W-:Y:S02]  /*3e90*/  MOV R208, 0x1f ;  /* 0x0000001f00d07802 */ /* 0x000fe40000000f00 */
[----:B------:R-:W-:Y:S02]  /*3ea0*/  MOV R209, 0xffffffff ;  /* 0xffffffff00d17802 */ /* 0x000fe40000000f00 */
[----:B------:R-:W-:Y:S02]  /*3eb0*/  MOV R148, 0x3ed0 ;  /* 0x00003ed000947802 */ /* 0x000fe40000000f00 */
[----:B------:R-:W-:Y:S05]  /*3ec0*/  CALL.REL.NOINC `($__internal_108_$__cuda_sm70_shflsync_down_p) ;  /* 0x000002f000007944 */ /* 0x000fea0003c00000 */
[----:B------:R-:W-:Y:S01]  /*3ed0*/  FADD.FTZ R152, R151, R152 ;  /* 0x0000009897987221 */ /* 0x000fe20000010000 */
[----:B0-----:R-:W-:Y:S01]  /*3ee0*/  HFMA2.MMA R197, -RZ, RZ, 0, 2.384185791015625e-07 ;  /* 0x00000004ffc57435 */ /* 0x001fe200000001ff */
[----:B-1----:R-:W-:Y:S01]  /*3ef0*/  FADD.FTZ R205, R205, R154 ;  /* 0x0000009acdcd7221 */ /* 0x002fe20000010000 */
[----:B------:R-:W-:Y:S02]  /*3f00*/  MOV R208, 0x1f ;  /* 0x0000001f00d07802 */ /* 0x000fe40000000f00 */
[----:B------:R-:W-:-:S02]  /*3f10*/  MOV R209, 0xffffffff ;  /* 0xffffffff00d17802 */ /* 0x000fc40000000f00 */
[----:B------:R-:W-:Y:S02]  /*3f20*/  MOV R154, R152 ;  /* 0x00000098009a7202 */ /* 0x000fe40000000f00 */
[----:B------:R-:W-:Y:S02]  /*3f30*/  MOV R148, 0x3f50 ;  /* 0x00003f5000947802 */ /* 0x000fe40000000f00 */
[----:B------:R-:W-:Y:S05]  /*3f40*/  CALL.REL.NOINC `($__internal_108_$__cuda_sm70_shflsync_down_p) ;  /* 0x0000027000007944 */ /* 0x000fea0003c00000 */
[----:B0-----:R-:W-:Y:S01]  /*3f50*/  HFMA2.MMA R197, -RZ, RZ, 0, 2.384185791015625e-07 ;  /* 0x00000004ffc57435 */ /* 0x001fe200000001ff */
[----:B-1----:R-:W-:Y:S02]  /*3f60*/  MOV R151, R154 ;  /* 0x0000009a00977202 */ /* 0x002fe40000000f00 */
[----:B------:R-:W-:Y:S02]  /*3f70*/  MOV R154, R205 ;  /* 0x000000cd009a7202 */ /* 0x000fe40000000f00 */
[----:B------:R-:W-:Y:S02]  /*3f80*/  MOV R208, 0x1f ;  /* 0x0000001f00d07802 */ /* 0x000fe40000000f00 */
[----:B------:R-:W-:Y:S02]  /*3f90*/  MOV R209, 0xffffffff ;  /* 0xffffffff00d17802 */ /* 0x000fe40000000f00 */
[----:B------:R-:W-:-:S02]  /*3fa0*/  MOV R148, 0x3fc0 ;  /* 0x00003fc000947802 */ /* 0x000fc40000000f00 */
[----:B------:R-:W-:Y:S05]  /*3fb0*/  CALL.REL.NOINC `($__internal_108_$__cuda_sm70_shflsync_down_p) ;  /* 0x0000020000007944 */ /* 0x000fea0003c00000 */
[----:B------:R-:W-:Y:S01]  /*3fc0*/  FADD.FTZ R152, R151, R152 ;  /* 0x0000009897987221 */ /* 0x000fe20000010000 */
[----:B0-----:R-:W-:Y:S01]  /*3fd0*/  HFMA2.MMA R197, -RZ, RZ, 0, 1.1920928955078125e-07 ;  /* 0x00000002ffc57435 */ /* 0x001fe200000001ff */
[----:B-1----:R-:W-:Y:S01]  /*3fe0*/  FADD.FTZ R155, R205, R154 ;  /* 0x0000009acd9b7221 */ /* 0x002fe20000010000 */
[----:B------:R-:W-:-:S02]  /*3ff0*/  MOV R208, 0x1f ;  /* 0x0000001f00d07802 */ /* 0x000fc40000000f00 */
[----:B------:R-:W-:Y:S02]  /*4000*/  MOV R209, 0xffffffff ;  /* 0xffffffff00d17802 */ /* 0x000fe40000000f00 */
[----:B------:R-:W-:Y:S02]  /*4010*/  MOV R154, R152 ;  /* 0x00000098009a7202 */ /* 0x000fe40000000f00 */
[----:B------:R-:W-:Y:S02]  /*4020*/  MOV R148, 0x4040 ;  /* 0x0000404000947802 */ /* 0x000fe40000000f00 */
[----:B------:R-:W-:Y:S05]  /*4030*/  CALL.REL.NOINC `($__internal_108_$__cuda_sm70_shflsync_down_p) ;  /* 0x0000018000007944 */ /* 0x000fea0003c00000 */
[----:B0-----:R-:W-:Y:S01]  /*4040*/  HFMA2.MMA R197, -RZ, RZ, 0, 1.1920928955078125e-07 ;  /* 0x00000002ffc57435 */ /* 0x001fe200000001ff */
[----:B-1----:R-:W-:Y:S02]  /*4050*/  MOV R151, R154 ;  /* 0x0000009a00977202 */ /* 0x002fe40000000f00 */
[----:B------:R-:W-:Y:S02]  /*4060*/  MOV R154, R155 ;  /* 0x0000009b009a7202 */ /* 0x000fe40000000f00 */
[----:B------:R-:W-:Y:S02]  /*4070*/  MOV R208, 0x1f ;  /* 0x0000001f00d07802 */ /* 0x000fe40000000f00 */
[----:B------:R-:W-:-:S02]  /*4080*/  MOV R209, 0xffffffff ;  /* 0xffffffff00d17802 */ /* 0x000fc40000000f00 */
[----:B------:R-:W-:Y:S02]  /*4090*/  MOV R148, 0x40b0 ;  /* 0x000040b000947802 */ /* 0x000fe40000000f00 */
[----:B------:R-:W-:Y:S05]  /*40a0*/  CALL.REL.NOINC `($__internal_108_$__cuda_sm70_shflsync_down_p) ;  /* 0x0000011000007944 */ /* 0x000fea0003c00000 */
[----:B------:R-:W-:Y:S01]  /*40b0*/  FADD.FTZ R153, R151, R152 ;  /* 0x0000009897997221 */ /* 0x000fe20000010000 */
[----:B0-----:R-:W-:Y:S01]  /*40c0*/  HFMA2.MMA R197, -RZ, RZ, 0, 5.9604644775390625e-08 ;  /* 0x00000001ffc57435 */ /* 0x001fe200000001ff */
[----:B-1----:R-:W-:Y:S01]  /*40d0*/  FADD.FTZ R155, R155, R154 ;  /* 0x0000009a9b9b7221 */ /* 0x002fe20000010000 */
[----:B------:R-:W-:Y:S02]  /*40e0*/  MOV R208, 0x1f ;  /* 0x0000001f00d07802 */ /* 0x000fe40000000f00 */
[----:B------:R-:W-:Y:S02]  /*40f0*/  MOV R209, 0xffffffff ;  /* 0xffffffff00d17802 */ /* 0x000fe40000000f00 */
[----:B------:R-:W-:Y:S02]  /*4100*/  MOV R154, R153 ;  /* 0x00000099009a7202 */ /* 0x000fe40000000f00 */
[----:B------:R-:W-:Y:S02]  /*4110*/  MOV R148, 0x4130 ;  /* 0x0000413000947802 */ /* 0x000fe40000000f00 */
[----:B------:R-:W-:Y:S05]  /*4120*/  CALL.REL.NOINC `($__internal_108_$__cuda_sm70_shflsync_down_p) ;  /* 0x0000009000007944 */ /* 0x000fea0003c00000 */
[----:B0-----:R-:W-:Y:S01]  /*4130*/  HFMA2.MMA R197, -RZ, RZ, 0, 5.9604644775390625e-08 ;  /* 0x00000001ffc57435 */ /* 0x001fe200000001ff */
[----:B-1----:R-:W-:-:S02]  /*4140*/  MOV R196, R154 ;  /* 0x0000009a00c47202 */ /* 0x002fc40000000f00 */
[----:B------:R-:W-:Y:S02]  /*4150*/  MOV R154, R155 ;  /* 0x0000009b009a7202 */ /* 0x000fe40000000f00 */
[----:B------:R-:W-:Y:S02]  /*4160*/  MOV R208, 0x1f ;  /* 0x0000001f00d07802 */ /* 0x000fe40000000f00 */
[----:B------:R-:W-:Y:S02]  /*4170*/  MOV R209, 0xffffffff ;  /* 0xffffffff00d17802 */ /* 0x000fe40000000f00 */
[----:B------:R-:W-:Y:S02]  /*4180*/  MOV R148, 0x41a0 ;  /* 0x000041a000947802 */ /* 0x000fe40000000f00 */
[----:B------:R-:W-:Y:S05]  /*4190*/  CALL.REL.NOINC `($__internal_108_$__cuda_sm70_shflsync_down_p) ;  /* 0x0000002000007944 */ /* 0x000fea0003c00000 */
[----:B-1----:R-:W-:Y:S01]  /*41a0*/  MOV R148, R154 ;  /* 0x0000009a00947202 */ /* 0x002fe20000000f00 */
[----:B0-----:R-:W-:Y:S05]  /*41b0*/  BRA `(.L_x_6615) ;  /* 0xffffdc2000007947 */ /* 0x001fea000383ffff */
        .weak           $__internal_108_$__cuda_sm70_shflsync_down_p
        .type           $__internal_108_$__cuda_sm70_shflsync_down_p,@function
        .size           $__internal_108_$__cuda_sm70_shflsync_down_p,(.L_x_11842 - $__internal_108_$__cuda_sm70_shflsync_down_p)
$__internal_108_$__cuda_sm70_shflsync_down_p:
[----:B------:R-:W-:Y:S01]  /*41c0*/  HFMA2.MMA R149, -RZ, RZ, 0, 0 ;  /* 0x00000000ff957435 */ /* 0x000fe200000001ff */
[----:B------:R-:W-:Y:S04]  /*41d0*/  WARPSYNC R209 ;  /* 0x000000d100007348 */ /* 0x000fe80003800000 */
[----:B------:R0:W1:Y:S01]  /*41e0*/  SHFL.DOWN PT, R154, R154, R197, R208 ;  /* 0x080000c59a9a7389 */ /* 0x00006200000e00d0 */
[----:B------:R-:W-:Y:S05]  /*41f0*/  RET.REL.NODEC R148 `(_ZN10layer_norm13ln_bwd_kernelINS_13Kernel_traitsIf6__halfS2_S2_fjLj4096ELj1ELj1ELj4ELj16ENS_18Kernel_traits_baseILj4096EfS2_S2_S2_fjLj128EEEEELb1ELb0ELb0ELb0EEEvNS_9BwdParamsE) ;  /* 0xffffbe0094007950 */ /* 0x000fea0003c3ffff */
.L_x_6616:
        /* <DEDUP_REMOVED lines=16> */
.L_x_11842:


//--------------------- .text._ZN10layer_norm13ln_bwd_kernelINS_13Kernel_traitsIf6__halfS2_S2_fjLj4096ELj1ELj1ELj4ELj16ENS_18Kernel_traits_baseILj4096EfS2_S2_S2_fjLj128EEEEELb1ELb0ELb0ELb1EEEvNS_9BwdParamsE --------------------------
	.section	.text._ZN10layer_norm13ln_bwd_kernelINS_13Kernel_traitsIf6__halfS2_S2_fjLj4096ELj1ELj1ELj4ELj16ENS_18Kernel_traits_baseILj4096EfS2_S2_S2_fjLj128EEEEELb1ELb0ELb0ELb1EEEvNS_9BwdParamsE,"ax",@progbits
	.sectioninfo	@"SHI_REGISTERS=238"
	.align	128
        .global         _ZN10layer_norm13ln_bwd_kernelINS_13Kernel_traitsIf6__halfS2_S2_fjLj4096ELj1ELj1ELj4ELj16ENS_18Kernel_traits_baseILj4096EfS2_S2_S2_fjLj128EEEEELb1ELb0ELb0ELb1EEEvNS_9BwdParamsE
        .type           _ZN10layer_norm13ln_bwd_kernelINS_13Kernel_traitsIf6__halfS2_S2_fjLj4096ELj1ELj1ELj4ELj16ENS_18Kernel_traits_baseILj4096EfS2_S2_S2_fjLj128EEEEELb1ELb0ELb0ELb1EEEvNS_9BwdParamsE,@function
        .size           _ZN10layer_norm13ln_bwd_kernelINS_13Kernel_traitsIf6__halfS2_S2_fjLj4096ELj1ELj1ELj4ELj16ENS_18Kernel_traits_baseILj4096EfS2_S2_S2_fjLj128EEEEELb1ELb0ELb0ELb1EEEvNS_9BwdParamsE,(.L_x_11843 - _ZN10layer_norm13ln_bwd_kernelINS_13Kernel_traitsIf6__halfS2_S2_fjLj4096ELj1ELj1ELj4ELj16ENS_18Kernel_traits_baseILj4096EfS2_S2_S2_fjLj128EEEEELb1ELb0ELb0ELb1EEEvNS_9BwdParamsE)
        .other          _ZN10layer_norm13ln_bwd_kernelINS_13Kernel_traitsIf6__halfS2_S2_fjLj4096ELj1ELj1ELj4ELj16ENS_18Kernel_traits_baseILj4096EfS2_S2_S2_fjLj128EEEEELb1ELb0ELb0ELb1EEEvNS_9BwdParamsE,@"STO_CUDA_ENTRY STV_DEFAULT"
_ZN10layer_norm13ln_bwd_kernelINS_13Kernel_traitsIf6__halfS2_S2_fjLj4096ELj1ELj1ELj4ELj16ENS_18Kernel_traits_baseILj4096EfS2_S2_S2_fjLj128EEEEELb1ELb0ELb0ELb1EEEvNS_9BwdParamsE:
.text._ZN10layer_norm13ln_bwd_kernelINS_13Kernel_traitsIf6__halfS2_S2_fjLj4096ELj1ELj1ELj4ELj16ENS_18Kernel_traits_baseILj4096EfS2_S2_S2_fjLj128EEEEELb1ELb0ELb0ELb1EEEvNS_9BwdParamsE:
        /* <DEDUP_REMOVED lines=40> */
.L_x_6617:
        /* <DEDUP_REMOVED lines=47> */
.L_x_6622:
        /* <DEDUP_REMOVED lines=9> */
[----:B------:R-:W-:Y:S02]  /*0600*/  @P0 LEA R2, P1, R160, c[0x0][0x1c0], 0x1 ;  /* 0x00007000a0020a11 */ /* 0x000fe400078208ff */
[C---:B------:R-:W-:Y:S02]  /*0610*/  IADD3 R163, R158.reuse, 0x80, RZ ;  /* 0x000000809ea37810 */ /* 0x040fe40007ffe0ff */
[----:B------:R-:W-:Y:S02]  /*0620*/  IADD3 R162, R158, 0x100, RZ ;  /* 0x000001009ea27810 */ /* 0x000fe40007ffe0ff */
[----:B------:R-:W-:Y:S02]  /*0630*/  @P0 LEA.HI.X R3, R160, c[0x0][0x1c4], R57, 0x1, P1 ;  /* 0x00007100a0030a11 */ /* 0x000fe400008f0c39 */
[----:B------:R-:W-:Y:S01]  /*0640*/  MOV R89, 0x4 ;  /* 0x0000000400597802 */ /* 0x000fe20000000f00 */
[CC--:B------:R-:W-:Y:S01]  /*0650*/  IMAD.WIDE.U32 R60, R158.reuse, R172.reuse, c[0x0][0x208] ;  /* 0x000082009e3c7625 */ /* 0x0c0fe200078e00ac */
[----:B------:R-:W-:Y:S01]  /*0660*/  IADD3 R157, R158, 0x180, RZ ;  /* 0x000001809e9d7810 */ /* 0x000fe20007ffe0ff */
[----:B------:R0:W2:Y:S02]  /*0670*/  @P0 LDG.E.U16 R174, [R2.64] ;  /* 0x0000000402ae0981 */ /* 0x0000a4000c1e1500 */
[----:B------:R-:W-:-:S02]  /*0680*/  IMAD.WIDE.U32 R64, R163, R172, c[0x0][0x188] ;  /* 0x00006200a3407625 */ /* 0x000fc400078e00ac */
[----:B------:R-:W3:Y:S02]  /*0690*/  LDG.E.128 R60, [R60.64] ;  /* 0x000000043c3c7981 */ /* 0x000ee4000c1e1d00 */
[-C--:B------:R-:W-:Y:S02]  /*06a0*/  IMAD.WIDE.U32 R76, R162, R172.reuse, c[0x0][0x208] ;  /* 0x00008200a24c7625 */ /* 0x080fe400078e00ac */
[----:B------:R-:W4:Y:S02]  /*06b0*/  LDG.E.128 R64, [R64.64] ;  /* 0x0000000440407981 */ /* 0x000f24000c1e1d00 */
[----:B0-----:R-:W-:Y:S02]  /*06c0*/  IMAD.WIDE R2, R160, R89, c[0x0][0x1a0] ;  /* 0x00006800a0027625 */ /* 0x001fe400078e0259 */
[----:B------:R-:W4:Y:S02]  /*06d0*/  LDG.E.128 R76, [R76.64] ;  /* 0x000000044c4c7981 */ /* 0x000f24000c1e1d00 */
[----:B------:R-:W-:-:S02]  /*06e0*/  IMAD.WIDE.U32 R56, R158, R172, c[0x0][0x188] ;  /* 0x000062009e387625 */ /* 0x000fc400078e00ac */
[----:B------:R0:W4:Y:S02]  /*06f0*/  LDG.E R193, [R2.64] ;  /* 0x0000000402c17981 */ /* 0x000124000c1e1900 */
        /* <DEDUP_REMOVED lines=11> */
[----:B0-----:R-:W-:-:S05]  /*07b0*/  MOV R2, 0x8 ;  /* 0x0000000800027802 */ /* 0x001fca0000000f00 */
[----:B------:R-:W-:-:S04]  /*07c0*/  IMAD.WIDE.U32 R92, R158, R2, c[0x0][0x190] ;  /* 0x000064009e5c7625 */ /* 0x000fc800078e0002 */
[-C--:B------:R-:W-:Y:S02]  /*07d0*/  IMAD.WIDE.U32 R90, R163, R2.reuse, c[0x0][0x190] ;  /* 0x00006400a35a7625 */ /* 0x080fe400078e0002 */
[----:B-----5:R-:W5:Y:S02]  /*07e0*/  LDG.E.64 R92, [R92.64] ;  /* 0x000000045c5c7981 */ /* 0x020f64000c1e1b00 */
[-C--:B-1----:R-:W-:Y:S02]  /*07f0*/  IMAD.WIDE.U32 R88, R162, R2.reuse, c[0x0][0x190] ;  /* 0x00006400a2587625 */ /* 0x082fe400078e0002 */
        /* <DEDUP_REMOVED lines=20> */
[----:B------:R-:W-:Y:S02]  /*0940*/  HADD2.F32 R180, -RZ, R60.H1_H1 ;  /* 0x3000003cffb47230 */ /* 0x000fe40000004100 */
[--C-:B------:R-:W-:Y:S02]  /*0950*/  HADD2.F32 R179, -RZ, R62.reuse.H0_H0 ;  /* 0x2000003effb37230 */ /* 0x100fe40000004100 */
[----:B0-----:R-:W-:Y:S02]  /*0960*/  HADD2.F32 R172, -RZ, R62.H1_H1 ;  /* 0x3000003effac7230 */ /* 0x001fe40000004100 */
[----:B----4-:R-:W-:Y:S02]  /*0970*/  HADD2.F32 R60, -RZ, R64.H0_H0 ;  /* 0x20000040ff3c7230 */ /* 0x010fe40000004100 */
[--C-:B------:R-:W-:Y:S02]  /*0980*/  HADD2.F32 R185, -RZ, R78.reuse.H0_H0 ;  /* 0x2000004effb97230 */ /* 0x100fe40000004100 */
[----:B------:R-:W-:Y:S01]  /*0990*/  HADD2.F32 R62, -RZ, R78.H1_H1 ;  /* 0x3000004eff3e7230 */ /* 0x000fe20000004100 */
[----:B------:R-:W-:Y:S01]  /*09a0*/  FSEL R78, R193, RZ, !P0 ;  /* 0x000000ffc14e7208 */ /* 0x000fe20004000000 */
[----:B------:R-:W-:-:S02]  /*09b0*/  HADD2.F32 R64, -RZ, R64.H1_H1 ;  /* 0x30000040ff407230 */ /* 0x000fc40000004100 */
[--C-:B------:R-:W-:Y:S02]  /*09c0*/  HADD2.F32 R189, -RZ, R59.reuse.H0_H0 ;  /* 0x2000003bffbd7230 */ /* 0x100fe40000004100 */
[----:B------:R-:W-:Y:S02]  /*09d0*/  HADD2.F32 R59, -RZ, R59.H1_H1 ;  /* 0x3000003bff3b7230 */ /* 0x000fe40000004100 */
[--C-:B------:R-:W-:Y:S02]  /*09e0*/  HADD2.F32 R211, -RZ, R61.reuse.H0_H0 ;  /* 0x2000003dffd37230 */ /* 0x100fe40000004100 */
[----:B------:R-:W-:Y:S01]  /*09f0*/  HADD2.F32 R176, -RZ, R61.H1_H1 ;  /* 0x3000003dffb07230 */ /* 0x000fe20000004100 */
[----:B------:R-:W-:Y:S01]  /*0a00*/  FADD.FTZ R221, -R78, R64 ;  /* 0x000000404edd7221 */ /* 0x000fe20000010100 */
[----:B------:R-:W-:Y:S02]  /*0a10*/  HADD2.F32 R183, -RZ, R56.H0_H0 ;  /* 0x20000038ffb77230 */ /* 0x000fe40000004100 */
[----:B------:R-:W-:-:S02]  /*0a20*/  HADD2.F32 R184, -RZ, R57.H0_H0 ;  /* 0x20000039ffb87230 */ /* 0x000fc40000004100 */
[--C-:B------:R-:W-:Y:S02]  /*0a30*/  HADD2.F32 R175, -RZ, R63.reuse.H0_H0 ;  /* 0x2000003fffaf7230 */ /* 0x100fe40000004100 */
[----:B-1----:R-:W-:Y:S02]  /*0a40*/  HADD2.F32 R168, -RZ, R63.H1_H1 ;  /* 0x3000003fffa87230 */ /* 0x002fe40000004100 */
[----:B------:R-:W-:Y:S02]  /*0a50*/  HADD2.F32 R61, -RZ, R65.H0_H0 ;  /* 0x20000041ff3d7230 */ /* 0x000fe40000004100 */
[--C-:B------:R-:W-:Y:S02]  /*0a60*/  HADD2.F32 R171, -RZ, R68.reuse.H0_H0 ;  /* 0x20000044ffab7230 */ /* 0x100fe40000004100 */
[----:B------:R-:W-:Y:S02]  /*0a70*/  HADD2.F32 R166, -RZ, R68.H1_H1 ;  /* 0x30000044ffa67230 */ /* 0x000fe40000004100 */
[----:B------:R-:W-:-:S02]  /*0a80*/  HADD2.F32 R169, -RZ, R70.H0_H0 ;  /* 0x20000046ffa97230 */ /* 0x000fc40000004100 */
[----:B------:R-:W-:Y:S02]  /*0a90*/  HADD2.F32 R174, -RZ, R70.H1_H1 ;  /* 0x30000046ffae7230 */ /* 0x000fe40000004100 */
[----:B------:R-:W-:Y:S02]  /*0aa0*/  HADD2.F32 R57, -RZ, R57.H1_H1 ;  /* 0x30000039ff397230 */ /* 0x000fe40000004100 */
[--C-:B------:R-:W-:Y:S02]  /*0ab0*/  HADD2.F32 R187, -RZ, R58.reuse.H0_H0 ;  /* 0x2000003affbb7230 */ /* 0x100fe40000004100 */
[----:B------:R-:W-:Y:S02]  /*0ac0*/  HADD2.F32 R188, -RZ, R58.H1_H1 ;  /* 0x3000003affbc7230 */ /* 0x000fe40000004100 */
[----:B------:R-:W-:Y:S02]  /*0ad0*/  HADD2.F32 R63, -RZ, R65.H1_H1 ;  /* 0x30000041ff3f7230 */ /* 0x000fe40000004100 */
[----:B------:R-:W-:-:S02]  /*0ae0*/  HADD2.F32 R190, -RZ, R66.H0_H0 ;  /* 0x20000042ffbe7230 */ /* 0x000fc40000004100 */
[----:B------:R-:W-:Y:S02]  /*0af0*/  HADD2.F32 R191, -RZ, R67.H0_H0 ;  /* 0x20000043ffbf7230 */ /* 0x000fe40000004100 */
        /* <DEDUP_REMOVED lines=8> */
[----:B------:R-:W-:Y:S02]  /*0b80*/  HADD2.F32 R199, -RZ, R82.H0_H0 ;  /* 0x20000052ffc77230 */ /* 0x000fe40000004100 */
[----:B------:R-:W-:Y:S02]  /*0b90*/  HADD2.F32 R56, -RZ, R56.H1_H1 ;  /* 0x30000038ff387230 */ /* 0x000fe40000004100 */
        /* <DEDUP_REMOVED lines=21> */
[----:B------:R-:W-:Y:S01]  /*0cf0*/  FMUL.FTZ R84, R164, R221 ;  /* 0x000000dda4547220 */ /* 0x000fe20000410000 */
        /* <DEDUP_REMOVED lines=9> */
[C---:B------:R-:W-:Y:S01]  /*0d90*/  FADD.FTZ R231, -R78.reuse, R191 ;  /* 0x000000bf4ee77221 */ /* 0x040fe20000010100 */
[--C-:B------:R-:W-:Y:S01]  /*0da0*/  HADD2.F32 R201, -RZ, R85.reuse.H0_H0 ;  /* 0x20000055ffc97230 */ /* 0x100fe20000004100 */
[C---:B------:R-:W-:Y:S01]  /*0db0*/  FADD.FTZ R69, -R78.reuse, R56 ;  /* 0x000000384e457221 */ /* 0x040fe20000010100 */
[----:B------:R-:W-:Y:S01]  /*0dc0*/  HADD2.F32 R64, -RZ, R85.H1_H1 ;  /* 0x30000055ff407230 */ /* 0x000fe20000004100 */
        /* <DEDUP_REMOVED lines=20> */
[C---:B------:R-:W-:Y:S01]  /*0f10*/  FMUL.FTZ R78, R164.reuse, R83 ;  /* 0x00000053a44e7220 */ /* 0x040fe20000410000 */
[--C-:B------:R-:W-:Y:S01]  /*0f20*/  HADD2.F32 R59, -RZ, R87.reuse.H0_H0 ;  /* 0x20000057ff3b7230 */ /* 0x100fe20000004100 */
[C---:B------:R-:W-:Y:S01]  /*0f30*/  FMUL.FTZ R74, R164.reuse, R67 ;  /* 0x00000043a44a7220 */ /* 0x040fe20000410000 */
[----:B------:R-:W-:Y:S01]  /*0f40*/  HADD2.F32 R56, -RZ, R87.H1_H1 ;  /* 0x30000057ff387230 */ /* 0x000fe20000004100 */
[----:B------:R-:W-:-:S02]  /*0f50*/  FMUL.FTZ R70, R164, R73 ;  /* 0x00000049a4467220 */ /* 0x000fc40000410000 */
[----:B------:R-:W-:Y:S02]  /*0f60*/  FADD.FTZ R125, R166, R125 ;  /* 0x0000007da67d7221 */ /* 0x000fe40000010000 */
[----:B------:R-:W-:Y:S02]  /*0f70*/  FMUL.FTZ R83, R164, R223 ;  /* 0x000000dfa4537220 */ /* 0x000fe40000410000 */
[-C--:B------:R-:W-:Y:S02]  /*0f80*/  FFMA.FTZ R97, R84, R166.reuse, R97 ;  /* 0x000000a654617223 */ /* 0x080fe40000010061 */
[----:B------:R-:W-:Y:S02]  /*0f90*/  FMUL.FTZ R85, R25, R166 ;  /* 0x000000a619557220 */ /* 0x000fe40000410000 */
[C---:B------:R-:W-:Y:S02]  /*0fa0*/  FMUL.FTZ R67, R164.reuse, R77 ;  /* 0x0000004da4437220 */ /* 0x040fe40000410000 */
[----:B------:R-:W-:-:S02]  /*0fb0*/  FMUL.FTZ R73, R164, R79 ;  /* 0x0000004fa4497220 */ /* 0x000fc40000410000 */
        /* <DEDUP_REMOVED lines=16> */
[----:B------:R-:W-:Y:S02]  /*10c0*/  FMUL.FTZ R68, R164, R75 ;  /* 0x0000004ba4447220 */ /* 0x000fe40000410000 */
[----:B------:R-:W-:-:S02]  /*10d0*/  FADD.FTZ R130, R169, R130 ;  /* 0x00000082a9827221 */ /* 0x000fc40000010000 */
[----:B------:R-:W-:Y:S02]  /*10e0*/  FMUL.FTZ R170, R164, R229 ;  /* 0x000000e5a4aa7220 */ /* 0x000fe40000410000 */
[-C--:B------:R-:W-:Y:S02]  /*10f0*/  FFMA.FTZ R102, R87, R169.reuse, R102 ;  /* 0x000000a957667223 */ /* 0x080fe40000010066 */
[----:B------:R-:W-:Y:S01]  /*1100*/  FMUL.FTZ R172, R20, R169 ;  /* 0x000000a914ac7220 */ /* 0x000fe20000410000 */
[--C-:B------:R-:W-:Y:S01]  /*1110*/  HADD2.F32 R63, -RZ, R86.reuse.H0_H0 ;  /* 0x20000056ff3f7230 */ /* 0x100fe20000004100 */
[C---:B------:R-:W-:Y:S01]  /*1120*/  FMUL.FTZ R169, R164.reuse, R231 ;  /* 0x000000e7a4a97220 */ /* 0x040fe20000410000 */
[----:B------:R-:W-:Y:S01]  /*1130*/  HADD2.F32 R60, -RZ, R86.H1_H1 ;  /* 0x30000056ff3c7230 */ /* 0x000fe20000004100 */
[----:B------:R-:W-:Y:S02]  /*1140*/  FMUL.FTZ R72, R164, R69 ;  /* 0x00000045a4487220 */ /* 0x000fe40000410000 */
[----:B------:R-:W-:-:S02]  /*1150*/  FMUL.FTZ R71, R32, R213 ;  /* 0x000000d520477220 */ /* 0x000fc40000410000 */
[----:B------:R-:W-:Y:S02]  /*1160*/  FADD.FTZ R126, R171, R126 ;  /* 0x0000007eab7e7221 */ /* 0x000fe40000010000 */
[-C--:B------:R-:W-:Y:S02]  /*1170*/  FFMA.FTZ R98, R79, R171.reuse, R98 ;  /* 0x000000ab4f627223 */ /* 0x080fe40000010062 */
        /* <DEDUP_REMOVED lines=34> */
[C---:B------:R-:W-:Y:S02]  /*13a0*/  FFMA.FTZ R179, R70.reuse, R66, R179 ;  /* 0x0000004246b37223 */ /* 0x040fe400000100b3 */
[----:B------:R-:W-:Y:S02]  /*13b0*/  FADD.FTZ R152, R211, R152 ;  /* 0x00000098d3987221 */ /* 0x000fe40000010000 */
[----:B------:R-:W-:Y:S02]  /*13c0*/  FFMA.FTZ R153, R70, R211, R153 ;  /* 0x000000d346997223 */ /* 0x000fe40000010099 */
        /* <DEDUP_REMOVED lines=121> */
.L_x_6623:
        /* <DEDUP_REMOVED lines=18> */
.L_x_6624:
        /* <DEDUP_REMOVED lines=17> */
[C---:B------:R-:W-:Y:S01]  /*1d90*/  LOP3.LUT P5, RZ, R92.reuse, 0xff00, RZ, 0xc0, !PT ;  /* 0x0000ff005cff7812 */ /* 0x040fe200078ac0ff */
[----:B------:R1:W-:Y:S04]  /*1da0*/  @!P3 STS.64 [R165.X8+0x4000], R64 ;  /* 0x00400040a500b388 */ /* 0x0003e80000008a00 */
[----:B------:R-:W-:Y:S01]  /*1db0*/  BAR.SYNC.DEFER_BLOCKING 0x0 ;  /* 0x0000000000007b1d */ /* 0x000fe20000010000 */
[----:B------:R-:W-:Y:S02]  /*1dc0*/  LOP3.LUT P3, RZ, R92, 0xff000000, RZ, 0xc0, !PT ;  /* 0xff0000005cff7812 */ /* 0x000fe4000786c0ff */
[----:B------:R-:W-:Y:S01]  /*1dd0*/  IADD3 R160, R160, c[0x0][0x160], RZ ;  /* 0x00005800a0a07a10 */ /* 0x000fe20007ffe0ff */
[----:B-1----:R-:W-:-:S02]  /*1de0*/  @P1 HADD2.F32 R165, -RZ, R37.H1_H1 ;  /* 0x30000025ffa51230 */ /* 0x002fc40000004100 */
[----:B------:R-:W-:Y:S01]  /*1df0*/  @P1 HADD2.F32 R65, -RZ, R37.H0_H0 ;  /* 0x20000025ff411230 */ /* 0x000fe20000004100 */
        /* <DEDUP_REMOVED lines=18> */
[-CC-:B------:R-:W-:Y:S02]  /*1f20*/  FFMA.FTZ R72, R72, R64.reuse, R57.reuse ;  /* 0x0000004048487223 */ /* 0x180fe40000010039 */
[----:B------:R-:W-:Y:S02]  /*1f30*/  FFMA.FTZ R68, R68, R64, R57 ;  /* 0x0000004044447223 */ /* 0x000fe40000010039 */
[----:B------:R-:W-:Y:S02]  /*1f40*/  FADD.FTZ R71, R71, -R74 ;  /* 0x8000004a47477221 */ /* 0x000fe40000010000 */
[----:B------:R-:W-:Y:S01]  /*1f50*/  FADD.FTZ R63, R66, -R59 ;  /* 0x8000003b423f7221 */ /* 0x000fe20000010000 */
[----:B------:R-:W-:Y:S01]  /*1f60*/  @P1 HADD2.F32 R59, -RZ, R36.H0_H0 ;  /* 0x20000024ff3b1230 */ /* 0x000fe20000004100 */
[----:B------:R-:W-:-:S02]  /*1f70*/  FADD.FTZ R69, R69, -R72 ;  /* 0x8000004845457221 */ /* 0x000fc40000010000 */
[----:B------:R-:W-:Y:S02]  /*1f80*/  FADD.FTZ R75, R75, -R68 ;  /* 0x800000444b4b7221 */ /* 0x000fe40000010000 */
[C---:B------:R-:W-:Y:S02]  /*1f90*/  FMUL.FTZ R60, R164.reuse, R71 ;  /* 0x00000047a43c7220 */ /* 0x040fe40000410000 */
[C---:B------:R-:W-:Y:S01]  /*1fa0*/  FMUL.FTZ R62, R164.reuse, R69 ;  /* 0x00000045a43e7220 */ /* 0x040fe20000410000 */
[----:B------:R-:W-:Y:S01]  /*1fb0*/  @P1 HADD2.F32 R69, -RZ, R40.H1_H1 ;  /* 0x30000028ff451230 */ /* 0x000fe20000004100 */
[----:B------:R-:W-:Y:S01]  /*1fc0*/  FMUL.FTZ R56, R164, R75 ;  /* 0x0000004ba4387220 */ /* 0x000fe20000410000 */
[----:B------:R-:W-:Y:S01]  /*1fd0*/  @P1 HADD2.F32 R75, -RZ, R44.H0_H0 ;  /* 0x2000002cff4b1230 */ /* 0x000fe20000004100 */
[----:B------:R-:W-:Y:S02]  /*1fe0*/  @P1 FADD.FTZ R60, R60, R59 ;  /* 0x0000003b3c3c1221 */ /* 0x000fe40000010000 */
[----:B------:R-:W-:-:S02]  /*1ff0*/  FMUL.FTZ R58, R164, R63 ;  /* 0x0000003fa43a7220 */ /* 0x000fc40000410000 */
[----:B------:R-:W-:Y:S02]  /*2000*/  @P1 FADD.FTZ R62, R62, R61 ;  /* 0x0000003d3e3e1221 */ /* 0x000fe40000010000 */
[----:B------:R-:W-:Y:S01]  /*2010*/  @P1 FADD.FTZ R56, R56, R165 ;  /* 0x000000a538381221 */ /* 0x000fe20000010000 */
[----:B------:R-:W-:Y:S01]  /*2020*/  SEL R165, RZ, 0x1, P2 ;  /* 0x00000001ffa57807 */ /* 0x000fe20001000000 */
[-C--:B------:R-:W-:Y:S02]  /*2030*/  FMUL.FTZ R59, R60, R161.reuse ;  /* 0x000000a13c3b7220 */ /* 0x080fe40000410000 */
[----:B------:R-:W-:Y:S02]  /*2040*/  @P1 FADD.FTZ R58, R58, R65 ;  /* 0x000000413a3a1221 */ /* 0x000fe40000010000 */
[----:B------:R-:W-:Y:S02]  /*2050*/  FMUL.FTZ R61, R62, R161 ;  /* 0x000000a13e3d7220 */ /* 0x000fe40000410000 */
[----:B------:R-:W-:-:S02]  /*2060*/  FMUL.FTZ R59, R59, c[0x0][0x1e8] ;  /* 0x00007a003b3b7a20 */ /* 0x000fc40000410000 */
[----:B------:R-:W-:Y:S02]  /*2070*/  FMUL.FTZ R65, R56, R161 ;  /* 0x000000a138417220 */ /* 0x000fe40000410000 */
[----:B------:R-:W-:Y:S01]  /*2080*/  FMUL.FTZ R66, R61, c[0x0][0x1e8] ;  /* 0x00007a003d427a20 */ /* 0x000fe20000410000 */
[----:B------:R-:W-:Y:S01]  /*2090*/  FSEL R61, R59, RZ, P0 ;  /* 0x000000ff3b3d7208 */ /* 0x000fe20000000000 */
[----:B------:R-:W-:Y:S01]  /*20a0*/  FMUL.FTZ R65, R65, c[0x0][0x1e8] ;  /* 0x00007a0041417a20 */ /* 0x000fe20000410000 */
[----:B------:R-:W-:Y:S01]  /*20b0*/  MOV R59, R90 ;  /* 0x0000005a003b7202 */ /* 0x000fe20000000f00 */
[-CC-:B------:R-:W-:Y:S01]  /*20c0*/  FFMA.FTZ R67, R67, R64.reuse, R57.reuse ;  /* 0x0000004043437223 */ /* 0x180fe20000010039 */
[----:B------:R-:W-:Y:S01]  /*20d0*/  LOP3.LUT P0, RZ, R93, 0xff00, RZ, 0xc0, !PT ;  /* 0x0000ff005dff7812 */ /* 0x000fe2000780c0ff */
[-CC-:B------:R-:W-:Y:S01]  /*20e0*/  FFMA.FTZ R73, R73, R64.reuse, R57.reuse ;  /* 0x0000004049497223 */ /* 0x180fe20000010039 */
[----:B------:R-:W-:Y:S01]  /*20f0*/  FSEL R68, R65, RZ, P3 ;  /* 0x000000ff41447208 */ /* 0x000fe20001800000 */
[-C--:B------:R-:W-:Y:S01]  /*2100*/  FFMA.FTZ R78, R78, R64.reuse, R57 ;  /* 0x000000404e4e7223 */ /* 0x080fe20000010039 */
[----:B------:R-:W-:Y:S01]  /*2110*/  LOP3.LUT P3, RZ, R59, 0xff, RZ, 0xc0, !PT ;  /* 0x000000ff3bff7812 */ /* 0x000fe2000786c0ff */
[----:B------:R-:W-:Y:S01]  /*2120*/  FADD.FTZ R67, R76, -R67 ;  /* 0x800000434c437221 */ /* 0x000fe20000010000 */
[--C-:B------:R-:W-:Y:S01]  /*2130*/  @P1 HADD2.F32 R59, -RZ, R38.reuse.H0_H0 ;  /* 0x20000026ff3b1230 */ /* 0x100fe20000004100 */
[-CC-:B------:R-:W-:Y:S01]  /*2140*/  FFMA.FTZ R77, R77, R64.reuse, R57.reuse ;  /* 0x000000404d4d7223 */ /* 0x180fe20000010039 */
[----:B------:R-:W-:Y:S01]  /*2150*/  @P1 HADD2.F32 R65, -RZ, R38.H1_H1 ;  /* 0x30000026ff411230 */ /* 0x000fe20000004100 */
[----:B------:R-:W-:Y:S01]  /*2160*/  FFMA.FTZ R79, R79, R64, R57 ;  /* 0x000000404f4f7223 */ /* 0x000fe20000010039 */
[----:B------:R-:W-:Y:S01]  /*2170*/  FSEL R66, R66, RZ, P5 ;  /* 0x000000ff42427208 */ /* 0x000fe20002800000 */
[----:B------:R-:W-:Y:S01]  /*2180*/  FADD.FTZ R73, R80, -R73 ;  /* 0x8000004950497221 */ /* 0x000fe20000010000 */
[----:B------:R-:W-:Y:S01]  /*2190*/  LOP3.LUT P5, RZ, R93, 0xff0000, RZ, 0xc0, !PT ;  /* 0x00ff00005dff7812 */ /* 0x000fe200078ac0ff */
[----:B------:R-:W-:-:S02]  /*21a0*/  FADD.FTZ R81, R81, -R78 ;  /* 0x8000004e51517221 */ /* 0x000fc40000010000 */
[----:B------:R-:W-:Y:S01]  /*21b0*/  FMUL.FTZ R78, R164, R67 ;  /* 0x00000043a44e7220 */ /* 0x000fe20000410000 */
[----:B------:R-:W-:Y:S01]  /*21c0*/  @P1 HADD2.F32 R67, -RZ, R40.H0_H0 ;  /* 0x20000028ff431230 */ /* 0x000fe20000004100 */
[-C--:B------:R-:W-:Y:S02]  /*21d0*/  FFMA.FTZ R84, R84, R64.reuse, R57 ;  /* 0x0000004054547223 */ /* 0x080fe40000010039 */
[----:B------:R-:W-:Y:S02]  /*21e0*/  FADD.FTZ R77, R82, -R77 ;  /* 0x8000004d524d7221 */ /* 0x000fe40000010000 */
[----:B------:R-:W-:Y:S02]  /*21f0*/  FADD.FTZ R79, R86, -R79 ;  /* 0x8000004f564f7221 */ /* 0x000fe40000010000 */
[----:B------:R-:W-:Y:S02]  /*2200*/  FMUL.FTZ R80, R164, R73 ;  /* 0x00000049a4507220 */ /* 0x000fe40000410000 */
[----:B------:R-:W-:-:S02]  /*2210*/  FFMA.FTZ R83, R83, R64, R57 ;  /* 0x0000004053537223 */ /* 0x000fc40000010039 */
[----:B------:R-:W-:Y:S01]  /*2220*/  @P1 FADD.FTZ R78, R78, R59 ;  /* 0x0000003b4e4e1221 */ /* 0x000fe20000010000 */
[--C-:B------:R-:W-:Y:S01]  /*2230*/  @P1 HADD2.F32 R59, -RZ, R39.reuse.H0_H0 ;  /* 0x20000027ff3b1230 */ /* 0x100fe20000004100 */
[----:B------:R-:W-:Y:S02]  /*2240*/  FADD.FTZ R85, R85, -R84 ;  /* 0x8000005455557221 */ /* 0x000fe40000010000 */
[C---:B------:R-:W-:Y:S01]  /*2250*/  FMUL.FTZ R82, R164.reuse, R77 ;  /* 0x0000004da4527220 */ /* 0x040fe20000410000 */
[----:B------:R-:W-:Y:S01]  /*2260*/  @P1 HADD2.F32 R77, -RZ, R44.H1_H1 ;  /* 0x3000002cff4d1230 */ /* 0x000fe20000004100 */
[----:B------:R-:W-:Y:S02]  /*2270*/  FMUL.FTZ R72, R164, R79 ;  /* 0x0000004fa4487220 */ /* 0x000fe40000410000 */
[----:B------:R-:W-:Y:S02]  /*2280*/  FFMA.FTZ R166, R166, R64, R57 ;  /* 0x00000040a6a67223 */ /* 0x000fe40000010039 */
[----:B------:R-:W-:Y:S01]  /*2290*/  @P1 FADD.FTZ R80, R80, R65 ;  /* 0x0000004150501221 */ /* 0x000fe20000010000 */
[----:B------:R-:W-:Y:S01]  /*22a0*/  @P1 HADD2.F32 R65, -RZ, R39.H1_H1 ;  /* 0x30000027ff411230 */ /* 0x000fe20000004100 */
[----:B------:R-:W-:-:S02]  /*22b0*/  FADD.FTZ R83, R168, -R83 ;  /* 0x80000053a8537221 */ /* 0x000fc40000010000 */
[C---:B------:R-:W-:Y:S02]  /*22c0*/  FMUL.FTZ R84, R164.reuse, R81 ;  /* 0x00000051a4547220 */ /* 0x040fe40000410000 */
[----:B------:R-:W-:Y:S01]  /*22d0*/  FMUL.FTZ R70, R164, R85 ;  /* 0x00000055a4467220 */ /* 0x000fe20000410000 */
[----:B------:R-:W-:Y:S01]  /*22e0*/  @P1 HADD2.F32 R85, -RZ, R51.H1_H1 ;  /* 0x30000033ff551230 */ /* 0x000fe20000004100 */
[----:B------:R-:W-:Y:S02]  /*22f0*/  @P1 FADD.FTZ R82, R82, R59 ;  /* 0x0000003b52521221 */ /* 0x000fe40000010000 */
[----:B------:R-:W-:Y:S01]  /*2300*/  @P1 FADD.FTZ R72, R72, R67 ;  /* 0x0000004348481221 */ /* 0x000fe20000010000 */
[----:B------:R-:W-:Y:S01]  /*2310*/  @P1 HADD2.F32 R67, -RZ, R41.H0_H0 ;  /* 0x20000029ff431230 */ /* 0x000fe20000004100 */
[----:B------:R-:W-:Y:S02]  /*2320*/  FADD.FTZ R167, R167, -R166 ;  /* 0x800000a6a7a77221 */ /* 0x000fe40000010000 */
[----:B------:R-:W-:-:S02]  /*2330*/  FMUL.FTZ R59, R78, R161 ;  /* 0x000000a14e3b7220 */ /* 0x000fc40000410000 */
[----:B------:R-:W-:Y:S02]  /*2340*/  FMUL.FTZ R63, R58, R161 ;  /* 0x000000a13a3f7220 */ /* 0x000fe40000410000 */
[----:B------:R-:W-:Y:S02]  /*2350*/  FMUL.FTZ R74, R164, R83 ;  /* 0x00000053a44a7220 */ /* 0x000fe40000410000 */
[----:B------:R-:W-:Y:S02]  /*2360*/  @P1 FADD.FTZ R84, R84, R65 ;  /* 0x0000004154541221 */ /* 0x000fe40000010000 */
[----:B------:R-:W-:Y:S01]  /*2370*/  @P1 FADD.FTZ R70, R70, R69 ;  /* 0x0000004546461221 */ /* 0x000fe20000010000 */
[----:B------:R-:W-:Y:S01]  /*2380*/  @P1 HADD2.F32 R69, -RZ, R41.H1_H1 ;  /* 0x30000029ff451230 */ /* 0x000fe20000004100 */
[----:B------:R-:W-:Y:S02]  /*2390*/  FMUL.FTZ R76, R164, R167 ;  /* 0x000000a7a44c7220 */ /* 0x000fe40000410000 */
[----:B------:R-:W-:-:S02]  /*23a0*/  FMUL.FTZ R59, R59, c[0x0][0x1e8] ;  /* 0x00007a003b3b7a20 */ /* 0x000fc40000410000 */
[----:B------:R-:W-:Y:S02]  /*23b0*/  FMUL.FTZ R63, R63, c[0x0][0x1e8] ;  /* 0x00007a003f3f7a20 */ /* 0x000fe40000410000 */
[----:B------:R-:W-:Y:S02]  /*23c0*/  @P1 FADD.FTZ R74, R74, R67 ;  /* 0x000000434a4a1221 */ /* 0x000fe40000010000 */
[-C--:B------:R-:W-:Y:S01]  /*23d0*/  FMUL.FTZ R67, R82, R161.reuse ;  /* 0x000000a152437220 */ /* 0x080fe20000410000 */
[----:B------:R-:W-:Y:S01]  /*23e0*/  FSEL R63, R63, RZ, P6 ;  /* 0x000000ff3f3f7208 */ /* 0x000fe20003000000 */
[-C--:B------:R-:W-:Y:S01]  /*23f0*/  FMUL.FTZ R71, R84, R161.reuse ;  /* 0x000000a154477220 */ /* 0x080fe20000410000 */
[----:B------:R-:W-:Y:S01]  /*2400*/  LOP3.LUT P6, RZ, R93, 0xff000000, RZ, 0xc0, !PT ;  /* 0xff0000005dff7812 */ /* 0x000fe200078cc0ff */
[----:B------:R-:W-:Y:S02]  /*2410*/  FMUL.FTZ R65, R80, R161 ;  /* 0x000000a150417220 */ /* 0x000fe40000410000 */
[----:B------:R-:W-:Y:S01]  /*2420*/  @P1 FADD.FTZ R76, R76, R69 ;  /* 0x000000454c4c1221 */ /* 0x000fe20000010000 */
[----:B------:R-:W-:Y:S01]  /*2430*/  FSEL R69, R59, RZ, P4 ;  /* 0x000000ff3b457208 */ /* 0x000fe20002000000 */
[----:B------:R-:W-:Y:S01]  /*2440*/  FMUL.FTZ R59, R67, c[0x0][0x1e8] ;  /* 0x00007a00433b7a20 */ /* 0x000fe20000410000 */
[----:B------:R-:W-:Y:S01]  /*2450*/  LOP3.LUT P4, RZ, R90, 0xff00, RZ, 0xc0, !PT ;  /* 0x0000ff005aff7812 */ /* 0x000fe2000788c0ff */
[----:B------:R-:W-:-:S02]  /*2460*/  FMUL.FTZ R71, R71, c[0x0][0x1e8] ;  /* 0x00007a0047477a20 */ /* 0x000fc40000410000 */
[----:B------:R-:W-:Y:S01]  /*2470*/  FMUL.FTZ R65, R65, c[0x0][0x1e8] ;  /* 0x00007a0041417a20 */ /* 0x000fe20000410000 */
[----:B------:R-:W-:Y:S01]  /*2480*/  FSEL R59, R59, RZ, P5 ;  /* 0x000000ff3b3b7208 */ /* 0x000fe20002800000 */
[-C--:B------:R-:W-:Y:S01]  /*2490*/  FMUL.FTZ R67, R70, R161.reuse ;  /* 0x000000a146437220 */ /* 0x080fe20000410000 */
[----:B------:R-:W-:Y:S01]  /*24a0*/  FSEL R166, R71, RZ, P6 ;  /* 0x000000ff47a67208 */ /* 0x000fe20003000000 */
[-C--:B------:R-:W-:Y:S01]  /*24b0*/  FMUL.FTZ R73, R74, R161.reuse ;  /* 0x000000a14a497220 */ /* 0x080fe20000410000 */
[----:B------:R-:W-:Y:S01]  /*24c0*/  FSEL R92, R65, RZ, P0 ;  /* 0x000000ff415c7208 */ /* 0x000fe20000000000 */
[----:B------:R-:W-:Y:S01]  /*24d0*/  FMUL.FTZ R67, R67, c[0x0][0x1e8] ;  /* 0x00007a0043437a20 */ /* 0x000fe20000410000 */
[----:B------:R-:W-:Y:S01]  /*24e0*/  LOP3.LUT P0, RZ, R90, 0xff0000, RZ, 0xc0, !PT ;  /* 0x00ff00005aff7812 */ /* 0x000fe2000780c0ff */
[----:B------:R-:W-:Y:S01]  /*24f0*/  FMUL.FTZ R71, R76, R161 ;  /* 0x000000a14c477220 */ /* 0x000fe20000410000 */
[----:B------:R-:W-:Y:S01]  /*2500*/  LOP3.LUT P5, RZ, R90, 0xff000000, RZ, 0xc0, !PT ;  /* 0xff0000005aff7812 */ /* 0x000fe200078ac0ff */
[----:B------:R-:W-:Y:S01]  /*2510*/  FMUL.FTZ R73, R73, c[0x0][0x1e8] ;  /* 0x00007a0049497a20 */ /* 0x000fe20000410000 */
[----:B------:R-:W-:Y:S01]  /*2520*/  FSEL R86, R67, RZ, P4 ;  /* 0x000000ff43567208 */ /* 0x000fe20002000000 */
[-CC-:B------:R-:W-:Y:S01]  /*2530*/  FFMA.FTZ R87, R87, R64.reuse, R57.reuse ;  /* 0x0000004057577223 */ /* 0x180fe20000010039 */
[----:B------:R-:W-:Y:S01]  /*2540*/  LOP3.LUT P6, RZ, R91, 0xff, RZ, 0xc0, !PT ;  /* 0x000000ff5bff7812 */ /* 0x000fe200078cc0ff */
[----:B------:R-:W-:Y:S01]  /*2550*/  FMUL.FTZ R71, R71, c[0x0][0x1e8] ;  /* 0x00007a0047477a20 */ /* 0x000fe20000410000 */
[----:B------:R-:W-:Y:S01]  /*2560*/  FSEL R67, R73, RZ, P0 ;  /* 0x000000ff49437208 */ /* 0x000fe20000000000 */
[--C-:B------:R-:W-:Y:S01]  /*2570*/  FFMA.FTZ R170, R170, R64, R57.reuse ;  /* 0x00000040aaaa7223 */ /* 0x100fe20000010039 */
[----:B------:R-:W-:Y:S01]  /*2580*/  MOV R73, R88 ;  /* 0x0000005800497202 */ /* 0x000fe20000000f00 */
[-C--:B------:R-:W-:Y:S01]  /*2590*/  FFMA.FTZ R169, R169, R64.reuse, R57 ;  /* 0x00000040a9a97223 */ /* 0x080fe20000010039 */
[----:B------:R-:W-:Y:S01]  /*25a0*/  FSEL R90, R71, RZ, P5 ;  /* 0x000000ff475a7208 */ /* 0x000fe20002800000 */
[----:B------:R-:W-:Y:S01]  /*25b0*/  FADD.FTZ R87, R172, -R87 ;  /* 0x80000057ac577221 */ /* 0x000fe20000010000 */
[----:B------:R-:W-:Y:S01]  /*25c0*/  LOP3.LUT P5, RZ, R73, 0xff, RZ, 0xc0, !PT ;  /* 0x000000ff49ff7812 */ /* 0x000fe200078ac0ff */
[-CC-:B------:R-:W-:Y:S01]  /*25d0*/  FFMA.FTZ R173, R173, R64.reuse, R57.reuse ;  /* 0x00000040adad7223 */ /* 0x180fe20000010039 */
[--C-:B------:R-:W-:Y:S01]  /*25e0*/  @P1 HADD2.F32 R71, -RZ, R42.reuse.H0_H0 ;  /* 0x2000002aff471230 */ /* 0x100fe20000004100 */
[----:B------:R-:W-:Y:S01]  /*25f0*/  FADD.FTZ R171, R171, -R170 ;  /* 0x800000aaabab7221 */ /* 0x000fe20000010000 */
[----:B------:R-:W-:Y:S01]  /*2600*/  @P1 HADD2.F32 R73, -RZ, R42.H1_H1 ;  /* 0x3000002aff491230 */ /* 0x000fe20000004100 */
[-CC-:B------:R-:W-:Y:S01]  /*2610*/  FFMA.FTZ R180, R180, R64.reuse, R57.reuse ;  /* 0x00000040b4b47223 */ /* 0x180fe20000010039 */
[C---:B------:R-:W-:Y:S01]  /*2620*/  LOP3.LUT P4, RZ, R91.reuse, 0xff0000, RZ, 0xc0, !PT ;  /* 0x00ff00005bff7812 */ /* 0x040fe2000788c0ff */
[----:B------:R-:W-:Y:S01]  /*2630*/  FFMA.FTZ R174, R174, R64, R57 ;  /* 0x00000040aeae7223 */ /* 0x000fe20000010039 */
[----:B------:R-:W-:Y:S01]  /*2640*/  LOP3.LUT P0, RZ, R91, 0xff000000, RZ, 0xc0, !PT ;  /* 0xff0000005bff7812 */ /* 0x000fe2000780c0ff */
[----:B------:R-:W-:Y:S01]  /*2650*/  FADD.FTZ R169, R176, -R169 ;  /* 0x800000a9b0a97221 */ /* 0x000fe20000010000 */
[----:B------:R-:W-:Y:S01]  /*2660*/  F2FP.PACK_AB R59, R166, R59 ;  /* 0x0000003ba63b723e */ /* 0x000fe200000000ff */
[----:B------:R-:W-:-:S02]  /*2670*/  FADD.FTZ R173, R178, -R173 ;  /* 0x800000adb2ad7221 */ /* 0x000fc40000010000 */
[C---:B------:R-:W-:Y:S02]  /*2680*/  FMUL.FTZ R176, R164.reuse, R87 ;  /* 0x00000057a4b07220 */ /* 0x040fe40000410000 */
[----:B------:R-:W-:Y:S02]  /*2690*/  FADD.FTZ R177, R177, -R180 ;  /* 0x800000b4b1b17221 */ /* 0x000fe40000010000 */
[----:B------:R-:W-:Y:S02]  /*26a0*/  FMUL.FTZ R178, R164, R171 ;  /* 0x000000aba4b27220 */ /* 0x000fe40000410000 */
[-CC-:B------:R-:W-:Y:S02]  /*26b0*/  FFMA.FTZ R179, R179, R64.reuse, R57.reuse ;  /* 0x00000040b3b37223 */ /* 0x180fe40000010039 */
[----:B------:R-:W-:Y:S02]  /*26c0*/  FADD.FTZ R175, R175, -R174 ;  /* 0x800000aeafaf7221 */ /* 0x000fe40000010000 */
[----:B------:R-:W-:-:S02]  /*26d0*/  FFMA.FTZ R184, R184, R64, R57 ;  /* 0x00000040b8b87223 */ /* 0x000fc40000010039 */
[----:B------:R-:W-:Y:S01]  /*26e0*/  @P1 FADD.FTZ R176, R176, R71 ;  /* 0x00000047b0b01221 */ /* 0x000fe20000010000 */
[--C-:B------:R-:W-:Y:S01]  /*26f0*/  @P1 HADD2.F32 R71, -RZ, R43.reuse.H0_H0 ;  /* 0x2000002bff471230 */ /* 0x100fe20000004100 */
[----:B------:R-:W-:Y:S01]  /*2700*/  @P1 FADD.FTZ R178, R178, R73 ;  /* 0x00000049b2b21221 */ /* 0x000fe20000010000 */
[----:B------:R-:W-:Y:S01]  /*2710*/  @P1 HADD2.F32 R73, -RZ, R43.H1_H1 ;  /* 0x3000002bff491230 */ /* 0x000fe20000004100 */
[----:B------:R-:W-:Y:S02]  /*2720*/  FMUL.FTZ R168, R164, R177 ;  /* 0x000000b1a4a87220 */ /* 0x000fe40000410000 */
[----:B------:R-:W-:Y:S02]  /*2730*/  FADD.FTZ R179, R182, -R179 ;  /* 0x800000b3b6b37221 */ /* 0x000fe40000010000 */
[----:B------:R-:W-:Y:S02]  /*2740*/  FMUL.FTZ R180, R164, R169 ;  /* 0x000000a9a4b47220 */ /* 0x000fe40000410000 */
[----:B------:R-:W-:-:S02]  /*2750*/  FMUL.FTZ R65, R72, R161 ;  /* 0x000000a148417220 */ /* 0x000fc40000410000 */
[----:B------:R-:W-:Y:S02]  /*2760*/  FADD.FTZ R181, R181, -R184 ;  /* 0x800000b8b5b57221 */ /* 0x000fe40000010000 */
[C---:B------:R-:W-:Y:S02]  /*2770*/  FMUL.FTZ R182, R164.reuse, R175 ;  /* 0x000000afa4b67220 */ /* 0x040fe40000410000 */
[----:B------:R-:W-:Y:S02]  /*2780*/  FMUL.FTZ R170, R164, R173 ;  /* 0x000000ada4aa7220 */ /* 0x000fe40000410000 */
[----:B------:R-:W-:Y:S01]  /*2790*/  @P1 FADD.FTZ R168, R168, R77 ;  /* 0x0000004da8a81221 */ /* 0x000fe20000010000 */
[----:B------:R-:W-:Y:S01]  /*27a0*/  @P1 HADD2.F32 R77, -RZ, R45.H1_H1 ;  /* 0x3000002dff4d1230 */ /* 0x000fe20000004100 */
[----:B------:R-:W-:Y:S02]  /*27b0*/  @P1 FADD.FTZ R180, R180, R71 ;  /* 0x00000047b4b41221 */ /* 0x000fe40000010000 */
[----:B------:R-:W-:-:S02]  /*27c0*/  FMUL.FTZ R65, R65, c[0x0][0x1e8] ;  /* 0x00007a0041417a20 */ /* 0x000fc40000410000 */
[----:B------:R-:W-:Y:S02]  /*27d0*/  @P1 FADD.FTZ R182, R182, R73 ;  /* 0x00000049b6b61221 */ /* 0x000fe40000010000 */
[----:B------:R-:W-:Y:S01]  /*27e0*/  FMUL.FTZ R71, R176, R161 ;  /* 0x000000a1b0477220 */ /* 0x000fe20000410000 */
[----:B------:R-:W-:Y:S01]  /*27f0*/  FSEL R65, R65, RZ, P3 ;  /* 0x000000ff41417208 */ /* 0x000fe20001800000 */
[----:B------:R-:W-:Y:S01]  /*2800*/  FMUL.FTZ R172, R164, R181 ;  /* 0x000000b5a4ac7220 */ /* 0x000fe20000410000 */
[----:B------:R-:W-:Y:S01]  /*2810*/  LOP3.LUT P3, RZ, R91, 0xff00, RZ, 0xc0, !PT ;  /* 0x0000ff005bff7812 */ /* 0x000fe2000786c0ff */
[----:B------:R-:W-:Y:S01]  /*2820*/  FMUL.FTZ R73, R178, R161 ;  /* 0x000000a1b2497220 */ /* 0x000fe20000410000 */
[----:B------:R-:W-:Y:S01]  /*2830*/  HFMA2.MMA R91, -RZ, RZ, 0, 9.5367431640625e-07 ;  /* 0x00000010ff5b7435 */ /* 0x000fe200000001ff */
[----:B------:R-:W-:Y:S02]  /*2840*/  FFMA.FTZ R183, R183, R64, R57 ;  /* 0x00000040b7b77223 */ /* 0x000fe40000010039 */
[----:B------:R-:W-:Y:S01]  /*2850*/  @P1 FADD.FTZ R170, R170, R75 ;  /* 0x0000004baaaa1221 */ /* 0x000fe20000010000 */
[----:B------:R-:W-:Y:S01]  /*2860*/  @P1 HADD2.F32 R75, -RZ, R45.H0_H0 ;  /* 0x2000002dff4b1230 */ /* 0x000fe20000004100 */
[----:B------:R-:W-:-:S02]  /*2870*/  FMUL.FTZ R174, R164, R179 ;  /* 0x000000b3a4ae7220 */ /* 0x000fc40000410000 */
[----:B------:R-:W-:Y:S02]  /*2880*/  FMUL.FTZ R71, R71, c[0x0][0x1e8] ;  /* 0x00007a0047477a20 */ /* 0x000fe40000410000 */
[----:B------:R-:W-:Y:S02]  /*2890*/  @P1 FADD.FTZ R172, R172, R77 ;  /* 0x0000004dacac1221 */ /* 0x000fe40000010000 */
[----:B------:R-:W-:Y:S02]  /*28a0*/  FFMA.FTZ R195, R195, R64, R57 ;  /* 0x00000040c3c37223 */ /* 0x000fe40000010039 */
[----:B------:R-:W-:Y:S02]  /*28b0*/  FMUL.FTZ R77, R180, R161 ;  /* 0x000000a1b44d7220 */ /* 0x000fe40000410000 */
[----:B------:R-:W-:Y:S02]  /*28c0*/  FMUL.FTZ R73, R73, c[0x0][0x1e8] ;  /* 0x00007a0049497a20 */ /* 0x000fe40000410000 */
[----:B------:R-:W-:-:S02]  /*28d0*/  FADD.FTZ R183, R186, -R183 ;  /* 0x800000b7bab77221 */ /* 0x000fc40000010000 */
[-CC-:B------:R-:W-:Y:S01]  /*28e0*/  FFMA.FTZ R188, R188, R64.reuse, R57.reuse ;  /* 0x00000040bcbc7223 */ /* 0x180fe20000010039 */
[----:B------:R-:W-:Y:S01]  /*28f0*/  FSEL R210, R73, RZ, P3 ;  /* 0x000000ff49d27208 */ /* 0x000fe20001800000 */
[-CC-:B------:R-:W-:Y:S01]  /*2900*/  FFMA.FTZ R187, R187, R64.reuse, R57.reuse ;  /* 0x00000040bbbb7223 */ /* 0x180fe20000010039 */
[----:B------:R-:W-:Y:S01]  /*2910*/  LOP3.LUT P3, RZ, R88, 0xff0000, RZ, 0xc0, !PT ;  /* 0x00ff000058ff7812 */ /* 0x000fe2000786c0ff */
[-CC-:B------:R-:W-:Y:S02]  /*2920*/  FFMA.FTZ R192, R192, R64.reuse, R57.reuse ;  /* 0x00000040c0c07223 */ /* 0x180fe40000010039 */
[-CC-:B------:R-:W-:Y:S02]  /*2930*/  FFMA.FTZ R191, R191, R64.reuse, R57.reuse ;  /* 0x00000040bfbf7223 */ /* 0x180fe40000010039 */
[-CC-:B------:R-:W-:Y:S02]  /*2940*/  FFMA.FTZ R196, R196, R64.reuse, R57.reuse ;  /* 0x00000040c4c47223 */ /* 0x180fe40000010039 */
[----:B------:R-:W-:-:S02]  /*2950*/  FFMA.FTZ R200, R200, R64, R57 ;  /* 0x00000040c8c87223 */ /* 0x000fc40000010039 */
[-CC-:B------:R-:W-:Y:S02]  /*2960*/  FFMA.FTZ R199, R199, R64.reuse, R57.reuse ;  /* 0x00000040c7c77223 */ /* 0x180fe40000010039 */
[-CC-:B------:R-:W-:Y:S02]  /*2970*/  FFMA.FTZ R204, R204, R64.reuse, R57.reuse ;  /* 0x00000040cccc7223 */ /* 0x180fe40000010039 */
[-CC-:B------:R-:W-:Y:S02]  /*2980*/  FFMA.FTZ R203, R203, R64.reuse, R57.reuse ;  /* 0x00000040cbcb7223 */ /* 0x180fe40000010039 */
[----:B------:R-:W-:Y:S02]  /*2990*/  FMUL.FTZ R79, R168, R161 ;  /* 0x000000a1a84f7220 */ /* 0x000fe40000410000 */
[----:B------:R-:W-:Y:S01]  /*29a0*/  FFMA.FTZ R64, R208, R64, R57 ;  /* 0x00000040d0407223 */ /* 0x000fe20000010039 */
[----:B------:R-:W-:Y:S01]  /*29b0*/  @P1 HADD2.F32 R57, -RZ, R46.H0_H0 ;  /* 0x2000002eff391230 */ /* 0x000fe20000004100 */
[----:B------:R-:W-:Y:S01]  /*29c0*/  @P1 FADD.FTZ R174, R174, R75 ;  /* 0x0000004baeae1221 */ /* 0x000fe20000010000 */
[----:B------:R-:W-:Y:S01]  /*29d0*/  FSEL R75, R71, RZ, P6 ;  /* 0x000000ff474b7208 */ /* 0x000fe20003000000 */
[----:B------:R-:W-:Y:S01]  /*29e0*/  FADD.FTZ R195, R198, -R195 ;  /* 0x800000c3c6c37221 */ /* 0x000fe20000010000 */
[----:B------:R-:W-:Y:S01]  /*29f0*/  LOP3.LUT P6, RZ, R88, 0xff00, RZ, 0xc0, !PT ;  /* 0x0000ff0058ff7812 */ /* 0x000fe200078cc0ff */
[----:B------:R-:W-:-:S02]  /*2a00*/  FMUL.FTZ R77, R77, c[0x0][0x1e8] ;  /* 0x00007a004d4d7a20 */ /* 0x000fc40000410000 */
[----:B------:R-:W-:Y:S02]  /*2a10*/  FMUL.FTZ R198, R164, R183 ;  /* 0x000000b7a4c67220 */ /* 0x000fe40000410000 */
[-C--:B------:R-:W-:Y:S01]  /*2a20*/  FMUL.FTZ R71, R182, R161.reuse ;  /* 0x000000a1b6477220 */ /* 0x080fe20000410000 */
[----:B------:R-:W-:Y:S01]  /*2a30*/  FSEL R77, R77, RZ, P4 ;  /* 0x000000ff4d4d7208 */ /* 0x000fe20002000000 */
[-C--:B------:R-:W-:Y:S01]  /*2a40*/  FMUL.FTZ R73, R170, R161.reuse ;  /* 0x000000a1aa497220 */ /* 0x080fe20000410000 */
[----:B------:R-:W-:Y:S01]  /*2a50*/  LOP3.LUT P4, RZ, R88, 0xff000000, RZ, 0xc0, !PT ;  /* 0xff00000058ff7812 */ /* 0x000fe2000788c0ff */
[----:B------:R-:W-:Y:S02]  /*2a60*/  FMUL.FTZ R83, R172, R161 ;  /* 0x000000a1ac537220 */ /* 0x000fe40000410000 */
[----:B------:R-:W-:Y:S02]  /*2a70*/  FMUL.FTZ R79, R79, c[0x0][0x1e8] ;  /* 0x00007a004f4f7a20 */ /* 0x000fe40000410000 */
[----:B------:R-:W-:-:S02]  /*2a80*/  FADD.FTZ R191, R194, -R191 ;  /* 0x800000bfc2bf7221 */ /* 0x000fc40000010000 */
[----:B------:R-:W-:Y:S01]  /*2a90*/  @P1 FADD.FTZ R198, R198, R57 ;  /* 0x00000039c6c61221 */ /* 0x000fe20000010000 */
[----:B------:R-:W-:Y:S01]  /*2aa0*/  @P1 HADD2.F32 R57, -RZ, R48.H0_H0 ;  /* 0x20000030ff391230 */ /* 0x000fe20000004100 */
[----:B------:R-:W-:Y:S01]  /*2ab0*/  FMUL.FTZ R71, R71, c[0x0][0x1e8] ;  /* 0x00007a0047477a20 */ /* 0x000fe20000410000 */
[----:B------:R-:W-:Y:S01]  /*2ac0*/  FSEL R88, R79, RZ, P6 ;  /* 0x000000ff4f587208 */ /* 0x000fe20003000000 */
[----:B------:R-:W-:Y:S01]  /*2ad0*/  FMUL.FTZ R73, R73, c[0x0][0x1e8] ;  /* 0x00007a0049497a20 */ /* 0x000fe20000410000 */
[----:B------:R-:W-:Y:S01]  /*2ae0*/  MOV R79, R2 ;  /* 0x00000002004f7202 */ /* 0x000fe20000000f00 */
[----:B------:R-:W-:Y:S01]  /*2af0*/  FMUL.FTZ R83, R83, c[0x0][0x1e8] ;  /* 0x00007a0053537a20 */ /* 0x000fe20000410000 */
[----:B------:R-:W-:Y:S01]  /*2b00*/  FSEL R212, R71, RZ, P0 ;  /* 0x000000ff47d47208 */ /* 0x000fe20000000000 */
[----:B------:R-:W-:Y:S01]  /*2b10*/  FMUL.FTZ R194, R164, R191 ;  /* 0x000000bfa4c27220 */ /* 0x000fe20000410000 */
[----:B------:R-:W-:Y:S01]  /*2b20*/  FSEL R71, R73, RZ, P5 ;  /* 0x000000ff49477208 */ /* 0x000fe20002800000 */
[-C--:B------:R-:W-:Y:S01]  /*2b30*/  FMUL.FTZ R81, R174, R161.reuse ;  /* 0x000000a1ae517220 */ /* 0x080fe20000410000 */
[----:B------:R-:W-:Y:S01]  /*2b40*/  FSEL R184, R83, RZ, P4 ;  /* 0x000000ff53b87208 */ /* 0x000fe20002000000 */
[----:B------:R-:W-:Y:S01]  /*2b50*/  FADD.FTZ R185, R185, -R188 ;  /* 0x800000bcb9b97221 */ /* 0x000fe20000010000 */
[----:B------:R-:W-:Y:S01]  /*2b60*/  LOP3.LUT P4, RZ, R79, 0xff, RZ, 0xc0, !PT ;  /* 0x000000ff4fff7812 */ /* 0x000fe2000788c0ff */
[----:B------:R-:W-:Y:S01]  /*2b70*/  FADD.FTZ R187, R190, -R187 ;  /* 0x800000bbbebb7221 */ /* 0x000fe20000010000 */
[----:B------:R-:W-:Y:S01]  /*2b80*/  @P1 HADD2.F32 R79, -RZ, R46.H1_H1 ;  /* 0x3000002eff4f1230 */ /* 0x000fe20000004100 */
[----:B------:R-:W-:Y:S01]  /*2b90*/  @P1 FADD.FTZ R194, R194, R57 ;  /* 0x00000039c2c21221 */ /* 0x000fe20000010000 */
[----:B------:R-:W-:Y:S01]  /*2ba0*/  LOP3.LUT P0, RZ, R89, 0xff, RZ, 0xc0, !PT ;  /* 0x000000ff59ff7812 */ /* 0x000fe2000780c0ff */
[----:B------:R-:W-:Y:S01]  /*2bb0*/  FMUL.FTZ R57, R198, R161 ;  /* 0x000000a1c6397220 */ /* 0x000fe20000410000 */
[--C-:B------:R-:W-:Y:S01]  /*2bc0*/  @P1 HADD2.F32 R83, -RZ, R47.reuse.H1_H1 ;  /* 0x3000002fff531230 */ /* 0x100fe20000004100 */
[----:B------:R-:W-:Y:S01]  /*2bd0*/  FMUL.FTZ R73, R81, c[0x0][0x1e8] ;  /* 0x00007a0051497a20 */ /* 0x000fe20000410000 */
[----:B------:R-:W-:Y:S01]  /*2be0*/  @P1 HADD2.F32 R81, -RZ, R47.H0_H0 ;  /* 0x2000002fff511230 */ /* 0x000fe20000004100 */
[----:B------:R-:W-:Y:S01]  /*2bf0*/  FADD.FTZ R197, R197, -R200 ;  /* 0x800000c8c5c57221 */ /* 0x000fe20000010000 */
[C---:B------:R-:W-:Y:S01]  /*2c00*/  LOP3.LUT P5, RZ, R89.reuse, 0xff00, RZ, 0xc0, !PT ;  /* 0x0000ff0059ff7812 */ /* 0x040fe200078ac0ff */
[----:B------:R-:W-:Y:S01]  /*2c10*/  FADD.FTZ R199, R202, -R199 ;  /* 0x800000c7cac77221 */ /* 0x000fe20000010000 */
[----:B------:R-:W-:Y:S01]  /*2c20*/  LOP3.LUT P6, RZ, R89, 0xff0000, RZ, 0xc0, !PT ;  /* 0x00ff000059ff7812 */ /* 0x000fe200078cc0ff */
[----:B------:R-:W-:Y:S01]  /*2c30*/  FADD.FTZ R189, R189, -R192 ;  /* 0x800000c0bdbd7221 */ /* 0x000fe20000010000 */
[----:B------:R-:W-:Y:S01]  /*2c40*/  FSEL R73, R73, RZ, P3 ;  /* 0x000000ff49497208 */ /* 0x000fe20001800000 */
[C---:B------:R-:W-:Y:S01]  /*2c50*/  FMUL.FTZ R200, R164.reuse, R185 ;  /* 0x000000b9a4c87220 */ /* 0x040fe20000410000 */
[----:B------:R-:W-:Y:S01]  /*2c60*/  LOP3.LUT P3, RZ, R89, 0xff000000, RZ, 0xc0, !PT ;  /* 0xff00000059ff7812 */ /* 0x000fe2000786c0ff */
[----:B------:R-:W-:-:S02]  /*2c70*/  FMUL.FTZ R202, R164, R187 ;  /* 0x000000bba4ca7220 */ /* 0x000fc40000410000 */
[----:B------:R-:W-:Y:S02]  /*2c80*/  FMUL.FTZ R57, R57, c[0x0][0x1e8] ;  /* 0x00007a0039397a20 */ /* 0x000fe40000410000 */
[----:B------:R-:W-:Y:S02]  /*2c90*/  FADD.FTZ R193, R193, -R196 ;  /* 0x800000c4c1c17221 */ /* 0x000fe40000010000 */
[----:B------:R-:W-:Y:S01]  /*2ca0*/  FADD.FTZ R201, R201, -R204 ;  /* 0x800000ccc9c97221 */ /* 0x000fe20000010000 */
[----:B------:R-:W-:Y:S01]  /*2cb0*/  FSEL R87, R57, RZ, P0 ;  /* 0x000000ff39577208 */ /* 0x000fe20000000000 */
[----:B------:R-:W-:Y:S01]  /*2cc0*/  FADD.FTZ R203, R206, -R203 ;  /* 0x800000cbcecb7221 */ /* 0x000fe20000010000 */
[----:B------:R-:W-:Y:S01]  /*2cd0*/  ISETP.NE.U32.AND P0, PT, RZ, c[0x0][0x258], PT ;  /* 0x00009600ff007a0c */ /* 0x000fe20003f05070 */
[----:B------:R-:W-:Y:S02]  /*2ce0*/  FADD.FTZ R205, R205, -R64 ;  /* 0x80000040cdcd7221 */ /* 0x000fe40000010000 */
[----:B------:R-:W-:Y:S01]  /*2cf0*/  FMUL.FTZ R204, R164, R189 ;  /* 0x000000bda4cc7220 */ /* 0x000fe20000410000 */
[----:B------:R-:W-:Y:S01]  /*2d00*/  ISETP.NE.AND.EX P0, PT, RZ, c[0x0][0x25c], PT, P0 ;  /* 0x00009700ff007a0c */ /* 0x000fe20003f05300 */
[----:B------:R-:W-:Y:S01]  /*2d10*/  @P1 FADD.FTZ R200, R200, R79 ;  /* 0x0000004fc8c81221 */ /* 0x000fe20000010000 */
[----:B------:R-:W-:Y:S01]  /*2d20*/  @P1 HADD2.F32 R79, -RZ, R48.H1_H1 ;  /* 0x30000030ff4f1230 */ /* 0x000fe20000004100 */
[----:B------:R-:W-:Y:S01]  /*2d30*/  @P1 FADD.FTZ R202, R202, R81 ;  /* 0x00000051caca1221 */ /* 0x000fe20000010000 */
[----:B------:R-:W-:Y:S01]  /*2d40*/  @P1 HADD2.F32 R81, -RZ, R49.H0_H0 ;  /* 0x20000031ff511230 */ /* 0x000fe20000004100 */
[----:B------:R-:W-:-:S02]  /*2d50*/  FMUL.FTZ R64, R164, R193 ;  /* 0x000000c1a4407220 */ /* 0x000fc40000410000 */
[C---:B------:R-:W-:Y:S02]  /*2d60*/  FMUL.FTZ R196, R164.reuse, R195 ;  /* 0x000000c3a4c47220 */ /* 0x040fe40000410000 */
[C---:B------:R-:W-:Y:S02]  /*2d70*/  FMUL.FTZ R190, R164.reuse, R197 ;  /* 0x000000c5a4be7220 */ /* 0x040fe40000410000 */
[C---:B------:R-:W-:Y:S02]  /*2d80*/  FMUL.FTZ R192, R164.reuse, R199 ;  /* 0x000000c7a4c07220 */ /* 0x040fe40000410000 */
[C---:B------:R-:W-:Y:S01]  /*2d90*/  FMUL.FTZ R186, R164.reuse, R201 ;  /* 0x000000c9a4ba7220 */ /* 0x040fe20000410000 */
[----:B------:R-:W-:Y:S01]  /*2da0*/  @P0 F2FP.PACK_AB R60, RZ, R60 ;  /* 0x0000003cff3c023e */ /* 0x000fe200000000ff */
[C---:B------:R-:W-:Y:S01]  /*2db0*/  FMUL.FTZ R188, R164.reuse, R203 ;  /* 0x000000cba4bc7220 */ /* 0x040fe20000410000 */
[----:B------:R-:W-:Y:S01]  /*2dc0*/  @P0 F2FP.PACK_AB R58, RZ, R58 ;  /* 0x0000003aff3a023e */ /* 0x000fe200000000ff */
[----:B------:R-:W-:Y:S01]  /*2dd0*/  FMUL.FTZ R164, R164, R205 ;  /* 0x000000cda4a47220 */ /* 0x000fe20000410000 */
[----:B------:R-:W-:Y:S01]  /*2de0*/  @P0 F2FP.PACK_AB R78, RZ, R78 ;  /* 0x0000004eff4e023e */ /* 0x000fe200000000ff */
[----:B------:R-:W-:Y:S01]  /*2df0*/  @P1 FADD.FTZ R204, R204, R83 ;  /* 0x00000053cccc1221 */ /* 0x000fe20000010000 */
[----:B------:R-:W-:Y:S01]  /*2e00*/  @P1 HADD2.F32 R83, -RZ, R49.H1_H1 ;  /* 0x30000031ff531230 */ /* 0x000fe20000004100 */
[----:B------:R-:W-:Y:S01]  /*2e10*/  @P1 FADD.FTZ R64, R64, R79 ;  /* 0x0000004f40401221 */ /* 0x000fe20000010000 */
[----:B------:R-:W-:Y:S01]  /*2e20*/  @P0 F2FP.PACK_AB R82, RZ, R82 ;  /* 0x00000052ff52023e */ /* 0x000fe200000000ff */
[----:B------:R-:W-:Y:S01]  /*2e30*/  @P1 FADD.FTZ R196, R196, R81 ;  /* 0x00000051c4c41221 */ /* 0x000fe20000010000 */
[----:B------:R-:W-:Y:S01]  /*2e40*/  @P0 F2FP.PACK_AB R62, RZ, R62 ;  /* 0x0000003eff3e023e */ /* 0x000fe200000000ff */
[----:B------:R-:W-:Y:S01]  /*2e50*/  @P1 FADD.FTZ R164, R164, R85 ;  /* 0x00000055a4a41221 */ /* 0x000fe20000010000 */
[--C-:B------:R-:W-:Y:S01]  /*2e60*/  @P1 HADD2.F32 R85, -RZ, R50.reuse.H0_H0 ;  /* 0x20000032ff551230 */ /* 0x100fe20000004100 */
[-C--:B------:R-:W-:Y:S01]  /*2e70*/  FMUL.FTZ R79, R200, R161.reuse ;  /* 0x000000a1c84f7220 */ /* 0x080fe20000410000 */
[----:B------:R-:W-:Y:S01]  /*2e80*/  @P0 F2FP.PACK_AB R80, RZ, R80 ;  /* 0x00000050ff50023e */ /* 0x000fe200000000ff */
[-C--:B------:R-:W-:Y:S01]  /*2e90*/  FMUL.FTZ R81, R202, R161.reuse ;  /* 0x000000a1ca517220 */ /* 0x080fe20000410000 */
[----:B------:R-:W-:Y:S01]  /*2ea0*/  @P0 F2FP.PACK_AB R84, RZ, R84 ;  /* 0x00000054ff54023e */ /* 0x000fe200000000ff */
[----:B------:R-:W-:Y:S01]  /*2eb0*/  @P1 FADD.FTZ R190, R190, R83 ;  /* 0x00000053bebe1221 */ /* 0x000fe20000010000 */
[----:B------:R-:W-:Y:S01]  /*2ec0*/  @P1 HADD2.F32 R83, -RZ, R50.H1_H1 ;  /* 0x30000032ff531230 */ /* 0x000fe20000004100 */
[----:B------:R-:W-:Y:S01]  /*2ed0*/  FMUL.FTZ R79, R79, c[0x0][0x1e8] ;  /* 0x00007a004f4f7a20 */ /* 0x000fe20000410000 */
[----:B------:R-:W-:Y:S01]  /*2ee0*/  @P0 PRMT R52, R60, 0x7610, R52 ;  /* 0x000076103c340816 */ /* 0x000fe20000000034 */
[----:B------:R-:W-:Y:S01]  /*2ef0*/  FMUL.FTZ R81, R81, c[0x0][0x1e8] ;  /* 0x00007a0051517a20 */ /* 0x000fe20000410000 */
[----:B------:R-:W-:Y:S01]  /*2f00*/  @P0 PRMT R53, R58, 0x7610, R53 ;  /* 0x000076103a350816 */ /* 0x000fe20000000035 */
[----:B------:R-:W-:Y:S01]  /*2f10*/  @P1 FADD.FTZ R192, R192, R85 ;  /* 0x00000055c0c01221 */ /* 0x000fe20000010000 */
[----:B------:R-:W-:Y:S01]  /*2f20*/  FSEL R206, R79, RZ, P5 ;  /* 0x000000ff4fce7208 */ /* 0x000fe20002800000 */
[----:B------:R-:W-:Y:S01]  /*2f30*/  @P1 FADD.FTZ R186, R186, R83 ;  /* 0x00000053baba1221 */ /* 0x000fe20000010000 */
[----:B------:R-:W-:Y:S01]  /*2f40*/  FSEL R89, R81, RZ, P6 ;  /* 0x000000ff51597208 */ /* 0x000fe20003000000 */
[-C--:B------:R-:W-:Y:S01]  /*2f50*/  FMUL.FTZ R57, R204, R161.reuse ;  /* 0x000000a1cc397220 */ /* 0x080fe20000410000 */
[----:B------:R-:W-:Y:S01]  /*2f60*/  @P1 HADD2.F32 R85, -RZ, R51.H0_H0 ;  /* 0x20000033ff551230 */ /* 0x000fe20000004100 */
[-C--:B------:R-:W-:Y:S01]  /*2f70*/  FMUL.FTZ R79, R194, R161.reuse ;  /* 0x000000a1c24f7220 */ /* 0x080fe20000410000 */
[----:B------:R-:W-:Y:S01]  /*2f80*/  LOP3.LUT P5, RZ, R2, 0xff0000, RZ, 0xc0, !PT ;  /* 0x00ff000002ff7812 */ /* 0x000fe200078ac0ff */
[-C--:B------:R-:W-:Y:S01]  /*2f90*/  FMUL.FTZ R81, R196, R161.reuse ;  /* 0x000000a1c4517220 */ /* 0x080fe20000410000 */
[----:B------:R-:W-:Y:S01]  /*2fa0*/  LOP3.LUT P6, RZ, R3, 0xff, RZ, 0xc0, !PT ;  /* 0x000000ff03ff7812 */ /* 0x000fe200078cc0ff */
[----:B------:R-:W-:Y:S01]  /*2fb0*/  FMUL.FTZ R83, R192, R161 ;  /* 0x000000a1c0537220 */ /* 0x000fe20000410000 */
[----:B------:R-:W-:Y:S01]  /*2fc0*/  @P0 PRMT R54, R78, 0x7610, R54 ;  /* 0x000076104e360816 */ /* 0x000fe20000000036 */
[----:B------:R-:W-:Y:S01]  /*2fd0*/  FMUL.FTZ R57, R57, c[0x0][0x1e8] ;  /* 0x00007a0039397a20 */ /* 0x000fe20000410000 */
[----:B------:R-:W-:Y:S01]  /*2fe0*/  @P0 PRMT R55, R82, 0x7610, R55 ;  /* 0x0000761052370816 */ /* 0x000fe20000000037 */
[----:B------:R-:W-:Y:S01]  /*2ff0*/  FMUL.FTZ R79, R79, c[0x0][0x1e8] ;  /* 0x00007a004f4f7a20 */ /* 0x000fe20000410000 */
[----:B------:R-:W-:Y:S01]  /*3000*/  @P0 PRMT R52, R52, 0x5410, R62 ;  /* 0x0000541034340816 */ /* 0x000fe2000000003e */
[----:B------:R-:W-:Y:S01]  /*3010*/  FMUL.FTZ R81, R81, c[0x0][0x1e8] ;  /* 0x00007a0051517a20 */ /* 0x000fe20000410000 */
[----:B------:R-:W-:Y:S01]  /*3020*/  FSEL R208, R57, RZ, P3 ;  /* 0x000000ff39d07208 */ /* 0x000fe20001800000 */
[----:B------:R-:W-:Y:S01]  /*3030*/  FMUL.FTZ R83, R83, c[0x0][0x1e8] ;  /* 0x00007a0053537a20 */ /* 0x000fe20000410000 */
[----:B------:R-:W-:Y:S01]  /*3040*/  FSEL R79, R79, RZ, P4 ;  /* 0x000000ff4f4f7208 */ /* 0x000fe20002000000 */
[----:B------:R-:W-:Y:S01]  /*3050*/  @P1 FADD.FTZ R188, R188, R85 ;  /* 0x00000055bcbc1221 */ /* 0x000fe20000010000 */
[----:B------:R-:W-:-:S02]  /*3060*/  @P0 F2FP.PACK_AB R85, RZ, R56 ;  /* 0x00000038ff55023e */ /* 0x000fc400000000ff */
[----:B------:R-:W-:Y:S02]  /*3070*/  FSEL R81, R81, RZ, P5 ;  /* 0x000000ff51517208 */ /* 0x000fe40002800000 */
[----:B------:R-:W-:Y:S02]  /*3080*/  FSEL R83, R83, RZ, P6 ;  /* 0x000000ff53537208 */ /* 0x000fe40003000000 */
[C---:B------:R-:W-:Y:S02]  /*3090*/  LOP3.LUT P1, RZ, R2.reuse, 0xff00, RZ, 0xc0, !PT ;  /* 0x0000ff0002ff7812 */ /* 0x040fe4000782c0ff */
        /* <DEDUP_REMOVED lines=8> */
[----:B------:R-:W-:Y:S02]  /*3120*/  @P0 F2FP.PACK_AB R72, RZ, R72 ;  /* 0x00000048ff48023e */ /* 0x000fe400000000ff */
[----:B------:R-:W-:Y:S01]  /*3130*/  @P0 F2FP.PACK_AB R74, RZ, R74 ;  /* 0x0000004aff4a023e */ /* 0x000fe200000000ff */
[----:B------:R0:W-:Y:S01]  /*3140*/  @P0 STG.E.128 [R2.64], R52 ;  /* 0x0000003402000986 */ /* 0x0001e2000c101d04 */
[----:B------:R-:W-:-:S02]  /*3150*/  @P0 F2FP.PACK_AB R176, RZ, R176 ;  /* 0x000000b0ffb0023e */ /* 0x000fc400000000ff */
[----:B------:R-:W-:Y:S02]  /*3160*/  @P0 F2FP.PACK_AB R180, RZ, R180 ;  /* 0x000000b4ffb4023e */ /* 0x000fe400000000ff */
[----:B------:R-:W-:Y:S01]  /*3170*/  F2FP.PACK_AB R56, R66, R61 ;  /* 0x0000003d4238723e */ /* 0x000fe200000000ff */
[----:B------:R-:W-:Y:S01]  /*3180*/  IMAD.WIDE.U32 R60, R158, R91, c[0x0][0x248] ;  /* 0x000092009e3c7625 */ /* 0x000fe200078e005b */
[----:B------:R-:W-:Y:S02]  /*3190*/  F2FP.PACK_AB R58, R92, R69 ;  /* 0x000000455c3a723e */ /* 0x000fe400000000ff */
[----:B------:R-:W-:Y:S02]  /*31a0*/  F2FP.PACK_AB R57, R68, R63 ;  /* 0x0000003f4439723e */ /* 0x000fe400000000ff */
[----:B------:R-:W-:Y:S02]  /*31b0*/  @P0 F2FP.PACK_AB R70, RZ, R70 ;  /* 0x00000046ff46023e */ /* 0x000fe400000000ff */
[----:B------:R-:W-:Y:S01]  /*31c0*/  @P0 F2FP.PACK_AB R76, RZ, R76 ;  /* 0x0000004cff4c023e */ /* 0x000fe200000000ff */
[----:B------:R1:W-:Y:S01]  /*31d0*/  STG.E.128 [R60.64], R56 ;  /* 0x000000383c007986 */ /* 0x0003e2000c101d04 */
[----:B------:R-:W-:-:S02]  /*31e0*/  @P0 F2FP.PACK_AB R178, RZ, R178 ;  /* 0x000000b2ffb2023e */ /* 0x000fc400000000ff */
[----:B------:R-:W-:Y:S01]  /*31f0*/  @P0 F2FP.PACK_AB R182, RZ, R182 ;  /* 0x000000b6ffb6023e */ /* 0x000fe200000000ff */
[-C--:B0-----:R-:W-:Y:S01]  /*3200*/  @P0 IMAD.WIDE.U32 R2, R163, R91.reuse, c[0x0][0x258] ;  /* 0x00009600a3020625 */ /* 0x081fe200078e005b */
[----:B------:R-:W-:Y:S02]  /*3210*/  @P0 PRMT R52, R72, 0x7610, R52 ;  /* 0x0000761048340816 */ /* 0x000fe40000000034 */
[----:B------:R-:W-:Y:S01]  /*3220*/  @P0 PRMT R53, R74, 0x7610, R53 ;  /* 0x000076104a350816 */ /* 0x000fe20000000035 */
[----:B------:R-:W-:Y:S01]  /*3230*/  @P0 IMAD.WIDE.U32 R162, R162, R91, c[0x0][0x258] ;  /* 0x00009600a2a20625 */ /* 0x000fe200078e005b */
[----:B------:R-:W-:Y:S02]  /*3240*/  @P0 PRMT R54, R176, 0x7610, R54 ;  /* 0x00007610b0360816 */ /* 0x000fe40000000036 */
[----:B------:R-:W-:Y:S02]  /*3250*/  @P0 PRMT R55, R180, 0x7610, R55 ;  /* 0x00007610b4370816 */ /* 0x000fe40000000037 */
[----:B------:R-:W-:-:S02]  /*3260*/  @P0 PRMT R52, R52, 0x5410, R70 ;  /* 0x0000541034340816 */ /* 0x000fc40000000046 */
[----:B------:R-:W-:Y:S02]  /*3270*/  @P0 PRMT R53, R53, 0x5410, R76 ;  /* 0x0000541035350816 */ /* 0x000fe4000000004c */
[----:B------:R-:W-:Y:S02]  /*3280*/  @P0 PRMT R54, R54, 0x5410, R178 ;  /* 0x0000541036360816 */ /* 0x000fe400000000b2 */
[----:B-1----:R-:W-:Y:S02]  /*3290*/  IADD3 R56, R158, 0x80, RZ ;  /* 0x000000809e387810 */ /* 0x002fe40007ffe0ff */
[----:B------:R-:W-:Y:S02]  /*32a0*/  @P0 PRMT R55, R55, 0x5410, R182 ;  /* 0x0000541037370816 */ /* 0x000fe400000000b6 */
[----:B------:R-:W-:Y:S01]  /*32b0*/  @P0 F2FP.PACK_AB R170, RZ, R170 ;  /* 0x000000aaffaa023e */ /* 0x000fe200000000ff */
[----:B------:R-:W-:Y:S01]  /*32c0*/  IMAD.WIDE.U32 R56, R91, R56, c[0x0][0x248] ;  /* 0x000092005b387625 */ /* 0x000fe200078e0038 */
[----:B------:R-:W-:Y:S01]  /*32d0*/  @P0 F2FP.PACK_AB R174, RZ, R174 ;  /* 0x000000aeffae023e */ /* 0x000fe200000000ff */
[----:B------:R0:W-:Y:S01]  /*32e0*/  @P0 STG.E.128 [R2.64], R52 ;  /* 0x0000003402000986 */ /* 0x0001e2000c101d04 */
[----:B------:R-:W-:-:S02]  /*32f0*/  @P0 F2FP.PACK_AB R198, RZ, R198 ;  /* 0x000000c6ffc6023e */ /* 0x000fc400000000ff */
[----:B------:R-:W-:Y:S02]  /*3300*/  @P0 F2FP.PACK_AB R202, RZ, R202 ;  /* 0x000000caffca023e */ /* 0x000fe400000000ff */
[----:B------:R-:W-:Y:S02]  /*3310*/  F2FP.PACK_AB R63, R212, R77 ;  /* 0x0000004dd43f723e */ /* 0x000fe400000000ff */
[----:B------:R-:W-:Y:S02]  /*3320*/  F2FP.PACK_AB R62, R210, R75 ;  /* 0x0000004bd23e723e */ /* 0x000fe400000000ff */
[----:B------:R-:W-:Y:S02]  /*3330*/  F2FP.PACK_AB R61, R90, R67 ;  /* 0x000000435a3d723e */ /* 0x000fe400000000ff */
[----:B------:R-:W-:Y:S02]  /*3340*/  F2FP.PACK_AB R60, R86, R65 ;  /* 0x00000041563c723e */ /* 0x000fe400000000ff */
[----:B------:R-:W-:-:S02]  /*3350*/  @P0 F2FP.PACK_AB R168, RZ, R168 ;  /* 0x000000a8ffa8023e */ /* 0x000fc400000000ff */
[----:B------:R-:W-:Y:S01]  /*3360*/  @P0 F2FP.PACK_AB R172, RZ, R172 ;  /* 0x000000acffac023e */ /* 0x000fe200000000ff */
[----:B------:R1:W-:Y:S01]  /*3370*/  STG.E.128 [R56.64], R60 ;  /* 0x0000003c38007986 */ /* 0x0003e2000c101d04 */
[----:B------:R-:W-:Y:S02]  /*3380*/  @P0 F2FP.PACK_AB R200, RZ, R200 ;  /* 0x000000c8ffc8023e */ /* 0x000fe400000000ff */
[----:B------:R-:W-:Y:S02]  /*3390*/  @P0 F2FP.PACK_AB R204, RZ, R204 ;  /* 0x000000ccffcc023e */ /* 0x000fe400000000ff */
[----:B0-----:R-:W-:Y:S02]  /*33a0*/  @P0 PRMT R52, R170, 0x7610, R52 ;  /* 0x00007610aa340816 */ /* 0x001fe40000000034 */
[----:B------:R-:W-:Y:S02]  /*33b0*/  @P0 PRMT R53, R174, 0x7610, R53 ;  /* 0x00007610ae350816 */ /* 0x000fe40000000035 */
[----:B------:R-:W-:-:S02]  /*33c0*/  IADD3 R2, R158, 0x100, RZ ;  /* 0x000001009e027810 */ /* 0x000fc40007ffe0ff */
[----:B------:R-:W-:Y:S02]  /*33d0*/  @P0 PRMT R54, R198, 0x7610, R54 ;  /* 0x00007610c6360816 */ /* 0x000fe40000000036 */
[----:B------:R-:W-:Y:S01]  /*33e0*/  @P0 PRMT R55, R202, 0x7610, R55 ;  /* 0x00007610ca370816 */ /* 0x000fe20000000037 */
[----:B------:R-:W-:Y:S01]  /*33f0*/  IMAD.WIDE.U32 R2, R91, R2, c[0x0][0x248] ;  /* 0x000092005b027625 */ /* 0x000fe200078e0002 */
[----:B------:R-:W-:Y:S02]  /*3400*/  @P0 PRMT R52, R52, 0x5410, R168 ;  /* 0x0000541034340816 */ /* 0x000fe400000000a8 */
[----:B------:R-:W-:Y:S01]  /*3410*/  @P0 PRMT R53, R53, 0x5410, R172 ;  /* 0x0000541035350816 */ /* 0x000fe200000000ac */
[----:B-1----:R-:W-:Y:S01]  /*3420*/  FMUL.FTZ R60, R188, R161 ;  /* 0x000000a1bc3c7220 */ /* 0x002fe20000410000 */
[----:B------:R-:W-:Y:S02]  /*3430*/  @P0 PRMT R54, R54, 0x5410, R200 ;  /* 0x0000541036360816 */ /* 0x000fe400000000c8 */
[----:B------:R-:W-:Y:S01]  /*3440*/  @P0 PRMT R55, R55, 0x5410, R204 ;  /* 0x0000541037370816 */ /* 0x000fe200000000cc */
[----:B------:R-:W-:Y:S01]  /*3450*/  FMUL.FTZ R60, R60, c[0x0][0x1e8] ;  /* 0x00007a003c3c7a20 */ /* 0x000fe20000410000 */
[----:B------:R-:W-:-:S02]  /*3460*/  F2FP.PACK_AB R59, R208, R89 ;  /* 0x00000059d03b723e */ /* 0x000fc400000000ff */
[----:B------:R-:W-:Y:S01]  /*3470*/  F2FP.PACK_AB R58, R206, R87 ;  /* 0x00000057ce3a723e */ /* 0x000fe200000000ff */
[----:B------:R0:W-:Y:S01]  /*3480*/  @P0 STG.E.128 [R162.64], R52 ;  /* 0x00000034a2000986 */ /* 0x0001e2000c101d04 */
[----:B------:R-:W-:Y:S02]  /*3490*/  F2FP.PACK_AB R57, R184, R73 ;  /* 0x00000049b839723e */ /* 0x000fe400000000ff */
[----:B------:R-:W-:Y:S02]  /*34a0*/  F2FP.PACK_AB R56, R88, R71 ;  /* 0x000000475838723e */ /* 0x000fe400000000ff */
[----:B------:R-:W-:Y:S01]  /*34b0*/  @P0 F2FP.PACK_AB R62, RZ, R190 ;  /* 0x000000beff3e023e */ /* 0x000fe200000000ff */
[-C--:B------:R-:W-:Y:S01]  /*34c0*/  FMUL.FTZ R190, R190, R161.reuse ;  /* 0x000000a1bebe7220 */ /* 0x080fe20000410000 */
[----:B------:R-:W-:Y:S01]  /*34d0*/  @P0 F2FP.PACK_AB R63, RZ, R186 ;  /* 0x000000baff3f023e */ /* 0x000fe200000000ff */
[----:B------:R1:W-:Y:S01]  /*34e0*/  STG.E.128 [R2.64], R56 ;  /* 0x0000003802007986 */ /* 0x0003e2000c101d04 */
[----:B------:R-:W-:Y:S01]  /*34f0*/  FMUL.FTZ R186, R186, R161 ;  /* 0x000000a1baba7220 */ /* 0x000fe20000410000 */
[----:B------:R-:W-:Y:S01]  /*3500*/  @P0 F2FP.PACK_AB R194, RZ, R194 ;  /* 0x000000c2ffc2023e */ /* 0x000fe200000000ff */
[----:B------:R-:W-:Y:S01]  /*3510*/  FMUL.FTZ R190, R190, c[0x0][0x1e8] ;  /* 0x00007a00bebe7a20 */ /* 0x000fe20000410000 */
[----:B------:R-:W-:Y:S01]  /*3520*/  @P0 F2FP.PACK_AB R196, RZ, R196 ;  /* 0x000000c4ffc4023e */ /* 0x000fe200000000ff */
[----:B------:R-:W-:Y:S01]  /*3530*/  FMUL.FTZ R186, R186, c[0x0][0x1e8] ;  /* 0x00007a00baba7a20 */ /* 0x000fe20000410000 */
[----:B------:R-:W-:-:S02]  /*3540*/  @P0 F2FP.PACK_AB R192, RZ, R192 ;  /* 0x000000c0ffc0023e */ /* 0x000fc400000000ff */
[----:B------:R-:W-:Y:S02]  /*3550*/  @P0 F2FP.PACK_AB R188, RZ, R188 ;  /* 0x000000bcffbc023e */ /* 0x000fe400000000ff */
[----:B0-----:R-:W-:Y:S02]  /*3560*/  @P0 PRMT R52, R194, 0x7610, R52 ;  /* 0x00007610c2340816 */ /* 0x001fe40000000034 */
[----:B------:R-:W-:Y:S02]  /*3570*/  @P0 PRMT R53, R196, 0x7610, R53 ;  /* 0x00007610c4350816 */ /* 0x000fe40000000035 */
[----:B------:R-:W-:Y:S02]  /*3580*/  @P0 PRMT R54, R192, 0x7610, R54 ;  /* 0x00007610c0360816 */ /* 0x000fe40000000036 */
[----:B------:R-:W-:Y:S02]  /*3590*/  @P0 PRMT R55, R188, 0x7610, R55 ;  /* 0x00007610bc370816 */ /* 0x000fe40000000037 */
[----:B-1----:R-:W-:Y:S01]  /*35a0*/  @P0 F2FP.PACK_AB R3, RZ, R64 ;  /* 0x00000040ff03023e */ /* 0x002fe200000000ff */
[-C--:B------:R-:W-:Y:S01]  /*35b0*/  FMUL.FTZ R64, R64, R161.reuse ;  /* 0x000000a140407220 */ /* 0x080fe20000410000 */
[----:B------:R-:W-:Y:S01]  /*35c0*/  FSEL R59, R60, RZ, P5 ;  /* 0x000000ff3c3b7208 */ /* 0x000fe20002800000 */
[----:B------:R-:W-:Y:S01]  /*35d0*/  FMUL.FTZ R161, R164, R161 ;  /* 0x000000a1a4a17220 */ /* 0x000fe20000410000 */
[----:B------:R-:W-:Y:S01]  /*35e0*/  @P0 F2FP.PACK_AB R164, RZ, R164 ;  /* 0x000000a4ffa4023e */ /* 0x000fe200000000ff */
[----:B------:R-:W-:Y:S01]  /*35f0*/  FMUL.FTZ R64, R64, c[0x0][0x1e8] ;  /* 0x00007a0040407a20 */ /* 0x000fe20000410000 */
[----:B------:R-:W-:Y:S01]  /*3600*/  IADD3 R60, R158, 0x180, RZ ;  /* 0x000001809e3c7810 */ /* 0x000fe20007ffe0ff */
[----:B------:R-:W-:Y:S01]  /*3610*/  FMUL.FTZ R161, R161, c[0x0][0x1e8] ;  /* 0x00007a00a1a17a20 */ /* 0x000fe20000410000 */
[----:B------:R-:W-:-:S02]  /*3620*/  FSEL R58, R186, RZ, P4 ;  /* 0x000000ffba3a7208 */ /* 0x000fc40002000000 */
[----:B------:R-:W-:Y:S01]  /*3630*/  FSEL R190, R190, RZ, P3 ;  /* 0x000000ffbebe7208 */ /* 0x000fe20001800000 */
[----:B------:R-:W-:Y:S01]  /*3640*/  IMAD.WIDE.U32 R60, R91, R60, c[0x0][0x248] ;  /* 0x000092005b3c7625 */ /* 0x000fe200078e003c */
[----:B------:R-:W-:Y:S02]  /*3650*/  FSEL R2, R161, RZ, P6 ;  /* 0x000000ffa1027208 */ /* 0x000fe40003000000 */
[----:B------:R-:W-:Y:S02]  /*3660*/  FSEL R56, R64, RZ, P1 ;  /* 0x000000ff40387208 */ /* 0x000fe40000800000 */
[----:B------:R-:W-:Y:S02]  /*3670*/  F2FP.PACK_AB R59, R2, R59 ;  /* 0x0000003b023b723e */ /* 0x000fe400000000ff */
[----:B------:R-:W-:Y:S01]  /*3680*/  @P0 PRMT R52, R52, 0x5410, R3 ;  /* 0x0000541034340816 */ /* 0x000fe20000000003 */
[----:B------:R-:W-:Y:S01]  /*3690*/  @P0 IMAD.WIDE.U32 R2, R157, R91, c[0x0][0x258] ;  /* 0x000096009d020625 */ /* 0x000fe200078e005b */
[----:B------:R-:W-:-:S02]  /*36a0*/  @P0 PRMT R53, R53, 0x5410, R62 ;  /* 0x0000541035350816 */ /* 0x000fc4000000003e */
[----:B------:R-:W-:Y:S02]  /*36b0*/  @P0 PRMT R54, R54, 0x5410, R63 ;  /* 0x0000541036360816 */ /* 0x000fe4000000003f */
        /* <DEDUP_REMOVED lines=9> */
.L_x_6621:
        /* <DEDUP_REMOVED lines=39> */
.L_x_6618:
        /* <DEDUP_REMOVED lines=25> */
.L_x_6619:
[----:B------:R-:W-:Y:S01]  /*3b50*/  HFMA2.MMA R60, -RZ, RZ, 0, 9.5367431640625e-07 ;  /* 0x00000010ff3c7435 */ /* 0x000fe200000001ff */
[----:B------:R-:W-:-:S02]  /*3b60*/  MOV R59, R61 ;  /* 0x0000003d003b7202 */ /* 0x000fc40000000f00 */
[----:B------:R-:W-:Y:S02]  /*3b70*/  MOV R62, 0x1f ;  /* 0x0000001f003e7802 */ /* 0x000fe40000000f00 */
[----:B------:R-:W-:Y:S02]  /*3b80*/  MOV R65, 0xffffffff ;  /* 0xffffffff00417802 */ /* 0x000fe40000000f00 */
[----:B------:R-:W-:Y:S02]  /*3b90*/  MOV R56, 0x3bb0 ;  /* 0x00003bb000387802 */ /* 0x000fe40000000f00 */
[----:B-----5:R-:W-:Y:S05]  /*3ba0*/  CALL.REL.NOINC `($__internal_109_$__cuda_sm70_shflsync_down_p) ;  /* 0x0000046000007944 */ /* 0x020fea0003c00000 */
[----:B-1----:R-:W-:Y:S01]  /*3bb0*/  MOV R58, R59 ;  /* 0x0000003b003a7202 */ /* 0x002fe20000000f00 */
[----:B0-----:R-:W-:Y:S05]  /*3bc0*/  BRA `(.L_x_6623) ;  /* 0xffffdf9000007947 */ /* 0x001fea000383ffff */
.L_x_6620:
[----:B------:R-:W-:Y:S01]  /*3bd0*/  HFMA2.MMA R60, -RZ, RZ, 0, 9.5367431640625e-07 ;  /* 0x00000010ff3c7435 */ /* 0x000fe200000001ff */
[----:B------:R-:W-:Y:S02]  /*3be0*/  MOV R59, R63 ;  /* 0x0000003f003b7202 */ /* 0x000fe40000000f00 */
[----:B------:R-:W-:Y:S02]  /*3bf0*/  MOV R62, 0x1f ;  /* 0x0000001f003e7802 */ /* 0x000fe40000000f00 */
[----:B------:R-:W-:-:S02]  /*3c00*/  MOV R65, 0xffffffff ;  /* 0xffffffff00417802 */ /* 0x000fc40000000f00 */
[----:B------:R-:W-:Y:S02]  /*3c10*/  MOV R56, 0x3c30 ;  /* 0x00003c3000387802 */ /* 0x000fe40000000f00 */
[----:B01---5:R-:W-:Y:S05]  /*3c20*/  CALL.REL.NOINC `($__internal_109_$__cuda_sm70_shflsync_down_p) ;  /* 0x000003e000007944 */ /* 0x023fea0003c00000 */
[----:B------:R-:W-:Y:S01]  /*3c30*/  FADD.FTZ R61, R61, R58 ;  /* 0x0000003a3d3d7221 */ /* 0x000fe20000010000 */
[----:B0-----:R-:W-:Y:S01]  /*3c40*/  HFMA2.MMA R60, -RZ, RZ, 0, 4.76837158203125e-07 ;  /* 0x00000008ff3c7435 */ /* 0x001fe200000001ff */
[----:B-1----:R-:W-:Y:S01]  /*3c50*/  FADD.FTZ R64, R63, R59 ;  /* 0x0000003b3f407221 */ /* 0x002fe20000010000 */
[----:B------:R-:W-:Y:S02]  /*3c60*/  MOV R62, 0x1f ;  /* 0x0000001f003e7802 */ /* 0x000fe40000000f00 */
[----:B------:R-:W-:Y:S02]  /*3c70*/  MOV R65, 0xffffffff ;  /* 0xffffffff00417802 */ /* 0x000fe40000000f00 */
[----:B------:R-:W-:Y:S02]  /*3c80*/  MOV R59, R61 ;  /* 0x0000003d003b7202 */ /* 0x000fe40000000f00 */
[----:B------:R-:W-:Y:S02]  /*3c90*/  MOV R56, 0x3cb0 ;  /* 0x00003cb000387802 */ /* 0x000fe40000000f00 */
[----:B------:R-:W-:Y:S05]  /*3ca0*/  CALL.REL.NOINC `($__internal_109_$__cuda_sm70_shflsync_down_p) ;  /* 0x0000036000007944 */ /* 0x000fea0003c00000 */
[----:B0-----:R-:W-:Y:S01]  /*3cb0*/  HFMA2.MMA R60, -RZ, RZ, 0, 4.76837158203125e-07 ;  /* 0x00000008ff3c7435 */ /* 0x001fe200000001ff */
[----:B-1----:R-:W-:-:S02]  /*3cc0*/  MOV R58, R59 ;  /* 0x0000003b003a7202 */ /* 0x002fc40000000f00 */
[----:B------:R-:W-:Y:S02]  /*3cd0*/  MOV R59, R64 ;  /* 0x00000040003b7202 */ /* 0x000fe40000000f00 */
[----:B------:R-:W-:Y:S02]  /*3ce0*/  MOV R62, 0x1f ;  /* 0x0000001f003e7802 */ /* 0x000fe40000000f00 */
[----:B------:R-:W-:Y:S02]  /*3cf0*/  MOV R65, 0xffffffff ;  /* 0xffffffff00417802 */ /* 0x000fe40000000f00 */
[----:B------:R-:W-:Y:S02]  /*3d00*/  MOV R56, 0x3d20 ;  /* 0x00003d2000387802 */ /* 0x000fe40000000f00 */
[----:B------:R-:W-:Y:S05]  /*3d10*/  CALL.REL.NOINC `($__internal_109_$__cuda_sm70_shflsync_down_p) ;  /* 0x000002f000007944 */ /* 0x000fea0003c00000 */
[----:B------:R-:W-:Y:S01]  /*3d20*/  FADD.FTZ R61, R58, R61 ;  /* 0x0000003d3a3d7221 */ /* 0x000fe20000010000 */
[----:B0-----:R-:W-:Y:S01]  /*3d30*/  HFMA2.MMA R60, -RZ, RZ, 0, 2.384185791015625e-07 ;  /* 0x00000004ff3c7435 */ /* 0x001fe200000001ff */
[----:B-1----:R-:W-:Y:S01]  /*3d40*/  FADD.FTZ R64, R64, R59 ;  /* 0x0000003b40407221 */ /* 0x002fe20000010000 */
[----:B------:R-:W-:Y:S02]  /*3d50*/  MOV R62, 0x1f ;  /* 0x0000001f003e7802 */ /* 0x000fe40000000f00 */
[----:B------:R-:W-:-:S02]  /*3d60*/  MOV R65, 0xffffffff ;  /* 0xffffffff00417802 */ /* 0x000fc40000000f00 */
[----:B------:R-:W-:Y:S02]  /*3d70*/  MOV R59, R61 ;  /* 0x0000003d003b7202 */ /* 0x000fe40000000f00 */
[----:B------:R-:W-:Y:S02]  /*3d80*/  MOV R56, 0x3da0 ;  /* 0x00003da000387802 */ /* 0x000fe40000000f00 */
[----:B------:R-:W-:Y:S05]  /*3d90*/  CALL.REL.NOINC `($__internal_109_$__cuda_sm70_shflsync_down_p) ;  /* 0x0000027000007944 */ /* 0x000fea0003c00000 */
[----:B0-----:R-:W-:Y:S01]  /*3da0*/  HFMA2.MMA R60, -RZ, RZ, 0, 2.384185791015625e-07 ;  /* 0x00000004ff3c7435 */ /* 0x001fe200000001ff */
[----:B-1----:R-:W-:Y:S02]  /*3db0*/  MOV R58, R59 ;  /* 0x0000003b003a7202 */ /* 0x002fe40000000f00 */
[----:B------:R-:W-:Y:S02]  /*3dc0*/  MOV R59, R64 ;  /* 0x00000040003b7202 */ /* 0x000fe40000000f00 */
[----:B------:R-:W-:Y:S02]  /*3dd0*/  MOV R62, 0x1f ;  /* 0x0000001f003e7802 */ /* 0x000fe40000000f00 */
[----:B------:R-:W-:Y:S02]  /*3de0*/  MOV R65, 0xffffffff ;  /* 0xffffffff00417802 */ /* 0x000fe40000000f00 */
[----:B------:R-:W-:-:S02]  /*3df0*/  MOV R56, 0x3e10 ;  /* 0x00003e1000387802 */ /* 0x000fc40000000f00 */
[----:B------:R-:W-:Y:S05]  /*3e00*/  CALL.REL.NOINC `($__internal_109_$__cuda_sm70_shflsync_down_p) ;  /* 0x0000020000007944 */ /* 0x000fea0003c00000 */
[----:B------:R-:W-:Y:S01]  /*3e10*/  FADD.FTZ R61, R58, R61 ;  /* 0x0000003d3a3d7221 */ /* 0x000fe20000010000 */
[----:B0-----:R-:W-:Y:S01]  /*3e20*/  HFMA2.MMA R60, -RZ, RZ, 0, 1.1920928955078125e-07 ;  /* 0x00000002ff3c7435 */ /* 0x001fe200000001ff */
[----:B-1----:R-:W-:Y:S01]  /*3e30*/  FADD.FTZ R64, R64, R59 ;  /* 0x0000003b40407221 */ /* 0x002fe20000010000 */
[----:B------:R-:W-:-:S02]  /*3e40*/  MOV R62, 0x1f ;  /* 0x0000001f003e7802 */ /* 0x000fc40000000f00 */
[----:B------:R-:W-:Y:S02]  /*3e50*/  MOV R65, 0xffffffff ;  /* 0xffffffff00417802 */ /* 0x000fe40000000f00 */
[----:B------:R-:W-:Y:S02]  /*3e60*/  MOV R59, R61 ;  /* 0x0000003d003b7202 */ /* 0x000fe40000000f00 */
[----:B------:R-:W-:Y:S02]  /*3e70*/  MOV R56, 0x3e90 ;  /* 0x00003e9000387802 */ /* 0x000fe40000000f00 */
[----:B------:R-:W-:Y:S05]  /*3e80*/  CALL.REL.NOINC `($__internal_109_$__cuda_sm70_shflsync_down_p) ;  /* 0x0000018000007944 */ /* 0x000fea0003c00000 */
[----:B0-----:R-:W-:Y:S01]  /*3e90*/  HFMA2.MMA R60, -RZ, RZ, 0, 1.1920928955078125e-07 ;  /* 0x00000002ff3c7435 */ /* 0x001fe200000001ff */
[----:B-1----:R-:W-:Y:S02]  /*3ea0*/  MOV R58, R59 ;  /* 0x0000003b003a7202 */ /* 0x002fe40000000f00 */
[----:B------:R-:W-:Y:S02]  /*3eb0*/  MOV R59, R64 ;  /* 0x00000040003b7202 */ /* 0x000fe40000000f00 */
[----:B------:R-:W-:Y:S02]  /*3ec0*/  MOV R62, 0x1f ;  /* 0x0000001f003e7802 */ /* 0x000fe40000000f00 */
[----:B------:R-:W-:-:S02]  /*3ed0*/  MOV R65, 0xffffffff ;  /* 0xffffffff00417802 */ /* 0x000fc40000000f00 */
[----:B------:R-:W-:Y:S02]  /*3ee0*/  MOV R56, 0x3f00 ;  /* 0x00003f0000387802 */ /* 0x000fe40000000f00 */
[----:B------:R-:W-:Y:S05]  /*3ef0*/  CALL.REL.NOINC `($__internal_109_$__cuda_sm70_shflsync_down_p) ;  /* 0x0000011000007944 */ /* 0x000fea0003c00000 */
[----:B------:R-:W-:Y:S01]  /*3f00*/  FADD.FTZ R61, R58, R61 ;  /* 0x0000003d3a3d7221 */ /* 0x000fe20000010000 */
[----:B0-----:R-:W-:Y:S01]  /*3f10*/  HFMA2.MMA R60, -RZ, RZ, 0, 5.9604644775390625e-08 ;  /* 0x00000001ff3c7435 */ /* 0x001fe200000001ff */
[----:B-1----:R-:W-:Y:S01]  /*3f20*/  FADD.FTZ R63, R64, R59 ;  /* 0x0000003b403f7221 */ /* 0x002fe20000010000 */
[----:B------:R-:W-:Y:S02]  /*3f30*/  MOV R62, 0x1f ;  /* 0x0000001f003e7802 */ /* 0x000fe40000000f00 */
[----:B------:R-:W-:Y:S02]  /*3f40*/  MOV R65, 0xffffffff ;  /* 0xffffffff00417802 */ /* 0x000fe40000000f00 */
[----:B------:R-:W-:Y:S02]  /*3f50*/  MOV R59, R61 ;  /* 0x0000003d003b7202 */ /* 0x000fe40000000f00 */
[----:B------:R-:W-:Y:S02]  /*3f60*/  MOV R56, 0x3f80 ;  /* 0x00003f8000387802 */ /* 0x000fe40000000f00 */
[----:B------:R-:W-:Y:S05]  /*3f70*/  CALL.REL.NOINC `($__internal_109_$__cuda_sm70_shflsync_down_p) ;  /* 0x0000009000007944 */ /* 0x000fea0003c00000 */
[----:B0-----:R-:W-:Y:S01]  /*3f80*/  HFMA2.MMA R60, -RZ, RZ, 0, 5.9604644775390625e-08 ;  /* 0x00000001ff3c7435 */ /* 0x001fe200000001ff */
[----:B-1----:R-:W-:-:S02]  /*3f90*/  MOV R64, R59 ;  /* 0x0000003b00407202 */ /* 0x002fc40000000f00 */
[----:B------:R-:W-:Y:S02]  /*3fa0*/  MOV R59, R63 ;  /* 0x0000003f003b7202 */ /* 0x000fe40000000f00 */
[----:B------:R-:W-:Y:S02]  /*3fb0*/  MOV R62, 0x1f ;  /* 0x0000001f003e7802 */ /* 0x000fe40000000f00 */
[----:B------:R-:W-:Y:S02]  /*3fc0*/  MOV R65, 0xffffffff ;  /* 0xffffffff00417802 */ /* 0x000fe40000000f00 */
[----:B------:R-:W-:Y:S02]  /*3fd0*/  MOV R56, 0x3ff0 ;  /* 0x00003ff000387802 */ /* 0x000fe40000000f00 */
[----:B------:R-:W-:Y:S05]  /*3fe0*/  CALL.REL.NOINC `($__internal_109_$__cuda_sm70_shflsync_down_p) ;  /* 0x0000002000007944 */ /* 0x000fea0003c00000 */
[----:B-1----:R-:W-:Y:S01]  /*3ff0*/  MOV R56, R59 ;  /* 0x0000003b00387202 */ /* 0x002fe20000000f00 */
[----:B0-----:R-:W-:Y:S05]  /*4000*/  BRA `(.L_x_6624) ;  /* 0xffffdc7000007947 */ /* 0x001fea000383ffff */
        .weak           $__internal_109_$__cuda_sm70_shflsync_down_p
        .type           $__internal_109_$__cuda_sm70_shflsync_down_p,@function
        .size           $__internal_109_$__cuda_sm70_shflsync_down_p,(.L_x_11843 - $__internal_109_$__cuda_sm70_shflsync_down_p)
$__internal_109_$__cuda_sm70_shflsync_down_p:
[----:B------:R-:W-:Y:S01]  /*4010*/  HFMA2.MMA R57, -RZ, RZ, 0, 0 ;  /* 0x00000000ff397435 */ /* 0x000fe200000001ff */
[----:B------:R-:W-:Y:S04]  /*4020*/  WARPSYNC R65 ;  /* 0x0000004100007348 */ /* 0x000fe80003800000 */
[----:B------:R0:W1:Y:S01]  /*4030*/  SHFL.DOWN PT, R59, R59, R60, R62 ;  /* 0x0800003c3b3b7389 */ /* 0x00006200000e003e */
[----:B------:R-:W-:Y:S05]  /*4040*/  RET.REL.NODEC R56 `(_ZN10layer_norm13ln_bwd_kernelINS_13Kernel_traitsIf6__halfS2_S2_fjLj4096ELj1ELj1ELj4ELj16ENS_18Kernel_traits_baseILj4096EfS2_S2_S2_fjLj128EEEEELb1ELb0ELb0ELb1EEEvNS_9BwdParamsE) ;  /* 0xffffbfb038007950 */ /* 0x000fea0003c3ffff */
.L_x_6625:
        /* <DEDUP_REMOVED lines=11> */
.L_x_11843:


//--------------------- .text._ZN10layer_norm22ln_bwd_finalize_kernelINS_22Kernel_traits_finalizeILj4096Ef6__halfS2_S2_fjLb0ELj1024ELj4ENS_18Kernel_traits_baseILj4096EfS2_S2_S2_fjLj1024EEEEELb0ELb0EEEvNS_9BwdParamsE --------------------------
	.section	.text._ZN10layer_norm22ln_bwd_finalize_kernelINS_22Kernel_traits_finalizeILj4096Ef6__halfS2_S2_fjLb0ELj1024ELj4ENS_18Kernel_traits_baseILj4096EfS2_S2_S2_fjLj1024EEEEELb0ELb0EEEvNS_9BwdParamsE,"ax",@progbits
	.sectioninfo	@"SHI_REGISTERS=30"
	.align	128
        .global         _ZN10layer_norm22ln_bwd_finalize_kernelINS_22Kernel_traits_finalizeILj4096Ef6__halfS2_S2_fjLb0ELj1024ELj4ENS_18Kernel_traits_baseILj4096EfS2_S2_S2_fjLj1024EEEEELb0ELb0EEEvNS_9BwdParamsE
        .type           _ZN10layer_norm22ln_bwd_finalize_kernelINS_22Kernel_traits_finalizeILj4096Ef6__halfS2_S2_fjLb0ELj1024ELj4ENS_18Kernel_traits_baseILj4096EfS2_S2_S2_fjLj1024EEEEELb0ELb0EEEvNS_9BwdParamsE,@function
        .size           _ZN10layer_norm22ln_bwd_finalize_kernelINS_22Kernel_traits_finalizeILj4096Ef6__halfS2_S2_fjLb0ELj1024ELj4ENS_18Kernel_traits_baseILj4096EfS2_S2_S2_fjLj1024EEEEELb0ELb0EEEvNS_9BwdParamsE,(.L_x_11844 - _ZN10layer_norm22ln_bwd_finalize_kernelINS_22Kernel_traits_finalizeILj4096Ef6__halfS2_S2_fjLb0ELj1024ELj4ENS_18Kernel_traits_baseILj4096EfS2_S2_S2_fjLj1024EEEEELb0ELb0EEEvNS_9BwdParamsE)
        .other          _ZN10layer_norm22ln_bwd_finalize_kernelINS_22Kernel_traits_finalizeILj4096Ef6__halfS2_S2_fjLb0ELj1024ELj4ENS_18Kernel_traits_baseILj4096EfS2_S2_S2_fjLj1024EEEEELb0ELb0EEEvNS_9BwdParamsE,@"STO_CUDA_ENTRY STV_DEFAULT"
_ZN10layer_norm22ln_bwd_finalize_kernelINS_22Kernel_traits_finalizeILj4096Ef6__halfS2_S2_fjLb0ELj1024ELj4ENS_18Kernel_traits_baseILj4096EfS2_S2_S2_fjLj1024EEEEELb0ELb0EEEvNS_9BwdParamsE:
.text._ZN10layer_norm22ln_bwd_finalize_kernelINS_22Kernel_traits_finalizeILj4096Ef6__halfS2_S2_fjLb0ELj1024ELj4ENS_18Kernel_traits_baseILj4096EfS2_S2_S2_fjLj1024EEEEELb0ELb0EEEvNS_9BwdParamsE:
        /* <DEDUP_REMOVED lines=19> */
.L_x_6639:
        /* <DEDUP_REMOVED lines=28> */
.L_x_6630:
        /* <DEDUP_REMOVED lines=35> */
.L_x_6629:
[----:B------:R-:W-:Y:S05]  /*0520*/  BSYNC B1 ;  /* 0x0000000000017941 */ /* 0x000fea0003800000 */
.L_x_6628:
        /* <DEDUP_REMOVED lines=23> */
.L_x_6632:
[----:B------:R-:W-:Y:S05]  /*06a0*/  BSYNC B1 ;  /* 0x0000000000017941 */ /* 0x000fea0003800000 */
.L_x_6631:
        /* <DEDUP_REMOVED lines=11> */
.L_x_6633:
[----:B------:R-:W-:Y:S05]  /*0760*/  BSYNC B1 ;  /* 0x0000000000017941 */ /* 0x000fea0003800000 */
.L_x_6627:
[----:B------:R-:W-:Y:S05]  /*0770*/  BSYNC B0 ;  /* 0x0000000000007941 */ /* 0x000fea0003800000 */
.L_x_6626:
        /* <DEDUP_REMOVED lines=11> */
.L_x_6640:
        /* <DEDUP_REMOVED lines=18> */
.L_x_6641:
[----:B---3--:R-:W-:Y:S02]  /*0950*/  FADD.FTZ R4, R4, R9 ;  /* 0x0000000904047221 */ /* 0x008fe40000010000 */
[----:B-12---:R-:W-:-:S03]  /*0960*/  FADD.FTZ R6, R5, R6 ;  /* 0x0000000605067221 */ /* 0x006fc60000010000 */
[----:B------:R1:W-:Y:S04]  /*0970*/  @!P1 STS [R17.X4+0x2000], R4 ;  /* 0x0020000411009388 */ /* 0x0003e80000004800 */
[----:B------:R1:W-:Y:S02]  /*0980*/  @!P1 STS [R17.X4+0x2080], R6 ;  /* 0x0020800611009388 */ /* 0x0003e40000004800 */
.L_x_6634:
        /* <DEDUP_REMOVED lines=15> */
.L_x_6638:
[----:B------:R-:W-:Y:S05]  /*0a80*/  BSYNC B0 ;  /* 0x0000000000007941 */ /* 0x000fea0003800000 */
.L_x_6637:
[C---:B------:R-:W-:Y:S02]  /*0a90*/  ISETP.GT.U32.AND P1, PT, R18.reuse, -0x1001, PT ;  /* 0xffffefff1200780c */ /* 0x040fe40003f24070 */
[----:B------:R-:W-:Y:S02]  /*0aa0*/  IADD3 R18, R18, 0x1000, RZ ;  /* 0x0000100012127810 */ /* 0x000fe40007ffe0ff */
[----:B------:R-:W-:-:S09]  /*0ab0*/  IADD3 R19, R19, 0x800, RZ ;  /* 0x0000080013137810 */ /* 0x000fd20007ffe0ff */
[----:B01----:R-:W-:Y:S05]  /*0ac0*/  @P1 BRA `(.L_x_6639) ;  /* 0xfffff66000001947 */ /* 0x003fea000383ffff */
[----:B------:R-:W-:Y:S05]  /*0ad0*/  EXIT ;  /* 0x000000000000794d */ /* 0x000fea0003800000 */
.L_x_6635:
[----:B--2---:R-:W-:Y:S01]  /*0ae0*/  IMAD.MOV.U32 R9, RZ, RZ, R5 ;  /* 0x000000ffff097224 */ /* 0x004fe200078e0005 */
[----:B------:R-:W-:Y:S01]  /*0af0*/  MOV R8, 0x1 ;  /* 0x0000000100087802 */ /* 0x000fe20000000f00 */
[----:B------:R-:W-:Y:S01]  /*0b00*/  IMAD.MOV.U32 R7, RZ, RZ, 0x1f ;  /* 0x0000001fff077424 */ /* 0x000fe200078e00ff */
[----:B------:R-:W-:Y:S02]  /*0b10*/  MOV R10, 0xffffffff ;  /* 0xffffffff000a7802 */ /* 0x000fe40000000f00 */
[----:B------:R-:W-:Y:S02]  /*0b20*/  MOV R2, 0xb40 ;  /* 0x00000b4000027802 */ /* 0x000fe40000000f00 */
[----:B01----:R-:W-:Y:S05]  /*0b30*/  CALL.REL.NOINC `($__internal_110_$__cuda_sm70_shflsync_bfly_p) ;  /* 0x000003b000007944 */ /* 0x003fea0003c00000 */
[----:B-1----:R-:W-:Y:S01]  /*0b40*/  IMAD.MOV.U32 R2, RZ, RZ, R7 ;  /* 0x000000ffff027224 */ /* 0x002fe200078e0007 */
[----:B0-----:R-:W-:Y:S05]  /*0b50*/  BRA `(.L_x_6640) ;  /* 0xfffffcd000007947 */ /* 0x001fea000383ffff */
.L_x_6636:
[----:B------:R-:W-:Y:S01]  /*0b60*/  HFMA2.MMA R8, -RZ, RZ, 0, 1.1920928955078125e-07 ;  /* 0x00000002ff087435 */ /* 0x000fe200000001ff */
[----:B------:R-:W-:Y:S01]  /*0b70*/  MOV R7, 0x1f ;  /* 0x0000001f00077802 */ /* 0x000fe20000000f00 */
[----:B------:R-:W-:Y:S01]  /*0b80*/  IMAD.MOV.U32 R10, RZ, RZ, -0x1 ;  /* 0xffffffffff0a7424 */ /* 0x000fe200078e00ff */
[----:B------:R-:W-:-:S03]  /*0b90*/  MOV R2, 0xbb0 ;  /* 0x00000bb000027802 */ /* 0x000fc60000000f00 */
[----:B012---:R-:W-:Y:S05]  /*0ba0*/  CALL.REL.NOINC `($__internal_110_$__cuda_sm70_shflsync_bfly_p) ;  /* 0x0000034000007944 */ /* 0x007fea0003c00000 */
[----:B0-----:R-:W-:Y:S01]  /*0bb0*/  HFMA2.MMA R8, -RZ, RZ, 0, 2.384185791015625e-07 ;  /* 0x00000004ff087435 */ /* 0x001fe200000001ff */
[----:B-1----:R-:W-:Y:S01]  /*0bc0*/  FADD.FTZ R9, R9, R7 ;  /* 0x0000000709097221 */ /* 0x002fe20000010000 */
[----:B------:R-:W-:Y:S01]  /*0bd0*/  MOV R7, 0x1f ;  /* 0x0000001f00077802 */ /* 0x000fe20000000f00 */
[----:B------:R-:W-:Y:S01]  /*0be0*/  IMAD.MOV.U32 R10, RZ, RZ, -0x1 ;  /* 0xffffffffff0a7424 */ /* 0x000fe200078e00ff */
[----:B------:R-:W-:-:S02]  /*0bf0*/  MOV R2, 0xc10 ;  /* 0x00000c1000027802 */ /* 0x000fc40000000f00 */
[----:B------:R-:W-:Y:S05]  /*0c00*/  CALL.REL.NOINC `($__internal_110_$__cuda_sm70_shflsync_bfly_p) ;  /* 0x000002e000007944 */ /* 0x000fea0003c00000 */
[----:B0-----:R-:W-:Y:S01]  /*0c10*/  HFMA2.MMA R8, -RZ, RZ, 0, 4.76837158203125e-07 ;  /* 0x00000008ff087435 */ /* 0x001fe200000001ff */
[----:B-1----:R-:W-:Y:S01]  /*0c20*/  FADD.FTZ R9, R9, R7 ;  /* 0x0000000709097221 */ /* 0x002fe20000010000 */
[----:B------:R-:W-:Y:S01]  /*0c30*/  MOV R7, 0x1f ;  /* 0x0000001f00077802 */ /* 0x000fe20000000f00 */
[----:B------:R-:W-:Y:S01]  /*0c40*/  IMAD.MOV.U32 R10, RZ, RZ, -0x1 ;  /* 0xffffffffff0a7424 */ /* 0x000fe200078e00ff */
[----:B------:R-:W-:-:S02]  /*0c50*/  MOV R2, 0xc70 ;  /* 0x00000c7000027802 */ /* 0x000fc40000000f00 */
[----:B------:R-:W-:Y:S05]  /*0c60*/  CALL.REL.NOINC `($__internal_110_$__cuda_sm70_shflsync_bfly_p) ;  /* 0x0000028000007944 */ /* 0x000fea0003c00000 */
[----:B-1----:R-:W-:Y:S01]  /*0c70*/  FADD.FTZ R6, R9, R7 ;  /* 0x0000000709067221 */ /* 0x002fe20000010000 */
[----:B0-----:R-:W-:Y:S01]  /*0c80*/  HFMA2.MMA R8, -RZ, RZ, 0, 9.5367431640625e-07 ;  /* 0x00000010ff087435 */ /* 0x001fe200000001ff */
[----:B------:R-:W-:Y:S01]  /*0c90*/  MOV R7, 0x1f ;  /* 0x0000001f00077802 */ /* 0x000fe20000000f00 */
[----:B------:R-:W-:Y:S01]  /*0ca0*/  IMAD.MOV.U32 R10, RZ, RZ, -0x1 ;  /* 0xffffffffff0a7424 */ /* 0x000fe200078e00ff */
[----:B------:R-:W-:-:S02]  /*0cb0*/  MOV R2, 0xce0 ;  /* 0x00000ce000027802 */ /* 0x000fc40000000f00 */
[----:B------:R-:W-:Y:S02]  /*0cc0*/  MOV R9, R6 ;  /* 0x0000000600097202 */ /* 0x000fe40000000f00 */
[----:B------:R-:W-:Y:S05]  /*0cd0*/  CALL.REL.NOINC `($__internal_110_$__cuda_sm70_shflsync_bfly_p) ;  /* 0x0000021000007944 */ /* 0x000fea0003c00000 */
[----:B0-----:R-:W-:Y:S01]  /*0ce0*/  HFMA2.MMA R8, -RZ, RZ, 0, 5.9604644775390625e-08 ;  /* 0x00000001ff087435 */ /* 0x001fe200000001ff */
[----:B-1----:R-:W-:Y:S01]  /*0cf0*/  MOV R5, R7 ;  /* 0x0000000700057202 */ /* 0x002fe20000000f00 */
[----:B------:R-:W-:Y:S01]  /*0d00*/  IMAD.MOV.U32 R9, RZ, RZ, R4 ;  /* 0x000000ffff097224 */ /* 0x000fe200078e0004 */
[----:B------:R-:W-:Y:S01]  /*0d10*/  MOV R7, 0x1f ;  /* 0x0000001f00077802 */ /* 0x000fe20000000f00 */
[----:B------:R-:W-:Y:S01]  /*0d20*/  IMAD.MOV.U32 R10, RZ, RZ, -0x1 ;  /* 0xffffffffff0a7424 */ /* 0x000fe200078e00ff */
[----:B------:R-:W-:Y:S02]  /*0d30*/  MOV R2, 0xd50 ;  /* 0x00000d5000027802 */ /* 0x000fe40000000f00 */
[----:B------:R-:W-:Y:S05]  /*0d40*/  CALL.REL.NOINC `($__internal_110_$__cuda_sm70_shflsync_bfly_p) ;  /* 0x000001a000007944 */ /* 0x000fea0003c00000 */
[----:B0-----:R-:W-:Y:S01]  /*0d50*/  HFMA2.MMA R8, -RZ, RZ, 0, 1.1920928955078125e-07 ;  /* 0x00000002ff087435 */ /* 0x001fe200000001ff */
[----:B-1----:R-:W-:Y:S01]  /*0d60*/  FADD.FTZ R9, R4, R7 ;  /* 0x0000000704097221 */ /* 0x002fe20000010000 */
[----:B------:R-:W-:Y:S01]  /*0d70*/  MOV R7, 0x1f ;  /* 0x0000001f00077802 */ /* 0x000fe20000000f00 */
[----:B------:R-:W-:Y:S01]  /*0d80*/  IMAD.MOV.U32 R10, RZ, RZ, -0x1 ;  /* 0xffffffffff0a7424 */ /* 0x000fe200078e00ff */
[----:B------:R-:W-:Y:S02]  /*0d90*/  MOV R2, 0xdb0 ;  /* 0x00000db000027802 */ /* 0x000fe40000000f00 */
[----:B------:R-:W-:Y:S05]  /*0da0*/  CALL.REL.NOINC `($__internal_110_$__cuda_sm70_shflsync_bfly_p) ;  /* 0x0000014000007944 */ /* 0x000fea0003c00000 */
        /* <DEDUP_REMOVED lines=12> */
[----:B0-----:R-:W-:Y:S01]  /*0e70*/  HFMA2.MMA R8, -RZ, RZ, 0, 9.5367431640625e-07 ;  /* 0x00000010ff087435 */ /* 0x001fe200000001ff */
[----:B-1----:R-:W-:Y:S01]  /*0e80*/  FADD.FTZ R9, R9, R7 ;  /* 0x0000000709097221 */ /* 0x002fe20000010000 */
[----:B------:R-:W-:Y:S01]  /*0e90*/  MOV R7, 0x1f ;  /* 0x0000001f00077802 */ /* 0x000fe20000000f00 */
[----:B------:R-:W-:Y:S01]  /*0ea0*/  IMAD.MOV.U32 R10, RZ, RZ, -0x1 ;  /* 0xffffffffff0a7424 */ /* 0x000fe200078e00ff */
[----:B------:R-:W-:-:S02]  /*0eb0*/  MOV R2, 0xed0 ;  /* 0x00000ed000027802 */ /* 0x000fc40000000f00 */
[----:B------:R-:W-:Y:S05]  /*0ec0*/  CALL.REL.NOINC `($__internal_110_$__cuda_sm70_shflsync_bfly_p) ;  /* 0x0000002000007944 */ /* 0x000fea0003c00000 */
[----:B-1----:R-:W-:Y:S01]  /*0ed0*/  MOV R4, R7 ;  /* 0x0000000700047202 */ /* 0x002fe20000000f00 */
[----:B0-----:R-:W-:Y:S05]  /*0ee0*/  BRA `(.L_x_6641) ;  /* 0xfffffa6000007947 */ /* 0x001fea000383ffff */
        .weak           $__internal_110_$__cuda_sm70_shflsync_bfly_p
        .type           $__internal_110_$__cuda_sm70_shflsync_bfly_p,@function
        .size           $__internal_110_$__cuda_sm70_shflsync_bfly_p,(.L_x_11844 - $__internal_110_$__cuda_sm70_shflsync_bfly_p)
$__internal_110_$__cuda_sm70_shflsync_bfly_p:
[----:B------:R-:W-:Y:S01]  /*0ef0*/  HFMA2.MMA R3, -RZ, RZ, 0, 0 ;  /* 0x00000000ff037435 */ /* 0x000fe200000001ff */
[----:B------:R-:W-:Y:S04]  /*0f00*/  WARPSYNC R10 ;  /* 0x0000000a00007348 */ /* 0x000fe80003800000 */
[----:B------:R0:W1:Y:S01]  /*0f10*/  SHFL.BFLY PT, R7, R9, R8, R7 ;  /* 0x0c00000809077389 */ /* 0x00006200000e0007 */
[----:B------:R-:W-:Y:S05]  /*0f20*/  RET.REL.NODEC R2 `(_ZN10layer_norm22ln_bwd_finalize_kernelINS_22Kernel_traits_finalizeILj4096Ef6__halfS2_S2_fjLb0ELj1024ELj4ENS_18Kernel_traits_baseILj4096EfS2_S2_S2_fjLj1024EEEEELb0ELb0EEEvNS_9BwdParamsE) ;  /* 0xfffff0d002007950 */ /* 0x000fea0003c3ffff */
.L_x_6642:
        /* <DEDUP_REMOVED lines=13> */
.L_x_11844:


//--------------------- .text._ZN10layer_norm13ln_bwd_kernelINS_13Kernel_traitsIf6__halfS2_S2_fjLj4096ELj1ELj1ELj4ELj16ENS_18Kernel_traits_baseILj4096EfS2_S2_S2_fjLj128EEEEELb1ELb0ELb1ELb0EEEvNS_9BwdParamsE --------------------------
	.section	.text._ZN10layer_norm13ln_bwd_kernelINS_13Kernel_traitsIf6__halfS2_S2_fjLj4096ELj1ELj1ELj4ELj16ENS_18Kernel_traits_baseILj4096EfS2_S2_S2_fjLj128EEEEELb1ELb0ELb1ELb0EEEvNS_9BwdParamsE,"ax",@progbits
	.sectioninfo	@"SHI_REGISTERS=223"
	.align	128
        .global         _ZN10layer_norm13ln_bwd_kernelINS_13Kernel_traitsIf6__halfS2_S2_fjLj4096ELj1ELj1ELj4ELj16ENS_18Kernel_traits_baseILj4096EfS2_S2_S2_fjLj128EEEEELb1ELb0ELb1ELb0EEEvNS_9BwdParamsE
        .type           _ZN10layer_norm13ln_bwd_kernelINS_13Kernel_traitsIf6__halfS2_S2_fjLj4096ELj1ELj1ELj4ELj16ENS_18Kernel_traits_baseILj4096EfS2_S2_S2_fjLj128EEEEELb1ELb0ELb1ELb0EEEvNS_9BwdParamsE,@function
        .size           _ZN10layer_norm13ln_bwd_kernelINS_13Kernel_traitsIf6__halfS2_S2_fjLj4096ELj1ELj1ELj4ELj16ENS_18Kernel_traits_baseILj4096EfS2_S2_S2_fjLj128EEEEELb1ELb0ELb1ELb0EEEvNS_9BwdParamsE,(.L_x_11845 - _ZN10layer_norm13ln_bwd_kernelINS_13Kernel_traitsIf6__halfS2_S2_fjLj4096ELj1ELj1ELj4ELj16ENS_18Kernel_traits_baseILj4096EfS2_S2_S2_fjLj128EEEEELb1ELb0ELb1ELb0EEEvNS_9BwdParamsE)
        .other          _ZN10layer_norm13ln_bwd_kernelINS_13Kernel_traitsIf6__halfS2_S2_fjLj4096ELj1ELj1ELj4ELj16ENS_18Kernel_traits_baseILj4096EfS2_S2_S2_fjLj128EEEEELb1ELb0ELb1ELb0EEEvNS_9BwdParamsE,@"STO_CUDA_ENTRY STV_DEFAULT"
_ZN10layer_norm13ln_bwd_kernelINS_13Kernel_traitsIf6__halfS2_S2_fjLj4096ELj1ELj1ELj4ELj16ENS_18Kernel_traits_baseILj4096EfS2_S2_S2_fjLj128EEEEELb1ELb0ELb1ELb0EEEvNS_9BwdParamsE:
.text._ZN10layer_norm13ln_bwd_kernelINS_13Kernel_traitsIf6__halfS2_S2_fjLj4096ELj1ELj1ELj4ELj16ENS_18Kernel_traits_baseILj4096EfS2_S2_S2_fjLj128EEEEELb1ELb0ELb1ELb0EEEvNS_9BwdParamsE:
        /* <DEDUP_REMOVED lines=73> */
.L_x_6765:
        /* <DEDUP_REMOVED lines=22> */
[----:B------:R-:W-:Y:S01]  /*05f0*/  @P3 IMAD R155, R154, c[0x0][0x168], RZ ;  /* 0x00005a009a9b3a24 */ /* 0x000fe200078e02ff */
[----:B------:R-:W-:-:S04]  /*0600*/  HFMA2.MMA R154, -RZ, RZ, 0, 0 ;  /* 0x00000000ff9a7435 */ /* 0x000fc800000001ff */
        /* <DEDUP_REMOVED lines=12> */
.L_x_6647:
[----:B------:R-:W-:Y:S05]  /*06d0*/  BSYNC B1 ;  /* 0x0000000000017941 */ /* 0x000fea0003800000 */
.L_x_6646:
[----:B------:R-:W-:Y:S01]  /*06e0*/  BSSY B1, `(.L_x_6648) ;  /* 0x000000b000017945 */ /* 0x000fe20003800000 */
        /* <DEDUP_REMOVED lines=8> */
[----:B------:R-:W-:Y:S02]  /*0770*/  IADD3 R154, R154, 0x80, RZ ;  /* 0x000000809a9a7810 */ /* 0x000fe40007ffe0ff */
[----:B------:R-:W-:Y:S02]  /*0780*/  IADD3 R158, R158, 0x80, RZ ;  /* 0x000000809e9e7810 */ /* 0x000fe40007ffe0ff */
.L_x_6649:
[----:B------:R-:W-:Y:S05]  /*0790*/  BSYNC B1 ;  /* 0x0000000000017941 */ /* 0x000fea0003800000 */
.L_x_6648:
        /* <DEDUP_REMOVED lines=11> */
.L_x_6651:
[----:B------:R-:W-:Y:S05]  /*0850*/  BSYNC B1 ;  /* 0x0000000000017941 */ /* 0x000fea0003800000 */
.L_x_6650:
        /* <DEDUP_REMOVED lines=12> */
.L_x_6645:
[----:B---3--:R-:W-:-:S06]  /*0920*/  IMAD.WIDE R154, R5, R158, c[0x0][0x1a0] ;  /* 0x00006800059a7625 */ /* 0x008fcc00078e029e */
[----:B------:R-:W2:Y:S01]  /*0930*/  LDG.E R154, [R154.64] ;  /* 0x000000049a9a7981 */ /* 0x000ea2000c1e1900 */
[----:B-----5:R-:W-:Y:S01]  /*0940*/  ISETP.GE.AND P3, PT, R2, 0x1, PT ;  /* 0x000000010200780c */ /* 0x020fe20003f66270 */
[----:B------:R-:W-:Y:S01]  /*0950*/  BSSY B1, `(.L_x_6653) ;  /* 0x0000067000017945 */ /* 0x000fe20003800000 */
[----:B------:R-:W-:Y:S01]  /*0960*/  IADD3 R156, R198, -0x1, RZ ;  /* 0xffffffffc69c7810 */ /* 0x000fe20007ffe0ff */
[----:B------:R-:W-:Y:S01]  /*0970*/  CS2R R212, SRZ ;  /* 0x0000000000d47805 */ /* 0x000fe2000001ff00 */
[----:B------:R-:W-:Y:S02]  /*0980*/  LOP3.LUT P4, RZ, R0, 0xffffff80, RZ, 0xc0, !PT ;  /* 0xffffff8000ff7812 */ /* 0x000fe4000788c0ff */
[----:B------:R-:W-:Y:S01]  /*0990*/  MOV R216, R8 ;  /* 0x0000000800d87202 */ /* 0x000fe20000000f00 */
[----:B------:R-:W-:-:S06]  /*09a0*/  IMAD R156, R156, c[0x0][0x168], RZ ;  /* 0x00005a009c9c7a24 */ /* 0x000fcc00078e02ff */
[----:B------:R-:W-:-:S05]  /*09b0*/  @P3 IADD3 R157, R2, -0x1, RZ ;  /* 0xffffffff029d3810 */ /* 0x000fca0007ffe0ff */
[----:B------:R-:W-:Y:S01]  /*09c0*/  @P3 IMAD R158, R157, c[0x0][0x168], RZ ;  /* 0x00005a009d9e3a24 */ /* 0x000fe200078e02ff */
[----:B------:R-:W-:-:S04]  /*09d0*/  SHF.R.S32.HI R157, RZ, 0x1f, R156 ;  /* 0x0000001fff9d7819 */ /* 0x000fc8000001149c */
[----:B------:R-:W-:Y:S02]  /*09e0*/  @P3 SHF.R.S32.HI R211, RZ, 0x1f, R158 ;  /* 0x0000001fffd33819 */ /* 0x000fe4000001149e */
[----:B------:R-:W-:Y:S02]  /*09f0*/  LEA.HI R157, R157, R156, RZ, 0x3 ;  /* 0x0000009c9d9d7211 */ /* 0x000fe400078f18ff */
[----:B------:R-:W-:Y:S01]  /*0a00*/  @P3 LEA.HI R158, R211, R158, RZ, 0x3 ;  /* 0x0000009ed39e3211 */ /* 0x000fe200078f18ff */
[----:B------:R-:W-:Y:S01]  /*0a10*/  HFMA2.MMA R211, -RZ, RZ, 0, 0 ;  /* 0x00000000ffd37435 */ /* 0x000fe200000001ff */
[----:B------:R-:W-:-:S05]  /*0a20*/  LEA.HI.SX32 R214, R157, R159, 0x1d ;  /* 0x0000009f9dd67211 */ /* 0x000fca00078feaff */
[----:B------:R-:W-:Y:S02]  /*0a30*/  @P3 LEA.HI.SX32 R211, R158, R159, 0x1d ;  /* 0x0000009f9ed33211 */ /* 0x000fe400078feaff */
[----:B0-----:R-:W-:-:S04]  /*0a40*/  ISETP.NE.AND P3, PT, R6, RZ, PT ;  /* 0x000000ff0600720c */ /* 0x001fc80003f65270 */
        /* <DEDUP_REMOVED lines=18> */
[C---:B------:R-:W-:Y:S01]  /*0b70*/  FADD.FTZ R10, -R198.reuse, R9 ;  /* 0x00000009c60a7221 */ /* 0x040fe20000010100 */
[----:B------:R-:W-:Y:S01]  /*0b80*/  HADD2.F32 R13, -RZ, R13.H1_H1 ;  /* 0x3000000dff0d7230 */ /* 0x000fe20000004100 */
[----:B------:R-:W-:Y:S01]  /*0b90*/  FADD.FTZ R12, -R198, R21 ;  /* 0x00000015c60c7221 */ /* 0x000fe20000010100 */
[----:B---3--:R-:W-:Y:S01]  /*0ba0*/  HADD2.F32 R11, -RZ, R16.H0_H0 ;  /* 0x20000010ff0b7230 */ /* 0x008fe20000004100 */
[----:B------:R-:W-:Y:S01]  /*0bb0*/  FMUL.FTZ R9, R3, R10 ;  /* 0x0000000a03097220 */ /* 0x000fe20000410000 */
[----:B------:R-:W-:-:S02]  /*0bc0*/  HADD2.F32 R155, -RZ, R14.H0_H0 ;  /* 0x2000000eff9b7230 */ /* 0x000fc40000004100 */
[----:B------:R-:W-:Y:S01]  /*0bd0*/  HADD2.F32 R157, -RZ, R14.H1_H1 ;  /* 0x3000000eff9d7230 */ /* 0x000fe20000004100 */
[C---:B------:R-:W-:Y:S01]  /*0be0*/  FADD.FTZ R14, -R198.reuse, R23 ;  /* 0x00000017c60e7221 */ /* 0x040fe20000010100 */
[--C-:B0-----:R-:W-:Y:S02]  /*0bf0*/  HADD2.F32 R153, -RZ, R18.reuse.H0_H0 ;  /* 0x20000012ff997230 */ /* 0x101fe40000004100 */
[----:B------:R-:W-:Y:S01]  /*0c00*/  HADD2.F32 R152, -RZ, R18.H1_H1 ;  /* 0x30000012ff987230 */ /* 0x000fe20000004100 */
[----:B------:R-:W-:Y:S02]  /*0c10*/  FADD.FTZ R18, -R198, R13 ;  /* 0x0000000dc6127221 */ /* 0x000fe40000010100 */
[----:B------:R-:W-:Y:S01]  /*0c20*/  FMUL.FTZ R10, R3, R12 ;  /* 0x0000000c030a7220 */ /* 0x000fe20000410000 */
[----:B------:R-:W-:Y:S01]  /*0c30*/  HADD2.F32 R20, -RZ, R17.H1_H1 ;  /* 0x30000011ff147230 */ /* 0x000fe20000004100 */
[----:B------:R-:W-:Y:S02]  /*0c40*/  FADD.FTZ R100, R100, R11 ;  /* 0x0000000b64647221 */ /* 0x000fe40000010000 */
[----:B------:R-:W-:-:S02]  /*0c50*/  FFMA.FTZ R68, R9, R11, R68 ;  /* 0x0000000b09447223 */ /* 0x000fc40000010044 */
[----:B------:R-:W-:Y:S01]  /*0c60*/  FMUL.FTZ R12, R36, R11 ;  /* 0x0000000b240c7220 */ /* 0x000fe20000410000 */
[----:B------:R-:W-:Y:S01]  /*0c70*/  HADD2.F32 R16, -RZ, R16.H1_H1 ;  /* 0x30000010ff107230 */ /* 0x000fe20000004100 */
[C---:B------:R-:W-:Y:S02]  /*0c80*/  FMUL.FTZ R11, R3.reuse, R14 ;  /* 0x0000000e030b7220 */ /* 0x040fe40000410000 */
[----:B------:R-:W-:Y:S01]  /*0c90*/  FMUL.FTZ R14, R3, R18 ;  /* 0x00000012030e7220 */ /* 0x000fe20000410000 */
[--C-:B------:R-:W-:Y:S02]  /*0ca0*/  HADD2.F32 R159, -RZ, R15.reuse.H0_H0 ;  /* 0x2000000fff9f7230 */ /* 0x100fe40000004100 */
[----:B------:R-:W-:Y:S01]  /*0cb0*/  HADD2.F32 R215, -RZ, R15.H1_H1 ;  /* 0x3000000fffd77230 */ /* 0x000fe20000004100 */
[----:B------:R-:W-:Y:S01]  /*0cc0*/  FADD.FTZ R103, R103, R20 ;  /* 0x0000001467677221 */ /* 0x000fe20000010000 */
[----:B------:R-:W-:Y:S01]  /*0cd0*/  HADD2.F32 R15, -RZ, R17.H0_H0 ;  /* 0x20000011ff0f7230 */ /* 0x000fe20000004100 */
        /* <DEDUP_REMOVED lines=21> */
[----:B------:R-:W-:Y:S01]  /*0e30*/  FFMA.FTZ R23, R14, R17, R23 ;  /* 0x000000110e177223 */ /* 0x000fe20000010017 */
[--C-:B------:R-:W-:Y:S02]  /*0e40*/  HADD2.F32 R213, -RZ, R19.reuse.H0_H0 ;  /* 0x20000013ffd57230 */ /* 0x100fe40000004100 */
[----:B------:R-:W-:Y:S01]  /*0e50*/  HADD2.F32 R158, -RZ, R19.H1_H1 ;  /* 0x30000013ff9e7230 */ /* 0x000fe20000004100 */
[----:B------:R-:W-:Y:S02]  /*0e60*/  FMUL.FTZ R19, R3, R24 ;  /* 0x0000001803137220 */ /* 0x000fe40000410000 */
[----:B------:R-:W-:-:S02]  /*0e70*/  FADD.FTZ R154, -R198, R159 ;  /* 0x0000009fc69a7221 */ /* 0x000fc40000010100 */
[----:B------:R-:W-:Y:S02]  /*0e80*/  FMUL.FTZ R20, R41, R152 ;  /* 0x0000009829147220 */ /* 0x000fe40000410000 */
[----:B------:R-:W-:Y:S02]  /*0e90*/  FADD.FTZ R153, R153, R18 ;  /* 0x0000001299997221 */ /* 0x000fe40000010000 */
[----:B------:R-:W-:Y:S02]  /*0ea0*/  FFMA.FTZ R24, R15, R18, R23 ;  /* 0x000000120f187223 */ /* 0x000fe40000010017 */
        /* <DEDUP_REMOVED lines=13> */
[----:B------:R-:W-:Y:S02]  /*0f80*/  FADD.FTZ R107, R107, R158 ;  /* 0x0000009e6b6b7221 */ /* 0x000fe40000010000 */
[----:B------:R-:W-:-:S02]  /*0f90*/  FFMA.FTZ R75, R23, R158, R75 ;  /* 0x0000009e174b7223 */ /* 0x000fc4000001004b */
[----:B------:R-:W-:Y:S02]  /*0fa0*/  FADD.FTZ R213, R153, R24 ;  /* 0x0000001899d57221 */ /* 0x000fe40000010000 */
[----:B------:R-:W-:Y:S02]  /*0fb0*/  FFMA.FTZ R212, R23, R24, R152 ;  /* 0x0000001817d47223 */ /* 0x000fe40000010098 */
.L_x_6654:
[----:B------:R-:W-:Y:S05]  /*0fc0*/  BSYNC B1 ;  /* 0x0000000000017941 */ /* 0x000fea0003800000 */
.L_x_6653:
        /* <DEDUP_REMOVED lines=16> */
[--C-:B--2---:R-:W-:Y:S02]  /*10d0*/  HADD2.F32 R25, -RZ, R28.reuse.H0_H0 ;  /* 0x2000001cff197230 */ /* 0x104fe40000004100 */
[----:B------:R-:W-:Y:S02]  /*10e0*/  HADD2.F32 R159, -RZ, R29.H0_H0 ;  /* 0x2000001dff9f7230 */ /* 0x000fe40000004100 */
[----:B------:R-:W-:Y:S01]  /*10f0*/  HADD2.F32 R157, -RZ, R28.H1_H1 ;  /* 0x3000001cff9d7230 */ /* 0x000fe20000004100 */
[----:B0-----:R-:W-:Y:S01]  /*1100*/  FADD.FTZ R26, -R198, R25 ;  /* 0x00000019c61a7221 */ /* 0x001fe20000010100 */
[----:B------:R-:W-:-:S02]  /*1110*/  HADD2.F32 R163, -RZ, R30.H0_H0 ;  /* 0x2000001effa37230 */ /* 0x000fc40000004100 */
[----:B------:R-:W-:Y:S01]  /*1120*/  HADD2.F32 R165, -RZ, R30.H1_H1 ;  /* 0x3000001effa57230 */ /* 0x000fe20000004100 */
[C---:B------:R-:W-:Y:S01]  /*1130*/  FADD.FTZ R30, -R198.reuse, R159 ;  /* 0x0000009fc61e7221 */ /* 0x040fe20000010100 */
[----:B------:R-:W-:Y:S01]  /*1140*/  HADD2.F32 R161, -RZ, R29.H1_H1 ;  /* 0x3000001dffa17230 */ /* 0x000fe20000004100 */
[C---:B------:R-:W-:Y:S01]  /*1150*/  FADD.FTZ R28, -R198.reuse, R157 ;  /* 0x0000009dc61c7221 */ /* 0x040fe20000010100 */
[--C-:B---3--:R-:W-:Y:S02]  /*1160*/  HADD2.F32 R29, -RZ, R152.reuse.H0_H0 ;  /* 0x20000098ff1d7230 */ /* 0x108fe40000004100 */
[--C-:B------:R-:W-:Y:S02]  /*1170*/  HADD2.F32 R167, -RZ, R31.reuse.H0_H0 ;  /* 0x2000001fffa77230 */ /* 0x100fe40000004100 */
[----:B------:R-:W-:Y:S01]  /*1180*/  HADD2.F32 R217, -RZ, R31.H1_H1 ;  /* 0x3000001fffd97230 */ /* 0x000fe20000004100 */
[C---:B------:R-:W-:Y:S01]  /*1190*/  FMUL.FTZ R25, R3.reuse, R26 ;  /* 0x0000001a03197220 */ /* 0x040fe20000410000 */
[----:B------:R-:W-:Y:S01]  /*11a0*/  HADD2.F32 R31, -RZ, R153.H0_H0 ;  /* 0x20000099ff1f7230 */ /* 0x000fe20000004100 */
[----:B------:R-:W-:Y:S01]  /*11b0*/  FMUL.FTZ R27, R3, R30 ;  /* 0x0000001e031b7220 */ /* 0x000fe20000410000 */
[----:B------:R-:W-:Y:S01]  /*11c0*/  HADD2.F32 R152, -RZ, R152.H1_H1 ;  /* 0x30000098ff987230 */ /* 0x000fe20000004100 */
[----:B------:R-:W-:-:S02]  /*11d0*/  FADD.FTZ R158, -R198, R163 ;  /* 0x000000a3c69e7221 */ /* 0x000fc40000010100 */
[----:B------:R-:W-:Y:S01]  /*11e0*/  FMUL.FTZ R26, R3, R28 ;  /* 0x0000001c031a7220 */ /* 0x000fe20000410000 */
[----:B------:R-:W-:Y:S01]  /*11f0*/  HADD2.F32 R156, -RZ, R153.H1_H1 ;  /* 0x30000099ff9c7230 */ /* 0x000fe20000004100 */
[-C--:B------:R-:W-:Y:S01]  /*1200*/  FMUL.FTZ R28, R44, R29.reuse ;  /* 0x0000001d2c1c7220 */ /* 0x080fe20000410000 */
[----:B------:R-:W-:Y:S01]  /*1210*/  HADD2.F32 R153, -RZ, R154.H0_H0 ;  /* 0x2000009aff997230 */ /* 0x000fe20000004100 */
        /* <DEDUP_REMOVED lines=8> */
[----:B------:R-:W-:Y:S02]  /*12a0*/  FMUL.FTZ R31, R3, R158 ;  /* 0x0000009e031f7220 */ /* 0x000fe40000410000 */
[----:B------:R-:W-:-:S02]  /*12b0*/  FADD.FTZ R152, R213, R28 ;  /* 0x0000001cd5987221 */ /* 0x000fc40000010000 */
[----:B------:R-:W-:Y:S01]  /*12c0*/  FFMA.FTZ R212, R25, R28, R212 ;  /* 0x0000001c19d47223 */ /* 0x000fe200000100d4 */
[----:B------:R-:W-:Y:S01]  /*12d0*/  HADD2.F32 R166, -RZ, R154.H1_H1 ;  /* 0x3000009affa67230 */ /* 0x000fe20000004100 */
[----:B------:R-:W-:Y:S02]  /*12e0*/  FADD.FTZ R112, R112, R153 ;  /* 0x0000009970707221 */ /* 0x000fe40000010000 */
[-C--:B------:R-:W-:Y:S02]  /*12f0*/  FFMA.FTZ R80, R31, R153.reuse, R80 ;  /* 0x000000991f507223 */ /* 0x080fe40000010050 */
        /* <DEDUP_REMOVED lines=11> */
[----:B------:R-:W-:Y:S01]  /*13b0*/  HADD2.F32 R215, -RZ, R155.H0_H0 ;  /* 0x2000009bffd77230 */ /* 0x000fe20000004100 */
[----:B------:R-:W-:Y:S02]  /*13c0*/  FMUL.FTZ R164, R3, R164 ;  /* 0x000000a403a47220 */ /* 0x000fe40000410000 */
[----:B------:R-:W-:Y:S02]  /*13d0*/  FADD.FTZ R168, -R198, R167 ;  /* 0x000000a7c6a87221 */ /* 0x000fe40000010100 */
[----:B------:R-:W-:Y:S02]  /*13e0*/  FMUL.FTZ R163, R49, R166 ;  /* 0x000000a631a37220 */ /* 0x000fe40000410000 */
[----:B------:R-:W-:-:S02]  /*13f0*/  FADD.FTZ R152, R153, R162 ;  /* 0x000000a299987221 */ /* 0x000fc40000010000 */
[----:B------:R-:W-:Y:S01]  /*1400*/  FFMA.FTZ R212, R31, R162, R212 ;  /* 0x000000a21fd47223 */ /* 0x000fe200000100d4 */
[----:B------:R-:W-:Y:S01]  /*1410*/  HADD2.F32 R220, -RZ, R155.H1_H1 ;  /* 0x3000009bffdc7230 */ /* 0x000fe20000004100 */
        /* <DEDUP_REMOVED lines=19> */
.L_x_6656:
[----:B------:R-:W-:Y:S05]  /*1550*/  BSYNC B1 ;  /* 0x0000000000017941 */ /* 0x000fea0003800000 */
.L_x_6655:
        /* <DEDUP_REMOVED lines=16> */
[--C-:B--2---:R-:W-:Y:S02]  /*1660*/  HADD2.F32 R181, -RZ, R152.reuse.H0_H0 ;  /* 0x20000098ffb57230 */ /* 0x104fe40000004100 */
[----:B------:R-:W-:Y:S02]  /*1670*/  HADD2.F32 R185, -RZ, R153.H0_H0 ;  /* 0x20000099ffb97230 */ /* 0x000fe40000004100 */
[----:B------:R-:W-:-:S02]  /*1680*/  HADD2.F32 R183, -RZ, R152.H1_H1 ;  /* 0x30000098ffb77230 */ /* 0x000fc40000004100 */
[----:B------:R-:W-:Y:S01]  /*1690*/  HADD2.F32 R187, -RZ, R153.H1_H1 ;  /* 0x30000099ffbb7230 */ /* 0x000fe20000004100 */
[C---:B0-----:R-:W-:Y:S01]  /*16a0*/  FADD.FTZ R178, -R198.reuse, R181 ;  /* 0x000000b5c6b27221 */ /* 0x041fe20000010100 */
[--C-:B---3--:R-:W-:Y:S01]  /*16b0*/  HADD2.F32 R153, -RZ, R156.reuse.H0_H0 ;  /* 0x2000009cff997230 */ /* 0x108fe20000004100 */
[C---:B------:R-:W-:Y:S02]  /*16c0*/  FADD.FTZ R182, -R198.reuse, R185 ;  /* 0x000000b9c6b67221 */ /* 0x040fe40000010100 */
[C---:B------:R-:W-:Y:S02]  /*16d0*/  FADD.FTZ R180, -R198.reuse, R183 ;  /* 0x000000b7c6b47221 */ /* 0x040fe40000010100 */
[----:B------:R-:W-:Y:S01]  /*16e0*/  FADD.FTZ R184, -R198, R187 ;  /* 0x000000bbc6b87221 */ /* 0x000fe20000010100 */
[----:B------:R-:W-:Y:S01]  /*16f0*/  HADD2.F32 R152, -RZ, R157.H1_H1 ;  /* 0x3000009dff987230 */ /* 0x000fe20000004100 */
[C---:B------:R-:W-:Y:S01]  /*1700*/  FMUL.FTZ R179, R3.reuse, R178 ;  /* 0x000000b203b37220 */ /* 0x040fe20000410000 */
[----:B------:R-:W-:Y:S01]  /*1710*/  HADD2.F32 R156, -RZ, R156.H1_H1 ;  /* 0x3000009cff9c7230 */ /* 0x000fe20000004100 */
[----:B------:R-:W-:-:S02]  /*1720*/  FMUL.FTZ R181, R3, R182 ;  /* 0x000000b603b57220 */ /* 0x000fc40000410000 */
[C---:B------:R-:W-:Y:S02]  /*1730*/  FMUL.FTZ R178, R3.reuse, R180 ;  /* 0x000000b403b27220 */ /* 0x040fe40000410000 */
[----:B------:R-:W-:Y:S02]  /*1740*/  FMUL.FTZ R182, R3, R184 ;  /* 0x000000b803b67220 */ /* 0x000fe40000410000 */
[----:B------:R-:W-:Y:S01]  /*1750*/  FMUL.FTZ R180, R52, R153 ;  /* 0x0000009934b47220 */ /* 0x000fe20000410000 */
[--C-:B------:R-:W-:Y:S01]  /*1760*/  HADD2.F32 R215, -RZ, R155.reuse.H0_H0 ;  /* 0x2000009bffd77230 */ /* 0x100fe20000004100 */
[----:B------:R-:W-:Y:S01]  /*1770*/  FADD.FTZ R119, R119, R152 ;  /* 0x0000009877777221 */ /* 0x000fe20000010000 */
[----:B------:R-:W-:Y:S01]  /*1780*/  HADD2.F32 R217, -RZ, R155.H1_H1 ;  /* 0x3000009bffd97230 */ /* 0x000fe20000004100 */
[-C--:B------:R-:W-:Y:S01]  /*1790*/  FFMA.FTZ R87, R182, R152.reuse, R87 ;  /* 0x00000098b6577223 */ /* 0x080fe20000010057 */
[----:B------:R-:W-:Y:S01]  /*17a0*/  HADD2.F32 R155, -RZ, R157.H0_H0 ;  /* 0x2000009dff9b7230 */ /* 0x000fe20000004100 */
[----:B------:R-:W-:-:S02]  /*17b0*/  FMUL.FTZ R187, R55, R152 ;  /* 0x0000009837bb7220 */ /* 0x000fc40000410000 */
[----:B------:R-:W-:Y:S02]  /*17c0*/  FMUL.FTZ R183, R53, R156 ;  /* 0x0000009c35b77220 */ /* 0x000fe40000410000 */
[----:B------:R-:W-:Y:S02]  /*17d0*/  FADD.FTZ R152, R213, R180 ;  /* 0x000000b4d5987221 */ /* 0x000fe40000010000 */
[C---:B------:R-:W-:Y:S01]  /*17e0*/  FFMA.FTZ R212, R179.reuse, R180, R212 ;  /* 0x000000b4b3d47223 */ /* 0x040fe200000100d4 */
[----:B------:R-:W-:Y:S01]  /*17f0*/  HADD2.F32 R189, -RZ, R154.H0_H0 ;  /* 0x2000009affbd7230 */ /* 0x000fe20000004100 */
[----:B------:R-:W-:Y:S02]  /*1800*/  FADD.FTZ R116, R116, R153 ;  /* 0x0000009974747221 */ /* 0x000fe40000010000 */
[----:B------:R-:W-:Y:S02]  /*1810*/  FFMA.FTZ R84, R179, R153, R84 ;  /* 0x00000099b3547223 */ /* 0x000fe40000010054 */
[----:B------:R-:W-:-:S02]  /*1820*/  FMUL.FTZ R184, R54, R155 ;  /* 0x0000009b36b87220 */ /* 0x000fc40000410000 */
[----:B------:R-:W-:Y:S02]  /*1830*/  FADD.FTZ R153, R152, R183 ;  /* 0x000000b798997221 */ /* 0x000fe40000010000 */
[----:B------:R-:W-:Y:S01]  /*1840*/  FFMA.FTZ R212, R178, R183, R212 ;  /* 0x000000b7b2d47223 */ /* 0x000fe200000100d4 */
[----:B------:R-:W-:Y:S01]  /*1850*/  HADD2.F32 R191, -RZ, R154.H1_H1 ;  /* 0x3000009affbf7230 */ /* 0x000fe20000004100 */
[----:B------:R-:W-:Y:S01]  /*1860*/  FADD.FTZ R186, -R198, R189 ;  /* 0x000000bdc6ba7221 */ /* 0x000fe20000010100 */
[--C-:B------:R-:W-:Y:S01]  /*1870*/  HADD2.F32 R157, -RZ, R158.reuse.H0_H0 ;  /* 0x2000009eff9d7230 */ /* 0x100fe20000004100 */
[----:B------:R-:W-:Y:S02]  /*1880*/  FADD.FTZ R152, R153, R184 ;  /* 0x000000b899987221 */ /* 0x000fe40000010000 */
[----:B------:R-:W-:Y:S01]  /*1890*/  FFMA.FTZ R212, R181, R184, R212 ;  /* 0x000000b8b5d47223 */ /* 0x000fe200000100d4 */
[----:B------:R-:W-:Y:S01]  /*18a0*/  HADD2.F32 R158, -RZ, R158.H1_H1 ;  /* 0x3000009eff9e7230 */ /* 0x000fe20000004100 */
[----:B------:R-:W-:-:S02]  /*18b0*/  FMUL.FTZ R185, R3, R186 ;  /* 0x000000ba03b97220 */ /* 0x000fc40000410000 */
[----:B------:R-:W-:Y:S02]  /*18c0*/  FADD.FTZ R188, -R198, R191 ;  /* 0x000000bfc6bc7221 */ /* 0x000fe40000010100 */
        /* <DEDUP_REMOVED lines=33> */
.L_x_6658:
[----:B------:R-:W-:Y:S05]  /*1ae0*/  BSYNC B1 ;  /* 0x0000000000017941 */ /* 0x000fea0003800000 */
.L_x_6657:
        /* <DEDUP_REMOVED lines=14> */
[----:B------:R-:W-:Y:S02]  /*1bd0*/  HADD2.F32 R153, -RZ, R153.H1_H1 ;  /* 0x30000099ff997230 */ /* 0x000fe40000004100 */
[--C-:B------:R-:W-:Y:S02]  /*1be0*/  HADD2.F32 R169, -RZ, R152.reuse.H0_H0 ;  /* 0x20000098ffa97230 */ /* 0x100fe40000004100 */
[----:B------:R-:W-:Y:S01]  /*1bf0*/  HADD2.F32 R197, -RZ, R152.H1_H1 ;  /* 0x30000098ffc57230 */ /* 0x000fe20000004100 */
[C---:B------:R-:W-:Y:S01]  /*1c00*/  FADD.FTZ R200, -R198.reuse, R153 ;  /* 0x00000099c6c87221 */ /* 0x040fe20000010100 */
[----:B---3--:R-:W-:Y:S01]  /*1c10*/  HADD2.F32 R153, -RZ, R156.H0_H0 ;  /* 0x2000009cff997230 */ /* 0x008fe20000004100 */
[----:B------:R-:W-:Y:S01]  /*1c20*/  FADD.FTZ R152, -R198, R169 ;  /* 0x000000a9c6987221 */ /* 0x000fe20000010100 */
[----:B------:R-:W-:-:S02]  /*1c30*/  HADD2.F32 R205, -RZ, R155.H0_H0 ;  /* 0x2000009bffcd7230 */ /* 0x000fc40000004100 */
[----:B------:R-:W-:Y:S01]  /*1c40*/  HADD2.F32 R155, -RZ, R155.H1_H1 ;  /* 0x3000009bff9b7230 */ /* 0x000fe20000004100 */
[----:B0-----:R-:W-:Y:S01]  /*1c50*/  FADD.FTZ R194, -R198, R197 ;  /* 0x000000c5c6c27221 */ /* 0x001fe20000010100 */
[----:B------:R-:W-:Y:S01]  /*1c60*/  HADD2.F32 R156, -RZ, R156.H1_H1 ;  /* 0x3000009cff9c7230 */ /* 0x000fe20000004100 */
[C---:B------:R-:W-:Y:S01]  /*1c70*/  FMUL.FTZ R169, R3.reuse, R152 ;  /* 0x0000009803a97220 */ /* 0x040fe20000410000 */
[--C-:B------:R-:W-:Y:S01]  /*1c80*/  HADD2.F32 R201, -RZ, R154.reuse.H0_H0 ;  /* 0x2000009affc97230 */ /* 0x100fe20000004100 */
[----:B------:R-:W-:Y:S01]  /*1c90*/  FMUL.FTZ R196, R60, R153 ;  /* 0x000000993cc47220 */ /* 0x000fe20000410000 */
[----:B------:R-:W-:Y:S01]  /*1ca0*/  HADD2.F32 R203, -RZ, R154.H1_H1 ;  /* 0x3000009affcb7230 */ /* 0x000fe20000004100 */
[C---:B------:R-:W-:Y:S01]  /*1cb0*/  FADD.FTZ R210, -R198.reuse, R155 ;  /* 0x0000009bc6d27221 */ /* 0x040fe20000010100 */
[----:B------:R-:W-:Y:S01]  /*1cc0*/  HADD2.F32 R155, -RZ, R157.H0_H0 ;  /* 0x2000009dff9b7230 */ /* 0x000fe20000004100 */
        /* <DEDUP_REMOVED lines=8> */
[----:B------:R-:W-:Y:S01]  /*1d50*/  HADD2.F32 R198, -RZ, R157.H1_H1 ;  /* 0x3000009dffc67230 */ /* 0x000fe20000004100 */
[----:B------:R-:W-:-:S02]  /*1d60*/  FADD.FTZ R92, R92, R153 ;  /* 0x000000995c5c7221 */ /* 0x000fc40000010000 */
[----:B------:R-:W-:Y:S02]  /*1d70*/  FFMA.FTZ R144, R169, R153, R144 ;  /* 0x00000099a9907223 */ /* 0x000fe40000010090 */
[C---:B------:R-:W-:Y:S02]  /*1d80*/  FMUL.FTZ R195, R3.reuse, R154 ;  /* 0x0000009a03c37220 */ /* 0x040fe40000410000 */
        /* <DEDUP_REMOVED lines=11> */
[----:B------:R-:W-:-:S02]  /*1e40*/  FADD.FTZ R153, R152, R201 ;  /* 0x000000c998997221 */ /* 0x000fc40000010000 */
[----:B------:R-:W-:Y:S01]  /*1e50*/  FFMA.FTZ R212, R200, R201, R212 ;  /* 0x000000c9c8d47223 */ /* 0x000fe200000100d4 */
        /* <DEDUP_REMOVED lines=30> */
.L_x_6652:
[----:B------:R-:W-:Y:S05]  /*2040*/  BSYNC B0 ;  /* 0x0000000000007941 */ /* 0x000fea0003800000 */
.L_x_6644:
[----:B------:R-:W-:Y:S02]  /*2050*/  LOP3.LUT P4, RZ, R4, 0xff, RZ, 0xc0, !PT ;  /* 0x000000ff04ff7812 */ /* 0x000fe4000788c0ff */
[----:B------:R-:W-:-:S02]  /*2060*/  SHF.R.U32.HI R154, RZ, 0x5, R7 ;  /* 0x00000005ff9a7819 */ /* 0x000fc40000011607 */
[----:B------:R-:W-:Y:S02]  /*2070*/  LOP3.LUT P3, RZ, R7, 0x1f, RZ, 0xc0, !PT ;  /* 0x0000001f07ff7812 */ /* 0x000fe4000786c0ff */
[----:B------:R-:W-:-:S07]  /*2080*/  LOP3.LUT R211, R154, 0x7fffffc, RZ, 0xc0, !PT ;  /* 0x07fffffc9ad37812 */ /* 0x000fce00078ec0ff */
[----:B------:R-:W-:Y:S01]  /*2090*/  @!P4 IADD3 R211, R211, 0x4, RZ ;  /* 0x00000004d3d3c810 */ /* 0x000fe20007ffe0ff */
[----:B------:R-:W-:Y:S05]  /*20a0*/  BRA.DIV ~URZ, `(.L_x_6659) ;  /* 0x000037127f007947 */ /* 0x000fea000b800000 */
[----:B------:R2:W3:Y:S02]  /*20b0*/  SHFL.DOWN PT, R156, R213, 0x10, 0x1f ;  /* 0x0a001f00d59c7f89 */ /* 0x0004e400000e0000 */
.L_x_6766:
        /* <DEDUP_REMOVED lines=18> */
.L_x_6767:
        /* <DEDUP_REMOVED lines=40> */
.L_x_6664:
        /* <DEDUP_REMOVED lines=11> */
.L_x_6665:
[----:B------:R-:W-:Y:S05]  /*2510*/  BSYNC B1 ;  /* 0x0000000000017941 */ /* 0x000fea0003800000 */
.L_x_6663:
        /* <DEDUP_REMOVED lines=16> */
.L_x_6667:
[----:B0-----:R-:W-:-:S04]  /*2620*/  ISETP.NE.AND P6, PT, R6, RZ, PT ;  /* 0x000000ff0600720c */ /* 0x001fc80003fc5270 */
[----:B------:R-:W-:-:S05]  /*2630*/  FSEL R153, R156, RZ, !P6 ;  /* 0x000000ff9c997208 */ /* 0x000fca0007000000 */
[----:B------:R-:W-:Y:S01]  /*2640*/  FFMA.FTZ R152, R10, R158, R153 ;  /* 0x0000009e0a987223 */ /* 0x000fe20000010099 */
[----:B------:R-:W-:-:S03]  /*2650*/  @P4 HADD2.F32 R153, -RZ, R128.H1_H1 ;  /* 0x30000080ff994230 */ /* 0x000fc60000004100 */
[----:B------:R-:W-:-:S04]  /*2660*/  FADD.FTZ R152, R13, -R152 ;  /* 0x800000980d987221 */ /* 0x000fc80000010000 */
[----:B------:R-:W-:-:S04]  /*2670*/  FMUL.FTZ R152, R3, R152 ;  /* 0x0000009803987220 */ /* 0x000fc80000410000 */
[----:B------:R-:W-:Y:S02]  /*2680*/  @P4 FADD.FTZ R152, R152, R153 ;  /* 0x0000009998984221 */ /* 0x000fe40000010000 */
.L_x_6668:
[----:B------:R-:W-:Y:S05]  /*2690*/  BSYNC B1 ;  /* 0x0000000000017941 */ /* 0x000fea0003800000 */
.L_x_6666:
        /* <DEDUP_REMOVED lines=14> */
.L_x_6670:
[----:B0-----:R-:W-:-:S04]  /*2780*/  ISETP.NE.AND P6, PT, R6, RZ, PT ;  /* 0x000000ff0600720c */ /* 0x001fc80003fc5270 */
[----:B------:R-:W-:-:S05]  /*2790*/  FSEL R153, R156, RZ, !P6 ;  /* 0x000000ff9c997208 */ /* 0x000fca0007000000 */
[----:B------:R-:W-:-:S04]  /*27a0*/  FFMA.FTZ R153, R11, R158, R153 ;  /* 0x0000009e0b997223 */ /* 0x000fc80000010099 */
[----:B------:R-:W-:Y:S01]  /*27b0*/  FADD.FTZ R152, R16, -R153 ;  /* 0x8000009910987221 */ /* 0x000fe20000010000 */
[----:B------:R-:W-:-:S03]  /*27c0*/  @P4 HADD2.F32 R153, -RZ, R129.H0_H0 ;  /* 0x20000081ff994230 */ /* 0x000fc60000004100 */
[----:B------:R-:W-:-:S04]  /*27d0*/  FMUL.FTZ R152, R3, R152 ;  /* 0x0000009803987220 */ /* 0x000fc80000410000 */
[----:B------:R-:W-:Y:S02]  /*27e0*/  @P4 FADD.FTZ R152, R152, R153 ;  /* 0x0000009998984221 */ /* 0x000fe40000010000 */
.L_x_6671:
[----:B------:R-:W-:Y:S05]  /*27f0*/  BSYNC B1 ;  /* 0x0000000000017941 */ /* 0x000fea0003800000 */
.L_x_6669:
        /* <DEDUP_REMOVED lines=14> */
.L_x_6673:
[----:B0-----:R-:W-:-:S04]  /*28e0*/  ISETP.NE.AND P6, PT, R6, RZ, PT ;  /* 0x000000ff0600720c */ /* 0x001fc80003fc5270 */
[----:B------:R-:W-:-:S05]  /*28f0*/  FSEL R153, R156, RZ, !P6 ;  /* 0x000000ff9c997208 */ /* 0x000fca0007000000 */
[----:B------:R-:W-:Y:S01]  /*2900*/  FFMA.FTZ R152, R14, R158, R153 ;  /* 0x0000009e0e987223 */ /* 0x000fe20000010099 */
[----:B------:R-:W-:-:S03]  /*2910*/  @P4 HADD2.F32 R153, -RZ, R129.H1_H1 ;  /* 0x30000081ff994230 */ /* 0x000fc60000004100 */
[----:B------:R-:W-:-:S04]  /*2920*/  FADD.FTZ R152, R17, -R152 ;  /* 0x8000009811987221 */ /* 0x000fc80000010000 */
[----:B------:R-:W-:-:S04]  /*2930*/  FMUL.FTZ R152, R3, R152 ;  /* 0x0000009803987220 */ /* 0x000fc80000410000 */
[----:B------:R-:W-:Y:S02]  /*2940*/  @P4 FADD.FTZ R152, R152, R153 ;  /* 0x0000009998984221 */ /* 0x000fe40000010000 */
.L_x_6674:
[----:B------:R-:W-:Y:S05]  /*2950*/  BSYNC B1 ;  /* 0x0000000000017941 */ /* 0x000fea0003800000 */
.L_x_6672:
        /* <DEDUP_REMOVED lines=14> */
.L_x_6676:
[----:B0-----:R-:W-:-:S04]  /*2a40*/  ISETP.NE.AND P6, PT, R6, RZ, PT ;  /* 0x000000ff0600720c */ /* 0x001fc80003fc5270 */
[----:B------:R-:W-:-:S05]  /*2a50*/  FSEL R153, R156, RZ, !P6 ;  /* 0x000000ff9c997208 */ /* 0x000fca0007000000 */
[----:B------:R-:W-:-:S04]  /*2a60*/  FFMA.FTZ R153, R15, R158, R153 ;  /* 0x0000009e0f997223 */ /* 0x000fc80000010099 */
[----:B------:R-:W-:Y:S01]  /*2a70*/  FADD.FTZ R152, R18, -R153 ;  /* 0x8000009912987221 */ /* 0x000fe20000010000 */
[----:B------:R-:W-:-:S03]  /*2a80*/  @P4 HADD2.F32 R153, -RZ, R130.H0_H0 ;  /* 0x20000082ff994230 */ /* 0x000fc60000004100 */
[----:B------:R-:W-:-:S04]  /*2a90*/  FMUL.FTZ R152, R3, R152 ;  /* 0x0000009803987220 */ /* 0x000fc80000410000 */
[----:B------:R-:W-:Y:S02]  /*2aa0*/  @P4 FADD.FTZ R152, R152, R153 ;  /* 0x0000009998984221 */ /* 0x000fe40000010000 */
.L_x_6677:
[----:B------:R-:W-:Y:S05]  /*2ab0*/  BSYNC B1 ;  /* 0x0000000000017941 */ /* 0x000fea0003800000 */
.L_x_6675:
        /* <DEDUP_REMOVED lines=14> */
.L_x_6679:
[----:B0-----:R-:W-:-:S04]  /*2ba0*/  ISETP.NE.AND P6, PT, R6, RZ, PT ;  /* 0x000000ff0600720c */ /* 0x001fc80003fc5270 */
[----:B------:R-:W-:-:S05]  /*2bb0*/  FSEL R153, R156, RZ, !P6 ;  /* 0x000000ff9c997208 */ /* 0x000fca0007000000 */
[----:B------:R-:W-:-:S04]  /*2bc0*/  FFMA.FTZ R153, R19, R158, R153 ;  /* 0x0000009e13997223 */ /* 0x000fc80000010099 */
[----:B------:R-:W-:Y:S01]  /*2bd0*/  FADD.FTZ R152, R20, -R153 ;  /* 0x8000009914987221 */ /* 0x000fe20000010000 */
[----:B------:R-:W-:-:S03]  /*2be0*/  @P4 HADD2.F32 R153, -RZ, R130.H1_H1 ;  /* 0x30000082ff994230 */ /* 0x000fc60000004100 */
[----:B------:R-:W-:-:S04]  /*2bf0*/  FMUL.FTZ R152, R3, R152 ;  /* 0x0000009803987220 */ /* 0x000fc80000410000 */
[----:B------:R-:W-:Y:S02]  /*2c00*/  @P4 FADD.FTZ R152, R152, R153 ;  /* 0x0000009998984221 */ /* 0x000fe40000010000 */
.L_x_6680:
[----:B------:R-:W-:Y:S05]  /*2c10*/  BSYNC B1 ;  /* 0x0000000000017941 */ /* 0x000fea0003800000 */
.L_x_6678:
        /* <DEDUP_REMOVED lines=14> */
.L_x_6682:
[----:B0-----:R-:W-:-:S04]  /*2d00*/  ISETP.NE.AND P6, PT, R6, RZ, PT ;  /* 0x000000ff0600720c */ /* 0x001fc80003fc5270 */
[----:B------:R-:W-:-:S05]  /*2d10*/  FSEL R153, R156, RZ, !P6 ;  /* 0x000000ff9c997208 */ /* 0x000fca0007000000 */
[----:B------:R-:W-:-:S04]  /*2d20*/  FFMA.FTZ R153, R21, R158, R153 ;  /* 0x0000009e15997223 */ /* 0x000fc80000010099 */
[----:B------:R-:W-:Y:S01]  /*2d30*/  FADD.FTZ R152, R22, -R153 ;  /* 0x8000009916987221 */ /* 0x000fe20000010000 */
[----:B------:R-:W-:-:S03]  /*2d40*/  @P4 HADD2.F32 R153, -RZ, R131.H0_H0 ;  /* 0x20000083ff994230 */ /* 0x000fc60000004100 */
[----:B------:R-:W-:-:S04]  /*2d50*/  FMUL.FTZ R152, R3, R152 ;  /* 0x0000009803987220 */ /* 0x000fc80000410000 */
[----:B------:R-:W-:Y:S02]  /*2d60*/  @P4 FADD.FTZ R152, R152, R153 ;  /* 0x0000009998984221 */ /* 0x000fe40000010000 */
.L_x_6683:
[----:B------:R-:W-:Y:S05]  /*2d70*/  BSYNC B1 ;  /* 0x0000000000017941 */ /* 0x000fea0003800000 */
.L_x_6681:
        /* <DEDUP_REMOVED lines=14> */
.L_x_6685:
[----:B0-----:R-:W-:-:S04]  /*2e60*/  ISETP.NE.AND P6, PT, R6, RZ, PT ;  /* 0x000000ff0600720c */ /* 0x001fc80003fc5270 */
[----:B------:R-:W-:-:S05]  /*2e70*/  FSEL R153, R156, RZ, !P6 ;  /* 0x000000ff9c997208 */ /* 0x000fca0007000000 */
[----:B------:R-:W-:-:S04]  /*2e80*/  FFMA.FTZ R153, R23, R158, R153 ;  /* 0x0000009e17997223 */ /* 0x000fc80000010099 */
[----:B------:R-:W-:Y:S01]  /*2e90*/  FADD.FTZ R152, R24, -R153 ;  /* 0x8000009918987221 */ /* 0x000fe20000010000 */
[----:B------:R-:W-:-:S03]  /*2ea0*/  @P4 HADD2.F32 R153, -RZ, R131.H1_H1 ;  /* 0x30000083ff994230 */ /* 0x000fc60000004100 */
[----:B------:R-:W-:-:S04]  /*2eb0*/  FMUL.FTZ R152, R3, R152 ;  /* 0x0000009803987220 */ /* 0x000fc80000410000 */
[----:B------:R-:W-:Y:S02]  /*2ec0*/  @P4 FADD.FTZ R152, R152, R153 ;  /* 0x0000009998984221 */ /* 0x000fe40000010000 */
.L_x_6686:
[----:B------:R-:W-:Y:S05]  /*2ed0*/  BSYNC B1 ;  /* 0x0000000000017941 */ /* 0x000fea0003800000 */
.L_x_6684:
        /* <DEDUP_REMOVED lines=16> */
.L_x_6662:
[----:B------:R-:W-:Y:S05]  /*2fe0*/  BSYNC B0 ;  /* 0x0000000000007941 */ /* 0x000fea0003800000 */
.L_x_6661:
        /* <DEDUP_REMOVED lines=10> */
[----:B-----5:R-:W-:Y:S01]  /*3090*/  HADD2.F32 R152, -RZ, R132.H0_H0 ;  /* 0x20000084ff987230 */ /* 0x020fe20000004100 */
[----:B------:R-:W-:Y:S05]  /*30a0*/  BRA `(.L_x_6691) ;  /* 0x000000b000007947 */ /* 0x000fea0003800000 */
.L_x_6690:
        /* <DEDUP_REMOVED lines=11> */
.L_x_6691:
[----:B------:R-:W-:Y:S05]  /*3160*/  BSYNC B1 ;  /* 0x0000000000017941 */ /* 0x000fea0003800000 */
.L_x_6689:
        /* <DEDUP_REMOVED lines=16> */
.L_x_6693:
[----:B0-----:R-:W-:-:S04]  /*3270*/  ISETP.NE.AND P6, PT, R6, RZ, PT ;  /* 0x000000ff0600720c */ /* 0x001fc80003fc5270 */
[----:B------:R-:W-:-:S05]  /*3280*/  FSEL R153, R156, RZ, !P6 ;  /* 0x000000ff9c997208 */ /* 0x000fca0007000000 */
[----:B------:R-:W-:Y:S01]  /*3290*/  FFMA.FTZ R152, R26, R158, R153 ;  /* 0x0000009e1a987223 */ /* 0x000fe20000010099 */
[----:B------:R-:W-:-:S03]  /*32a0*/  @P4 HADD2.F32 R153, -RZ, R132.H1_H1 ;  /* 0x30000084ff994230 */ /* 0x000fc60000004100 */
[----:B------:R-:W-:-:S04]  /*32b0*/  FADD.FTZ R152, R29, -R152 ;  /* 0x800000981d987221 */ /* 0x000fc80000010000 */
[----:B------:R-:W-:-:S04]  /*32c0*/  FMUL.FTZ R152, R3, R152 ;  /* 0x0000009803987220 */ /* 0x000fc80000410000 */
[----:B------:R-:W-:Y:S02]  /*32d0*/  @P4 FADD.FTZ R152, R152, R153 ;  /* 0x0000009998984221 */ /* 0x000fe40000010000 */
.L_x_6694:
[----:B------:R-:W-:Y:S05]  /*32e0*/  BSYNC B1 ;  /* 0x0000000000017941 */ /* 0x000fea0003800000 */
.L_x_6692:
        /* <DEDUP_REMOVED lines=14> */
.L_x_6696:
[----:B0-----:R-:W-:-:S04]  /*33d0*/  ISETP.NE.AND P6, PT, R6, RZ, PT ;  /* 0x000000ff0600720c */ /* 0x001fc80003fc5270 */
[----:B------:R-:W-:-:S05]  /*33e0*/  FSEL R153, R156, RZ, !P6 ;  /* 0x000000ff9c997208 */ /* 0x000fca0007000000 */
[----:B------:R-:W-:-:S04]  /*33f0*/  FFMA.FTZ R153, R27, R158, R153 ;  /* 0x0000009e1b997223 */ /* 0x000fc80000010099 */
[----:B------:R-:W-:Y:S01]  /*3400*/  FADD.FTZ R152, R160, -R153 ;  /* 0x80000099a0987221 */ /* 0x000fe20000010000 */
[----:B------:R-:W-:-:S03]  /*3410*/  @P4 HADD2.F32 R153, -RZ, R133.H0_H0 ;  /* 0x20000085ff994230 */ /* 0x000fc60000004100 */
[----:B------:R-:W-:-:S04]  /*3420*/  FMUL.FTZ R152, R3, R152 ;  /* 0x0000009803987220 */ /* 0x000fc80000410000 */
[----:B------:R-:W-:Y:S02]  /*3430*/  @P4 FADD.FTZ R152, R152, R153 ;  /* 0x0000009998984221 */ /* 0x000fe40000010000 */
.L_x_6697:
[----:B------:R-:W-:Y:S05]  /*3440*/  BSYNC B1 ;  /* 0x0000000000017941 */ /* 0x000fea0003800000 */
.L_x_6695:
        /* <DEDUP_REMOVED lines=14> */
.L_x_6699:
[----:B0-----:R-:W-:-:S04]  /*3530*/  ISETP.NE.AND P6, PT, R6, RZ, PT ;  /* 0x000000ff0600720c */ /* 0x001fc80003fc5270 */
[----:B------:R-:W-:-:S05]  /*3540*/  FSEL R153, R156, RZ, !P6 ;  /* 0x000000ff9c997208 */ /* 0x000fca0007000000 */
[----:B------:R-:W-:Y:S01]  /*3550*/  FFMA.FTZ R152, R30, R158, R153 ;  /* 0x0000009e1e987223 */ /* 0x000fe20000010099 */
[----:B------:R-:W-:-:S03]  /*3560*/  @P4 HADD2.F32 R153, -RZ, R133.H1_H1 ;  /* 0x30000085ff994230 */ /* 0x000fc60000004100 */
[----:B------:R-:W-:-:S04]  /*3570*/  FADD.FTZ R152, R161, -R152 ;  /* 0x80000098a1987221 */ /* 0x000fc80000010000 */
[----:B------:R-:W-:-:S04]  /*3580*/  FMUL.FTZ R152, R3, R152 ;  /* 0x0000009803987220 */ /* 0x000fc80000410000 */
[----:B------:R-:W-:Y:S02]  /*3590*/  @P4 FADD.FTZ R152, R152, R153 ;  /* 0x0000009998984221 */ /* 0x000fe40000010000 */
.L_x_6700:
[----:B------:R-:W-:Y:S05]  /*35a0*/  BSYNC B1 ;  /* 0x0000000000017941 */ /* 0x000fea0003800000 */
.L_x_6698:
        /* <DEDUP_REMOVED lines=14> */
.L_x_6702:
[----:B0-----:R-:W-:-:S04]  /*3690*/  ISETP.NE.AND P6, PT, R6, RZ, PT ;  /* 0x000000ff0600720c */ /* 0x001fc80003fc5270 */
[----:B------:R-:W-:-:S05]  /*36a0*/  FSEL R153, R156, RZ, !P6 ;  /* 0x000000ff9c997208 */ /* 0x000fca0007000000 */
[----:B------:R-:W-:-:S04]  /*36b0*/  FFMA.FTZ R153, R31, R158, R153 ;  /* 0x0000009e1f997223 */ /* 0x000fc80000010099 */
[----:B------:R-:W-:Y:S01]  /*36c0*/  FADD.FTZ R152, R162, -R153 ;  /* 0x80000099a2987221 */ /* 0x000fe20000010000 */
[----:B------:R-:W-:-:S03]  /*36d0*/  @P4 HADD2.F32 R153, -RZ, R134.H0_H0 ;  /* 0x20000086ff994230 */ /* 0x000fc60000004100 */
[----:B------:R-:W-:-:S04]  /*36e0*/  FMUL.FTZ R152, R3, R152 ;  /* 0x0000009803987220 */ /* 0x000fc80000410000 */
[----:B------:R-:W-:Y:S02]  /*36f0*/  @P4 FADD.FTZ R152, R152, R153 ;  /* 0x0000009998984221 */ /* 0x000fe40000010000 */
.L_x_6703:
[----:B------:R-:W-:Y:S05]  /*3700*/  BSYNC B1 ;  /* 0x0000000000017941 */ /* 0x000fea0003800000 */
.L_x_6701:
        /* <DEDUP_REMOVED lines=14> */
.L_x_6705:
[----:B0-----:R-:W-:-:S04]  /*37f0*/  ISETP.NE.AND P6, PT, R6, RZ, PT ;  /* 0x000000ff0600720c */ /* 0x001fc80003fc5270 */
[----:B------:R-:W-:-:S05]  /*3800*/  FSEL R153, R156, RZ, !P6 ;  /* 0x000000ff9c997208 */ /* 0x000fca0007000000 */
[----:B------:R-:W-:Y:S01]  /*3810*/  FFMA.FTZ R152, R164, R158, R153 ;  /* 0x0000009ea4987223 */ /* 0x000fe20000010099 */
[----:B------:R-:W-:-:S03]  /*3820*/  @P4 HADD2.F32 R153, -RZ, R134.H1_H1 ;  /* 0x30000086ff994230 */ /* 0x000fc60000004100 */
[----:B------:R-:W-:-:S04]  /*3830*/  FADD.FTZ R152, R163, -R152 ;  /* 0x80000098a3987221 */ /* 0x000fc80000010000 */
[----:B------:R-:W-:-:S04]  /*3840*/  FMUL.FTZ R152, R3, R152 ;  /* 0x0000009803987220 */ /* 0x000fc80000410000 */
[----:B------:R-:W-:Y:S02]  /*3850*/  @P4 FADD.FTZ R152, R152, R153 ;  /* 0x0000009998984221 */ /* 0x000fe40000010000 */
.L_x_6706:
[----:B------:R-:W-:Y:S05]  /*3860*/  BSYNC B1 ;  /* 0x0000000000017941 */ /* 0x000fea0003800000 */
.L_x_6704:
        /* <DEDUP_REMOVED lines=14> */
.L_x_6708:
[----:B0-----:R-:W-:-:S04]  /*3950*/  ISETP.NE.AND P6, PT, R6, RZ, PT ;  /* 0x000000ff0600720c */ /* 0x001fc80003fc5270 */
[----:B------:R-:W-:-:S05]  /*3960*/  FSEL R153, R156, RZ, !P6 ;  /* 0x000000ff9c997208 */ /* 0x000fca0007000000 */
[----:B------:R-:W-:-:S04]  /*3970*/  FFMA.FTZ R153, R165, R158, R153 ;  /* 0x0000009ea5997223 */ /* 0x000fc80000010099 */
[----:B------:R-:W-:Y:S01]  /*3980*/  FADD.FTZ R152, R166, -R153 ;  /* 0x80000099a6987221 */ /* 0x000fe20000010000 */
[----:B------:R-:W-:-:S03]  /*3990*/  @P4 HADD2.F32 R153, -RZ, R135.H0_H0 ;  /* 0x20000087ff994230 */ /* 0x000fc60000004100 */
[----:B------:R-:W-:-:S04]  /*39a0*/  FMUL.FTZ R152, R3, R152 ;  /* 0x0000009803987220 */ /* 0x000fc80000410000 */
[----:B------:R-:W-:Y:S02]  /*39b0*/  @P4 FADD.FTZ R152, R152, R153 ;  /* 0x0000009998984221 */ /* 0x000fe40000010000 */
.L_x_6709:
[----:B------:R-:W-:Y:S05]  /*39c0*/  BSYNC B1 ;  /* 0x0000000000017941 */ /* 0x000fea0003800000 */
.L_x_6707:
        /* <DEDUP_REMOVED lines=14> */
.L_x_6711:
[----:B0-----:R-:W-:-:S04]  /*3ab0*/  ISETP.NE.AND P6, PT, R6, RZ, PT ;  /* 0x000000ff0600720c */ /* 0x001fc80003fc5270 */
[----:B------:R-:W-:-:S05]  /*3ac0*/  FSEL R153, R156, RZ, !P6 ;  /* 0x000000ff9c997208 */ /* 0x000fca0007000000 */
[----:B------:R-:W-:Y:S01]  /*3ad0*/  FFMA.FTZ R152, R168, R158, R153 ;  /* 0x0000009ea8987223 */ /* 0x000fe20000010099 */
[----:B------:R-:W-:-:S03]  /*3ae0*/  @P4 HADD2.F32 R153, -RZ, R135.H1_H1 ;  /* 0x30000087ff994230 */ /* 0x000fc60000004100 */
[----:B------:R-:W-:-:S04]  /*3af0*/  FADD.FTZ R152, R167, -R152 ;  /* 0x80000098a7987221 */ /* 0x000fc80000010000 */
[----:B------:R-:W-:-:S04]  /*3b00*/  FMUL.FTZ R152, R3, R152 ;  /* 0x0000009803987220 */ /* 0x000fc80000410000 */
[----:B------:R-:W-:Y:S02]  /*3b10*/  @P4 FADD.FTZ R152, R152, R153 ;  /* 0x0000009998984221 */ /* 0x000fe40000010000 */
.L_x_6712:
[----:B------:R-:W-:Y:S05]  /*3b20*/  BSYNC B1 ;  /* 0x0000000000017941 */ /* 0x000fea0003800000 */
.L_x_6710:
        /* <DEDUP_REMOVED lines=16> */
.L_x_6688:
[----:B------:R-:W-:Y:S05]  /*3c30*/  BSYNC B0 ;  /* 0x0000000000007941 */ /* 0x000fea0003800000 */
.L_x_6687:
        /* <DEDUP_REMOVED lines=12> */
.L_x_6716:
        /* <DEDUP_REMOVED lines=11> */
.L_x_6717:
[----:B------:R-:W-:Y:S05]  /*3db0*/  BSYNC B1 ;  /* 0x0000000000017941 */ /* 0x000fea0003800000 */
.L_x_6715:
        /* <DEDUP_REMOVED lines=16> */
.L_x_6719:
[----:B0-----:R-:W-:-:S04]  /*3ec0*/  ISETP.NE.AND P6, PT, R6, RZ, PT ;  /* 0x000000ff0600720c */ /* 0x001fc80003fc5270 */
[----:B------:R-:W-:-:S05]  /*3ed0*/  FSEL R153, R156, RZ, !P6 ;  /* 0x000000ff9c997208 */ /* 0x000fca0007000000 */
[----:B------:R-:W-:Y:S01]  /*3ee0*/  FFMA.FTZ R152, R178, R158, R153 ;  /* 0x0000009eb2987223 */ /* 0x000fe20000010099 */
[----:B------:R-:W-:-:S03]  /*3ef0*/  @P4 HADD2.F32 R153, -RZ, R136.H1_H1 ;  /* 0x30000088ff994230 */ /* 0x000fc60000004100 */
[----:B------:R-:W-:-:S04]  /*3f00*/  FADD.FTZ R152, R183, -R152 ;  /* 0x80000098b7987221 */ /* 0x000fc80000010000 */
[----:B------:R-:W-:-:S04]  /*3f10*/  FMUL.FTZ R152, R3, R152 ;  /* 0x0000009803987220 */ /* 0x000fc80000410000 */
[----:B------:R-:W-:Y:S02]  /*3f20*/  @P4 FADD.FTZ R152, R152, R153 ;  /* 0x0000009998984221 */ /* 0x000fe40000010000 */
.L_x_6720:
[----:B------:R-:W-:Y:S05]  /*3f30*/  BSYNC B1 ;  /* 0x0000000000017941 */ /* 0x000fea0003800000 */
.L_x_6718:
        /* <DEDUP_REMOVED lines=14> */
.L_x_6722:
[----:B0-----:R-:W-:-:S04]  /*4020*/  ISETP.NE.AND P6, PT, R6, RZ, PT ;  /* 0x000000ff0600720c */ /* 0x001fc80003fc5270 */
[----:B------:R-:W-:-:S05]  /*4030*/  FSEL R153, R156, RZ, !P6 ;  /* 0x000000ff9c997208 */ /* 0x000fca0007000000 */
[----:B------:R-:W-:-:S04]  /*4040*/  FFMA.FTZ R153, R181, R158, R153 ;  /* 0x0000009eb5997223 */ /* 0x000fc80000010099 */
[----:B------:R-:W-:Y:S01]  /*4050*/  FADD.FTZ R152, R184, -R153 ;  /* 0x80000099b8987221 */ /* 0x000fe20000010000 */
[----:B------:R-:W-:-:S03]  /*4060*/  @P4 HADD2.F32 R153, -RZ, R137.H0_H0 ;  /* 0x20000089ff994230 */ /* 0x000fc60000004100 */
[----:B------:R-:W-:-:S04]  /*4070*/  FMUL.FTZ R152, R3, R152 ;  /* 0x0000009803987220 */ /* 0x000fc80000410000 */
[----:B------:R-:W-:Y:S02]  /*4080*/  @P4 FADD.FTZ R152, R152, R153 ;  /* 0x0000009998984221 */ /* 0x000fe40000010000 */
.L_x_6723:
[----:B------:R-:W-:Y:S05]  /*4090*/  BSYNC B1 ;  /* 0x0000000000017941 */ /* 0x000fea0003800000 */
.L_x_6721:
        /* <DEDUP_REMOVED lines=14> */
.L_x_6725:
[----:B0-----:R-:W-:-:S04]  /*4180*/  ISETP.NE.AND P6, PT, R6, RZ, PT ;  /* 0x000000ff0600720c */ /* 0x001fc80003fc5270 */
[----:B------:R-:W-:-:S05]  /*4190*/  FSEL R153, R156, RZ, !P6 ;  /* 0x000000ff9c997208 */ /* 0x000fca0007000000 */
[----:B------:R-:W-:Y:S01]  /*41a0*/  FFMA.FTZ R152, R182, R158, R153 ;  /* 0x0000009eb6987223 */ /* 0x000fe20000010099 */
[----:B------:R-:W-:-:S03]  /*41b0*/  @P4 HADD2.F32 R153, -RZ, R137.H1_H1 ;  /* 0x30000089ff994230 */ /* 0x000fc60000004100 */
[----:B------:R-:W-:-:S04]  /*41c0*/  FADD.FTZ R152, R187, -R152 ;  /* 0x80000098bb987221 */ /* 0x000fc80000010000 */
[----:B------:R-:W-:-:S04]  /*41d0*/  FMUL.FTZ R152, R3, R152 ;  /* 0x0000009803987220 */ /* 0x000fc80000410000 */
[----:B------:R-:W-:Y:S02]  /*41e0*/  @P4 FADD.FTZ R152, R152, R153 ;  /* 0x0000009998984221 */ /* 0x000fe40000010000 */
.L_x_6726:
[----:B------:R-:W-:Y:S05]  /*41f0*/  BSYNC B1 ;  /* 0x0000000000017941 */ /* 0x000fea0003800000 */
.L_x_6724:
        /* <DEDUP_REMOVED lines=14> */
.L_x_6728:
[----:B0-----:R-:W-:-:S04]  /*42e0*/  ISETP.NE.AND P6, PT, R6, RZ, PT ;  /* 0x000000ff0600720c */ /* 0x001fc80003fc5270 */
[----:B------:R-:W-:-:S05]  /*42f0*/  FSEL R153, R156, RZ, !P6 ;  /* 0x000000ff9c997208 */ /* 0x000fca0007000000 */
[----:B------:R-:W-:-:S04]  /*4300*/  FFMA.FTZ R153, R185, R158, R153 ;  /* 0x0000009eb9997223 */ /* 0x000fc80000010099 */
[----:B------:R-:W-:Y:S01]  /*4310*/  FADD.FTZ R152, R186, -R153 ;  /* 0x80000099ba987221 */ /* 0x000fe20000010000 */
[----:B------:R-:W-:-:S03]  /*4320*/  @P4 HADD2.F32 R153, -RZ, R138.H0_H0 ;  /* 0x2000008aff994230 */ /* 0x000fc60000004100 */
[----:B------:R-:W-:-:S04]  /*4330*/  FMUL.FTZ R152, R3, R152 ;  /* 0x0000009803987220 */ /* 0x000fc80000410000 */
[----:B------:R-:W-:Y:S02]  /*4340*/  @P4 FADD.FTZ R152, R152, R153 ;  /* 0x0000009998984221 */ /* 0x000fe40000010000 */
.L_x_6729:
[----:B------:R-:W-:Y:S05]  /*4350*/  BSYNC B1 ;  /* 0x0000000000017941 */ /* 0x000fea0003800000 */
.L_x_6727:
        /* <DEDUP_REMOVED lines=14> */
.L_x_6731:
[----:B0-----:R-:W-:-:S04]  /*4440*/  ISETP.NE.AND P6, PT, R6, RZ, PT ;  /* 0x000000ff0600720c */ /* 0x001fc80003fc5270 */
[----:B------:R-:W-:-:S05]  /*4450*/  FSEL R153, R156, RZ, !P6 ;  /* 0x000000ff9c997208 */ /* 0x000fca0007000000 */
[----:B------:R-:W-:Y:S01]  /*4460*/  FFMA.FTZ R152, R188, R158, R153 ;  /* 0x0000009ebc987223 */ /* 0x000fe20000010099 */
[----:B------:R-:W-:-:S03]  /*4470*/  @P4 HADD2.F32 R153, -RZ, R138.H1_H1 ;  /* 0x3000008aff994230 */ /* 0x000fc60000004100 */
[----:B------:R-:W-:-:S04]  /*4480*/  FADD.FTZ R152, R189, -R152 ;  /* 0x80000098bd987221 */ /* 0x000fc80000010000 */
[----:B------:R-:W-:-:S04]  /*4490*/  FMUL.FTZ R152, R3, R152 ;  /* 0x0000009803987220 */ /* 0x000fc80000410000 */
[----:B------:R-:W-:Y:S02]  /*44a0*/  @P4 FADD.FTZ R152, R152, R153 ;  /* 0x0000009998984221 */ /* 0x000fe40000010000 */
.L_x_6732:
[----:B------:R-:W-:Y:S05]  /*44b0*/  BSYNC B1 ;  /* 0x0000000000017941 */ /* 0x000fea0003800000 */
.L_x_6730:
        /* <DEDUP_REMOVED lines=14> */
.L_x_6734:
[----:B0-----:R-:W-:-:S04]  /*45a0*/  ISETP.NE.AND P6, PT, R6, RZ, PT ;  /* 0x000000ff0600720c */ /* 0x001fc80003fc5270 */
[----:B------:R-:W-:-:S05]  /*45b0*/  FSEL R153, R156, RZ, !P6 ;  /* 0x000000ff9c997208 */ /* 0x000fca0007000000 */
[----:B------:R-:W-:-:S04]  /*45c0*/  FFMA.FTZ R153, R191, R158, R153 ;  /* 0x0000009ebf997223 */ /* 0x000fc80000010099 */
[----:B------:R-:W-:Y:S01]  /*45d0*/  FADD.FTZ R152, R190, -R153 ;  /* 0x80000099be987221 */ /* 0x000fe20000010000 */
[----:B------:R-:W-:-:S03]  /*45e0*/  @P4 HADD2.F32 R153, -RZ, R139.H0_H0 ;  /* 0x2000008bff994230 */ /* 0x000fc60000004100 */
[----:B------:R-:W-:-:S04]  /*45f0*/  FMUL.FTZ R152, R3, R152 ;  /* 0x0000009803987220 */ /* 0x000fc80000410000 */
[----:B------:R-:W-:Y:S02]  /*4600*/  @P4 FADD.FTZ R152, R152, R153 ;  /* 0x0000009998984221 */ /* 0x000fe40000010000 */
.L_x_6735:
[----:B------:R-:W-:Y:S05]  /*4610*/  BSYNC B1 ;  /* 0x0000000000017941 */ /* 0x000fea0003800000 */
.L_x_6733:
        /* <DEDUP_REMOVED lines=14> */
.L_x_6737:
[----:B0-----:R-:W-:-:S04]  /*4700*/  ISETP.NE.AND P6, PT, R6, RZ, PT ;  /* 0x000000ff0600720c */ /* 0x001fc80003fc5270 */
[----:B------:R-:W-:-:S05]  /*4710*/  FSEL R153, R156, RZ, !P6 ;  /* 0x000000ff9c997208 */ /* 0x000fca0007000000 */
[----:B------:R-:W-:Y:S01]  /*4720*/  FFMA.FTZ R152, R192, R158, R153 ;  /* 0x0000009ec0987223 */ /* 0x000fe20000010099 */
[----:B------:R-:W-:-:S03]  /*4730*/  @P4 HADD2.F32 R153, -RZ, R139.H1_H1 ;  /* 0x3000008bff994230 */ /* 0x000fc60000004100 */
[----:B------:R-:W-:-:S04]  /*4740*/  FADD.FTZ R152, R193, -R152 ;  /* 0x80000098c1987221 */ /* 0x000fc80000010000 */
[----:B------:R-:W-:-:S04]  /*4750*/  FMUL.FTZ R152, R3, R152 ;  /* 0x0000009803987220 */ /* 0x000fc80000410000 */
[----:B------:R-:W-:Y:S02]  /*4760*/  @P4 FADD.FTZ R152, R152, R153 ;  /* 0x0000009998984221 */ /* 0x000fe40000010000 */
.L_x_6738:
[----:B------:R-:W-:Y:S05]  /*4770*/  BSYNC B1 ;  /* 0x0000000000017941 */ /* 0x000fea0003800000 */
.L_x_6736:
        /* <DEDUP_REMOVED lines=16> */
.L_x_6714:
[----:B------:R-:W-:Y:S05]  /*4880*/  BSYNC B0 ;  /* 0x0000000000007941 */ /* 0x000fea0003800000 */
.L_x_6713:
        /* <DEDUP_REMOVED lines=13> */
.L_x_6742:
        /* <DEDUP_REMOVED lines=11> */
.L_x_6743:
[----:B------:R-:W-:Y:S05]  /*4a10*/  BSYNC B1 ;  /* 0x0000000000017941 */ /* 0x000fea0003800000 */
.L_x_6741:
        /* <DEDUP_REMOVED lines=16> */
.L_x_6745:
[----:B0-----:R-:W-:-:S04]  /*4b20*/  ISETP.NE.AND P6, PT, R6, RZ, PT ;  /* 0x000000ff0600720c */ /* 0x001fc80003fc5270 */
[----:B------:R-:W-:-:S05]  /*4b30*/  FSEL R153, R156, RZ, !P6 ;  /* 0x000000ff9c997208 */ /* 0x000fca0007000000 */
[----:B------:R-:W-:Y:S01]  /*4b40*/  FFMA.FTZ R152, R194, R158, R153 ;  /* 0x0000009ec2987223 */ /* 0x000fe20000010099 */
[----:B------:R-:W-:-:S03]  /*4b50*/  @P4 HADD2.F32 R153, -RZ, R32.H1_H1 ;  /* 0x30000020ff994230 */ /* 0x000fc60000004100 */
[----:B------:R-:W-:-:S04]  /*4b60*/  FADD.FTZ R152, R197, -R152 ;  /* 0x80000098c5987221 */ /* 0x000fc80000010000 */
[----:B------:R-:W-:-:S04]  /*4b70*/  FMUL.FTZ R152, R3, R152 ;  /* 0x0000009803987220 */ /* 0x000fc80000410000 */
[----:B------:R-:W-:Y:S02]  /*4b80*/  @P4 FADD.FTZ R152, R152, R153 ;  /* 0x0000009998984221 */ /* 0x000fe40000010000 */
.L_x_6746:
[----:B------:R-:W-:Y:S05]  /*4b90*/  BSYNC B1 ;  /* 0x0000000000017941 */ /* 0x000fea0003800000 */
.L_x_6744:
        /* <DEDUP_REMOVED lines=10> */
[----:B------:R-:W-:Y:S01]  /*4c40*/  IMAD.MOV.U32 R152, RZ, RZ, RZ ;  /* 0x000000ffff987224 */ /* 0x000fe200078e00ff */
[----:B------:R-:W-:Y:S05]  /*4c50*/  @!P4 BRA `(.L_x_6749) ;  /* 0x000000900000c947 */ /* 0x000fea0003800000 */
[----:B------:R-:W-:Y:S01]  /*4c60*/  HADD2.F32 R152, -RZ, R33.H0_H0 ;  /* 0x20000021ff987230 */ /* 0x000fe20000004100 */
[----:B------:R-:W-:Y:S05]  /*4c70*/  BRA `(.L_x_6749) ;  /* 0x0000007000007947 */ /* 0x000fea0003800000 */
.L_x_6748:
[----:B0-----:R-:W-:-:S04]  /*4c80*/  ISETP.NE.AND P6, PT, R6, RZ, PT ;  /* 0x000000ff0600720c */ /* 0x001fc80003fc5270 */
[----:B------:R-:W-:-:S05]  /*4c90*/  FSEL R153, R156, RZ, !P6 ;  /* 0x000000ff9c997208 */ /* 0x000fca0007000000 */
[----:B------:R-:W-:-:S04]  /*4ca0*/  FFMA.FTZ R153, R195, R158, R153 ;  /* 0x0000009ec3997223 */ /* 0x000fc80000010099 */
[----:B------:R-:W-:Y:S01]  /*4cb0*/  FADD.FTZ R152, R202, -R153 ;  /* 0x80000099ca987221 */ /* 0x000fe20000010000 */
[----:B------:R-:W-:-:S03]  /*4cc0*/  @P4 HADD2.F32 R153, -RZ, R33.H0_H0 ;  /* 0x20000021ff994230 */ /* 0x000fc60000004100 */
[----:B------:R-:W-:-:S04]  /*4cd0*/  FMUL.FTZ R152, R3, R152 ;  /* 0x0000009803987220 */ /* 0x000fc80000410000 */
[----:B------:R-:W-:Y:S02]  /*4ce0*/  @P4 FADD.FTZ R152, R152, R153 ;  /* 0x0000009998984221 */ /* 0x000fe40000010000 */
.L_x_6749:
[----:B------:R-:W-:Y:S05]  /*4cf0*/  BSYNC B1 ;  /* 0x0000000000017941 */ /* 0x000fea0003800000 */
.L_x_6747:
        /* <DEDUP_REMOVED lines=14> */
.L_x_6751:
[----:B0-----:R-:W-:-:S04]  /*4de0*/  ISETP.NE.AND P6, PT, R6, RZ, PT ;  /* 0x000000ff0600720c */ /* 0x001fc80003fc5270 */
[----:B------:R-:W-:-:S05]  /*4df0*/  FSEL R153, R156, RZ, !P6 ;  /* 0x000000ff9c997208 */ /* 0x000fca0007000000 */
[----:B------:R-:W-:Y:S01]  /*4e00*/  FFMA.FTZ R152, R200, R158, R153 ;  /* 0x0000009ec8987223 */ /* 0x000fe20000010099 */
[----:B------:R-:W-:-:S03]  /*4e10*/  @P4 HADD2.F32 R153, -RZ, R33.H1_H1 ;  /* 0x30000021ff994230 */ /* 0x000fc60000004100 */
[----:B------:R-:W-:-:S04]  /*4e20*/  FADD.FTZ R152, R201, -R152 ;  /* 0x80000098c9987221 */ /* 0x000fc80000010000 */
[----:B------:R-:W-:-:S04]  /*4e30*/  FMUL.FTZ R152, R3, R152 ;  /* 0x0000009803987220 */ /* 0x000fc80000410000 */
[----:B------:R-:W-:Y:S02]  /*4e40*/  @P4 FADD.FTZ R152, R152, R153 ;  /* 0x0000009998984221 */ /* 0x000fe40000010000 */
.L_x_6752:
[----:B------:R-:W-:Y:S05]  /*4e50*/  BSYNC B1 ;  /* 0x0000000000017941 */ /* 0x000fea0003800000 */
.L_x_6750:
        /* <DEDUP_REMOVED lines=14> */
.L_x_6754:
[----:B0-----:R-:W-:-:S04]  /*4f40*/  ISETP.NE.AND P6, PT, R6, RZ, PT ;  /* 0x000000ff0600720c */ /* 0x001fc80003fc5270 */
[----:B------:R-:W-:-:S05]  /*4f50*/  FSEL R153, R156, RZ, !P6 ;  /* 0x000000ff9c997208 */ /* 0x000fca0007000000 */
[----:B------:R-:W-:-:S04]  /*4f60*/  FFMA.FTZ R153, R203, R158, R153 ;  /* 0x0000009ecb997223 */ /* 0x000fc80000010099 */
[----:B------:R-:W-:Y:S01]  /*4f70*/  FADD.FTZ R152, R204, -R153 ;  /* 0x80000099cc987221 */ /* 0x000fe20000010000 */
[----:B------:R-:W-:-:S03]  /*4f80*/  @P4 HADD2.F32 R153, -RZ, R34.H0_H0 ;  /* 0x20000022ff994230 */ /* 0x000fc60000004100 */
[----:B------:R-:W-:-:S04]  /*4f90*/  FMUL.FTZ R152, R3, R152 ;  /* 0x0000009803987220 */ /* 0x000fc80000410000 */
[----:B------:R-:W-:Y:S02]  /*4fa0*/  @P4 FADD.FTZ R152, R152, R153 ;  /* 0x0000009998984221 */ /* 0x000fe40000010000 */
.L_x_6755:
[----:B------:R-:W-:Y:S05]  /*4fb0*/  BSYNC B1 ;  /* 0x0000000000017941 */ /* 0x000fea0003800000 */
.L_x_6753:
        /* <DEDUP_REMOVED lines=14> */
.L_x_6757:
[----:B0-----:R-:W-:-:S04]  /*50a0*/  ISETP.NE.AND P6, PT, R6, RZ, PT ;  /* 0x000000ff0600720c */ /* 0x001fc80003fc5270 */
[----:B------:R-:W-:-:S05]  /*50b0*/  FSEL R153, R156, RZ, !P6 ;  /* 0x000000ff9c997208 */ /* 0x000fca0007000000 */
[----:B------:R-:W-:Y:S01]  /*50c0*/  FFMA.FTZ R152, R206, R158, R153 ;  /* 0x0000009ece987223 */ /* 0x000fe20000010099 */
[----:B------:R-:W-:-:S03]  /*50d0*/  @P4 HADD2.F32 R153, -RZ, R34.H1_H1 ;  /* 0x30000022ff994230 */ /* 0x000fc60000004100 */
[----:B------:R-:W-:-:S04]  /*50e0*/  FADD.FTZ R152, R205, -R152 ;  /* 0x80000098cd987221 */ /* 0x000fc80000010000 */
[----:B------:R-:W-:-:S04]  /*50f0*/  FMUL.FTZ R152, R3, R152 ;  /* 0x0000009803987220 */ /* 0x000fc80000410000 */
[----:B------:R-:W-:Y:S02]  /*5100*/  @P4 FADD.FTZ R152, R152, R153 ;  /* 0x0000009998984221 */ /* 0x000fe40000010000 */
.L_x_6758:
[----:B------:R-:W-:Y:S05]  /*5110*/  BSYNC B1 ;  /* 0x0000000000017941 */ /* 0x000fea0003800000 */
.L_x_6756:
        /* <DEDUP_REMOVED lines=14> */
.L_x_6760:
[----:B0-----:R-:W-:-:S04]  /*5200*/  ISETP.NE.AND P6, PT, R6, RZ, PT ;  /* 0x000000ff0600720c */ /* 0x001fc80003fc5270 */
[----:B------:R-:W-:-:S05]  /*5210*/  FSEL R153, R156, RZ, !P6 ;  /* 0x000000ff9c997208 */ /* 0x000fca0007000000 */
[----:B------:R-:W-:-:S04]  /*5220*/  FFMA.FTZ R153, R207, R158, R153 ;  /* 0x0000009ecf997223 */ /* 0x000fc80000010099 */
[----:B------:R-:W-:Y:S01]  /*5230*/  FADD.FTZ R152, R208, -R153 ;  /* 0x80000099d0987221 */ /* 0x000fe20000010000 */
[----:B------:R-:W-:-:S03]  /*5240*/  @P4 HADD2.F32 R153, -RZ, R35.H0_H0 ;  /* 0x20000023ff994230 */ /* 0x000fc60000004100 */
[----:B------:R-:W-:-:S04]  /*5250*/  FMUL.FTZ R152, R3, R152 ;  /* 0x0000009803987220 */ /* 0x000fc80000410000 */
[----:B------:R-:W-:Y:S02]  /*5260*/  @P4 FADD.FTZ R152, R152, R153 ;  /* 0x0000009998984221 */ /* 0x000fe40000010000 */
.L_x_6761:
[----:B------:R-:W-:Y:S05]  /*5270*/  BSYNC B1 ;  /* 0x0000000000017941 */ /* 0x000fea0003800000 */
.L_x_6759:
        /* <DEDUP_REMOVED lines=14> */
.L_x_6763:
[----:B0-----:R-:W-:Y:S01]  /*5360*/  ISETP.NE.AND P2, PT, R6, RZ, PT ;  /* 0x000000ff0600720c */ /* 0x001fe20003f45270 */
[----:B------:R-:W-:-:S03]  /*5370*/  @P4 HADD2.F32 R152, -RZ, R35.H1_H1 ;  /* 0x30000023ff984230 */ /* 0x000fc60000004100 */
[----:B------:R-:W-:-:S05]  /*5380*/  FSEL R153, R156, RZ, !P2 ;  /* 0x000000ff9c997208 */ /* 0x000fca0005000000 */
[----:B------:R-:W-:-:S04]  /*5390*/  FFMA.FTZ R158, R210, R158, R153 ;  /* 0x0000009ed29e7223 */ /* 0x000fc80000010099 */
[----:B------:R-:W-:-:S04]  /*53a0*/  FADD.FTZ R158, R209, -R158 ;  /* 0x8000009ed19e7221 */ /* 0x000fc80000010000 */
[----:B------:R-:W-:-:S04]  /*53b0*/  FMUL.FTZ R3, R3, R158 ;  /* 0x0000009e03037220 */ /* 0x000fc80000410000 */
[----:B------:R-:W-:Y:S02]  /*53c0*/  @P4 FADD.FTZ R3, R3, R152 ;  /* 0x0000009803034221 */ /* 0x000fe40000010000 */
.L_x_6764:
[----:B------:R-:W-:Y:S05]  /*53d0*/  BSYNC B1 ;  /* 0x0000000000017941 */ /* 0x000fea0003800000 */
.L_x_6762:
        /* <DEDUP_REMOVED lines=14> */
.L_x_6740:
[----:B------:R-:W-:Y:S05]  /*54c0*/  BSYNC B0 ;  /* 0x0000000000007941 */ /* 0x000fea0003800000 */
.L_x_6739:
[----:B------:R-:W-:Y:S02]  /*54d0*/  IADD3 R5, R5, c[0x0][0x160], RZ ;  /* 0x0000580005057a10 */ /* 0x000fe40007ffe0ff */
[----:B------:R-:W-:Y:S02]  /*54e0*/  LOP3.LUT P3, RZ, R4, 0xff, RZ, 0xc0, !PT ;  /* 0x000000ff04ff7812 */ /* 0x000fe4000786c0ff */
[----:B------:R-:W-:Y:S02]  /*54f0*/  ISETP.GE.AND P2, PT, R5, c[0x0][0x164], PT ;  /* 0x0000590005007a0c */ /* 0x000fe40003f46270 */
[----:B------:R-:W-:-:S11]  /*5500*/  SEL R4, RZ, 0x1, P3 ;  /* 0x00000001ff047807 */ /* 0x000fd60001800000 */
[----:B01---5:R-:W-:Y:S01]  /*5510*/  @P2 CALL.REL.NOINC `(.L_x_6643) ;  /* 0x0000001000002944 */ /* 0x023fe20003c00000 */
[----:B------:R-:W-:Y:S05]  /*5520*/  BRA `(.L_x_6765) ;  /* 0xffffaf6000007947 */ /* 0x000fea000383ffff */
.L_x_6643:
        /* <DEDUP_REMOVED lines=41> */
.L_x_6659:
[----:B------:R-:W-:Y:S01]  /*57c0*/  HFMA2.MMA R198, -RZ, RZ, 0, 9.5367431640625e-07 ;  /* 0x00000010ffc67435 */ /* 0x000fe200000001ff */
[----:B------:R-:W-:-:S02]  /*57d0*/  MOV R157, R213 ;  /* 0x000000d5009d7202 */ /* 0x000fc40000000f00 */
[----:B------:R-:W-:Y:S02]  /*57e0*/  MOV R214, 0x1f ;  /* 0x0000001f00d67802 */ /* 0x000fe40000000f00 */
[----:B------:R-:W-:Y:S02]  /*57f0*/  MOV R215, 0xffffffff ;  /* 0xffffffff00d77802 */ /* 0x000fe40000000f00 */
[----:B-1----:R-:W-:Y:S02]  /*5800*/  MOV R152, 0x5820 ;  /* 0x0000582000987802 */ /* 0x002fe40000000f00 */
[----:B0----5:R-:W-:Y:S05]  /*5810*/  CALL.REL.NOINC `($__internal_111_$__cuda_sm70_shflsync_down_p) ;  /* 0x0000046000007944 */ /* 0x021fea0003c00000 */
[----:B-1----:R-:W-:Y:S01]  /*5820*/  MOV R156, R157 ;  /* 0x0000009d009c7202 */ /* 0x002fe20000000f00 */
[----:B0-----:R-:W-:Y:S05]  /*5830*/  BRA `(.L_x_6766) ;  /* 0xffffc88000007947 */ /* 0x001fea000383ffff */
.L_x_6660:
[----:B------:R-:W-:Y:S01]  /*5840*/  HFMA2.MMA R198, -RZ, RZ, 0, 9.5367431640625e-07 ;  /* 0x00000010ffc67435 */ /* 0x000fe200000001ff */
[----:B------:R-:W-:Y:S02]  /*5850*/  MOV R157, R212 ;  /* 0x000000d4009d7202 */ /* 0x000fe40000000f00 */
[----:B------:R-:W-:Y:S02]  /*5860*/  MOV R214, 0x1f ;  /* 0x0000001f00d67802 */ /* 0x000fe40000000f00 */
[----:B------:R-:W-:-:S02]  /*5870*/  MOV R215, 0xffffffff ;  /* 0xffffffff00d77802 */ /* 0x000fc40000000f00 */
[----:B-1----:R-:W-:Y:S02]  /*5880*/  MOV R152, 0x58a0 ;  /* 0x000058a000987802 */ /* 0x002fe40000000f00 */
[----:B0-23-5:R-:W-:Y:S05]  /*5890*/  CALL.REL.NOINC `($__internal_111_$__cuda_sm70_shflsync_down_p) ;  /* 0x000003e000007944 */ /* 0x02dfea0003c00000 */
[----:B------:R-:W-:Y:S01]  /*58a0*/  FADD.FTZ R156, R156, R213 ;  /* 0x000000d59c9c7221 */ /* 0x000fe20000010000 */
[----:B0-----:R-:W-:Y:S01]  /*58b0*/  HFMA2.MMA R198, -RZ, RZ, 0, 4.76837158203125e-07 ;  /* 0x00000008ffc67435 */ /* 0x001fe200000001ff */
[----:B-1----:R-:W-:Y:S01]  /*58c0*/  FADD.FTZ R212, R212, R157 ;  /* 0x0000009dd4d47221 */ /* 0x002fe20000010000 */
[----:B------:R-:W-:Y:S02]  /*58d0*/  MOV R214, 0x1f ;  /* 0x0000001f00d67802 */ /* 0x000fe40000000f00 */
[----:B------:R-:W-:Y:S02]  /*58e0*/  MOV R215, 0xffffffff ;  /* 0xffffffff00d77802 */ /* 0x000fe40000000f00 */
[----:B------:R-:W-:Y:S02]  /*58f0*/  MOV R157, R156 ;  /* 0x0000009c009d7202 */ /* 0x000fe40000000f00 */
[----:B------:R-:W-:Y:S02]  /*5900*/  MOV R152, 0x5920 ;  /* 0x0000592000987802 */ /* 0x000fe40000000f00 */
[----:B------:R-:W-:Y:S05]  /*5910*/  CALL.REL.NOINC `($__internal_111_$__cuda_sm70_shflsync_down_p) ;  /* 0x0000036000007944 */ /* 0x000fea0003c00000 */
[----:B0-----:R-:W-:Y:S01]  /*5920*/  HFMA2.MMA R198, -RZ, RZ, 0, 4.76837158203125e-07 ;  /* 0x00000008ffc67435 */ /* 0x001fe200000001ff */
[----:B-1----:R-:W-:Y:S01]  /*5930*/  MOV R155, R157 ;  /* 0x0000009d009b7202 */ /* 0x002fe20000000f00 */
[----:B------:R-:W-:Y:S01]  /*5940*/  IMAD.MOV.U32 R215, RZ, RZ, -0x1 ;  /* 0xffffffffffd77424 */ /* 0x000fe200078e00ff */
[----:B------:R-:W-:-:S02]  /*5950*/  MOV R157, R212 ;  /* 0x000000d4009d7202 */ /* 0x000fc40000000f00 */
[----:B------:R-:W-:Y:S02]  /*5960*/  MOV R214, 0x1f ;  /* 0x0000001f00d67802 */ /* 0x000fe40000000f00 */
[----:B------:R-:W-:Y:S02]  /*5970*/  MOV R152, 0x5990 ;  /* 0x0000599000987802 */ /* 0x000fe40000000f00 */
[----:B------:R-:W-:Y:S05]  /*5980*/  CALL.REL.NOINC `($__internal_111_$__cuda_sm70_shflsync_down_p) ;  /* 0x000002f000007944 */ /* 0x000fea0003c00000 */
[----:B------:R-:W-:Y:S01]  /*5990*/  FADD.FTZ R156, R155, R156 ;  /* 0x0000009c9b9c7221 */ /* 0x000fe20000010000 */
[----:B0-----:R-:W-:Y:S01]  /*59a0*/  HFMA2.MMA R198, -RZ, RZ, 0, 2.384185791015625e-07 ;  /* 0x00000004ffc67435 */ /* 0x001fe200000001ff */
[----:B-1----:R-:W-:Y:S01]  /*59b0*/  FADD.FTZ R212, R212, R157 ;  /* 0x0000009dd4d47221 */ /* 0x002fe20000010000 */
[----:B------:R-:W-:Y:S02]  /*59c0*/  MOV R214, 0x1f ;  /* 0x0000001f00d67802 */ /* 0x000fe40000000f00 */
[----:B------:R-:W-:Y:S02]  /*59d0*/  MOV R215, 0xffffffff ;  /* 0xffffffff00d77802 */ /* 0x000fe40000000f00 */
[----:B------:R-:W-:Y:S02]  /*59e0*/  MOV R157, R156 ;  /* 0x0000009c009d7202 */ /* 0x000fe40000000f00 */
[----:B------:R-:W-:-:S02]  /*59f0*/  MOV R152, 0x5a10 ;  /* 0x00005a1000987802 */ /* 0x000fc40000000f00 */
[----:B------:R-:W-:Y:S05]  /*5a00*/  CALL.REL.NOINC `($__internal_111_$__cuda_sm70_shflsync_down_p) ;  /* 0x0000027000007944 */ /* 0x000fea0003c00000 */
[----:B0-----:R-:W-:Y:S01]  /*5a10*/  HFMA2.MMA R198, -RZ, RZ, 0, 2.384185791015625e-07 ;  /* 0x00000004ffc67435 */ /* 0x001fe200000001ff */
[----:B-1----:R-:W-:-:S02]  /*5a20*/  MOV R155, R157 ;  /* 0x0000009d009b7202 */ /* 0x002fc40000000f00 */
[----:B------:R-:W-:Y:S02]  /*5a30*/  MOV R157, R212 ;  /* 0x000000d4009d7202 */ /* 0x000fe40000000f00 */
[----:B------:R-:W-:Y:S02]  /*5a40*/  MOV R214, 0x1f ;  /* 0x0000001f00d67802 */ /* 0x000fe40000000f00 */
[----:B------:R-:W-:Y:S02]  /*5a50*/  MOV R215, 0xffffffff ;  /* 0xffffffff00d77802 */ /* 0x000fe40000000f00 */
[----:B------:R-:W-:Y:S02]  /*5a60*/  MOV R152, 0x5a80 ;  /* 0x00005a8000987802 */ /* 0x000fe40000000f00 */
[----:B------:R-:W-:Y:S05]  /*5a70*/  CALL.REL.NOINC `($__internal_111_$__cuda_sm70_shflsync_down_p) ;  /* 0x0000020000007944 */ /* 0x000fea0003c00000 */
[----:B------:R-:W-:Y:S01]  /*5a80*/  FADD.FTZ R156, R155, R156 ;  /* 0x0000009c9b9c7221 */ /* 0x000fe20000010000 */
[----:B0-----:R-:W-:Y:S01]  /*5a90*/  HFMA2.MMA R198, -RZ, RZ, 0, 1.1920928955078125e-07 ;  /* 0x00000002ffc67435 */ /* 0x001fe200000001ff */
[----:B-1----:R-:W-:Y:S01]  /*5aa0*/  FADD.FTZ R212, R212, R157 ;  /* 0x0000009dd4d47221 */ /* 0x002fe20000010000 */
[----:B------:R-:W-:Y:S02]  /*5ab0*/  MOV R214, 0x1f ;  /* 0x0000001f00d67802 */ /* 0x000fe40000000f00 */
[----:B------:R-:W-:-:S02]  /*5ac0*/  MOV R215, 0xffffffff ;  /* 0xffffffff00d77802 */ /* 0x000fc40000000f00 */
[----:B------:R-:W-:Y:S02]  /*5ad0*/  MOV R157, R156 ;  /* 0x0000009c009d7202 */ /* 0x000fe40000000f00 */
[----:B------:R-:W-:Y:S02]  /*5ae0*/  MOV R152, 0x5b00 ;  /* 0x00005b0000987802 */ /* 0x000fe40000000f00 */
[----:B------:R-:W-:Y:S05]  /*5af0*/  CALL.REL.NOINC `($__internal_111_$__cuda_sm70_shflsync_down_p) ;  /* 0x0000018000007944 */ /* 0x000fea0003c00000 */
[----:B0-----:R-:W-:Y:S01]  /*5b00*/  HFMA2.MMA R198, -RZ, RZ, 0, 1.1920928955078125e-07 ;  /* 0x00000002ffc67435 */ /* 0x001fe200000001ff */
[----:B-1----:R-:W-:Y:S02]  /*5b10*/  MOV R155, R157 ;  /* 0x0000009d009b7202 */ /* 0x002fe40000000f00 */
[----:B------:R-:W-:Y:S02]  /*5b20*/  MOV R157, R212 ;  /* 0x000000d4009d7202 */ /* 0x000fe40000000f00 */
[----:B------:R-:W-:Y:S02]  /*5b30*/  MOV R214, 0x1f ;  /* 0x0000001f00d67802 */ /* 0x000fe40000000f00 */
[----:B------:R-:W-:Y:S02]  /*5b40*/  MOV R215, 0xffffffff ;  /* 0xffffffff00d77802 */ /* 0x000fe40000000f00 */
[----:B------:R-:W-:-:S02]  /*5b50*/  MOV R152, 0x5b70 ;  /* 0x00005b7000987802 */ /* 0x000fc40000000f00 */
[----:B------:R-:W-:Y:S05]  /*5b60*/  CALL.REL.NOINC `($__internal_111_$__cuda_sm70_shflsync_down_p) ;  /* 0x0000011000007944 */ /* 0x000fea0003c00000 */
[----:B------:R-:W-:Y:S01]  /*5b70*/  FADD.FTZ R158, R155, R156 ;  /* 0x0000009c9b9e7221 */ /* 0x000fe20000010000 */
[----:B0-----:R-:W-:Y:S01]  /*5b80*/  HFMA2.MMA R198, -RZ, RZ, 0, 5.9604644775390625e-08 ;  /* 0x00000001ffc67435 */ /* 0x001fe200000001ff */
[----:B-1----:R-:W-:Y:S01]  /*5b90*/  FADD.FTZ R199, R212, R157 ;  /* 0x0000009dd4c77221 */ /* 0x002fe20000010000 */
[----:B------:R-:W-:-:S02]  /*5ba0*/  MOV R214, 0x1f ;  /* 0x0000001f00d67802 */ /* 0x000fc40000000f00 */
[----:B------:R-:W-:Y:S02]  /*5bb0*/  MOV R215, 0xffffffff ;  /* 0xffffffff00d77802 */ /* 0x000fe40000000f00 */
[----:B------:R-:W-:Y:S02]  /*5bc0*/  MOV R157, R158 ;  /* 0x0000009e009d7202 */ /* 0x000fe40000000f00 */
[----:B------:R-:W-:Y:S02]  /*5bd0*/  MOV R152, 0x5bf0 ;  /* 0x00005bf000987802 */ /* 0x000fe40000000f00 */
[----:B------:R-:W-:Y:S05]  /*5be0*/  CALL.REL.NOINC `($__internal_111_$__cuda_sm70_shflsync_down_p) ;  /* 0x0000009000007944 */ /* 0x000fea0003c00000 */
[----:B0-----:R-:W-:Y:S01]  /*5bf0*/  HFMA2.MMA R198, -RZ, RZ, 0, 5.9604644775390625e-08 ;  /* 0x00000001ffc67435 */ /* 0x001fe200000001ff */
[----:B-1----:R-:W-:Y:S02]  /*5c00*/  MOV R159, R157 ;  /* 0x0000009d009f7202 */ /* 0x002fe40000000f00 */
[----:B------:R-:W-:Y:S02]  /*5c10*/  MOV R157, R199 ;  /* 0x000000c7009d7202 */ /* 0x000fe40000000f00 */
[----:B------:R-:W-:Y:S02]  /*5c20*/  MOV R214, 0x1f ;  /* 0x0000001f00d67802 */ /* 0x000fe40000000f00 */
[----:B------:R-:W-:-:S02]  /*5c30*/  MOV R215, 0xffffffff ;  /* 0xffffffff00d77802 */ /* 0x000fc40000000f00 */
[----:B------:R-:W-:Y:S02]  /*5c40*/  MOV R152, 0x5c60 ;  /* 0x00005c6000987802 */ /* 0x000fe40000000f00 */
[----:B------:R-:W-:Y:S05]  /*5c50*/  CALL.REL.NOINC `($__internal_111_$__cuda_sm70_shflsync_down_p) ;  /* 0x0000002000007944 */ /* 0x000fea0003c00000 */
[----:B-1----:R-:W-:Y:S01]  /*5c60*/  MOV R212, R157 ;  /* 0x0000009d00d47202 */ /* 0x002fe20000000f00 */
[----:B0-----:R-:W-:Y:S05]  /*5c70*/  BRA `(.L_x_6767) ;  /* 0xffffc56000007947 */ /* 0x001fea000383ffff */
        .weak           $__internal_111_$__cuda_sm70_shflsync_down_p
        .type           $__internal_111_$__cuda_sm70_shflsync_down_p,@function
        .size           $__internal_111_$__cuda_sm70_shflsync_down_p,(.L_x_11845 - $__internal_111_$__cuda_sm70_shflsync_down_p)
$__internal_111_$__cuda_sm70_shflsync_down_p:
[----:B------:R-:W-:Y:S01]  /*5c80*/  HFMA2.MMA R153, -RZ, RZ, 0, 0 ;  /* 0x00000000ff997435 */ /* 0x000fe200000001ff */
[----:B------:R-:W-:Y:S04]  /*5c90*/  WARPSYNC R215 ;  /* 0x000000d700007348 */ /* 0x000fe80003800000 */
[----:B------:R0:W1:Y:S01]  /*5ca0*/  SHFL.DOWN PT, R157, R157, R198, R214 ;  /* 0x080000c69d9d7389 */ /* 0x00006200000e00d6 */
[----:B------:R-:W-:Y:S05]  /*5cb0*/  RET.REL.NODEC R152 `(_ZN10layer_norm13ln_bwd_kernelINS_13Kernel_traitsIf6__halfS2_S2_fjLj4096ELj1ELj1ELj4ELj16ENS_18Kernel_traits_baseILj4096EfS2_S2_S2_fjLj128EEEEELb1ELb0ELb1ELb0EEEvNS_9BwdParamsE) ;  /* 0xffffa34098007950 */ /* 0x000fea0003c3ffff */
.L_x_6768:
        /* <DEDUP_REMOVED lines=12> */
.L_x_11845:


//--------------------- .text._ZN10layer_norm22ln_bwd_finalize_kernelINS_22Kernel_traits_finalizeILj4096Ef6__halfS2_S2_fjLb0ELj1024ELj4ENS_18Kernel_traits_baseILj4096EfS2_S2_S2_fjLj1024EEEEELb0ELb1EEEvNS_9BwdParamsE --------------------------
	.section	.text._ZN10layer_norm22ln_bwd_finalize_kernelINS_22Kernel_traits_finalizeILj4096Ef6__halfS2_S2_fjLb0ELj1024ELj4ENS_18Kernel_traits_baseILj4096EfS2_S2_S2_fjLj1024EEEEELb0ELb1EEEvNS_9BwdParamsE,"ax",@progbits
	.sectioninfo	@"SHI_REGISTERS=32"
	.align	128
        .global         _ZN10layer_norm22ln_bwd_finalize_kernelINS_22Kernel_traits_finalizeILj4096Ef6__halfS2_S2_fjLb0ELj1024ELj4ENS_18Kernel_traits_baseILj4096EfS2_S2_S2_fjLj1024EEEEELb0ELb1EEEvNS_9BwdParamsE
        .type           _ZN10layer_norm22ln_bwd_finalize_kernelINS_22Kernel_traits_finalizeILj4096Ef6__halfS2_S2_fjLb0ELj1024ELj4ENS_18Kernel_traits_baseILj4096EfS2_S2_S2_fjLj1024EEEEELb0ELb1EEEvNS_9BwdParamsE,@function
        .size           _ZN10layer_norm22ln_bwd_finalize_kernelINS_22Kernel_traits_finalizeILj4096Ef6__halfS2_S2_fjLb0ELj1024ELj4ENS_18Kernel_traits_baseILj4096EfS2_S2_S2_fjLj1024EEEEELb0ELb1EEEvNS_9BwdParamsE,(.L_x_11846 - _ZN10layer_norm22ln_bwd_finalize_kernelINS_22Kernel_traits_finalizeILj4096Ef6__halfS2_S2_fjLb0ELj1024ELj4ENS_18Kernel_traits_baseILj4096EfS2_S2_S2_fjLj1024EEEEELb0ELb1EEEvNS_9BwdParamsE)
        .other          _ZN10layer_norm22ln_bwd_finalize_kernelINS_22Kernel_traits_finalizeILj4096Ef6__halfS2_S2_fjLb0ELj1024ELj4ENS_18Kernel_traits_baseILj4096EfS2_S2_S2_fjLj1024EEEEELb0ELb1EEEvNS_9BwdParamsE,@"STO_CUDA_ENTRY STV_DEFAULT"
_ZN10layer_norm22ln_bwd_finalize_kernelINS_22Kernel_traits_finalizeILj4096Ef6__halfS2_S2_fjLb0ELj1024ELj4ENS_18Kernel_traits_baseILj4096EfS2_S2_S2_fjLj1024EEEEELb0ELb1EEEvNS_9BwdParamsE:
.text._ZN10layer_norm22ln_bwd_finalize_kernelINS_22Kernel_traits_finalizeILj4096Ef6__halfS2_S2_fjLb0ELj1024ELj4ENS_18Kernel_traits_baseILj4096EfS2_S2_S2_fjLj1024EEEEELb0ELb1EEEvNS_9BwdParamsE:
        /* <DEDUP_REMOVED lines=19> */
.L_x_6779:
        /* <DEDUP_REMOVED lines=27> */
.L_x_6773:
        /* <DEDUP_REMOVED lines=35> */
.L_x_6772:
[----:B------:R-:W-:Y:S05]  /*0510*/  BSYNC B1 ;  /* 0x0000000000017941 */ /* 0x000fea0003800000 */
.L_x_6771:
        /* <DEDUP_REMOVED lines=23> */
.L_x_6775:
[----:B------:R-:W-:Y:S05]  /*0690*/  BSYNC B1 ;  /* 0x0000000000017941 */ /* 0x000fea0003800000 */
.L_x_6774:
        /* <DEDUP_REMOVED lines=10> */
.L_x_6770:
[----:B------:R-:W-:Y:S05]  /*0740*/  BSYNC B0 ;  /* 0x0000000000007941 */ /* 0x000fea0003800000 */
.L_x_6769:
        /* <DEDUP_REMOVED lines=11> */
.L_x_6780:
        /* <DEDUP_REMOVED lines=18> */
.L_x_6781:
[----:B------:R-:W-:Y:S01]  /*0920*/  @!P1 SHF.R.U32.HI R2, RZ, 0x3, R0 ;  /* 0x00000003ff029819 */ /* 0x000fe20000011600 */
[----:B---3--:R-:W-:Y:S02]  /*0930*/  FADD.FTZ R5, R5, R10 ;  /* 0x0000000a05057221 */ /* 0x008fe40000010000 */
[----:B--2---:R-:W-:Y:S01]  /*0940*/  FADD.FTZ R7, R7, R4 ;  /* 0x0000000407077221 */ /* 0x004fe20000010000 */
[----:B------:R-:W-:-:S05]  /*0950*/  @!P1 LOP3.LUT R2, R2, 0x1ffffffc, RZ, 0xc0, !PT ;  /* 0x1ffffffc02029812 */ /* 0x000fca00078ec0ff */
[----:B------:R2:W-:Y:S04]  /*0960*/  @!P1 STS [R2+0x2000], R5 ;  /* 0x0020000502009388 */ /* 0x0005e80000000800 */
[----:B------:R2:W-:Y:S02]  /*0970*/  @!P1 STS [R2+0x2080], R7 ;  /* 0x0020800702009388 */ /* 0x0005e40000000800 */
.L_x_6776:
        /* <DEDUP_REMOVED lines=14> */
.L_x_6777:
[----:B------:R-:W-:Y:S01]  /*0a60*/  HFMA2.MMA R9, -RZ, RZ, 0, 5.9604644775390625e-08 ;  /* 0x00000001ff097435 */ /* 0x000fe200000001ff */
[----:B--2---:R-:W-:Y:S01]  /*0a70*/  IMAD.MOV.U32 R10, RZ, RZ, R4 ;  /* 0x000000ffff0a7224 */ /* 0x004fe200078e0004 */
[----:B------:R-:W-:Y:S01]  /*0a80*/  MOV R11, 0xffffffff ;  /* 0xffffffff000b7802 */ /* 0x000fe20000000f00 */
[----:B------:R-:W-:Y:S01]  /*0a90*/  IMAD.MOV.U32 R6, RZ, RZ, 0x1f ;  /* 0x0000001fff067424 */ /* 0x000fe200078e00ff */
[----:B------:R-:W-:-:S02]  /*0aa0*/  MOV R2, 0xac0 ;  /* 0x00000ac000027802 */ /* 0x000fc40000000f00 */
[----:B01----:R-:W-:Y:S05]  /*0ab0*/  CALL.REL.NOINC `($__internal_112_$__cuda_sm70_shflsync_bfly_p) ;  /* 0x000003c000007944 */ /* 0x003fea0003c00000 */
[----:B-1----:R-:W-:Y:S01]  /*0ac0*/  MOV R3, R6 ;  /* 0x0000000600037202 */ /* 0x002fe20000000f00 */
[----:B0-----:R-:W-:Y:S05]  /*0ad0*/  BRA `(.L_x_6780) ;  /* 0xfffffd2000007947 */ /* 0x001fea000383ffff */
.L_x_6778:
[----:B------:R-:W-:Y:S01]  /*0ae0*/  HFMA2.MMA R9, -RZ, RZ, 0, 1.1920928955078125e-07 ;  /* 0x00000002ff097435 */ /* 0x000fe200000001ff */
[----:B------:R-:W-:Y:S01]  /*0af0*/  IMAD.MOV.U32 R10, RZ, RZ, R13 ;  /* 0x000000ffff0a7224 */ /* 0x000fe200078e000d */
[----:B------:R-:W-:Y:S01]  /*0b00*/  MOV R6, 0x1f ;  /* 0x0000001f00067802 */ /* 0x000fe20000000f00 */
[----:B------:R-:W-:Y:S01]  /*0b10*/  IMAD.MOV.U32 R11, RZ, RZ, -0x1 ;  /* 0xffffffffff0b7424 */ /* 0x000fe200078e00ff */
[----:B------:R-:W-:-:S02]  /*0b20*/  MOV R2, 0xb40 ;  /* 0x00000b4000027802 */ /* 0x000fc40000000f00 */
[----:B012---:R-:W-:Y:S05]  /*0b30*/  CALL.REL.NOINC `($__internal_112_$__cuda_sm70_shflsync_bfly_p) ;  /* 0x0000034000007944 */ /* 0x007fea0003c00000 */
[----:B0-----:R-:W-:Y:S01]  /*0b40*/  HFMA2.MMA R9, -RZ, RZ, 0, 2.384185791015625e-07 ;  /* 0x00000004ff097435 */ /* 0x001fe200000001ff */
[----:B-1----:R-:W-:Y:S01]  /*0b50*/  FADD.FTZ R10, R13, R6 ;  /* 0x000000060d0a7221 */ /* 0x002fe20000010000 */
[----:B------:R-:W-:Y:S01]  /*0b60*/  MOV R6, 0x1f ;  /* 0x0000001f00067802 */ /* 0x000fe20000000f00 */
[----:B------:R-:W-:Y:S01]  /*0b70*/  IMAD.MOV.U32 R11, RZ, RZ, -0x1 ;  /* 0xffffffffff0b7424 */ /* 0x000fe200078e00ff */
[----:B------:R-:W-:-:S02]  /*0b80*/  MOV R2, 0xba0 ;  /* 0x00000ba000027802 */ /* 0x000fc40000000f00 */
[----:B------:R-:W-:Y:S05]  /*0b90*/  CALL.REL.NOINC `($__internal_112_$__cuda_sm70_shflsync_bfly_p) ;  /* 0x000002e000007944 */ /* 0x000fea0003c00000 */
[----:B0-----:R-:W-:Y:S01]  /*0ba0*/  HFMA2.MMA R9, -RZ, RZ, 0, 4.76837158203125e-07 ;  /* 0x00000008ff097435 */ /* 0x001fe200000001ff */
[----:B-1----:R-:W-:Y:S01]  /*0bb0*/  FADD.FTZ R10, R10, R6 ;  /* 0x000000060a0a7221 */ /* 0x002fe20000010000 */
[----:B------:R-:W-:Y:S01]  /*0bc0*/  MOV R6, 0x1f ;  /* 0x0000001f00067802 */ /* 0x000fe20000000f00 */
[----:B------:R-:W-:Y:S01]  /*0bd0*/  IMAD.MOV.U32 R11, RZ, RZ, -0x1 ;  /* 0xffffffffff0b7424 */ /* 0x000fe200078e00ff */
[----:B------:R-:W-:-:S02]  /*0be0*/  MOV R2, 0xc00 ;  /* 0x00000c0000027802 */ /* 0x000fc40000000f00 */
[----:B------:R-:W-:Y:S05]  /*0bf0*/  CALL.REL.NOINC `($__internal_112_$__cuda_sm70_shflsync_bfly_p) ;  /* 0x0000028000007944 */ /* 0x000fea0003c00000 */
[----:B-1----:R-:W-:Y:S01]  /*0c00*/  FADD.FTZ R4, R10, R6 ;  /* 0x000000060a047221 */ /* 0x002fe20000010000 */
[----:B0-----:R-:W-:Y:S01]  /*0c10*/  HFMA2.MMA R9, -RZ, RZ, 0, 9.5367431640625e-07 ;  /* 0x00000010ff097435 */ /* 0x001fe200000001ff */
[----:B------:R-:W-:Y:S01]  /*0c20*/  MOV R6, 0x1f ;  /* 0x0000001f00067802 */ /* 0x000fe20000000f00 */
[----:B------:R-:W-:Y:S01]  /*0c30*/  IMAD.MOV.U32 R11, RZ, RZ, -0x1 ;  /* 0xffffffffff0b7424 */ /* 0x000fe200078e00ff */
[----:B------:R-:W-:-:S02]  /*0c40*/  MOV R2, 0xc70 ;  /* 0x00000c7000027802 */ /* 0x000fc40000000f00 */
[----:B------:R-:W-:Y:S02]  /*0c50*/  MOV R10, R4 ;  /* 0x00000004000a7202 */ /* 0x000fe40000000f00 */
[----:B------:R-:W-:Y:S05]  /*0c60*/  CALL.REL.NOINC `($__internal_112_$__cuda_sm70_shflsync_bfly_p) ;  /* 0x0000021000007944 */ /* 0x000fea0003c00000 */
[----:B0-----:R-:W-:Y:S01]  /*0c70*/  HFMA2.MMA R9, -RZ, RZ, 0, 5.9604644775390625e-08 ;  /* 0x00000001ff097435 */ /* 0x001fe200000001ff */
[----:B-1----:R-:W-:Y:S01]  /*0c80*/  MOV R7, R6 ;  /* 0x0000000600077202 */ /* 0x002fe20000000f00 */
[----:B------:R-:W-:Y:S01]  /*0c90*/  IMAD.MOV.U32 R10, RZ, RZ, R5 ;  /* 0x000000ffff0a7224 */ /* 0x000fe200078e0005 */
[----:B------:R-:W-:Y:S01]  /*0ca0*/  MOV R6, 0x1f ;  /* 0x0000001f00067802 */ /* 0x000fe20000000f00 */
[----:B------:R-:W-:Y:S01]  /*0cb0*/  IMAD.MOV.U32 R11, RZ, RZ, -0x1 ;  /* 0xffffffffff0b7424 */ /* 0x000fe200078e00ff */
[----:B------:R-:W-:Y:S02]  /*0cc0*/  MOV R2, 0xce0 ;  /* 0x00000ce000027802 */ /* 0x000fe40000000f00 */
[----:B------:R-:W-:Y:S05]  /*0cd0*/  CALL.REL.NOINC `($__internal_112_$__cuda_sm70_shflsync_bfly_p) ;  /* 0x000001a000007944 */ /* 0x000fea0003c00000 */
[----:B0-----:R-:W-:Y:S01]  /*0ce0*/  HFMA2.MMA R9, -RZ, RZ, 0, 1.1920928955078125e-07 ;  /* 0x00000002ff097435 */ /* 0x001fe200000001ff */
[----:B-1----:R-:W-:Y:S01]  /*0cf0*/  FADD.FTZ R10, R5, R6 ;  /* 0x00000006050a7221 */ /* 0x002fe20000010000 */
[----:B------:R-:W-:Y:S01]  /*0d00*/  MOV R6, 0x1f ;  /* 0x0000001f00067802 */ /* 0x000fe20000000f00 */
[----:B------:R-:W-:Y:S01]  /*0d10*/  IMAD.MOV.U32 R11, RZ, RZ, -0x1 ;  /* 0xffffffffff0b7424 */ /* 0x000fe200078e00ff */
[----:B------:R-:W-:Y:S02]  /*0d20*/  MOV R2, 0xd40 ;  /* 0x00000d4000027802 */ /* 0x000fe40000000f00 */
[----:B------:R-:W-:Y:S05]  /*0d30*/  CALL.REL.NOINC `($__internal_112_$__cuda_sm70_shflsync_bfly_p) ;  /* 0x0000014000007944 */ /* 0x000fea0003c00000 */
        /* <DEDUP_REMOVED lines=12> */
[----:B0-----:R-:W-:Y:S01]  /*0e00*/  HFMA2.MMA R9, -RZ, RZ, 0, 9.5367431640625e-07 ;  /* 0x00000010ff097435 */ /* 0x001fe200000001ff */
[----:B-1----:R-:W-:Y:S01]  /*0e10*/  FADD.FTZ R10, R10, R6 ;  /* 0x000000060a0a7221 */ /* 0x002fe20000010000 */
[----:B------:R-:W-:Y:S01]  /*0e20*/  MOV R6, 0x1f ;  /* 0x0000001f00067802 */ /* 0x000fe20000000f00 */
[----:B------:R-:W-:Y:S01]  /*0e30*/  IMAD.MOV.U32 R11, RZ, RZ, -0x1 ;  /* 0xffffffffff0b7424 */ /* 0x000fe200078e00ff */
[----:B------:R-:W-:-:S02]  /*0e40*/  MOV R2, 0xe60 ;  /* 0x00000e6000027802 */ /* 0x000fc40000000f00 */
[----:B------:R-:W-:Y:S05]  /*0e50*/  CALL.REL.NOINC `($__internal_112_$__cuda_sm70_shflsync_bfly_p) ;  /* 0x0000002000007944 */ /* 0x000fea0003c00000 */
[----:B-1----:R-:W-:Y:S01]  /*0e60*/  MOV R5, R6 ;  /* 0x0000000600057202 */ /* 0x002fe20000000f00 */
[----:B0-----:R-:W-:Y:S05]  /*0e70*/  BRA `(.L_x_6781) ;  /* 0xfffffaa000007947 */ /* 0x001fea000383ffff */
        .weak           $__internal_112_$__cuda_sm70_shflsync_bfly_p
        .type           $__internal_112_$__cuda_sm70_shflsync_bfly_p,@function
        .size           $__internal_112_$__cuda_sm70_shflsync_bfly_p,(.L_x_11846 - $__internal_112_$__cuda_sm70_shflsync_bfly_p)
$__internal_112_$__cuda_sm70_shflsync_bfly_p:
[----:B------:R-:W-:Y:S01]  /*0e80*/  HFMA2.MMA R3, -RZ, RZ, 0, 0 ;  /* 0x00000000ff037435 */ /* 0x000fe200000001ff */
[----:B------:R-:W-:Y:S04]  /*0e90*/  WARPSYNC R11 ;  /* 0x0000000b00007348 */ /* 0x000fe80003800000 */
[----:B------:R0:W1:Y:S01]  /*0ea0*/  SHFL.BFLY PT, R6, R10, R9, R6 ;  /* 0x0c0000090a067389 */ /* 0x00006200000e0006 */
[----:B------:R-:W-:Y:S05]  /*0eb0*/  RET.REL.NODEC R2 `(_ZN10layer_norm22ln_bwd_finalize_kernelINS_22Kernel_traits_finalizeILj4096Ef6__halfS2_S2_fjLb0ELj1024ELj4ENS_18Kernel_traits_baseILj4096EfS2_S2_S2_fjLj1024EEEEELb0ELb1EEEvNS_9BwdParamsE) ;  /* 0xfffff14002007950 */ /* 0x000fea0003c3ffff */
.L_x_6782:
        /* <DEDUP_REMOVED lines=12> */
.L_x_11846:


//--------------------- .text._ZN10layer_norm13ln_bwd_kernelINS_13Kernel_traitsIf6__halfS2_S2_fjLj4096ELj1ELj1ELj4ELj16ENS_18Kernel_traits_baseILj4096EfS2_S2_S2_fjLj128EEEEELb1ELb0ELb1ELb1EEEvNS_9BwdParamsE --------------------------
	.section	.text._ZN10layer_norm13ln_bwd_kernelINS_13Kernel_traitsIf6__halfS2_S2_fjLj4096ELj1ELj1ELj4ELj16ENS_18Kernel_traits_baseILj4096EfS2_S2_S2_fjLj128EEEEELb1ELb0ELb1ELb1EEEvNS_9BwdParamsE,"ax",@progbits
	.sectioninfo	@"SHI_REGISTERS=241"
	.align	128
        .global         _ZN10layer_norm13ln_bwd_kernelINS_13Kernel_traitsIf6__halfS2_S2_fjLj4096ELj1ELj1ELj4ELj16ENS_18Kernel_traits_baseILj4096EfS2_S2_S2_fjLj128EEEEELb1ELb0ELb1ELb1EEEvNS_9BwdParamsE
        .type           _ZN10layer_norm13ln_bwd_kernelINS_13Kernel_traitsIf6__halfS2_S2_fjLj4096ELj1ELj1ELj4ELj16ENS_18Kernel_traits_baseILj4096EfS2_S2_S2_fjLj128EEEEELb1ELb0ELb1ELb1EEEvNS_9BwdParamsE,@function
        .size           _ZN10layer_norm13ln_bwd_kernelINS_13Kernel_traitsIf6__halfS2_S2_fjLj4096ELj1ELj1ELj4ELj16ENS_18Kernel_traits_baseILj4096EfS2_S2_S2_fjLj128EEEEELb1ELb0ELb1ELb1EEEvNS_9BwdParamsE,(.L_x_11847 - _ZN10layer_norm13ln_bwd_kernelINS_13Kernel_traitsIf6__halfS2_S2_fjLj4096ELj1ELj1ELj4ELj16ENS_18Kernel_traits_baseILj4096EfS2_S2_S2_fjLj128EEEEELb1ELb0ELb1ELb1EEEvNS_9BwdParamsE)
        .other          _ZN10layer_norm13ln_bwd_kernelINS_13Kernel_traitsIf6__halfS2_S2_fjLj4096ELj1ELj1ELj4ELj16ENS_18Kernel_traits_baseILj4096EfS2_S2_S2_fjLj128EEEEELb1ELb0ELb1ELb1EEEvNS_9BwdParamsE,@"STO_CUDA_ENTRY STV_DEFAULT"
_ZN10layer_norm13ln_bwd_kernelINS_13Kernel_traitsIf6__halfS2_S2_fjLj4096ELj1ELj1ELj4ELj16ENS_18Kernel_traits_baseILj4096EfS2_S2_S2_fjLj128EEEEELb1ELb0ELb1ELb1EEEvNS_9BwdParamsE:
.text._ZN10layer_norm13ln_bwd_kernelINS_13Kernel_traitsIf6__halfS2_S2_fjLj4096ELj1ELj1ELj4ELj16ENS_18Kernel_traits_baseILj4096EfS2_S2_S2_fjLj128EEEEELb1ELb0ELb1ELb1EEEvNS_9BwdParamsE:
        /* <DEDUP_REMOVED lines=40> */
.L_x_6783:
        /* <DEDUP_REMOVED lines=46> */
.L_x_6886:
        /* <DEDUP_REMOVED lines=13> */
[C---:B------:R-:W-:Y:S01]  /*0630*/  IMAD.WIDE R2, R141.reuse, R130, c[0x0][0x1a0] ;  /* 0x000068008d027625 */ /* 0x040fe200078e0282 */
[----:B------:R-:W-:Y:S01]  /*0640*/  IADD3 R141, R141, c[0x0][0x160], RZ ;  /* 0x000058008d8d7a10 */ /* 0x000fe20007ffe0ff */
[----:B------:R3:W5:Y:S01]  /*0650*/  LDG.E R211, [R126.64] ;  /* 0x000000047ed37981 */ /* 0x000762000c1e1900 */
[C---:B------:R-:W-:Y:S01]  /*0660*/  IADD3 R210, R212.reuse, 0x80, RZ ;  /* 0x00000080d4d27810 */ /* 0x040fe20007ffe0ff */
[C---:B------:R-:W-:Y:S01]  /*0670*/  IMAD.WIDE.U32 R130, R212.reuse, R133, c[0x0][0x218] ;  /* 0x00008600d4827625 */ /* 0x040fe200078e0085 */
[----:B------:R-:W-:-:S02]  /*0680*/  IADD3 R209, R212, 0x100, RZ ;  /* 0x00000100d4d17810 */ /* 0x000fc40007ffe0ff */
[----:B------:R-:W-:Y:S01]  /*0690*/  IADD3 R208, R212, 0x180, RZ ;  /* 0x00000180d4d07810 */ /* 0x000fe20007ffe0ff */
[----:B0-----:R-:W-:Y:S01]  /*06a0*/  IMAD.WIDE.U32 R128, R210, R133, c[0x0][0x218] ;  /* 0x00008600d2807625 */ /* 0x001fe200078e0085 */
[----:B------:R-:W-:-:S03]  /*06b0*/  ISETP.GE.AND P1, PT, R141, c[0x0][0x164], PT ;  /* 0x000059008d007a0c */ /* 0x000fc60003f26270 */
[----:B---3--:R-:W-:-:S04]  /*06c0*/  IMAD.WIDE.U32 R126, R209, R133, c[0x0][0x218] ;  /* 0x00008600d17e7625 */ /* 0x008fc800078e0085 */
        /* <DEDUP_REMOVED lines=28> */
[----:B-1----:R-:W-:Y:S01]  /*0890*/  HFMA2.MMA R128, -RZ, RZ, 0, 0 ;  /* 0x00000000ff807435 */ /* 0x002fe200000001ff */
[----:B--2---:R-:W-:Y:S01]  /*08a0*/  MOV R126, RZ ;  /* 0x000000ff007e7202 */ /* 0x004fe20000000f00 */
[----:B------:R-:W-:Y:S05]  /*08b0*/  BRA `(.L_x_6787) ;  /* 0x0000154000007947 */ /* 0x000fea0003800000 */
.L_x_6786:
        /* <DEDUP_REMOVED lines=32> */
[----:B0-----:R-:W-:Y:S02]  /*0ac0*/  MOV R3, 0x8 ;  /* 0x0000000800037802 */ /* 0x001fe40000000f00 */
        /* <DEDUP_REMOVED lines=18> */
[----:B--2---:R-:W-:Y:S01]  /*0bf0*/  FSEL R204, R194, RZ, !P0 ;  /* 0x000000ffc2cc7208 */ /* 0x004fe20004000000 */
[----:B---3--:R-:W-:Y:S02]  /*0c00*/  HADD2.F32 R190, -RZ, R174.H0_H0 ;  /* 0x200000aeffbe7230 */ /* 0x008fe40000004100 */
[----:B------:R-:W-:Y:S02]  /*0c10*/  HADD2.F32 R143, -RZ, R172.H0_H0 ;  /* 0x200000acff8f7230 */ /* 0x000fe40000004100 */
[----:B------:R-:W-:Y:S02]  /*0c20*/  HADD2.F32 R174, -RZ, R174.H1_H1 ;  /* 0x300000aeffae7230 */ /* 0x000fe40000004100 */
[----:B----4-:R-:W-:Y:S02]  /*0c30*/  HADD2.F32 R199, -RZ, R159.H0_H0 ;  /* 0x2000009fffc77230 */ /* 0x010fe40000004100 */
[----:B------:R-:W-:Y:S01]  /*0c40*/  HADD2.F32 R200, -RZ, R153.H0_H0 ;  /* 0x20000099ffc87230 */ /* 0x000fe20000004100 */
[----:B------:R-:W-:Y:S01]  /*0c50*/  FADD.FTZ R174, -R204, R174 ;  /* 0x000000aeccae7221 */ /* 0x000fe20000010100 */
[----:B------:R-:W-:-:S02]  /*0c60*/  HADD2.F32 R172, -RZ, R172.H1_H1 ;  /* 0x300000acffac7230 */ /* 0x000fc40000004100 */
[--C-:B------:R-:W-:Y:S02]  /*0c70*/  HADD2.F32 R191, -RZ, R175.reuse.H0_H0 ;  /* 0x200000afffbf7230 */ /* 0x100fe40000004100 */
[----:B------:R-:W-:Y:S01]  /*0c80*/  HADD2.F32 R192, -RZ, R175.H1_H1 ;  /* 0x300000afffc07230 */ /* 0x000fe20000004100 */
[C---:B------:R-:W-:Y:S01]  /*0c90*/  FADD.FTZ R222, -R204.reuse, R199 ;  /* 0x000000c7ccde7221 */ /* 0x040fe20000010100 */
[----:B------:R-:W-:Y:S01]  /*0ca0*/  HADD2.F32 R189, -RZ, R173.H0_H0 ;  /* 0x200000adffbd7230 */ /* 0x000fe20000004100 */
[C---:B------:R-:W-:Y:S01]  /*0cb0*/  FADD.FTZ R230, -R204.reuse, R200 ;  /* 0x000000c8cce67221 */ /* 0x040fe20000010100 */
[----:B------:R-:W-:Y:S02]  /*0cc0*/  HADD2.F32 R175, -RZ, R168.H0_H0 ;  /* 0x200000a8ffaf7230 */ /* 0x000fe40000004100 */
[--C-:B------:R-:W-:Y:S02]  /*0cd0*/  HADD2.F32 R139, -RZ, R144.reuse.H0_H0 ;  /* 0x20000090ff8b7230 */ /* 0x100fe40000004100 */
[----:B------:R-:W-:Y:S01]  /*0ce0*/  HADD2.F32 R138, -RZ, R144.H1_H1 ;  /* 0x30000090ff8a7230 */ /* 0x000fe20000004100 */
[----:B------:R-:W-:Y:S01]  /*0cf0*/  FADD.FTZ R144, -R204, R143 ;  /* 0x0000008fcc907221 */ /* 0x000fe20000010100 */
[----:B0-----:R-:W-:-:S02]  /*0d00*/  HADD2.F32 R127, -RZ, R147.H0_H0 ;  /* 0x20000093ff7f7230 */ /* 0x001fc40000004100 */
[----:B------:R-:W-:Y:S02]  /*0d10*/  HADD2.F32 R126, -RZ, R147.H1_H1 ;  /* 0x30000093ff7e7230 */ /* 0x000fe40000004100 */
[----:B------:R-:W-:Y:S01]  /*0d20*/  HADD2.F32 R147, -RZ, R152.H1_H1 ;  /* 0x30000098ff937230 */ /* 0x000fe20000004100 */
[C---:B------:R-:W-:Y:S01]  /*0d30*/  FADD.FTZ R172, -R204.reuse, R172 ;  /* 0x000000acccac7221 */ /* 0x040fe20000010100 */
[--C-:B------:R-:W-:Y:S01]  /*0d40*/  HADD2.F32 R199, -RZ, R148.reuse.H0_H0 ;  /* 0x20000094ffc77230 */ /* 0x100fe20000004100 */
[----:B------:R-:W-:Y:S01]  /*0d50*/  FADD.FTZ R190, -R204, R190 ;  /* 0x000000beccbe7221 */ /* 0x000fe20000010100 */
[----:B------:R-:W-:Y:S01]  /*0d60*/  HADD2.F32 R200, -RZ, R148.H1_H1 ;  /* 0x30000094ffc87230 */ /* 0x000fe20000004100 */
[C---:B------:R-:W-:Y:S01]  /*0d70*/  FMUL.FTZ R143, R207.reuse, R144 ;  /* 0x00000090cf8f7220 */ /* 0x040fe20000410000 */
[----:B------:R-:W-:Y:S01]  /*0d80*/  HADD2.F32 R173, -RZ, R173.H1_H1 ;  /* 0x300000adffad7230 */ /* 0x000fe20000004100 */
[----:B------:R-:W-:Y:S01]  /*0d90*/  FMUL.FTZ R148, R207, R174 ;  /* 0x000000aecf947220 */ /* 0x000fe20000410000 */
[----:B------:R-:W-:Y:S01]  /*0da0*/  HADD2.F32 R176, -RZ, R168.H1_H1 ;  /* 0x300000a8ffb07230 */ /* 0x000fe20000004100 */
[----:B------:R-:W-:Y:S01]  /*0db0*/  FMUL.FTZ R174, R48, R175 ;  /* 0x000000af30ae7220 */ /* 0x000fe20000410000 */
[----:B------:R-:W-:-:S02]  /*0dc0*/  HADD2.F32 R131, -RZ, R145.H0_H0 ;  /* 0x20000091ff837230 */ /* 0x000fc40000004100 */
[----:B------:R-:W-:Y:S01]  /*0dd0*/  HADD2.F32 R130, -RZ, R145.H1_H1 ;  /* 0x30000091ff827230 */ /* 0x000fe20000004100 */
[C---:B------:R-:W-:Y:S01]  /*0de0*/  FADD.FTZ R228, -R204.reuse, R147 ;  /* 0x00000093cce47221 */ /* 0x040fe20000010100 */
[----:B------:R-:W-:Y:S01]  /*0df0*/  HADD2.F32 R145, -RZ, R152.H0_H0 ;  /* 0x20000098ff917230 */ /* 0x000fe20000004100 */
[C---:B------:R-:W-:Y:S01]  /*0e00*/  FMUL.FTZ R144, R207.reuse, R172 ;  /* 0x000000accf907220 */ /* 0x040fe20000410000 */
[--C-:B-1----:R-:W-:Y:S01]  /*0e10*/  HADD2.F32 R129, -RZ, R146.reuse.H0_H0 ;  /* 0x20000092ff817230 */ /* 0x102fe20000004100 */
[----:B------:R-:W-:Y:S01]  /*0e20*/  FMUL.FTZ R147, R207, R190 ;  /* 0x000000becf937220 */ /* 0x000fe20000410000 */
[----:B------:R-:W-:Y:S01]  /*0e30*/  HADD2.F32 R128, -RZ, R146.H1_H1 ;  /* 0x30000092ff807230 */ /* 0x000fe20000004100 */
[----:B------:R-:W-:Y:S01]  /*0e40*/  FADD.FTZ R146, -R204, R189 ;  /* 0x000000bdcc927221 */ /* 0x000fe20000010100 */
[--C-:B------:R-:W-:Y:S01]  /*0e50*/  HADD2.F32 R177, -RZ, R169.reuse.H0_H0 ;  /* 0x200000a9ffb17230 */ /* 0x100fe20000004100 */
[----:B------:R-:W-:Y:S01]  /*0e60*/  FFMA.FTZ R52, R143, R175, R52 ;  /* 0x000000af8f347223 */ /* 0x000fe20000010034 */
[----:B------:R-:W-:Y:S01]  /*0e70*/  HADD2.F32 R178, -RZ, R169.H1_H1 ;  /* 0x300000a9ffb27230 */ /* 0x000fe20000004100 */
[----:B------:R-:W-:Y:S01]  /*0e80*/  FADD.FTZ R112, R112, R175 ;  /* 0x000000af70707221 */ /* 0x000fe20000010000 */
[--C-:B------:R-:W-:Y:S01]  /*0e90*/  HADD2.F32 R179, -RZ, R170.reuse.H0_H0 ;  /* 0x200000aaffb37230 */ /* 0x100fe20000004100 */
[----:B------:R-:W-:Y:S01]  /*0ea0*/  FADD.FTZ R152, -R204, R173 ;  /* 0x000000adcc987221 */ /* 0x000fe20000010100 */
[----:B------:R-:W-:Y:S01]  /*0eb0*/  HADD2.F32 R180, -RZ, R170.H1_H1 ;  /* 0x300000aaffb47230 */ /* 0x000fe20000004100 */
[----:B------:R-:W-:Y:S01]  /*0ec0*/  FMUL.FTZ R175, R49, R176 ;  /* 0x000000b031af7220 */ /* 0x000fe20000410000 */
[--C-:B------:R-:W-:Y:S01]  /*0ed0*/  HADD2.F32 R181, -RZ, R171.reuse.H0_H0 ;  /* 0x200000abffb57230 */ /* 0x100fe20000004100 */
[----:B------:R-:W-:Y:S01]  /*0ee0*/  FADD.FTZ R190, RZ, R174 ;  /* 0x000000aeffbe7221 */ /* 0x000fe20000010000 */
[----:B------:R-:W-:Y:S01]  /*0ef0*/  HADD2.F32 R182, -RZ, R171.H1_H1 ;  /* 0x300000abffb67230 */ /* 0x000fe20000004100 */
[----:B------:R-:W-:Y:S01]  /*0f00*/  FFMA.FTZ R189, R143, R174, RZ ;  /* 0x000000ae8fbd7223 */ /* 0x000fe200000100ff */
[----:B------:R-:W-:-:S02]  /*0f10*/  HADD2.F32 R168, -RZ, R164.H0_H0 ;  /* 0x200000a4ffa87230 */ /* 0x000fc40000004100 */
[----:B------:R-:W-:Y:S02]  /*0f20*/  HADD2.F32 R169, -RZ, R165.H0_H0 ;  /* 0x200000a5ffa97230 */ /* 0x000fe40000004100 */
[----:B------:R-:W-:Y:S02]  /*0f30*/  HADD2.F32 R170, -RZ, R166.H0_H0 ;  /* 0x200000a6ffaa7230 */ /* 0x000fe40000004100 */
[----:B------:R-:W-:Y:S02]  /*0f40*/  HADD2.F32 R171, -RZ, R167.H0_H0 ;  /* 0x200000a7ffab7230 */ /* 0x000fe40000004100 */
[--C-:B------:R-:W-:Y:S02]  /*0f50*/  HADD2.F32 R185, -RZ, R161.reuse.H0_H0 ;  /* 0x200000a1ffb97230 */ /* 0x100fe40000004100 */
[----:B------:R-:W-:Y:S02]  /*0f60*/  HADD2.F32 R186, -RZ, R161.H1_H1 ;  /* 0x300000a1ffba7230 */ /* 0x000fe40000004100 */
[----:B------:R-:W-:-:S02]  /*0f70*/  HADD2.F32 R125, -RZ, R163.H0_H0 ;  /* 0x200000a3ff7d7230 */ /* 0x000fc40000004100 */
[----:B------:R-:W-:Y:S02]  /*0f80*/  HADD2.F32 R124, -RZ, R163.H1_H1 ;  /* 0x300000a3ff7c7230 */ /* 0x000fe40000004100 */
[----:B------:R-:W-:Y:S02]  /*0f90*/  HADD2.F32 R193, -RZ, R157.H0_H0 ;  /* 0x2000009dffc17230 */ /* 0x000fe40000004100 */
[--C-:B------:R-:W-:Y:S02]  /*0fa0*/  HADD2.F32 R201, -RZ, R154.reuse.H0_H0 ;  /* 0x2000009affc97230 */ /* 0x100fe40000004100 */
[----:B------:R-:W-:Y:S01]  /*0fb0*/  HADD2.F32 R202, -RZ, R154.H1_H1 ;  /* 0x3000009affca7230 */ /* 0x000fe20000004100 */
[----:B------:R-:W-:Y:S01]  /*0fc0*/  FADD.FTZ R226, -R204, R145 ;  /* 0x00000091cce27221 */ /* 0x000fe20000010100 */
[----:B------:R-:W-:Y:S02]  /*0fd0*/  HADD2.F32 R164, -RZ, R164.H1_H1 ;  /* 0x300000a4ffa47230 */ /* 0x000fe40000004100 */
[----:B------:R-:W-:-:S02]  /*0fe0*/  HADD2.F32 R165, -RZ, R165.H1_H1 ;  /* 0x300000a5ffa57230 */ /* 0x000fc40000004100 */
[----:B------:R-:W-:Y:S02]  /*0ff0*/  HADD2.F32 R166, -RZ, R166.H1_H1 ;  /* 0x300000a6ffa67230 */ /* 0x000fe40000004100 */
[----:B------:R-:W-:Y:S02]  /*1000*/  HADD2.F32 R167, -RZ, R167.H1_H1 ;  /* 0x300000a7ffa77230 */ /* 0x000fe40000004100 */
[--C-:B------:R-:W-:Y:S02]  /*1010*/  HADD2.F32 R161, -RZ, R156.reuse.H0_H0 ;  /* 0x2000009cffa17230 */ /* 0x100fe40000004100 */
[----:B------:R-:W-:Y:S02]  /*1020*/  HADD2.F32 R163, -RZ, R156.H1_H1 ;  /* 0x3000009cffa37230 */ /* 0x000fe40000004100 */
[----:B------:R-:W-:Y:S02]  /*1030*/  HADD2.F32 R157, -RZ, R157.H1_H1 ;  /* 0x3000009dff9d7230 */ /* 0x000fe40000004100 */
[----:B------:R-:W-:-:S02]  /*1040*/  HADD2.F32 R195, -RZ, R158.H0_H0 ;  /* 0x2000009effc37230 */ /* 0x000fc40000004100 */
[----:B------:R-:W-:Y:S02]  /*1050*/  HADD2.F32 R197, -RZ, R158.H1_H1 ;  /* 0x3000009effc57230 */ /* 0x000fe40000004100 */
[----:B------:R-:W-:Y:S02]  /*1060*/  HADD2.F32 R159, -RZ, R159.H1_H1 ;  /* 0x3000009fff9f7230 */ /* 0x000fe40000004100 */
[----:B------:R-:W-:Y:S02]  /*1070*/  HADD2.F32 R153, -RZ, R153.H1_H1 ;  /* 0x30000099ff997230 */ /* 0x000fe40000004100 */
[--C-:B------:R-:W-:Y:S02]  /*1080*/  HADD2.F32 R203, -RZ, R155.reuse.H0_H0 ;  /* 0x2000009bffcb7230 */ /* 0x100fe40000004100 */
[----:B------:R-:W-:Y:S01]  /*1090*/  HADD2.F32 R206, -RZ, R155.H1_H1 ;  /* 0x3000009bffce7230 */ /* 0x000fe20000004100 */
[----:B------:R-:W-:Y:S02]  /*10a0*/  FADD.FTZ R154, -R204, R191 ;  /* 0x000000bfcc9a7221 */ /* 0x000fe40000010100 */
[----:B------:R-:W-:-:S02]  /*10b0*/  FMUL.FTZ R145, R207, R146 ;  /* 0x00000092cf917220 */ /* 0x000fc40000410000 */
[----:B------:R-:W-:Y:S02]  /*10c0*/  FFMA.FTZ R53, R144, R176, R53 ;  /* 0x000000b090357223 */ /* 0x000fe40000010035 */
[----:B------:R-:W-:Y:S01]  /*10d0*/  FADD.FTZ R113, R113, R176 ;  /* 0x000000b071717221 */ /* 0x000fe20000010000 */
[--C-:B------:R-:W-:Y:S01]  /*10e0*/  HADD2.F32 R183, -RZ, R160.reuse.H0_H0 ;  /* 0x200000a0ffb77230 */ /* 0x100fe20000004100 */
[----:B------:R-:W-:Y:S01]  /*10f0*/  FADD.FTZ R192, -R204, R192 ;  /* 0x000000c0ccc07221 */ /* 0x000fe20000010100 */
[----:B------:R-:W-:Y:S01]  /*1100*/  HADD2.F32 R184, -RZ, R160.H1_H1 ;  /* 0x300000a0ffb87230 */ /* 0x000fe20000004100 */
[----:B------:R-:W-:Y:S01]  /*1110*/  FMUL.FTZ R146, R207, R152 ;  /* 0x00000098cf927220 */ /* 0x000fe20000410000 */
[--C-:B------:R-:W-:Y:S01]  /*1120*/  HADD2.F32 R187, -RZ, R162.reuse.H0_H0 ;  /* 0x200000a2ffbb7230 */ /* 0x100fe20000004100 */
[----:B------:R-:W-:Y:S01]  /*1130*/  FMUL.FTZ R176, R50, R177 ;  /* 0x000000b132b07220 */ /* 0x000fe20000410000 */
[----:B------:R-:W-:Y:S01]  /*1140*/  HADD2.F32 R188, -RZ, R162.H1_H1 ;  /* 0x300000a2ffbc7230 */ /* 0x000fe20000004100 */
[----:B------:R-:W-:-:S02]  /*1150*/  FADD.FTZ R191, R190, R175 ;  /* 0x000000afbebf7221 */ /* 0x000fc40000010000 */
[C---:B------:R-:W-:Y:S02]  /*1160*/  FADD.FTZ R168, -R204.reuse, R168 ;  /* 0x000000a8cca87221 */ /* 0x040fe40000010100 */
[C---:B------:R-:W-:Y:S01]  /*1170*/  FADD.FTZ R234, -R204.reuse, R201 ;  /* 0x000000c9ccea7221 */ /* 0x040fe20000010100 */
[--C-:B------:R-:W-:Y:S01]  /*1180*/  HADD2.F32 R201, -RZ, R149.reuse.H0_H0 ;  /* 0x20000095ffc97230 */ /* 0x100fe20000004100 */
[----:B------:R-:W-:Y:S01]  /*1190*/  FADD.FTZ R236, -R204, R202 ;  /* 0x000000caccec7221 */ /* 0x000fe20000010100 */
[----:B------:R-:W-:Y:S01]  /*11a0*/  HADD2.F32 R202, -RZ, R149.H1_H1 ;  /* 0x30000095ffca7230 */ /* 0x000fe20000004100 */
        /* <DEDUP_REMOVED lines=17> */
[--C-:B------:R-:W-:Y:S01]  /*12c0*/  HADD2.F32 R203, -RZ, R150.reuse.H0_H0 ;  /* 0x20000096ffcb7230 */ /* 0x100fe20000004100 */
[----:B------:R-:W-:Y:S01]  /*12d0*/  FADD.FTZ R206, -R204, R206 ;  /* 0x000000ceccce7221 */ /* 0x000fe20000010100 */
[----:B------:R-:W-:Y:S01]  /*12e0*/  HADD2.F32 R204, -RZ, R150.H1_H1 ;  /* 0x30000096ffcc7230 */ /* 0x000fe20000004100 */
[----:B------:R-:W-:Y:S01]  /*12f0*/  FMUL.FTZ R149, R207, R154 ;  /* 0x0000009acf957220 */ /* 0x000fe20000410000 */
[--C-:B------:R-:W-:Y:S01]  /*1300*/  HADD2.F32 R205, -RZ, R151.reuse.H0_H0 ;  /* 0x20000097ffcd7230 */ /* 0x100fe20000004100 */
[----:B------:R-:W-:Y:S01]  /*1310*/  FFMA.FTZ R54, R145, R177, R54 ;  /* 0x000000b191367223 */ /* 0x000fe20000010036 */
[----:B------:R-:W-:Y:S01]  /*1320*/  HADD2.F32 R214, -RZ, R151.H1_H1 ;  /* 0x30000097ffd67230 */ /* 0x000fe20000004100 */
        /* <DEDUP_REMOVED lines=173> */
.L_x_6787:
[----:B0-----:R-:W-:Y:S05]  /*1e00*/  BSYNC B0 ;  /* 0x0000000000007941 */ /* 0x001fea0003800000 */
.L_x_6785:
[----:B------:R-:W-:Y:S02]  /*1e10*/  LOP3.LUT P3, RZ, R0, 0xff, RZ, 0xc0, !PT ;  /* 0x000000ff00ff7812 */ /* 0x000fe4000786c0ff */
[----:B------:R-:W-:Y:S02]  /*1e20*/  SHF.R.U32.HI R127, RZ, 0x5, R142 ;  /* 0x00000005ff7f7819 */ /* 0x000fe4000001168e */
[----:B-----5:R-:W-:-:S02]  /*1e30*/  MOV R124, R136 ;  /* 0x00000088007c7202 */ /* 0x020fc40000000f00 */
[----:B------:R-:W-:Y:S02]  /*1e40*/  MOV R125, R134 ;  /* 0x00000086007d7202 */ /* 0x000fe40000000f00 */
[----:B------:R-:W-:Y:S02]  /*1e50*/  MOV R129, R132 ;  /* 0x0000008400817202 */ /* 0x000fe40000000f00 */
[----:B------:R-:W-:Y:S02]  /*1e60*/  MOV R130, R2 ;  /* 0x0000000200827202 */ /* 0x000fe40000000f00 */
        /* <DEDUP_REMOVED lines=8> */
[----:B------:R0:W1:Y:S02]  /*1ef0*/  SHFL.DOWN PT, R129, R128, 0x10, 0x1f ;  /* 0x0a001f0080817f89 */ /* 0x00006400000e0000 */
.L_x_6887:
        /* <DEDUP_REMOVED lines=18> */
.L_x_6888:
        /* <DEDUP_REMOVED lines=20> */
[----:B-1----:R-:W-:Y:S01]  /*2160*/  FADD.FTZ R211, R211, R128 ;  /* 0x00000080d3d37221 */ /* 0x002fe20000010000 */
[----:B------:R-:W-:Y:S01]  /*2170*/  HFMA2.MMA R128, -RZ, RZ, 0, 0 ;  /* 0x00000000ff807435 */ /* 0x000fe200000001ff */
[----:B------:R-:W-:Y:S02]  /*2180*/  FADD.FTZ R124, R124, R129 ;  /* 0x000000817c7c7221 */ /* 0x000fe40000010000 */
        /* <DEDUP_REMOVED lines=14> */
.L_x_6791:
        /* <DEDUP_REMOVED lines=11> */
.L_x_6792:
[----:B------:R-:W-:Y:S05]  /*2320*/  BSYNC B0 ;  /* 0x0000000000007941 */ /* 0x000fea0003800000 */
.L_x_6790:
        /* <DEDUP_REMOVED lines=16> */
.L_x_6794:
[----:B------:R-:W-:-:S04]  /*2430*/  ISETP.NE.AND P5, PT, R140, RZ, PT ;  /* 0x000000ff8c00720c */ /* 0x000fc80003fa5270 */
[----:B------:R-:W-:-:S05]  /*2440*/  FSEL R125, R129, RZ, !P5 ;  /* 0x000000ff817d7208 */ /* 0x000fca0006800000 */
[----:B------:R-:W-:Y:S01]  /*2450*/  FFMA.FTZ R124, R144, R130, R125 ;  /* 0x00000082907c7223 */ /* 0x000fe2000001007d */
[----:B------:R-:W-:-:S03]  /*2460*/  @P4 HADD2.F32 R125, -RZ, R16.H1_H1 ;  /* 0x30000010ff7d4230 */ /* 0x000fc60000004100 */
[----:B------:R-:W-:-:S04]  /*2470*/  FADD.FTZ R124, R175, -R124 ;  /* 0x8000007caf7c7221 */ /* 0x000fc80000010000 */
[----:B------:R-:W-:-:S04]  /*2480*/  FMUL.FTZ R124, R207, R124 ;  /* 0x0000007ccf7c7220 */ /* 0x000fc80000410000 */
[----:B------:R-:W-:Y:S02]  /*2490*/  @P4 FADD.FTZ R124, R124, R125 ;  /* 0x0000007d7c7c4221 */ /* 0x000fe40000010000 */
.L_x_6795:
[----:B------:R-:W-:Y:S05]  /*24a0*/  BSYNC B0 ;  /* 0x0000000000007941 */ /* 0x000fea0003800000 */
.L_x_6793:
        /* <DEDUP_REMOVED lines=14> */
.L_x_6797:
[----:B------:R-:W-:-:S04]  /*2590*/  ISETP.NE.AND P5, PT, R140, RZ, PT ;  /* 0x000000ff8c00720c */ /* 0x000fc80003fa5270 */
[----:B------:R-:W-:-:S05]  /*25a0*/  FSEL R125, R129, RZ, !P5 ;  /* 0x000000ff817d7208 */ /* 0x000fca0006800000 */
[----:B------:R-:W-:-:S04]  /*25b0*/  FFMA.FTZ R125, R145, R130, R125 ;  /* 0x00000082917d7223 */ /* 0x000fc8000001007d */
[----:B------:R-:W-:Y:S01]  /*25c0*/  FADD.FTZ R124, R176, -R125 ;  /* 0x8000007db07c7221 */ /* 0x000fe20000010000 */
[----:B------:R-:W-:-:S03]  /*25d0*/  @P4 HADD2.F32 R125, -RZ, R17.H0_H0 ;  /* 0x20000011ff7d4230 */ /* 0x000fc60000004100 */
[----:B------:R-:W-:-:S04]  /*25e0*/  FMUL.FTZ R124, R207, R124 ;  /* 0x0000007ccf7c7220 */ /* 0x000fc80000410000 */
[----:B------:R-:W-:Y:S02]  /*25f0*/  @P4 FADD.FTZ R124, R124, R125 ;  /* 0x0000007d7c7c4221 */ /* 0x000fe40000010000 */
.L_x_6798:
[----:B------:R-:W-:Y:S05]  /*2600*/  BSYNC B0 ;  /* 0x0000000000007941 */ /* 0x000fea0003800000 */
.L_x_6796:
        /* <DEDUP_REMOVED lines=14> */
.L_x_6800:
[----:B------:R-:W-:-:S04]  /*26f0*/  ISETP.NE.AND P5, PT, R140, RZ, PT ;  /* 0x000000ff8c00720c */ /* 0x000fc80003fa5270 */
[----:B------:R-:W-:-:S05]  /*2700*/  FSEL R125, R129, RZ, !P5 ;  /* 0x000000ff817d7208 */ /* 0x000fca0006800000 */
[----:B------:R-:W-:Y:S01]  /*2710*/  FFMA.FTZ R124, R146, R130, R125 ;  /* 0x00000082927c7223 */ /* 0x000fe2000001007d */
[----:B------:R-:W-:-:S03]  /*2720*/  @P4 HADD2.F32 R125, -RZ, R17.H1_H1 ;  /* 0x30000011ff7d4230 */ /* 0x000fc60000004100 */
[----:B------:R-:W-:-:S04]  /*2730*/  FADD.FTZ R124, R177, -R124 ;  /* 0x8000007cb17c7221 */ /* 0x000fc80000010000 */
[----:B------:R-:W-:-:S04]  /*2740*/  FMUL.FTZ R124, R207, R124 ;  /* 0x0000007ccf7c7220 */ /* 0x000fc80000410000 */
[----:B------:R-:W-:Y:S02]  /*2750*/  @P4 FADD.FTZ R124, R124, R125 ;  /* 0x0000007d7c7c4221 */ /* 0x000fe40000010000 */
.L_x_6801:
[----:B------:R-:W-:Y:S05]  /*2760*/  BSYNC B0 ;  /* 0x0000000000007941 */ /* 0x000fea0003800000 */
.L_x_6799:
        /* <DEDUP_REMOVED lines=14> */
.L_x_6803:
[----:B------:R-:W-:-:S04]  /*2850*/  ISETP.NE.AND P5, PT, R140, RZ, PT ;  /* 0x000000ff8c00720c */ /* 0x000fc80003fa5270 */
[----:B------:R-:W-:-:S05]  /*2860*/  FSEL R125, R129, RZ, !P5 ;  /* 0x000000ff817d7208 */ /* 0x000fca0006800000 */
[----:B------:R-:W-:-:S04]  /*2870*/  FFMA.FTZ R125, R147, R130, R125 ;  /* 0x00000082937d7223 */ /* 0x000fc8000001007d */
[----:B------:R-:W-:Y:S01]  /*2880*/  FADD.FTZ R124, R178, -R125 ;  /* 0x8000007db27c7221 */ /* 0x000fe20000010000 */
[----:B------:R-:W-:-:S03]  /*2890*/  @P4 HADD2.F32 R125, -RZ, R18.H0_H0 ;  /* 0x20000012ff7d4230 */ /* 0x000fc60000004100 */
[----:B------:R-:W-:-:S04]  /*28a0*/  FMUL.FTZ R124, R207, R124 ;  /* 0x0000007ccf7c7220 */ /* 0x000fc80000410000 */
[----:B------:R-:W-:Y:S02]  /*28b0*/  @P4 FADD.FTZ R124, R124, R125 ;  /* 0x0000007d7c7c4221 */ /* 0x000fe40000010000 */
.L_x_6804:
[----:B------:R-:W-:Y:S05]  /*28c0*/  BSYNC B0 ;  /* 0x0000000000007941 */ /* 0x000fea0003800000 */
.L_x_6802:
        /* <DEDUP_REMOVED lines=14> */
.L_x_6806:
[----:B------:R-:W-:-:S04]  /*29b0*/  ISETP.NE.AND P5, PT, R140, RZ, PT ;  /* 0x000000ff8c00720c */ /* 0x000fc80003fa5270 */
[----:B------:R-:W-:-:S05]  /*29c0*/  FSEL R125, R129, RZ, !P5 ;  /* 0x000000ff817d7208 */ /* 0x000fca0006800000 */
[----:B------:R-:W-:Y:S01]  /*29d0*/  FFMA.FTZ R124, R148, R130, R125 ;  /* 0x00000082947c7223 */ /* 0x000fe2000001007d */
[----:B------:R-:W-:-:S03]  /*29e0*/  @P4 HADD2.F32 R125, -RZ, R18.H1_H1 ;  /* 0x30000012ff7d4230 */ /* 0x000fc60000004100 */
[----:B------:R-:W-:-:S04]  /*29f0*/  FADD.FTZ R124, R179, -R124 ;  /* 0x8000007cb37c7221 */ /* 0x000fc80000010000 */
[----:B------:R-:W-:-:S04]  /*2a00*/  FMUL.FTZ R124, R207, R124 ;  /* 0x0000007ccf7c7220 */ /* 0x000fc80000410000 */
[----:B------:R-:W-:Y:S02]  /*2a10*/  @P4 FADD.FTZ R124, R124, R125 ;  /* 0x0000007d7c7c4221 */ /* 0x000fe40000010000 */
.L_x_6807:
[----:B------:R-:W-:Y:S05]  /*2a20*/  BSYNC B0 ;  /* 0x0000000000007941 */ /* 0x000fea0003800000 */
.L_x_6805:
        /* <DEDUP_REMOVED lines=14> */
.L_x_6809:
[----:B------:R-:W-:-:S04]  /*2b10*/  ISETP.NE.AND P5, PT, R140, RZ, PT ;  /* 0x000000ff8c00720c */ /* 0x000fc80003fa5270 */
[----:B------:R-:W-:-:S05]  /*2b20*/  FSEL R125, R129, RZ, !P5 ;  /* 0x000000ff817d7208 */ /* 0x000fca0006800000 */
[----:B------:R-:W-:-:S04]  /*2b30*/  FFMA.FTZ R125, R149, R130, R125 ;  /* 0x00000082957d7223 */ /* 0x000fc8000001007d */
[----:B------:R-:W-:Y:S01]  /*2b40*/  FADD.FTZ R124, R180, -R125 ;  /* 0x8000007db47c7221 */ /* 0x000fe20000010000 */
[----:B------:R-:W-:-:S03]  /*2b50*/  @P4 HADD2.F32 R125, -RZ, R19.H0_H0 ;  /* 0x20000013ff7d4230 */ /* 0x000fc60000004100 */
[----:B------:R-:W-:-:S04]  /*2b60*/  FMUL.FTZ R124, R207, R124 ;  /* 0x0000007ccf7c7220 */ /* 0x000fc80000410000 */
[----:B------:R-:W-:Y:S02]  /*2b70*/  @P4 FADD.FTZ R124, R124, R125 ;  /* 0x0000007d7c7c4221 */ /* 0x000fe40000010000 */
.L_x_6810:
[----:B------:R-:W-:Y:S05]  /*2b80*/  BSYNC B0 ;  /* 0x0000000000007941 */ /* 0x000fea0003800000 */
.L_x_6808:
        /* <DEDUP_REMOVED lines=14> */
.L_x_6812:
[----:B------:R-:W-:-:S04]  /*2c70*/  ISETP.NE.AND P5, PT, R140, RZ, PT ;  /* 0x000000ff8c00720c */ /* 0x000fc80003fa5270 */
[----:B------:R-:W-:-:S05]  /*2c80*/  FSEL R125, R129, RZ, !P5 ;  /* 0x000000ff817d7208 */ /* 0x000fca0006800000 */
[----:B------:R-:W-:Y:S01]  /*2c90*/  FFMA.FTZ R124, R150, R130, R125 ;  /* 0x00000082967c7223 */ /* 0x000fe2000001007d */
[----:B------:R-:W-:-:S03]  /*2ca0*/  @P4 HADD2.F32 R125, -RZ, R19.H1_H1 ;  /* 0x30000013ff7d4230 */ /* 0x000fc60000004100 */
[----:B------:R-:W-:-:S04]  /*2cb0*/  FADD.FTZ R124, R181, -R124 ;  /* 0x8000007cb57c7221 */ /* 0x000fc80000010000 */
[----:B------:R-:W-:-:S04]  /*2cc0*/  FMUL.FTZ R124, R207, R124 ;  /* 0x0000007ccf7c7220 */ /* 0x000fc80000410000 */
[----:B------:R-:W-:Y:S02]  /*2cd0*/  @P4 FADD.FTZ R124, R124, R125 ;  /* 0x0000007d7c7c4221 */ /* 0x000fe40000010000 */
.L_x_6813:
[----:B------:R-:W-:Y:S05]  /*2ce0*/  BSYNC B0 ;  /* 0x0000000000007941 */ /* 0x000fea0003800000 */
.L_x_6811:
[----:B------:R-:W-:Y:S01]  /*2cf0*/  @P3 FMUL.FTZ R125, R124, c[0x0][0x1ec] ;  /* 0x00007b007c7d3a20 */ /* 0x000fe20000410000 */
[----:B------:R-:W-:Y:S01]  /*2d00*/  @P3 LOP3.LUT P5, RZ, R137, 0xff000000, RZ, 0xc0, !PT ;  /* 0xff00000089ff3812 */ /* 0x000fe200078ac0ff */
[----:B------:R-:W-:Y:S01]  /*2d10*/  BSSY B0, `(.L_x_6814) ;  /* 0x0000019000007945 */ /* 0x000fe20003800000 */
        /* <DEDUP_REMOVED lines=13> */
[----:B0-----:R-:W-:Y:S01]  /*2df0*/  HFMA2.MMA R124, -RZ, RZ, 0, 0 ;  /* 0x00000000ff7c7435 */ /* 0x001fe200000001ff */
[----:B------:R-:W-:Y:S05]  /*2e00*/  @!P4 BRA `(.L_x_6816) ;  /* 0x000000900000c947 */ /* 0x000fea0003800000 */
[----:B------:R-:W-:Y:S01]  /*2e10*/  HADD2.F32 R124, -RZ, R12.H0_H0 ;  /* 0x2000000cff7c7230 */ /* 0x000fe20000004100 */
[----:B------:R-:W-:Y:S05]  /*2e20*/  BRA `(.L_x_6816) ;  /* 0x0000007000007947 */ /* 0x000fea0003800000 */
.L_x_6815:
[----:B------:R-:W-:-:S04]  /*2e30*/  ISETP.NE.AND P5, PT, R140, RZ, PT ;  /* 0x000000ff8c00720c */ /* 0x000fc80003fa5270 */
[----:B0-----:R-:W-:-:S05]  /*2e40*/  FSEL R125, R129, RZ, !P5 ;  /* 0x000000ff817d7208 */ /* 0x001fca0006800000 */
[----:B------:R-:W-:-:S04]  /*2e50*/  FFMA.FTZ R125, R151, R130, R125 ;  /* 0x00000082977d7223 */ /* 0x000fc8000001007d */
[----:B------:R-:W-:Y:S01]  /*2e60*/  FADD.FTZ R124, R182, -R125 ;  /* 0x8000007db67c7221 */ /* 0x000fe20000010000 */
[----:B------:R-:W-:-:S03]  /*2e70*/  @P4 HADD2.F32 R125, -RZ, R12.H0_H0 ;  /* 0x2000000cff7d4230 */ /* 0x000fc60000004100 */
[----:B------:R-:W-:-:S04]  /*2e80*/  FMUL.FTZ R124, R207, R124 ;  /* 0x0000007ccf7c7220 */ /* 0x000fc80000410000 */
[----:B------:R-:W-:Y:S02]  /*2e90*/  @P4 FADD.FTZ R124, R124, R125 ;  /* 0x0000007d7c7c4221 */ /* 0x000fe40000010000 */
.L_x_6816:
[----:B------:R-:W-:Y:S05]  /*2ea0*/  BSYNC B0 ;  /* 0x0000000000007941 */ /* 0x000fea0003800000 */
.L_x_6814:
        /* <DEDUP_REMOVED lines=14> */
.L_x_6818:
[----:B------:R-:W-:-:S04]  /*2f90*/  ISETP.NE.AND P5, PT, R140, RZ, PT ;  /* 0x000000ff8c00720c */ /* 0x000fc80003fa5270 */
[----:B------:R-:W-:-:S05]  /*2fa0*/  FSEL R125, R129, RZ, !P5 ;  /* 0x000000ff817d7208 */ /* 0x000fca0006800000 */
[----:B------:R-:W-:Y:S01]  /*2fb0*/  FFMA.FTZ R124, R152, R130, R125 ;  /* 0x00000082987c7223 */ /* 0x000fe2000001007d */
[----:B------:R-:W-:-:S03]  /*2fc0*/  @P4 HADD2.F32 R125, -RZ, R12.H1_H1 ;  /* 0x3000000cff7d4230 */ /* 0x000fc60000004100 */
[----:B------:R-:W-:-:S04]  /*2fd0*/  FADD.FTZ R124, R183, -R124 ;  /* 0x8000007cb77c7221 */ /* 0x000fc80000010000 */
[----:B------:R-:W-:-:S04]  /*2fe0*/  FMUL.FTZ R124, R207, R124 ;  /* 0x0000007ccf7c7220 */ /* 0x000fc80000410000 */
[----:B------:R-:W-:Y:S02]  /*2ff0*/  @P4 FADD.FTZ R124, R124, R125 ;  /* 0x0000007d7c7c4221 */ /* 0x000fe40000010000 */
.L_x_6819:
[----:B------:R-:W-:Y:S05]  /*3000*/  BSYNC B0 ;  /* 0x0000000000007941 */ /* 0x000fea0003800000 */
.L_x_6817:
        /* <DEDUP_REMOVED lines=14> */
.L_x_6821:
[----:B------:R-:W-:-:S04]  /*30f0*/  ISETP.NE.AND P5, PT, R140, RZ, PT ;  /* 0x000000ff8c00720c */ /* 0x000fc80003fa5270 */
[----:B------:R-:W-:-:S05]  /*3100*/  FSEL R125, R129, RZ, !P5 ;  /* 0x000000ff817d7208 */ /* 0x000fca0006800000 */
[----:B------:R-:W-:-:S04]  /*3110*/  FFMA.FTZ R125, R153, R130, R125 ;  /* 0x00000082997d7223 */ /* 0x000fc8000001007d */
[----:B------:R-:W-:Y:S01]  /*3120*/  FADD.FTZ R124, R184, -R125 ;  /* 0x8000007db87c7221 */ /* 0x000fe20000010000 */
[----:B------:R-:W-:-:S03]  /*3130*/  @P4 HADD2.F32 R125, -RZ, R13.H0_H0 ;  /* 0x2000000dff7d4230 */ /* 0x000fc60000004100 */
[----:B------:R-:W-:-:S04]  /*3140*/  FMUL.FTZ R124, R207, R124 ;  /* 0x0000007ccf7c7220 */ /* 0x000fc80000410000 */
[----:B------:R-:W-:Y:S02]  /*3150*/  @P4 FADD.FTZ R124, R124, R125 ;  /* 0x0000007d7c7c4221 */ /* 0x000fe40000010000 */
.L_x_6822:
[----:B------:R-:W-:Y:S05]  /*3160*/  BSYNC B0 ;  /* 0x0000000000007941 */ /* 0x000fea0003800000 */
.L_x_6820:
        /* <DEDUP_REMOVED lines=14> */
.L_x_6824:
[----:B------:R-:W-:-:S04]  /*3250*/  ISETP.NE.AND P5, PT, R140, RZ, PT ;  /* 0x000000ff8c00720c */ /* 0x000fc80003fa5270 */
[----:B------:R-:W-:-:S05]  /*3260*/  FSEL R125, R129, RZ, !P5 ;  /* 0x000000ff817d7208 */ /* 0x000fca0006800000 */
[----:B------:R-:W-:Y:S01]  /*3270*/  FFMA.FTZ R124, R154, R130, R125 ;  /* 0x000000829a7c7223 */ /* 0x000fe2000001007d */
[----:B------:R-:W-:-:S03]  /*3280*/  @P4 HADD2.F32 R125, -RZ, R13.H1_H1 ;  /* 0x3000000dff7d4230 */ /* 0x000fc60000004100 */
[----:B------:R-:W-:-:S04]  /*3290*/  FADD.FTZ R124, R185, -R124 ;  /* 0x8000007cb97c7221 */ /* 0x000fc80000010000 */
[----:B------:R-:W-:-:S04]  /*32a0*/  FMUL.FTZ R124, R207, R124 ;  /* 0x0000007ccf7c7220 */ /* 0x000fc80000410000 */
[----:B------:R-:W-:Y:S02]  /*32b0*/  @P4 FADD.FTZ R124, R124, R125 ;  /* 0x0000007d7c7c4221 */ /* 0x000fe40000010000 */
.L_x_6825:
[----:B------:R-:W-:Y:S05]  /*32c0*/  BSYNC B0 ;  /* 0x0000000000007941 */ /* 0x000fea0003800000 */
.L_x_6823:
        /* <DEDUP_REMOVED lines=14> */
.L_x_6827:
[----:B------:R-:W-:-:S04]  /*33b0*/  ISETP.NE.AND P5, PT, R140, RZ, PT ;  /* 0x000000ff8c00720c */ /* 0x000fc80003fa5270 */
[----:B------:R-:W-:-:S05]  /*33c0*/  FSEL R125, R129, RZ, !P5 ;  /* 0x000000ff817d7208 */ /* 0x000fca0006800000 */
[----:B------:R-:W-:-:S04]  /*33d0*/  FFMA.FTZ R125, R155, R130, R125 ;  /* 0x000000829b7d7223 */ /* 0x000fc8000001007d */
[----:B------:R-:W-:Y:S01]  /*33e0*/  FADD.FTZ R124, R186, -R125 ;  /* 0x8000007dba7c7221 */ /* 0x000fe20000010000 */
[----:B------:R-:W-:-:S03]  /*33f0*/  @P4 HADD2.F32 R125, -RZ, R14.H0_H0 ;  /* 0x2000000eff7d4230 */ /* 0x000fc60000004100 */
[----:B------:R-:W-:-:S04]  /*3400*/  FMUL.FTZ R124, R207, R124 ;  /* 0x0000007ccf7c7220 */ /* 0x000fc80000410000 */
[----:B------:R-:W-:Y:S02]  /*3410*/  @P4 FADD.FTZ R124, R124, R125 ;  /* 0x0000007d7c7c4221 */ /* 0x000fe40000010000 */
.L_x_6828:
[----:B------:R-:W-:Y:S05]  /*3420*/  BSYNC B0 ;  /* 0x0000000000007941 */ /* 0x000fea0003800000 */
.L_x_6826:
        /* <DEDUP_REMOVED lines=14> */
.L_x_6830:
[----:B------:R-:W-:-:S04]  /*3510*/  ISETP.NE.AND P5, PT, R140, RZ, PT ;  /* 0x000000ff8c00720c */ /* 0x000fc80003fa5270 */
[----:B------:R-:W-:-:S05]  /*3520*/  FSEL R125, R129, RZ, !P5 ;  /* 0x000000ff817d7208 */ /* 0x000fca0006800000 */
[----:B------:R-:W-:Y:S01]  /*3530*/  FFMA.FTZ R124, R156, R130, R125 ;  /* 0x000000829c7c7223 */ /* 0x000fe2000001007d */
[----:B------:R-:W-:-:S03]  /*3540*/  @P4 HADD2.F32 R125, -RZ, R14.H1_H1 ;  /* 0x3000000eff7d4230 */ /* 0x000fc60000004100 */
[----:B------:R-:W-:-:S04]  /*3550*/  FADD.FTZ R124, R187, -R124 ;  /* 0x8000007cbb7c7221 */ /* 0x000fc80000010000 */
[----:B------:R-:W-:-:S04]  /*3560*/  FMUL.FTZ R124, R207, R124 ;  /* 0x0000007ccf7c7220 */ /* 0x000fc80000410000 */
[----:B------:R-:W-:Y:S02]  /*3570*/  @P4 FADD.FTZ R124, R124, R125 ;  /* 0x0000007d7c7c4221 */ /* 0x000fe40000010000 */
.L_x_6831:
[----:B------:R-:W-:Y:S05]  /*3580*/  BSYNC B0 ;  /* 0x0000000000007941 */ /* 0x000fea0003800000 */
.L_x_6829:
        /* <DEDUP_REMOVED lines=14> */
.L_x_6833:
[----:B------:R-:W-:-:S04]  /*3670*/  ISETP.NE.AND P5, PT, R140, RZ, PT ;  /* 0x000000ff8c00720c */ /* 0x000fc80003fa5270 */
[----:B------:R-:W-:-:S05]  /*3680*/  FSEL R125, R129, RZ, !P5 ;  /* 0x000000ff817d7208 */ /* 0x000fca0006800000 */
[----:B------:R-:W-:-:S04]  /*3690*/  FFMA.FTZ R125, R157, R130, R125 ;  /* 0x000000829d7d7223 */ /* 0x000fc8000001007d */
[----:B------:R-:W-:Y:S01]  /*36a0*/  FADD.FTZ R124, R188, -R125 ;  /* 0x8000007dbc7c7221 */ /* 0x000fe20000010000 */
[----:B------:R-:W-:-:S03]  /*36b0*/  @P4 HADD2.F32 R125, -RZ, R15.H0_H0 ;  /* 0x2000000fff7d4230 */ /* 0x000fc60000004100 */
[----:B------:R-:W-:-:S04]  /*36c0*/  FMUL.FTZ R124, R207, R124 ;  /* 0x0000007ccf7c7220 */ /* 0x000fc80000410000 */
[----:B------:R-:W-:Y:S02]  /*36d0*/  @P4 FADD.FTZ R124, R124, R125 ;  /* 0x0000007d7c7c4221 */ /* 0x000fe40000010000 */
.L_x_6834:
[----:B------:R-:W-:Y:S05]  /*36e0*/  BSYNC B0 ;  /* 0x0000000000007941 */ /* 0x000fea0003800000 */
.L_x_6832:
        /* <DEDUP_REMOVED lines=14> */
.L_x_6836:
[----:B------:R-:W-:-:S04]  /*37d0*/  ISETP.NE.AND P5, PT, R140, RZ, PT ;  /* 0x000000ff8c00720c */ /* 0x000fc80003fa5270 */
[----:B------:R-:W-:-:S05]  /*37e0*/  FSEL R125, R129, RZ, !P5 ;  /* 0x000000ff817d7208 */ /* 0x000fca0006800000 */
[----:B------:R-:W-:Y:S01]  /*37f0*/  FFMA.FTZ R124, R158, R130, R125 ;  /* 0x000000829e7c7223 */ /* 0x000fe2000001007d */
[----:B------:R-:W-:-:S03]  /*3800*/  @P4 HADD2.F32 R125, -RZ, R15.H1_H1 ;  /* 0x3000000fff7d4230 */ /* 0x000fc60000004100 */
[----:B------:R-:W-:-:S04]  /*3810*/  FADD.FTZ R124, R189, -R124 ;  /* 0x8000007cbd7c7221 */ /* 0x000fc80000010000 */
[----:B------:R-:W-:-:S04]  /*3820*/  FMUL.FTZ R124, R207, R124 ;  /* 0x0000007ccf7c7220 */ /* 0x000fc80000410000 */
[----:B------:R-:W-:Y:S02]  /*3830*/  @P4 FADD.FTZ R124, R124, R125 ;  /* 0x0000007d7c7c4221 */ /* 0x000fe40000010000 */
.L_x_6837:
[----:B------:R-:W-:Y:S05]  /*3840*/  BSYNC B0 ;  /* 0x0000000000007941 */ /* 0x000fea0003800000 */
.L_x_6835:
[----:B------:R-:W-:Y:S01]  /*3850*/  @P3 FMUL.FTZ R125, R124, c[0x0][0x1ec] ;  /* 0x00007b007c7d3a20 */ /* 0x000fe20000410000 */
[----:B------:R-:W-:Y:S01]  /*3860*/  @P3 LOP3.LUT P5, RZ, R135, 0xff000000, RZ, 0xc0, !PT ;  /* 0xff00000087ff3812 */ /* 0x000fe200078ac0ff */
[----:B------:R-:W-:Y:S01]  /*3870*/  BSSY B0, `(.L_x_6838) ;  /* 0x000001a000007945 */ /* 0x000fe20003800000 */
[----:B------:R-:W-:Y:S01]  /*3880*/  @P0 MOV R135, 0x10 ;  /* 0x0000001000870802 */ /* 0x000fe20000000f00 */
[----:B------:R-:W-:Y:S01]  /*3890*/  @P3 FMUL.FTZ R125, R125, c[0x0][0x1e8] ;  /* 0x00007a007d7d3a20 */ /* 0x000fe20000410000 */
[----:B------:R-:W-:Y:S02]  /*38a0*/  @P3 IADD3 R127, R128, 0x80, RZ ;  /* 0x00000080807f3810 */ /* 0x000fe40007ffe0ff */
[----:B------:R-:W-:Y:S02]  /*38b0*/  @P3 MOV R136, 0x10 ;  /* 0x0000001000883802 */ /* 0x000fe40000000f00 */
[----:B------:R-:W-:Y:S02]  /*38c0*/  @P3 FSEL R126, R125, RZ, P5 ;  /* 0x000000ff7d7e3208 */ /* 0x000fe40002800000 */
[----:B------:R-:W-:Y:S01]  /*38d0*/  @P0 F2FP.PACK_AB R131, RZ, R124 ;  /* 0x0000007cff83023e */ /* 0x000fe200000000ff */
[----:B------:R-:W-:Y:S01]  /*38e0*/  @P0 IMAD.WIDE.U32 R124, R210, R135, c[0x0][0x258] ;  /* 0x00009600d27c0625 */ /* 0x000fe200078e0087 */
[----:B------:R-:W-:-:S02]  /*38f0*/  @P3 F2FP.PACK_AB R134, RZ, R126 ;  /* 0x0000007eff86323e */ /* 0x000fc400000000ff */
        /* <DEDUP_REMOVED lines=10> */
.L_x_6839:
[----:B------:R-:W-:-:S04]  /*39a0*/  ISETP.NE.AND P5, PT, R140, RZ, PT ;  /* 0x000000ff8c00720c */ /* 0x000fc80003fa5270 */
[----:B0-----:R-:W-:-:S05]  /*39b0*/  FSEL R125, R129, RZ, !P5 ;  /* 0x000000ff817d7208 */ /* 0x001fca0006800000 */
[----:B------:R-:W-:-:S04]  /*39c0*/  FFMA.FTZ R125, R159, R130, R125 ;  /* 0x000000829f7d7223 */ /* 0x000fc8000001007d */
[----:B------:R-:W-:Y:S01]  /*39d0*/  FADD.FTZ R124, R190, -R125 ;  /* 0x8000007dbe7c7221 */ /* 0x000fe20000010000 */
[----:B------:R-:W-:-:S03]  /*39e0*/  @P4 HADD2.F32 R125, -RZ, R8.H0_H0 ;  /* 0x20000008ff7d4230 */ /* 0x000fc60000004100 */
[----:B------:R-:W-:-:S04]  /*39f0*/  FMUL.FTZ R124, R207, R124 ;  /* 0x0000007ccf7c7220 */ /* 0x000fc80000410000 */
[----:B------:R-:W-:Y:S02]  /*3a00*/  @P4 FADD.FTZ R124, R124, R125 ;  /* 0x0000007d7c7c4221 */ /* 0x000fe40000010000 */
.L_x_6840:
[----:B------:R-:W-:Y:S05]  /*3a10*/  BSYNC B0 ;  /* 0x0000000000007941 */ /* 0x000fea0003800000 */
.L_x_6838:
        /* <DEDUP_REMOVED lines=14> */
.L_x_6842:
[----:B------:R-:W-:-:S04]  /*3b00*/  ISETP.NE.AND P5, PT, R140, RZ, PT ;  /* 0x000000ff8c00720c */ /* 0x000fc80003fa5270 */
[----:B------:R-:W-:-:S05]  /*3b10*/  FSEL R125, R129, RZ, !P5 ;  /* 0x000000ff817d7208 */ /* 0x000fca0006800000 */
[----:B------:R-:W-:Y:S01]  /*3b20*/  FFMA.FTZ R124, R160, R130, R125 ;  /* 0x00000082a07c7223 */ /* 0x000fe2000001007d */
[----:B------:R-:W-:-:S03]  /*3b30*/  @P4 HADD2.F32 R125, -RZ, R8.H1_H1 ;  /* 0x30000008ff7d4230 */ /* 0x000fc60000004100 */
[----:B------:R-:W-:-:S04]  /*3b40*/  FADD.FTZ R124, R191, -R124 ;  /* 0x8000007cbf7c7221 */ /* 0x000fc80000010000 */
[----:B------:R-:W-:-:S04]  /*3b50*/  FMUL.FTZ R124, R207, R124 ;  /* 0x0000007ccf7c7220 */ /* 0x000fc80000410000 */
[----:B------:R-:W-:Y:S02]  /*3b60*/  @P4 FADD.FTZ R124, R124, R125 ;  /* 0x0000007d7c7c4221 */ /* 0x000fe40000010000 */
.L_x_6843:
[----:B------:R-:W-:Y:S05]  /*3b70*/  BSYNC B0 ;  /* 0x0000000000007941 */ /* 0x000fea0003800000 */
.L_x_6841:
        /* <DEDUP_REMOVED lines=14> */
.L_x_6845:
[----:B------:R-:W-:-:S04]  /*3c60*/  ISETP.NE.AND P5, PT, R140, RZ, PT ;  /* 0x000000ff8c00720c */ /* 0x000fc80003fa5270 */
[----:B------:R-:W-:-:S05]  /*3c70*/  FSEL R125, R129, RZ, !P5 ;  /* 0x000000ff817d7208 */ /* 0x000fca0006800000 */
[----:B------:R-:W-:-:S04]  /*3c80*/  FFMA.FTZ R125, R161, R130, R125 ;  /* 0x00000082a17d7223 */ /* 0x000fc8000001007d */
[----:B------:R-:W-:Y:S01]  /*3c90*/  FADD.FTZ R124, R192, -R125 ;  /* 0x8000007dc07c7221 */ /* 0x000fe20000010000 */
[----:B------:R-:W-:-:S03]  /*3ca0*/  @P4 HADD2.F32 R125, -RZ, R9.H0_H0 ;  /* 0x20000009ff7d4230 */ /* 0x000fc60000004100 */
[----:B------:R-:W-:-:S04]  /*3cb0*/  FMUL.FTZ R124, R207, R124 ;  /* 0x0000007ccf7c7220 */ /* 0x000fc80000410000 */
[----:B------:R-:W-:Y:S02]  /*3cc0*/  @P4 FADD.FTZ R124, R124, R125 ;  /* 0x0000007d7c7c4221 */ /* 0x000fe40000010000 */
.L_x_6846:
[----:B------:R-:W-:Y:S05]  /*3cd0*/  BSYNC B0 ;  /* 0x0000000000007941 */ /* 0x000fea0003800000 */
.L_x_6844:
        /* <DEDUP_REMOVED lines=14> */
.L_x_6848:
[----:B------:R-:W-:-:S04]  /*3dc0*/  ISETP.NE.AND P5, PT, R140, RZ, PT ;  /* 0x000000ff8c00720c */ /* 0x000fc80003fa5270 */
[----:B------:R-:W-:-:S05]  /*3dd0*/  FSEL R125, R129, RZ, !P5 ;  /* 0x000000ff817d7208 */ /* 0x000fca0006800000 */
[----:B------:R-:W-:Y:S01]  /*3de0*/  FFMA.FTZ R124, R162, R130, R125 ;  /* 0x00000082a27c7223 */ /* 0x000fe2000001007d */
[----:B------:R-:W-:-:S03]  /*3df0*/  @P4 HADD2.F32 R125, -RZ, R9.H1_H1 ;  /* 0x30000009ff7d4230 */ /* 0x000fc60000004100 */
[----:B------:R-:W-:-:S04]  /*3e00*/  FADD.FTZ R124, R193, -R124 ;  /* 0x8000007cc17c7221 */ /* 0x000fc80000010000 */
[----:B------:R-:W-:-:S04]  /*3e10*/  FMUL.FTZ R124, R207, R124 ;  /* 0x0000007ccf7c7220 */ /* 0x000fc80000410000 */
[----:B------:R-:W-:Y:S02]  /*3e20*/  @P4 FADD.FTZ R124, R124, R125 ;  /* 0x0000007d7c7c4221 */ /* 0x000fe40000010000 */
.L_x_6849:
[----:B------:R-:W-:Y:S05]  /*3e30*/  BSYNC B0 ;  /* 0x0000000000007941 */ /* 0x000fea0003800000 */
.L_x_6847:
        /* <DEDUP_REMOVED lines=14> */
.L_x_6851:
[----:B------:R-:W-:-:S04]  /*3f20*/  ISETP.NE.AND P5, PT, R140, RZ, PT ;  /* 0x000000ff8c00720c */ /* 0x000fc80003fa5270 */
[----:B------:R-:W-:-:S05]  /*3f30*/  FSEL R125, R129, RZ, !P5 ;  /* 0x000000ff817d7208 */ /* 0x000fca0006800000 */
[----:B------:R-:W-:-:S04]  /*3f40*/  FFMA.FTZ R125, R163, R130, R125 ;  /* 0x00000082a37d7223 */ /* 0x000fc8000001007d */
[----:B------:R-:W-:Y:S01]  /*3f50*/  FADD.FTZ R124, R194, -R125 ;  /* 0x8000007dc27c7221 */ /* 0x000fe20000010000 */
[----:B------:R-:W-:-:S03]  /*3f60*/  @P4 HADD2.F32 R125, -RZ, R10.H0_H0 ;  /* 0x2000000aff7d4230 */ /* 0x000fc60000004100 */
[----:B------:R-:W-:-:S04]  /*3f70*/  FMUL.FTZ R124, R207, R124 ;  /* 0x0000007ccf7c7220 */ /* 0x000fc80000410000 */
[----:B------:R-:W-:Y:S02]  /*3f80*/  @P4 FADD.FTZ R124, R124, R125 ;  /* 0x0000007d7c7c4221 */ /* 0x000fe40000010000 */
.L_x_6852:
[----:B------:R-:W-:Y:S05]  /*3f90*/  BSYNC B0 ;  /* 0x0000000000007941 */ /* 0x000fea0003800000 */
.L_x_6850:
        /* <DEDUP_REMOVED lines=14> */
.L_x_6854:
[----:B------:R-:W-:-:S04]  /*4080*/  ISETP.NE.AND P5, PT, R140, RZ, PT ;  /* 0x000000ff8c00720c */ /* 0x000fc80003fa5270 */
[----:B------:R-:W-:-:S05]  /*4090*/  FSEL R125, R129, RZ, !P5 ;  /* 0x000000ff817d7208 */ /* 0x000fca0006800000 */
[----:B------:R-:W-:Y:S01]  /*40a0*/  FFMA.FTZ R124, R164, R130, R125 ;  /* 0x00000082a47c7223 */ /* 0x000fe2000001007d */
[----:B------:R-:W-:-:S03]  /*40b0*/  @P4 HADD2.F32 R125, -RZ, R10.H1_H1 ;  /* 0x3000000aff7d4230 */ /* 0x000fc60000004100 */
[----:B------:R-:W-:-:S04]  /*40c0*/  FADD.FTZ R124, R195, -R124 ;  /* 0x8000007cc37c7221 */ /* 0x000fc80000010000 */
[----:B------:R-:W-:-:S04]  /*40d0*/  FMUL.FTZ R124, R207, R124 ;  /* 0x0000007ccf7c7220 */ /* 0x000fc80000410000 */
[----:B------:R-:W-:Y:S02]  /*40e0*/  @P4 FADD.FTZ R124, R124, R125 ;  /* 0x0000007d7c7c4221 */ /* 0x000fe40000010000 */
.L_x_6855:
[----:B------:R-:W-:Y:S05]  /*40f0*/  BSYNC B0 ;  /* 0x0000000000007941 */ /* 0x000fea0003800000 */
.L_x_6853:
        /* <DEDUP_REMOVED lines=14> */
.L_x_6857:
[----:B------:R-:W-:-:S04]  /*41e0*/  ISETP.NE.AND P5, PT, R140, RZ, PT ;  /* 0x000000ff8c00720c */ /* 0x000fc80003fa5270 */
[----:B------:R-:W-:-:S05]  /*41f0*/  FSEL R125, R129, RZ, !P5 ;  /* 0x000000ff817d7208 */ /* 0x000fca0006800000 */
[----:B------:R-:W-:-:S04]  /*4200*/  FFMA.FTZ R125, R165, R130, R125 ;  /* 0x00000082a57d7223 */ /* 0x000fc8000001007d */
[----:B------:R-:W-:Y:S01]  /*4210*/  FADD.FTZ R124, R196, -R125 ;  /* 0x8000007dc47c7221 */ /* 0x000fe20000010000 */
[----:B------:R-:W-:-:S03]  /*4220*/  @P4 HADD2.F32 R125, -RZ, R11.H0_H0 ;  /* 0x2000000bff7d4230 */ /* 0x000fc60000004100 */
[----:B------:R-:W-:-:S04]  /*4230*/  FMUL.FTZ R124, R207, R124 ;  /* 0x0000007ccf7c7220 */ /* 0x000fc80000410000 */
[----:B------:R-:W-:Y:S02]  /*4240*/  @P4 FADD.FTZ R124, R124, R125 ;  /* 0x0000007d7c7c4221 */ /* 0x000fe40000010000 */
.L_x_6858:
[----:B------:R-:W-:Y:S05]  /*4250*/  BSYNC B0 ;  /* 0x0000000000007941 */ /* 0x000fea0003800000 */
.L_x_6856:
        /* <DEDUP_REMOVED lines=14> */
.L_x_6860:
[----:B------:R-:W-:-:S04]  /*4340*/  ISETP.NE.AND P5, PT, R140, RZ, PT ;  /* 0x000000ff8c00720c */ /* 0x000fc80003fa5270 */
[----:B------:R-:W-:-:S05]  /*4350*/  FSEL R125, R129, RZ, !P5 ;  /* 0x000000ff817d7208 */ /* 0x000fca0006800000 */
[----:B------:R-:W-:Y:S01]  /*4360*/  FFMA.FTZ R124, R166, R130, R125 ;  /* 0x00000082a67c7223 */ /* 0x000fe2000001007d */
[----:B------:R-:W-:-:S03]  /*4370*/  @P4 HADD2.F32 R125, -RZ, R11.H1_H1 ;  /* 0x3000000bff7d4230 */ /* 0x000fc60000004100 */
[----:B------:R-:W-:-:S04]  /*4380*/  FADD.FTZ R124, R197, -R124 ;  /* 0x8000007cc57c7221 */ /* 0x000fc80000010000 */
[----:B------:R-:W-:-:S04]  /*4390*/  FMUL.FTZ R124, R207, R124 ;  /* 0x0000007ccf7c7220 */ /* 0x000fc80000410000 */
[----:B------:R-:W-:Y:S02]  /*43a0*/  @P4 FADD.FTZ R124, R124, R125 ;  /* 0x0000007d7c7c4221 */ /* 0x000fe40000010000 */
.L_x_6861:
[----:B------:R-:W-:Y:S05]  /*43b0*/  BSYNC B0 ;  /* 0x0000000000007941 */ /* 0x000fea0003800000 */
.L_x_6859:
        /* <DEDUP_REMOVED lines=21> */
.L_x_6863:
[----:B------:R-:W-:-:S04]  /*4510*/  ISETP.NE.AND P5, PT, R140, RZ, PT ;  /* 0x000000ff8c00720c */ /* 0x000fc80003fa5270 */
[----:B0-----:R-:W-:-:S05]  /*4520*/  FSEL R125, R129, RZ, !P5 ;  /* 0x000000ff817d7208 */ /* 0x001fca0006800000 */
[----:B------:R-:W-:-:S04]  /*4530*/  FFMA.FTZ R125, R167, R130, R125 ;  /* 0x00000082a77d7223 */ /* 0x000fc8000001007d */
[----:B------:R-:W-:Y:S01]  /*4540*/  FADD.FTZ R124, R198, -R125 ;  /* 0x8000007dc67c7221 */ /* 0x000fe20000010000 */
[----:B------:R-:W-:-:S03]  /*4550*/  @P4 HADD2.F32 R125, -RZ, R4.H0_H0 ;  /* 0x20000004ff7d4230 */ /* 0x000fc60000004100 */
[----:B------:R-:W-:-:S04]  /*4560*/  FMUL.FTZ R124, R207, R124 ;  /* 0x0000007ccf7c7220 */ /* 0x000fc80000410000 */
[----:B------:R-:W-:Y:S02]  /*4570*/  @P4 FADD.FTZ R124, R124, R125 ;  /* 0x0000007d7c7c4221 */ /* 0x000fe40000010000 */
.L_x_6864:
[----:B------:R-:W-:Y:S05]  /*4580*/  BSYNC B0 ;  /* 0x0000000000007941 */ /* 0x000fea0003800000 */
.L_x_6862:
        /* <DEDUP_REMOVED lines=14> */
.L_x_6866:
[----:B------:R-:W-:-:S04]  /*4670*/  ISETP.NE.AND P5, PT, R140, RZ, PT ;  /* 0x000000ff8c00720c */ /* 0x000fc80003fa5270 */
[----:B------:R-:W-:-:S05]  /*4680*/  FSEL R125, R129, RZ, !P5 ;  /* 0x000000ff817d7208 */ /* 0x000fca0006800000 */
[----:B------:R-:W-:Y:S01]  /*4690*/  FFMA.FTZ R124, R168, R130, R125 ;  /* 0x00000082a87c7223 */ /* 0x000fe2000001007d */
[----:B------:R-:W-:-:S03]  /*46a0*/  @P4 HADD2.F32 R125, -RZ, R4.H1_H1 ;  /* 0x30000004ff7d4230 */ /* 0x000fc60000004100 */
[----:B------:R-:W-:-:S04]  /*46b0*/  FADD.FTZ R124, R199, -R124 ;  /* 0x8000007cc77c7221 */ /* 0x000fc80000010000 */
[----:B------:R-:W-:-:S04]  /*46c0*/  FMUL.FTZ R124, R207, R124 ;  /* 0x0000007ccf7c7220 */ /* 0x000fc80000410000 */
[----:B------:R-:W-:Y:S02]  /*46d0*/  @P4 FADD.FTZ R124, R124, R125 ;  /* 0x0000007d7c7c4221 */ /* 0x000fe40000010000 */
.L_x_6867:
[----:B------:R-:W-:Y:S05]  /*46e0*/  BSYNC B0 ;  /* 0x0000000000007941 */ /* 0x000fea0003800000 */
.L_x_6865:
        /* <DEDUP_REMOVED lines=14> */
.L_x_6869:
[----:B------:R-:W-:-:S04]  /*47d0*/  ISETP.NE.AND P5, PT, R140, RZ, PT ;  /* 0x000000ff8c00720c */ /* 0x000fc80003fa5270 */
[----:B------:R-:W-:-:S05]  /*47e0*/  FSEL R125, R129, RZ, !P5 ;  /* 0x000000ff817d7208 */ /* 0x000fca0006800000 */
[----:B------:R-:W-:-:S04]  /*47f0*/  FFMA.FTZ R125, R169, R130, R125 ;  /* 0x00000082a97d7223 */ /* 0x000fc8000001007d */
[----:B------:R-:W-:Y:S01]  /*4800*/  FADD.FTZ R124, R200, -R125 ;  /* 0x8000007dc87c7221 */ /* 0x000fe20000010000 */
[----:B------:R-:W-:-:S03]  /*4810*/  @P4 HADD2.F32 R125, -RZ, R5.H0_H0 ;  /* 0x20000005ff7d4230 */ /* 0x000fc60000004100 */
[----:B------:R-:W-:-:S04]  /*4820*/  FMUL.FTZ R124, R207, R124 ;  /* 0x0000007ccf7c7220 */ /* 0x000fc80000410000 */
[----:B------:R-:W-:Y:S02]  /*4830*/  @P4 FADD.FTZ R124, R124, R125 ;  /* 0x0000007d7c7c4221 */ /* 0x000fe40000010000 */
.L_x_6870:
[----:B------:R-:W-:Y:S05]  /*4840*/  BSYNC B0 ;  /* 0x0000000000007941 */ /* 0x000fea0003800000 */
.L_x_6868:
        /* <DEDUP_REMOVED lines=14> */
.L_x_6872:
[----:B------:R-:W-:-:S04]  /*4930*/  ISETP.NE.AND P5, PT, R140, RZ, PT ;  /* 0x000000ff8c00720c */ /* 0x000fc80003fa5270 */
[----:B------:R-:W-:-:S05]  /*4940*/  FSEL R125, R129, RZ, !P5 ;  /* 0x000000ff817d7208 */ /* 0x000fca0006800000 */
[----:B------:R-:W-:Y:S01]  /*4950*/  FFMA.FTZ R124, R170, R130, R125 ;  /* 0x00000082aa7c7223 */ /* 0x000fe2000001007d */
[----:B------:R-:W-:-:S03]  /*4960*/  @P4 HADD2.F32 R125, -RZ, R5.H1_H1 ;  /* 0x30000005ff7d4230 */ /* 0x000fc60000004100 */
[----:B------:R-:W-:-:S04]  /*4970*/  FADD.FTZ R124, R201, -R124 ;  /* 0x8000007cc97c7221 */ /* 0x000fc80000010000 */
[----:B------:R-:W-:-:S04]  /*4980*/  FMUL.FTZ R124, R207, R124 ;  /* 0x0000007ccf7c7220 */ /* 0x000fc80000410000 */
[----:B------:R-:W-:Y:S02]  /*4990*/  @P4 FADD.FTZ R124, R124, R125 ;  /* 0x0000007d7c7c4221 */ /* 0x000fe40000010000 */
.L_x_6873:
[----:B------:R-:W-:Y:S05]  /*49a0*/  BSYNC B0 ;  /* 0x0000000000007941 */ /* 0x000fea0003800000 */
.L_x_6871:
        /* <DEDUP_REMOVED lines=14> */
.L_x_6875:
[----:B------:R-:W-:-:S04]  /*4a90*/  ISETP.NE.AND P5, PT, R140, RZ, PT ;  /* 0x000000ff8c00720c */ /* 0x000fc80003fa5270 */
[----:B------:R-:W-:-:S05]  /*4aa0*/  FSEL R125, R129, RZ, !P5 ;  /* 0x000000ff817d7208 */ /* 0x000fca0006800000 */
[----:B------:R-:W-:-:S04]  /*4ab0*/  FFMA.FTZ R125, R171, R130, R125 ;  /* 0x00000082ab7d7223 */ /* 0x000fc8000001007d */
[----:B------:R-:W-:Y:S01]  /*4ac0*/  FADD.FTZ R124, R202, -R125 ;  /* 0x8000007dca7c7221 */ /* 0x000fe20000010000 */
[----:B------:R-:W-:-:S03]  /*4ad0*/  @P4 HADD2.F32 R125, -RZ, R6.H0_H0 ;  /* 0x20000006ff7d4230 */ /* 0x000fc60000004100 */
[----:B------:R-:W-:-:S04]  /*4ae0*/  FMUL.FTZ R124, R207, R124 ;  /* 0x0000007ccf7c7220 */ /* 0x000fc80000410000 */
[----:B------:R-:W-:Y:S02]  /*4af0*/  @P4 FADD.FTZ R124, R124, R125 ;  /* 0x0000007d7c7c4221 */ /* 0x000fe40000010000 */
.L_x_6876:
[----:B------:R-:W-:Y:S05]  /*4b00*/  BSYNC B0 ;  /* 0x0000000000007941 */ /* 0x000fea0003800000 */
.L_x_6874:
        /* <DEDUP_REMOVED lines=14> */
.L_x_6878:
[----:B------:R-:W-:-:S04]  /*4bf0*/  ISETP.NE.AND P5, PT, R140, RZ, PT ;  /* 0x000000ff8c00720c */ /* 0x000fc80003fa5270 */
[----:B------:R-:W-:-:S05]  /*4c00*/  FSEL R125, R129, RZ, !P5 ;  /* 0x000000ff817d7208 */ /* 0x000fca0006800000 */
[----:B------:R-:W-:Y:S01]  /*4c10*/  FFMA.FTZ R124, R172, R130, R125 ;  /* 0x00000082ac7c7223 */ /* 0x000fe2000001007d */
[----:B------:R-:W-:-:S03]  /*4c20*/  @P4 HADD2.F32 R125, -RZ, R6.H1_H1 ;  /* 0x30000006ff7d4230 */ /* 0x000fc60000004100 */
[----:B------:R-:W-:-:S04]  /*4c30*/  FADD.FTZ R124, R203, -R124 ;  /* 0x8000007ccb7c7221 */ /* 0x000fc80000010000 */
[----:B------:R-:W-:-:S04]  /*4c40*/  FMUL.FTZ R124, R207, R124 ;  /* 0x0000007ccf7c7220 */ /* 0x000fc80000410000 */
[----:B------:R-:W-:Y:S02]  /*4c50*/  @P4 FADD.FTZ R124, R124, R125 ;  /* 0x0000007d7c7c4221 */ /* 0x000fe40000010000 */
.L_x_6879:
[----:B------:R-:W-:Y:S05]  /*4c60*/  BSYNC B0 ;  /* 0x0000000000007941 */ /* 0x000fea0003800000 */
.L_x_6877:
        /* <DEDUP_REMOVED lines=14> */
.L_x_6881:
[----:B------:R-:W-:-:S04]  /*4d50*/  ISETP.NE.AND P5, PT, R140, RZ, PT ;  /* 0x000000ff8c00720c */ /* 0x000fc80003fa5270 */
[----:B------:R-:W-:-:S05]  /*4d60*/  FSEL R125, R129, RZ, !P5 ;  /* 0x000000ff817d7208 */ /* 0x000fca0006800000 */
[----:B------:R-:W-:-:S04]  /*4d70*/  FFMA.FTZ R125, R173, R130, R125 ;  /* 0x00000082ad7d7223 */ /* 0x000fc8000001007d */
[----:B------:R-:W-:Y:S01]  /*4d80*/  FADD.FTZ R124, R204, -R125 ;  /* 0x8000007dcc7c7221 */ /* 0x000fe20000010000 */
[----:B------:R-:W-:-:S03]  /*4d90*/  @P4 HADD2.F32 R125, -RZ, R7.H0_H0 ;  /* 0x20000007ff7d4230 */ /* 0x000fc60000004100 */
[----:B------:R-:W-:-:S04]  /*4da0*/  FMUL.FTZ R124, R207, R124 ;  /* 0x0000007ccf7c7220 */ /* 0x000fc80000410000 */
[----:B------:R-:W-:Y:S02]  /*4db0*/  @P4 FADD.FTZ R124, R124, R125 ;  /* 0x0000007d7c7c4221 */ /* 0x000fe40000010000 */
.L_x_6882:
[----:B------:R-:W-:Y:S05]  /*4dc0*/  BSYNC B0 ;  /* 0x0000000000007941 */ /* 0x000fea0003800000 */
.L_x_6880:
        /* <DEDUP_REMOVED lines=14> */
.L_x_6884:
[----:B------:R-:W-:Y:S01]  /*4eb0*/  ISETP.NE.AND P2, PT, R140, RZ, PT ;  /* 0x000000ff8c00720c */ /* 0x000fe20003f45270 */
[----:B------:R-:W-:-:S03]  /*4ec0*/  @P4 HADD2.F32 R125, -RZ, R7.H1_H1 ;  /* 0x30000007ff7d4230 */ /* 0x000fc60000004100 */
[----:B------:R-:W-:-:S05]  /*4ed0*/  FSEL R129, R129, RZ, !P2 ;  /* 0x000000ff81817208 */ /* 0x000fca0005000000 */
[----:B------:R-:W-:-:S04]  /*4ee0*/  FFMA.FTZ R130, R206, R130, R129 ;  /* 0x00000082ce827223 */ /* 0x000fc80000010081 */
[----:B------:R-:W-:-:S04]  /*4ef0*/  FADD.FTZ R130, R205, -R130 ;  /* 0x80000082cd827221 */ /* 0x000fc80000010000 */
[----:B------:R-:W-:-:S04]  /*4f00*/  FMUL.FTZ R130, R207, R130 ;  /* 0x00000082cf827220 */ /* 0x000fc80000410000 */
[----:B------:R-:W-:Y:S02]  /*4f10*/  @P4 FADD.FTZ R130, R130, R125 ;  /* 0x0000007d82824221 */ /* 0x000fe40000010000 */
.L_x_6885:
[----:B------:R-:W-:Y:S05]  /*4f20*/  BSYNC B0 ;  /* 0x0000000000007941 */ /* 0x000fea0003800000 */
.L_x_6883:
        /* <DEDUP_REMOVED lines=19> */
.L_x_6784:
        /* <DEDUP_REMOVED lines=25> */
.L_x_6788:
[----:B------:R-:W-:Y:S01]  /*51f0*/  HFMA2.MMA R138, -RZ, RZ, 0, 9.5367431640625e-07 ;  /* 0x00000010ff8a7435 */ /* 0x000fe200000001ff */
[----:B------:R-:W-:-:S02]  /*5200*/  MOV R131, R128 ;  /* 0x0000008000837202 */ /* 0x000fc40000000f00 */
[----:B------:R-:W-:Y:S02]  /*5210*/  MOV R216, 0x1f ;  /* 0x0000001f00d87802 */ /* 0x000fe40000000f00 */
[----:B------:R-:W-:Y:S02]  /*5220*/  MOV R219, 0xffffffff ;  /* 0xffffffff00db7802 */ /* 0x000fe40000000f00 */
[----:B------:R-:W-:Y:S02]  /*5230*/  MOV R124, 0x5250 ;  /* 0x00005250007c7802 */ /* 0x000fe40000000f00 */
[----:B------:R-:W-:Y:S05]  /*5240*/  CALL.REL.NOINC `($__internal_113_$__cuda_sm70_shflsync_down_p) ;  /* 0x0000046000007944 */ /* 0x000fea0003c00000 */
[----:B-1----:R-:W-:Y:S01]  /*5250*/  MOV R129, R131 ;  /* 0x0000008300817202 */ /* 0x002fe20000000f00 */
[----:B0-----:R-:W-:Y:S05]  /*5260*/  BRA `(.L_x_6887) ;  /* 0xffffcc9000007947 */ /* 0x001fea000383ffff */
.L_x_6789:
[----:B------:R-:W-:Y:S01]  /*5270*/  HFMA2.MMA R138, -RZ, RZ, 0, 9.5367431640625e-07 ;  /* 0x00000010ff8a7435 */ /* 0x000fe200000001ff */
[----:B------:R-:W-:Y:S02]  /*5280*/  MOV R131, R126 ;  /* 0x0000007e00837202 */ /* 0x000fe40000000f00 */
[----:B------:R-:W-:Y:S02]  /*5290*/  MOV R216, 0x1f ;  /* 0x0000001f00d87802 */ /* 0x000fe40000000f00 */
[----:B------:R-:W-:-:S02]  /*52a0*/  MOV R219, 0xffffffff ;  /* 0xffffffff00db7802 */ /* 0x000fc40000000f00 */
[----:B------:R-:W-:Y:S02]  /*52b0*/  MOV R124, 0x52d0 ;  /* 0x000052d0007c7802 */ /* 0x000fe40000000f00 */
[----:B01----:R-:W-:Y:S05]  /*52c0*/  CALL.REL.NOINC `($__internal_113_$__cuda_sm70_shflsync_down_p) ;  /* 0x000003e000007944 */ /* 0x003fea0003c00000 */
[----:B------:R-:W-:Y:S01]  /*52d0*/  FADD.FTZ R129, R129, R128 ;  /* 0x0000008081817221 */ /* 0x000fe20000010000 */
[----:B0-----:R-:W-:Y:S01]  /*52e0*/  HFMA2.MMA R138, -RZ, RZ, 0, 4.76837158203125e-07 ;  /* 0x00000008ff8a7435 */ /* 0x001fe200000001ff */
[----:B-1----:R-:W-:Y:S01]  /*52f0*/  FADD.FTZ R128, R126, R131 ;  /* 0x000000837e807221 */ /* 0x002fe20000010000 */
[----:B------:R-:W-:Y:S02]  /*5300*/  MOV R216, 0x1f ;  /* 0x0000001f00d87802 */ /* 0x000fe40000000f00 */
[----:B------:R-:W-:Y:S02]  /*5310*/  MOV R219, 0xffffffff ;  /* 0xffffffff00db7802 */ /* 0x000fe40000000f00 */
[----:B------:R-:W-:Y:S02]  /*5320*/  MOV R131, R129 ;  /* 0x0000008100837202 */ /* 0x000fe40000000f00 */
[----:B------:R-:W-:Y:S02]  /*5330*/  MOV R124, 0x5350 ;  /* 0x00005350007c7802 */ /* 0x000fe40000000f00 */
[----:B------:R-:W-:Y:S05]  /*5340*/  CALL.REL.NOINC `($__internal_113_$__cuda_sm70_shflsync_down_p) ;  /* 0x0000036000007944 */ /* 0x000fea0003c00000 */
[----:B0-----:R-:W-:Y:S01]  /*5350*/  HFMA2.MMA R138, -RZ, RZ, 0, 4.76837158203125e-07 ;  /* 0x00000008ff8a7435 */ /* 0x001fe200000001ff */
[----:B-1----:R-:W-:-:S02]  /*5360*/  MOV R126, R131 ;  /* 0x00000083007e7202 */ /* 0x002fc40000000f00 */
[----:B------:R-:W-:Y:S02]  /*5370*/  MOV R131, R128 ;  /* 0x0000008000837202 */ /* 0x000fe40000000f00 */
[----:B------:R-:W-:Y:S02]  /*5380*/  MOV R216, 0x1f ;  /* 0x0000001f00d87802 */ /* 0x000fe40000000f00 */
[----:B------:R-:W-:Y:S02]  /*5390*/  MOV R219, 0xffffffff ;  /* 0xffffffff00db7802 */ /* 0x000fe40000000f00 */
[----:B------:R-:W-:Y:S02]  /*53a0*/  MOV R124, 0x53c0 ;  /* 0x000053c0007c7802 */ /* 0x000fe40000000f00 */
[----:B------:R-:W-:Y:S05]  /*53b0*/  CALL.REL.NOINC `($__internal_113_$__cuda_sm70_shflsync_down_p) ;  /* 0x000002f000007944 */ /* 0x000fea0003c00000 */
[----:B------:R-:W-:Y:S01]  /*53c0*/  FADD.FTZ R129, R126, R129 ;  /* 0x000000817e817221 */ /* 0x000fe20000010000 */
[----:B0-----:R-:W-:Y:S01]  /*53d0*/  HFMA2.MMA R138, -RZ, RZ, 0, 2.384185791015625e-07 ;  /* 0x00000004ff8a7435 */ /* 0x001fe200000001ff */
[----:B-1----:R-:W-:Y:S01]  /*53e0*/  FADD.FTZ R128, R128, R131 ;  /* 0x0000008380807221 */ /* 0x002fe20000010000 */
[----:B------:R-:W-:Y:S02]  /*53f0*/  MOV R216, 0x1f ;  /* 0x0000001f00d87802 */ /* 0x000fe40000000f00 */
[----:B------:R-:W-:-:S02]  /*5400*/  MOV R219, 0xffffffff ;  /* 0xffffffff00db7802 */ /* 0x000fc40000000f00 */
[----:B------:R-:W-:Y:S02]  /*5410*/  MOV R131, R129 ;  /* 0x0000008100837202 */ /* 0x000fe40000000f00 */
[----:B------:R-:W-:Y:S02]  /*5420*/  MOV R124, 0x5440 ;  /* 0x00005440007c7802 */ /* 0x000fe40000000f00 */
[----:B------:R-:W-:Y:S05]  /*5430*/  CALL.REL.NOINC `($__internal_113_$__cuda_sm70_shflsync_down_p) ;  /* 0x0000027000007944 */ /* 0x000fea0003c00000 */
[----:B0-----:R-:W-:Y:S01]  /*5440*/  HFMA2.MMA R138, -RZ, RZ, 0, 2.384185791015625e-07 ;  /* 0x00000004ff8a7435 */ /* 0x001fe200000001ff */
[----:B-1----:R-:W-:Y:S02]  /*5450*/  MOV R126, R131 ;  /* 0x00000083007e7202 */ /* 0x002fe40000000f00 */
[----:B------:R-:W-:Y:S02]  /*5460*/  MOV R131, R128 ;  /* 0x0000008000837202 */ /* 0x000fe40000000f00 */
[----:B------:R-:W-:Y:S02]  /*5470*/  MOV R216, 0x1f ;  /* 0x0000001f00d87802 */ /* 0x000fe40000000f00 */
[----:B------:R-:W-:Y:S02]  /*5480*/  MOV R219, 0xffffffff ;  /* 0xffffffff00db7802 */ /* 0x000fe40000000f00 */
[----:B------:R-:W-:-:S02]  /*5490*/  MOV R124, 0x54b0 ;  /* 0x000054b0007c7802 */ /* 0x000fc40000000f00 */
[----:B------:R-:W-:Y:S05]  /*54a0*/  CALL.REL.NOINC `($__internal_113_$__cuda_sm70_shflsync_down_p) ;  /* 0x0000020000007944 */ /* 0x000fea0003c00000 */
[----:B------:R-:W-:Y:S01]  /*54b0*/  FADD.FTZ R129, R126, R129 ;  /* 0x000000817e817221 */ /* 0x000fe20000010000 */
[----:B0-----:R-:W-:Y:S01]  /*54c0*/  HFMA2.MMA R138, -RZ, RZ, 0, 1.1920928955078125e-07 ;  /* 0x00000002ff8a7435 */ /* 0x001fe200000001ff */
[----:B-1----:R-:W-:Y:S01]  /*54d0*/  FADD.FTZ R128, R128, R131 ;  /* 0x0000008380807221 */ /* 0x002fe20000010000 */
[----:B------:R-:W-:-:S02]  /*54e0*/  MOV R216, 0x1f ;  /* 0x0000001f00d87802 */ /* 0x000fc40000000f00 */
[----:B------:R-:W-:Y:S02]  /*54f0*/  MOV R219, 0xffffffff ;  /* 0xffffffff00db7802 */ /* 0x000fe40000000f00 */
[----:B------:R-:W-:Y:S02]  /*5500*/  MOV R131, R129 ;  /* 0x0000008100837202 */ /* 0x000fe40000000f00 */
[----:B------:R-:W-:Y:S02]  /*5510*/  MOV R124, 0x5530 ;  /* 0x00005530007c7802 */ /* 0x000fe40000000f00 */
[----:B------:R-:W-:Y:S05]  /*5520*/  CALL.REL.NOINC `($__internal_113_$__cuda_sm70_shflsync_down_p) ;  /* 0x0000018000007944 */ /* 0x000fea0003c00000 */
[----:B0-----:R-:W-:Y:S01]  /*5530*/  HFMA2.MMA R138, -RZ, RZ, 0, 1.1920928955078125e-07 ;  /* 0x00000002ff8a7435 */ /* 0x001fe200000001ff */
[----:B-1----:R-:W-:Y:S02]  /*5540*/  MOV R126, R131 ;  /* 0x00000083007e7202 */ /* 0x002fe40000000f00 */
[----:B------:R-:W-:Y:S02]  /*5550*/  MOV R131, R128 ;  /* 0x0000008000837202 */ /* 0x000fe40000000f00 */
[----:B------:R-:W-:Y:S02]  /*5560*/  MOV R216, 0x1f ;  /* 0x0000001f00d87802 */ /* 0x000fe40000000f00 */
[----:B------:R-:W-:-:S02]  /*5570*/  MOV R219, 0xffffffff ;  /* 0xffffffff00db7802 */ /* 0x000fc40000000f00 */
[----:B------:R-:W-:Y:S02]  /*5580*/  MOV R124, 0x55a0 ;  /* 0x000055a0007c7802 */ /* 0x000fe40000000f00 */
[----:B------:R-:W-:Y:S05]  /*5590*/  CALL.REL.NOINC `($__internal_113_$__cuda_sm70_shflsync_down_p) ;  /* 0x0000011000007944 */ /* 0x000fea0003c00000 */
[----:B------:R-:W-:Y:S01]  /*55a0*/  FADD.FTZ R126, R126, R129 ;  /* 0x000000817e7e7221 */ /* 0x000fe20000010000 */
[----:B0-----:R-:W-:Y:S01]  /*55b0*/  HFMA2.MMA R138, -RZ, RZ, 0, 5.9604644775390625e-08 ;  /* 0x00000001ff8a7435 */ /* 0x001fe200000001ff */
[----:B-1----:R-:W-:Y:S01]  /*55c0*/  FADD.FTZ R130, R128, R131 ;  /* 0x0000008380827221 */ /* 0x002fe20000010000 */
[----:B------:R-:W-:Y:S02]  /*55d0*/  MOV R216, 0x1f ;  /* 0x0000001f00d87802 */ /* 0x000fe40000000f00 */
[----:B------:R-:W-:Y:S02]  /*55e0*/  MOV R219, 0xffffffff ;  /* 0xffffffff00db7802 */ /* 0x000fe40000000f00 */
[----:B------:R-:W-:Y:S02]  /*55f0*/  MOV R131, R126 ;  /* 0x0000007e00837202 */ /* 0x000fe40000000f00 */
[----:B------:R-:W-:Y:S02]  /*5600*/  MOV R124, 0x5620 ;  /* 0x00005620007c7802 */ /* 0x000fe40000000f00 */
[----:B------:R-:W-:Y:S05]  /*5610*/  CALL.REL.NOINC `($__internal_113_$__cuda_sm70_shflsync_down_p) ;  /* 0x0000009000007944 */ /* 0x000fea0003c00000 */
[----:B0-----:R-:W-:Y:S01]  /*5620*/  HFMA2.MMA R138, -RZ, RZ, 0, 5.9604644775390625e-08 ;  /* 0x00000001ff8a7435 */ /* 0x001fe200000001ff */
[----:B-1----:R-:W-:-:S02]  /*5630*/  MOV R139, R131 ;  /* 0x00000083008b7202 */ /* 0x002fc40000000f00 */
[----:B------:R-:W-:Y:S02]  /*5640*/  MOV R131, R130 ;  /* 0x0000008200837202 */ /* 0x000fe40000000f00 */
[----:B------:R-:W-:Y:S02]  /*5650*/  MOV R216, 0x1f ;  /* 0x0000001f00d87802 */ /* 0x000fe40000000f00 */
[----:B------:R-:W-:Y:S02]  /*5660*/  MOV R219, 0xffffffff ;  /* 0xffffffff00db7802 */ /* 0x000fe40000000f00 */
[----:B------:R-:W-:Y:S02]  /*5670*/  MOV R124, 0x5690 ;  /* 0x00005690007c7802 */ /* 0x000fe40000000f00 */
[----:B------:R-:W-:Y:S05]  /*5680*/  CALL.REL.NOINC `($__internal_113_$__cuda_sm70_shflsync_down_p) ;  /* 0x0000002000007944 */ /* 0x000fea0003c00000 */
[----:B-1----:R-:W-:Y:S01]  /*5690*/  MOV R125, R131 ;  /* 0x00000083007d7202 */ /* 0x002fe20000000f00 */
[----:B0-----:R-:W-:Y:S05]  /*56a0*/  BRA `(.L_x_6888) ;  /* 0xffffc97000007947 */ /* 0x001fea000383ffff */
        .weak           $__internal_113_$__cuda_sm70_shflsync_down_p
        .type           $__internal_113_$__cuda_sm70_shflsync_down_p,@function
        .size           $__internal_113_$__cuda_sm70_shflsync_down_p,(.L_x_11847 - $__internal_113_$__cuda_sm70_shflsync_down_p)
$__internal_113_$__cuda_sm70_shflsync_down_p:
[----:B------:R-:W-:Y:S01]  /*56b0*/  HFMA2.MMA R125, -RZ, RZ, 0, 0 ;  /* 0x00000000ff7d7435 */ /* 0x000fe200000001ff */
[----:B------:R-:W-:Y:S04]  /*56c0*/  WARPSYNC R219 ;  /* 0x000000db00007348 */ /* 0x000fe80003800000 */
[----:B------:R0:W1:Y:S01]  /*56d0*/  SHFL.DOWN PT, R131, R131, R138, R216 ;  /* 0x0800008a83837389 */ /* 0x00006200000e00d8 */
[----:B------:R-:W-:Y:S05]  /*56e0*/  RET.REL.NODEC R124 `(_ZN10layer_norm13ln_bwd_kernelINS_13Kernel_traitsIf6__halfS2_S2_fjLj4096ELj1ELj1ELj4ELj16ENS_18Kernel_traits_baseILj4096EfS2_S2_S2_fjLj128EEEEELb1ELb0ELb1ELb1EEEvNS_9BwdParamsE) ;  /* 0xffffa9107c007950 */ /* 0x000fea0003c3ffff */
.L_x_6889:
        /* <DEDUP_REMOVED lines=9> */
.L_x_11847:


//--------------------- .text._ZN10layer_norm13ln_bwd_kernelINS_13Kernel_traitsIf6__halfS2_S2_fjLj4096ELj1ELj1ELj4ELj16ENS_18Kernel_traits_baseILj4096EfS2_S2_S2_fjLj128EEEEELb1ELb1ELb0ELb0EEEvNS_9BwdParamsE --------------------------
	.section	.text._ZN10layer_norm13ln_bwd_kernelINS_13Kernel_traitsIf6__halfS2_S2_fjLj4096ELj1ELj1ELj4ELj16ENS_18Kernel_traits_baseILj4096EfS2_S2_S2_fjLj128EEEEELb1ELb1ELb0ELb0EEEvNS_9BwdParamsE,"ax",@progbits
	.sectioninfo	@"SHI_REGISTERS=255"
	.align	128
        .global         _ZN10layer_norm13ln_bwd_kernelINS_13Kernel_traitsIf6__halfS2_S2_fjLj4096ELj1ELj1ELj4ELj16ENS_18Kernel_traits_baseILj4096EfS2_S2_S2_fjLj128EEEEELb1ELb1ELb0ELb0EEEvNS_9BwdParamsE
        .type           _ZN10layer_norm13ln_bwd_kernelINS_13Kernel_traitsIf6__halfS2_S2_fjLj4096ELj1ELj1ELj4ELj16ENS_18Kernel_traits_baseILj4096EfS2_S2_S2_fjLj128EEEEELb1ELb1ELb0ELb0EEEvNS_9BwdParamsE,@function
        .size           _ZN10layer_norm13ln_bwd_kernelINS_13Kernel_traitsIf6__halfS2_S2_fjLj4096ELj1ELj1ELj4ELj16ENS_18Kernel_traits_baseILj4096EfS2_S2_S2_fjLj128EEEEELb1ELb1ELb0ELb0EEEvNS_9BwdParamsE,(.L_x_11848 - _ZN10layer_norm13ln_bwd_kernelINS_13Kernel_traitsIf6__halfS2_S2_fjLj4096ELj1ELj1ELj4ELj16ENS_18Kernel_traits_baseILj4096EfS2_S2_S2_fjLj128EEEEELb1ELb1ELb0ELb0EEEvNS_9BwdParamsE)
        .other          _ZN10layer_norm13ln_bwd_kernelINS_13Kernel_traitsIf6__halfS2_S2_fjLj4096ELj1ELj1ELj4ELj16ENS_18Kernel_traits_baseILj4096EfS2_S2_S2_fjLj128EEEEELb1ELb1ELb0ELb0EEEvNS_9BwdParamsE,@"STO_CUDA_ENTRY STV_DEFAULT"
_ZN10layer_norm13ln_bwd_kernelINS_13Kernel_traitsIf6__halfS2_S2_fjLj4096ELj1ELj1ELj4ELj16ENS_18Kernel_traits_baseILj4096EfS2_S2_S2_fjLj128EEEEELb1ELb1ELb0ELb0EEEvNS_9BwdParamsE:
.text._ZN10layer_norm13ln_bwd_kernelINS_13Kernel_traitsIf6__halfS2_S2_fjLj4096ELj1ELj1ELj4ELj16ENS_18Kernel_traits_baseILj4096EfS2_S2_S2_fjLj128EEEEELb1ELb1ELb0ELb0EEEvNS_9BwdParamsE:
        /* <DEDUP_REMOVED lines=27> */
[----:B------:R-:W-:Y:S01]  /*01b0*/  ISETP.GE.U32.AND P3, PT, R0, 0x180, PT ;  /* 0x000001800000780c */ /* 0x000fe20003f66070 */
[----:B---3--:R1:W3:Y:S08]  /*01c0*/  @P1 LDG.E.128 R32, [R2.64] ;  /* 0x0000000402201981 */ /* 0x0082f0000c1e1d00 */
[----:B------:R-:W-:-:S05]  /*01d0*/  @P2 MOV R11, 0x20 ;  /* 0x00000020000b2802 */ /* 0x000fca0000000f00 */
[CC--:B------:R-:W-:Y:S01]  /*01e0*/  @P2 IMAD.WIDE.U32 R8, R16.reuse, R11.reuse, c[0x0][0x1b0] ;  /* 0x00006c0010082625 */ /* 0x0c0fe200078e000b */
[----:B----4-:R-:W4:Y:S03]  /*01f0*/  @P1 LDG.E.128 R28, [R4.64] ;  /* 0x00000004041c1981 */ /* 0x010f26000c1e1d00 */
        /* <DEDUP_REMOVED lines=80> */
[----:B--2---:R-:W-:Y:S01]  /*0700*/  CS2R R32, SRZ ;  /* 0x0000000000207805 */ /* 0x004fe2000001ff00 */
[----:B---3--:R-:W-:Y:S01]  /*0710*/  CS2R R34, SRZ ;  /* 0x0000000000227805 */ /* 0x008fe2000001ff00 */
[----:B----4-:R-:W-:Y:S01]  /*0720*/  CS2R R28, SRZ ;  /* 0x00000000001c7805 */ /* 0x010fe2000001ff00 */
[----:B0-----:R-:W-:Y:S01]  /*0730*/  CS2R R30, SRZ ;  /* 0x00000000001e7805 */ /* 0x001fe2000001ff00 */
[----:B------:R-:W-:Y:S05]  /*0740*/  @P0 BRA `(.L_x_6890) ;  /* 0x0000429000000947 */ /* 0x000fea0003800000 */
[----:B-1----:R-:W-:Y:S01]  /*0750*/  HFMA2.MMA R2, -RZ, RZ, 0, 5.9604644775390625e-08 ;  /* 0x00000001ff027435 */ /* 0x002fe200000001ff */
[----:B------:R-:W-:-:S06]  /*0760*/  MOV R121, RZ ;  /* 0x000000ff00797202 */ /* 0x000fcc0000000f00 */
[----:B------:R0:W-:Y:S04]  /*0770*/  STL.S16 [R1+0x10], R2 ;  /* 0x0000100201007387 */ /* 0x0001e80000100600 */
.L_x_6909:
        /* <DEDUP_REMOVED lines=15> */
[----:B------:R-:W-:Y:S01]  /*0870*/  CS2R R224, SRZ ;  /* 0x0000000000e07805 */ /* 0x000fe2000001ff00 */
        /* <DEDUP_REMOVED lines=32> */
[----:B------:R-:W-:Y:S01]  /*0a80*/  IADD3 R226, R2, 0x80, RZ ;  /* 0x0000008002e27810 */ /* 0x000fe20007ffe0ff */
[--C-:B----4-:R-:W-:Y:S02]  /*0a90*/  HADD2.F32 R225, -RZ, R4.reuse.H0_H0 ;  /* 0x20000004ffe17230 */ /* 0x110fe40000004100 */
[----:B------:R-:W-:Y:S02]  /*0aa0*/  HADD2.F32 R3, -RZ, R4.H1_H1 ;  /* 0x30000004ff037230 */ /* 0x000fe40000004100 */
[--C-:B0-----:R-:W-:Y:S02]  /*0ab0*/  HADD2.F32 R8, -RZ, R6.reuse.H0_H0 ;  /* 0x20000006ff087230 */ /* 0x101fe40000004100 */
[----:B------:R-:W-:Y:S01]  /*0ac0*/  HADD2.F32 R9, -RZ, R6.H1_H1 ;  /* 0x30000006ff097230 */ /* 0x000fe20000004100 */
[C---:B------:R-:W-:Y:S01]  /*0ad0*/  FADD.FTZ R6, -R222.reuse, R225 ;  /* 0x000000e1de067221 */ /* 0x040fe20000010100 */
[--C-:B------:R-:W-:Y:S01]  /*0ae0*/  HADD2.F32 R4, -RZ, R5.reuse.H0_H0 ;  /* 0x20000005ff047230 */ /* 0x100fe20000004100 */
[C---:B------:R-:W-:Y:S01]  /*0af0*/  FADD.FTZ R225, -R222.reuse, R3 ;  /* 0x00000003dee17221 */ /* 0x040fe20000010100 */
[----:B------:R-:W-:Y:S01]  /*0b00*/  HADD2.F32 R190, -RZ, R5.H1_H1 ;  /* 0x30000005ffbe7230 */ /* 0x000fe20000004100 */
[C---:B-----5:R-:W-:Y:S01]  /*0b10*/  FMUL.FTZ R3, R11.reuse, R6 ;  /* 0x000000060b037220 */ /* 0x060fe20000410000 */
[----:B--2---:R-:W-:Y:S01]  /*0b20*/  HADD2.F32 R5, -RZ, R184.H0_H0 ;  /* 0x200000b8ff057230 */ /* 0x004fe20000004100 */
[C---:B------:R-:W-:Y:S01]  /*0b30*/  FADD.FTZ R6, -R222.reuse, R4 ;  /* 0x00000004de067221 */ /* 0x040fe20000010100 */
[--C-:B------:R-:W-:Y:S01]  /*0b40*/  HADD2.F32 R188, -RZ, R7.reuse.H0_H0 ;  /* 0x20000007ffbc7230 */ /* 0x100fe20000004100 */
[----:B------:R-:W-:Y:S01]  /*0b50*/  FADD.FTZ R8, -R222, R8 ;  /* 0x00000008de087221 */ /* 0x000fe20000010100 */
[----:B------:R-:W-:Y:S01]  /*0b60*/  HADD2.F32 R189, -RZ, R7.H1_H1 ;  /* 0x30000007ffbd7230 */ /* 0x000fe20000004100 */
[----:B------:R-:W-:Y:S01]  /*0b70*/  FMUL.FTZ R6, R11, R6 ;  /* 0x000000060b067220 */ /* 0x000fe20000410000 */
[----:B------:R-:W-:-:S02]  /*0b80*/  HADD2.F32 R7, -RZ, R185.H0_H0 ;  /* 0x200000b9ff077230 */ /* 0x000fc40000004100 */
[----:B------:R-:W-:Y:S01]  /*0b90*/  HADD2.F32 R191, -RZ, R185.H1_H1 ;  /* 0x300000b9ffbf7230 */ /* 0x000fe20000004100 */
[----:B------:R-:W-:Y:S01]  /*0ba0*/  FADD.FTZ R88, R88, R5 ;  /* 0x0000000558587221 */ /* 0x000fe20000010000 */
[----:B------:R-:W-:Y:S01]  /*0bb0*/  HADD2.F32 R185, -RZ, R186.H0_H0 ;  /* 0x200000baffb97230 */ /* 0x000fe20000004100 */
[-C--:B------:R-:W-:Y:S01]  /*0bc0*/  FFMA.FTZ R120, R3, R5.reuse, R120 ;  /* 0x0000000503787223 */ /* 0x080fe20000010078 */
[----:B------:R-:W-:Y:S01]  /*0bd0*/  HADD2.F32 R224, -RZ, R184.H1_H1 ;  /* 0x300000b8ffe07230 */ /* 0x000fe20000004100 */
[C---:B------:R-:W-:Y:S02]  /*0be0*/  FADD.FTZ R190, -R222.reuse, R190 ;  /* 0x000000bedebe7221 */ /* 0x040fe40000010100 */
[----:B------:R-:W-:Y:S02]  /*0bf0*/  FADD.FTZ R9, -R222, R9 ;  /* 0x00000009de097221 */ /* 0x000fe40000010100 */
[----:B------:R-:W-:Y:S02]  /*0c00*/  FMUL.FTZ R8, R11, R8 ;  /* 0x000000080b087220 */ /* 0x000fe40000410000 */
[----:B------:R-:W-:Y:S01]  /*0c10*/  FMUL.FTZ R5, R244, R5 ;  /* 0x00000005f4057220 */ /* 0x000fe20000410000 */
[----:B------:R-:W-:Y:S01]  /*0c20*/  HADD2.F32 R186, -RZ, R186.H1_H1 ;  /* 0x300000baffba7230 */ /* 0x000fe20000004100 */
        /* <DEDUP_REMOVED lines=21> */
[----:B------:R-:W-:Y:S01]  /*0d80*/  HADD2.F32 R184, -RZ, R187.H0_H0 ;  /* 0x200000bbffb87230 */ /* 0x000fe20000004100 */
        /* <DEDUP_REMOVED lines=8> */
[----:B------:R-:W-:Y:S01]  /*0e10*/  HADD2.F32 R187, -RZ, R187.H1_H1 ;  /* 0x300000bbffbb7230 */ /* 0x000fe20000004100 */
        /* <DEDUP_REMOVED lines=15> */
.L_x_6892:
[----:B------:R-:W-:Y:S05]  /*0f10*/  BSYNC B0 ;  /* 0x0000000000007941 */ /* 0x000fea0003800000 */
.L_x_6891:
        /* <DEDUP_REMOVED lines=17> */
[--C-:B--2---:R-:W-:Y:S02]  /*1030*/  HADD2.F32 R200, -RZ, R184.reuse.H0_H0 ;  /* 0x200000b8ffc87230 */ /* 0x104fe40000004100 */
[----:B------:R-:W-:Y:S02]  /*1040*/  HADD2.F32 R13, -RZ, R184.H1_H1 ;  /* 0x300000b8ff0d7230 */ /* 0x000fe40000004100 */
[--C-:B------:R-:W-:Y:S01]  /*1050*/  HADD2.F32 R16, -RZ, R185.reuse.H1_H1 ;  /* 0x300000b9ff107230 */ /* 0x100fe20000004100 */
[C---:B------:R-:W-:Y:S01]  /*1060*/  FADD.FTZ R184, -R222.reuse, R200 ;  /* 0x000000c8deb87221 */ /* 0x040fe20000010100 */
[--C-:B0-----:R-:W-:Y:S01]  /*1070*/  HADD2.F32 R15, -RZ, R186.reuse.H0_H0 ;  /* 0x200000baff0f7230 */ /* 0x101fe20000004100 */
[C---:B------:R-:W-:Y:S01]  /*1080*/  FADD.FTZ R13, -R222.reuse, R13 ;  /* 0x0000000dde0d7221 */ /* 0x040fe20000010100 */
[----:B------:R-:W-:Y:S01]  /*1090*/  HADD2.F32 R14, -RZ, R185.H0_H0 ;  /* 0x200000b9ff0e7230 */ /* 0x000fe20000004100 */
[C---:B-----5:R-:W-:Y:S01]  /*10a0*/  FMUL.FTZ R200, R11.reuse, R184 ;  /* 0x000000b80bc87220 */ /* 0x060fe20000410000 */
[----:B------:R-:W-:Y:S01]  /*10b0*/  HADD2.F32 R186, -RZ, R186.H1_H1 ;  /* 0x300000baffba7230 */ /* 0x000fe20000004100 */
[C---:B------:R-:W-:Y:S01]  /*10c0*/  FADD.FTZ R16, -R222.reuse, R16 ;  /* 0x00000010de107221 */ /* 0x040fe20000010100 */
[--C-:B------:R-:W-:Y:S01]  /*10d0*/  HADD2.F32 R17, -RZ, R187.reuse.H0_H0 ;  /* 0x200000bbff117230 */ /* 0x100fe20000004100 */
[C---:B------:R-:W-:Y:S01]  /*10e0*/  FMUL.FTZ R13, R11.reuse, R13 ;  /* 0x0000000d0b0d7220 */ /* 0x040fe20000410000 */
[----:B------:R-:W-:Y:S01]  /*10f0*/  HADD2.F32 R187, -RZ, R187.H1_H1 ;  /* 0x300000bbffbb7230 */ /* 0x000fe20000004100 */
[C---:B------:R-:W-:Y:S01]  /*1100*/  FADD.FTZ R186, -R222.reuse, R186 ;  /* 0x000000badeba7221 */ /* 0x040fe20000010100 */
[--C-:B---3--:R-:W-:Y:S01]  /*1110*/  HADD2.F32 R185, -RZ, R191.reuse.H0_H0 ;  /* 0x200000bfffb97230 */ /* 0x108fe20000004100 */
[C---:B------:R-:W-:Y:S01]  /*1120*/  FADD.FTZ R14, -R222.reuse, R14 ;  /* 0x0000000ede0e7221 */ /* 0x040fe20000010100 */
[----:B------:R-:W-:Y:S01]  /*1130*/  HADD2.F32 R184, -RZ, R191.H1_H1 ;  /* 0x300000bfffb87230 */ /* 0x000fe20000004100 */
[----:B------:R-:W-:Y:S01]  /*1140*/  FADD.FTZ R191, -R222, R15 ;  /* 0x0000000fdebf7221 */ /* 0x000fe20000010100 */
[--C-:B------:R-:W-:Y:S01]  /*1150*/  HADD2.F32 R220, -RZ, R188.reuse.H0_H0 ;  /* 0x200000bcffdc7230 */ /* 0x100fe20000004100 */
[C---:B------:R-:W-:Y:S01]  /*1160*/  FMUL.FTZ R15, R11.reuse, R16 ;  /* 0x000000100b0f7220 */ /* 0x040fe20000410000 */
[----:B------:R-:W-:Y:S01]  /*1170*/  HADD2.F32 R221, -RZ, R188.H1_H1 ;  /* 0x300000bcffdd7230 */ /* 0x000fe20000004100 */
[C---:B------:R-:W-:Y:S01]  /*1180*/  FMUL.FTZ R16, R11.reuse, R191 ;  /* 0x000000bf0b107220 */ /* 0x040fe20000410000 */
[--C-:B------:R-:W-:Y:S01]  /*1190*/  HADD2.F32 R188, -RZ, R190.reuse.H0_H0 ;  /* 0x200000beffbc7230 */ /* 0x100fe20000004100 */
[----:B------:R-:W-:Y:S01]  /*11a0*/  FMUL.FTZ R239, R164, R220 ;  /* 0x000000dca4ef7220 */ /* 0x000fe20000410000 */
[--C-:B------:R-:W-:Y:S01]  /*11b0*/  HADD2.F32 R219, -RZ, R189.reuse.H0_H0 ;  /* 0x200000bdffdb7230 */ /* 0x100fe20000004100 */
[----:B------:R-:W-:Y:S01]  /*11c0*/  FMUL.FTZ R234, R11, R186 ;  /* 0x000000ba0bea7220 */ /* 0x000fe20000410000 */
[----:B------:R-:W-:Y:S01]  /*11d0*/  HADD2.F32 R189, -RZ, R189.H1_H1 ;  /* 0x300000bdffbd7230 */ /* 0x000fe20000004100 */
[----:B------:R-:W-:Y:S01]  /*11e0*/  FADD.FTZ R76, R76, R188 ;  /* 0x000000bc4c4c7221 */ /* 0x000fe20000010000 */
[----:B------:R-:W-:Y:S01]  /*11f0*/  HADD2.F32 R190, -RZ, R190.H1_H1 ;  /* 0x300000beffbe7230 */ /* 0x000fe20000004100 */
        /* <DEDUP_REMOVED lines=24> */
[----:B------:R-:W-:-:S02]  /*1380*/  FADD.FTZ R187, -R222, R187 ;  /* 0x000000bbdebb7221 */ /* 0x000fc40000010100 */
        /* <DEDUP_REMOVED lines=18> */
.L_x_6894:
[----:B------:R-:W-:Y:S05]  /*14b0*/  BSYNC B0 ;  /* 0x0000000000007941 */ /* 0x000fea0003800000 */
.L_x_6893:
        /* <DEDUP_REMOVED lines=16> */
[----:B------:R-:W-:Y:S01]  /*15c0*/  IADD3 R226, R226, 0x80, RZ ;  /* 0x00000080e2e27810 */ /* 0x000fe20007ffe0ff */
[--C-:B--2---:R-:W-:Y:S02]  /*15d0*/  HADD2.F32 R196, -RZ, R189.reuse.H0_H0 ;  /* 0x200000bdffc47230 */ /* 0x104fe40000004100 */
[----:B------:R-:W-:Y:S02]  /*15e0*/  HADD2.F32 R197, -RZ, R189.H1_H1 ;  /* 0x300000bdffc57230 */ /* 0x000fe40000004100 */
[----:B------:R-:W-:Y:S01]  /*15f0*/  HADD2.F32 R189, -RZ, R190.H0_H0 ;  /* 0x200000beffbd7230 */ /* 0x000fe20000004100 */
[C---:B------:R-:W-:Y:S01]  /*1600*/  FADD.FTZ R196, -R222.reuse, R196 ;  /* 0x000000c4dec47221 */ /* 0x040fe20000010100 */
[--C-:B------:R-:W-:Y:S01]  /*1610*/  HADD2.F32 R195, -RZ, R188.reuse.H0_H0 ;  /* 0x200000bcffc37230 */ /* 0x100fe20000004100 */
[C---:B------:R-:W-:Y:S01]  /*1620*/  FADD.FTZ R197, -R222.reuse, R197 ;  /* 0x000000c5dec57221 */ /* 0x040fe20000010100 */
[----:B------:R-:W-:Y:S01]  /*1630*/  HADD2.F32 R10, -RZ, R188.H1_H1 ;  /* 0x300000bcff0a7230 */ /* 0x000fe20000004100 */
        /* <DEDUP_REMOVED lines=9> */
[--C-:B------:R-:W-:Y:S01]  /*16d0*/  HADD2.F32 R213, -RZ, R184.reuse.H0_H0 ;  /* 0x200000b8ffd57230 */ /* 0x100fe20000004100 */
[----:B------:R-:W-:Y:S01]  /*16e0*/  FMUL.FTZ R217, R11, R190 ;  /* 0x000000be0bd97220 */ /* 0x000fe20000410000 */
[----:B------:R-:W-:Y:S01]  /*16f0*/  HADD2.F32 R214, -RZ, R184.H1_H1 ;  /* 0x300000b8ffd67230 */ /* 0x000fe20000004100 */
[----:B------:R-:W-:Y:S01]  /*1700*/  FADD.FTZ R184, -R222, R195 ;  /* 0x000000c3deb87221 */ /* 0x000fe20000010100 */
[----:B------:R-:W-:Y:S01]  /*1710*/  HADD2.F32 R199, -RZ, R185.H1_H1 ;  /* 0x300000b9ffc77230 */ /* 0x000fe20000004100 */
[----:B------:R-:W-:Y:S01]  /*1720*/  FADD.FTZ R74, R74, R198 ;  /* 0x000000c64a4a7221 */ /* 0x000fe20000010000 */
[--C-:B------:R-:W-:Y:S01]  /*1730*/  HADD2.F32 R185, -RZ, R186.reuse.H0_H0 ;  /* 0x200000baffb97230 */ /* 0x100fe20000004100 */
[-C--:B------:R-:W-:Y:S01]  /*1740*/  FFMA.FTZ R106, R196, R198.reuse, R106 ;  /* 0x000000c6c46a7223 */ /* 0x080fe2000001006a */
[----:B------:R-:W-:Y:S01]  /*1750*/  HADD2.F32 R186, -RZ, R186.H1_H1 ;  /* 0x300000baffba7230 */ /* 0x000fe20000004100 */
[----:B------:R-:W-:-:S02]  /*1760*/  FMUL.FTZ R229, R154, R198 ;  /* 0x000000c69ae57220 */ /* 0x000fc40000410000 */
[----:B------:R-:W-:Y:S02]  /*1770*/  FADD.FTZ R195, -R222, R10 ;  /* 0x0000000adec37221 */ /* 0x000fe40000010100 */
[C---:B------:R-:W-:Y:S02]  /*1780*/  FMUL.FTZ R198, R11.reuse, R189 ;  /* 0x000000bd0bc67220 */ /* 0x040fe40000410000 */
[----:B------:R-:W-:Y:S01]  /*1790*/  FMUL.FTZ R10, R11, R184 ;  /* 0x000000b80b0a7220 */ /* 0x000fe20000410000 */
[--C-:B------:R-:W-:Y:S01]  /*17a0*/  HADD2.F32 R184, -RZ, R187.reuse.H0_H0 ;  /* 0x200000bbffb87230 */ /* 0x100fe20000004100 */
[----:B------:R-:W-:Y:S01]  /*17b0*/  FMUL.FTZ R233, R152, R213 ;  /* 0x000000d598e97220 */ /* 0x000fe20000410000 */
[----:B------:R-:W-:Y:S01]  /*17c0*/  HADD2.F32 R187, -RZ, R187.H1_H1 ;  /* 0x300000bbffbb7230 */ /* 0x000fe20000004100 */
[----:B------:R-:W-:Y:S02]  /*17d0*/  FADD.FTZ R68, R68, R185 ;  /* 0x000000b944447221 */ /* 0x000fe40000010000 */
[----:B------:R-:W-:-:S02]  /*17e0*/  FFMA.FTZ R100, R198, R185, R100 ;  /* 0x000000b9c6647223 */ /* 0x000fc40000010064 */
[----:B------:R-:W-:Y:S02]  /*17f0*/  FMUL.FTZ R218, R148, R185 ;  /* 0x000000b994da7220 */ /* 0x000fe40000410000 */
        /* <DEDUP_REMOVED lines=37> */
.L_x_6896:
[----:B------:R-:W-:Y:S05]  /*1a50*/  BSYNC B0 ;  /* 0x0000000000007941 */ /* 0x000fea0003800000 */
.L_x_6895:
[----:B------:R-:W-:Y:S01]  /*1a60*/  BSSY B0, `(.L_x_6897) ;  /* 0x0000058000007945 */ /* 0x000fe20003800000 */
[----:B------:R-:W-:Y:S05]  /*1a70*/  @!P4 BRA `(.L_x_6898) ;  /* 0x000005600000c947 */ /* 0x000fea0003800000 */
[----:B------:R-:W-:-:S04]  /*1a80*/  LEA R18, P0, R226, c[0x0][0x188], 0x4 ;  /* 0x00006200e2127a11 */ /* 0x000fc800078020ff */
[----:B------:R-:W-:Y:S02]  /*1a90*/  LEA.HI.X R19, R226, c[0x0][0x18c], RZ, 0x4, P0 ;  /* 0x00006300e2137a11 */ /* 0x000fe400000f24ff */
[----:B------:R-:W-:-:S03]  /*1aa0*/  MOV R189, 0x10 ;  /* 0x0000001000bd7802 */ /* 0x000fc60000000f00 */
        /* <DEDUP_REMOVED lines=11> */
[--C-:B--2---:R-:W-:Y:S02]  /*1b60*/  HADD2.F32 R203, -RZ, R184.reuse.H0_H0 ;  /* 0x200000b8ffcb7230 */ /* 0x104fe40000004100 */
[--C-:B------:R-:W-:Y:S02]  /*1b70*/  HADD2.F32 R201, -RZ, R185.reuse.H0_H0 ;  /* 0x200000b9ffc97230 */ /* 0x100fe40000004100 */
[----:B------:R-:W-:Y:S02]  /*1b80*/  HADD2.F32 R207, -RZ, R184.H1_H1 ;  /* 0x300000b8ffcf7230 */ /* 0x000fe40000004100 */
        /* <DEDUP_REMOVED lines=10> */
[----:B---3--:R-:W-:Y:S01]  /*1c30*/  HADD2.F32 R208, -RZ, R188.H0_H0 ;  /* 0x200000bcffd07230 */ /* 0x008fe20000004100 */
[C---:B-----5:R-:W-:Y:S01]  /*1c40*/  FMUL.FTZ R194, R11.reuse, R187 ;  /* 0x000000bb0bc27220 */ /* 0x060fe20000410000 */
[--C-:B------:R-:W-:Y:S01]  /*1c50*/  HADD2.F32 R204, -RZ, R189.reuse.H0_H0 ;  /* 0x200000bdffcc7230 */ /* 0x100fe20000004100 */
[C---:B------:R-:W-:Y:S01]  /*1c60*/  FMUL.FTZ R230, R11.reuse, R207 ;  /* 0x000000cf0be67220 */ /* 0x040fe20000410000 */
[----:B------:R-:W-:Y:S01]  /*1c70*/  HADD2.F32 R203, -RZ, R189.H1_H1 ;  /* 0x300000bdffcb7230 */ /* 0x000fe20000004100 */
[----:B------:R-:W-:Y:S01]  /*1c80*/  FADD.FTZ R64, R64, R208 ;  /* 0x000000d040407221 */ /* 0x000fe20000010000 */
[----:B------:R-:W-:Y:S01]  /*1c90*/  HADD2.F32 R189, -RZ, R190.H0_H0 ;  /* 0x200000beffbd7230 */ /* 0x000fe20000004100 */
[-C--:B------:R-:W-:Y:S01]  /*1ca0*/  FFMA.FTZ R96, R194, R208.reuse, R96 ;  /* 0x000000d0c2607223 */ /* 0x080fe20000010060 */
[----:B------:R-:W-:Y:S01]  /*1cb0*/  HADD2.F32 R206, -RZ, R188.H1_H1 ;  /* 0x300000bcffce7230 */ /* 0x000fe20000004100 */
[----:B------:R-:W-:Y:S01]  /*1cc0*/  FMUL.FTZ R231, R128, R208 ;  /* 0x000000d080e77220 */ /* 0x000fe20000410000 */
[--C-:B------:R-:W-:Y:S01]  /*1cd0*/  HADD2.F32 R188, -RZ, R191.reuse.H0_H0 ;  /* 0x200000bfffbc7230 */ /* 0x100fe20000004100 */
[----:B------:R-:W-:Y:S01]  /*1ce0*/  FMUL.FTZ R208, R11, R201 ;  /* 0x000000c90bd07220 */ /* 0x000fe20000410000 */
[----:B------:R-:W-:Y:S01]  /*1cf0*/  HADD2.F32 R187, -RZ, R191.H1_H1 ;  /* 0x300000bfffbb7230 */ /* 0x000fe20000004100 */
        /* <DEDUP_REMOVED lines=46> */
.L_x_6898:
[----:B------:R-:W-:Y:S05]  /*1fe0*/  BSYNC B0 ;  /* 0x0000000000007941 */ /* 0x000fea0003800000 */
.L_x_6897:
        /* <DEDUP_REMOVED lines=8> */
.L_x_6916:
        /* <DEDUP_REMOVED lines=18> */
.L_x_6917:
        /* <DEDUP_REMOVED lines=32> */
[----:B------:R-:W-:Y:S01]  /*2390*/  @P0 HADD2.F32 R185, -RZ, R24.H0_H0 ;  /* 0x20000018ffb90230 */ /* 0x000fe20000004100 */
[----:B------:R-:W-:-:S02]  /*23a0*/  FMUL.FTZ R248, R11, R186 ;  /* 0x000000ba0bf87220 */ /* 0x000fc40000410000 */
[-C--:B------:R-:W-:Y:S02]  /*23b0*/  FFMA.FTZ R186, R6, R191.reuse, R184 ;  /* 0x000000bf06ba7223 */ /* 0x080fe400000100b8 */
[----:B------:R-:W-:Y:S02]  /*23c0*/  @P0 FADD.FTZ R188, R188, R185 ;  /* 0x000000b9bcbc0221 */ /* 0x000fe40000010000 */
[----:B------:R-:W-:Y:S02]  /*23d0*/  FADD.FTZ R186, R251, -R186 ;  /* 0x800000bafbba7221 */ /* 0x000fe40000010000 */
[----:B------:R-:W-:Y:S01]  /*23e0*/  FFMA.FTZ R187, R7, R191, R184 ;  /* 0x000000bf07bb7223 */ /* 0x000fe200000100b8 */
[----:B------:R-:W-:Y:S01]  /*23f0*/  @P6 F2FP.PACK_AB R185, RZ, R188 ;  /* 0x000000bcffb9623e */ /* 0x000fe200000000ff */
[----:B------:R-:W-:Y:S01]  /*2400*/  FMUL.FTZ R249, R11, R186 ;  /* 0x000000ba0bf97220 */ /* 0x000fe20000410000 */
[----:B------:R-:W-:Y:S01]  /*2410*/  @P0 HADD2.F32 R186, -RZ, R25.H0_H0 ;  /* 0x20000019ffba0230 */ /* 0x000fe20000004100 */
[----:B------:R-:W-:Y:S01]  /*2420*/  FADD.FTZ R187, R246, -R187 ;  /* 0x800000bbf6bb7221 */ /* 0x000fe20000010000 */
[----:B------:R-:W-:Y:S01]  /*2430*/  @P6 PRMT R180, R185, 0x7610, R180 ;  /* 0x00007610b9b46816 */ /* 0x000fe200000000b4 */
[----:B------:R-:W-:-:S02]  /*2440*/  @P0 HADD2.F32 R185, -RZ, R24.H1_H1 ;  /* 0x30000018ffb90230 */ /* 0x000fc40000004100 */
[----:B------:R-:W-:Y:S01]  /*2450*/  @P0 FADD.FTZ R249, R249, R186 ;  /* 0x000000baf9f90221 */ /* 0x000fe20000010000 */
[----:B------:R-:W-:Y:S01]  /*2460*/  @P0 HADD2.F32 R186, -RZ, R26.H0_H0 ;  /* 0x2000001affba0230 */ /* 0x000fe20000004100 */
[----:B------:R-:W-:Y:S02]  /*2470*/  FMUL.FTZ R247, R11, R187 ;  /* 0x000000bb0bf77220 */ /* 0x000fe40000410000 */
[----:B------:R-:W-:Y:S02]  /*2480*/  @P0 FADD.FTZ R248, R248, R185 ;  /* 0x000000b9f8f80221 */ /* 0x000fe40000010000 */
[----:B------:R-:W-:-:S04]  /*2490*/  FFMA.FTZ R185, R8, R191, R184 ;  /* 0x000000bf08b97223 */ /* 0x000fc800000100b8 */
[----:B------:R-:W-:-:S04]  /*24a0*/  FADD.FTZ R185, R245, -R185 ;  /* 0x800000b9f5b97221 */ /* 0x000fc80000010000 */
[----:B------:R-:W-:Y:S01]  /*24b0*/  FMUL.FTZ R226, R11, R185 ;  /* 0x000000b90be27220 */ /* 0x000fe20000410000 */
[----:B------:R-:W-:-:S03]  /*24c0*/  @P0 HADD2.F32 R185, -RZ, R25.H1_H1 ;  /* 0x30000019ffb90230 */ /* 0x000fc60000004100 */
[----:B------:R-:W-:Y:S02]  /*24d0*/  @P0 FADD.FTZ R226, R226, R186 ;  /* 0x000000bae2e20221 */ /* 0x000fe40000010000 */
[----:B------:R-:W-:Y:S02]  /*24e0*/  @P0 FADD.FTZ R247, R247, R185 ;  /* 0x000000b9f7f70221 */ /* 0x000fe40000010000 */
[-CC-:B------:R-:W-:Y:S02]  /*24f0*/  FFMA.FTZ R185, R9, R191.reuse, R184.reuse ;  /* 0x000000bf09b97223 */ /* 0x180fe400000100b8 */
[-CC-:B------:R-:W-:Y:S02]  /*2500*/  FFMA.FTZ R186, R243, R191.reuse, R184.reuse ;  /* 0x000000bff3ba7223 */ /* 0x180fe400000100b8 */
[----:B------:R-:W-:Y:S02]  /*2510*/  FFMA.FTZ R184, R241, R191, R184 ;  /* 0x000000bff1b87223 */ /* 0x000fe400000100b8 */
[----:B------:R-:W-:-:S02]  /*2520*/  FADD.FTZ R185, R244, -R185 ;  /* 0x800000b9f4b97221 */ /* 0x000fc40000010000 */
[----:B------:R-:W-:Y:S02]  /*2530*/  FADD.FTZ R184, R240, -R184 ;  /* 0x800000b8f0b87221 */ /* 0x000fe40000010000 */
[C---:B0-----:R-:W-:Y:S01]  /*2540*/  FMUL.FTZ R224, R11.reuse, R185 ;  /* 0x000000b90be07220 */ /* 0x041fe20000410000 */
[----:B------:R-:W-:Y:S01]  /*2550*/  @P0 HADD2.F32 R185, -RZ, R26.H1_H1 ;  /* 0x3000001affb90230 */ /* 0x000fe20000004100 */
[----:B------:R-:W-:Y:S02]  /*2560*/  FADD.FTZ R186, R242, -R186 ;  /* 0x800000baf2ba7221 */ /* 0x000fe40000010000 */
[C---:B------:R-:W-:Y:S01]  /*2570*/  FMUL.FTZ R222, R11.reuse, R184 ;  /* 0x000000b80bde7220 */ /* 0x040fe20000410000 */
[--C-:B------:R-:W-:Y:S01]  /*2580*/  @P0 HADD2.F32 R184, -RZ, R27.reuse.H0_H0 ;  /* 0x2000001bffb80230 */ /* 0x100fe20000004100 */
[----:B------:R-:W-:Y:S02]  /*2590*/  FMUL.FTZ R225, R11, R186 ;  /* 0x000000ba0be17220 */ /* 0x000fe40000410000 */
[----:B------:R-:W-:Y:S01]  /*25a0*/  @P0 FADD.FTZ R224, R224, R185 ;  /* 0x000000b9e0e00221 */ /* 0x000fe20000010000 */
[----:B------:R-:W-:Y:S01]  /*25b0*/  @P0 HADD2.F32 R185, -RZ, R27.H1_H1 ;  /* 0x3000001bffb90230 */ /* 0x000fe20000004100 */
[----:B------:R-:W-:Y:S01]  /*25c0*/  @P0 FADD.FTZ R225, R225, R184 ;  /* 0x000000b8e1e10221 */ /* 0x000fe20000010000 */
[----:B------:R-:W-:-:S03]  /*25d0*/  MOV R184, R192 ;  /* 0x000000c000b87202 */ /* 0x000fc60000000f00 */
[----:B------:R-:W-:Y:S01]  /*25e0*/  @P0 FADD.FTZ R222, R222, R185 ;  /* 0x000000b9dede0221 */ /* 0x000fe20000010000 */
[----:B------:R-:W-:Y:S01]  /*25f0*/  LOP3.LUT P0, RZ, R184, 0xff, RZ, 0xc0, !PT ;  /* 0x000000ffb8ff7812 */ /* 0x000fe2000780c0ff */
[----:B------:R-:W-:-:S06]  /*2600*/  IMAD.WIDE.U32 R184, R2, R189, c[0x0][0x170] ;  /* 0x00005c0002b87625 */ /* 0x000fcc00078e00bd */
[----:B------:R-:W2:Y:S01]  /*2610*/  LDG.E.128 R184, [R184.64] ;  /* 0x00000004b8b87981 */ /* 0x000ea2000c1e1d00 */
[----:B------:R-:W-:-:S04]  /*2620*/  FMUL.FTZ R188, R188, R12 ;  /* 0x0000000cbcbc7220 */ /* 0x000fc80000410000 */
[----:B------:R-:W-:Y:S01]  /*2630*/  FMUL.FTZ R250, R188, c[0x0][0x1e8] ;  /* 0x00007a00bcfa7a20 */ /* 0x000fe20000410000 */
[----:B------:R-:W-:Y:S01]  /*2640*/  MOV R188, RZ ;  /* 0x000000ff00bc7202 */ /* 0x000fe20000000f00 */
[----:B--2---:R-:W-:-:S05]  /*2650*/  @P0 HADD2.F32 R189, -RZ, R184.H0_H0 ;  /* 0x200000b8ffbd0230 */ /* 0x004fca0000004100 */
[----:B------:R-:W-:Y:S01]  /*2660*/  @P0 FMUL.FTZ R188, R250, R189 ;  /* 0x000000bdfabc0220 */ /* 0x000fe20000410000 */
[----:B------:R-:W-:-:S03]  /*2670*/  HFMA2.MMA R189, -RZ, RZ, 0, 9.5367431640625e-07 ;  /* 0x00000010ffbd7435 */ /* 0x000fc600000001ff */
[----:B------:R-:W-:Y:S01]  /*2680*/  FADD.FTZ R56, R56, R188 ;  /* 0x000000bc38387221 */ /* 0x000fe20000010000 */
[----:B------:R-:W-:-:S04]  /*2690*/  @P6 F2FP.PACK_AB R188, RZ, R248 ;  /* 0x000000f8ffbc623e */ /* 0x000fc800000000ff */
[----:B------:R-:W-:Y:S02]  /*26a0*/  @P6 PRMT R180, R180, 0x5410, R188 ;  /* 0x00005410b4b46816 */ /* 0x000fe400000000bc */
        /* <DEDUP_REMOVED lines=12> */
[----:B------:R-:W2:Y:S02]  /*2770*/  LDL R188, [R1+0x28] ;  /* 0x0000280001bc7983 */ /* 0x000ea40000100800 */
[----:B--2---:R-:W-:Y:S02]  /*2780*/  FMUL.FTZ R250, R188, R250 ;  /* 0x000000fabcfa7220 */ /* 0x004fe40000410000 */
[----:B------:R-:W-:-:S05]  /*2790*/  @P6 IMAD.WIDE.U32 R188, R2, R189, c[0x0][0x258] ;  /* 0x0000960002bc6625 */ /* 0x000fca00078e00bd */
[----:B------:R0:W-:Y:S01]  /*27a0*/  @P6 STG.E.128 [R188.64], R180 ;  /* 0x000000b4bc006986 */ /* 0x0001e2000c101d04 */
[----:B------:R-:W-:-:S13]  /*27b0*/  LOP3.LUT P6, RZ, R192, 0xff00, RZ, 0xc0, !PT ;  /* 0x0000ff00c0ff7812 */ /* 0x000fda00078cc0ff */
[----:B------:R-:W-:Y:S01]  /*27c0*/  @P6 HADD2.F32 R184, -RZ, R184.H1_H1 ;  /* 0x300000b8ffb86230 */ /* 0x000fe20000004100 */
[----:B0-----:R-:W-:Y:S01]  /*27d0*/  FMUL.FTZ R189, R248, R12 ;  /* 0x0000000cf8bd7220 */ /* 0x001fe20000410000 */
[----:B------:R-:W-:Y:S02]  /*27e0*/  FSEL R188, R250, RZ, P0 ;  /* 0x000000fffabc7208 */ /* 0x000fe40000000000 */
[----:B------:R-:W-:Y:S01]  /*27f0*/  LOP3.LUT P0, RZ, R192, 0xff0000, RZ, 0xc0, !PT ;  /* 0x00ff0000c0ff7812 */ /* 0x000fe2000780c0ff */
[----:B------:R-:W-:Y:S01]  /*2800*/  FMUL.FTZ R248, R189, c[0x0][0x1e8] ;  /* 0x00007a00bdf87a20 */ /* 0x000fe20000410000 */
[----:B------:R-:W-:-:S03]  /*2810*/  MOV R189, RZ ;  /* 0x000000ff00bd7202 */ /* 0x000fc60000000f00 */
[----:B------:R-:W-:Y:S02]  /*2820*/  @P6 FMUL.FTZ R189, R248, R184 ;  /* 0x000000b8f8bd6220 */ /* 0x000fe40000410000 */
[----:B------:R-:W-:Y:S02]  /*2830*/  FMUL.FTZ R184, R249, R12 ;  /* 0x0000000cf9b87220 */ /* 0x000fe40000410000 */
[----:B------:R-:W2:Y:S01]  /*2840*/  LDL R249, [R1+0x2c] ;  /* 0x00002c0001f97983 */ /* 0x000ea20000100800 */
[----:B------:R-:W-:Y:S02]  /*2850*/  FADD.FTZ R57, R57, R189 ;  /* 0x000000bd39397221 */ /* 0x000fe40000010000 */
[----:B------:R-:W-:Y:S01]  /*2860*/  FMUL.FTZ R250, R184, c[0x0][0x1e8] ;  /* 0x00007a00b8fa7a20 */ /* 0x000fe20000410000 */
[----:B------:R-:W-:Y:S01]  /*2870*/  @P0 HADD2.F32 R189, -RZ, R185.H0_H0 ;  /* 0x200000b9ffbd0230 */ /* 0x000fe20000004100 */
        /* <DEDUP_REMOVED lines=8> */
[----:B------:R-:W-:Y:S01]  /*2900*/  @P6 HADD2.F32 R185, -RZ, R185.H1_H1 ;  /* 0x300000b9ffb96230 */ /* 0x000fe20000004100 */
[----:B--2---:R-:W-:Y:S01]  /*2910*/  FMUL.FTZ R189, R247, R250 ;  /* 0x000000faf7bd7220 */ /* 0x004fe20000410000 */
[----:B------:R-:W-:-:S03]  /*2920*/  MOV R247, RZ ;  /* 0x000000ff00f77202 */ /* 0x000fc60000000f00 */
[----:B------:R-:W-:Y:S01]  /*2930*/  @P6 FMUL.FTZ R247, R249, R185 ;  /* 0x000000b9f9f76220 */ /* 0x000fe20000410000 */
[----:B------:R-:W-:Y:S01]  /*2940*/  FSEL R185, R189, RZ, P0 ;  /* 0x000000ffbdb97208 */ /* 0x000fe20000000000 */
[----:B------:R-:W-:Y:S01]  /*2950*/  FMUL.FTZ R189, R226, R12 ;  /* 0x0000000ce2bd7220 */ /* 0x000fe20000410000 */
[----:B------:R-:W-:Y:S01]  /*2960*/  LOP3.LUT P0, RZ, R193, 0xff, RZ, 0xc0, !PT ;  /* 0x000000ffc1ff7812 */ /* 0x000fe2000780c0ff */
[----:B------:R-:W2:Y:S01]  /*2970*/  LDL R226, [R1+0x34] ;  /* 0x0000340001e27983 */ /* 0x000ea20000100800 */
[----:B------:R-:W-:Y:S01]  /*2980*/  F2FP.PACK_AB R184, R184, R188 ;  /* 0x000000bcb8b8723e */ /* 0x000fe200000000ff */
[----:B------:R-:W-:-:S10]  /*2990*/  FMUL.FTZ R250, R189, c[0x0][0x1e8] ;  /* 0x00007a00bdfa7a20 */ /* 0x000fd40000410000 */
        /* <DEDUP_REMOVED lines=29> */
[----:B------:R-:W-:-:S05]  /*2b70*/  @P6 HADD2.F32 R187, -RZ, R187.H1_H1 ;  /* 0x300000bbffbb6230 */ /* 0x000fca0000004100 */
[----:B------:R-:W-:Y:S02]  /*2b80*/  @P6 FMUL.FTZ R222, R189, R187 ;  /* 0x000000bbbdde6220 */ /* 0x000fe40000410000 */
[----:B------:R-:W3:Y:S01]  /*2b90*/  LDL R187, [R1+0x20] ;  /* 0x0000200001bb7983 */ /* 0x000ee20000100800 */
[----:B------:R-:W-:Y:S01]  /*2ba0*/  F2FP.PACK_AB R186, R188, R186 ;  /* 0x000000babcba723e */ /* 0x000fe200000000ff */
        /* <DEDUP_REMOVED lines=11> */
[----:B------:R-:W-:Y:S01]  /*2c60*/  F2FP.PACK_AB R187, R189, R187 ;  /* 0x000000bbbdbb723e */ /* 0x000fe200000000ff */
[C---:B------:R-:W-:Y:S01]  /*2c70*/  IMAD.WIDE.U32 R188, R2.reuse, R249, c[0x0][0x248] ;  /* 0x0000920002bc7625 */ /* 0x040fe200078e00f9 */
[----:B------:R-:W-:-:S04]  /*2c80*/  IADD3 R2, R2, 0x80, RZ ;  /* 0x0000008002027810 */ /* 0x000fc80007ffe0ff */
[----:B------:R0:W-:Y:S03]  /*2c90*/  STG.E.128 [R188.64], R184 ;  /* 0x000000b8bc007986 */ /* 0x0001e6000c101d04 */
.L_x_6902:
[----:B------:R-:W-:Y:S05]  /*2ca0*/  BSYNC B0 ;  /* 0x0000000000007941 */ /* 0x000fea0003800000 */
.L_x_6901:
[----:B------:R-:W-:Y:S01]  /*2cb0*/  BSSY B0, `(.L_x_6903) ;  /* 0x000009c000007945 */ /* 0x000fe20003800000 */
[----:B------:R-:W-:Y:S05]  /*2cc0*/  @!P2 BRA `(.L_x_6904) ;  /* 0x000009a00000a947 */ /* 0x000fea0003800000 */
[----:B------:R-:W-:Y:S01]  /*2cd0*/  ISETP.NE.U32.AND P0, PT, RZ, c[0x0][0x218], PT ;  /* 0x00008600ff007a0c */ /* 0x000fe20003f05070 */
[----:B------:R-:W-:Y:S01]  /*2ce0*/  STL [R1+0x58], R0 ;  /* 0x0000580001007387 */ /* 0x000fe20000100800 */
        /* <DEDUP_REMOVED lines=9> */
[----:B------:R-:W-:Y:S01]  /*2d80*/  @P0 HADD2.F32 R185, -RZ, R168.H0_H0 ;  /* 0x200000a8ffb90230 */ /* 0x000fe20000004100 */
[----:B------:R-:W-:Y:S01]  /*2d90*/  FMUL.FTZ R247, R11, R186 ;  /* 0x000000ba0bf77220 */ /* 0x000fe20000410000 */
[----:B------:R-:W-:-:S03]  /*2da0*/  @P0 HADD2.F32 R186, -RZ, R170.H0_H0 ;  /* 0x200000aaffba0230 */ /* 0x000fc60000004100 */
[----:B------:R-:W-:Y:S02]  /*2db0*/  @P0 FADD.FTZ R226, R226, R185 ;  /* 0x000000b9e2e20221 */ /* 0x000fe40000010000 */
[----:B------:R-:W-:-:S04]  /*2dc0*/  FFMA.FTZ R185, R16, R191, R184 ;  /* 0x000000bf10b97223 */ /* 0x000fc800000100b8 */
[----:B------:R-:W-:-:S04]  /*2dd0*/  FADD.FTZ R185, R235, -R185 ;  /* 0x800000b9ebb97221 */ /* 0x000fc80000010000 */
[----:B------:R-:W-:Y:S01]  /*2de0*/  FMUL.FTZ R248, R11, R185 ;  /* 0x000000b90bf87220 */ /* 0x000fe20000410000 */
[----:B------:R-:W-:-:S03]  /*2df0*/  @P0 HADD2.F32 R185, -RZ, R169.H0_H0 ;  /* 0x200000a9ffb90230 */ /* 0x000fc60000004100 */
[----:B------:R-:W-:Y:S02]  /*2e00*/  @P0 FADD.FTZ R248, R248, R186 ;  /* 0x000000baf8f80221 */ /* 0x000fe40000010000 */
[----:B------:R-:W-:Y:S01]  /*2e10*/  @P0 FADD.FTZ R247, R247, R185 ;  /* 0x000000b9f7f70221 */ /* 0x000fe20000010000 */
[----:B------:R-:W-:Y:S02]  /*2e20*/  @P6 F2FP.PACK_AB R185, RZ, R226 ;  /* 0x000000e2ffb9623e */ /* 0x000fe400000000ff */
[----:B------:R-:W-:Y:S02]  /*2e30*/  @P6 F2FP.PACK_AB R187, RZ, R248 ;  /* 0x000000f8ffbb623e */ /* 0x000fe400000000ff */
[----:B------:R-:W-:Y:S02]  /*2e40*/  @P6 F2FP.PACK_AB R186, RZ, R247 ;  /* 0x000000f7ffba623e */ /* 0x000fe400000000ff */
[----:B------:R-:W-:Y:S01]  /*2e50*/  @P6 PRMT R180, R185, 0x7610, R180 ;  /* 0x00007610b9b46816 */ /* 0x000fe200000000b4 */
[-CC-:B------:R-:W-:Y:S01]  /*2e60*/  FFMA.FTZ R185, R15, R191.reuse, R184.reuse ;  /* 0x000000bf0fb97223 */ /* 0x180fe200000100b8 */
[----:B------:R-:W-:Y:S01]  /*2e70*/  @P6 PRMT R181, R186, 0x7610, R181 ;  /* 0x00007610bab56816 */ /* 0x000fe200000000b5 */
[----:B------:R-:W-:Y:S01]  /*2e80*/  FFMA.FTZ R186, R13, R191, R184 ;  /* 0x000000bf0dba7223 */ /* 0x000fe200000100b8 */
[----:B------:R-:W-:Y:S01]  /*2e90*/  @P6 PRMT R182, R187, 0x7610, R182 ;  /* 0x00007610bbb66816 */ /* 0x000fe200000000b6 */
[----:B------:R-:W-:-:S02]  /*2ea0*/  FADD.FTZ R185, R236, -R185 ;  /* 0x800000b9ecb97221 */ /* 0x000fc40000010000 */
[----:B------:R-:W-:Y:S02]  /*2eb0*/  FADD.FTZ R186, R238, -R186 ;  /* 0x800000baeeba7221 */ /* 0x000fe40000010000 */
[C---:B------:R-:W-:Y:S01]  /*2ec0*/  FMUL.FTZ R250, R11.reuse, R185 ;  /* 0x000000b90bfa7220 */ /* 0x040fe20000410000 */
[----:B------:R-:W-:Y:S01]  /*2ed0*/  @P0 HADD2.F32 R185, -RZ, R168.H1_H1 ;  /* 0x300000a8ffb90230 */ /* 0x000fe20000004100 */
[----:B------:R-:W-:Y:S01]  /*2ee0*/  FMUL.FTZ R249, R11, R186 ;  /* 0x000000ba0bf97220 */ /* 0x000fe20000410000 */
[----:B------:R-:W-:-:S03]  /*2ef0*/  @P0 HADD2.F32 R186, -RZ, R169.H1_H1 ;  /* 0x300000a9ffba0230 */ /* 0x000fc60000004100 */
[----:B------:R-:W-:Y:S02]  /*2f00*/  @P0 FADD.FTZ R249, R249, R185 ;  /* 0x000000b9f9f90221 */ /* 0x000fe40000010000 */
[-C--:B------:R-:W-:Y:S02]  /*2f10*/  FFMA.FTZ R185, R17, R191.reuse, R184 ;  /* 0x000000bf11b97223 */ /* 0x080fe400000100b8 */
[----:B------:R-:W-:Y:S02]  /*2f20*/  @P0 FADD.FTZ R250, R250, R186 ;  /* 0x000000bafafa0221 */ /* 0x000fe40000010000 */
[-CC-:B------:R-:W-:Y:S02]  /*2f30*/  FFMA.FTZ R186, R234, R191.reuse, R184.reuse ;  /* 0x000000bfeaba7223 */ /* 0x180fe400000100b8 */
[----:B------:R-:W-:Y:S02]  /*2f40*/  FADD.FTZ R185, R221, -R185 ;  /* 0x800000b9ddb97221 */ /* 0x000fe40000010000 */
[----:B------:R-:W-:-:S02]  /*2f50*/  FFMA.FTZ R184, R220, R191, R184 ;  /* 0x000000bfdcb87223 */ /* 0x000fc400000100b8 */
[----:B------:R-:W-:Y:S01]  /*2f60*/  FMUL.FTZ R224, R11, R185 ;  /* 0x000000b90be07220 */ /* 0x000fe20000410000 */
[--C-:B------:R-:W-:Y:S01]  /*2f70*/  @P0 HADD2.F32 R185, -RZ, R171.reuse.H0_H0 ;  /* 0x200000abffb90230 */ /* 0x100fe20000004100 */
[----:B------:R-:W-:Y:S02]  /*2f80*/  FADD.FTZ R184, R219, -R184 ;  /* 0x800000b8dbb87221 */ /* 0x000fe40000010000 */
[----:B------:R-:W-:Y:S02]  /*2f90*/  FADD.FTZ R186, R223, -R186 ;  /* 0x800000badfba7221 */ /* 0x000fe40000010000 */
[C---:B------:R-:W-:Y:S01]  /*2fa0*/  FMUL.FTZ R222, R11.reuse, R184 ;  /* 0x000000b80bde7220 */ /* 0x040fe20000410000 */
[----:B------:R-:W-:Y:S01]  /*2fb0*/  @P0 HADD2.F32 R184, -RZ, R170.H1_H1 ;  /* 0x300000aaffb80230 */ /* 0x000fe20000004100 */
[----:B------:R-:W-:Y:S01]  /*2fc0*/  @P0 FADD.FTZ R224, R224, R185 ;  /* 0x000000b9e0e00221 */ /* 0x000fe20000010000 */
[----:B------:R-:W-:Y:S01]  /*2fd0*/  @P0 HADD2.F32 R185, -RZ, R171.H1_H1 ;  /* 0x300000abffb90230 */ /* 0x000fe20000004100 */
[----:B------:R-:W-:Y:S01]  /*2fe0*/  FMUL.FTZ R225, R11, R186 ;  /* 0x000000ba0be17220 */ /* 0x000fe20000410000 */
[----:B------:R-:W-:-:S03]  /*2ff0*/  @P6 F2FP.PACK_AB R186, RZ, R250 ;  /* 0x000000faffba623e */ /* 0x000fc600000000ff */
[----:B------:R-:W-:Y:S01]  /*3000*/  @P0 FADD.FTZ R225, R225, R184 ;  /* 0x000000b8e1e10221 */ /* 0x000fe20000010000 */
[----:B------:R-:W-:Y:S01]  /*3010*/  @P6 F2FP.PACK_AB R184, RZ, R224 ;  /* 0x000000e0ffb8623e */ /* 0x000fe200000000ff */
[----:B------:R-:W-:Y:S01]  /*3020*/  @P0 FADD.FTZ R222, R222, R185 ;  /* 0x000000b9dede0221 */ /* 0x000fe20000010000 */
[----:B------:R-:W-:Y:S02]  /*3030*/  @P6 F2FP.PACK_AB R185, RZ, R249 ;  /* 0x000000f9ffb9623e */ /* 0x000fe400000000ff */
[----:B------:R-:W-:Y:S02]  /*3040*/  @P6 PRMT R183, R184, 0x7610, R183 ;  /* 0x00007610b8b76816 */ /* 0x000fe400000000b7 */
[----:B------:R-:W-:Y:S02]  /*3050*/  MOV R184, 0x10 ;  /* 0x0000001000b87802 */ /* 0x000fe40000000f00 */
[----:B------:R-:W-:Y:S02]  /*3060*/  @P6 PRMT R180, R180, 0x5410, R185 ;  /* 0x00005410b4b46816 */ /* 0x000fe400000000b9 */
[----:B------:R-:W-:Y:S01]  /*3070*/  @P6 F2FP.PACK_AB R187, RZ, R225 ;  /* 0x000000e1ffbb623e */ /* 0x000fe200000000ff */
[----:B------:R-:W-:Y:S01]  /*3080*/  IMAD.WIDE.U32 R184, R2, R184, c[0x0][0x170] ;  /* 0x00005c0002b87625 */ /* 0x000fe200078e00b8 */
[----:B------:R-:W-:-:S02]  /*3090*/  @P6 PRMT R181, R181, 0x5410, R186 ;  /* 0x00005410b5b56816 */ /* 0x000fc400000000ba */
[----:B------:R-:W-:Y:S02]  /*30a0*/  @P6 PRMT R182, R182, 0x5410, R187 ;  /* 0x00005410b6b66816 */ /* 0x000fe400000000bb */
[----:B------:R-:W-:Y:S01]  /*30b0*/  @P6 F2FP.PACK_AB R188, RZ, R222 ;  /* 0x000000deffbc623e */ /* 0x000fe200000000ff */
[----:B------:R-:W2:Y:S03]  /*30c0*/  LDG.E.128 R184, [R184.64] ;  /* 0x00000004b8b87981 */ /* 0x000ea6000c1e1d00 */
[----:B------:R-:W-:Y:S02]  /*30d0*/  @P6 PRMT R183, R183, 0x5410, R188 ;  /* 0x00005410b7b76816 */ /* 0x000fe400000000bc */
        /* <DEDUP_REMOVED lines=8> */
[----:B--2---:R-:W-:-:S05]  /*3160*/  @P6 HADD2.F32 R189, -RZ, R184.H0_H0 ;  /* 0x200000b8ffbd6230 */ /* 0x004fca0000004100 */
[----:B------:R-:W-:Y:S02]  /*3170*/  @P6 FMUL.FTZ R188, R0, R189 ;  /* 0x000000bd00bc6220 */ /* 0x000fe40000410000 */
[----:B------:R-:W2:Y:S02]  /*3180*/  LDL R189, [R1] ;  /* 0x0000000001bd7983 */ /* 0x000ea40000100800 */
[----:B------:R-:W-:Y:S02]  /*3190*/  FADD.FTZ R48, R48, R188 ;  /* 0x000000bc30307221 */ /* 0x000fe40000010000 */
[----:B------:R-:W-:Y:S02]  /*31a0*/  FMUL.FTZ R188, R249, R12 ;  /* 0x0000000cf9bc7220 */ /* 0x000fe40000410000 */
[----:B------:R-:W3:Y:S01]  /*31b0*/  LDL R249, [R1+0x4] ;  /* 0x0000040001f97983 */ /* 0x000ee20000100800 */
[----:B------:R-:W-:Y:S01]  /*31c0*/  LOP3.LUT P0, RZ, R22, 0xff00, RZ, 0xc0, !PT ;  /* 0x0000ff0016ff7812 */ /* 0x000fe2000780c0ff */
[----:B------:R-:W-:Y:S01]  /*31d0*/  FMUL.FTZ R226, R188, c[0x0][0x1e8] ;  /* 0x00007a00bce27a20 */ /* 0x000fe20000410000 */
[----:B------:R-:W-:-:S11]  /*31e0*/  MOV R188, RZ ;  /* 0x000000ff00bc7202 */ /* 0x000fd60000000f00 */
[----:B------:R-:W-:-:S05]  /*31f0*/  @P0 HADD2.F32 R184, -RZ, R184.H1_H1 ;  /* 0x300000b8ffb80230 */ /* 0x000fca0000004100 */
[----:B------:R-:W-:-:S04]  /*3200*/  @P0 FMUL.FTZ R188, R226, R184 ;  /* 0x000000b8e2bc0220 */ /* 0x000fc80000410000 */
[----:B------:R-:W-:Y:S02]  /*3210*/  FADD.FTZ R49, R49, R188 ;  /* 0x000000bc31317221 */ /* 0x000fe40000010000 */
[----:B--2---:R-:W-:Y:S02]  /*3220*/  FMUL.FTZ R189, R189, R0 ;  /* 0x00000000bdbd7220 */ /* 0x004fe40000410000 */
[----:B------:R0:W5:Y:S03]  /*3230*/  LDL.LU R0, [R1+0x58] ;  /* 0x0000580001007983 */ /* 0x0001660000300800 */
[----:B------:R-:W-:Y:S02]  /*3240*/  FSEL R184, R189, RZ, P6 ;  /* 0x000000ffbdb87208 */ /* 0x000fe40003000000 */
[----:B------:R-:W-:Y:S01]  /*3250*/  LOP3.LUT P6, RZ, R22, 0xff0000, RZ, 0xc0, !PT ;  /* 0x00ff000016ff7812 */ /* 0x000fe200078cc0ff */
[----:B------:R-:W-:-:S02]  /*3260*/  FMUL.FTZ R189, R247, R12 ;  /* 0x0000000cf7bd7220 */ /* 0x000fc40000410000 */
[----:B---3--:R-:W-:Y:S01]  /*3270*/  FMUL.FTZ R188, R249, R226 ;  /* 0x000000e2f9bc7220 */ /* 0x008fe20000410000 */
[----:B------:R-:W-:Y:S01]  /*3280*/  HFMA2.MMA R226, -RZ, RZ, 0, 0 ;  /* 0x00000000ffe27435 */ /* 0x000fe200000001ff */
[----:B------:R-:W-:-:S08]  /*3290*/  FMUL.FTZ R247, R189, c[0x0][0x1e8] ;  /* 0x00007a00bdf77a20 */ /* 0x000fd00000410000 */
[----:B------:R-:W-:-:S05]  /*32a0*/  @P6 HADD2.F32 R189, -RZ, R185.H0_H0 ;  /* 0x200000b9ffbd6230 */ /* 0x000fca0000004100 */
[----:B------:R-:W-:Y:S02]  /*32b0*/  @P6 FMUL.FTZ R226, R247, R189 ;  /* 0x000000bdf7e26220 */ /* 0x000fe40000410000 */
[----:B------:R-:W-:Y:S02]  /*32c0*/  FMUL.FTZ R189, R250, R12 ;  /* 0x0000000cfabd7220 */ /* 0x000fe40000410000 */
[----:B------:R-:W2:Y:S01]  /*32d0*/  LDL R250, [R1+0x8] ;  /* 0x0000080001fa7983 */ /* 0x000ea20000100800 */
[----:B------:R-:W-:Y:S02]  /*32e0*/  FSEL R188, R188, RZ, P0 ;  /* 0x000000ffbcbc7208 */ /* 0x000fe40000000000 */
[----:B------:R-:W-:Y:S01]  /*32f0*/  LOP3.LUT P0, RZ, R22, 0xff000000, RZ, 0xc0, !PT ;  /* 0xff00000016ff7812 */ /* 0x000fe2000780c0ff */
[----:B------:R-:W-:-:S12]  /*3300*/  FMUL.FTZ R249, R189, c[0x0][0x1e8] ;  /* 0x00007a00bdf97a20 */ /* 0x000fd80000410000 */
[----:B------:R-:W-:Y:S01]  /*3310*/  @P0 HADD2.F32 R185, -RZ, R185.H1_H1 ;  /* 0x300000b9ffb90230 */ /* 0x000fe20000004100 */
[----:B--2---:R-:W-:Y:S01]  /*3320*/  FMUL.FTZ R189, R250, R247 ;  /* 0x000000f7fabd7220 */ /* 0x004fe20000410000 */
[----:B------:R-:W-:-:S03]  /*3330*/  MOV R247, RZ ;  /* 0x000000ff00f77202 */ /* 0x000fc60000000f00 */
[----:B------:R-:W-:Y:S01]  /*3340*/  @P0 FMUL.FTZ R247, R249, R185 ;  /* 0x000000b9f9f70220 */ /* 0x000fe20000410000 */
[----:B------:R-:W-:Y:S01]  /*3350*/  FSEL R185, R189, RZ, P6 ;  /* 0x000000ffbdb97208 */ /* 0x000fe20003000000 */
[----:B------:R-:W-:Y:S02]  /*3360*/  FMUL.FTZ R189, R248, R12 ;  /* 0x0000000cf8bd7220 */ /* 0x000fe40000410000 */
[----:B------:R-:W2:Y:S01]  /*3370*/  LDL R248, [R1+0xc] ;  /* 0x00000c0001f87983 */ /* 0x000ea20000100800 */
[----:B------:R-:W-:Y:S02]  /*3380*/  LOP3.LUT P6, RZ, R23, 0xff, RZ, 0xc0, !PT ;  /* 0x000000ff17ff7812 */ /* 0x000fe400078cc0ff */
[----:B------:R-:W-:Y:S01]  /*3390*/  F2FP.PACK_AB R184, R188, R184 ;  /* 0x000000b8bcb8723e */ /* 0x000fe200000000ff */
[----:B------:R-:W-:-:S10]  /*33a0*/  FMUL.FTZ R250, R189, c[0x0][0x1e8] ;  /* 0x00007a00bdfa7a20 */ /* 0x000fd40000410000 */
[----:B------:R-:W-:Y:S01]  /*33b0*/  @P6 HADD2.F32 R189, -RZ, R186.H0_H0 ;  /* 0x200000baffbd6230 */ /* 0x000fe20000004100 */
[----:B------:R-:W-:Y:S02]  /*33c0*/  FADD.FTZ R50, R50, R226 ;  /* 0x000000e232327221 */ /* 0x000fe40000010000 */
[----:B------:R-:W-:Y:S02]  /*33d0*/  FADD.FTZ R51, R51, R247 ;  /* 0x000000f733337221 */ /* 0x000fe40000010000 */
[----:B--2---:R-:W-:Y:S01]  /*33e0*/  FMUL.FTZ R188, R248, R249 ;  /* 0x000000f9f8bc7220 */ /* 0x004fe20000410000 */
[----:B------:R-:W-:-:S04]  /*33f0*/  HFMA2.MMA R248, -RZ, RZ, 0, 0 ;  /* 0x00000000fff87435 */ /* 0x000fc800000001ff */
[----:B------:R-:W-:Y:S02]  /*3400*/  FSEL R188, R188, RZ, P0 ;  /* 0x000000ffbcbc7208 */ /* 0x000fe40000000000 */
[----:B------:R-:W-:Y:S01]  /*3410*/  LOP3.LUT P0, RZ, R23, 0xff00, RZ, 0xc0, !PT ;  /* 0x0000ff0017ff7812 */ /* 0x000fe2000780c0ff */
[----:B------:R-:W-:Y:S02]  /*3420*/  @P6 FMUL.FTZ R248, R250, R189 ;  /* 0x000000bdfaf86220 */ /* 0x000fe40000410000 */
[----:B------:R-:W-:-:S04]  /*3430*/  FMUL.FTZ R189, R225, R12 ;  /* 0x0000000ce1bd7220 */ /* 0x000fc80000410000 */
[----:B------:R-:W-:Y:S02]  /*3440*/  FMUL.FTZ R249, R189, c[0x0][0x1e8] ;  /* 0x00007a00bdf97a20 */ /* 0x000fe40000410000 */
[----:B------:R-:W-:-:S04]  /*3450*/  FMUL.FTZ R189, R156, R250 ;  /* 0x000000fa9cbd7220 */ /* 0x000fc80000410000 */
[----:B------:R-:W-:Y:S01]  /*3460*/  @P0 HADD2.F32 R186, -RZ, R186.H1_H1 ;  /* 0x300000baffba0230 */ /* 0x000fe20000004100 */
[----:B------:R-:W-:-:S04]  /*3470*/  MOV R225, RZ ;  /* 0x000000ff00e17202 */ /* 0x000fc80000000f00 */
[----:B------:R-:W-:Y:S01]  /*3480*/  @P0 FMUL.FTZ R225, R249, R186 ;  /* 0x000000baf9e10220 */ /* 0x000fe20000410000 */
[----:B------:R-:W-:Y:S02]  /*3490*/  FSEL R186, R189, RZ, P6 ;  /* 0x000000ffbdba7208 */ /* 0x000fe40003000000 */
[----:B------:R-:W-:Y:S02]  /*34a0*/  LOP3.LUT P6, RZ, R23, 0xff0000, RZ, 0xc0, !PT ;  /* 0x00ff000017ff7812 */ /* 0x000fe400078cc0ff */
[----:B------:R-:W-:Y:S01]  /*34b0*/  F2FP.PACK_AB R185, R188, R185 ;  /* 0x000000b9bcb9723e */ /* 0x000fe200000000ff */
[----:B------:R-:W-:Y:S02]  /*34c0*/  FMUL.FTZ R188, R157, R249 ;  /* 0x000000f99dbc7220 */ /* 0x000fe40000410000 */
[----:B------:R-:W-:-:S03]  /*34d0*/  FMUL.FTZ R189, R224, R12 ;  /* 0x0000000ce0bd7220 */ /* 0x000fc60000410000 */
[----:B------:R-:W-:Y:S02]  /*34e0*/  FSEL R188, R188, RZ, P0 ;  /* 0x000000ffbcbc7208 */ /* 0x000fe40000000000 */
[----:B------:R-:W-:Y:S01]  /*34f0*/  LOP3.LUT P0, RZ, R23, 0xff000000, RZ, 0xc0, !PT ;  /* 0xff00000017ff7812 */ /* 0x000fe2000780c0ff */
[----:B------:R-:W-:Y:S01]  /*3500*/  FMUL.FTZ R250, R189, c[0x0][0x1e8] ;  /* 0x00007a00bdfa7a20 */ /* 0x000fe20000410000 */
[----:B------:R-:W-:Y:S01]  /*3510*/  HFMA2.MMA R224, -RZ, RZ, 0, 0 ;  /* 0x00000000ffe07435 */ /* 0x000fe200000001ff */
[----:B------:R-:W-:-:S05]  /*3520*/  @P6 HADD2.F32 R189, -RZ, R187.H0_H0 ;  /* 0x200000bbffbd6230 */ /* 0x000fca0000004100 */
[----:B------:R-:W-:Y:S02]  /*3530*/  @P6 FMUL.FTZ R224, R250, R189 ;  /* 0x000000bdfae06220 */ /* 0x000fe40000410000 */
[----:B------:R-:W-:-:S03]  /*3540*/  FMUL.FTZ R189, R222, R12 ;  /* 0x0000000cdebd7220 */ /* 0x000fc60000410000 */
[----:B------:R-:W-:Y:S01]  /*3550*/  @P0 HADD2.F32 R187, -RZ, R187.H1_H1 ;  /* 0x300000bbffbb0230 */ /* 0x000fe20000004100 */
[----:B------:R-:W-:Y:S01]  /*3560*/  FMUL.FTZ R189, R189, c[0x0][0x1e8] ;  /* 0x00007a00bdbd7a20 */ /* 0x000fe20000410000 */
[----:B------:R-:W-:-:S03]  /*3570*/  MOV R222, RZ ;  /* 0x000000ff00de7202 */ /* 0x000fc60000000f00 */
[----:B------:R-:W-:Y:S02]  /*3580*/  @P0 FMUL.FTZ R222, R189, R187 ;  /* 0x000000bbbdde0220 */ /* 0x000fe40000410000 */
[----:B------:R-:W-:Y:S02]  /*3590*/  FMUL.FTZ R187, R158, R250 ;  /* 0x000000fa9ebb7220 */ /* 0x000fe40000410000 */
[----:B------:R-:W-:Y:S01]  /*35a0*/  FMUL.FTZ R189, R159, R189 ;  /* 0x000000bd9fbd7220 */ /* 0x000fe20000410000 */
[----:B------:R-:W-:Y:S02]  /*35b0*/  F2FP.PACK_AB R186, R188, R186 ;  /* 0x000000babcba723e */ /* 0x000fe400000000ff */
[----:B------:R-:W-:Y:S02]  /*35c0*/  FSEL R187, R187, RZ, P6 ;  /* 0x000000ffbbbb7208 */ /* 0x000fe40003000000 */
[----:B------:R-:W-:Y:S02]  /*35d0*/  FSEL R189, R189, RZ, P0 ;  /* 0x000000ffbdbd7208 */ /* 0x000fe40000000000 */
[----:B------:R-:W-:-:S02]  /*35e0*/  LEA R188, P0, R2, c[0x0][0x248], 0x4 ;  /* 0x0000920002bc7a11 */ /* 0x000fc400078020ff */
[----:B------:R-:W-:Y:S02]  /*35f0*/  F2FP.PACK_AB R187, R189, R187 ;  /* 0x000000bbbdbb723e */ /* 0x000fe400000000ff */
[----:B------:R-:W-:-:S05]  /*3600*/  LEA.HI.X R189, R2, c[0x0][0x24c], RZ, 0x4, P0 ;  /* 0x0000930002bd7a11 */ /* 0x000fca00000f24ff */
[----:B------:R0:W-:Y:S01]  /*3610*/  STG.E.128 [R188.64], R184 ;  /* 0x000000b8bc007986 */ /* 0x0001e2000c101d04 */
[----:B------:R-:W-:Y:S01]  /*3620*/  FADD.FTZ R44, R44, R248 ;  /* 0x000000f82c2c7221 */ /* 0x000fe20000010000 */
[----:B------:R-:W-:Y:S01]  /*3630*/  IADD3 R2, R2, 0x80, RZ ;  /* 0x0000008002027810 */ /* 0x000fe20007ffe0ff */
[----:B------:R-:W-:Y:S02]  /*3640*/  FADD.FTZ R45, R45, R225 ;  /* 0x000000e12d2d7221 */ /* 0x000fe40000010000 */
[----:B------:R-:W-:Y:S02]  /*3650*/  FADD.FTZ R46, R46, R224 ;  /* 0x000000e02e2e7221 */ /* 0x000fe40000010000 */
[----:B------:R-:W-:Y:S02]  /*3660*/  FADD.FTZ R47, R47, R222 ;  /* 0x000000de2f2f7221 */ /* 0x000fe40000010000 */
.L_x_6904:
[----:B------:R-:W-:Y:S05]  /*3670*/  BSYNC B0 ;  /* 0x0000000000007941 */ /* 0x000fea0003800000 */
.L_x_6903:
[----:B------:R-:W-:Y:S01]  /*3680*/  BSSY B0, `(.L_x_6905) ;  /* 0x0000097000007945 */ /* 0x000fe20003800000 */
[----:B------:R-:W-:Y:S05]  /*3690*/  @!P3 BRA `(.L_x_6906) ;  /* 0x000009500000b947 */ /* 0x000fea0003800000 */
[----:B------:R-:W-:Y:S02]  /*36a0*/  ISETP.NE.U32.AND P0, PT, RZ, c[0x0][0x218], PT ;  /* 0x00008600ff007a0c */ /* 0x000fe40003f05070 */
[----:B0-----:R-:W-:-:S02]  /*36b0*/  FSEL R184, R190, RZ, !P5 ;  /* 0x000000ffbeb87208 */ /* 0x001fc40006800000 */
[----:B------:R-:W-:Y:S02]  /*36c0*/  ISETP.NE.AND.EX P0, PT, RZ, c[0x0][0x21c], PT, P0 ;  /* 0x00008700ff007a0c */ /* 0x000fe40003f05300 */
[----:B------:R-:W-:Y:S01]  /*36d0*/  ISETP.NE.U32.AND P6, PT, RZ, c[0x0][0x258], PT ;  /* 0x00009600ff007a0c */ /* 0x000fe20003fc5070 */
[-CC-:B------:R-:W-:Y:S02]  /*36e0*/  FFMA.FTZ R185, R10, R191.reuse, R184.reuse ;  /* 0x000000bf0ab97223 */ /* 0x180fe400000100b8 */
[----:B------:R-:W-:Y:S01]  /*36f0*/  FFMA.FTZ R186, R196, R191, R184 ;  /* 0x000000bfc4ba7223 */ /* 0x000fe200000100b8 */
[----:B------:R-:W-:Y:S01]  /*3700*/  ISETP.NE.AND.EX P6, PT, RZ, c[0x0][0x25c], PT, P6 ;  /* 0x00009700ff007a0c */ /* 0x000fe20003fc5360 */
[----:B------:R-:W-:Y:S02]  /*3710*/  FADD.FTZ R185, R233, -R185 ;  /* 0x800000b9e9b97221 */ /* 0x000fe40000010000 */
[----:B------:R-:W-:Y:S02]  /*3720*/  FADD.FTZ R186, R229, -R186 ;  /* 0x800000bae5ba7221 */ /* 0x000fe40000010000 */
[----:B-----5:R-:W-:-:S02]  /*3730*/  FMUL.FTZ R226, R11, R185 ;  /* 0x000000b90be27220 */ /* 0x020fc40000410000 */
        /* <DEDUP_REMOVED lines=44> */
[----:B------:R-:W-:Y:S01]  /*3a00*/  @P6 PRMT R183, R184, 0x7610, R183 ;  /* 0x00007610b8b76816 */ /* 0x000fe200000000b7 */
[----:B------:R-:W-:Y:S01]  /*3a10*/  HFMA2.MMA R184, -RZ, RZ, 0, 9.5367431640625e-07 ;  /* 0x00000010ffb87435 */ /* 0x000fe200000001ff */
[----:B------:R-:W-:Y:S02]  /*3a20*/  @P6 PRMT R180, R180, 0x5410, R185 ;  /* 0x00005410b4b46816 */ /* 0x000fe400000000b9 */
[----:B------:R-:W-:Y:S02]  /*3a30*/  @P6 F2FP.PACK_AB R187, RZ, R225 ;  /* 0x000000e1ffbb623e */ /* 0x000fe400000000ff */
[----:B------:R-:W-:-:S02]  /*3a40*/  @P6 PRMT R181, R181, 0x5410, R186 ;  /* 0x00005410b5b56816 */ /* 0x000fc400000000ba */
[----:B------:R-:W-:Y:S02]  /*3a50*/  @P6 PRMT R182, R182, 0x5410, R187 ;  /* 0x00005410b6b66816 */ /* 0x000fe400000000bb */
[----:B------:R-:W-:Y:S01]  /*3a60*/  @P6 F2FP.PACK_AB R188, RZ, R222 ;  /* 0x000000deffbc623e */ /* 0x000fe200000000ff */
[----:B------:R-:W-:-:S03]  /*3a70*/  IMAD.WIDE.U32 R184, R2, R184, c[0x0][0x170] ;  /* 0x00005c0002b87625 */ /* 0x000fc600078e00b8 */
[----:B------:R-:W-:-:S03]  /*3a80*/  @P6 PRMT R183, R183, 0x5410, R188 ;  /* 0x00005410b7b76816 */ /* 0x000fc600000000bc */
        /* <DEDUP_REMOVED lines=10> */
[--C-:B--2---:R-:W-:Y:S02]  /*3b30*/  @P6 HADD2.F32 R189, -RZ, R184.reuse.H0_H0 ;  /* 0x200000b8ffbd6230 */ /* 0x104fe40000004100 */
[----:B------:R-:W-:-:S03]  /*3b40*/  @P0 HADD2.F32 R184, -RZ, R184.H1_H1 ;  /* 0x300000b8ffb80230 */ /* 0x000fc60000004100 */
[----:B------:R-:W-:Y:S01]  /*3b50*/  @P6 FMUL.FTZ R188, R226, R189 ;  /* 0x000000bde2bc6220 */ /* 0x000fe20000410000 */
[----:B------:R-:W-:-:S03]  /*3b60*/  MOV R189, R226 ;  /* 0x000000e200bd7202 */ /* 0x000fc60000000f00 */
[----:B------:R-:W-:Y:S02]  /*3b70*/  FADD.FTZ R40, R40, R188 ;  /* 0x000000bc28287221 */ /* 0x000fe40000010000 */
[----:B------:R-:W-:Y:S02]  /*3b80*/  FMUL.FTZ R188, R249, R12 ;  /* 0x0000000cf9bc7220 */ /* 0x000fe40000410000 */
[----:B------:R-:W-:Y:S02]  /*3b90*/  FMUL.FTZ R189, R144, R189 ;  /* 0x000000bd90bd7220 */ /* 0x000fe40000410000 */
[----:B------:R-:W-:Y:S01]  /*3ba0*/  FMUL.FTZ R226, R188, c[0x0][0x1e8] ;  /* 0x00007a00bce27a20 */ /* 0x000fe20000410000 */
[----:B------:R-:W-:-:S06]  /*3bb0*/  HFMA2.MMA R188, -RZ, RZ, 0, 0 ;  /* 0x00000000ffbc7435 */ /* 0x000fcc00000001ff */
[----:B------:R-:W-:Y:S01]  /*3bc0*/  @P0 FMUL.FTZ R188, R226, R184 ;  /* 0x000000b8e2bc0220 */ /* 0x000fe20000410000 */
[----:B------:R-:W-:Y:S01]  /*3bd0*/  FSEL R184, R189, RZ, P6 ;  /* 0x000000ffbdb87208 */ /* 0x000fe20003000000 */
[----:B------:R-:W-:Y:S01]  /*3be0*/  FMUL.FTZ R189, R247, R12 ;  /* 0x0000000cf7bd7220 */ /* 0x000fe20000410000 */
[----:B------:R-:W-:Y:S01]  /*3bf0*/  LOP3.LUT P6, RZ, R20, 0xff0000, RZ, 0xc0, !PT ;  /* 0x00ff000014ff7812 */ /* 0x000fe200078cc0ff */
[----:B------:R-:W-:Y:S02]  /*3c00*/  FADD.FTZ R41, R41, R188 ;  /* 0x000000bc29297221 */ /* 0x000fe40000010000 */
[----:B------:R-:W-:Y:S01]  /*3c10*/  FMUL.FTZ R188, R145, R226 ;  /* 0x000000e291bc7220 */ /* 0x000fe20000410000 */
[----:B------:R-:W-:Y:S01]  /*3c20*/  MOV R226, RZ ;  /* 0x000000ff00e27202 */ /* 0x000fe20000000f00 */
[----:B------:R-:W-:-:S03]  /*3c30*/  FMUL.FTZ R247, R189, c[0x0][0x1e8] ;  /* 0x00007a00bdf77a20 */ /* 0x000fc60000410000 */
[----:B------:R-:W-:Y:S02]  /*3c40*/  FSEL R188, R188, RZ, P0 ;  /* 0x000000ffbcbc7208 */ /* 0x000fe40000000000 */
[----:B------:R-:W-:Y:S02]  /*3c50*/  LOP3.LUT P0, RZ, R20, 0xff000000, RZ, 0xc0, !PT ;  /* 0xff00000014ff7812 */ /* 0x000fe4000780c0ff */
[----:B------:R-:W-:Y:S01]  /*3c60*/  F2FP.PACK_AB R184, R188, R184 ;  /* 0x000000b8bcb8723e */ /* 0x000fe200000000ff */
[----:B------:R-:W-:-:S05]  /*3c70*/  @P6 HADD2.F32 R189, -RZ, R185.H0_H0 ;  /* 0x200000b9ffbd6230 */ /* 0x000fca0000004100 */
[----:B------:R-:W-:Y:S02]  /*3c80*/  @P6 FMUL.FTZ R226, R247, R189 ;  /* 0x000000bdf7e26220 */ /* 0x000fe40000410000 */
[----:B------:R-:W-:Y:S02]  /*3c90*/  FMUL.FTZ R189, R250, R12 ;  /* 0x0000000cfabd7220 */ /* 0x000fe40000410000 */
[----:B------:R-:W-:Y:S01]  /*3ca0*/  FADD.FTZ R42, R42, R226 ;  /* 0x000000e22a2a7221 */ /* 0x000fe20000010000 */
[----:B------:R-:W-:Y:S01]  /*3cb0*/  @P0 HADD2.F32 R185, -RZ, R185.H1_H1 ;  /* 0x300000b9ffb90230 */ /* 0x000fe20000004100 */
[----:B------:R-:W-:Y:S02]  /*3cc0*/  FMUL.FTZ R249, R189, c[0x0][0x1e8] ;  /* 0x00007a00bdf97a20 */ /* 0x000fe40000410000 */
[----:B------:R-:W-:Y:S01]  /*3cd0*/  FMUL.FTZ R189, R146, R247 ;  /* 0x000000f792bd7220 */ /* 0x000fe20000410000 */
[----:B------:R-:W-:Y:S01]  /*3ce0*/  HFMA2.MMA R247, -RZ, RZ, 0, 0 ;  /* 0x00000000fff77435 */ /* 0x000fe200000001ff */
[----:B------:R-:W-:-:S05]  /*3cf0*/  FMUL.FTZ R188, R147, R249 ;  /* 0x000000f993bc7220 */ /* 0x000fca0000410000 */
[----:B------:R-:W-:Y:S01]  /*3d00*/  @P0 FMUL.FTZ R247, R249, R185 ;  /* 0x000000b9f9f70220 */ /* 0x000fe20000410000 */
[----:B------:R-:W-:Y:S01]  /*3d10*/  FSEL R185, R189, RZ, P6 ;  /* 0x000000ffbdb97208 */ /* 0x000fe20003000000 */
[----:B------:R-:W-:Y:S01]  /*3d20*/  FMUL.FTZ R189, R248, R12 ;  /* 0x0000000cf8bd7220 */ /* 0x000fe20000410000 */
[----:B------:R-:W-:Y:S01]  /*3d30*/  LOP3.LUT P6, RZ, R21, 0xff, RZ, 0xc0, !PT ;  /* 0x000000ff15ff7812 */ /* 0x000fe200078cc0ff */
[----:B------:R-:W-:Y:S01]  /*3d40*/  FADD.FTZ R43, R43, R247 ;  /* 0x000000f72b2b7221 */ /* 0x000fe20000010000 */
[----:B------:R-:W-:Y:S01]  /*3d50*/  FSEL R188, R188, RZ, P0 ;  /* 0x000000ffbcbc7208 */ /* 0x000fe20000000000 */
[----:B------:R-:W-:Y:S01]  /*3d60*/  FMUL.FTZ R250, R189, c[0x0][0x1e8] ;  /* 0x00007a00bdfa7a20 */ /* 0x000fe20000410000 */
[----:B------:R-:W-:Y:S02]  /*3d70*/  LOP3.LUT P0, RZ, R21, 0xff00, RZ, 0xc0, !PT ;  /* 0x0000ff0015ff7812 */ /* 0x000fe4000780c0ff */
[----:B------:R-:W-:Y:S02]  /*3d80*/  MOV R248, RZ ;  /* 0x000000ff00f87202 */ /* 0x000fe40000000f00 */
[----:B------:R-:W-:-:S05]  /*3d90*/  F2FP.PACK_AB R185, R188, R185 ;  /* 0x000000b9bcb9723e */ /* 0x000fca00000000ff */
[----:B------:R-:W-:-:S04]  /*3da0*/  @P6 HADD2.F32 R189, -RZ, R186.H0_H0 ;  /* 0x200000baffbd6230 */ /* 0x000fc80000004100 */
[----:B------:R-:W-:Y:S01]  /*3db0*/  @P0 HADD2.F32 R186, -RZ, R186.H1_H1 ;  /* 0x300000baffba0230 */ /* 0x000fe20000004100 */
[----:B------:R-:W-:Y:S02]  /*3dc0*/  @P6 FMUL.FTZ R248, R250, R189 ;  /* 0x000000bdfaf86220 */ /* 0x000fe40000410000 */
[----:B------:R-:W-:Y:S01]  /*3dd0*/  FMUL.FTZ R189, R225, R12 ;  /* 0x0000000ce1bd7220 */ /* 0x000fe20000410000 */
[----:B------:R-:W-:Y:S01]  /*3de0*/  HFMA2.MMA R225, -RZ, RZ, 0, 0 ;  /* 0x00000000ffe17435 */ /* 0x000fe200000001ff */
        /* <DEDUP_REMOVED lines=28> */
[----:B------:R-:W-:Y:S02]  /*3fb0*/  F2FP.PACK_AB R187, R189, R187 ;  /* 0x000000bbbdbb723e */ /* 0x000fe400000000ff */
[C---:B------:R-:W-:Y:S02]  /*3fc0*/  LEA.HI.X R189, R2.reuse, c[0x0][0x24c], RZ, 0x4, P0 ;  /* 0x0000930002bd7a11 */ /* 0x040fe400000f24ff */
[----:B------:R-:W-:-:S03]  /*3fd0*/  IADD3 R2, R2, 0x80, RZ ;  /* 0x0000008002027810 */ /* 0x000fc60007ffe0ff */
[----:B------:R0:W-:Y:S04]  /*3fe0*/  STG.E.128 [R188.64], R184 ;  /* 0x000000b8bc007986 */ /* 0x0001e8000c101d04 */
.L_x_6906:
[----:B------:R-:W-:Y:S05]  /*3ff0*/  BSYNC B0 ;  /* 0x0000000000007941 */ /* 0x000fea0003800000 */
.L_x_6905:
        /* <DEDUP_REMOVED lines=10> */
[-CC-:B------:R-:W-:Y:S02]  /*40a0*/  FFMA.FTZ R188, R230, R191.reuse, R184.reuse ;  /* 0x000000bfe6bc7223 */ /* 0x180fe400000100b8 */
[-CC-:B------:R-:W-:Y:S02]  /*40b0*/  FFMA.FTZ R187, R210, R191.reuse, R184.reuse ;  /* 0x000000bfd2bb7223 */ /* 0x180fe400000100b8 */
[-CC-:B------:R-:W-:Y:S02]  /*40c0*/  FFMA.FTZ R189, R208, R191.reuse, R184.reuse ;  /* 0x000000bfd0bd7223 */ /* 0x180fe400000100b8 */
[-CC-:B------:R-:W-:Y:S02]  /*40d0*/  FFMA.FTZ R186, R206, R191.reuse, R184.reuse ;  /* 0x000000bfceba7223 */ /* 0x180fe400000100b8 */
[-CC-:B------:R-:W-:Y:S02]  /*40e0*/  FFMA.FTZ R185, R204, R191.reuse, R184.reuse ;  /* 0x000000bfccb97223 */ /* 0x180fe400000100b8 */
[----:B------:R-:W-:Y:S01]  /*40f0*/  FFMA.FTZ R184, R202, R191, R184 ;  /* 0x000000bfcab87223 */ /* 0x000fe200000100b8 */
[----:B------:R-:W-:Y:S01]  /*4100*/  @P0 HADD2.F32 R191, -RZ, R176.H0_H0 ;  /* 0x200000b0ffbf0230 */ /* 0x000fe20000004100 */
[----:B------:R-:W-:-:S02]  /*4110*/  FADD.FTZ R190, R211, -R190 ;  /* 0x800000bed3be7221 */ /* 0x000fc40000010000 */
[----:B-----5:R-:W-:Y:S02]  /*4120*/  FMUL.FTZ R224, R11, R222 ;  /* 0x000000de0be07220 */ /* 0x020fe40000410000 */
[----:B------:R-:W-:Y:S02]  /*4130*/  FADD.FTZ R189, R207, -R189 ;  /* 0x800000bdcfbd7221 */ /* 0x000fe40000010000 */
[C---:B------:R-:W-:Y:S01]  /*4140*/  FMUL.FTZ R226, R11.reuse, R190 ;  /* 0x000000be0be27220 */ /* 0x040fe20000410000 */
[----:B------:R-:W-:Y:S01]  /*4150*/  @P0 HADD2.F32 R190, -RZ, R177.H0_H0 ;  /* 0x200000b1ffbe0230 */ /* 0x000fe20000004100 */
[----:B------:R-:W-:Y:S02]  /*4160*/  @P0 FADD.FTZ R224, R224, R191 ;  /* 0x000000bfe0e00221 */ /* 0x000fe40000010000 */
[----:B------:R-:W-:Y:S01]  /*4170*/  FMUL.FTZ R191, R11, R189 ;  /* 0x000000bd0bbf7220 */ /* 0x000fe20000410000 */
[----:B------:R-:W-:Y:S01]  /*4180*/  @P0 HADD2.F32 R189, -RZ, R178.H0_H0 ;  /* 0x200000b2ffbd0230 */ /* 0x000fe20000004100 */
[----:B------:R-:W-:-:S02]  /*4190*/  FADD.FTZ R188, R227, -R188 ;  /* 0x800000bce3bc7221 */ /* 0x000fc40000010000 */
[----:B------:R-:W-:Y:S02]  /*41a0*/  @P0 FADD.FTZ R226, R226, R190 ;  /* 0x000000bee2e20221 */ /* 0x000fe40000010000 */
[----:B------:R-:W-:Y:S02]  /*41b0*/  FADD.FTZ R187, R209, -R187 ;  /* 0x800000bbd1bb7221 */ /* 0x000fe40000010000 */
[----:B------:R-:W-:Y:S02]  /*41c0*/  FADD.FTZ R186, R205, -R186 ;  /* 0x800000bacdba7221 */ /* 0x000fe40000010000 */
[----:B------:R-:W-:Y:S02]  /*41d0*/  FADD.FTZ R185, R203, -R185 ;  /* 0x800000b9cbb97221 */ /* 0x000fe40000010000 */
[----:B------:R-:W-:Y:S02]  /*41e0*/  FADD.FTZ R184, R201, -R184 ;  /* 0x800000b8c9b87221 */ /* 0x000fe40000010000 */
[----:B------:R-:W-:-:S02]  /*41f0*/  @P0 FADD.FTZ R191, R191, R189 ;  /* 0x000000bdbfbf0221 */ /* 0x000fc40000010000 */
[C---:B------:R-:W-:Y:S02]  /*4200*/  FMUL.FTZ R225, R11.reuse, R188 ;  /* 0x000000bc0be17220 */ /* 0x040fe40000410000 */
[C---:B------:R-:W-:Y:S02]  /*4210*/  FMUL.FTZ R222, R11.reuse, R187 ;  /* 0x000000bb0bde7220 */ /* 0x040fe40000410000 */
[C---:B------:R-:W-:Y:S02]  /*4220*/  FMUL.FTZ R190, R11.reuse, R186 ;  /* 0x000000ba0bbe7220 */ /* 0x040fe40000410000 */
[C---:B------:R-:W-:Y:S01]  /*4230*/  FMUL.FTZ R189, R11.reuse, R185 ;  /* 0x000000b90bbd7220 */ /* 0x040fe20000410000 */
[----:B------:R-:W-:Y:S01]  /*4240*/  @P5 F2FP.PACK_AB R185, RZ, R191 ;  /* 0x000000bfffb9523e */ /* 0x000fe200000000ff */
[----:B------:R-:W-:Y:S01]  /*4250*/  FMUL.FTZ R188, R11, R184 ;  /* 0x000000b80bbc7220 */ /* 0x000fe20000410000 */
[----:B------:R-:W-:Y:S01]  /*4260*/  @P5 F2FP.PACK_AB R11, RZ, R224 ;  /* 0x000000e0ff0b523e */ /* 0x000fe200000000ff */
[----:B------:R-:W-:Y:S01]  /*4270*/  FMUL.FTZ R224, R224, R12 ;  /* 0x0000000ce0e07220 */ /* 0x000fe20000410000 */
[----:B------:R-:W-:Y:S01]  /*4280*/  @P5 F2FP.PACK_AB R184, RZ, R226 ;  /* 0x000000e2ffb8523e */ /* 0x000fe200000000ff */
[-C--:B------:R-:W-:Y:S01]  /*4290*/  FMUL.FTZ R226, R226, R12.reuse ;  /* 0x0000000ce2e27220 */ /* 0x080fe20000410000 */
[----:B------:R-:W-:Y:S01]  /*42a0*/  @P5 PRMT R180, R11, 0x7610, R180 ;  /* 0x000076100bb45816 */ /* 0x000fe200000000b4 */
[----:B------:R-:W-:Y:S01]  /*42b0*/  @P0 HADD2.F32 R11, -RZ, R176.H1_H1 ;  /* 0x300000b0ff0b0230 */ /* 0x000fe20000004100 */
[----:B------:R-:W-:Y:S01]  /*42c0*/  @P5 PRMT R181, R184, 0x7610, R181 ;  /* 0x00007610b8b55816 */ /* 0x000fe200000000b5 */
[----:B------:R-:W-:Y:S01]  /*42d0*/  @P0 HADD2.F32 R184, -RZ, R178.H1_H1 ;  /* 0x300000b2ffb80230 */ /* 0x000fe20000004100 */
[----:B------:R-:W-:Y:S01]  /*42e0*/  @P5 PRMT R182, R185, 0x7610, R182 ;  /* 0x00007610b9b65816 */ /* 0x000fe200000000b6 */
[----:B------:R-:W-:-:S02]  /*42f0*/  FMUL.FTZ R191, R191, R12 ;  /* 0x0000000cbfbf7220 */ /* 0x000fc40000410000 */
[----:B------:R-:W-:Y:S01]  /*4300*/  @P0 FADD.FTZ R225, R225, R11 ;  /* 0x0000000be1e10221 */ /* 0x000fe20000010000 */
[----:B------:R-:W-:Y:S01]  /*4310*/  @P0 HADD2.F32 R11, -RZ, R177.H1_H1 ;  /* 0x300000b1ff0b0230 */ /* 0x000fe20000004100 */
[----:B------:R-:W-:Y:S01]  /*4320*/  @P0 FADD.FTZ R190, R190, R184 ;  /* 0x000000b8bebe0221 */ /* 0x000fe20000010000 */
[----:B------:R-:W-:-:S03]  /*4330*/  @P0 HADD2.F32 R184, -RZ, R179.H1_H1 ;  /* 0x300000b3ffb80230 */ /* 0x000fc60000004100 */
[----:B------:R-:W-:Y:S01]  /*4340*/  @P0 FADD.FTZ R222, R222, R11 ;  /* 0x0000000bdede0221 */ /* 0x000fe20000010000 */
[----:B------:R-:W-:Y:S01]  /*4350*/  @P0 HADD2.F32 R11, -RZ, R179.H0_H0 ;  /* 0x200000b3ff0b0230 */ /* 0x000fe20000004100 */
[----:B------:R-:W-:Y:S01]  /*4360*/  @P0 FADD.FTZ R188, R188, R184 ;  /* 0x000000b8bcbc0221 */ /* 0x000fe20000010000 */
[----:B------:R-:W-:Y:S01]  /*4370*/  @P5 F2FP.PACK_AB R184, RZ, R225 ;  /* 0x000000e1ffb8523e */ /* 0x000fe200000000ff */
[----:B------:R-:W-:Y:S01]  /*4380*/  FMUL.FTZ R225, R225, R12 ;  /* 0x0000000ce1e17220 */ /* 0x000fe20000410000 */
[----:B------:R-:W-:Y:S01]  /*4390*/  @P5 F2FP.PACK_AB R185, RZ, R222 ;  /* 0x000000deffb9523e */ /* 0x000fe200000000ff */
[----:B------:R-:W-:Y:S01]  /*43a0*/  @P0 FADD.FTZ R189, R189, R11 ;  /* 0x0000000bbdbd0221 */ /* 0x000fe20000010000 */
[----:B------:R-:W-:Y:S01]  /*43b0*/  @P5 PRMT R180, R180, 0x5410, R184 ;  /* 0x00005410b4b45816 */ /* 0x000fe200000000b8 */
[-C--:B------:R-:W-:Y:S01]  /*43c0*/  FMUL.FTZ R222, R222, R12.reuse ;  /* 0x0000000cdede7220 */ /* 0x080fe20000410000 */
[----:B------:R-:W-:Y:S01]  /*43d0*/  MOV R184, 0x10 ;  /* 0x0000001000b87802 */ /* 0x000fe20000000f00 */
[----:B------:R-:W-:Y:S01]  /*43e0*/  FMUL.FTZ R11, R189, R12 ;  /* 0x0000000cbd0b7220 */ /* 0x000fe20000410000 */
[----:B------:R-:W-:-:S02]  /*43f0*/  @P5 PRMT R181, R181, 0x5410, R185 ;  /* 0x00005410b5b55816 */ /* 0x000fc400000000b9 */
[----:B------:R-:W-:Y:S01]  /*4400*/  @P5 F2FP.PACK_AB R186, RZ, R190 ;  /* 0x000000beffba523e */ /* 0x000fe200000000ff */
[----:B------:R-:W-:Y:S01]  /*4410*/  IMAD.WIDE.U32 R184, R2, R184, c[0x0][0x170] ;  /* 0x00005c0002b87625 */ /* 0x000fe200078e00b8 */
[----:B------:R-:W-:Y:S02]  /*4420*/  @P5 F2FP.PACK_AB R187, RZ, R189 ;  /* 0x000000bdffbb523e */ /* 0x000fe400000000ff */
[----:B------:R-:W-:Y:S01]  /*4430*/  @P5 PRMT R182, R182, 0x5410, R186 ;  /* 0x00005410b6b65816 */ /* 0x000fe200000000ba */
[-C--:B------:R-:W-:Y:S01]  /*4440*/  FMUL.FTZ R190, R190, R12.reuse ;  /* 0x0000000cbebe7220 */ /* 0x080fe20000410000 */
[----:B------:R-:W-:Y:S01]  /*4450*/  @P5 PRMT R183, R187, 0x7610, R183 ;  /* 0x00007610bbb75816 */ /* 0x000fe200000000b7 */
[----:B------:R-:W-:Y:S01]  /*4460*/  FMUL.FTZ R12, R188, R12 ;  /* 0x0000000cbc0c7220 */ /* 0x000fe20000410000 */
[----:B------:R-:W2:Y:S01]  /*4470*/  LDG.E.128 R184, [R184.64] ;  /* 0x00000004b8b87981 */ /* 0x000ea2000c1e1d00 */
[----:B------:R-:W-:-:S04]  /*4480*/  @P5 F2FP.PACK_AB R188, RZ, R188 ;  /* 0x000000bcffbc523e */ /* 0x000fc800000000ff */
        /* <DEDUP_REMOVED lines=10> */
[----:B--2---:R-:W-:-:S05]  /*4530*/  @P5 HADD2.F32 R189, -RZ, R184.H0_H0 ;  /* 0x200000b8ffbd5230 */ /* 0x004fca0000004100 */
[----:B------:R-:W-:-:S04]  /*4540*/  @P5 FMUL.FTZ R188, R224, R189 ;  /* 0x000000bde0bc5220 */ /* 0x000fc80000410000 */
[----:B------:R-:W-:Y:S01]  /*4550*/  FADD.FTZ R32, R32, R188 ;  /* 0x000000bc20207221 */ /* 0x000fe20000010000 */
[----:B------:R-:W-:Y:S01]  /*4560*/  @P0 HADD2.F32 R188, -RZ, R184.H1_H1 ;  /* 0x300000b8ffbc0230 */ /* 0x000fe20000004100 */
[----:B------:R-:W-:Y:S01]  /*4570*/  FMUL.FTZ R184, R225, c[0x0][0x1e8] ;  /* 0x00007a00e1b87a20 */ /* 0x000fe20000410000 */
[----:B------:R-:W-:-:S03]  /*4580*/  MOV R189, RZ ;  /* 0x000000ff00bd7202 */ /* 0x000fc60000000f00 */
[----:B------:R-:W-:-:S04]  /*4590*/  @P0 FMUL.FTZ R189, R184, R188 ;  /* 0x000000bcb8bd0220 */ /* 0x000fc80000410000 */
[----:B------:R-:W-:Y:S02]  /*45a0*/  FADD.FTZ R33, R33, R189 ;  /* 0x000000bd21217221 */ /* 0x000fe40000010000 */
[----:B------:R-:W-:-:S05]  /*45b0*/  FMUL.FTZ R189, R136, R224 ;  /* 0x000000e088bd7220 */ /* 0x000fca0000410000 */
[----:B------:R-:W-:Y:S02]  /*45c0*/  FSEL R189, R189, RZ, P5 ;  /* 0x000000ffbdbd7208 */ /* 0x000fe40002800000 */
[----:B------:R-:W-:Y:S01]  /*45d0*/  LOP3.LUT P5, RZ, R18, 0xff000000, RZ, 0xc0, !PT ;  /* 0xff00000012ff7812 */ /* 0x000fe200078ac0ff */
[----:B------:R-:W-:Y:S01]  /*45e0*/  HFMA2.MMA R224, -RZ, RZ, 0, 0 ;  /* 0x00000000ffe07435 */ /* 0x000fe200000001ff */
[----:B------:R-:W-:Y:S01]  /*45f0*/  @P6 HADD2.F32 R225, -RZ, R185.H0_H0 ;  /* 0x200000b9ffe16230 */ /* 0x000fe20000004100 */
[----:B------:R-:W-:Y:S02]  /*4600*/  FMUL.FTZ R188, R226, c[0x0][0x1e8] ;  /* 0x00007a00e2bc7a20 */ /* 0x000fe40000410000 */
[----:B------:R-:W-:Y:S02]  /*4610*/  FMUL.FTZ R184, R137, R184 ;  /* 0x000000b889b87220 */ /* 0x000fe40000410000 */
[----:B------:R-:W-:Y:S02]  /*4620*/  @P6 FMUL.FTZ R224, R188, R225 ;  /* 0x000000e1bce06220 */ /* 0x000fe40000410000 */
[----:B------:R-:W-:-:S04]  /*4630*/  FMUL.FTZ R225, R222, c[0x0][0x1e8] ;  /* 0x00007a00dee17a20 */ /* 0x000fc80000410000 */
[----:B------:R-:W-:Y:S01]  /*4640*/  @P5 HADD2.F32 R185, -RZ, R185.H1_H1 ;  /* 0x300000b9ffb95230 */ /* 0x000fe20000004100 */
[----:B------:R-:W-:Y:S02]  /*4650*/  MOV R222, RZ ;  /* 0x000000ff00de7202 */ /* 0x000fe40000000f00 */
[----:B------:R-:W-:Y:S02]  /*4660*/  FSEL R184, R184, RZ, P0 ;  /* 0x000000ffb8b87208 */ /* 0x000fe40000000000 */
[----:B------:R-:W-:Y:S01]  /*4670*/  @P5 FMUL.FTZ R222, R225, R185 ;  /* 0x000000b9e1de5220 */ /* 0x000fe20000410000 */
[----:B------:R-:W-:Y:S01]  /*4680*/  LOP3.LUT P0, RZ, R19, 0xff, RZ, 0xc0, !PT ;  /* 0x000000ff13ff7812 */ /* 0x000fe2000780c0ff */
[----:B------:R-:W-:-:S05]  /*4690*/  FMUL.FTZ R185, R138, R188 ;  /* 0x000000bc8ab97220 */ /* 0x000fca0000410000 */
[----:B------:R-:W-:Y:S02]  /*46a0*/  FSEL R185, R185, RZ, P6 ;  /* 0x000000ffb9b97208 */ /* 0x000fe40003000000 */
[----:B------:R-:W-:Y:S02]  /*46b0*/  LOP3.LUT P6, RZ, R19, 0xff00, RZ, 0xc0, !PT ;  /* 0x0000ff0013ff7812 */ /* 0x000fe400078cc0ff */
[----:B------:R-:W-:Y:S01]  /*46c0*/  F2FP.PACK_AB R184, R184, R189 ;  /* 0x000000bdb8b8723e */ /* 0x000fe200000000ff */
[----:B------:R-:W-:Y:S01]  /*46d0*/  FMUL.FTZ R189, R191, c[0x0][0x1e8] ;  /* 0x00007a00bfbd7a20 */ /* 0x000fe20000410000 */
[----:B------:R-:W-:Y:S01]  /*46e0*/  HFMA2.MMA R191, -RZ, RZ, 0, 0 ;  /* 0x00000000ffbf7435 */ /* 0x000fe200000001ff */
[----:B------:R-:W-:Y:S01]  /*46f0*/  @P0 HADD2.F32 R188, -RZ, R186.H0_H0 ;  /* 0x200000baffbc0230 */ /* 0x000fe20000004100 */
[----:B------:R-:W-:-:S04]  /*4700*/  FMUL.FTZ R225, R139, R225 ;  /* 0x000000e18be17220 */ /* 0x000fc80000410000 */
[----:B------:R-:W-:-:S03]  /*4710*/  @P0 FMUL.FTZ R191, R189, R188 ;  /* 0x000000bcbdbf0220 */ /* 0x000fc60000410000 */
[----:B------:R-:W-:Y:S01]  /*4720*/  @P6 HADD2.F32 R188, -RZ, R186.H1_H1 ;  /* 0x300000baffbc6230 */ /* 0x000fe20000004100 */
[----:B------:R-:W-:Y:S01]  /*4730*/  FMUL.FTZ R186, R190, c[0x0][0x1e8] ;  /* 0x00007a00beba7a20 */ /* 0x000fe20000410000 */
[----:B------:R-:W-:Y:S01]  /*4740*/  MOV R190, RZ ;  /* 0x000000ff00be7202 */ /* 0x000fe20000000f00 */
[----:B------:R-:W-:Y:S02]  /*4750*/  FMUL.FTZ R189, R132, R189 ;  /* 0x000000bd84bd7220 */ /* 0x000fe40000410000 */
[----:B------:R-:W-:Y:S01]  /*4760*/  @P6 FMUL.FTZ R190, R186, R188 ;  /* 0x000000bcbabe6220 */ /* 0x000fe20000410000 */
[----:B------:R-:W-:Y:S02]  /*4770*/  FSEL R188, R225, RZ, P5 ;  /* 0x000000ffe1bc7208 */ /* 0x000fe40002800000 */
[----:B------:R-:W-:Y:S02]  /*4780*/  LOP3.LUT P5, RZ, R19, 0xff0000, RZ, 0xc0, !PT ;  /* 0x00ff000013ff7812 */ /* 0x000fe400078ac0ff */
[----:B------:R-:W-:-:S02]  /*4790*/  FSEL R189, R189, RZ, P0 ;  /* 0x000000ffbdbd7208 */ /* 0x000fc40000000000 */
[----:B------:R-:W-:Y:S02]  /*47a0*/  LOP3.LUT P0, RZ, R19, 0xff000000, RZ, 0xc0, !PT ;  /* 0xff00000013ff7812 */ /* 0x000fe4000780c0ff */
[----:B------:R-:W-:Y:S01]  /*47b0*/  F2FP.PACK_AB R185, R188, R185 ;  /* 0x000000b9bcb9723e */ /* 0x000fe200000000ff */
[----:B------:R-:W-:Y:S01]  /*47c0*/  FMUL.FTZ R188, R11, c[0x0][0x1e8] ;  /* 0x00007a000bbc7a20 */ /* 0x000fe20000410000 */
[----:B------:R-:W-:-:S05]  /*47d0*/  HFMA2.MMA R11, -RZ, RZ, 0, 0 ;  /* 0x00000000ff0b7435 */ /* 0x000fca00000001ff */
[----:B------:R-:W-:-:S04]  /*47e0*/  @P5 HADD2.F32 R225, -RZ, R187.H0_H0 ;  /* 0x200000bbffe15230 */ /* 0x000fc80000004100 */
[----:B------:R-:W-:Y:S01]  /*47f0*/  @P0 HADD2.F32 R187, -RZ, R187.H1_H1 ;  /* 0x300000bbffbb0230 */ /* 0x000fe20000004100 */
[----:B------:R-:W-:Y:S02]  /*4800*/  @P5 FMUL.FTZ R11, R188, R225 ;  /* 0x000000e1bc0b5220 */ /* 0x000fe40000410000 */
[----:B------:R-:W-:Y:S01]  /*4810*/  FMUL.FTZ R225, R12, c[0x0][0x1e8] ;  /* 0x00007a000ce17a20 */ /* 0x000fe20000410000 */
[----:B------:R-:W-:-:S03]  /*4820*/  MOV R12, RZ ;  /* 0x000000ff000c7202 */ /* 0x000fc60000000f00 */
[----:B------:R-:W-:Y:S02]  /*4830*/  @P0 FMUL.FTZ R12, R225, R187 ;  /* 0x000000bbe10c0220 */ /* 0x000fe40000410000 */
[----:B------:R-:W-:Y:S02]  /*4840*/  FMUL.FTZ R187, R134, R188 ;  /* 0x000000bc86bb7220 */ /* 0x000fe40000410000 */
[----:B------:R-:W-:Y:S02]  /*4850*/  FMUL.FTZ R188, R135, R225 ;  /* 0x000000e187bc7220 */ /* 0x000fe40000410000 */
[----:B------:R-:W-:Y:S01]  /*4860*/  FMUL.FTZ R186, R133, R186 ;  /* 0x000000ba85ba7220 */ /* 0x000fe20000410000 */
[----:B------:R-:W-:Y:S02]  /*4870*/  FSEL R187, R187, RZ, P5 ;  /* 0x000000ffbbbb7208 */ /* 0x000fe40002800000 */
[----:B------:R-:W-:Y:S02]  /*4880*/  FSEL R188, R188, RZ, P0 ;  /* 0x000000ffbcbc7208 */ /* 0x000fe40000000000 */
[----:B------:R-:W-:-:S02]  /*4890*/  FSEL R186, R186, RZ, P6 ;  /* 0x000000ffbaba7208 */ /* 0x000fc40003000000 */
[----:B------:R-:W-:Y:S02]  /*48a0*/  F2FP.PACK_AB R187, R188, R187 ;  /* 0x000000bbbcbb723e */ /* 0x000fe400000000ff */
[----:B------:R-:W-:Y:S02]  /*48b0*/  LEA R188, P0, R2, c[0x0][0x248], 0x4 ;  /* 0x0000920002bc7a11 */ /* 0x000fe400078020ff */
[----:B------:R-:W-:Y:S02]  /*48c0*/  F2FP.PACK_AB R186, R186, R189 ;  /* 0x000000bdbaba723e */ /* 0x000fe400000000ff */
        /* <DEDUP_REMOVED lines=8> */
.L_x_6908:
[----:B------:R-:W-:Y:S05]  /*4950*/  BSYNC B0 ;  /* 0x0000000000007941 */ /* 0x000fea0003800000 */
.L_x_6907:
[----:B------:R-:W2:Y:S01]  /*4960*/  LDL.LU R2, [R1+0x10] ;  /* 0x0000100001027983 */ /* 0x000ea20000300800 */
[----:B-----5:R-:W-:-:S04]  /*4970*/  IADD3 R0, R0, c[0x0][0x160], RZ ;  /* 0x0000580000007a10 */ /* 0x020fc80007ffe0ff */
[----:B------:R-:W-:Y:S02]  /*4980*/  ISETP.GE.AND P0, PT, R0, c[0x0][0x164], PT ;  /* 0x0000590000007a0c */ /* 0x000fe40003f06270 */
[----:B--2---:R-:W-:-:S04]  /*4990*/  LOP3.LUT P5, RZ, R2, 0xff, RZ, 0xc0, !PT ;  /* 0x000000ff02ff7812 */ /* 0x004fc800078ac0ff */
[----:B------:R-:W-:-:S05]  /*49a0*/  SEL R2, RZ, 0x1, P5 ;  /* 0x00000001ff027807 */ /* 0x000fca0002800000 */
[----:B------:R1:W-:Y:S02]  /*49b0*/  STL.S16 [R1+0x10], R2 ;  /* 0x0000100201007387 */ /* 0x0003e40000100600 */
[----:B01----:R-:W-:Y:S01]  /*49c0*/  @P0 CALL.REL.NOINC `(.L_x_6890) ;  /* 0x0000001000000944 */ /* 0x003fe20003c00000 */
[----:B------:R-:W-:Y:S05]  /*49d0*/  BRA `(.L_x_6909) ;  /* 0xffffbda000007947 */ /* 0x000fea000383ffff */
.L_x_6890:
        /* <DEDUP_REMOVED lines=19> */
.L_x_6911:
[----:B------:R-:W-:Y:S05]  /*4b10*/  BSYNC B0 ;  /* 0x0000000000007941 */ /* 0x000fea0003800000 */
.L_x_6910:
        /* <DEDUP_REMOVED lines=13> */
.L_x_6913:
[----:B------:R-:W-:Y:S05]  /*4bf0*/  BSYNC B0 ;  /* 0x0000000000007941 */ /* 0x000fea0003800000 */
.L_x_6912:
        /* <DEDUP_REMOVED lines=13> */
.L_x_6915:
[----:B------:R-:W-:Y:S05]  /*4cd0*/  BSYNC B0 ;  /* 0x0000000000007941 */ /* 0x000fea0003800000 */
.L_x_6914:
        /* <DEDUP_REMOVED lines=12> */
.L_x_6899:
[----:B------:R-:W-:Y:S01]  /*4da0*/  HFMA2.MMA R186, -RZ, RZ, 0, 9.5367431640625e-07 ;  /* 0x00000010ffba7435 */ /* 0x000fe200000001ff */
[----:B------:R-:W-:-:S02]  /*4db0*/  MOV R185, R224 ;  /* 0x000000e000b97202 */ /* 0x000fc40000000f00 */
[----:B------:R-:W-:Y:S02]  /*4dc0*/  MOV R226, 0x1f ;  /* 0x0000001f00e27802 */ /* 0x000fe40000000f00 */
[----:B------:R-:W-:Y:S02]  /*4dd0*/  MOV R222, 0xffffffff ;  /* 0xffffffff00de7802 */ /* 0x000fe40000000f00 */
[----:B------:R-:W-:Y:S02]  /*4de0*/  MOV R184, 0x4e00 ;  /* 0x00004e0000b87802 */ /* 0x000fe40000000f00 */
[----:B-----5:R-:W-:Y:S05]  /*4df0*/  CALL.REL.NOINC `($__internal_114_$__cuda_sm70_shflsync_down_p) ;  /* 0x0000046000007944 */ /* 0x020fea0003c00000 */
[----:B-1----:R-:W-:Y:S01]  /*4e00*/  MOV R187, R186 ;  /* 0x000000ba00bb7202 */ /* 0x002fe20000000f00 */
[----:B------:R-:W-:Y:S05]  /*4e10*/  BRA `(.L_x_6916) ;  /* 0xffffd25000007947 */ /* 0x000fea000383ffff */
.L_x_6900:
[----:B------:R-:W-:Y:S01]  /*4e20*/  HFMA2.MMA R186, -RZ, RZ, 0, 9.5367431640625e-07 ;  /* 0x00000010ffba7435 */ /* 0x000fe200000001ff */
[----:B------:R-:W-:Y:S02]  /*4e30*/  MOV R185, R225 ;  /* 0x000000e100b97202 */ /* 0x000fe40000000f00 */
[----:B------:R-:W-:Y:S02]  /*4e40*/  MOV R226, 0x1f ;  /* 0x0000001f00e27802 */ /* 0x000fe40000000f00 */
[----:B------:R-:W-:-:S02]  /*4e50*/  MOV R222, 0xffffffff ;  /* 0xffffffff00de7802 */ /* 0x000fc40000000f00 */
[----:B------:R-:W-:Y:S02]  /*4e60*/  MOV R184, 0x4e80 ;  /* 0x00004e8000b87802 */ /* 0x000fe40000000f00 */
[----:B01---5:R-:W-:Y:S05]  /*4e70*/  CALL.REL.NOINC `($__internal_114_$__cuda_sm70_shflsync_down_p) ;  /* 0x000003e000007944 */ /* 0x023fea0003c00000 */
[----:B------:R-:W-:Y:S01]  /*4e80*/  FADD.FTZ R187, R187, R224 ;  /* 0x000000e0bbbb7221 */ /* 0x000fe20000010000 */
[----:B------:R-:W-:Y:S01]  /*4e90*/  MOV R226, 0x1f ;  /* 0x0000001f00e27802 */ /* 0x000fe20000000f00 */
[----:B-1----:R-:W-:Y:S01]  /*4ea0*/  FADD.FTZ R189, R225, R186 ;  /* 0x000000bae1bd7221 */ /* 0x002fe20000010000 */
[----:B------:R-:W-:Y:S01]  /*4eb0*/  HFMA2.MMA R186, -RZ, RZ, 0, 4.76837158203125e-07 ;  /* 0x00000008ffba7435 */ /* 0x000fe200000001ff */
[----:B------:R-:W-:Y:S02]  /*4ec0*/  MOV R222, 0xffffffff ;  /* 0xffffffff00de7802 */ /* 0x000fe40000000f00 */
[----:B------:R-:W-:Y:S02]  /*4ed0*/  MOV R185, R187 ;  /* 0x000000bb00b97202 */ /* 0x000fe40000000f00 */
[----:B------:R-:W-:Y:S02]  /*4ee0*/  MOV R184, 0x4f00 ;  /* 0x00004f0000b87802 */ /* 0x000fe40000000f00 */
[----:B------:R-:W-:Y:S05]  /*4ef0*/  CALL.REL.NOINC `($__internal_114_$__cuda_sm70_shflsync_down_p) ;  /* 0x0000036000007944 */ /* 0x000fea0003c00000 */
[----:B-1----:R-:W-:Y:S01]  /*4f00*/  MOV R190, R186 ;  /* 0x000000ba00be7202 */ /* 0x002fe20000000f00 */
[----:B------:R-:W-:Y:S01]  /*4f10*/  HFMA2.MMA R186, -RZ, RZ, 0, 4.76837158203125e-07 ;  /* 0x00000008ffba7435 */ /* 0x000fe200000001ff */
[----:B------:R-:W-:-:S02]  /*4f20*/  MOV R185, R189 ;  /* 0x000000bd00b97202 */ /* 0x000fc40000000f00 */
[----:B------:R-:W-:Y:S02]  /*4f30*/  MOV R226, 0x1f ;  /* 0x0000001f00e27802 */ /* 0x000fe40000000f00 */
[----:B------:R-:W-:Y:S02]  /*4f40*/  MOV R222, 0xffffffff ;  /* 0xffffffff00de7802 */ /* 0x000fe40000000f00 */
[----:B------:R-:W-:Y:S02]  /*4f50*/  MOV R184, 0x4f70 ;  /* 0x00004f7000b87802 */ /* 0x000fe40000000f00 */
[----:B------:R-:W-:Y:S05]  /*4f60*/  CALL.REL.NOINC `($__internal_114_$__cuda_sm70_shflsync_down_p) ;  /* 0x000002f000007944 */ /* 0x000fea0003c00000 */
[----:B------:R-:W-:Y:S01]  /*4f70*/  FADD.FTZ R187, R190, R187 ;  /* 0x000000bbbebb7221 */ /* 0x000fe20000010000 */
[----:B------:R-:W-:Y:S01]  /*4f80*/  MOV R226, 0x1f ;  /* 0x0000001f00e27802 */ /* 0x000fe20000000f00 */
[----:B-1----:R-:W-:Y:S01]  /*4f90*/  FADD.FTZ R189, R189, R186 ;  /* 0x000000babdbd7221 */ /* 0x002fe20000010000 */
[----:B------:R-:W-:Y:S01]  /*4fa0*/  HFMA2.MMA R186, -RZ, RZ, 0, 2.384185791015625e-07 ;  /* 0x00000004ffba7435 */ /* 0x000fe200000001ff */
[----:B------:R-:W-:Y:S02]  /*4fb0*/  MOV R222, 0xffffffff ;  /* 0xffffffff00de7802 */ /* 0x000fe40000000f00 */
[----:B------:R-:W-:-:S02]  /*4fc0*/  MOV R185, R187 ;  /* 0x000000bb00b97202 */ /* 0x000fc40000000f00 */
[----:B------:R-:W-:Y:S02]  /*4fd0*/  MOV R184, 0x4ff0 ;  /* 0x00004ff000b87802 */ /* 0x000fe40000000f00 */
[----:B------:R-:W-:Y:S05]  /*4fe0*/  CALL.REL.NOINC `($__internal_114_$__cuda_sm70_shflsync_down_p) ;  /* 0x0000027000007944 */ /* 0x000fea0003c00000 */
[----:B-1----:R-:W-:Y:S01]  /*4ff0*/  MOV R190, R186 ;  /* 0x000000ba00be7202 */ /* 0x002fe20000000f00 */
[----:B------:R-:W-:Y:S01]  /*5000*/  HFMA2.MMA R186, -RZ, RZ, 0, 2.384185791015625e-07 ;  /* 0x00000004ffba7435 */ /* 0x000fe200000001ff */
[----:B------:R-:W-:Y:S02]  /*5010*/  MOV R185, R189 ;  /* 0x000000bd00b97202 */ /* 0x000fe40000000f00 */
[----:B------:R-:W-:Y:S02]  /*5020*/  MOV R226, 0x1f ;  /* 0x0000001f00e27802 */ /* 0x000fe40000000f00 */
[----:B------:R-:W-:Y:S02]  /*5030*/  MOV R222, 0xffffffff ;  /* 0xffffffff00de7802 */ /* 0x000fe40000000f00 */
[----:B------:R-:W-:Y:S02]  /*5040*/  MOV R184, 0x5060 ;  /* 0x0000506000b87802 */ /* 0x000fe40000000f00 */
[----:B------:R-:W-:Y:S05]  /*5050*/  CALL.REL.NOINC `($__internal_114_$__cuda_sm70_shflsync_down_p) ;  /* 0x0000020000007944 */ /* 0x000fea0003c00000 */
[----:B------:R-:W-:Y:S01]  /*5060*/  FADD.FTZ R187, R190, R187 ;  /* 0x000000bbbebb7221 */ /* 0x000fe20000010000 */
[----:B------:R-:W-:Y:S01]  /*5070*/  MOV R226, 0x1f ;  /* 0x0000001f00e27802 */ /* 0x000fe20000000f00 */
[----:B-1----:R-:W-:Y:S01]  /*5080*/  FADD.FTZ R189, R189, R186 ;  /* 0x000000babdbd7221 */ /* 0x002fe20000010000 */
[----:B------:R-:W-:Y:S01]  /*5090*/  HFMA2.MMA R186, -RZ, RZ, 0, 1.1920928955078125e-07 ;  /* 0x00000002ffba7435 */ /* 0x000fe200000001ff */
[----:B------:R-:W-:-:S02]  /*50a0*/  MOV R222, 0xffffffff ;  /* 0xffffffff00de7802 */ /* 0x000fc40000000f00 */
[----:B------:R-:W-:Y:S02]  /*50b0*/  MOV R185, R187 ;  /* 0x000000bb00b97202 */ /* 0x000fe40000000f00 */
[----:B------:R-:W-:Y:S02]  /*50c0*/  MOV R184, 0x50e0 ;  /* 0x000050e000b87802 */ /* 0x000fe40000000f00 */
[----:B------:R-:W-:Y:S05]  /*50d0*/  CALL.REL.NOINC `($__internal_114_$__cuda_sm70_shflsync_down_p) ;  /* 0x0000018000007944 */ /* 0x000fea0003c00000 */
[----:B-1----:R-:W-:Y:S01]  /*50e0*/  MOV R190, R186 ;  /* 0x000000ba00be7202 */ /* 0x002fe20000000f00 */
[----:B------:R-:W-:Y:S01]  /*50f0*/  HFMA2.MMA R186, -RZ, RZ, 0, 1.1920928955078125e-07 ;  /* 0x00000002ffba7435 */ /* 0x000fe200000001ff */
[----:B------:R-:W-:Y:S02]  /*5100*/  MOV R185, R189 ;  /* 0x000000bd00b97202 */ /* 0x000fe40000000f00 */
[----:B------:R-:W-:Y:S02]  /*5110*/  MOV R226, 0x1f ;  /* 0x0000001f00e27802 */ /* 0x000fe40000000f00 */
[----:B------:R-:W-:Y:S02]  /*5120*/  MOV R222, 0xffffffff ;  /* 0xffffffff00de7802 */ /* 0x000fe40000000f00 */
[----:B------:R-:W-:-:S02]  /*5130*/  MOV R184, 0x5150 ;  /* 0x0000515000b87802 */ /* 0x000fc40000000f00 */
[----:B------:R-:W-:Y:S05]  /*5140*/  CALL.REL.NOINC `($__internal_114_$__cuda_sm70_shflsync_down_p) ;  /* 0x0000011000007944 */ /* 0x000fea0003c00000 */
[----:B------:R-:W-:Y:S01]  /*5150*/  FADD.FTZ R190, R190, R187 ;  /* 0x000000bbbebe7221 */ /* 0x000fe20000010000 */
[----:B------:R-:W-:Y:S01]  /*5160*/  MOV R226, 0x1f ;  /* 0x0000001f00e27802 */ /* 0x000fe20000000f00 */
[----:B-1----:R-:W-:Y:S01]  /*5170*/  FADD.FTZ R187, R189, R186 ;  /* 0x000000babdbb7221 */ /* 0x002fe20000010000 */
[----:B------:R-:W-:Y:S01]  /*5180*/  HFMA2.MMA R186, -RZ, RZ, 0, 5.9604644775390625e-08 ;  /* 0x00000001ffba7435 */ /* 0x000fe200000001ff */
[----:B------:R-:W-:-:S02]  /*5190*/  MOV R222, 0xffffffff ;  /* 0xffffffff00de7802 */ /* 0x000fc40000000f00 */
[----:B------:R-:W-:Y:S02]  /*51a0*/  MOV R185, R190 ;  /* 0x000000be00b97202 */ /* 0x000fe40000000f00 */
[----:B------:R-:W-:Y:S02]  /*51b0*/  MOV R184, 0x51d0 ;  /* 0x000051d000b87802 */ /* 0x000fe40000000f00 */
[----:B------:R-:W-:Y:S05]  /*51c0*/  CALL.REL.NOINC `($__internal_114_$__cuda_sm70_shflsync_down_p) ;  /* 0x0000009000007944 */ /* 0x000fea0003c00000 */
[----:B-1----:R-:W-:Y:S01]  /*51d0*/  MOV R189, R186 ;  /* 0x000000ba00bd7202 */ /* 0x002fe20000000f00 */
[----:B------:R-:W-:Y:S01]  /*51e0*/  HFMA2.MMA R186, -RZ, RZ, 0, 5.9604644775390625e-08 ;  /* 0x00000001ffba7435 */ /* 0x000fe200000001ff */
[----:B------:R-:W-:Y:S02]  /*51f0*/  MOV R185, R187 ;  /* 0x000000bb00b97202 */ /* 0x000fe40000000f00 */
[----:B------:R-:W-:Y:S02]  /*5200*/  MOV R226, 0x1f ;  /* 0x0000001f00e27802 */ /* 0x000fe40000000f00 */
[----:B------:R-:W-:Y:S02]  /*5210*/  MOV R222, 0xffffffff ;  /* 0xffffffff00de7802 */ /* 0x000fe40000000f00 */
[----:B------:R-:W-:-:S02]  /*5220*/  MOV R184, 0x5240 ;  /* 0x0000524000b87802 */ /* 0x000fc40000000f00 */
[----:B------:R-:W-:Y:S05]  /*5230*/  CALL.REL.NOINC `($__internal_114_$__cuda_sm70_shflsync_down_p) ;  /* 0x0000002000007944 */ /* 0x000fea0003c00000 */
[----:B-1----:R-:W-:Y:S01]  /*5240*/  MOV R185, R186 ;  /* 0x000000ba00b97202 */ /* 0x002fe20000000f00 */
[----:B------:R-:W-:Y:S05]  /*5250*/  BRA `(.L_x_6917) ;  /* 0xffffcf3000007947 */ /* 0x000fea000383ffff */
        .weak           $__internal_114_$__cuda_sm70_shflsync_down_p
        .type           $__internal_114_$__cuda_sm70_shflsync_down_p,@function
        .size           $__internal_114_$__cuda_sm70_shflsync_down_p,(.L_x_11848 - $__internal_114_$__cuda_sm70_shflsync_down_p)
$__internal_114_$__cuda_sm70_shflsync_down_p:
[----:B------:R-:W-:Y:S04]  /*5260*/  WARPSYNC R222 ;  /* 0x000000de00007348 */ /* 0x000fe80003800000 */
[----:B------:R0:W1:Y:S02]  /*5270*/  SHFL.DOWN PT, R186, R185, R186, R226 ;  /* 0x080000bab9ba7389 */ /* 0x00006400000e00e2 */
[----:B0-----:R-:W-:-:S06]  /*5280*/  HFMA2.MMA R185, -RZ, RZ, 0, 0 ;  /* 0x00000000ffb97435 */ /* 0x001fcc00000001ff */
[----:B------:R-:W-:Y:S05]  /*5290*/  RET.REL.NODEC R184 `(_ZN10layer_norm13ln_bwd_kernelINS_13Kernel_traitsIf6__halfS2_S2_fjLj4096ELj1ELj1ELj4ELj16ENS_18Kernel_traits_baseILj4096EfS2_S2_S2_fjLj128EEEEELb1ELb1ELb0ELb0EEEvNS_9BwdParamsE) ;  /* 0xffffad60b8007950 */ /* 0x000fea0003c3ffff */
.L_x_6918:
        /* <DEDUP_REMOVED lines=14> */
.L_x_11848:


//--------------------- .text._ZN10layer_norm13ln_bwd_kernelINS_13Kernel_traitsIf6__halfS2_S2_fjLj4096ELj1ELj1ELj4ELj16ENS_18Kernel_traits_baseILj4096EfS2_S2_S2_fjLj128EEEEELb1ELb1ELb0ELb1EEEvNS_9BwdParamsE --------------------------
	.section	.text._ZN10layer_norm13ln_bwd_kernelINS_13Kernel_traitsIf6__halfS2_S2_fjLj4096ELj1ELj1ELj4ELj16ENS_18Kernel_traits_baseILj4096EfS2_S2_S2_fjLj128EEEEELb1ELb1ELb0ELb1EEEvNS_9BwdParamsE,"ax",@progbits
	.sectioninfo	@"SHI_REGISTERS=255"
	.align	128
        .global         _ZN10layer_norm13ln_bwd_kernelINS_13Kernel_traitsIf6__halfS2_S2_fjLj4096ELj1ELj1ELj4ELj16ENS_18Kernel_traits_baseILj4096EfS2_S2_S2_fjLj128EEEEELb1ELb1ELb0ELb1EEEvNS_9BwdParamsE
        .type           _ZN10layer_norm13ln_bwd_kernelINS_13Kernel_traitsIf6__halfS2_S2_fjLj4096ELj1ELj1ELj4ELj16ENS_18Kernel_traits_baseILj4096EfS2_S2_S2_fjLj128EEEEELb1ELb1ELb0ELb1EEEvNS_9BwdParamsE,@function
        .size           _ZN10layer_norm13ln_bwd_kernelINS_13Kernel_traitsIf6__halfS2_S2_fjLj4096ELj1ELj1ELj4ELj16ENS_18Kernel_traits_baseILj4096EfS2_S2_S2_fjLj128EEEEELb1ELb1ELb0ELb1EEEvNS_9BwdParamsE,(.L_x_11849 - _ZN10layer_norm13ln_bwd_kernelINS_13Kernel_traitsIf6__halfS2_S2_fjLj4096ELj1ELj1ELj4ELj16ENS_18Kernel_traits_baseILj4096EfS2_S2_S2_fjLj128EEEEELb1ELb1ELb0ELb1EEEvNS_9BwdParamsE)
        .other          _ZN10layer_norm13ln_bwd_kernelINS_13Kernel_traitsIf6__halfS2_S2_fjLj4096ELj1ELj1ELj4ELj16ENS_18Kernel_traits_baseILj4096EfS2_S2_S2_fjLj128EEEEELb1ELb1ELb0ELb1EEEvNS_9BwdParamsE,@"STO_CUDA_ENTRY STV_DEFAULT"
_ZN10layer_norm13ln_bwd_kernelINS_13Kernel_traitsIf6__halfS2_S2_fjLj4096ELj1ELj1ELj4ELj16ENS_18Kernel_traits_baseILj4096EfS2_S2_S2_fjLj128EEEEELb1ELb1ELb0ELb1EEEvNS_9BwdParamsE:
.text._ZN10layer_norm13ln_bwd_kernelINS_13Kernel_traitsIf6__halfS2_S2_fjLj4096ELj1ELj1ELj4ELj16ENS_18Kernel_traits_baseILj4096EfS2_S2_S2_fjLj128EEEEELb1ELb1ELb0ELb1EEEvNS_9BwdParamsE:
        /* <DEDUP_REMOVED lines=57> */
.L_x_6919:
        /* <DEDUP_REMOVED lines=78> */
[----:B------:R-:W-:-:S03]  /*0870*/  CS2R R16, SRZ ;  /* 0x0000000000107805 */ /* 0x000fc6000001ff00 */
[----:B------:R2:W5:Y:S04]  /*0880*/  LDG.E.128 R40, [R4.64+0x3000] ;  /* 0x0030000404287981 */ /* 0x000568000c1e1d00 */
[----:B------:R2:W5:Y:S02]  /*0890*/  LDG.E.128 R36, [R4.64+0x3010] ;  /* 0x0030100404247981 */ /* 0x000564000c1e1d00 */
[----:B0-2---:R-:W-:Y:S02]  /*08a0*/  CS2R R4, SRZ ;  /* 0x0000000000047805 */ /* 0x005fe4000001ff00 */
.L_x_6924:
        /* <DEDUP_REMOVED lines=16> */
[-C--:B------:R-:W-:Y:S02]  /*09b0*/  IMAD.WIDE R136, R0, R167.reuse, c[0x0][0x1a0] ;  /* 0x0000680000887625 */ /* 0x080fe400078e02a7 */
        /* <DEDUP_REMOVED lines=9> */
[----:B------:R1:W4:Y:S04]  /*0a50*/  LDG.E R194, [R166.64] ;  /* 0x00000004a6c27981 */ /* 0x000328000c1e1900 */
        /* <DEDUP_REMOVED lines=24> */
[----:B--2---:R-:W-:Y:S01]  /*0be0*/  @P0 HADD2.F32 R195, -RZ, R171.H0_H0 ;  /* 0x200000abffc30230 */ /* 0x004fe20000004100 */
[----:B------:R-:W-:-:S05]  /*0bf0*/  @P1 IMAD.WIDE.U32 R170, R198, R180, c[0x0][0x218] ;  /* 0x00008600c6aa1625 */ /* 0x000fca00078e00b4 */
[----:B------:R0:W5:Y:S02]  /*0c00*/  @P1 LDG.E.128 R104, [R170.64] ;  /* 0x00000004aa681981 */ /* 0x000164000c1e1d00 */
[----:B0-----:R-:W-:-:S06]  /*0c10*/  IMAD.WIDE.U32 R170, R197, R200, c[0x0][0x190] ;  /* 0x00006400c5aa7625 */ /* 0x001fcc00078e00c8 */
[----:B------:R-:W5:Y:S01]  /*0c20*/  LDG.E.64 R170, [R170.64] ;  /* 0x00000004aaaa7981 */ /* 0x000f62000c1e1b00 */
[----:B------:R-:W-:Y:S01]  /*0c30*/  ISETP.NE.AND P0, PT, RZ, UR6, PT ;  /* 0x00000006ff007c0c */ /* 0x000fe2000bf05270 */
[--C-:B---3--:R-:W-:Y:S02]  /*0c40*/  HADD2.F32 R208, -RZ, R120.reuse.H0_H0 ;  /* 0x20000078ffd07230 */ /* 0x108fe40000004100 */
[----:B------:R-:W-:Y:S01]  /*0c50*/  HADD2.F32 R209, -RZ, R120.H1_H1 ;  /* 0x30000078ffd17230 */ /* 0x000fe20000004100 */
[----:B----4-:R-:W-:Y:S01]  /*0c60*/  FSEL R120, R199, RZ, !P0 ;  /* 0x000000ffc7787208 */ /* 0x010fe20004000000 */
[----:B------:R-:W-:Y:S02]  /*0c70*/  HADD2.F32 R219, -RZ, R128.H1_H1 ;  /* 0x30000080ffdb7230 */ /* 0x000fe40000004100 */
[----:B------:R-:W-:Y:S02]  /*0c80*/  HADD2.F32 R211, -RZ, R130.H1_H1 ;  /* 0x30000082ffd37230 */ /* 0x000fe40000004100 */
[C---:B------:R-:W-:Y:S01]  /*0c90*/  FADD.FTZ R208, -R120.reuse, R208 ;  /* 0x000000d078d07221 */ /* 0x040fe20000010100 */
[----:B------:R-:W-:Y:S01]  /*0ca0*/  HADD2.F32 R236, -RZ, R121.H0_H0 ;  /* 0x20000079ffec7230 */ /* 0x000fe20000004100 */
[C---:B------:R-:W-:Y:S01]  /*0cb0*/  FADD.FTZ R209, -R120.reuse, R209 ;  /* 0x000000d178d17221 */ /* 0x040fe20000010100 */
[----:B------:R-:W-:Y:S01]  /*0cc0*/  HADD2.F32 R210, -RZ, R124.H0_H0 ;  /* 0x2000007cffd27230 */ /* 0x000fe20000004100 */
[----:B------:R-:W-:-:S02]  /*0cd0*/  FADD.FTZ R219, -R120, R219 ;  /* 0x000000db78db7221 */ /* 0x000fc40000010100 */
[----:B------:R-:W-:Y:S02]  /*0ce0*/  FADD.FTZ R211, -R120, R211 ;  /* 0x000000d378d37221 */ /* 0x000fe40000010100 */
[----:B------:R-:W-:Y:S01]  /*0cf0*/  FMUL.FTZ R208, R194, R208 ;  /* 0x000000d0c2d07220 */ /* 0x000fe20000410000 */
[----:B------:R-:W-:Y:S02]  /*0d00*/  HADD2.F32 R224, -RZ, R140.H0_H0 ;  /* 0x2000008cffe07230 */ /* 0x000fe40000004100 */
        /* <DEDUP_REMOVED lines=10> */
[----:B------:R-:W-:Y:S02]  /*0db0*/  FMUL.FTZ R211, R194, R211 ;  /* 0x000000d3c2d37220 */ /* 0x000fe40000410000 */
[----:B------:R-:W-:Y:S01]  /*0dc0*/  FMUL.FTZ R210, R96, R210 ;  /* 0x000000d260d27220 */ /* 0x000fe20000410000 */
[----:B------:R-:W-:Y:S01]  /*0dd0*/  HADD2.F32 R226, -RZ, R122.H0_H0 ;  /* 0x2000007affe27230 */ /* 0x000fe20000004100 */
[----:B------:R-:W-:Y:S01]  /*0de0*/  FADD.FTZ R238, -R120, R238 ;  /* 0x000000ee78ee7221 */ /* 0x000fe20000010100 */
[----:B------:R-:W-:Y:S01]  /*0df0*/  HADD2.F32 R239, -RZ, R125.H0_H0 ;  /* 0x2000007dffef7230 */ /* 0x000fe20000004100 */
        /* <DEDUP_REMOVED lines=12> */
[----:B------:R-:W-:Y:S01]  /*0ec0*/  HADD2.F32 R227, -RZ, R122.H1_H1 ;  /* 0x3000007affe37230 */ /* 0x000fe20000004100 */
[----:B------:R-:W-:Y:S01]  /*0ed0*/  FADD.FTZ R226, -R120, R226 ;  /* 0x000000e278e27221 */ /* 0x000fe20000010100 */
[----:B------:R-:W-:Y:S01]  /*0ee0*/  HADD2.F32 R240, -RZ, R125.H1_H1 ;  /* 0x3000007dfff07230 */ /* 0x000fe20000004100 */
[----:B------:R-:W-:Y:S02]  /*0ef0*/  FADD.FTZ R156, R239, R156 ;  /* 0x0000009cef9c7221 */ /* 0x000fe40000010000 */
[----:B------:R-:W-:-:S02]  /*0f00*/  FMUL.FTZ R238, R194, R238 ;  /* 0x000000eec2ee7220 */ /* 0x000fc40000410000 */
[-C--:B------:R-:W-:Y:S02]  /*0f10*/  FFMA.FTZ R157, R236, R239.reuse, R157 ;  /* 0x000000efec9d7223 */ /* 0x080fe4000001009d */
[----:B------:R-:W-:Y:S02]  /*0f20*/  FMUL.FTZ R239, R98, R239 ;  /* 0x000000ef62ef7220 */ /* 0x000fe40000410000 */
[----:B------:R-:W-:Y:S02]  /*0f30*/  FADD.FTZ R142, R142, R237 ;  /* 0x000000ed8e8e7221 */ /* 0x000fe40000010000 */
[----:B------:R-:W-:Y:S01]  /*0f40*/  FFMA.FTZ R140, R209, R237, R140 ;  /* 0x000000edd18c7223 */ /* 0x000fe2000001008c */
[----:B------:R-:W-:Y:S01]  /*0f50*/  HADD2.F32 R231, -RZ, R123.H0_H0 ;  /* 0x2000007bffe77230 */ /* 0x000fe20000004100 */
[----:B------:R-:W-:Y:S01]  /*0f60*/  FADD.FTZ R227, -R120, R227 ;  /* 0x000000e378e37221 */ /* 0x000fe20000010100 */
[----:B------:R-:W-:Y:S01]  /*0f70*/  HADD2.F32 R228, -RZ, R126.H0_H0 ;  /* 0x2000007effe47230 */ /* 0x000fe20000004100 */
[----:B------:R-:W-:-:S02]  /*0f80*/  FADD.FTZ R158, R240, R158 ;  /* 0x0000009ef09e7221 */ /* 0x000fc40000010000 */
[----:B------:R-:W-:Y:S02]  /*0f90*/  FMUL.FTZ R226, R194, R226 ;  /* 0x000000e2c2e27220 */ /* 0x000fe40000410000 */
[-C--:B------:R-:W-:Y:S02]  /*0fa0*/  FFMA.FTZ R159, R238, R240.reuse, R159 ;  /* 0x000000f0ee9f7223 */ /* 0x080fe4000001009f */
[----:B------:R-:W-:Y:S02]  /*0fb0*/  FMUL.FTZ R240, R99, R240 ;  /* 0x000000f063f07220 */ /* 0x000fe40000410000 */
[----:B------:R-:W-:Y:S02]  /*0fc0*/  FADD.FTZ R142, R142, R239 ;  /* 0x000000ef8e8e7221 */ /* 0x000fe40000010000 */
[----:B------:R-:W-:Y:S01]  /*0fd0*/  FFMA.FTZ R140, R236, R239, R140 ;  /* 0x000000efec8c7223 */ /* 0x000fe2000001008c */
[----:B------:R-:W-:Y:S01]  /*0fe0*/  HADD2.F32 R233, -RZ, R123.H1_H1 ;  /* 0x3000007bffe97230 */ /* 0x000fe20000004100 */
[----:B------:R-:W-:Y:S01]  /*0ff0*/  FADD.FTZ R231, -R120, R231 ;  /* 0x000000e778e77221 */ /* 0x000fe20000010100 */
[----:B------:R-:W-:Y:S01]  /*1000*/  HADD2.F32 R232, -RZ, R126.H1_H1 ;  /* 0x3000007effe87230 */ /* 0x000fe20000004100 */
[----:B------:R-:W-:-:S02]  /*1010*/  FADD.FTZ R160, R228, R160 ;  /* 0x000000a0e4a07221 */ /* 0x000fc40000010000 */
[----:B------:R-:W-:Y:S02]  /*1020*/  FMUL.FTZ R227, R194, R227 ;  /* 0x000000e3c2e37220 */ /* 0x000fe40000410000 */
        /* <DEDUP_REMOVED lines=14> */
[----:B------:R-:W-:-:S02]  /*1110*/  FADD.FTZ R225, -R120, R225 ;  /* 0x000000e178e17221 */ /* 0x000fc40000010100 */
[----:B------:R-:W-:Y:S02]  /*1120*/  FADD.FTZ R164, R234, R164 ;  /* 0x000000a4eaa47221 */ /* 0x000fe40000010000 */
[----:B------:R-:W-:Y:S02]  /*1130*/  FMUL.FTZ R233, R194, R233 ;  /* 0x000000e9c2e97220 */ /* 0x000fe40000410000 */
[-C--:B------:R-:W-:Y:S02]  /*1140*/  FFMA.FTZ R165, R231, R234.reuse, R165 ;  /* 0x000000eae7a57223 */ /* 0x080fe400000100a5 */
[----:B------:R-:W-:Y:S02]  /*1150*/  FMUL.FTZ R234, R94, R234 ;  /* 0x000000ea5eea7220 */ /* 0x000fe40000410000 */
[----:B------:R-:W-:Y:S02]  /*1160*/  FADD.FTZ R142, R142, R232 ;  /* 0x000000e88e8e7221 */ /* 0x000fe40000010000 */
[----:B------:R-:W-:Y:S01]  /*1170*/  FFMA.FTZ R140, R227, R232, R140 ;  /* 0x000000e8e38c7223 */ /* 0x000fe2000001008c */
[----:B------:R-:W-:Y:S01]  /*1180*/  HADD2.F32 R218, -RZ, R129.H0_H0 ;  /* 0x20000081ffda7230 */ /* 0x000fe20000004100 */
[----:B------:R-:W-:-:S02]  /*1190*/  FADD.FTZ R168, R235, R168 ;  /* 0x000000a8eba87221 */ /* 0x000fc40000010000 */
[----:B------:R-:W-:Y:S02]  /*11a0*/  FFMA.FTZ R21, R233, R235, R21 ;  /* 0x000000ebe9157223 */ /* 0x000fe40000010015 */
        /* <DEDUP_REMOVED lines=8> */
[----:B------:R-:W-:Y:S02]  /*1230*/  FMUL.FTZ R224, R88, R224 ;  /* 0x000000e058e07220 */ /* 0x000fe40000410000 */
[----:B------:R-:W-:Y:S02]  /*1240*/  FADD.FTZ R142, R142, R235 ;  /* 0x000000eb8e8e7221 */ /* 0x000fe40000010000 */
[----:B------:R-:W-:Y:S01]  /*1250*/  FFMA.FTZ R140, R233, R235, R140 ;  /* 0x000000ebe98c7223 */ /* 0x000fe2000001008c */
[----:B------:R-:W-:Y:S01]  /*1260*/  HADD2.F32 R129, -RZ, R130.H0_H0 ;  /* 0x20000082ff817230 */ /* 0x000fe20000004100 */
[----:B------:R-:W-:Y:S01]  /*1270*/  FADD.FTZ R220, -R120, R220 ;  /* 0x000000dc78dc7221 */ /* 0x000fe20000010100 */
[----:B------:R-:W-:Y:S01]  /*1280*/  HADD2.F32 R222, -RZ, R141.H0_H0 ;  /* 0x2000008dffde7230 */ /* 0x000fe20000004100 */
[----:B------:R-:W-:-:S02]  /*1290*/  FMUL.FTZ R218, R194, R218 ;  /* 0x000000dac2da7220 */ /* 0x000fc40000410000 */
[----:B------:R-:W-:Y:S02]  /*12a0*/  FADD.FTZ R142, R142, R224 ;  /* 0x000000e08e8e7221 */ /* 0x000fe40000010000 */
[----:B------:R-:W-:Y:S01]  /*12b0*/  FFMA.FTZ R140, R225, R224, R140 ;  /* 0x000000e0e18c7223 */ /* 0x000fe2000001008c */
[----:B------:R-:W-:Y:S01]  /*12c0*/  HADD2.F32 R125, -RZ, R135.H0_H0 ;  /* 0x20000087ff7d7230 */ /* 0x000fe20000004100 */
[----:B------:R-:W-:Y:S01]  /*12d0*/  FADD.FTZ R199, -R120, R129 ;  /* 0x0000008178c77221 */ /* 0x000fe20000010100 */
[----:B------:R-:W-:Y:S01]  /*12e0*/  HADD2.F32 R221, -RZ, R141.H1_H1 ;  /* 0x3000008dffdd7230 */ /* 0x000fe20000004100 */
[----:B------:R-:W-:Y:S01]  /*12f0*/  FADD.FTZ R178, R222, R178 ;  /* 0x000000b2deb27221 */ /* 0x000fe20000010000 */
[----:B------:R-:W-:Y:S01]  /*1300*/  HADD2.F32 R127, -RZ, R134.H1_H1 ;  /* 0x30000086ff7f7230 */ /* 0x000fe20000004100 */
[----:B------:R-:W-:Y:S02]  /*1310*/  FMUL.FTZ R220, R194, R220 ;  /* 0x000000dcc2dc7220 */ /* 0x000fe40000410000 */
[----:B------:R-:W-:-:S02]  /*1320*/  FFMA.FTZ R179, R218, R222, R179 ;  /* 0x000000dedab37223 */ /* 0x000fc400000100b3 */
[----:B------:R-:W-:Y:S02]  /*1330*/  FMUL.FTZ R222, R90, R222 ;  /* 0x000000de5ade7220 */ /* 0x000fe40000410000 */
[----:B------:R-:W-:Y:S02]  /*1340*/  FADD.FTZ R142, R142, R223 ;  /* 0x000000df8e8e7221 */ /* 0x000fe40000010000 */
[----:B------:R-:W-:Y:S01]  /*1350*/  FFMA.FTZ R140, R219, R223, R140 ;  /* 0x000000dfdb8c7223 */ /* 0x000fe2000001008c */
[--C-:B------:R-:W-:Y:S01]  /*1360*/  HADD2.F32 R213, -RZ, R131.reuse.H0_H0 ;  /* 0x20000083ffd57230 */ /* 0x100fe20000004100 */
[----:B------:R-:W-:Y:S01]  /*1370*/  @P1 IMAD.WIDE.U32 R180, R193, R180, c[0x0][0x218] ;  /* 0x00008600c1b41625 */ /* 0x000fe200078e00b4 */
[--C-:B------:R-:W-:Y:S02]  /*1380*/  HADD2.F32 R123, -RZ, R138.reuse.H0_H0 ;  /* 0x2000008aff7b7230 */ /* 0x100fe40000004100 */
[----:B------:R-:W-:Y:S01]  /*1390*/  HADD2.F32 R122, -RZ, R138.H1_H1 ;  /* 0x3000008aff7a7230 */ /* 0x000fe20000004100 */
[----:B------:R-:W-:Y:S01]  /*13a0*/  FADD.FTZ R125, -R120, R125 ;  /* 0x0000007d787d7221 */ /* 0x000fe20000010100 */
[----:B------:R-:W-:Y:S01]  /*13b0*/  HADD2.F32 R215, -RZ, R131.H1_H1 ;  /* 0x30000083ffd77230 */ /* 0x000fe20000004100 */
[----:B------:R-:W-:-:S02]  /*13c0*/  FADD.FTZ R182, R221, R182 ;  /* 0x000000b6ddb67221 */ /* 0x000fc40000010000 */
[----:B------:R-:W-:Y:S02]  /*13d0*/  FMUL.FTZ R199, R194, R199 ;  /* 0x000000c7c2c77220 */ /* 0x000fe40000410000 */
[-C--:B------:R-:W-:Y:S02]  /*13e0*/  FFMA.FTZ R183, R220, R221.reuse, R183 ;  /* 0x000000dddcb77223 */ /* 0x080fe400000100b7 */
[----:B------:R-:W-:Y:S01]  /*13f0*/  IMAD.WIDE.U32 R188, R196, R200, c[0x0][0x190] ;  /* 0x00006400c4bc7625 */ /* 0x000fe200078e00c8 */
[----:B------:R-:W-:Y:S01]  /*1400*/  HADD2.F32 R124, -RZ, R135.H1_H1 ;  /* 0x30000087ff7c7230 */ /* 0x000fe20000004100 */
[----:B------:R0:W5:Y:S02]  /*1410*/  @P1 LDG.E.128 R112, [R180.64] ;  /* 0x00000004b4701981 */ /* 0x000164000c1e1d00 */
[----:B------:R-:W-:Y:S02]  /*1420*/  FMUL.FTZ R221, R91, R221 ;  /* 0x000000dd5bdd7220 */ /* 0x000fe40000410000 */
[----:B------:R-:W-:-:S02]  /*1430*/  FADD.FTZ R142, R142, R222 ;  /* 0x000000de8e8e7221 */ /* 0x000fc40000010000 */
[----:B------:R-:W-:Y:S01]  /*1440*/  FFMA.FTZ R140, R218, R222, R140 ;  /* 0x000000deda8c7223 */ /* 0x000fe2000001008c */
[--C-:B------:R-:W-:Y:S01]  /*1450*/  HADD2.F32 R129, -RZ, R148.reuse.H0_H0 ;  /* 0x20000094ff817230 */ /* 0x100fe20000004100 */
[C---:B------:R-:W-:Y:S01]  /*1460*/  FADD.FTZ R138, -R120.reuse, R127 ;  /* 0x0000007f788a7221 */ /* 0x040fe20000010100 */
[----:B------:R-:W-:Y:S01]  /*1470*/  HADD2.F32 R127, -RZ, R147.H0_H0 ;  /* 0x20000093ff7f7230 */ /* 0x000fe20000004100 */
[----:B------:R-:W-:Y:S01]  /*1480*/  FADD.FTZ R213, -R120, R213 ;  /* 0x000000d578d57221 */ /* 0x000fe20000010100 */
[----:B------:R-:W-:Y:S01]  /*1490*/  HADD2.F32 R131, -RZ, R148.H1_H1 ;  /* 0x30000094ff837230 */ /* 0x000fe20000004100 */
[----:B------:R-:W-:Y:S01]  /*14a0*/  FADD.FTZ R184, R212, R184 ;  /* 0x000000b8d4b87221 */ /* 0x000fe20000010000 */
[----:B0-----:R0:W5:Y:S01]  /*14b0*/  LDG.E.64 R180, [R188.64] ;  /* 0x00000004bcb47981 */ /* 0x001162000c1e1b00 */
[-C--:B------:R-:W-:Y:S02]  /*14c0*/  FFMA.FTZ R185, R199, R212.reuse, R185 ;  /* 0x000000d4c7b97223 */ /* 0x080fe400000100b9 */
[----:B------:R-:W-:Y:S01]  /*14d0*/  FMUL.FTZ R148, R194, R125 ;  /* 0x0000007dc2947220 */ /* 0x000fe20000410000 */
[--C-:B------:R-:W-:Y:S01]  /*14e0*/  HADD2.F32 R202, -RZ, R133.reuse.H0_H0 ;  /* 0x20000085ffca7230 */ /* 0x100fe20000004100 */
[----:B------:R-:W-:Y:S01]  /*14f0*/  FMUL.FTZ R212, R84, R212 ;  /* 0x000000d454d47220 */ /* 0x000fe20000410000 */
[----:B------:R-:W-:Y:S01]  /*1500*/  HADD2.F32 R204, -RZ, R133.H1_H1 ;  /* 0x30000085ffcc7230 */ /* 0x000fe20000004100 */
[----:B------:R-:W-:-:S02]  /*1510*/  FADD.FTZ R125, R142, R221 ;  /* 0x000000dd8e7d7221 */ /* 0x000fc40000010000 */
[----:B------:R-:W-:Y:S01]  /*1520*/  FFMA.FTZ R140, R220, R221, R140 ;  /* 0x000000dddc8c7223 */ /* 0x000fe2000001008c */
[----:B0-----:R-:W-:Y:S01]  /*1530*/  HADD2.F32 R188, -RZ, R132.H0_H0 ;  /* 0x20000084ffbc7230 */ /* 0x001fe20000004100 */
[C---:B------:R-:W-:Y:S01]  /*1540*/  FADD.FTZ R215, -R120.reuse, R215 ;  /* 0x000000d778d77221 */ /* 0x040fe20000010100 */
[----:B------:R-:W-:Y:S01]  /*1550*/  HADD2.F32 R216, -RZ, R143.H0_H0 ;  /* 0x2000008fffd87230 */ /* 0x000fe20000004100 */
[----:B------:R-:W-:Y:S01]  /*1560*/  FADD.FTZ R124, -R120, R124 ;  /* 0x0000007c787c7221 */ /* 0x000fe20000010100 */
[--C-:B------:R-:W-:Y:S01]  /*1570*/  HADD2.F32 R133, -RZ, R149.reuse.H0_H0 ;  /* 0x20000095ff857230 */ /* 0x100fe20000004100 */
[----:B------:R-:W-:Y:S01]  /*1580*/  FMUL.FTZ R213, R194, R213 ;  /* 0x000000d5c2d57220 */ /* 0x000fe20000410000 */
[----:B------:R-:W-:Y:S01]  /*1590*/  HADD2.F32 R135, -RZ, R149.H1_H1 ;  /* 0x30000095ff877230 */ /* 0x000fe20000004100 */
[----:B------:R-:W-:Y:S02]  /*15a0*/  FADD.FTZ R169, R127, R169 ;  /* 0x000000a97fa97221 */ /* 0x000fe40000010000 */
[----:B------:R-:W-:-:S02]  /*15b0*/  FFMA.FTZ R12, R148, R127, R12 ;  /* 0x0000007f940c7223 */ /* 0x000fc4000001000c */
[----:B------:R-:W-:Y:S01]  /*15c0*/  FMUL.FTZ R149, R78, R127 ;  /* 0x0000007f4e957220 */ /* 0x000fe20000410000 */
[----:B------:R-:W-:Y:S01]  /*15d0*/  HADD2.F32 R217, -RZ, R143.H1_H1 ;  /* 0x3000008fffd97230 */ /* 0x000fe20000004100 */
[----:B------:R-:W-:Y:S02]  /*15e0*/  FADD.FTZ R125, R125, R212 ;  /* 0x000000d47d7d7221 */ /* 0x000fe40000010000 */
[----:B------:R-:W-:Y:S01]  /*15f0*/  FFMA.FTZ R127, R199, R212, R140 ;  /* 0x000000d4c77f7223 */ /* 0x000fe2000001008c */
[--C-:B------:R-:W-:Y:S01]  /*1600*/  HADD2.F32 R141, -RZ, R150.reuse.H0_H0 ;  /* 0x20000096ff8d7230 */ /* 0x100fe20000004100 */
[----:B------:R-:W-:Y:S01]  /*1610*/  FADD.FTZ R188, -R120, R188 ;  /* 0x000000bc78bc7221 */ /* 0x000fe20000010100 */
[----:B------:R-:W-:Y:S01]  /*1620*/  HADD2.F32 R143, -RZ, R150.H1_H1 ;  /* 0x30000096ff8f7230 */ /* 0x000fe20000004100 */
[----:B------:R-:W-:Y:S02]  /*1630*/  FADD.FTZ R190, R216, R190 ;  /* 0x000000bed8be7221 */ /* 0x000fe40000010000 */
[----:B------:R-:W-:-:S02]  /*1640*/  FMUL.FTZ R215, R194, R215 ;  /* 0x000000d7c2d77220 */ /* 0x000fc40000410000 */
[----:B------:R-:W-:Y:S02]  /*1650*/  FFMA.FTZ R191, R213, R216, R191 ;  /* 0x000000d8d5bf7223 */ /* 0x000fe400000100bf */
[----:B------:R-:W-:Y:S02]  /*1660*/  FMUL.FTZ R150, R194, R124 ;  /* 0x0000007cc2967220 */ /* 0x000fe40000410000 */
        /* <DEDUP_REMOVED lines=11> */
[----:B------:R-:W-:Y:S01]  /*1720*/  HADD2.F32 R144, -RZ, R144.H1_H1 ;  /* 0x30000090ff907230 */ /* 0x000fe20000004100 */
[----:B------:R-:W-:Y:S02]  /*1730*/  FADD.FTZ R202, -R120, R202 ;  /* 0x000000ca78ca7221 */ /* 0x000fe40000010100 */
[----:B------:R-:W-:-:S02]  /*1740*/  FADD.FTZ R26, R189, R26 ;  /* 0x0000001abd1a7221 */ /* 0x000fc40000010000 */
[-C--:B------:R-:W-:Y:S02]  /*1750*/  FFMA.FTZ R17, R188, R189.reuse, R17 ;  /* 0x000000bdbc117223 */ /* 0x080fe40000010011 */
[----:B------:R-:W-:Y:S02]  /*1760*/  FADD.FTZ R200, -R120, R200 ;  /* 0x000000c878c87221 */ /* 0x000fe40000010100 */
[----:B------:R-:W-:Y:S02]  /*1770*/  FMUL.FTZ R189, R80, R189 ;  /* 0x000000bd50bd7220 */ /* 0x000fe40000410000 */
[----:B------:R-:W-:Y:S02]  /*1780*/  FADD.FTZ R125, R125, R217 ;  /* 0x000000d97d7d7221 */ /* 0x000fe40000010000 */
[----:B------:R-:W-:Y:S01]  /*1790*/  FFMA.FTZ R124, R215, R217, R124 ;  /* 0x000000d9d77c7223 */ /* 0x000fe2000001007c */
[----:B------:R-:W-:Y:S01]  /*17a0*/  HADD2.F32 R126, -RZ, R134.H0_H0 ;  /* 0x20000086ff7e7230 */ /* 0x000fe20000004100 */
[----:B------:R-:W-:Y:S01]  /*17b0*/  FADD.FTZ R204, -R120, R204 ;  /* 0x000000cc78cc7221 */ /* 0x000fe20000010100 */
[----:B------:R-:W-:Y:S01]  /*17c0*/  HADD2.F32 R203, -RZ, R145.H0_H0 ;  /* 0x20000091ffcb7230 */ /* 0x000fe20000004100 */
[----:B------:R-:W-:Y:S01]  /*17d0*/  LOP3.LUT P3, RZ, R201, 0x1f, RZ, 0xc0, !PT ;  /* 0x0000001fc9ff7812 */ /* 0x000fe2000786c0ff */
[----:B------:R-:W-:-:S02]  /*17e0*/  FMUL.FTZ R202, R194, R202 ;  /* 0x000000cac2ca7220 */ /* 0x000fc40000410000 */
[----:B------:R-:W-:Y:S02]  /*17f0*/  FMUL.FTZ R200, R194, R200 ;  /* 0x000000c8c2c87220 */ /* 0x000fe40000410000 */
[----:B------:R-:W-:Y:S02]  /*1800*/  FMUL.FTZ R201, R81, R144 ;  /* 0x0000009051c97220 */ /* 0x000fe40000410000 */
[----:B------:R-:W-:Y:S02]  /*1810*/  FADD.FTZ R125, R125, R189 ;  /* 0x000000bd7d7d7221 */ /* 0x000fe40000010000 */
[----:B------:R-:W-:Y:S01]  /*1820*/  FFMA.FTZ R124, R188, R189, R124 ;  /* 0x000000bdbc7c7223 */ /* 0x000fe2000001007c */
[--C-:B------:R-:W-:Y:S01]  /*1830*/  HADD2.F32 R128, -RZ, R136.reuse.H0_H0 ;  /* 0x20000088ff807230 */ /* 0x100fe20000004100 */
[----:B------:R-:W-:Y:S01]  /*1840*/  FADD.FTZ R34, R203, R34 ;  /* 0x00000022cb227221 */ /* 0x000fe20000010000 */
[----:B------:R-:W-:Y:S01]  /*1850*/  HADD2.F32 R130, -RZ, R136.H1_H1 ;  /* 0x30000088ff827230 */ /* 0x000fe20000004100 */
[----:B------:R-:W-:Y:S01]  /*1860*/  FADD.FTZ R136, -R120, R126 ;  /* 0x0000007e78887221 */ /* 0x000fe20000010100 */
[----:B------:R-:W-:Y:S01]  /*1870*/  HADD2.F32 R205, -RZ, R145.H1_H1 ;  /* 0x30000091ffcd7230 */ /* 0x000fe20000004100 */
[-C--:B------:R-:W-:Y:S01]  /*1880*/  FFMA.FTZ R16, R202, R203.reuse, R16 ;  /* 0x000000cbca107223 */ /* 0x080fe20000010010 */
[--C-:B------:R-:W-:Y:S01]  /*1890*/  HADD2.F32 R132, -RZ, R137.reuse.H0_H0 ;  /* 0x20000089ff847230 */ /* 0x100fe20000004100 */
[----:B------:R-:W-:Y:S01]  /*18a0*/  FMUL.FTZ R204, R194, R204 ;  /* 0x000000ccc2cc7220 */ /* 0x000fe20000410000 */
[----:B------:R-:W-:Y:S01]  /*18b0*/  HADD2.F32 R134, -RZ, R137.H1_H1 ;  /* 0x30000089ff867230 */ /* 0x000fe20000004100 */
[----:B------:R-:W-:Y:S01]  /*18c0*/  FMUL.FTZ R203, R82, R203 ;  /* 0x000000cb52cb7220 */ /* 0x000fe20000410000 */
[--C-:B------:R-:W-:Y:S01]  /*18d0*/  HADD2.F32 R121, -RZ, R139.reuse.H0_H0 ;  /* 0x2000008bff797230 */ /* 0x100fe20000004100 */
[----:B------:R-:W-:Y:S01]  /*18e0*/  FADD.FTZ R125, R125, R201 ;  /* 0x000000c97d7d7221 */ /* 0x000fe20000010000 */
[----:B------:R-:W-:Y:S01]  /*18f0*/  HADD2.F32 R139, -RZ, R139.H1_H1 ;  /* 0x3000008bff8b7230 */ /* 0x000fe20000004100 */
[----:B------:R-:W-:Y:S01]  /*1900*/  FFMA.FTZ R124, R200, R201, R124 ;  /* 0x000000c9c87c7223 */ /* 0x000fe2000001007c */
[----:B------:R-:W-:Y:S01]  /*1910*/  HADD2.F32 R137, -RZ, R146.H0_H0 ;  /* 0x20000092ff897230 */ /* 0x000fe20000004100 */
        /* <DEDUP_REMOVED lines=14> */
[----:B------:R-:W-:Y:S01]  /*1a00*/  HADD2.F32 R139, -RZ, R146.H1_H1 ;  /* 0x30000092ff8b7230 */ /* 0x000fe20000004100 */
        /* <DEDUP_REMOVED lines=11> */
[----:B------:R-:W-:Y:S01]  /*1ac0*/  HADD2.F32 R126, -RZ, R147.H1_H1 ;  /* 0x30000093ff7e7230 */ /* 0x000fe20000004100 */
[----:B------:R-:W-:-:S02]  /*1ad0*/  FADD.FTZ R125, R125, R139 ;  /* 0x0000008b7d7d7221 */ /* 0x000fc40000010000 */
[----:B------:R-:W-:Y:S01]  /*1ae0*/  FFMA.FTZ R124, R138, R139, R124 ;  /* 0x0000008b8a7c7223 */ /* 0x000fe2000001007c */
[--C-:B------:R-:W-:Y:S01]  /*1af0*/  HADD2.F32 R145, -RZ, R151.reuse.H0_H0 ;  /* 0x20000097ff917230 */ /* 0x100fe20000004100 */
[----:B------:R-:W-:Y:S01]  /*1b00*/  FMUL.FTZ R128, R194, R128 ;  /* 0x00000080c2807220 */ /* 0x000fe20000410000 */
[----:B------:R-:W-:Y:S01]  /*1b10*/  HADD2.F32 R147, -RZ, R151.H1_H1 ;  /* 0x30000097ff937230 */ /* 0x000fe20000004100 */
        /* <DEDUP_REMOVED lines=58> */
.L_x_6925:
        /* <DEDUP_REMOVED lines=18> */
.L_x_6926:
        /* <DEDUP_REMOVED lines=29> */
[----:B-----5:R-:W-:Y:S01]  /*21b0*/  @P1 HADD2.F32 R123, -RZ, R100.H1_H1 ;  /* 0x30000064ff7b1230 */ /* 0x020fe20000004100 */
[----:B------:R-:W-:Y:S01]  /*21c0*/  FADD.FTZ R120, R122, R120 ;  /* 0x000000787a787221 */ /* 0x000fe20000010000 */
[----:B------:R-:W-:Y:S01]  /*21d0*/  @P1 HADD2.F32 R122, -RZ, R101.H0_H0 ;  /* 0x20000065ff7a1230 */ /* 0x000fe20000004100 */
[----:B------:R-:W-:Y:S01]  /*21e0*/  FMUL.FTZ R207, R121, c[0x0][0x1e0] ;  /* 0x0000780079cf7a20 */ /* 0x000fe20000410000 */
[----:B------:R-:W-:Y:S01]  /*21f0*/  LOP3.LUT P6, RZ, R180, 0xff00, RZ, 0xc0, !PT ;  /* 0x0000ff00b4ff7812 */ /* 0x000fe200078cc0ff */
[----:B------:R-:W-:Y:S01]  /*2200*/  FMUL.FTZ R120, R120, c[0x0][0x1e0] ;  /* 0x0000780078787a20 */ /* 0x000fe20000410000 */
[----:B------:R-:W-:-:S02]  /*2210*/  LOP3.LUT P5, RZ, R180, 0xff0000, RZ, 0xc0, !PT ;  /* 0x00ff0000b4ff7812 */ /* 0x000fc400078ac0ff */
[----:B------:R-:W-:Y:S02]  /*2220*/  LOP3.LUT P4, RZ, R180, 0xff000000, RZ, 0xc0, !PT ;  /* 0xff000000b4ff7812 */ /* 0x000fe4000788c0ff */
[----:B------:R-:W-:Y:S02]  /*2230*/  FSEL R206, R120, RZ, !P0 ;  /* 0x000000ff78ce7208 */ /* 0x000fe40004000000 */
[----:B------:R-:W-:Y:S02]  /*2240*/  ISETP.NE.U32.AND P0, PT, RZ, c[0x0][0x258], PT ;  /* 0x00009600ff007a0c */ /* 0x000fe40003f05070 */
[----:B------:R-:W-:Y:S01]  /*2250*/  MOV R120, R180 ;  /* 0x000000b400787202 */ /* 0x000fe20000000f00 */
[-CC-:B------:R-:W-:Y:S01]  /*2260*/  FFMA.FTZ R208, R208, R207.reuse, R206.reuse ;  /* 0x000000cfd0d07223 */ /* 0x180fe200000100ce */
[----:B------:R-:W-:Y:S01]  /*2270*/  ISETP.NE.AND.EX P0, PT, RZ, c[0x0][0x25c], PT, P0 ;  /* 0x00009700ff007a0c */ /* 0x000fe20003f05300 */
[-C--:B------:R-:W-:Y:S01]  /*2280*/  FFMA.FTZ R209, R209, R207.reuse, R206 ;  /* 0x000000cfd1d17223 */ /* 0x080fe200000100ce */
[----:B------:R-:W-:Y:S01]  /*2290*/  LOP3.LUT P3, RZ, R120, 0xff, RZ, 0xc0, !PT ;  /* 0x000000ff78ff7812 */ /* 0x000fe2000786c0ff */
[----:B------:R-:W-:Y:S01]  /*22a0*/  FADD.FTZ R208, R210, -R208 ;  /* 0x800000d0d2d07221 */ /* 0x000fe20000010000 */
[----:B------:R-:W-:Y:S01]  /*22b0*/  @P1 HADD2.F32 R120, -RZ, R100.H0_H0 ;  /* 0x20000064ff781230 */ /* 0x000fe20000004100 */
[----:B------:R-:W-:Y:S01]  /*22c0*/  FFMA.FTZ R236, R236, R207, R206 ;  /* 0x000000cfecec7223 */ /* 0x000fe200000100ce */
[----:B------:R-:W-:Y:S01]  /*22d0*/  HFMA2.MMA R180, -RZ, RZ, 0, 0 ;  /* 0x00000000ffb47435 */ /* 0x000fe200000001ff */
[----:B------:R-:W-:Y:S01]  /*22e0*/  FMUL.FTZ R208, R194, R208 ;  /* 0x000000d0c2d07220 */ /* 0x000fe20000410000 */
[----:B------:R-:W-:Y:S01]  /*22f0*/  MOV R210, RZ ;  /* 0x000000ff00d27202 */ /* 0x000fe20000000f00 */
[----:B------:R-:W-:-:S02]  /*2300*/  FADD.FTZ R209, R237, -R209 ;  /* 0x800000d1edd17221 */ /* 0x000fc40000010000 */
[----:B------:R-:W-:Y:S01]  /*2310*/  FADD.FTZ R236, R239, -R236 ;  /* 0x800000ecefec7221 */ /* 0x000fe20000010000 */
[----:B------:R-:W-:Y:S01]  /*2320*/  HFMA2.MMA R239, -RZ, RZ, 0, 9.5367431640625e-07 ;  /* 0x00000010ffef7435 */ /* 0x000fe200000001ff */
[----:B------:R-:W-:Y:S02]  /*2330*/  @P1 FADD.FTZ R208, R208, R120 ;  /* 0x00000078d0d01221 */ /* 0x000fe40000010000 */
[C---:B------:R-:W-:Y:S02]  /*2340*/  FMUL.FTZ R121, R194.reuse, R236 ;  /* 0x000000ecc2797220 */ /* 0x040fe40000410000 */
[----:B------:R-:W-:Y:S02]  /*2350*/  FMUL.FTZ R120, R194, R209 ;  /* 0x000000d1c2787220 */ /* 0x000fe40000410000 */
[----:B------:R-:W-:Y:S01]  /*2360*/  @P1 FADD.FTZ R121, R121, R122 ;  /* 0x0000007a79791221 */ /* 0x000fe20000010000 */
[----:B------:R-:W-:Y:S01]  /*2370*/  @P0 F2FP.PACK_AB R122, RZ, R208 ;  /* 0x000000d0ff7a023e */ /* 0x000fe200000000ff */
[----:B------:R-:W-:-:S02]  /*2380*/  @P1 FADD.FTZ R120, R120, R123 ;  /* 0x0000007b78781221 */ /* 0x000fc40000010000 */
[----:B------:R-:W-:Y:S01]  /*2390*/  FMUL.FTZ R208, R208, R195 ;  /* 0x000000c3d0d07220 */ /* 0x000fe20000410000 */
[----:B------:R-:W-:Y:S01]  /*23a0*/  @P0 PRMT R116, R122, 0x7610, R116 ;  /* 0x000076107a740816 */ /* 0x000fe20000000074 */
[----:B------:R-:W-:Y:S01]  /*23b0*/  FFMA.FTZ R238, R238, R207, R206 ;  /* 0x000000cfeeee7223 */ /* 0x000fe200000100ce */
[----:B------:R-:W-:Y:S01]  /*23c0*/  @P0 F2FP.PACK_AB R123, RZ, R120 ;  /* 0x00000078ff7b023e */ /* 0x000fe200000000ff */
[----:B------:R-:W-:Y:S01]  /*23d0*/  FMUL.FTZ R120, R120, R195 ;  /* 0x000000c378787220 */ /* 0x000fe20000410000 */
[----:B------:R-:W-:Y:S01]  /*23e0*/  @P0 F2FP.PACK_AB R122, RZ, R121 ;  /* 0x00000079ff7a023e */ /* 0x000fe200000000ff */
[----:B------:R-:W-:Y:S01]  /*23f0*/  FADD.FTZ R240, R240, -R238 ;  /* 0x800000eef0f07221 */ /* 0x000fe20000010000 */
[----:B------:R-:W-:Y:S01]  /*2400*/  @P0 PRMT R116, R116, 0x5410, R123 ;  /* 0x0000541074740816 */ /* 0x000fe2000000007b */
[----:B------:R-:W-:Y:S01]  /*2410*/  FMUL.FTZ R236, R121, R195 ;  /* 0x000000c379ec7220 */ /* 0x000fe20000410000 */
[----:B------:R-:W-:Y:S01]  /*2420*/  @P0 PRMT R117, R122, 0x7610, R117 ;  /* 0x000076107a750816 */ /* 0x000fe20000000075 */
[----:B------:R-:W-:-:S02]  /*2430*/  FMUL.FTZ R122, R208, c[0x0][0x1e8] ;  /* 0x00007a00d07a7a20 */ /* 0x000fc40000410000 */
[----:B------:R-:W-:Y:S01]  /*2440*/  CS2R R208, SRZ ;  /* 0x0000000000d07805 */ /* 0x000fe2000001ff00 */
[----:B------:R-:W-:Y:S02]  /*2450*/  FMUL.FTZ R236, R236, c[0x0][0x1e8] ;  /* 0x00007a00ecec7a20 */ /* 0x000fe40000410000 */
[-CC-:B------:R-:W-:Y:S02]  /*2460*/  FFMA.FTZ R226, R226, R207.reuse, R206.reuse ;  /* 0x000000cfe2e27223 */ /* 0x180fe400000100ce */
[-C--:B------:R-:W-:Y:S02]  /*2470*/  FFMA.FTZ R231, R231, R207.reuse, R206 ;  /* 0x000000cfe7e77223 */ /* 0x080fe400000100ce */
[----:B------:R-:W-:Y:S02]  /*2480*/  FADD.FTZ R226, R228, -R226 ;  /* 0x800000e2e4e27221 */ /* 0x000fe40000010000 */
[----:B------:R-:W-:Y:S02]  /*2490*/  FADD.FTZ R231, R234, -R231 ;  /* 0x800000e7eae77221 */ /* 0x000fe40000010000 */
[----:B------:R-:W-:-:S02]  /*24a0*/  FFMA.FTZ R233, R233, R207, R206 ;  /* 0x000000cfe9e97223 */ /* 0x000fc400000100ce */
[----:B------:R-:W-:Y:S02]  /*24b0*/  FMUL.FTZ R226, R194, R226 ;  /* 0x000000e2c2e27220 */ /* 0x000fe40000410000 */
[----:B------:R-:W-:Y:S01]  /*24c0*/  FADD.FTZ R233, R235, -R233 ;  /* 0x800000e9ebe97221 */ /* 0x000fe20000010000 */
[--C-:B--2---:R-:W-:Y:S02]  /*24d0*/  @P3 HADD2.F32 R123, -RZ, R124.reuse.H0_H0 ;  /* 0x2000007cff7b3230 */ /* 0x104fe40000004100 */
[--C-:B------:R-:W-:Y:S02]  /*24e0*/  @P5 HADD2.F32 R121, -RZ, R125.reuse.H0_H0 ;  /* 0x2000007dff795230 */ /* 0x100fe40000004100 */
[----:B------:R-:W-:Y:S01]  /*24f0*/  @P4 HADD2.F32 R125, -RZ, R125.H1_H1 ;  /* 0x3000007dff7d4230 */ /* 0x000fe20000004100 */
[----:B------:R-:W-:Y:S01]  /*2500*/  @P3 FMUL.FTZ R208, R122, R123 ;  /* 0x0000007b7ad03220 */ /* 0x000fe20000410000 */
[----:B------:R-:W-:Y:S01]  /*2510*/  @P6 HADD2.F32 R123, -RZ, R124.H1_H1 ;  /* 0x3000007cff7b6230 */ /* 0x000fe20000004100 */
[----:B------:R-:W-:-:S02]  /*2520*/  FMUL.FTZ R124, R120, c[0x0][0x1e8] ;  /* 0x00007a00787c7a20 */ /* 0x000fc40000410000 */
[----:B------:R-:W-:Y:S02]  /*2530*/  FMUL.FTZ R120, R194, R240 ;  /* 0x000000f0c2787220 */ /* 0x000fe40000410000 */
[----:B------:R-:W-:Y:S01]  /*2540*/  @P6 FMUL.FTZ R209, R124, R123 ;  /* 0x0000007b7cd16220 */ /* 0x000fe20000410000 */
[----:B------:R-:W-:Y:S01]  /*2550*/  @P1 HADD2.F32 R123, -RZ, R101.H1_H1 ;  /* 0x30000065ff7b1230 */ /* 0x000fe20000004100 */
[----:B------:R-:W-:Y:S02]  /*2560*/  @P5 FMUL.FTZ R180, R236, R121 ;  /* 0x00000079ecb45220 */ /* 0x000fe40000410000 */
[----:B------:R-:W-:Y:S02]  /*2570*/  FMUL.FTZ R124, R65, R124 ;  /* 0x0000007c417c7220 */ /* 0x000fe40000410000 */
[----:B------:R-:W-:Y:S02]  /*2580*/  @P1 FADD.FTZ R120, R120, R123 ;  /* 0x0000007b78781221 */ /* 0x000fe40000010000 */
[----:B------:R-:W-:Y:S01]  /*2590*/  FMUL.FTZ R236, R66, R236 ;  /* 0x000000ec42ec7220 */ /* 0x000fe20000410000 */
[----:B------:R-:W-:Y:S01]  /*25a0*/  FSEL R124, R124, RZ, P6 ;  /* 0x000000ff7c7c7208 */ /* 0x000fe20003000000 */
[----:B------:R-:W-:Y:S01]  /*25b0*/  FMUL.FTZ R121, R120, R195 ;  /* 0x000000c378797220 */ /* 0x000fe20000410000 */
[----:B------:R-:W-:Y:S01]  /*25c0*/  LOP3.LUT P6, RZ, R181, 0xff00, RZ, 0xc0, !PT ;  /* 0x0000ff00b5ff7812 */ /* 0x000fe200078cc0ff */
[----:B------:R-:W-:Y:S01]  /*25d0*/  FFMA.FTZ R123, R227, R207, R206 ;  /* 0x000000cfe37b7223 */ /* 0x000fe200000100ce */
[----:B------:R-:W-:Y:S01]  /*25e0*/  FSEL R236, R236, RZ, P5 ;  /* 0x000000ffecec7208 */ /* 0x000fe20002800000 */
[----:B------:R-:W-:Y:S01]  /*25f0*/  FMUL.FTZ R121, R121, c[0x0][0x1e8] ;  /* 0x00007a0079797a20 */ /* 0x000fe20000410000 */
[----:B------:R-:W-:Y:S01]  /*2600*/  LOP3.LUT P5, RZ, R181, 0xff0000, RZ, 0xc0, !PT ;  /* 0x00ff0000b5ff7812 */ /* 0x000fe200078ac0ff */
[----:B------:R-:W-:Y:S01]  /*2610*/  FADD.FTZ R123, R232, -R123 ;  /* 0x8000007be87b7221 */ /* 0x000fe20000010000 */
[----:B------:R-:W-:Y:S01]  /*2620*/  @P1 HADD2.F32 R227, -RZ, R103.H1_H1 ;  /* 0x30000067ffe31230 */ /* 0x000fe20000004100 */
[----:B------:R-:W-:Y:S01]  /*2630*/  @P4 FMUL.FTZ R210, R121, R125 ;  /* 0x0000007d79d24220 */ /* 0x000fe20000410000 */
[----:B------:R-:W-:Y:S01]  /*2640*/  @P0 F2FP.PACK_AB R120, RZ, R120 ;  /* 0x00000078ff78023e */ /* 0x000fe200000000ff */
[----:B------:R-:W-:-:S02]  /*2650*/  FMUL.FTZ R125, R64, R122 ;  /* 0x0000007a407d7220 */ /* 0x000fc40000410000 */
[----:B------:R-:W-:Y:S01]  /*2660*/  FMUL.FTZ R237, R67, R121 ;  /* 0x0000007943ed7220 */ /* 0x000fe20000410000 */
[--C-:B------:R-:W-:Y:S01]  /*2670*/  @P1 HADD2.F32 R121, -RZ, R102.reuse.H0_H0 ;  /* 0x20000066ff791230 */ /* 0x100fe20000004100 */
[C---:B------:R-:W-:Y:S01]  /*2680*/  FMUL.FTZ R122, R194.reuse, R231 ;  /* 0x000000e7c27a7220 */ /* 0x040fe20000410000 */
[----:B------:R-:W-:Y:S01]  /*2690*/  FSEL R125, R125, RZ, P3 ;  /* 0x000000ff7d7d7208 */ /* 0x000fe20001800000 */
[----:B------:R-:W-:Y:S01]  /*26a0*/  FMUL.FTZ R123, R194, R123 ;  /* 0x0000007bc27b7220 */ /* 0x000fe20000410000 */
[----:B------:R-:W-:Y:S01]  /*26b0*/  FSEL R237, R237, RZ, P4 ;  /* 0x000000ffeded7208 */ /* 0x000fe20002000000 */
[----:B------:R-:W-:Y:S01]  /*26c0*/  @P1 FADD.FTZ R226, R226, R121 ;  /* 0x00000079e2e21221 */ /* 0x000fe20000010000 */
[C---:B------:R-:W-:Y:S01]  /*26d0*/  LOP3.LUT P3, RZ, R181.reuse, 0xff, RZ, 0xc0, !PT ;  /* 0x000000ffb5ff7812 */ /* 0x040fe2000786c0ff */
[----:B------:R-:W-:Y:S01]  /*26e0*/  @P1 HADD2.F32 R121, -RZ, R102.H1_H1 ;  /* 0x30000066ff791230 */ /* 0x000fe20000004100 */
[----:B------:R-:W-:Y:S01]  /*26f0*/  LOP3.LUT P4, RZ, R181, 0xff000000, RZ, 0xc0, !PT ;  /* 0xff000000b5ff7812 */ /* 0x000fe2000788c0ff */
[----:B------:R-:W-:Y:S01]  /*2700*/  @P1 HADD2.F32 R181, -RZ, R103.H0_H0 ;  /* 0x20000067ffb51230 */ /* 0x000fe20000004100 */
[----:B------:R-:W-:-:S02]  /*2710*/  @P0 PRMT R117, R117, 0x5410, R120 ;  /* 0x0000541075750816 */ /* 0x000fc40000000078 */
[----:B------:R-:W-:Y:S02]  /*2720*/  @P1 FADD.FTZ R123, R123, R121 ;  /* 0x000000797b7b1221 */ /* 0x000fe40000010000 */
[----:B------:R-:W-:Y:S02]  /*2730*/  @P1 FADD.FTZ R122, R122, R181 ;  /* 0x000000b57a7a1221 */ /* 0x000fe40000010000 */
[----:B------:R-:W-:Y:S01]  /*2740*/  FMUL.FTZ R181, R194, R233 ;  /* 0x000000e9c2b57220 */ /* 0x000fe20000410000 */
[----:B------:R-:W-:Y:S02]  /*2750*/  @P0 F2FP.PACK_AB R228, RZ, R123 ;  /* 0x0000007bffe4023e */ /* 0x000fe400000000ff */
[----:B------:R-:W-:Y:S01]  /*2760*/  @P0 F2FP.PACK_AB R121, RZ, R122 ;  /* 0x0000007aff79023e */ /* 0x000fe200000000ff */
[----:B------:R-:W-:Y:S01]  /*2770*/  @P1 FADD.FTZ R181, R181, R227 ;  /* 0x000000e3b5b51221 */ /* 0x000fe20000010000 */
[----:B------:R-:W-:Y:S02]  /*2780*/  @P0 F2FP.PACK_AB R227, RZ, R226 ;  /* 0x000000e2ffe3023e */ /* 0x000fe400000000ff */
[----:B------:R-:W-:Y:S01]  /*2790*/  @P0 PRMT R119, R121, 0x7610, R119 ;  /* 0x0000761079770816 */ /* 0x000fe20000000077 */
[----:B------:R-:W-:Y:S01]  /*27a0*/  @P0 IMAD.WIDE.U32 R120, R196, R239, c[0x0][0x258] ;  /* 0x00009600c4780625 */ /* 0x000fe200078e00ef */
[----:B------:R-:W-:-:S02]  /*27b0*/  @P0 F2FP.PACK_AB R231, RZ, R181 ;  /* 0x000000b5ffe7023e */ /* 0x000fc400000000ff */
[----:B------:R-:W-:Y:S01]  /*27c0*/  @P0 PRMT R118, R227, 0x7610, R118 ;  /* 0x00007610e3760816 */ /* 0x000fe20000000076 */
[-C--:B------:R-:W-:Y:S01]  /*27d0*/  FMUL.FTZ R227, R226, R195.reuse ;  /* 0x000000c3e2e37220 */ /* 0x080fe20000410000 */
[----:B------:R-:W-:Y:S01]  /*27e0*/  @P0 PRMT R119, R119, 0x5410, R231 ;  /* 0x0000541077770816 */ /* 0x000fe200000000e7 */
[-C--:B------:R-:W-:Y:S01]  /*27f0*/  FMUL.FTZ R226, R123, R195.reuse ;  /* 0x000000c37be27220 */ /* 0x080fe20000410000 */
[----:B------:R-:W-:Y:S01]  /*2800*/  @P0 PRMT R118, R118, 0x5410, R228 ;  /* 0x0000541076760816 */ /* 0x000fe200000000e4 */
[-C--:B------:R-:W-:Y:S02]  /*2810*/  FMUL.FTZ R228, R122, R195.reuse ;  /* 0x000000c37ae47220 */ /* 0x080fe40000410000 */
[----:B------:R-:W-:Y:S02]  /*2820*/  FMUL.FTZ R231, R181, R195 ;  /* 0x000000c3b5e77220 */ /* 0x000fe40000410000 */
[----:B------:R-:W-:Y:S01]  /*2830*/  FMUL.FTZ R227, R227, c[0x0][0x1e8] ;  /* 0x00007a00e3e37a20 */ /* 0x000fe20000410000 */
[----:B------:R0:W-:Y:S01]  /*2840*/  @P0 STG.E.128 [R120.64], R116 ;  /* 0x0000007478000986 */ /* 0x0001e2000c101d04 */
[----:B------:R-:W-:-:S02]  /*2850*/  FMUL.FTZ R226, R226, c[0x0][0x1e8] ;  /* 0x00007a00e2e27a20 */ /* 0x000fc40000410000 */
[----:B------:R-:W-:Y:S02]  /*2860*/  FMUL.FTZ R228, R228, c[0x0][0x1e8] ;  /* 0x00007a00e4e47a20 */ /* 0x000fe40000410000 */
[----:B------:R-:W-:Y:S02]  /*2870*/  FMUL.FTZ R231, R231, c[0x0][0x1e8] ;  /* 0x00007a00e7e77a20 */ /* 0x000fe40000410000 */
        /* <DEDUP_REMOVED lines=8> */
[----:B------:R-:W-:Y:S02]  /*2900*/  F2FP.PACK_AB R122, R120, R122 ;  /* 0x0000007a787a723e */ /* 0x000fe400000000ff */
[----:B------:R-:W-:Y:S02]  /*2910*/  F2FP.PACK_AB R123, R121, R123 ;  /* 0x0000007b797b723e */ /* 0x000fe400000000ff */
[----:B------:R-:W-:Y:S01]  /*2920*/  F2FP.PACK_AB R120, R124, R125 ;  /* 0x0000007d7c78723e */ /* 0x000fe200000000ff */
[----:B------:R-:W-:Y:S01]  /*2930*/  IMAD.WIDE.U32 R124, R196, R239, c[0x0][0x248] ;  /* 0x00009200c47c7625 */ /* 0x000fe200078e00ef */
[----:B------:R-:W-:-:S05]  /*2940*/  F2FP.PACK_AB R121, R237, R236 ;  /* 0x000000eced79723e */ /* 0x000fca00000000ff */
[----:B------:R0:W-:Y:S02]  /*2950*/  STG.E.128 [R124.64], R120 ;  /* 0x000000787c007986 */ /* 0x0001e4000c101d04 */
[----:B0-----:R-:W-:-:S06]  /*2960*/  IMAD.WIDE.U32 R120, R198, R239, c[0x0][0x170] ;  /* 0x00005c00c6787625 */ /* 0x001fcc00078e00ef */
[----:B------:R-:W2:Y:S01]  /*2970*/  LDG.E.128 R120, [R120.64] ;  /* 0x0000000478787981 */ /* 0x000ea2000c1e1d00 */
[--C-:B------:R-:W-:Y:S01]  /*2980*/  @P3 HADD2.F32 R124, -RZ, R126.reuse.H0_H0 ;  /* 0x2000007eff7c3230 */ /* 0x100fe20000004100 */
[----:B------:R-:W-:Y:S01]  /*2990*/  MOV R181, RZ ;  /* 0x000000ff00b57202 */ /* 0x000fe20000000f00 */
[----:B------:R-:W-:Y:S01]  /*29a0*/  @P6 HADD2.F32 R126, -RZ, R126.H1_H1 ;  /* 0x3000007eff7e6230 */ /* 0x000fe20000004100 */
[-CC-:B------:R-:W-:Y:S01]  /*29b0*/  FFMA.FTZ R219, R219, R207.reuse, R206.reuse ;  /* 0x000000cfdbdb7223 */ /* 0x180fe200000100ce */
[----:B------:R-:W-:Y:S01]  /*29c0*/  MOV R125, R176 ;  /* 0x000000b0007d7202 */ /* 0x000fe20000000f00 */
[----:B------:R-:W-:Y:S01]  /*29d0*/  @P3 FMUL.FTZ R181, R227, R124 ;  /* 0x0000007ce3b53220 */ /* 0x000fe20000410000 */
[----:B------:R-:W-:Y:S01]  /*29e0*/  HFMA2.MMA R227, -RZ, RZ, 0, 0 ;  /* 0x00000000ffe37435 */ /* 0x000fe200000001ff */
[--C-:B------:R-:W-:Y:S01]  /*29f0*/  @P5 HADD2.F32 R124, -RZ, R127.reuse.H0_H0 ;  /* 0x2000007fff7c5230 */ /* 0x100fe20000004100 */
[----:B------:R-:W-:Y:S01]  /*2a00*/  FADD.FTZ R219, R223, -R219 ;  /* 0x800000dbdfdb7221 */ /* 0x000fe20000010000 */
[----:B------:R-:W-:Y:S01]  /*2a10*/  @P4 HADD2.F32 R127, -RZ, R127.H1_H1 ;  /* 0x3000007fff7f4230 */ /* 0x000fe20000004100 */
[----:B------:R-:W-:Y:S01]  /*2a20*/  LOP3.LUT P3, RZ, R176, 0xff00, RZ, 0xc0, !PT ;  /* 0x0000ff00b0ff7812 */ /* 0x000fe2000786c0ff */
[-CC-:B------:R-:W-:Y:S01]  /*2a30*/  FFMA.FTZ R223, R220, R207.reuse, R206.reuse ;  /* 0x000000cfdcdf7223 */ /* 0x180fe200000100ce */
[----:B------:R-:W-:Y:S01]  /*2a40*/  MOV R220, RZ ;  /* 0x000000ff00dc7202 */ /* 0x000fe20000000f00 */
[----:B------:R-:W-:Y:S01]  /*2a50*/  @P6 FMUL.FTZ R227, R226, R126 ;  /* 0x0000007ee2e36220 */ /* 0x000fe20000410000 */
[----:B------:R-:W-:Y:S01]  /*2a60*/  MOV R226, RZ ;  /* 0x000000ff00e27202 */ /* 0x000fe20000000f00 */
[----:B------:R-:W-:Y:S01]  /*2a70*/  FFMA.FTZ R126, R225, R207, R206 ;  /* 0x000000cfe17e7223 */ /* 0x000fe200000100ce */
[----:B------:R-:W-:Y:S01]  /*2a80*/  LOP3.LUT P6, RZ, R125, 0xff, RZ, 0xc0, !PT ;  /* 0x000000ff7dff7812 */ /* 0x000fe200078cc0ff */
[----:B------:R-:W-:Y:S01]  /*2a90*/  @P5 FMUL.FTZ R226, R228, R124 ;  /* 0x0000007ce4e25220 */ /* 0x000fe20000410000 */
[----:B------:R-:W-:Y:S01]  /*2aa0*/  HFMA2.MMA R228, -RZ, RZ, 0, 0 ;  /* 0x00000000ffe47435 */ /* 0x000fe200000001ff */
[----:B------:R-:W-:Y:S01]  /*2ab0*/  FADD.FTZ R126, R224, -R126 ;  /* 0x8000007ee07e7221 */ /* 0x000fe20000010000 */
[----:B------:R-:W-:Y:S01]  /*2ac0*/  @P1 HADD2.F32 R124, -RZ, R104.H0_H0 ;  /* 0x20000068ff7c1230 */ /* 0x000fe20000004100 */
[----:B------:R-:W-:Y:S01]  /*2ad0*/  FADD.FTZ R223, R221, -R223 ;  /* 0x800000dfdddf7221 */ /* 0x000fe20000010000 */
[----:B------:R-:W-:Y:S01]  /*2ae0*/  LOP3.LUT P5, RZ, R176, 0xff0000, RZ, 0xc0, !PT ;  /* 0x00ff0000b0ff7812 */ /* 0x000fe200078ac0ff */
[----:B------:R-:W-:-:S02]  /*2af0*/  FMUL.FTZ R126, R194, R126 ;  /* 0x0000007ec27e7220 */ /* 0x000fc40000410000 */
[----:B------:R-:W-:Y:S01]  /*2b00*/  @P4 FMUL.FTZ R228, R231, R127 ;  /* 0x0000007fe7e44220 */ /* 0x000fe20000410000 */
[----:B------:R-:W-:Y:S01]  /*2b10*/  LOP3.LUT P4, RZ, R176, 0xff000000, RZ, 0xc0, !PT ;  /* 0xff000000b0ff7812 */ /* 0x000fe2000788c0ff */
[----:B------:R-:W-:Y:S01]  /*2b20*/  @P1 FADD.FTZ R126, R126, R124 ;  /* 0x0000007c7e7e1221 */ /* 0x000fe20000010000 */
[----:B------:R-:W-:Y:S01]  /*2b30*/  @P1 HADD2.F32 R124, -RZ, R104.H1_H1 ;  /* 0x30000068ff7c1230 */ /* 0x000fe20000004100 */
[----:B------:R-:W-:Y:S01]  /*2b40*/  FMUL.FTZ R127, R194, R219 ;  /* 0x000000dbc27f7220 */ /* 0x000fe20000410000 */
[----:B------:R-:W-:Y:S01]  /*2b50*/  HFMA2.MMA R176, -RZ, RZ, 0, 0 ;  /* 0x00000000ffb07435 */ /* 0x000fe200000001ff */
[----:B------:R-:W-:Y:S02]  /*2b60*/  FFMA.FTZ R218, R218, R207, R206 ;  /* 0x000000cfdada7223 */ /* 0x000fe400000100ce */
[----:B------:R-:W-:Y:S02]  /*2b70*/  @P1 FADD.FTZ R127, R127, R124 ;  /* 0x0000007c7f7f1221 */ /* 0x000fe40000010000 */
[----:B------:R-:W-:-:S02]  /*2b80*/  FADD.FTZ R222, R222, -R218 ;  /* 0x800000dadede7221 */ /* 0x000fc40000010000 */
[----:B------:R-:W-:Y:S01]  /*2b90*/  FMUL.FTZ R221, R127, R195 ;  /* 0x000000c37fdd7220 */ /* 0x000fe20000410000 */
[----:B------:R-:W-:Y:S01]  /*2ba0*/  CS2R R218, SRZ ;  /* 0x0000000000da7805 */ /* 0x000fe2000001ff00 */
[----:B------:R-:W-:Y:S01]  /*2bb0*/  FMUL.FTZ R224, R194, R222 ;  /* 0x000000dec2e07220 */ /* 0x000fe20000410000 */
[----:B------:R-:W-:Y:S01]  /*2bc0*/  @P0 F2FP.PACK_AB R127, RZ, R127 ;  /* 0x0000007fff7f023e */ /* 0x000fe200000000ff */
[----:B------:R-:W-:Y:S02]  /*2bd0*/  FMUL.FTZ R221, R221, c[0x0][0x1e8] ;  /* 0x00007a00dddd7a20 */ /* 0x000fe40000410000 */
[----:B------:R-:W-:Y:S01]  /*2be0*/  FMUL.FTZ R124, R126, R195 ;  /* 0x000000c37e7c7220 */ /* 0x000fe20000410000 */
[----:B------:R-:W-:Y:S01]  /*2bf0*/  @P0 F2FP.PACK_AB R126, RZ, R126 ;  /* 0x0000007eff7e023e */ /* 0x000fe200000000ff */
[----:B------:R-:W-:Y:S02]  /*2c00*/  FMUL.FTZ R223, R194, R223 ;  /* 0x000000dfc2df7220 */ /* 0x000fe40000410000 */
[----:B------:R-:W-:Y:S01]  /*2c10*/  FMUL.FTZ R124, R124, c[0x0][0x1e8] ;  /* 0x00007a007c7c7a20 */ /* 0x000fe20000410000 */
[----:B------:R-:W-:Y:S01]  /*2c20*/  @P0 PRMT R116, R126, 0x7610, R116 ;  /* 0x000076107e740816 */ /* 0x000fe20000000074 */
[----:B------:R-:W-:-:S02]  /*2c30*/  FFMA.FTZ R199, R199, R207, R206 ;  /* 0x000000cfc7c77223 */ /* 0x000fc400000100ce */
[-CC-:B------:R-:W-:Y:S01]  /*2c40*/  FFMA.FTZ R213, R213, R207.reuse, R206.reuse ;  /* 0x000000cfd5d57223 */ /* 0x180fe200000100ce */
[----:B------:R-:W-:Y:S01]  /*2c50*/  @P0 PRMT R116, R116, 0x5410, R127 ;  /* 0x0000541074740816 */ /* 0x000fe2000000007f */
[----:B------:R-:W-:Y:S01]  /*2c60*/  FADD.FTZ R199, R212, -R199 ;  /* 0x800000c7d4c77221 */ /* 0x000fe20000010000 */
[----:B------:R-:W-:Y:S01]  /*2c70*/  @P1 HADD2.F32 R212, -RZ, R107.H1_H1 ;  /* 0x3000006bffd41230 */ /* 0x000fe20000004100 */
[----:B------:R-:W-:Y:S02]  /*2c80*/  FADD.FTZ R213, R216, -R213 ;  /* 0x800000d5d8d57221 */ /* 0x000fe40000010000 */
[-CC-:B------:R-:W-:Y:S02]  /*2c90*/  FFMA.FTZ R211, R211, R207.reuse, R206.reuse ;  /* 0x000000cfd3d37223 */ /* 0x180fe400000100ce */
[----:B------:R-:W-:Y:S02]  /*2ca0*/  FFMA.FTZ R215, R215, R207, R206 ;  /* 0x000000cfd7d77223 */ /* 0x000fe400000100ce */
[----:B------:R-:W-:-:S02]  /*2cb0*/  FMUL.FTZ R213, R194, R213 ;  /* 0x000000d5c2d57220 */ /* 0x000fc40000410000 */
[----:B------:R-:W-:Y:S02]  /*2cc0*/  FADD.FTZ R211, R214, -R211 ;  /* 0x800000d3d6d37221 */ /* 0x000fe40000010000 */
[----:B------:R-:W-:Y:S02]  /*2cd0*/  FADD.FTZ R215, R217, -R215 ;  /* 0x800000d7d9d77221 */ /* 0x000fe40000010000 */
[C---:B------:R-:W-:Y:S02]  /*2ce0*/  FMUL.FTZ R211, R194.reuse, R211 ;  /* 0x000000d3c2d37220 */ /* 0x040fe40000410000 */
[----:B------:R-:W-:-:S04]  /*2cf0*/  FMUL.FTZ R215, R194, R215 ;  /* 0x000000d7c2d77220 */ /* 0x000fc80000410000 */
[----:B------:R-:W-:-:S05]  /*2d00*/  @P1 FADD.FTZ R215, R215, R212 ;  /* 0x000000d4d7d71221 */ /* 0x000fca0000010000 */
[----:B------:R-:W-:Y:S01]  /*2d10*/  @P0 F2FP.PACK_AB R212, RZ, R215 ;  /* 0x000000d7ffd4023e */ /* 0x000fe200000000ff */
[--C-:B--2---:R-:W-:Y:S02]  /*2d20*/  @P6 HADD2.F32 R125, -RZ, R120.reuse.H0_H0 ;  /* 0x20000078ff7d6230 */ /* 0x104fe40000004100 */
[----:B------:R-:W-:-:S03]  /*2d30*/  @P3 HADD2.F32 R120, -RZ, R120.H1_H1 ;  /* 0x30000078ff783230 */ /* 0x000fc60000004100 */
[----:B------:R-:W-:Y:S02]  /*2d40*/  @P6 FMUL.FTZ R218, R124, R125 ;  /* 0x0000007d7cda6220 */ /* 0x000fe40000410000 */
[----:B------:R-:W-:Y:S01]  /*2d50*/  @P3 FMUL.FTZ R219, R221, R120 ;  /* 0x00000078dddb3220 */ /* 0x000fe20000410000 */
[--C-:B------:R-:W-:Y:S01]  /*2d60*/  @P1 HADD2.F32 R120, -RZ, R105.reuse.H0_H0 ;  /* 0x20000069ff781230 */ /* 0x100fe20000004100 */
[----:B------:R-:W-:Y:S02]  /*2d70*/  FMUL.FTZ R124, R56, R124 ;  /* 0x0000007c387c7220 */ /* 0x000fe40000410000 */
[----:B------:R-:W-:Y:S02]  /*2d80*/  FMUL.FTZ R221, R57, R221 ;  /* 0x000000dd39dd7220 */ /* 0x000fe40000410000 */
[----:B------:R-:W-:Y:S01]  /*2d90*/  @P1 FADD.FTZ R224, R224, R120 ;  /* 0x00000078e0e01221 */ /* 0x000fe20000010000 */
[----:B------:R-:W-:Y:S01]  /*2da0*/  @P1 HADD2.F32 R120, -RZ, R105.H1_H1 ;  /* 0x30000069ff781230 */ /* 0x000fe20000004100 */
[----:B------:R-:W-:-:S02]  /*2db0*/  FSEL R124, R124, RZ, P6 ;  /* 0x000000ff7c7c7208 */ /* 0x000fc40003000000 */
[-C--:B------:R-:W-:Y:S01]  /*2dc0*/  FMUL.FTZ R125, R224, R195.reuse ;  /* 0x000000c3e07d7220 */ /* 0x080fe20000410000 */
[----:B------:R-:W-:Y:S01]  /*2dd0*/  FSEL R221, R221, RZ, P3 ;  /* 0x000000ffdddd7208 */ /* 0x000fe20001800000 */
[----:B------:R-:W-:Y:S01]  /*2de0*/  @P1 FADD.FTZ R223, R223, R120 ;  /* 0x00000078dfdf1221 */ /* 0x000fe20000010000 */
[--C-:B------:R-:W-:Y:S01]  /*2df0*/  @P5 HADD2.F32 R120, -RZ, R121.reuse.H0_H0 ;  /* 0x20000079ff785230 */ /* 0x100fe20000004100 */
[----:B------:R-:W-:Y:S01]  /*2e00*/  FMUL.FTZ R125, R125, c[0x0][0x1e8] ;  /* 0x00007a007d7d7a20 */ /* 0x000fe20000410000 */
[----:B------:R-:W-:Y:S01]  /*2e10*/  @P4 HADD2.F32 R121, -RZ, R121.H1_H1 ;  /* 0x30000079ff794230 */ /* 0x000fe20000004100 */
[----:B------:R-:W-:Y:S01]  /*2e20*/  FMUL.FTZ R222, R223, R195 ;  /* 0x000000c3dfde7220 */ /* 0x000fe20000410000 */
[----:B------:R-:W-:Y:S01]  /*2e30*/  LOP3.LUT P6, RZ, R177, 0xff, RZ, 0xc0, !PT ;  /* 0x000000ffb1ff7812 */ /* 0x000fe200078cc0ff */
[----:B------:R-:W-:Y:S01]  /*2e40*/  @P5 FMUL.FTZ R176, R125, R120 ;  /* 0x000000787db05220 */ /* 0x000fe20000410000 */
[----:B------:R-:W-:Y:S01]  /*2e50*/  LOP3.LUT P3, RZ, R177, 0xff00, RZ, 0xc0, !PT ;  /* 0x0000ff00b1ff7812 */ /* 0x000fe2000786c0ff */
[----:B------:R-:W-:Y:S01]  /*2e60*/  FMUL.FTZ R222, R222, c[0x0][0x1e8] ;  /* 0x00007a00dede7a20 */ /* 0x000fe20000410000 */
[----:B------:R-:W-:Y:S01]  /*2e70*/  @P0 F2FP.PACK_AB R224, RZ, R224 ;  /* 0x000000e0ffe0023e */ /* 0x000fe200000000ff */
[----:B------:R-:W-:Y:S01]  /*2e80*/  FMUL.FTZ R125, R58, R125 ;  /* 0x0000007d3a7d7220 */ /* 0x000fe20000410000 */
[----:B------:R-:W-:Y:S01]  /*2e90*/  @P0 F2FP.PACK_AB R223, RZ, R223 ;  /* 0x000000dfffdf023e */ /* 0x000fe200000000ff */
[----:B------:R-:W-:Y:S01]  /*2ea0*/  @P4 FMUL.FTZ R220, R222, R121 ;  /* 0x00000079dedc4220 */ /* 0x000fe20000410000 */
[----:B------:R-:W-:Y:S01]  /*2eb0*/  IADD3 R121, R196, 0x80, RZ ;  /* 0x00000080c4797810 */ /* 0x000fe20007ffe0ff */
[----:B------:R-:W-:Y:S01]  /*2ec0*/  FMUL.FTZ R222, R59, R222 ;  /* 0x000000de3bde7220 */ /* 0x000fe20000410000 */
[----:B------:R-:W-:-:S02]  /*2ed0*/  FSEL R125, R125, RZ, P5 ;  /* 0x000000ff7d7d7208 */ /* 0x000fc40002800000 */
[C---:B------:R-:W-:Y:S02]  /*2ee0*/  LEA R120, P5, R121.reuse, c[0x0][0x248], 0x4 ;  /* 0x0000920079787a11 */ /* 0x040fe400078a20ff */
[----:B------:R-:W-:Y:S02]  /*2ef0*/  FSEL R222, R222, RZ, P4 ;  /* 0x000000ffdede7208 */ /* 0x000fe40002000000 */
[----:B------:R-:W-:Y:S02]  /*2f00*/  LEA.HI.X R121, R121, c[0x0][0x24c], RZ, 0x4, P5 ;  /* 0x0000930079797a11 */ /* 0x000fe400028f24ff */
[C---:B------:R-:W-:Y:S02]  /*2f10*/  LOP3.LUT P4, RZ, R177.reuse, 0xff0000, RZ, 0xc0, !PT ;  /* 0x00ff0000b1ff7812 */ /* 0x040fe4000788c0ff */
[----:B------:R-:W-:Y:S01]  /*2f20*/  LOP3.LUT P5, RZ, R177, 0xff000000, RZ, 0xc0, !PT ;  /* 0xff000000b1ff7812 */ /* 0x000fe200078ac0ff */
[----:B------:R-:W-:Y:S01]  /*2f30*/  FMUL.FTZ R177, R194, R199 ;  /* 0x000000c7c2b17220 */ /* 0x000fe20000410000 */
[----:B------:R-:W-:Y:S01]  /*2f40*/  @P1 HADD2.F32 R199, -RZ, R106.H0_H0 ;  /* 0x2000006affc71230 */ /* 0x000fe20000004100 */
[----:B------:R-:W-:-:S02]  /*2f50*/  @P0 PRMT R117, R224, 0x7610, R117 ;  /* 0x00007610e0750816 */ /* 0x000fc40000000075 */
[----:B------:R-:W-:Y:S02]  /*2f60*/  F2FP.PACK_AB R125, R222, R125 ;  /* 0x0000007dde7d723e */ /* 0x000fe400000000ff */
[----:B------:R-:W-:Y:S01]  /*2f70*/  @P1 FADD.FTZ R177, R177, R199 ;  /* 0x000000c7b1b11221 */ /* 0x000fe20000010000 */
[----:B------:R-:W-:Y:S01]  /*2f80*/  @P1 HADD2.F32 R199, -RZ, R107.H0_H0 ;  /* 0x2000006bffc71230 */ /* 0x000fe20000004100 */
[----:B------:R-:W-:Y:S02]  /*2f90*/  @P0 PRMT R117, R117, 0x5410, R223 ;  /* 0x0000541075750816 */ /* 0x000fe400000000df */
[----:B------:R-:W-:Y:S02]  /*2fa0*/  F2FP.PACK_AB R124, R221, R124 ;  /* 0x0000007cdd7c723e */ /* 0x000fe400000000ff */
[----:B------:R-:W-:Y:S01]  /*2fb0*/  @P1 FADD.FTZ R213, R213, R199 ;  /* 0x000000c7d5d51221 */ /* 0x000fe20000010000 */
[----:B------:R-:W-:Y:S01]  /*2fc0*/  @P1 HADD2.F32 R199, -RZ, R106.H1_H1 ;  /* 0x3000006affc71230 */ /* 0x000fe20000004100 */
[----:B------:R-:W-:-:S04]  /*2fd0*/  @P0 F2FP.PACK_AB R126, RZ, R177 ;  /* 0x000000b1ff7e023e */ /* 0x000fc800000000ff */
[----:B------:R-:W-:Y:S01]  /*2fe0*/  @P1 FADD.FTZ R211, R211, R199 ;  /* 0x000000c7d3d31221 */ /* 0x000fe20000010000 */
[----:B------:R-:W-:Y:S02]  /*2ff0*/  @P0 F2FP.PACK_AB R199, RZ, R213 ;  /* 0x000000d5ffc7023e */ /* 0x000fe400000000ff */
[----:B------:R-:W-:Y:S02]  /*3000*/  @P0 PRMT R118, R126, 0x7610, R118 ;  /* 0x000076107e760816 */ /* 0x000fe40000000076 */
[----:B------:R-:W-:Y:S01]  /*3010*/  @P0 F2FP.PACK_AB R126, RZ, R211 ;  /* 0x000000d3ff7e023e */ /* 0x000fe200000000ff */
[----:B------:R-:W-:Y:S01]  /*3020*/  FMUL.FTZ R211, R211, R195 ;  /* 0x000000c3d3d37220 */ /* 0x000fe20000410000 */
[----:B------:R-:W-:Y:S01]  /*3030*/  @P0 PRMT R119, R199, 0x7610, R119 ;  /* 0x00007610c7770816 */ /* 0x000fe20000000077 */
[----:B------:R-:W-:Y:S01]  /*3040*/  @P0 IMAD.WIDE.U32 R198, R198, R239, c[0x0][0x258] ;  /* 0x00009600c6c60625 */ /* 0x000fe200078e00ef */
[----:B------:R-:W-:Y:S02]  /*3050*/  @P0 PRMT R118, R118, 0x5410, R126 ;  /* 0x0000541076760816 */ /* 0x000fe4000000007e */
[----:B------:R-:W-:Y:S01]  /*3060*/  @P0 PRMT R119, R119, 0x5410, R212 ;  /* 0x0000541077770816 */ /* 0x000fe200000000d4 */
[----:B------:R-:W-:-:S02]  /*3070*/  FMUL.FTZ R212, R177, R195 ;  /* 0x000000c3b1d47220 */ /* 0x000fc40000410000 */
[----:B------:R-:W-:Y:S02]  /*3080*/  FMUL.FTZ R211, R211, c[0x0][0x1e8] ;  /* 0x00007a00d3d37a20 */ /* 0x000fe40000410000 */
[----:B------:R0:W-:Y:S01]  /*3090*/  @P0 STG.E.128 [R198.64], R116 ;  /* 0x00000074c6000986 */ /* 0x0001e2000c101d04 */
[----:B------:R-:W-:Y:S02]  /*30a0*/  FMUL.FTZ R212, R212, c[0x0][0x1e8] ;  /* 0x00007a00d4d47a20 */ /* 0x000fe40000410000 */
[----:B------:R-:W-:Y:S02]  /*30b0*/  FMUL.FTZ R177, R53, R211 ;  /* 0x000000d335b17220 */ /* 0x000fe40000410000 */
[----:B------:R-:W-:-:S03]  /*30c0*/  FMUL.FTZ R126, R52, R212 ;  /* 0x000000d4347e7220 */ /* 0x000fc60000410000 */
[----:B------:R-:W-:Y:S02]  /*30d0*/  FSEL R177, R177, RZ, P3 ;  /* 0x000000ffb1b17208 */ /* 0x000fe40001800000 */
[----:B------:R-:W-:-:S04]  /*30e0*/  FSEL R126, R126, RZ, P6 ;  /* 0x000000ff7e7e7208 */ /* 0x000fc80003000000 */
[----:B------:R-:W-:Y:S01]  /*30f0*/  F2FP.PACK_AB R126, R177, R126 ;  /* 0x0000007eb17e723e */ /* 0x000fe200000000ff */
        /* <DEDUP_REMOVED lines=8> */
[----:B------:R-:W-:Y:S02]  /*3180*/  F2FP.PACK_AB R127, R213, R127 ;  /* 0x0000007fd57f723e */ /* 0x000fe400000000ff */
[----:B------:R-:W-:-:S03]  /*3190*/  IADD3 R213, R196, 0x100, RZ ;  /* 0x00000100c4d57810 */ /* 0x000fc60007ffe0ff */
[----:B------:R0:W-:Y:S02]  /*31a0*/  STG.E.128 [R120.64], R124 ;  /* 0x0000007c78007986 */ /* 0x0001e4000c101d04 */
[----:B0-----:R-:W-:-:S06]  /*31b0*/  IMAD.WIDE.U32 R124, R213, R239, c[0x0][0x170] ;  /* 0x00005c00d57c7625 */ /* 0x001fcc00078e00ef */
[----:B------:R-:W2:Y:S01]  /*31c0*/  LDG.E.128 R124, [R124.64] ;  /* 0x000000047c7c7981 */ /* 0x000ea2000c1e1d00 */
[----:B------:R-:W-:Y:S01]  /*31d0*/  HFMA2.MMA R177, -RZ, RZ, 0, 0 ;  /* 0x00000000ffb17435 */ /* 0x000fe200000001ff */
[--C-:B------:R-:W-:Y:S01]  /*31e0*/  @P6 HADD2.F32 R215, -RZ, R122.reuse.H0_H0 ;  /* 0x2000007affd76230 */ /* 0x100fe20000004100 */
[-CC-:B------:R-:W-:Y:S01]  /*31f0*/  FFMA.FTZ R188, R188, R207.reuse, R206.reuse ;  /* 0x000000cfbcbc7223 */ /* 0x180fe200000100ce */
[----:B------:R-:W-:Y:S01]  /*3200*/  @P3 HADD2.F32 R122, -RZ, R122.H1_H1 ;  /* 0x3000007aff7a3230 */ /* 0x000fe20000004100 */
[----:B------:R-:W-:Y:S01]  /*3210*/  FFMA.FTZ R200, R200, R207, R206 ;  /* 0x000000cfc8c87223 */ /* 0x000fe200000100ce */
[----:B------:R-:W-:Y:S01]  /*3220*/  IADD3 R196, R196, 0x180, RZ ;  /* 0x00000180c4c47810 */ /* 0x000fe20007ffe0ff */
[----:B------:R-:W-:Y:S01]  /*3230*/  @P6 FMUL.FTZ R177, R212, R215 ;  /* 0x000000d7d4b16220 */ /* 0x000fe20000410000 */
[----:B------:R-:W-:Y:S01]  /*3240*/  MOV R212, R170 ;  /* 0x000000aa00d47202 */ /* 0x000fe20000000f00 */
[----:B------:R-:W-:Y:S02]  /*3250*/  FADD.FTZ R121, R189, -R188 ;  /* 0x800000bcbd797221 */ /* 0x000fe40000010000 */
[----:B------:R-:W-:Y:S01]  /*3260*/  FADD.FTZ R215, R201, -R200 ;  /* 0x800000c8c9d77221 */ /* 0x000fe20000010000 */
[--C-:B------:R-:W-:Y:S01]  /*3270*/  @P1 HADD2.F32 R200, -RZ, R108.reuse.H0_H0 ;  /* 0x2000006cffc81230 */ /* 0x100fe20000004100 */
[C---:B------:R-:W-:Y:S01]  /*3280*/  FMUL.FTZ R121, R194.reuse, R121 ;  /* 0x00000079c2797220 */ /* 0x040fe20000410000 */
[----:B------:R-:W-:Y:S01]  /*3290*/  CS2R R188, SRZ ;  /* 0x0000000000bc7805 */ /* 0x000fe2000001ff00 */
[----:B------:R-:W-:Y:S01]  /*32a0*/  FMUL.FTZ R120, R194, R215 ;  /* 0x000000d7c2787220 */ /* 0x000fe20000410000 */
[--C-:B------:R-:W-:Y:S01]  /*32b0*/  @P4 HADD2.F32 R215, -RZ, R123.reuse.H0_H0 ;  /* 0x2000007bffd74230 */ /* 0x100fe20000004100 */
[-CC-:B------:R-:W-:Y:S01]  /*32c0*/  FFMA.FTZ R202, R202, R207.reuse, R206.reuse ;  /* 0x000000cfcaca7223 */ /* 0x180fe200000100ce */
[----:B------:R-:W-:Y:S01]  /*32d0*/  LOP3.LUT P6, RZ, R212, 0xff, RZ, 0xc0, !PT ;  /* 0x000000ffd4ff7812 */ /* 0x000fe200078cc0ff */
[----:B------:R-:W-:Y:S01]  /*32e0*/  FFMA.FTZ R204, R204, R207, R206 ;  /* 0x000000cfcccc7223 */ /* 0x000fe200000100ce */
[----:B------:R-:W-:Y:S01]  /*32f0*/  @P1 HADD2.F32 R201, -RZ, R108.H1_H1 ;  /* 0x3000006cffc91230 */ /* 0x000fe20000004100 */
[----:B------:R-:W-:Y:S01]  /*3300*/  @P1 FADD.FTZ R121, R121, R200 ;  /* 0x000000c879791221 */ /* 0x000fe20000010000 */
[----:B------:R-:W-:Y:S01]  /*3310*/  HFMA2.MMA R200, -RZ, RZ, 0, 0 ;  /* 0x00000000ffc87435 */ /* 0x000fe200000001ff */
[----:B------:R-:W-:Y:S01]  /*3320*/  @P3 FMUL.FTZ R188, R211, R122 ;  /* 0x0000007ad3bc3220 */ /* 0x000fe20000410000 */
[----:B------:R-:W-:Y:S01]  /*3330*/  LOP3.LUT P3, RZ, R170, 0xff00, RZ, 0xc0, !PT ;  /* 0x0000ff00aaff7812 */ /* 0x000fe2000786c0ff */
[----:B------:R-:W-:Y:S01]  /*3340*/  FADD.FTZ R203, R203, -R202 ;  /* 0x800000cacbcb7221 */ /* 0x000fe20000010000 */
[----:B------:R-:W-:Y:S01]  /*3350*/  @P5 HADD2.F32 R202, -RZ, R123.H1_H1 ;  /* 0x3000007bffca5230 */ /* 0x000fe20000004100 */
[----:B------:R-:W-:Y:S01]  /*3360*/  @P4 FMUL.FTZ R189, R198, R215 ;  /* 0x000000d7c6bd4220 */ /* 0x000fe20000410000 */
[----:B------:R-:W-:Y:S01]  /*3370*/  LOP3.LUT P4, RZ, R170, 0xff0000, RZ, 0xc0, !PT ;  /* 0x00ff0000aaff7812 */ /* 0x000fe2000788c0ff */
[----:B------:R-:W-:Y:S01]  /*3380*/  FADD.FTZ R205, R205, -R204 ;  /* 0x800000cccdcd7221 */ /* 0x000fe20000010000 */
[--C-:B------:R-:W-:Y:S01]  /*3390*/  @P1 HADD2.F32 R204, -RZ, R109.reuse.H0_H0 ;  /* 0x2000006dffcc1230 */ /* 0x100fe20000004100 */
[----:B------:R-:W-:Y:S01]  /*33a0*/  FMUL.FTZ R123, R194, R203 ;  /* 0x000000cbc27b7220 */ /* 0x000fe20000410000 */
[----:B------:R-:W-:Y:S01]  /*33b0*/  MOV R198, RZ ;  /* 0x000000ff00c67202 */ /* 0x000fe20000000f00 */
[----:B------:R-:W-:Y:S01]  /*33c0*/  @P1 FADD.FTZ R120, R120, R201 ;  /* 0x000000c978781221 */ /* 0x000fe20000010000 */
[----:B------:R-:W-:Y:S01]  /*33d0*/  @P1 HADD2.F32 R201, -RZ, R109.H1_H1 ;  /* 0x3000006dffc91230 */ /* 0x000fe20000004100 */
[----:B------:R-:W-:Y:S01]  /*33e0*/  @P5 FMUL.FTZ R200, R199, R202 ;  /* 0x000000cac7c85220 */ /* 0x000fe20000410000 */
[----:B------:R-:W-:Y:S01]  /*33f0*/  LOP3.LUT P5, RZ, R170, 0xff000000, RZ, 0xc0, !PT ;  /* 0xff000000aaff7812 */ /* 0x000fe200078ac0ff */
[----:B------:R-:W-:Y:S01]  /*3400*/  FMUL.FTZ R122, R194, R205 ;  /* 0x000000cdc27a7220 */ /* 0x000fe20000410000 */
[----:B------:R-:W-:Y:S01]  /*3410*/  HFMA2.MMA R199, -RZ, RZ, 0, 0 ;  /* 0x00000000ffc77435 */ /* 0x000fe200000001ff */
[----:B------:R-:W-:Y:S01]  /*3420*/  @P1 FADD.FTZ R123, R123, R204 ;  /* 0x000000cc7b7b1221 */ /* 0x000fe20000010000 */
[----:B------:R-:W-:Y:S01]  /*3430*/  MOV R170, RZ ;  /* 0x000000ff00aa7202 */ /* 0x000fe20000000f00 */
[----:B------:R-:W-:-:S02]  /*3440*/  FMUL.FTZ R202, R120, R195 ;  /* 0x000000c378ca7220 */ /* 0x000fc40000410000 */
[----:B------:R-:W-:Y:S02]  /*3450*/  @P1 FADD.FTZ R122, R122, R201 ;  /* 0x000000c97a7a1221 */ /* 0x000fe40000010000 */
[-C--:B------:R-:W-:Y:S02]  /*3460*/  FMUL.FTZ R205, R123, R195.reuse ;  /* 0x000000c37bcd7220 */ /* 0x080fe40000410000 */
[----:B------:R-:W-:Y:S02]  /*3470*/  FMUL.FTZ R202, R202, c[0x0][0x1e8] ;  /* 0x00007a00caca7a20 */ /* 0x000fe40000410000 */
[-C--:B------:R-:W-:Y:S02]  /*3480*/  FMUL.FTZ R211, R121, R195.reuse ;  /* 0x000000c379d37220 */ /* 0x080fe40000410000 */
[----:B------:R-:W-:Y:S02]  /*3490*/  FMUL.FTZ R205, R205, c[0x0][0x1e8] ;  /* 0x00007a00cdcd7a20 */ /* 0x000fe40000410000 */
[----:B------:R-:W-:-:S02]  /*34a0*/  FMUL.FTZ R204, R122, R195 ;  /* 0x000000c37acc7220 */ /* 0x000fc40000410000 */
[----:B------:R-:W-:Y:S01]  /*34b0*/  FMUL.FTZ R203, R211, c[0x0][0x1e8] ;  /* 0x00007a00d3cb7a20 */ /* 0x000fe20000410000 */
[----:B------:R-:W-:Y:S01]  /*34c0*/  @P0 F2FP.PACK_AB R211, RZ, R123 ;  /* 0x0000007bffd3023e */ /* 0x000fe200000000ff */
[-CC-:B------:R-:W-:Y:S02]  /*34d0*/  FFMA.FTZ R136, R136, R207.reuse, R206.reuse ;  /* 0x000000cf88887223 */ /* 0x180fe400000100ce */
[-CC-:B------:R-:W-:Y:S01]  /*34e0*/  FFMA.FTZ R138, R138, R207.reuse, R206.reuse ;  /* 0x000000cf8a8a7223 */ /* 0x180fe200000100ce */
[----:B------:R-:W-:Y:S01]  /*34f0*/  @P0 PRMT R117, R211, 0x7610, R117 ;  /* 0x00007610d3750816 */ /* 0x000fe20000000075 */
[-CC-:B------:R-:W-:Y:S02]  /*3500*/  FFMA.FTZ R148, R148, R207.reuse, R206.reuse ;  /* 0x000000cf94947223 */ /* 0x180fe400000100ce */
[----:B------:R-:W-:Y:S02]  /*3510*/  FFMA.FTZ R150, R150, R207, R206 ;  /* 0x000000cf96967223 */ /* 0x000fe400000100ce */
[----:B------:R-:W-:Y:S01]  /*3520*/  FADD.FTZ R137, R137, -R136 ;  /* 0x8000008889897221 */ /* 0x000fe20000010000 */
[----:B------:R-:W-:Y:S01]  /*3530*/  @P1 HADD2.F32 R136, -RZ, R110.H1_H1 ;  /* 0x3000006eff881230 */ /* 0x000fe20000004100 */
[----:B------:R-:W-:Y:S01]  /*3540*/  FADD.FTZ R139, R139, -R138 ;  /* 0x8000008a8b8b7221 */ /* 0x000fe20000010000 */
[--C-:B------:R-:W-:Y:S01]  /*3550*/  @P1 HADD2.F32 R138, -RZ, R111.reuse.H0_H0 ;  /* 0x2000006fff8a1230 */ /* 0x100fe20000004100 */
[----:B------:R-:W-:Y:S01]  /*3560*/  FADD.FTZ R151, R151, -R150 ;  /* 0x8000009697977221 */ /* 0x000fe20000010000 */
[----:B------:R-:W-:Y:S01]  /*3570*/  @P1 HADD2.F32 R150, -RZ, R111.H1_H1 ;  /* 0x3000006fff961230 */ /* 0x000fe20000004100 */
[----:B------:R-:W-:-:S04]  /*3580*/  FMUL.FTZ R139, R194, R139 ;  /* 0x0000008bc28b7220 */ /* 0x000fc80000410000 */
[----:B------:R-:W-:Y:S01]  /*3590*/  @P1 FADD.FTZ R139, R139, R136 ;  /* 0x000000888b8b1221 */ /* 0x000fe20000010000 */
[----:B------:R-:W-:Y:S01]  /*35a0*/  @P0 F2FP.PACK_AB R136, RZ, R120 ;  /* 0x00000078ff88023e */ /* 0x000fe200000000ff */
        /* <DEDUP_REMOVED lines=10> */
[----:B------:R-:W-:-:S02]  /*3650*/  FADD.FTZ R143, R143, -R142 ;  /* 0x8000008e8f8f7221 */ /* 0x000fc40000010000 */
[----:B------:R-:W-:Y:S02]  /*3660*/  FADD.FTZ R131, R131, -R130 ;  /* 0x8000008283837221 */ /* 0x000fe40000010000 */
[C---:B------:R-:W-:Y:S02]  /*3670*/  FMUL.FTZ R130, R194.reuse, R143 ;  /* 0x0000008fc2827220 */ /* 0x040fe40000410000 */
[----:B------:R-:W-:Y:S02]  /*3680*/  FMUL.FTZ R128, R194, R131 ;  /* 0x00000083c2807220 */ /* 0x000fe40000410000 */
[----:B------:R-:W-:Y:S02]  /*3690*/  FADD.FTZ R141, R141, -R140 ;  /* 0x8000008c8d8d7221 */ /* 0x000fe40000010000 */
[----:B------:R-:W-:Y:S02]  /*36a0*/  FADD.FTZ R133, R133, -R132 ;  /* 0x8000008485857221 */ /* 0x000fe40000010000 */
[----:B------:R-:W-:-:S02]  /*36b0*/  FADD.FTZ R145, R145, -R144 ;  /* 0x8000009091917221 */ /* 0x000fc40000010000 */
[----:B------:R-:W-:Y:S02]  /*36c0*/  FADD.FTZ R147, R147, -R146 ;  /* 0x8000009293937221 */ /* 0x000fe40000010000 */
[C---:B------:R-:W-:Y:S02]  /*36d0*/  FMUL.FTZ R134, R194.reuse, R141 ;  /* 0x0000008dc2867220 */ /* 0x040fe40000410000 */
[----:B------:R-:W-:Y:S01]  /*36e0*/  FMUL.FTZ R132, R194, R145 ;  /* 0x00000091c2847220 */ /* 0x000fe20000410000 */
[--C-:B--2---:R-:W-:Y:S02]  /*36f0*/  @P3 HADD2.F32 R201, -RZ, R124.reuse.H1_H1 ;  /* 0x3000007cffc93230 */ /* 0x104fe40000004100 */
[----:B------:R-:W-:Y:S02]  /*3700*/  @P6 HADD2.F32 R212, -RZ, R124.H0_H0 ;  /* 0x2000007cffd46230 */ /* 0x000fe40000004100 */
[--C-:B------:R-:W-:Y:S01]  /*3710*/  @P4 HADD2.F32 R124, -RZ, R125.reuse.H0_H0 ;  /* 0x2000007dff7c4230 */ /* 0x100fe20000004100 */
[----:B------:R-:W-:Y:S01]  /*3720*/  @P3 FMUL.FTZ R199, R202, R201 ;  /* 0x000000c9cac73220 */ /* 0x000fe20000410000 */
[----:B------:R-:W-:Y:S01]  /*3730*/  HFMA2.MMA R201, -RZ, RZ, 0, 0 ;  /* 0x00000000ffc97435 */ /* 0x000fe200000001ff */
[----:B------:R-:W-:Y:S01]  /*3740*/  @P5 HADD2.F32 R125, -RZ, R125.H1_H1 ;  /* 0x3000007dff7d5230 */ /* 0x000fe20000004100 */
[----:B------:R-:W-:-:S02]  /*3750*/  @P6 FMUL.FTZ R198, R203, R212 ;  /* 0x000000d4cbc66220 */ /* 0x000fc40000410000 */
[----:B------:R-:W-:Y:S02]  /*3760*/  @P4 FMUL.FTZ R170, R205, R124 ;  /* 0x0000007ccdaa4220 */ /* 0x000fe40000410000 */
[----:B------:R-:W-:Y:S02]  /*3770*/  FMUL.FTZ R124, R204, c[0x0][0x1e8] ;  /* 0x00007a00cc7c7a20 */ /* 0x000fe40000410000 */
[----:B------:R-:W-:Y:S02]  /*3780*/  FMUL.FTZ R203, R48, R203 ;  /* 0x000000cb30cb7220 */ /* 0x000fe40000410000 */
[----:B------:R-:W-:Y:S02]  /*3790*/  @P5 FMUL.FTZ R201, R124, R125 ;  /* 0x0000007d7cc95220 */ /* 0x000fe40000410000 */
[----:B------:R-:W-:Y:S01]  /*37a0*/  FMUL.FTZ R125, R49, R202 ;  /* 0x000000ca317d7220 */ /* 0x000fe20000410000 */
[----:B------:R-:W-:Y:S01]  /*37b0*/  FSEL R202, R203, RZ, P6 ;  /* 0x000000ffcbca7208 */ /* 0x000fe20003000000 */
[----:B------:R-:W-:Y:S01]  /*37c0*/  FMUL.FTZ R204, R51, R124 ;  /* 0x0000007c33cc7220 */ /* 0x000fe20000410000 */
[----:B------:R-:W-:Y:S01]  /*37d0*/  LOP3.LUT P6, RZ, R171, 0xff, RZ, 0xc0, !PT ;  /* 0x000000ffabff7812 */ /* 0x000fe200078cc0ff */
[----:B------:R-:W-:Y:S01]  /*37e0*/  FMUL.FTZ R205, R50, R205 ;  /* 0x000000cd32cd7220 */ /* 0x000fe20000410000 */
[----:B------:R-:W-:-:S02]  /*37f0*/  FSEL R203, R125, RZ, P3 ;  /* 0x000000ff7dcb7208 */ /* 0x000fc40001800000 */
[----:B------:R-:W-:Y:S02]  /*3800*/  LEA R124, P3, R213, c[0x0][0x248], 0x4 ;  /* 0x00009200d57c7a11 */ /* 0x000fe400078620ff */
[----:B------:R-:W-:Y:S02]  /*3810*/  FSEL R205, R205, RZ, P4 ;  /* 0x000000ffcdcd7208 */ /* 0x000fe40002000000 */
[----:B------:R-:W-:Y:S01]  /*3820*/  LEA.HI.X R125, R213, c[0x0][0x24c], RZ, 0x4, P3 ;  /* 0x00009300d57d7a11 */ /* 0x000fe200018f24ff */
[----:B------:R-:W-:Y:S01]  /*3830*/  FADD.FTZ R213, R149, -R148 ;  /* 0x8000009495d57221 */ /* 0x000fe20000010000 */
[----:B------:R-:W-:Y:S01]  /*3840*/  @P1 HADD2.F32 R149, -RZ, R110.H0_H0 ;  /* 0x2000006eff951230 */ /* 0x000fe20000004100 */
[----:B------:R-:W-:Y:S01]  /*3850*/  FSEL R204, R204, RZ, P5 ;  /* 0x000000ffcccc7208 */ /* 0x000fe20002800000 */
[C---:B------:R-:W-:Y:S01]  /*3860*/  FMUL.FTZ R148, R194.reuse, R137 ;  /* 0x00000089c2947220 */ /* 0x040fe20000410000 */
[C---:B------:R-:W-:Y:S01]  /*3870*/  LOP3.LUT P4, RZ, R171.reuse, 0xff00, RZ, 0xc0, !PT ;  /* 0x0000ff00abff7812 */ /* 0x040fe2000788c0ff */
[----:B------:R-:W-:Y:S01]  /*3880*/  FMUL.FTZ R213, R194, R213 ;  /* 0x000000d5c2d57220 */ /* 0x000fe20000410000 */
[C---:B------:R-:W-:Y:S01]  /*3890*/  LOP3.LUT P5, RZ, R171.reuse, 0xff0000, RZ, 0xc0, !PT ;  /* 0x00ff0000abff7812 */ /* 0x040fe200078ac0ff */
[----:B------:R-:W-:Y:S01]  /*38a0*/  @P1 FADD.FTZ R148, R148, R149 ;  /* 0x0000009594941221 */ /* 0x000fe20000010000 */
[----:B------:R-:W-:Y:S01]  /*38b0*/  LOP3.LUT P3, RZ, R171, 0xff000000, RZ, 0xc0, !PT ;  /* 0xff000000abff7812 */ /* 0x000fe2000786c0ff */
[----:B------:R-:W-:Y:S01]  /*38c0*/  FMUL.FTZ R171, R194, R151 ;  /* 0x00000097c2ab7220 */ /* 0x000fe20000410000 */
[----:B------:R-:W-:Y:S01]  /*38d0*/  @P0 F2FP.PACK_AB R137, RZ, R121 ;  /* 0x00000079ff89023e */ /* 0x000fe200000000ff */
[----:B------:R-:W-:Y:S01]  /*38e0*/  @P1 FADD.FTZ R213, R213, R138 ;  /* 0x0000008ad5d51221 */ /* 0x000fe20000010000 */
[----:B------:R-:W-:Y:S01]  /*38f0*/  @P0 F2FP.PACK_AB R212, RZ, R148 ;  /* 0x00000094ffd4023e */ /* 0x000fe200000000ff */
[----:B------:R-:W-:Y:S01]  /*3900*/  @P1 FADD.FTZ R171, R171, R150 ;  /* 0x00000096abab1221 */ /* 0x000fe20000010000 */
[----:B------:R-:W-:Y:S01]  /*3910*/  @P0 F2FP.PACK_AB R138, RZ, R122 ;  /* 0x0000007aff8a023e */ /* 0x000fe200000000ff */
[-C--:B------:R-:W-:Y:S01]  /*3920*/  FMUL.FTZ R148, R148, R195.reuse ;  /* 0x000000c394947220 */ /* 0x080fe20000410000 */
[----:B------:R-:W-:Y:S01]  /*3930*/  @P0 PRMT R116, R137, 0x7610, R116 ;  /* 0x0000761089740816 */ /* 0x000fe20000000074 */
[----:B------:R-:W-:Y:S01]  /*3940*/  FMUL.FTZ R149, R213, R195 ;  /* 0x000000c3d5957220 */ /* 0x000fe20000410000 */
[----:B------:R-:W-:Y:S01]  /*3950*/  @P0 F2FP.PACK_AB R213, RZ, R213 ;  /* 0x000000d5ffd5023e */ /* 0x000fe200000000ff */
[----:B------:R-:W-:Y:S01]  /*3960*/  FMUL.FTZ R150, R171, R195 ;  /* 0x000000c3ab967220 */ /* 0x000fe20000410000 */
[----:B------:R-:W-:Y:S01]  /*3970*/  @P0 F2FP.PACK_AB R171, RZ, R171 ;  /* 0x000000abffab023e */ /* 0x000fe200000000ff */
[----:B------:R-:W-:Y:S01]  /*3980*/  FMUL.FTZ R151, R139, R195 ;  /* 0x000000c38b977220 */ /* 0x000fe20000410000 */
[----:B------:R-:W-:Y:S01]  /*3990*/  @P0 F2FP.PACK_AB R139, RZ, R139 ;  /* 0x0000008bff8b023e */ /* 0x000fe200000000ff */
[----:B------:R-:W-:Y:S01]  /*39a0*/  FMUL.FTZ R148, R148, c[0x0][0x1e8] ;  /* 0x00007a0094947a20 */ /* 0x000fe20000410000 */
[----:B------:R-:W-:Y:S01]  /*39b0*/  @P0 PRMT R118, R212, 0x7610, R118 ;  /* 0x00007610d4760816 */ /* 0x000fe20000000076 */
        /* <DEDUP_REMOVED lines=14> */
[-C--:B------:R-:W-:Y:S01]  /*3aa0*/  @P0 IMAD.WIDE.U32 R136, R197, R239.reuse, c[0x0][0x258] ;  /* 0x00009600c5880625 */ /* 0x080fe200078e00ef */
[----:B------:R-:W-:Y:S01]  /*3ab0*/  FSEL R121, R121, RZ, P3 ;  /* 0x000000ff79797208 */ /* 0x000fe20001800000 */
[----:B------:R-:W2:Y:S01]  /*3ac0*/  LDL.LU R212, [R1] ;  /* 0x0000000001d47983 */ /* 0x000ea20000300800 */
[----:B------:R-:W-:Y:S01]  /*3ad0*/  FSEL R120, R120, RZ, P4 ;  /* 0x000000ff78787208 */ /* 0x000fe20002000000 */
[----:B------:R-:W-:Y:S01]  /*3ae0*/  IMAD.WIDE.U32 R138, R196, R239, c[0x0][0x170] ;  /* 0x00005c00c48a7625 */ /* 0x000fe200078e00ef */
[----:B------:R-:W-:Y:S01]  /*3af0*/  F2FP.PACK_AB R123, R121, R123 ;  /* 0x0000007b797b723e */ /* 0x000fe200000000ff */
[----:B------:R-:W-:Y:S01]  /*3b00*/  @P0 STG.E.128 [R136.64], R116 ;  /* 0x0000007488000986 */ /* 0x000fe2000c101d04 */
[----:B------:R-:W-:-:S02]  /*3b10*/  F2FP.PACK_AB R122, R120, R122 ;  /* 0x0000007a787a723e */ /* 0x000fc400000000ff */
[----:B------:R-:W-:Y:S01]  /*3b20*/  F2FP.PACK_AB R121, R204, R205 ;  /* 0x000000cdcc79723e */ /* 0x000fe200000000ff */
[----:B------:R-:W-:Y:S01]  /*3b30*/  @P6 HADD2.F32 R197, -RZ, R126.H0_H0 ;  /* 0x2000007effc56230 */ /* 0x000fe20000004100 */
[----:B------:R-:W-:Y:S01]  /*3b40*/  F2FP.PACK_AB R120, R203, R202 ;  /* 0x000000cacb78723e */ /* 0x000fe200000000ff */
[----:B------:R-:W3:Y:S04]  /*3b50*/  LDL.LU R211, [R1+0x8] ;  /* 0x0000080001d37983 */ /* 0x000ee80000300800 */
[----:B------:R0:W-:Y:S01]  /*3b60*/  STG.E.128 [R124.64], R120 ;  /* 0x000000787c007986 */ /* 0x0001e2000c101d04 */
[----:B------:R-:W-:-:S03]  /*3b70*/  MOV R202, R166 ;  /* 0x000000a600ca7202 */ /* 0x000fc60000000f00 */
[----:B------:R-:W4:Y:S01]  /*3b80*/  LDL.LU R207, [R1+0x4] ;  /* 0x0000040001cf7983 */ /* 0x000f220000300800 */
[----:B------:R-:W-:Y:S01]  /*3b90*/  MOV R171, RZ ;  /* 0x000000ff00ab7202 */ /* 0x000fe20000000f00 */
[----:B------:R-:W-:Y:S02]  /*3ba0*/  @P6 FMUL.FTZ R171, R148, R197 ;  /* 0x000000c594ab6220 */ /* 0x000fe40000410000 */
[----:B------:R-:W3:Y:S04]  /*3bb0*/  LDL.LU R206, [R1+0x10] ;  /* 0x0000100001ce7983 */ /* 0x000ee80000300800 */
[----:B0-----:R0:W3:Y:S01]  /*3bc0*/  LDG.E.128 R120, [R138.64] ;  /* 0x000000048a787981 */ /* 0x0010e2000c1e1d00 */
[----:B------:R-:W-:Y:S01]  /*3bd0*/  LOP3.LUT P6, RZ, R202, 0xff, RZ, 0xc0, !PT ;  /* 0x000000ffcaff7812 */ /* 0x000fe200078cc0ff */
[----:B------:R-:W-:Y:S01]  /*3be0*/  @P1 HADD2.F32 R125, -RZ, R112.H0_H0 ;  /* 0x20000070ff7d1230 */ /* 0x000fe20000004100 */
[C---:B------:R-:W-:Y:S01]  /*3bf0*/  FMUL.FTZ R124, R194.reuse, R129 ;  /* 0x00000081c27c7220 */ /* 0x040fe20000410000 */
[----:B------:R-:W4:Y:S01]  /*3c00*/  LDL.LU R205, [R1+0xc] ;  /* 0x00000c0001cd7983 */ /* 0x000f220000300800 */
[----:B------:R-:W-:Y:S01]  /*3c10*/  FMUL.FTZ R136, R194, R135 ;  /* 0x00000087c2887220 */ /* 0x000fe20000410000 */
[----:B------:R-:W-:Y:S01]  /*3c20*/  @P1 HADD2.F32 R135, -RZ, R114.H1_H1 ;  /* 0x30000072ff871230 */ /* 0x000fe20000004100 */
[----:B------:R-:W-:Y:S01]  /*3c30*/  @P1 FADD.FTZ R124, R124, R125 ;  /* 0x0000007d7c7c1221 */ /* 0x000fe20000010000 */
[----:B------:R-:W4:Y:S01]  /*3c40*/  LDL.LU R204, [R1+0x18] ;  /* 0x0000180001cc7983 */ /* 0x000f220000300800 */
[----:B------:R-:W-:Y:S01]  /*3c50*/  @P1 HADD2.F32 R125, -RZ, R112.H1_H1 ;  /* 0x30000070ff7d1230 */ /* 0x000fe20000004100 */
[----:B0-----:R-:W-:Y:S01]  /*3c60*/  FMUL.FTZ R138, R194, R133 ;  /* 0x00000085c28a7220 */ /* 0x001fe20000410000 */
[----:B------:R-:W-:Y:S01]  /*3c70*/  @P4 HADD2.F32 R140, -RZ, R126.H1_H1 ;  /* 0x3000007eff8c4230 */ /* 0x000fe20000004100 */
[----:B------:R-:W4:Y:S01]  /*3c80*/  LDL.LU R203, [R1+0x14] ;  /* 0x0000140001cb7983 */ /* 0x000f220000300800 */
[----:B------:R-:W-:Y:S01]  /*3c90*/  @P1 FADD.FTZ R130, R130, R135 ;  /* 0x0000008782821221 */ /* 0x000fe20000010000 */
[----:B------:R-:W-:Y:S01]  /*3ca0*/  HFMA2.MMA R135, -RZ, RZ, 0, 0 ;  /* 0x00000000ff877435 */ /* 0x000fe200000001ff */
[----:B------:R-:W-:Y:S01]  /*3cb0*/  @P1 FADD.FTZ R128, R128, R125 ;  /* 0x0000007d80801221 */ /* 0x000fe20000010000 */
[----:B------:R-:W4:Y:S01]  /*3cc0*/  LDL.LU R202, [R1+0x20] ;  /* 0x0000200001ca7983 */ /* 0x000f220000300800 */
[--C-:B------:R-:W-:Y:S01]  /*3cd0*/  @P3 HADD2.F32 R125, -RZ, R127.reuse.H1_H1 ;  /* 0x3000007fff7d3230 */ /* 0x100fe20000004100 */
[----:B------:R-:W-:Y:S01]  /*3ce0*/  FMUL.FTZ R194, R194, R147 ;  /* 0x00000093c2c27220 */ /* 0x000fe20000410000 */
[----:B------:R-:W-:Y:S01]  /*3cf0*/  @P5 HADD2.F32 R142, -RZ, R127.H0_H0 ;  /* 0x2000007fff8e5230 */ /* 0x000fe20000004100 */
[----:B------:R-:W4:Y:S01]  /*3d00*/  LDL.LU R197, [R1+0x1c] ;  /* 0x00001c0001c57983 */ /* 0x000f220000300800 */
[----:B------:R-:W-:Y:S01]  /*3d10*/  CS2R R126, SRZ ;  /* 0x00000000007e7805 */ /* 0x000fe2000001ff00 */
[----:B------:R-:W-:Y:S01]  /*3d20*/  @P4 FMUL.FTZ R135, R151, R140 ;  /* 0x0000008c97874220 */ /* 0x000fe20000410000 */
[--C-:B------:R-:W-:Y:S01]  /*3d30*/  @P1 HADD2.F32 R129, -RZ, R113.reuse.H0_H0 ;  /* 0x20000071ff811230 */ /* 0x100fe20000004100 */
[----:B------:R-:W-:Y:S01]  /*3d40*/  @P3 FMUL.FTZ R126, R150, R125 ;  /* 0x0000007d967e3220 */ /* 0x000fe20000410000 */
[----:B------:R-:W4:Y:S01]  /*3d50*/  LDL.LU R151, [R1+0x28] ;  /* 0x0000280001977983 */ /* 0x000f220000300800 */
[----:B------:R-:W-:Y:S01]  /*3d60*/  @P5 FMUL.FTZ R127, R149, R142 ;  /* 0x0000008e957f5220 */ /* 0x000fe20000410000 */
[----:B------:R-:W-:Y:S01]  /*3d70*/  @P1 HADD2.F32 R131, -RZ, R113.H1_H1 ;  /* 0x30000071ff831230 */ /* 0x000fe20000004100 */
[----:B------:R-:W-:Y:S01]  /*3d80*/  @P1 FADD.FTZ R138, R138, R129 ;  /* 0x000000818a8a1221 */ /* 0x000fe20000010000 */
[----:B------:R-:W4:Y:S01]  /*3d90*/  LDL.LU R150, [R1+0x24] ;  /* 0x0000240001967983 */ /* 0x000f220000300800 */
[----:B------:R-:W-:Y:S01]  /*3da0*/  @P1 HADD2.F32 R133, -RZ, R114.H0_H0 ;  /* 0x20000072ff851230 */ /* 0x000fe20000004100 */
[----:B------:R-:W-:Y:S01]  /*3db0*/  @P0 F2FP.PACK_AB R125, RZ, R124 ;  /* 0x0000007cff7d023e */ /* 0x000fe200000000ff */
[----:B------:R-:W-:Y:S01]  /*3dc0*/  @P1 FADD.FTZ R136, R136, R131 ;  /* 0x0000008388881221 */ /* 0x000fe20000010000 */
[----:B------:R-:W4:Y:S01]  /*3dd0*/  LDL.LU R149, [R1+0x30] ;  /* 0x0000300001957983 */ /* 0x000f220000300800 */
[--C-:B------:R-:W-:Y:S01]  /*3de0*/  @P1 HADD2.F32 R129, -RZ, R115.reuse.H0_H0 ;  /* 0x20000073ff811230 */ /* 0x100fe20000004100 */
[----:B------:R-:W-:Y:S01]  /*3df0*/  @P1 FADD.FTZ R134, R134, R133 ;  /* 0x0000008586861221 */ /* 0x000fe20000010000 */
[----:B------:R-:W-:Y:S01]  /*3e00*/  @P1 HADD2.F32 R131, -RZ, R115.H1_H1 ;  /* 0x30000073ff831230 */ /* 0x000fe20000004100 */
[----:B------:R-:W4:Y:S01]  /*3e10*/  LDL.LU R148, [R1+0x2c] ;  /* 0x00002c0001947983 */ /* 0x000f220000300800 */
[----:B------:R-:W-:Y:S01]  /*3e20*/  @P0 PRMT R116, R125, 0x7610, R116 ;  /* 0x000076107d740816 */ /* 0x000fe20000000074 */
[----:B------:R-:W-:Y:S01]  /*3e30*/  @P1 FADD.FTZ R132, R132, R129 ;  /* 0x0000008184841221 */ /* 0x000fe20000010000 */
[----:B------:R-:W-:Y:S01]  /*3e40*/  @P0 F2FP.PACK_AB R137, RZ, R134 ;  /* 0x00000086ff89023e */ /* 0x000fe200000000ff */
[----:B------:R-:W4:Y:S01]  /*3e50*/  LDL.LU R147, [R1+0x38] ;  /* 0x0000380001937983 */ /* 0x000f220000300800 */
[----:B------:R-:W-:Y:S01]  /*3e60*/  @P1 FADD.FTZ R194, R194, R131 ;  /* 0x00000083c2c21221 */ /* 0x000fe20000010000 */
[----:B------:R-:W-:-:S02]  /*3e70*/  LOP3.LUT P1, RZ, R166, 0xff00, RZ, 0xc0, !PT ;  /* 0x0000ff00a6ff7812 */ /* 0x000fc4000782c0ff */
[----:B------:R-:W4:Y:S01]  /*3e80*/  LDL.LU R146, [R1+0x34] ;  /* 0x0000340001927983 */ /* 0x000f220000300800 */
[----:B------:R-:W-:Y:S02]  /*3e90*/  @P0 F2FP.PACK_AB R131, RZ, R138 ;  /* 0x0000008aff83023e */ /* 0x000fe400000000ff */
[----:B------:R-:W-:Y:S01]  /*3ea0*/  @P0 F2FP.PACK_AB R129, RZ, R128 ;  /* 0x00000080ff81023e */ /* 0x000fe200000000ff */
[----:B------:R-:W4:Y:S01]  /*3eb0*/  LDL.LU R145, [R1+0x40] ;  /* 0x0000400001917983 */ /* 0x000f220000300800 */
[----:B------:R-:W-:Y:S02]  /*3ec0*/  @P0 F2FP.PACK_AB R133, RZ, R136 ;  /* 0x00000088ff85023e */ /* 0x000fe400000000ff */
[----:B------:R-:W-:Y:S01]  /*3ed0*/  @P0 PRMT R117, R131, 0x7610, R117 ;  /* 0x0000761083750816 */ /* 0x000fe20000000075 */
[----:B------:R-:W4:Y:S01]  /*3ee0*/  LDL.LU R144, [R1+0x3c] ;  /* 0x00003c0001907983 */ /* 0x000f220000300800 */
[----:B------:R-:W-:Y:S02]  /*3ef0*/  @P0 F2FP.PACK_AB R140, RZ, R132 ;  /* 0x00000084ff8c023e */ /* 0x000fe400000000ff */
[----:B------:R-:W-:Y:S01]  /*3f00*/  @P0 PRMT R118, R137, 0x7610, R118 ;  /* 0x0000761089760816 */ /* 0x000fe20000000076 */
[-C--:B------:R-:W-:Y:S01]  /*3f10*/  FMUL.FTZ R137, R128, R195.reuse ;  /* 0x000000c380897220 */ /* 0x080fe20000410000 */
[----:B------:R-:W-:Y:S01]  /*3f20*/  @P0 PRMT R116, R116, 0x5410, R129 ;  /* 0x0000541074740816 */ /* 0x000fe20000000081 */
[----:B------:R-:W-:Y:S01]  /*3f30*/  FMUL.FTZ R129, R124, R195 ;  /* 0x000000c37c817220 */ /* 0x000fe20000410000 */
[----:B------:R-:W-:Y:S01]  /*3f40*/  @P0 PRMT R117, R117, 0x5410, R133 ;  /* 0x0000541075750816 */ /* 0x000fe20000000085 */
[----:B------:R-:W-:Y:S01]  /*3f50*/  HFMA2.MMA R133, -RZ, RZ, 0, 0 ;  /* 0x00000000ff857435 */ /* 0x000fe200000001ff */
[----:B------:R-:W-:-:S02]  /*3f60*/  @P0 F2FP.PACK_AB R139, RZ, R130 ;  /* 0x00000082ff8b023e */ /* 0x000fc400000000ff */
[----:B------:R-:W-:Y:S02]  /*3f70*/  @P0 F2FP.PACK_AB R141, RZ, R194 ;  /* 0x000000c2ff8d023e */ /* 0x000fe400000000ff */
[----:B------:R-:W-:Y:S01]  /*3f80*/  @P0 PRMT R119, R140, 0x7610, R119 ;  /* 0x000076108c770816 */ /* 0x000fe20000000077 */
[----:B------:R-:W-:Y:S01]  /*3f90*/  FMUL.FTZ R137, R137, c[0x0][0x1e8] ;  /* 0x00007a0089897a20 */ /* 0x000fe20000410000 */
[----:B------:R-:W-:Y:S01]  /*3fa0*/  @P0 PRMT R118, R118, 0x5410, R139 ;  /* 0x0000541076760816 */ /* 0x000fe2000000008b */
[----:B------:R-:W-:Y:S01]  /*3fb0*/  FMUL.FTZ R129, R129, c[0x0][0x1e8] ;  /* 0x00007a0081817a20 */ /* 0x000fe20000410000 */
[----:B------:R-:W-:Y:S01]  /*3fc0*/  @P0 PRMT R119, R119, 0x5410, R141 ;  /* 0x0000541077770816 */ /* 0x000fe2000000008d */
[----:B------:R-:W-:Y:S01]  /*3fd0*/  @P0 IMAD.WIDE.U32 R124, R193, R239, c[0x0][0x258] ;  /* 0x00009600c17c0625 */ /* 0x000fe200078e00ef */
[----:B------:R-:W-:-:S03]  /*3fe0*/  MOV R131, RZ ;  /* 0x000000ff00837202 */ /* 0x000fc60000000f00 */
[-C--:B------:R-:W-:Y:S02]  /*3ff0*/  FMUL.FTZ R134, R134, R195.reuse ;  /* 0x000000c386867220 */ /* 0x080fe40000410000 */
[-C--:B------:R-:W-:Y:S01]  /*4000*/  FMUL.FTZ R130, R130, R195.reuse ;  /* 0x000000c382827220 */ /* 0x080fe20000410000 */
[----:B------:R0:W-:Y:S01]  /*4010*/  @P0 STG.E.128 [R124.64], R116 ;  /* 0x000000747c000986 */ /* 0x0001e2000c101d04 */
[-C--:B------:R-:W-:Y:S02]  /*4020*/  FMUL.FTZ R138, R138, R195.reuse ;  /* 0x000000c38a8a7220 */ /* 0x080fe40000410000 */
[-C--:B------:R-:W-:Y:S02]  /*4030*/  FMUL.FTZ R136, R136, R195.reuse ;  /* 0x000000c388887220 */ /* 0x080fe40000410000 */
[-C--:B------:R-:W-:Y:S02]  /*4040*/  FMUL.FTZ R132, R132, R195.reuse ;  /* 0x000000c384847220 */ /* 0x080fe40000410000 */
[----:B------:R-:W-:Y:S01]  /*4050*/  FMUL.FTZ R194, R194, R195 ;  /* 0x000000c3c2c27220 */ /* 0x000fe20000410000 */
[----:B------:R-:W-:Y:S01]  /*4060*/  LOP3.LUT P0, RZ, R166, 0xff0000, RZ, 0xc0, !PT ;  /* 0x00ff0000a6ff7812 */ /* 0x000fe2000780c0ff */
[----:B------:R-:W-:Y:S01]  /*4070*/  FMUL.FTZ R141, R134, c[0x0][0x1e8] ;  /* 0x00007a00868d7a20 */ /* 0x000fe20000410000 */
[----:B------:R-:W-:Y:S01]  /*4080*/  LOP3.LUT P4, RZ, R166, 0xff000000, RZ, 0xc0, !PT ;  /* 0xff000000a6ff7812 */ /* 0x000fe2000788c0ff */
[----:B------:R-:W-:Y:S01]  /*4090*/  FMUL.FTZ R142, R130, c[0x0][0x1e8] ;  /* 0x00007a00828e7a20 */ /* 0x000fe20000410000 */
[----:B------:R-:W-:Y:S01]  /*40a0*/  LOP3.LUT P3, RZ, R167, 0xff, RZ, 0xc0, !PT ;  /* 0x000000ffa7ff7812 */ /* 0x000fe2000786c0ff */
[----:B------:R-:W-:-:S02]  /*40b0*/  FMUL.FTZ R139, R138, c[0x0][0x1e8] ;  /* 0x00007a008a8b7a20 */ /* 0x000fc40000410000 */
[----:B------:R-:W-:Y:S02]  /*40c0*/  FMUL.FTZ R140, R136, c[0x0][0x1e8] ;  /* 0x00007a00888c7a20 */ /* 0x000fe40000410000 */
[----:B------:R-:W-:Y:S02]  /*40d0*/  FMUL.FTZ R143, R132, c[0x0][0x1e8] ;  /* 0x00007a00848f7a20 */ /* 0x000fe40000410000 */
[----:B------:R-:W-:Y:S02]  /*40e0*/  FMUL.FTZ R194, R194, c[0x0][0x1e8] ;  /* 0x00007a00c2c27a20 */ /* 0x000fe40000410000 */
[----:B------:R-:W-:Y:S02]  /*40f0*/  FMUL.FTZ R130, R37, R142 ;  /* 0x0000008e25827220 */ /* 0x000fe40000410000 */
[----:B0-----:R-:W-:Y:S02]  /*4100*/  FMUL.FTZ R124, R42, R139 ;  /* 0x0000008b2a7c7220 */ /* 0x001fe40000410000 */
[----:B------:R-:W-:-:S02]  /*4110*/  FMUL.FTZ R125, R43, R140 ;  /* 0x0000008c2b7d7220 */ /* 0x000fc40000410000 */
[----:B------:R-:W-:Y:S02]  /*4120*/  FMUL.FTZ R132, R38, R143 ;  /* 0x0000008f26847220 */ /* 0x000fe40000410000 */
[----:B------:R-:W-:Y:S01]  /*4130*/  FMUL.FTZ R134, R39, R194 ;  /* 0x000000c227867220 */ /* 0x000fe20000410000 */
[----:B------:R-:W-:Y:S02]  /*4140*/  FSEL R124, R124, RZ, P0 ;  /* 0x000000ff7c7c7208 */ /* 0x000fe40000000000 */
[----:B------:R-:W-:-:S04]  /*4150*/  FSEL R125, R125, RZ, P4 ;  /* 0x000000ff7d7d7208 */ /* 0x000fc80002000000 */
[----:B------:R-:W-:Y:S02]  /*4160*/  F2FP.PACK_AB R125, R125, R124 ;  /* 0x0000007c7d7d723e */ /* 0x000fe400000000ff */
[----:B------:R-:W-:Y:S01]  /*4170*/  IADD3 R0, R0, c[0x0][0x160], RZ ;  /* 0x0000580000007a10 */ /* 0x000fe20007ffe0ff */
        /* <DEDUP_REMOVED lines=17> */
[--C-:B---3--:R-:W-:Y:S02]  /*4290*/  @P6 HADD2.F32 R128, -RZ, R120.reuse.H0_H0 ;  /* 0x20000078ff806230 */ /* 0x108fe40000004100 */
[----:B------:R-:W-:-:S03]  /*42a0*/  @P1 HADD2.F32 R120, -RZ, R120.H1_H1 ;  /* 0x30000078ff781230 */ /* 0x000fc60000004100 */
[----:B------:R-:W-:Y:S02]  /*42b0*/  @P6 FMUL.FTZ R131, R129, R128 ;  /* 0x0000008081836220 */ /* 0x000fe40000410000 */
[----:B------:R-:W-:Y:S02]  /*42c0*/  @P1 FMUL.FTZ R133, R137, R120 ;  /* 0x0000007889851220 */ /* 0x000fe40000410000 */
[----:B------:R-:W-:Y:S02]  /*42d0*/  FMUL.FTZ R120, R40, R129 ;  /* 0x0000008128787220 */ /* 0x000fe40000410000 */
[----:B------:R-:W-:Y:S01]  /*42e0*/  FMUL.FTZ R129, R41, R137 ;  /* 0x0000008929817220 */ /* 0x000fe20000410000 */
[----:B------:R-:W-:Y:S02]  /*42f0*/  LEA R128, P5, R196, c[0x0][0x248], 0x4 ;  /* 0x00009200c4807a11 */ /* 0x000fe400078a20ff */
[----:B------:R-:W-:Y:S01]  /*4300*/  FSEL R120, R120, RZ, P6 ;  /* 0x000000ff78787208 */ /* 0x000fe20003000000 */
[----:B----4-:R-:W-:Y:S01]  /*4310*/  FADD.FTZ R202, R127, R202 ;  /* 0x000000ca7fca7221 */ /* 0x010fe20000010000 */
[----:B------:R-:W-:Y:S01]  /*4320*/  FSEL R137, R129, RZ, P1 ;  /* 0x000000ff81897208 */ /* 0x000fe20000800000 */
[----:B------:R-:W-:Y:S01]  /*4330*/  FMUL.FTZ R127, R36, R141 ;  /* 0x0000008d247f7220 */ /* 0x000fe20000410000 */
[----:B------:R-:W-:-:S02]  /*4340*/  LOP3.LUT P6, RZ, R167, 0xff00, RZ, 0xc0, !PT ;  /* 0x0000ff00a7ff7812 */ /* 0x000fc400078cc0ff */
[----:B------:R-:W-:Y:S02]  /*4350*/  LEA.HI.X R129, R196, c[0x0][0x24c], RZ, 0x4, P5 ;  /* 0x00009300c4817a11 */ /* 0x000fe400028f24ff */
[C---:B------:R-:W-:Y:S02]  /*4360*/  LOP3.LUT P1, RZ, R167.reuse, 0xff0000, RZ, 0xc0, !PT ;  /* 0x00ff0000a7ff7812 */ /* 0x040fe4000782c0ff */
[----:B------:R-:W-:Y:S01]  /*4370*/  LOP3.LUT P5, RZ, R167, 0xff000000, RZ, 0xc0, !PT ;  /* 0xff000000a7ff7812 */ /* 0x000fe200078ac0ff */
[----:B------:R-:W-:Y:S01]  /*4380*/  FADD.FTZ R203, R135, R203 ;  /* 0x000000cb87cb7221 */ /* 0x000fe20000010000 */
[----:B------:R-:W-:Y:S02]  /*4390*/  FSEL R135, R127, RZ, P3 ;  /* 0x000000ff7f877208 */ /* 0x000fe40001800000 */
[----:B------:R-:W-:Y:S01]  /*43a0*/  FSEL R130, R130, RZ, P6 ;  /* 0x000000ff82827208 */ /* 0x000fe20003000000 */
[----:B------:R-:W-:Y:S01]  /*43b0*/  FADD.FTZ R197, R126, R197 ;  /* 0x000000c57ec57221 */ /* 0x000fe20000010000 */
[----:B------:R-:W-:-:S02]  /*43c0*/  FSEL R127, R132, RZ, P1 ;  /* 0x000000ff847f7208 */ /* 0x000fc40000800000 */
[----:B------:R-:W-:Y:S01]  /*43d0*/  FSEL R134, R134, RZ, P5 ;  /* 0x000000ff86867208 */ /* 0x000fe20002800000 */
[----:B------:R-:W-:Y:S01]  /*43e0*/  FADD.FTZ R211, R198, R211 ;  /* 0x000000d3c6d37221 */ /* 0x000fe20000010000 */
[----:B------:R-:W-:Y:S01]  /*43f0*/  F2FP.PACK_AB R126, R130, R135 ;  /* 0x00000087827e723e */ /* 0x000fe200000000ff */
[--C-:B------:R-:W-:Y:S01]  /*4400*/  @P0 HADD2.F32 R130, -RZ, R121.reuse.H0_H0 ;  /* 0x20000079ff820230 */ /* 0x100fe20000004100 */
[----:B------:R-:W-:Y:S01]  /*4410*/  FADD.FTZ R207, R199, R207 ;  /* 0x000000cfc7cf7221 */ /* 0x000fe20000010000 */
[----:B------:R-:W-:Y:S01]  /*4420*/  @P4 HADD2.F32 R132, -RZ, R121.H1_H1 ;  /* 0x30000079ff844230 */ /* 0x000fe20000004100 */
[----:B------:R-:W-:Y:S01]  /*4430*/  HFMA2.MMA R121, -RZ, RZ, 0, 0 ;  /* 0x00000000ff797435 */ /* 0x000fe200000001ff */
[----:B------:R-:W-:Y:S01]  /*4440*/  FADD.FTZ R206, R170, R206 ;  /* 0x000000ceaace7221 */ /* 0x000fe20000010000 */
[----:B------:R-:W-:Y:S01]  /*4450*/  F2FP.PACK_AB R127, R134, R127 ;  /* 0x0000007f867f723e */ /* 0x000fe200000000ff */
[----:B------:R-:W-:Y:S01]  /*4460*/  FADD.FTZ R205, R201, R205 ;  /* 0x000000cdc9cd7221 */ /* 0x000fe20000010000 */
[----:B------:R-:W-:Y:S01]  /*4470*/  F2FP.PACK_AB R124, R137, R120 ;  /* 0x00000078897c723e */ /* 0x000fe200000000ff */
[--C-:B------:R-:W-:Y:S01]  /*4480*/  @P3 HADD2.F32 R134, -RZ, R122.reuse.H0_H0 ;  /* 0x2000007aff863230 */ /* 0x100fe20000004100 */
[----:B------:R-:W-:Y:S01]  /*4490*/  FADD.FTZ R204, R171, R204 ;  /* 0x000000ccabcc7221 */ /* 0x000fe20000010000 */
[----:B------:R-:W-:Y:S01]  /*44a0*/  @P6 HADD2.F32 R135, -RZ, R122.H1_H1 ;  /* 0x3000007aff876230 */ /* 0x000fe20000004100 */
[----:B------:R-:W-:Y:S01]  /*44b0*/  HFMA2.MMA R137, -RZ, RZ, 0, 0 ;  /* 0x00000000ff897435 */ /* 0x000fe200000001ff */
[----:B------:R0:W-:Y:S01]  /*44c0*/  STL [R1+0x8], R211 ;  /* 0x000008d301007387 */ /* 0x0001e20000100800 */
[----:B------:R-:W-:Y:S01]  /*44d0*/  MOV R120, RZ ;  /* 0x000000ff00787202 */ /* 0x000fe20000000f00 */
[--C-:B------:R-:W-:Y:S01]  /*44e0*/  @P1 HADD2.F32 R136, -RZ, R123.reuse.H0_H0 ;  /* 0x2000007bff881230 */ /* 0x100fe20000004100 */
[----:B------:R-:W-:Y:S01]  /*44f0*/  @P0 FMUL.FTZ R120, R139, R130 ;  /* 0x000000828b780220 */ /* 0x000fe20000410000 */
[----:B------:R-:W-:Y:S01]  /*4500*/  @P5 HADD2.F32 R138, -RZ, R123.H1_H1 ;  /* 0x3000007bff8a5230 */ /* 0x000fe20000004100 */
[----:B------:R0:W-:Y:S01]  /*4510*/  STL [R1+0x4], R207 ;  /* 0x000004cf01007387 */ /* 0x0001e20000100800 */
[----:B------:R-:W-:Y:S01]  /*4520*/  CS2R R122, SRZ ;  /* 0x00000000007a7805 */ /* 0x000fe2000001ff00 */
[----:B------:R-:W-:-:S02]  /*4530*/  @P4 FMUL.FTZ R121, R140, R132 ;  /* 0x000000848c794220 */ /* 0x000fc40000410000 */
        /* <DEDUP_REMOVED lines=11> */
[----:B------:R-:W-:-:S02]  /*45f0*/  @P1 FMUL.FTZ R130, R143, R136 ;  /* 0x000000888f821220 */ /* 0x000fc40000410000 */
[----:B------:R-:W-:Y:S01]  /*4600*/  FADD.FTZ R148, R121, R148 ;  /* 0x0000009479947221 */ /* 0x000fe20000010000 */
[----:B------:R0:W-:Y:S01]  /*4610*/  STL [R1+0x20], R202 ;  /* 0x000020ca01007387 */ /* 0x0001e20000100800 */
[----:B------:R-:W-:Y:S02]  /*4620*/  FADD.FTZ R147, R122, R147 ;  /* 0x000000937a937221 */ /* 0x000fe40000010000 */
[----:B------:R-:W-:Y:S01]  /*4630*/  FADD.FTZ R146, R123, R146 ;  /* 0x000000927b927221 */ /* 0x000fe20000010000 */
[----:B------:R0:W-:Y:S01]  /*4640*/  STL [R1+0x1c], R197 ;  /* 0x00001cc501007387 */ /* 0x0001e20000100800 */
[----:B------:R-:W-:-:S03]  /*4650*/  FADD.FTZ R144, R137, R144 ;  /* 0x0000009089907221 */ /* 0x000fc60000010000 */
        /* <DEDUP_REMOVED lines=11> */
[----:B------:R-:W-:-:S11]  /*4710*/  SEL R170, RZ, 0x1, P2 ;  /* 0x00000001ffaa7807 */ /* 0x000fd60001000000 */
[----:B0-----:R-:W-:Y:S01]  /*4720*/  @P0 CALL.REL.NOINC `(.L_x_6923) ;  /* 0x0000001000000944 */ /* 0x001fe20003c00000 */
[----:B------:R-:W-:Y:S05]  /*4730*/  BRA `(.L_x_6924) ;  /* 0xffffc17000007947 */ /* 0x000fea000383ffff */
.L_x_6923:
        /* <DEDUP_REMOVED lines=90> */
.L_x_6920:
        /* <DEDUP_REMOVED lines=35> */
.L_x_6921:
[----:B------:R-:W-:Y:S01]  /*4f10*/  HFMA2.MMA R124, -RZ, RZ, 0, 9.5367431640625e-07 ;  /* 0x00000010ff7c7435 */ /* 0x000fe200000001ff */
[----:B------:R-:W-:-:S02]  /*4f20*/  MOV R121, R122 ;  /* 0x0000007a00797202 */ /* 0x000fc40000000f00 */
[----:B------:R-:W-:Y:S02]  /*4f30*/  MOV R127, 0x1f ;  /* 0x0000001f007f7802 */ /* 0x000fe40000000f00 */
[----:B------:R-:W-:Y:S02]  /*4f40*/  MOV R126, 0xffffffff ;  /* 0xffffffff007e7802 */ /* 0x000fe40000000f00 */
[----:B------:R-:W-:Y:S02]  /*4f50*/  MOV R120, 0x4f70 ;  /* 0x00004f7000787802 */ /* 0x000fe40000000f00 */
[----:B-----5:R-:W-:Y:S05]  /*4f60*/  CALL.REL.NOINC `($__internal_115_$__cuda_sm70_shflsync_down_p) ;  /* 0x0000046000007944 */ /* 0x020fea0003c00000 */
[----:B-1----:R-:W-:Y:S01]  /*4f70*/  MOV R125, R124 ;  /* 0x0000007c007d7202 */ /* 0x002fe20000000f00 */
[----:B------:R-:W-:Y:S05]  /*4f80*/  BRA `(.L_x_6925) ;  /* 0xffffcf3000007947 */ /* 0x000fea000383ffff */
.L_x_6922:
[----:B------:R-:W-:Y:S01]  /*4f90*/  HFMA2.MMA R124, -RZ, RZ, 0, 9.5367431640625e-07 ;  /* 0x00000010ff7c7435 */ /* 0x000fe200000001ff */
[----:B------:R-:W-:Y:S02]  /*4fa0*/  MOV R121, R123 ;  /* 0x0000007b00797202 */ /* 0x000fe40000000f00 */
[----:B------:R-:W-:Y:S02]  /*4fb0*/  MOV R127, 0x1f ;  /* 0x0000001f007f7802 */ /* 0x000fe40000000f00 */
[----:B------:R-:W-:-:S02]  /*4fc0*/  MOV R126, 0xffffffff ;  /* 0xffffffff007e7802 */ /* 0x000fc40000000f00 */
[----:B------:R-:W-:Y:S02]  /*4fd0*/  MOV R120, 0x4ff0 ;  /* 0x00004ff000787802 */ /* 0x000fe40000000f00 */
[----:B01---5:R-:W-:Y:S05]  /*4fe0*/  CALL.REL.NOINC `($__internal_115_$__cuda_sm70_shflsync_down_p) ;  /* 0x000003e000007944 */ /* 0x023fea0003c00000 */
[----:B------:R-:W-:Y:S01]  /*4ff0*/  FADD.FTZ R122, R122, R125 ;  /* 0x0000007d7a7a7221 */ /* 0x000fe20000010000 */
[----:B------:R-:W-:Y:S01]  /*5000*/  MOV R127, 0x1f ;  /* 0x0000001f007f7802 */ /* 0x000fe20000000f00 */
[----:B-1----:R-:W-:Y:S01]  /*5010*/  FADD.FTZ R123, R123, R124 ;  /* 0x0000007c7b7b7221 */ /* 0x002fe20000010000 */
[----:B------:R-:W-:Y:S01]  /*5020*/  HFMA2.MMA R124, -RZ, RZ, 0, 4.76837158203125e-07 ;  /* 0x00000008ff7c7435 */ /* 0x000fe200000001ff */
[----:B------:R-:W-:Y:S02]  /*5030*/  MOV R126, 0xffffffff ;  /* 0xffffffff007e7802 */ /* 0x000fe40000000f00 */
[----:B------:R-:W-:Y:S02]  /*5040*/  MOV R121, R122 ;  /* 0x0000007a00797202 */ /* 0x000fe40000000f00 */
[----:B------:R-:W-:Y:S02]  /*5050*/  MOV R120, 0x5070 ;  /* 0x0000507000787802 */ /* 0x000fe40000000f00 */
[----:B------:R-:W-:Y:S05]  /*5060*/  CALL.REL.NOINC `($__internal_115_$__cuda_sm70_shflsync_down_p) ;  /* 0x0000036000007944 */ /* 0x000fea0003c00000 */
[----:B-1----:R-:W-:Y:S01]  /*5070*/  MOV R125, R124 ;  /* 0x0000007c007d7202 */ /* 0x002fe20000000f00 */
[----:B------:R-:W-:Y:S01]  /*5080*/  HFMA2.MMA R124, -RZ, RZ, 0, 4.76837158203125e-07 ;  /* 0x00000008ff7c7435 */ /* 0x000fe200000001ff */
[----:B------:R-:W-:-:S02]  /*5090*/  MOV R121, R123 ;  /* 0x0000007b00797202 */ /* 0x000fc40000000f00 */
[----:B------:R-:W-:Y:S02]  /*50a0*/  MOV R127, 0x1f ;  /* 0x0000001f007f7802 */ /* 0x000fe40000000f00 */
[----:B------:R-:W-:Y:S02]  /*50b0*/  MOV R126, 0xffffffff ;  /* 0xffffffff007e7802 */ /* 0x000fe40000000f00 */
[----:B------:R-:W-:Y:S02]  /*50c0*/  MOV R120, 0x50e0 ;  /* 0x000050e000787802 */ /* 0x000fe40000000f00 */
[----:B------:R-:W-:Y:S05]  /*50d0*/  CALL.REL.NOINC `($__internal_115_$__cuda_sm70_shflsync_down_p) ;  /* 0x000002f000007944 */ /* 0x000fea0003c00000 */
[----:B------:R-:W-:Y:S01]  /*50e0*/  FADD.FTZ R122, R125, R122 ;  /* 0x0000007a7d7a7221 */ /* 0x000fe20000010000 */
[----:B------:R-:W-:Y:S01]  /*50f0*/  MOV R127, 0x1f ;  /* 0x0000001f007f7802 */ /* 0x000fe20000000f00 */
[----:B-1----:R-:W-:Y:S01]  /*5100*/  FADD.FTZ R123, R123, R124 ;  /* 0x0000007c7b7b7221 */ /* 0x002fe20000010000 */
[----:B------:R-:W-:Y:S01]  /*5110*/  HFMA2.MMA R124, -RZ, RZ, 0, 2.384185791015625e-07 ;  /* 0x00000004ff7c7435 */ /* 0x000fe200000001ff */
[----:B------:R-:W-:Y:S02]  /*5120*/  MOV R126, 0xffffffff ;  /* 0xffffffff007e7802 */ /* 0x000fe40000000f00 */
[----:B------:R-:W-:-:S02]  /*5130*/  MOV R121, R122 ;  /* 0x0000007a00797202 */ /* 0x000fc40000000f00 */
[----:B------:R-:W-:Y:S02]  /*5140*/  MOV R120, 0x5160 ;  /* 0x0000516000787802 */ /* 0x000fe40000000f00 */
[----:B------:R-:W-:Y:S05]  /*5150*/  CALL.REL.NOINC `($__internal_115_$__cuda_sm70_shflsync_down_p) ;  /* 0x0000027000007944 */ /* 0x000fea0003c00000 */
[----:B-1----:R-:W-:Y:S01]  /*5160*/  MOV R125, R124 ;  /* 0x0000007c007d7202 */ /* 0x002fe20000000f00 */
[----:B------:R-:W-:Y:S01]  /*5170*/  HFMA2.MMA R124, -RZ, RZ, 0, 2.384185791015625e-07 ;  /* 0x00000004ff7c7435 */ /* 0x000fe200000001ff */
[----:B------:R-:W-:Y:S02]  /*5180*/  MOV R121, R123 ;  /* 0x0000007b00797202 */ /* 0x000fe40000000f00 */
[----:B------:R-:W-:Y:S02]  /*5190*/  MOV R127, 0x1f ;  /* 0x0000001f007f7802 */ /* 0x000fe40000000f00 */
[----:B------:R-:W-:Y:S02]  /*51a0*/  MOV R126, 0xffffffff ;  /* 0xffffffff007e7802 */ /* 0x000fe40000000f00 */
[----:B------:R-:W-:Y:S02]  /*51b0*/  MOV R120, 0x51d0 ;  /* 0x000051d000787802 */ /* 0x000fe40000000f00 */
[----:B------:R-:W-:Y:S05]  /*51c0*/  CALL.REL.NOINC `($__internal_115_$__cuda_sm70_shflsync_down_p) ;  /* 0x0000020000007944 */ /* 0x000fea0003c00000 */
[----:B------:R-:W-:Y:S01]  /*51d0*/  FADD.FTZ R122, R125, R122 ;  /* 0x0000007a7d7a7221 */ /* 0x000fe20000010000 */
[----:B------:R-:W-:Y:S01]  /*51e0*/  MOV R127, 0x1f ;  /* 0x0000001f007f7802 */ /* 0x000fe20000000f00 */
[----:B-1----:R-:W-:Y:S01]  /*51f0*/  FADD.FTZ R123, R123, R124 ;  /* 0x0000007c7b7b7221 */ /* 0x002fe20000010000 */
[----:B------:R-:W-:Y:S01]  /*5200*/  HFMA2.MMA R124, -RZ, RZ, 0, 1.1920928955078125e-07 ;  /* 0x00000002ff7c7435 */ /* 0x000fe200000001ff */
[----:B------:R-:W-:-:S02]  /*5210*/  MOV R126, 0xffffffff ;  /* 0xffffffff007e7802 */ /* 0x000fc40000000f00 */
[----:B------:R-:W-:Y:S02]  /*5220*/  MOV R121, R122 ;  /* 0x0000007a00797202 */ /* 0x000fe40000000f00 */
[----:B------:R-:W-:Y:S02]  /*5230*/  MOV R120, 0x5250 ;  /* 0x0000525000787802 */ /* 0x000fe40000000f00 */
[----:B------:R-:W-:Y:S05]  /*5240*/  CALL.REL.NOINC `($__internal_115_$__cuda_sm70_shflsync_down_p) ;  /* 0x0000018000007944 */ /* 0x000fea0003c00000 */
[----:B-1----:R-:W-:Y:S01]  /*5250*/  MOV R125, R124 ;  /* 0x0000007c007d7202 */ /* 0x002fe20000000f00 */
[----:B------:R-:W-:Y:S01]  /*5260*/  HFMA2.MMA R124, -RZ, RZ, 0, 1.1920928955078125e-07 ;  /* 0x00000002ff7c7435 */ /* 0x000fe200000001ff */
[----:B------:R-:W-:Y:S02]  /*5270*/  MOV R121, R123 ;  /* 0x0000007b00797202 */ /* 0x000fe40000000f00 */
[----:B------:R-:W-:Y:S02]  /*5280*/  MOV R127, 0x1f ;  /* 0x0000001f007f7802 */ /* 0x000fe40000000f00 */
[----:B------:R-:W-:Y:S02]  /*5290*/  MOV R126, 0xffffffff ;  /* 0xffffffff007e7802 */ /* 0x000fe40000000f00 */
[----:B------:R-:W-:-:S02]  /*52a0*/  MOV R120, 0x52c0 ;  /* 0x000052c000787802 */ /* 0x000fc40000000f00 */
[----:B------:R-:W-:Y:S05]  /*52b0*/  CALL.REL.NOINC `($__internal_115_$__cuda_sm70_shflsync_down_p) ;  /* 0x0000011000007944 */ /* 0x000fea0003c00000 */
[----:B------:R-:W-:Y:S01]  /*52c0*/  FADD.FTZ R122, R125, R122 ;  /* 0x0000007a7d7a7221 */ /* 0x000fe20000010000 */
[----:B------:R-:W-:Y:S01]  /*52d0*/  MOV R127, 0x1f ;  /* 0x0000001f007f7802 */ /* 0x000fe20000000f00 */
[----:B-1----:R-:W-:Y:S01]  /*52e0*/  FADD.FTZ R125, R123, R124 ;  /* 0x0000007c7b7d7221 */ /* 0x002fe20000010000 */
[----:B------:R-:W-:Y:S01]  /*52f0*/  HFMA2.MMA R124, -RZ, RZ, 0, 5.9604644775390625e-08 ;  /* 0x00000001ff7c7435 */ /* 0x000fe200000001ff */
[----:B------:R-:W-:-:S02]  /*5300*/  MOV R126, 0xffffffff ;  /* 0xffffffff007e7802 */ /* 0x000fc40000000f00 */
[----:B------:R-:W-:Y:S02]  /*5310*/  MOV R121, R122 ;  /* 0x0000007a00797202 */ /* 0x000fe40000000f00 */
[----:B------:R-:W-:Y:S02]  /*5320*/  MOV R120, 0x5340 ;  /* 0x0000534000787802 */ /* 0x000fe40000000f00 */
[----:B------:R-:W-:Y:S05]  /*5330*/  CALL.REL.NOINC `($__internal_115_$__cuda_sm70_shflsync_down_p) ;  /* 0x0000009000007944 */ /* 0x000fea0003c00000 */
[----:B-1----:R-:W-:Y:S01]  /*5340*/  MOV R123, R124 ;  /* 0x0000007c007b7202 */ /* 0x002fe20000000f00 */
[----:B------:R-:W-:Y:S01]  /*5350*/  HFMA2.MMA R124, -RZ, RZ, 0, 5.9604644775390625e-08 ;  /* 0x00000001ff7c7435 */ /* 0x000fe200000001ff */
[----:B------:R-:W-:Y:S02]  /*5360*/  MOV R121, R125 ;  /* 0x0000007d00797202 */ /* 0x000fe40000000f00 */
[----:B------:R-:W-:Y:S02]  /*5370*/  MOV R127, 0x1f ;  /* 0x0000001f007f7802 */ /* 0x000fe40000000f00 */
[----:B------:R-:W-:Y:S02]  /*5380*/  MOV R126, 0xffffffff ;  /* 0xffffffff007e7802 */ /* 0x000fe40000000f00 */
[----:B------:R-:W-:-:S02]  /*5390*/  MOV R120, 0x53b0 ;  /* 0x000053b000787802 */ /* 0x000fc40000000f00 */
[----:B------:R-:W-:Y:S05]  /*53a0*/  CALL.REL.NOINC `($__internal_115_$__cuda_sm70_shflsync_down_p) ;  /* 0x0000002000007944 */ /* 0x000fea0003c00000 */
[----:B-1----:R-:W-:Y:S01]  /*53b0*/  MOV R121, R124 ;  /* 0x0000007c00797202 */ /* 0x002fe20000000f00 */
[----:B------:R-:W-:Y:S05]  /*53c0*/  BRA `(.L_x_6926) ;  /* 0xffffcc1000007947 */ /* 0x000fea000383ffff */
        .weak           $__internal_115_$__cuda_sm70_shflsync_down_p
        .type           $__internal_115_$__cuda_sm70_shflsync_down_p,@function
        .size           $__internal_115_$__cuda_sm70_shflsync_down_p,(.L_x_11849 - $__internal_115_$__cuda_sm70_shflsync_down_p)
$__internal_115_$__cuda_sm70_shflsync_down_p:
[----:B------:R-:W-:Y:S04]  /*53d0*/  WARPSYNC R126 ;  /* 0x0000007e00007348 */ /* 0x000fe80003800000 */
[----:B------:R0:W1:Y:S02]  /*53e0*/  SHFL.DOWN PT, R124, R121, R124, R127 ;  /* 0x0800007c797c7389 */ /* 0x00006400000e007f */
[----:B0-----:R-:W-:-:S06]  /*53f0*/  HFMA2.MMA R121, -RZ, RZ, 0, 0 ;  /* 0x00000000ff797435 */ /* 0x001fcc00000001ff */
[----:B------:R-:W-:Y:S05]  /*5400*/  RET.REL.NODEC R120 `(_ZN10layer_norm13ln_bwd_kernelINS_13Kernel_traitsIf6__halfS2_S2_fjLj4096ELj1ELj1ELj4ELj16ENS_18Kernel_traits_baseILj4096EfS2_S2_S2_fjLj128EEEEELb1ELb1ELb0ELb1EEEvNS_9BwdParamsE) ;  /* 0xffffabf078007950 */ /* 0x000fea0003c3ffff */
.L_x_6927:
        /* <DEDUP_REMOVED lines=15> */
.L_x_11849:


//--------------------- .text._ZN10layer_norm22ln_bwd_finalize_kernelINS_22Kernel_traits_finalizeILj4096Ef6__halfS2_S2_fjLb1ELj1024ELj4ENS_18Kernel_traits_baseILj4096EfS2_S2_S2_fjLj1024EEEEELb1ELb0EEEvNS_9BwdParamsE --------------------------
	.section	.text._ZN10layer_norm22ln_bwd_finalize_kernelINS_22Kernel_traits_finalizeILj4096Ef6__halfS2_S2_fjLb1ELj1024ELj4ENS_18Kernel_traits_baseILj4096EfS2_S2_S2_fjLj1024EEEEELb1ELb0EEEvNS_9BwdParamsE,"ax",@progbits
	.sectioninfo	@"SHI_REGISTERS=32"
	.align	128
        .global         _ZN10layer_norm22ln_bwd_finalize_kernelINS_22Kernel_traits_finalizeILj4096Ef6__halfS2_S2_fjLb1ELj1024ELj4ENS_18Kernel_traits_baseILj4096EfS2_S2_S2_fjLj1024EEEEELb1ELb0EEEvNS_9BwdParamsE
        .type           _ZN10layer_norm22ln_bwd_finalize_kernelINS_22Kernel_traits_finalizeILj4096Ef6__halfS2_S2_fjLb1ELj1024ELj4ENS_18Kernel_traits_baseILj4096EfS2_S2_S2_fjLj1024EEEEELb1ELb0EEEvNS_9BwdParamsE,@function
        .size           _ZN10layer_norm22ln_bwd_finalize_kernelINS_22Kernel_traits_finalizeILj4096Ef6__halfS2_S2_fjLb1ELj1024ELj4ENS_18Kernel_traits_baseILj4096EfS2_S2_S2_fjLj1024EEEEELb1ELb0EEEvNS_9BwdParamsE,(.L_x_11850 - _ZN10layer_norm22ln_bwd_finalize_kernelINS_22Kernel_traits_finalizeILj4096Ef6__halfS2_S2_fjLb1ELj1024ELj4ENS_18Kernel_traits_baseILj4096EfS2_S2_S2_fjLj1024EEEEELb1ELb0EEEvNS_9BwdParamsE)
        .other          _ZN10layer_norm22ln_bwd_finalize_kernelINS_22Kernel_traits_finalizeILj4096Ef6__halfS2_S2_fjLb1ELj1024ELj4ENS_18Kernel_traits_baseILj4096EfS2_S2_S2_fjLj1024EEEEELb1ELb0EEEvNS_9BwdParamsE,@"STO_CUDA_ENTRY STV_DEFAULT"
_ZN10layer_norm22ln_bwd_finalize_kernelINS_22Kernel_traits_finalizeILj4096Ef6__halfS2_S2_fjLb1ELj1024ELj4ENS_18Kernel_traits_baseILj4096EfS2_S2_S2_fjLj1024EEEEELb1ELb0EEEvNS_9BwdParamsE:
.text._ZN10layer_norm22ln_bwd_finalize_kernelINS_22Kernel_traits_finalizeILj4096Ef6__halfS2_S2_fjLb1ELj1024ELj4ENS_18Kernel_traits_baseILj4096EfS2_S2_S2_fjLj1024EEEEELb1ELb0EEEvNS_9BwdParamsE:
        /* <DEDUP_REMOVED lines=19> */
.L_x_6941:
        /* <DEDUP_REMOVED lines=33> */
.L_x_6932:
        /* <DEDUP_REMOVED lines=47> */
.L_x_6931:
[----:B------:R-:W-:Y:S05]  /*0630*/  BSYNC B1 ;  /* 0x0000000000017941 */ /* 0x000fea0003800000 */
.L_x_6930:
        /* <DEDUP_REMOVED lines=29> */
.L_x_6934:
[----:B------:R-:W-:Y:S05]  /*0810*/  BSYNC B1 ;  /* 0x0000000000017941 */ /* 0x000fea0003800000 */
.L_x_6933:
        /* <DEDUP_REMOVED lines=14> */
.L_x_6935:
[----:B------:R-:W-:Y:S05]  /*0900*/  BSYNC B1 ;  /* 0x0000000000017941 */ /* 0x000fea0003800000 */
.L_x_6929:
[----:B------:R-:W-:Y:S05]  /*0910*/  BSYNC B0 ;  /* 0x0000000000007941 */ /* 0x000fea0003800000 */
.L_x_6928:
        /* <DEDUP_REMOVED lines=12> */
.L_x_6942:
        /* <DEDUP_REMOVED lines=27> */
.L_x_6943:
        /* <DEDUP_REMOVED lines=9> */
.L_x_6936:
        /* <DEDUP_REMOVED lines=18> */
.L_x_6940:
[----:B------:R-:W-:Y:S05]  /*0d40*/  BSYNC B0 ;  /* 0x0000000000007941 */ /* 0x000fea0003800000 */
.L_x_6939:
[C---:B------:R-:W-:Y:S02]  /*0d50*/  ISETP.GT.U32.AND P1, PT, R4.reuse, -0x1001, PT ;  /* 0xffffefff0400780c */ /* 0x040fe40003f24070 */
[----:B------:R-:W-:-:S02]  /*0d60*/  IADD3 R4, R4, 0x1000, RZ ;  /* 0x0000100004047810 */ /* 0x000fc40007ffe0ff */
[----:B------:R-:W-:-:S09]  /*0d70*/  IADD3 R5, R5, 0x800, RZ ;  /* 0x0000080005057810 */ /* 0x000fd20007ffe0ff */
[----:B01----:R-:W-:Y:S05]  /*0d80*/  @P1 BRA `(.L_x_6941) ;  /* 0xfffff3a000001947 */ /* 0x003fea000383ffff */
[----:B------:R-:W-:Y:S05]  /*0d90*/  EXIT ;  /* 0x000000000000794d */ /* 0x000fea0003800000 */
.L_x_6937:
[----:B------:R-:W-:Y:S01]  /*0da0*/  HFMA2.MMA R17, -RZ, RZ, 0, 5.9604644775390625e-08 ;  /* 0x00000001ff117435 */ /* 0x000fe200000001ff */
[----:B---3--:R-:W-:Y:S01]  /*0db0*/  MOV R18, R10 ;  /* 0x0000000a00127202 */ /* 0x008fe20000000f00 */
[----:B------:R-:W-:Y:S01]  /*0dc0*/  IMAD.MOV.U32 R14, RZ, RZ, 0x1f ;  /* 0x0000001fff0e7424 */ /* 0x000fe200078e00ff */
[----:B------:R-:W-:Y:S02]  /*0dd0*/  MOV R19, 0xffffffff ;  /* 0xffffffff00137802 */ /* 0x000fe40000000f00 */
[----:B------:R-:W-:Y:S02]  /*0de0*/  MOV R8, 0xe00 ;  /* 0x00000e0000087802 */ /* 0x000fe40000000f00 */
[----:B012---:R-:W-:Y:S05]  /*0df0*/  CALL.REL.NOINC `($__internal_116_$__cuda_sm70_shflsync_bfly_p) ;  /* 0x0000059000007944 */ /* 0x007fea0003c00000 */
[----:B01----:R-:W-:Y:S05]  /*0e00*/  BRA `(.L_x_6942) ;  /* 0xfffffbd000007947 */ /* 0x003fea000383ffff */
.L_x_6938:
[----:B------:R-:W-:Y:S01]  /*0e10*/  HFMA2.MMA R17, -RZ, RZ, 0, 1.1920928955078125e-07 ;  /* 0x00000002ff117435 */ /* 0x000fe200000001ff */
[----:B------:R-:W-:Y:S01]  /*0e20*/  IMAD.MOV.U32 R14, RZ, RZ, 0x1f ;  /* 0x0000001fff0e7424 */ /* 0x000fe200078e00ff */
[----:B------:R-:W-:Y:S02]  /*0e30*/  MOV R19, 0xffffffff ;  /* 0xffffffff00137802 */ /* 0x000fe40000000f00 */
[----:B------:R-:W-:Y:S02]  /*0e40*/  MOV R8, 0xe60 ;  /* 0x00000e6000087802 */ /* 0x000fe40000000f00 */
[----:B0123--:R-:W-:Y:S05]  /*0e50*/  CALL.REL.NOINC `($__internal_116_$__cuda_sm70_shflsync_bfly_p) ;  /* 0x0000053000007944 */ /* 0x00ffea0003c00000 */
[----:B0-----:R-:W-:Y:S01]  /*0e60*/  HFMA2.MMA R17, -RZ, RZ, 0, 2.384185791015625e-07 ;  /* 0x00000004ff117435 */ /* 0x001fe200000001ff */
[----:B-1----:R-:W-:Y:S01]  /*0e70*/  FADD.FTZ R18, R18, R14 ;  /* 0x0000000e12127221 */ /* 0x002fe20000010000 */
[----:B------:R-:W-:Y:S01]  /*0e80*/  MOV R19, 0xffffffff ;  /* 0xffffffff00137802 */ /* 0x000fe20000000f00 */
[----:B------:R-:W-:Y:S01]  /*0e90*/  IMAD.MOV.U32 R14, RZ, RZ, 0x1f ;  /* 0x0000001fff0e7424 */ /* 0x000fe200078e00ff */
[----:B------:R-:W-:-:S02]  /*0ea0*/  MOV R8, 0xec0 ;  /* 0x00000ec000087802 */ /* 0x000fc40000000f00 */
[----:B------:R-:W-:Y:S05]  /*0eb0*/  CALL.REL.NOINC `($__internal_116_$__cuda_sm70_shflsync_bfly_p) ;  /* 0x000004d000007944 */ /* 0x000fea0003c00000 */
[----:B0-----:R-:W-:Y:S01]  /*0ec0*/  HFMA2.MMA R17, -RZ, RZ, 0, 4.76837158203125e-07 ;  /* 0x00000008ff117435 */ /* 0x001fe200000001ff */
[----:B-1----:R-:W-:Y:S01]  /*0ed0*/  FADD.FTZ R18, R18, R14 ;  /* 0x0000000e12127221 */ /* 0x002fe20000010000 */
[----:B------:R-:W-:Y:S01]  /*0ee0*/  MOV R19, 0xffffffff ;  /* 0xffffffff00137802 */ /* 0x000fe20000000f00 */
[----:B------:R-:W-:Y:S01]  /*0ef0*/  IMAD.MOV.U32 R14, RZ, RZ, 0x1f ;  /* 0x0000001fff0e7424 */ /* 0x000fe200078e00ff */
[----:B------:R-:W-:-:S02]  /*0f00*/  MOV R8, 0xf20 ;  /* 0x00000f2000087802 */ /* 0x000fc40000000f00 */
[----:B------:R-:W-:Y:S05]  /*0f10*/  CALL.REL.NOINC `($__internal_116_$__cuda_sm70_shflsync_bfly_p) ;  /* 0x0000047000007944 */ /* 0x000fea0003c00000 */
[----:B-1----:R-:W-:Y:S01]  /*0f20*/  FADD.FTZ R10, R18, R14 ;  /* 0x0000000e120a7221 */ /* 0x002fe20000010000 */
[----:B0-----:R-:W-:Y:S01]  /*0f30*/  HFMA2.MMA R17, -RZ, RZ, 0, 9.5367431640625e-07 ;  /* 0x00000010ff117435 */ /* 0x001fe200000001ff */
[----:B------:R-:W-:Y:S01]  /*0f40*/  IMAD.MOV.U32 R14, RZ, RZ, 0x1f ;  /* 0x0000001fff0e7424 */ /* 0x000fe200078e00ff */
[----:B------:R-:W-:-:S02]  /*0f50*/  MOV R19, 0xffffffff ;  /* 0xffffffff00137802 */ /* 0x000fc40000000f00 */
[----:B------:R-:W-:Y:S02]  /*0f60*/  MOV R18, R10 ;  /* 0x0000000a00127202 */ /* 0x000fe40000000f00 */
[----:B------:R-:W-:Y:S02]  /*0f70*/  MOV R8, 0xf90 ;  /* 0x00000f9000087802 */ /* 0x000fe40000000f00 */
[----:B------:R-:W-:Y:S05]  /*0f80*/  CALL.REL.NOINC `($__internal_116_$__cuda_sm70_shflsync_bfly_p) ;  /* 0x0000040000007944 */ /* 0x000fea0003c00000 */
[----:B0-----:R-:W-:Y:S01]  /*0f90*/  HFMA2.MMA R17, -RZ, RZ, 0, 5.9604644775390625e-08 ;  /* 0x00000001ff117435 */ /* 0x001fe200000001ff */
[----:B-1----:R-:W-:Y:S01]  /*0fa0*/  IMAD.MOV.U32 R13, RZ, RZ, R14 ;  /* 0x000000ffff0d7224 */ /* 0x002fe200078e000e */
[----:B------:R-:W-:Y:S01]  /*0fb0*/  MOV R18, R15 ;  /* 0x0000000f00127202 */ /* 0x000fe20000000f00 */
[----:B------:R-:W-:Y:S01]  /*0fc0*/  IMAD.MOV.U32 R14, RZ, RZ, 0x1f ;  /* 0x0000001fff0e7424 */ /* 0x000fe200078e00ff */
[----:B------:R-:W-:Y:S02]  /*0fd0*/  MOV R19, 0xffffffff ;  /* 0xffffffff00137802 */ /* 0x000fe40000000f00 */
[----:B------:R-:W-:Y:S02]  /*0fe0*/  MOV R8, 0x1000 ;  /* 0x0000100000087802 */ /* 0x000fe40000000f00 */
[----:B------:R-:W-:Y:S05]  /*0ff0*/  CALL.REL.NOINC `($__internal_116_$__cuda_sm70_shflsync_bfly_p) ;  /* 0x0000039000007944 */ /* 0x000fea0003c00000 */
[----:B0-----:R-:W-:Y:S01]  /*1000*/  HFMA2.MMA R17, -RZ, RZ, 0, 1.1920928955078125e-07 ;  /* 0x00000002ff117435 */ /* 0x001fe200000001ff */
[----:B-1----:R-:W-:Y:S01]  /*1010*/  FADD.FTZ R18, R15, R14 ;  /* 0x0000000e0f127221 */ /* 0x002fe20000010000 */
[----:B------:R-:W-:Y:S01]  /*1020*/  MOV R19, 0xffffffff ;  /* 0xffffffff00137802 */ /* 0x000fe20000000f00 */
[----:B------:R-:W-:Y:S01]  /*1030*/  IMAD.MOV.U32 R14, RZ, RZ, 0x1f ;  /* 0x0000001fff0e7424 */ /* 0x000fe200078e00ff */
[----:B------:R-:W-:-:S02]  /*1040*/  MOV R8, 0x1060 ;  /* 0x0000106000087802 */ /* 0x000fc40000000f00 */
[----:B------:R-:W-:Y:S05]  /*1050*/  CALL.REL.NOINC `($__internal_116_$__cuda_sm70_shflsync_bfly_p) ;  /* 0x0000033000007944 */ /* 0x000fea0003c00000 */
        /* <DEDUP_REMOVED lines=14> */
[----:B------:R-:W-:Y:S01]  /*1140*/  MOV R14, 0x1f ;  /* 0x0000001f000e7802 */ /* 0x000fe20000000f00 */
[----:B------:R-:W-:Y:S01]  /*1150*/  IMAD.MOV.U32 R19, RZ, RZ, -0x1 ;  /* 0xffffffffff137424 */ /* 0x000fe200078e00ff */
[----:B------:R-:W-:-:S02]  /*1160*/  MOV R8, 0x1190 ;  /* 0x0000119000087802 */ /* 0x000fc40000000f00 */
[----:B------:R-:W-:Y:S02]  /*1170*/  MOV R18, R12 ;  /* 0x0000000c00127202 */ /* 0x000fe40000000f00 */
[----:B------:R-:W-:Y:S05]  /*1180*/  CALL.REL.NOINC `($__internal_116_$__cuda_sm70_shflsync_bfly_p) ;  /* 0x0000020000007944 */ /* 0x000fea0003c00000 */
[----:B-1----:R-:W-:Y:S01]  /*1190*/  MOV R15, R14 ;  /* 0x0000000e000f7202 */ /* 0x002fe20000000f00 */
[----:B------:R-:W-:Y:S01]  /*11a0*/  HFMA2.MMA R14, -RZ, RZ, 0, 1.847743988037109375e-06 ;  /* 0x0000001fff0e7435 */ /* 0x000fe200000001ff */
[----:B0-----:R-:W-:Y:S01]  /*11b0*/  MOV R18, R11 ;  /* 0x0000000b00127202 */ /* 0x001fe20000000f00 */
        /* <DEDUP_REMOVED lines=13> */
[----:B------:R-:W-:Y:S01]  /*1290*/  IMAD.MOV.U32 R19, RZ, RZ, -0x1 ;  /* 0xffffffffff137424 */ /* 0x000fe200078e00ff */
[----:B------:R-:W-:-:S02]  /*12a0*/  MOV R8, 0x12c0 ;  /* 0x000012c000087802 */ /* 0x000fc40000000f00 */
[----:B------:R-:W-:Y:S05]  /*12b0*/  CALL.REL.NOINC `($__internal_116_$__cuda_sm70_shflsync_bfly_p) ;  /* 0x000000d000007944 */ /* 0x000fea0003c00000 */
[----:B0-----:R-:W-:Y:S01]  /*12c0*/  HFMA2.MMA R17, -RZ, RZ, 0, 4.76837158203125e-07 ;  /* 0x00000008ff117435 */ /* 0x001fe200000001ff */
[----:B-1----:R-:W-:Y:S01]  /*12d0*/  FADD.FTZ R18, R18, R14 ;  /* 0x0000000e12127221 */ /* 0x002fe20000010000 */
[----:B------:R-:W-:-:S02]  /*12e0*/  MOV R14, 0x1f ;  /* 0x0000001f000e7802 */ /* 0x000fc40000000f00 */
[----:B------:R-:W-:Y:S02]  /*12f0*/  MOV R19, 0xffffffff ;  /* 0xffffffff00137802 */ /* 0x000fe40000000f00 */
[----:B------:R-:W-:Y:S02]  /*1300*/  MOV R8, 0x1320 ;  /* 0x0000132000087802 */ /* 0x000fe40000000f00 */
[----:B------:R-:W-:Y:S05]  /*1310*/  CALL.REL.NOINC `($__internal_116_$__cuda_sm70_shflsync_bfly_p) ;  /* 0x0000007000007944 */ /* 0x000fea0003c00000 */
[----:B01----:R-:W-:Y:S01]  /*1320*/  FADD.FTZ R18, R18, R14 ;  /* 0x0000000e12127221 */ /* 0x003fe20000010000 */
[----:B------:R-:W-:Y:S01]  /*1330*/  HFMA2.MMA R14, -RZ, RZ, 0, 1.847743988037109375e-06 ;  /* 0x0000001fff0e7435 */ /* 0x000fe200000001ff */
[----:B------:R-:W-:Y:S01]  /*1340*/  IMAD.MOV.U32 R17, RZ, RZ, 0x10 ;  /* 0x00000010ff117424 */ /* 0x000fe200078e00ff */
[----:B------:R-:W-:Y:S02]  /*1350*/  MOV R19, 0xffffffff ;  /* 0xffffffff00137802 */ /* 0x000fe40000000f00 */
[----:B------:R-:W-:Y:S02]  /*1360*/  MOV R8, 0x1380 ;  /* 0x0000138000087802 */ /* 0x000fe40000000f00 */
[----:B------:R-:W-:Y:S05]  /*1370*/  CALL.REL.NOINC `($__internal_116_$__cuda_sm70_shflsync_bfly_p) ;  /* 0x0000001000007944 */ /* 0x000fea0003c00000 */
[----:B01----:R-:W-:Y:S05]  /*1380*/  BRA `(.L_x_6943) ;  /* 0xfffff80000007947 */ /* 0x003fea000383ffff */
        .weak           $__internal_116_$__cuda_sm70_shflsync_bfly_p
        .type           $__internal_116_$__cuda_sm70_shflsync_bfly_p,@function
        .size           $__internal_116_$__cuda_sm70_shflsync_bfly_p,(.L_x_11850 - $__internal_116_$__cuda_sm70_shflsync_bfly_p)
$__internal_116_$__cuda_sm70_shflsync_bfly_p:
[----:B------:R-:W-:Y:S01]  /*1390*/  HFMA2.MMA R9, -RZ, RZ, 0, 0 ;  /* 0x00000000ff097435 */ /* 0x000fe200000001ff */
[----:B------:R-:W-:Y:S04]  /*13a0*/  WARPSYNC R19 ;  /* 0x0000001300007348 */ /* 0x000fe80003800000 */
[----:B------:R0:W1:Y:S01]  /*13b0*/  SHFL.BFLY PT, R14, R18, R17, R14 ;  /* 0x0c000011120e7389 */ /* 0x00006200000e000e */
[----:B------:R-:W-:Y:S05]  /*13c0*/  RET.REL.NODEC R8 `(_ZN10layer_norm22ln_bwd_finalize_kernelINS_22Kernel_traits_finalizeILj4096Ef6__halfS2_S2_fjLb1ELj1024ELj4ENS_18Kernel_traits_baseILj4096EfS2_S2_S2_fjLj1024EEEEELb1ELb0EEEvNS_9BwdParamsE) ;  /* 0xffffec3008007950 */ /* 0x000fea0003c3ffff */
.L_x_6944:
        /* <DEDUP_REMOVED lines=11> */
.L_x_11850:


//--------------------- .text._ZN10layer_norm13ln_bwd_kernelINS_13Kernel_traitsIf6__halfS2_S2_fjLj4096ELj1ELj1ELj4ELj16ENS_18Kernel_traits_baseILj4096EfS2_S2_S2_fjLj128EEEEELb1ELb1ELb1ELb0EEEvNS_9BwdParamsE --------------------------
	.section	.text._ZN10layer_norm13ln_bwd_kernelINS_13Kernel_traitsIf6__halfS2_S2_fjLj4096ELj1ELj1ELj4ELj16ENS_18Kernel_traits_baseILj4096EfS2_S2_S2_fjLj128EEEEELb1ELb1ELb1ELb0EEEvNS_9BwdParamsE,"ax",@progbits
	.sectioninfo	@"SHI_REGISTERS=255"
	.align	128
        .global         _ZN10layer_norm13ln_bwd_kernelINS_13Kernel_traitsIf6__halfS2_S2_fjLj4096ELj1ELj1ELj4ELj16ENS_18Kernel_traits_baseILj4096EfS2_S2_S2_fjLj128EEEEELb1ELb1ELb1ELb0EEEvNS_9BwdParamsE
        .type           _ZN10layer_norm13ln_bwd_kernelINS_13Kernel_traitsIf6__halfS2_S2_fjLj4096ELj1ELj1ELj4ELj16ENS_18Kernel_traits_baseILj4096EfS2_S2_S2_fjLj128EEEEELb1ELb1ELb1ELb0EEEvNS_9BwdParamsE,@function
        .size           _ZN10layer_norm13ln_bwd_kernelINS_13Kernel_traitsIf6__halfS2_S2_fjLj4096ELj1ELj1ELj4ELj16ENS_18Kernel_traits_baseILj4096EfS2_S2_S2_fjLj128EEEEELb1ELb1ELb1ELb0EEEvNS_9BwdParamsE,(.L_x_11851 - _ZN10layer_norm13ln_bwd_kernelINS_13Kernel_traitsIf6__halfS2_S2_fjLj4096ELj1ELj1ELj4ELj16ENS_18Kernel_traits_baseILj4096EfS2_S2_S2_fjLj128EEEEELb1ELb1ELb1ELb0EEEvNS_9BwdParamsE)
        .other          _ZN10layer_norm13ln_bwd_kernelINS_13Kernel_traitsIf6__halfS2_S2_fjLj4096ELj1ELj1ELj4ELj16ENS_18Kernel_traits_baseILj4096EfS2_S2_S2_fjLj128EEEEELb1ELb1ELb1ELb0EEEvNS_9BwdParamsE,@"STO_CUDA_ENTRY STV_DEFAULT"
_ZN10layer_norm13ln_bwd_kernelINS_13Kernel_traitsIf6__halfS2_S2_fjLj4096ELj1ELj1ELj4ELj16ENS_18Kernel_traits_baseILj4096EfS2_S2_S2_fjLj128EEEEELb1ELb1ELb1ELb0EEEvNS_9BwdParamsE:
.text._ZN10layer_norm13ln_bwd_kernelINS_13Kernel_traitsIf6__halfS2_S2_fjLj4096ELj1ELj1ELj4ELj16ENS_18Kernel_traits_baseILj4096EfS2_S2_S2_fjLj128EEEEELb1ELb1ELb1ELb0EEEvNS_9BwdParamsE:
        /* <DEDUP_REMOVED lines=21> */
[----:B------:R-:W-:-:S05]  /*0150*/  @P3 MOV R7, 0x20 ;  /* 0x0000002000073802 */ /* 0x000fca0000000f00 */
        /* <DEDUP_REMOVED lines=32> */
[----:B------:R-:W-:Y:S01]  /*0360*/  @P2 MOV R19, 0x20 ;  /* 0x0000002000132802 */ /* 0x000fe20000000f00 */
        /* <DEDUP_REMOVED lines=65> */
.L_x_7139:
[----:B------:R-:W-:-:S05]  /*0780*/  MOV R191, 0x4 ;  /* 0x0000000400bf7802 */ /* 0x000fca0000000f00 */
        /* <DEDUP_REMOVED lines=25> */
[----:B------:R-:W-:Y:S02]  /*0920*/  @P3 LEA.HI.SX32 R13, R188, R190, 0x1d ;  /* 0x000000bebc0d3211 */ /* 0x000fe400078feaff */
[----:B------:R-:W-:Y:S01]  /*0930*/  MOV R190, R4 ;  /* 0x0000000400be7202 */ /* 0x000fe20000000f00 */
        /* <DEDUP_REMOVED lines=9> */
.L_x_6949:
[----:B------:R-:W-:Y:S05]  /*09d0*/  BSYNC B1 ;  /* 0x0000000000017941 */ /* 0x000fea0003800000 */
.L_x_6948:
[----:B------:R-:W-:Y:S01]  /*09e0*/  BSSY B1, `(.L_x_6950) ;  /* 0x000000b000017945 */ /* 0x000fe20003800000 */
        /* <DEDUP_REMOVED lines=8> */
[----:B------:R-:W-:Y:S02]  /*0a70*/  IADD3 R13, R13, 0x80, RZ ;  /* 0x000000800d0d7810 */ /* 0x000fe40007ffe0ff */
[----:B------:R-:W-:Y:S02]  /*0a80*/  IADD3 R190, R190, 0x80, RZ ;  /* 0x00000080bebe7810 */ /* 0x000fe40007ffe0ff */
.L_x_6951:
[----:B------:R-:W-:Y:S05]  /*0a90*/  BSYNC B1 ;  /* 0x0000000000017941 */ /* 0x000fea0003800000 */
.L_x_6950:
        /* <DEDUP_REMOVED lines=11> */
.L_x_6953:
[----:B------:R-:W-:Y:S05]  /*0b50*/  BSYNC B1 ;  /* 0x0000000000017941 */ /* 0x000fea0003800000 */
.L_x_6952:
        /* <DEDUP_REMOVED lines=12> */
.L_x_6947:
        /* <DEDUP_REMOVED lines=11> */
[----:B------:R-:W-:-:S06]  /*0cd0*/  HFMA2.MMA R13, -RZ, RZ, 0, 0 ;  /* 0x00000000ff0d7435 */ /* 0x000fcc00000001ff */
        /* <DEDUP_REMOVED lines=19> */
[----:B--2---:R-:W-:Y:S02]  /*0e10*/  HADD2.F32 R248, -RZ, R191.H1_H1 ;  /* 0x300000bffff87230 */ /* 0x004fe40000004100 */
[--C-:B------:R-:W-:Y:S02]  /*0e20*/  HADD2.F32 R226, -RZ, R189.reuse.H0_H0 ;  /* 0x200000bdffe27230 */ /* 0x100fe40000004100 */
[----:B------:R-:W-:Y:S02]  /*0e30*/  HADD2.F32 R251, -RZ, R190.H0_H0 ;  /* 0x200000befffb7230 */ /* 0x000fe40000004100 */
[----:B------:R-:W-:Y:S02]  /*0e40*/  HADD2.F32 R223, -RZ, R188.H0_H0 ;  /* 0x200000bcffdf7230 */ /* 0x000fe40000004100 */
[--C-:B---3--:R-:W-:Y:S02]  /*0e50*/  HADD2.F32 R224, -RZ, R192.reuse.H0_H0 ;  /* 0x200000c0ffe07230 */ /* 0x108fe40000004100 */
[----:B0-----:R-:W-:Y:S01]  /*0e60*/  HADD2.F32 R217, -RZ, R192.H1_H1 ;  /* 0x300000c0ffd97230 */ /* 0x001fe20000004100 */
[----:B------:R-:W-:Y:S01]  /*0e70*/  MOV R192, R248 ;  /* 0x000000f800c07202 */ /* 0x000fe20000000f00 */
[----:B------:R-:W-:Y:S01]  /*0e80*/  HADD2.F32 R227, -RZ, R188.H1_H1 ;  /* 0x300000bcffe37230 */ /* 0x000fe20000004100 */
[C---:B------:R-:W-:Y:S01]  /*0e90*/  FADD.FTZ R248, -R221.reuse, R226 ;  /* 0x000000e2ddf87221 */ /* 0x040fe20000010100 */
[----:B------:R-:W-:Y:S01]  /*0ea0*/  HADD2.F32 R229, -RZ, R189.H1_H1 ;  /* 0x300000bdffe57230 */ /* 0x000fe20000004100 */
[C---:B------:R-:W-:Y:S01]  /*0eb0*/  FADD.FTZ R226, -R221.reuse, R251 ;  /* 0x000000fbdde27221 */ /* 0x040fe20000010100 */
[----:B------:R-:W-:Y:S01]  /*0ec0*/  HADD2.F32 R250, -RZ, R190.H1_H1 ;  /* 0x300000befffa7230 */ /* 0x000fe20000004100 */
[C---:B------:R-:W-:Y:S01]  /*0ed0*/  FADD.FTZ R190, -R221.reuse, R223 ;  /* 0x000000dfddbe7221 */ /* 0x040fe20000010100 */
[----:B------:R-:W-:Y:S01]  /*0ee0*/  MOV R251, R192 ;  /* 0x000000c000fb7202 */ /* 0x000fe20000000f00 */
[C---:B------:R-:W-:Y:S01]  /*0ef0*/  FADD.FTZ R249, -R221.reuse, R227 ;  /* 0x000000e3ddf97221 */ /* 0x040fe20000010100 */
[----:B------:R-:W-:Y:S01]  /*0f00*/  HADD2.F32 R252, -RZ, R191.H0_H0 ;  /* 0x200000bffffc7230 */ /* 0x000fe20000004100 */
[----:B------:R-:W-:-:S02]  /*0f10*/  FADD.FTZ R227, -R221, R229 ;  /* 0x000000e5dde37221 */ /* 0x000fc40000010100 */
[----:B------:R-:W2:Y:S01]  /*0f20*/  LDL R229, [R1+0x48] ;  /* 0x0000480001e57983 */ /* 0x000ea20000100800 */
[C---:B------:R-:W-:Y:S02]  /*0f30*/  FMUL.FTZ R223, R2.reuse, R190 ;  /* 0x000000be02df7220 */ /* 0x040fe40000410000 */
[C---:B------:R-:W-:Y:S02]  /*0f40*/  FADD.FTZ R190, -R221.reuse, R251 ;  /* 0x000000fbddbe7221 */ /* 0x040fe40000010100 */
[----:B------:R-:W3:Y:S01]  /*0f50*/  LDL R251, [R1+0x50] ;  /* 0x0000500001fb7983 */ /* 0x000ee20000100800 */
[----:B------:R-:W-:Y:S02]  /*0f60*/  FADD.FTZ R192, -R221, R252 ;  /* 0x000000fcddc07221 */ /* 0x000fe40000010100 */
[----:B------:R-:W-:Y:S02]  /*0f70*/  FMUL.FTZ R252, R2, R249 ;  /* 0x000000f902fc7220 */ /* 0x000fe40000410000 */
[----:B------:R-:W3:Y:S01]  /*0f80*/  LDL R249, [R1+0x54] ;  /* 0x0000540001f97983 */ /* 0x000ee20000100800 */
[----:B------:R-:W-:-:S02]  /*0f90*/  FADD.FTZ R97, R97, R217 ;  /* 0x000000d961617221 */ /* 0x000fc40000010000 */
[-C--:B------:R-:W-:Y:S01]  /*0fa0*/  FFMA.FTZ R69, R252, R217.reuse, R69 ;  /* 0x000000d9fc457223 */ /* 0x080fe20000010045 */
[----:B------:R-:W-:Y:S01]  /*0fb0*/  STL [R1+0x20], R252 ;  /* 0x000020fc01007387 */ /* 0x000fe20000100800 */
[----:B----4-:R-:W-:-:S03]  /*0fc0*/  FMUL.FTZ R0, R0, R217 ;  /* 0x000000d900007220 */ /* 0x010fc60000410000 */
[----:B------:R-:W4:Y:S01]  /*0fd0*/  LDL R217, [R1+0x38] ;  /* 0x0000380001d97983 */ /* 0x000f220000100800 */
[----:B------:R-:W-:Y:S02]  /*0fe0*/  HADD2.F32 R216, -RZ, R193.H0_H0 ;  /* 0x200000c1ffd87230 */ /* 0x000fe40000004100 */
[--C-:B------:R-:W-:Y:S02]  /*0ff0*/  HADD2.F32 R188, -RZ, R194.reuse.H0_H0 ;  /* 0x200000c2ffbc7230 */ /* 0x100fe40000004100 */
[----:B------:R-:W-:Y:S01]  /*1000*/  HADD2.F32 R191, -RZ, R194.H1_H1 ;  /* 0x300000c2ffbf7230 */ /* 0x000fe20000004100 */
[----:B------:R-:W-:Y:S02]  /*1010*/  FADD.FTZ R194, -R221, R250 ;  /* 0x000000faddc27221 */ /* 0x000fe40000010100 */
[----:B------:R-:W-:Y:S02]  /*1020*/  FADD.FTZ R96, R96, R224 ;  /* 0x000000e060607221 */ /* 0x000fe40000010000 */
[----:B------:R-:W-:-:S02]  /*1030*/  FFMA.FTZ R68, R223, R224, R68 ;  /* 0x000000e0df447223 */ /* 0x000fc40000010044 */
[----:B------:R-:W-:Y:S01]  /*1040*/  FMUL.FTZ R250, R2, R248 ;  /* 0x000000f802fa7220 */ /* 0x000fe20000410000 */
[----:B------:R-:W-:-:S04]  /*1050*/  HADD2.F32 R193, -RZ, R193.H1_H1 ;  /* 0x300000c1ffc17230 */ /* 0x000fc80000004100 */
[----:B------:R-:W-:Y:S04]  /*1060*/  STL [R1+0x18], R250 ;  /* 0x000018fa01007387 */ /* 0x000fe80000100800 */
[----:B------:R0:W-:Y:S01]  /*1070*/  STL [R1+0x1c], R0 ;  /* 0x00001c0001007387 */ /* 0x0001e20000100800 */
[----:B------:R-:W-:Y:S02]  /*1080*/  FMUL.FTZ R226, R2, R226 ;  /* 0x000000e202e27220 */ /* 0x000fe40000410000 */
[----:B------:R-:W-:Y:S02]  /*1090*/  FADD.FTZ R98, R98, R216 ;  /* 0x000000d862627221 */ /* 0x000fe40000010000 */
[----:B------:R-:W-:Y:S02]  /*10a0*/  FFMA.FTZ R70, R250, R216, R70 ;  /* 0x000000d8fa467223 */ /* 0x000fe40000010046 */
[----:B------:R-:W-:-:S02]  /*10b0*/  FADD.FTZ R99, R99, R193 ;  /* 0x000000c163637221 */ /* 0x000fc40000010000 */
[----:B------:R-:W-:Y:S02]  /*10c0*/  FADD.FTZ R100, R100, R188 ;  /* 0x000000bc64647221 */ /* 0x000fe40000010000 */
[----:B------:R-:W-:Y:S01]  /*10d0*/  FFMA.FTZ R72, R226, R188, R72 ;  /* 0x000000bce2487223 */ /* 0x000fe20000010048 */
[----:B------:R-:W-:-:S05]  /*10e0*/  MOV R204, 0x8 ;  /* 0x0000000800cc7802 */ /* 0x000fca0000000f00 */
        /* <DEDUP_REMOVED lines=26> */
[----:B------:R-:W-:-:S03]  /*1290*/  HADD2.F32 R189, -RZ, R195.H0_H0 ;  /* 0x200000c3ffbd7230 */ /* 0x000fc60000004100 */
[----:B------:R-:W-:Y:S02]  /*12a0*/  FFMA.FTZ R188, R229, R248, R188 ;  /* 0x000000f8e5bc7223 */ /* 0x000fe400000100bc */
[----:B------:R-:W-:Y:S02]  /*12b0*/  FADD.FTZ R102, R102, R189 ;  /* 0x000000bd66667221 */ /* 0x000fe40000010000 */
[----:B------:R-:W-:Y:S01]  /*12c0*/  FFMA.FTZ R188, R226, R217, R188 ;  /* 0x000000d9e2bc7223 */ /* 0x000fe200000100bc */
[----:B------:R-:W-:Y:S01]  /*12d0*/  HADD2.F32 R195, -RZ, R195.H1_H1 ;  /* 0x300000c3ffc37230 */ /* 0x000fe20000004100 */
[----:B------:R-:W-:Y:S02]  /*12e0*/  IADD3 R222, R222, 0x80, RZ ;  /* 0x00000080dede7810 */ /* 0x000fe40007ffe0ff */
[----:B------:R-:W-:Y:S02]  /*12f0*/  IADD3 R13, R13, 0x80, RZ ;  /* 0x000000800d0d7810 */ /* 0x000fe40007ffe0ff */
        /* <DEDUP_REMOVED lines=18> */
.L_x_6956:
[----:B0-----:R-:W-:Y:S05]  /*1420*/  BSYNC B1 ;  /* 0x0000000000017941 */ /* 0x001fea0003800000 */
.L_x_6955:
        /* <DEDUP_REMOVED lines=11> */
[----:B0-----:R-:W-:-:S05]  /*14e0*/  MOV R192, 0x8 ;  /* 0x0000000800c07802 */ /* 0x001fca0000000f00 */
[----:B------:R-:W-:-:S05]  /*14f0*/  IMAD.WIDE.U32 R192, R13, R192, c[0x0][0x190] ;  /* 0x000064000dc07625 */ /* 0x000fca00078e00c0 */
[----:B------:R3:W5:Y:S01]  /*1500*/  LDG.E.64 R202, [R192.64] ;  /* 0x00000004c0ca7981 */ /* 0x000762000c1e1b00 */
[----:B------:R-:W-:Y:S02]  /*1510*/  IADD3 R222, R222, 0x80, RZ ;  /* 0x00000080dede7810 */ /* 0x000fe40007ffe0ff */
[----:B------:R-:W-:Y:S02]  /*1520*/  IADD3 R13, R13, 0x80, RZ ;  /* 0x000000800d0d7810 */ /* 0x000fe40007ffe0ff */
[----:B------:R-:W-:Y:S01]  /*1530*/  IADD3 R229, R229, 0x80, RZ ;  /* 0x00000080e5e57810 */ /* 0x000fe20007ffe0ff */
[----:B--2---:R-:W-:Y:S02]  /*1540*/  HADD2.F32 R195, -RZ, R16.H0_H0 ;  /* 0x20000010ffc37230 */ /* 0x004fe40000004100 */
[--C-:B------:R-:W-:Y:S02]  /*1550*/  HADD2.F32 R217, -RZ, R17.reuse.H0_H0 ;  /* 0x20000011ffd97230 */ /* 0x100fe40000004100 */
[----:B------:R-:W-:Y:S01]  /*1560*/  HADD2.F32 R216, -RZ, R17.H1_H1 ;  /* 0x30000011ffd87230 */ /* 0x000fe20000004100 */
[C---:B------:R-:W-:Y:S01]  /*1570*/  FADD.FTZ R196, -R221.reuse, R195 ;  /* 0x000000c3ddc47221 */ /* 0x040fe20000010100 */
[----:B------:R-:W-:Y:S01]  /*1580*/  HADD2.F32 R225, -RZ, R18.H0_H0 ;  /* 0x20000012ffe17230 */ /* 0x000fe20000004100 */
[C---:B------:R-:W-:Y:S01]  /*1590*/  FADD.FTZ R195, -R221.reuse, R217 ;  /* 0x000000d9ddc37221 */ /* 0x040fe20000010100 */
[----:B---3--:R-:W-:Y:S01]  /*15a0*/  HADD2.F32 R193, -RZ, R188.H0_H0 ;  /* 0x200000bcffc17230 */ /* 0x008fe20000004100 */
[C---:B------:R-:W-:Y:S01]  /*15b0*/  FMUL.FTZ R246, R2.reuse, R196 ;  /* 0x000000c402f67220 */ /* 0x040fe20000410000 */
[----:B------:R-:W-:Y:S01]  /*15c0*/  HADD2.F32 R194, -RZ, R16.H1_H1 ;  /* 0x30000010ffc27230 */ /* 0x000fe20000004100 */
[----:B------:R-:W-:Y:S01]  /*15d0*/  FMUL.FTZ R242, R2, R195 ;  /* 0x000000c302f27220 */ /* 0x000fe20000410000 */
[----:B------:R-:W-:Y:S01]  /*15e0*/  HADD2.F32 R240, -RZ, R19.H1_H1 ;  /* 0x30000013fff07230 */ /* 0x000fe20000004100 */
[----:B------:R-:W-:Y:S01]  /*15f0*/  FMUL.FTZ R245, R24, R193 ;  /* 0x000000c118f57220 */ /* 0x000fe20000410000 */
[----:B------:R-:W-:Y:S01]  /*1600*/  HADD2.F32 R192, -RZ, R188.H1_H1 ;  /* 0x300000bcffc07230 */ /* 0x000fe20000004100 */
[C---:B------:R-:W-:Y:S01]  /*1610*/  FADD.FTZ R197, -R221.reuse, R194 ;  /* 0x000000c2ddc57221 */ /* 0x040fe20000010100 */
        /* <DEDUP_REMOVED lines=58> */
.L_x_6958:
[----:B------:R-:W-:Y:S05]  /*19c0*/  BSYNC B1 ;  /* 0x0000000000017941 */ /* 0x000fea0003800000 */
.L_x_6957:
        /* <DEDUP_REMOVED lines=12> */
[----:B------:R-:W-:-:S06]  /*1a90*/  IMAD.WIDE.U32 R200, R13, R200, c[0x0][0x190] ;  /* 0x000064000dc87625 */ /* 0x000fcc00078e00c8 */
[----:B------:R-:W5:Y:S01]  /*1aa0*/  LDG.E.64 R200, [R200.64] ;  /* 0x00000004c8c87981 */ /* 0x000f62000c1e1b00 */
[----:B------:R-:W-:Y:S02]  /*1ab0*/  IADD3 R222, R222, 0x80, RZ ;  /* 0x00000080dede7810 */ /* 0x000fe40007ffe0ff */
[----:B------:R-:W-:Y:S02]  /*1ac0*/  IADD3 R13, R13, 0x80, RZ ;  /* 0x000000800d0d7810 */ /* 0x000fe40007ffe0ff */
[----:B------:R-:W-:Y:S01]  /*1ad0*/  IADD3 R229, R229, 0x80, RZ ;  /* 0x00000080e5e57810 */ /* 0x000fe20007ffe0ff */
[--C-:B--2---:R-:W-:Y:S02]  /*1ae0*/  HADD2.F32 R206, -RZ, R188.reuse.H0_H0 ;  /* 0x200000bcffce7230 */ /* 0x104fe40000004100 */
[----:B------:R-:W-:Y:S02]  /*1af0*/  HADD2.F32 R207, -RZ, R188.H1_H1 ;  /* 0x300000bcffcf7230 */ /* 0x000fe40000004100 */
[--C-:B------:R-:W-:Y:S01]  /*1b00*/  HADD2.F32 R211, -RZ, R189.reuse.H0_H0 ;  /* 0x200000bdffd37230 */ /* 0x100fe20000004100 */
[C---:B------:R-:W-:Y:S01]  /*1b10*/  FADD.FTZ R206, -R221.reuse, R206 ;  /* 0x000000ceddce7221 */ /* 0x040fe20000010100 */
[----:B---3--:R-:W-:Y:S01]  /*1b20*/  HADD2.F32 R208, -RZ, R192.H0_H0 ;  /* 0x200000c0ffd07230 */ /* 0x008fe20000004100 */
[C---:B------:R-:W-:Y:S01]  /*1b30*/  FADD.FTZ R207, -R221.reuse, R207 ;  /* 0x000000cfddcf7221 */ /* 0x040fe20000010100 */
[----:B------:R-:W-:Y:S01]  /*1b40*/  HADD2.F32 R212, -RZ, R189.H1_H1 ;  /* 0x300000bdffd47230 */ /* 0x000fe20000004100 */
[----:B------:R-:W-:Y:S01]  /*1b50*/  FMUL.FTZ R206, R2, R206 ;  /* 0x000000ce02ce7220 */ /* 0x000fe20000410000 */
[--C-:B------:R-:W-:Y:S01]  /*1b60*/  HADD2.F32 R214, -RZ, R190.reuse.H0_H0 ;  /* 0x200000beffd67230 */ /* 0x100fe20000004100 */
[----:B------:R-:W-:Y:S01]  /*1b70*/  FADD.FTZ R211, -R221, R211 ;  /* 0x000000d3ddd37221 */ /* 0x000fe20000010100 */
[----:B------:R-:W-:Y:S01]  /*1b80*/  HADD2.F32 R213, -RZ, R190.H1_H1 ;  /* 0x300000beffd57230 */ /* 0x000fe20000004100 */
[----:B------:R-:W-:Y:S01]  /*1b90*/  FADD.FTZ R184, R184, R208 ;  /* 0x000000d0b8b87221 */ /* 0x000fe20000010000 */
[--C-:B------:R-:W-:Y:S01]  /*1ba0*/  HADD2.F32 R215, -RZ, R191.reuse.H0_H0 ;  /* 0x200000bfffd77230 */ /* 0x100fe20000004100 */
[-C--:B------:R-:W-:Y:S01]  /*1bb0*/  FFMA.FTZ R172, R206, R208.reuse, R172 ;  /* 0x000000d0ceac7223 */ /* 0x080fe200000100ac */
[----:B------:R-:W-:Y:S01]  /*1bc0*/  HADD2.F32 R216, -RZ, R191.H1_H1 ;  /* 0x300000bfffd87230 */ /* 0x000fe20000004100 */
[----:B------:R-:W-:Y:S01]  /*1bd0*/  FMUL.FTZ R238, R36, R208 ;  /* 0x000000d024ee7220 */ /* 0x000fe20000410000 */
[----:B------:R-:W-:Y:S01]  /*1be0*/  HADD2.F32 R209, -RZ, R192.H1_H1 ;  /* 0x300000c0ffd17230 */ /* 0x000fe20000004100 */
[C---:B------:R-:W-:Y:S01]  /*1bf0*/  FMUL.FTZ R207, R2.reuse, R207 ;  /* 0x000000cf02cf7220 */ /* 0x040fe20000410000 */
[----:B------:R-:W-:Y:S01]  /*1c00*/  HADD2.F32 R210, -RZ, R193.H0_H0 ;  /* 0x200000c1ffd27230 */ /* 0x000fe20000004100 */
        /* <DEDUP_REMOVED lines=8> */
[----:B------:R-:W-:Y:S01]  /*1c90*/  FADD.FTZ R195, -R221, R212 ;  /* 0x000000d4ddc37221 */ /* 0x000fe20000010100 */
[----:B------:R-:W-:Y:S01]  /*1ca0*/  HADD2.F32 R193, -RZ, R193.H1_H1 ;  /* 0x300000c1ffc17230 */ /* 0x000fe20000004100 */
        /* <DEDUP_REMOVED lines=43> */
.L_x_6960:
[----:B------:R-:W-:Y:S05]  /*1f60*/  BSYNC B1 ;  /* 0x0000000000017941 */ /* 0x000fea0003800000 */
.L_x_6959:
[----:B------:R-:W-:-:S13]  /*1f70*/  ISETP.GE.U32.AND P3, PT, R3, 0x200, PT ;  /* 0x000002000300780c */ /* 0x000fda0003f66070 */
        /* <DEDUP_REMOVED lines=13> */
[----:B--2---:R-:W-:Y:S02]  /*2050*/  HADD2.F32 R8, -RZ, R189.H0_H0 ;  /* 0x200000bdff087230 */ /* 0x004fe40000004100 */
[--C-:B------:R-:W-:Y:S02]  /*2060*/  HADD2.F32 R12, -RZ, R188.reuse.H0_H0 ;  /* 0x200000bcff0c7230 */ /* 0x100fe40000004100 */
[----:B------:R-:W-:Y:S01]  /*2070*/  HADD2.F32 R13, -RZ, R188.H1_H1 ;  /* 0x300000bcff0d7230 */ /* 0x000fe20000004100 */
[C---:B------:R-:W-:Y:S01]  /*2080*/  FADD.FTZ R188, -R221.reuse, R8 ;  /* 0x00000008ddbc7221 */ /* 0x040fe20000010100 */
[--C-:B0-----:R-:W-:Y:S01]  /*2090*/  HADD2.F32 R7, -RZ, R190.reuse.H0_H0 ;  /* 0x200000beff077230 */ /* 0x101fe20000004100 */
[C---:B------:R-:W-:Y:S01]  /*20a0*/  FADD.FTZ R216, -R221.reuse, R12 ;  /* 0x0000000cddd87221 */ /* 0x040fe20000010100 */
[----:B------:R-:W-:Y:S01]  /*20b0*/  HADD2.F32 R10, -RZ, R190.H1_H1 ;  /* 0x300000beff0a7230 */ /* 0x000fe20000004100 */
[C---:B------:R-:W-:Y:S01]  /*20c0*/  FMUL.FTZ R233, R2.reuse, R188 ;  /* 0x000000bc02e97220 */ /* 0x040fe20000410000 */
[--C-:B------:R-:W-:Y:S01]  /*20d0*/  HADD2.F32 R6, -RZ, R191.reuse.H0_H0 ;  /* 0x200000bfff067230 */ /* 0x100fe20000004100 */
[C---:B------:R-:W-:Y:S01]  /*20e0*/  FADD.FTZ R8, -R221.reuse, R7 ;  /* 0x00000007dd087221 */ /* 0x040fe20000010100 */
[----:B------:R-:W-:Y:S01]  /*20f0*/  HADD2.F32 R5, -RZ, R191.H1_H1 ;  /* 0x300000bfff057230 */ /* 0x000fe20000004100 */
[C---:B------:R-:W-:Y:S01]  /*2100*/  FADD.FTZ R191, -R221.reuse, R13 ;  /* 0x0000000dddbf7221 */ /* 0x040fe20000010100 */
[----:B------:R-:W-:Y:S01]  /*2110*/  HADD2.F32 R9, -RZ, R189.H1_H1 ;  /* 0x300000bdff097230 */ /* 0x000fe20000004100 */
[----:B------:R-:W-:Y:S01]  /*2120*/  FMUL.FTZ R247, R2, R216 ;  /* 0x000000d802f77220 */ /* 0x000fe20000410000 */
[--C-:B---3--:R-:W-:Y:S01]  /*2130*/  HADD2.F32 R190, -RZ, R192.reuse.H0_H0 ;  /* 0x200000c0ffbe7230 */ /* 0x108fe20000004100 */
[C---:B------:R-:W-:Y:S01]  /*2140*/  FADD.FTZ R7, -R221.reuse, R10 ;  /* 0x0000000add077221 */ /* 0x040fe20000010100 */
[--C-:B------:R-:W-:Y:S01]  /*2150*/  HADD2.F32 R13, -RZ, R193.reuse.H0_H0 ;  /* 0x200000c1ff0d7230 */ /* 0x100fe20000004100 */
[----:B------:R-:W-:Y:S01]  /*2160*/  FADD.FTZ R9, -R221, R9 ;  /* 0x00000009dd097221 */ /* 0x000fe20000010100 */
[----:B------:R-:W-:Y:S01]  /*2170*/  HADD2.F32 R189, -RZ, R192.H1_H1 ;  /* 0x300000c0ffbd7230 */ /* 0x000fe20000004100 */
[----:B------:R-:W-:Y:S01]  /*2180*/  FMUL.FTZ R236, R60, R190 ;  /* 0x000000be3cec7220 */ /* 0x000fe20000410000 */
[----:B------:R-:W-:Y:S01]  /*2190*/  HADD2.F32 R14, -RZ, R193.H1_H1 ;  /* 0x300000c1ff0e7230 */ /* 0x000fe20000004100 */
[----:B------:R-:W-:Y:S01]  /*21a0*/  FADD.FTZ R122, R122, R13 ;  /* 0x0000000d7a7a7221 */ /* 0x000fe20000010000 */
[--C-:B------:R-:W-:Y:S01]  /*21b0*/  HADD2.F32 R12, -RZ, R194.reuse.H1_H1 ;  /* 0x300000c2ff0c7230 */ /* 0x100fe20000004100 */
[-C--:B------:R-:W-:Y:S01]  /*21c0*/  FFMA.FTZ R90, R233, R13.reuse, R90 ;  /* 0x0000000de95a7223 */ /* 0x080fe2000001005a */
[----:B------:R-:W-:Y:S01]  /*21d0*/  HADD2.F32 R10, -RZ, R194.H0_H0 ;  /* 0x200000c2ff0a7230 */ /* 0x000fe20000004100 */
[----:B------:R-:W-:Y:S01]  /*21e0*/  FMUL.FTZ R219, R62, R13 ;  /* 0x0000000d3edb7220 */ /* 0x000fe20000410000 */
[--C-:B------:R-:W-:Y:S01]  /*21f0*/  HADD2.F32 R192, -RZ, R195.reuse.H0_H0 ;  /* 0x200000c3ffc07230 */ /* 0x100fe20000004100 */
[C---:B------:R-:W-:Y:S01]  /*2200*/  FMUL.FTZ R220, R2.reuse, R8 ;  /* 0x0000000802dc7220 */ /* 0x040fe20000410000 */
[----:B------:R-:W-:Y:S01]  /*2210*/  HADD2.F32 R195, -RZ, R195.H1_H1 ;  /* 0x300000c3ffc37230 */ /* 0x000fe20000004100 */
        /* <DEDUP_REMOVED lines=43> */
.L_x_6954:
[----:B------:R-:W-:Y:S05]  /*24d0*/  BSYNC B0 ;  /* 0x0000000000007941 */ /* 0x000fea0003800000 */
.L_x_6946:
        /* <DEDUP_REMOVED lines=9> */
.L_x_7146:
        /* <DEDUP_REMOVED lines=18> */
.L_x_7147:
        /* <DEDUP_REMOVED lines=16> */
[----:B------:R-:W-:-:S06]  /*2790*/  HFMA2.MMA R11, -RZ, RZ, 0, 0 ;  /* 0x00000000ff0b7435 */ /* 0x000fcc00000001ff */
        /* <DEDUP_REMOVED lines=19> */
.L_x_6966:
[----:B------:R-:W-:Y:S05]  /*28d0*/  BSYNC B1 ;  /* 0x0000000000017941 */ /* 0x000fea0003800000 */
.L_x_6965:
        /* <DEDUP_REMOVED lines=10> */
.L_x_6968:
        /* <DEDUP_REMOVED lines=10> */
[----:B-----5:R-:W-:-:S05]  /*2a20*/  @P4 HADD2.F32 R189, -RZ, R160.H0_H0 ;  /* 0x200000a0ffbd4230 */ /* 0x020fca0000004100 */
[----:B------:R-:W-:Y:S02]  /*2a30*/  @P4 FADD.FTZ R188, R188, R189 ;  /* 0x000000bdbcbc4221 */ /* 0x000fe40000010000 */
.L_x_6969:
[----:B------:R-:W-:Y:S05]  /*2a40*/  BSYNC B1 ;  /* 0x0000000000017941 */ /* 0x000fea0003800000 */
.L_x_6967:
[----:B------:R-:W-:Y:S01]  /*2a50*/  ISETP.NE.U32.AND P5, PT, RZ, c[0x0][0x258], PT ;  /* 0x00009600ff007a0c */ /* 0x000fe20003fa5070 */
[----:B------:R-:W-:Y:S03]  /*2a60*/  BSSY B1, `(.L_x_6970) ;  /* 0x0000011000017945 */ /* 0x000fe60003800000 */
[----:B------:R-:W-:-:S13]  /*2a70*/  ISETP.NE.AND.EX P5, PT, RZ, c[0x0][0x25c], PT, P5 ;  /* 0x00009700ff007a0c */ /* 0x000fda0003fa5350 */
[----:B------:R-:W-:-:S04]  /*2a80*/  @P5 F2FP.PACK_AB R189, RZ, R188 ;  /* 0x000000bcffbd523e */ /* 0x000fc800000000ff */
[----:B------:R-:W-:Y:S01]  /*2a90*/  @P5 PRMT R180, R189, 0x7610, R180 ;  /* 0x00007610bdb45816 */ /* 0x000fe200000000b4 */
[----:B------:R-:W-:Y:S05]  /*2aa0*/  @!P3 BRA `(.L_x_6971) ;  /* 0x000000c00000b947 */ /* 0x000fea0003800000 */
[----:B------:R-:W2:Y:S01]  /*2ab0*/  LDL R192, [R1+0x58] ;  /* 0x0000580001c07983 */ /* 0x000ea20000100800 */
[----:B-----5:R-:W-:Y:S01]  /*2ac0*/  LOP3.LUT P6, RZ, R204, 0xff, RZ, 0xc0, !PT ;  /* 0x000000ffccff7812 */ /* 0x020fe200078cc0ff */
[----:B------:R-:W-:Y:S01]  /*2ad0*/  FMUL.FTZ R188, R188, c[0x0][0x1ec] ;  /* 0x00007b00bcbc7a20 */ /* 0x000fe20000410000 */
[----:B------:R-:W-:-:S03]  /*2ae0*/  HFMA2.MMA R189, -RZ, RZ, 0, 0 ;  /* 0x00000000ffbd7435 */ /* 0x000fc600000001ff */
[----:B------:R-:W-:-:S08]  /*2af0*/  FMUL.FTZ R188, R188, c[0x0][0x1e8] ;  /* 0x00007a00bcbc7a20 */ /* 0x000fd00000410000 */
[----:B------:R-:W-:-:S05]  /*2b00*/  @P6 HADD2.F32 R191, -RZ, R84.H0_H0 ;  /* 0x20000054ffbf6230 */ /* 0x000fca0000004100 */
[----:B------:R-:W-:-:S04]  /*2b10*/  @P6 FMUL.FTZ R189, R188, R191 ;  /* 0x000000bfbcbd6220 */ /* 0x000fc80000410000 */
[----:B------:R-:W-:Y:S02]  /*2b20*/  FADD.FTZ R128, R128, R189 ;  /* 0x000000bd80807221 */ /* 0x000fe40000010000 */
[----:B--2---:R-:W-:-:S05]  /*2b30*/  FMUL.FTZ R188, R192, R188 ;  /* 0x000000bcc0bc7220 */ /* 0x004fca0000410000 */
[----:B------:R-:W-:-:S04]  /*2b40*/  FSEL R188, R188, RZ, P6 ;  /* 0x000000ffbcbc7208 */ /* 0x000fc80003000000 */
[----:B------:R-:W-:-:S04]  /*2b50*/  F2FP.PACK_AB R188, RZ, R188 ;  /* 0x000000bcffbc723e */ /* 0x000fc800000000ff */
[----:B------:R-:W-:Y:S02]  /*2b60*/  PRMT R112, R188, 0x7610, R112 ;  /* 0x00007610bc707816 */ /* 0x000fe40000000070 */
.L_x_6971:
[----:B------:R-:W-:Y:S05]  /*2b70*/  BSYNC B1 ;  /* 0x0000000000017941 */ /* 0x000fea0003800000 */
.L_x_6970:
[----:B------:R-:W-:Y:S01]  /*2b80*/  BSSY B1, `(.L_x_6972) ;  /* 0x0000010000017945 */ /* 0x000fe20003800000 */
[----:B------:R-:W-:Y:S05]  /*2b90*/  @P2 BRA `(.L_x_6973) ;  /* 0x0000004000002947 */ /* 0x000fea0003800000 */
[----:B------:R-:W-:Y:S01]  /*2ba0*/  MOV R188, RZ ;  /* 0x000000ff00bc7202 */ /* 0x000fe20000000f00 */
[----:B------:R-:W-:Y:S05]  /*2bb0*/  @!P4 BRA `(.L_x_6974) ;  /* 0x000000c00000c947 */ /* 0x000fea0003800000 */
[----:B-----5:R-:W-:Y:S01]  /*2bc0*/  HADD2.F32 R188, -RZ, R160.H1_H1 ;  /* 0x300000a0ffbc7230 */ /* 0x020fe20000004100 */
[----:B------:R-:W-:Y:S05]  /*2bd0*/  BRA `(.L_x_6974) ;  /* 0x000000a000007947 */ /* 0x000fea0003800000 */
.L_x_6973:
[----:B------:R-:W2:Y:S01]  /*2be0*/  LDL R191, [R1+0x20] ;  /* 0x0000200001bf7983 */ /* 0x000ea20000100800 */
[----:B------:R-:W1:Y:S03]  /*2bf0*/  LDC.U8 R192, c[0x0][0x1f0] ;  /* 0x00007c00ffc07b82 */ /* 0x000e660000000000 */
[----:B------:R-:W3:Y:S01]  /*2c00*/  LDL R189, [R1+0x1c] ;  /* 0x00001c0001bd7983 */ /* 0x000ee20000100800 */
[----:B-1----:R-:W-:-:S04]  /*2c10*/  ISETP.NE.AND P6, PT, R192, RZ, PT ;  /* 0x000000ffc000720c */ /* 0x002fc80003fc5270 */
[----:B------:R-:W-:-:S05]  /*2c20*/  FSEL R188, R13, RZ, !P6 ;  /* 0x000000ff0dbc7208 */ /* 0x000fca0007000000 */
[----:B--2---:R-:W-:-:S04]  /*2c30*/  FFMA.FTZ R188, R191, R190, R188 ;  /* 0x000000bebfbc7223 */ /* 0x004fc800000100bc */
[----:B---3--:R-:W-:Y:S01]  /*2c40*/  FADD.FTZ R188, R189, -R188 ;  /* 0x800000bcbdbc7221 */ /* 0x008fe20000010000 */
[----:B-----5:R-:W-:-:S03]  /*2c50*/  @P4 HADD2.F32 R189, -RZ, R160.H1_H1 ;  /* 0x300000a0ffbd4230 */ /* 0x020fc60000004100 */
[----:B------:R-:W-:-:S04]  /*2c60*/  FMUL.FTZ R188, R2, R188 ;  /* 0x000000bc02bc7220 */ /* 0x000fc80000410000 */
[----:B------:R-:W-:Y:S02]  /*2c70*/  @P4 FADD.FTZ R188, R188, R189 ;  /* 0x000000bdbcbc4221 */ /* 0x000fe40000010000 */
.L_x_6974:
[----:B------:R-:W-:Y:S05]  /*2c80*/  BSYNC B1 ;  /* 0x0000000000017941 */ /* 0x000fea0003800000 */
.L_x_6972:
[----:B------:R-:W-:Y:S01]  /*2c90*/  @P5 F2FP.PACK_AB R189, RZ, R188 ;  /* 0x000000bcffbd523e */ /* 0x000fe200000000ff */
        /* <DEDUP_REMOVED lines=8> */
[----:B------:R-:W-:-:S05]  /*2d20*/  @P6 HADD2.F32 R191, -RZ, R84.H1_H1 ;  /* 0x30000054ffbf6230 */ /* 0x000fca0000004100 */
[----:B------:R-:W-:-:S04]  /*2d30*/  @P6 FMUL.FTZ R189, R188, R191 ;  /* 0x000000bfbcbd6220 */ /* 0x000fc80000410000 */
[----:B------:R-:W-:Y:S02]  /*2d40*/  FADD.FTZ R129, R129, R189 ;  /* 0x000000bd81817221 */ /* 0x000fe40000010000 */
[----:B--2---:R-:W-:-:S05]  /*2d50*/  FMUL.FTZ R188, R192, R188 ;  /* 0x000000bcc0bc7220 */ /* 0x004fca0000410000 */
[----:B------:R-:W-:-:S04]  /*2d60*/  FSEL R188, R188, RZ, P6 ;  /* 0x000000ffbcbc7208 */ /* 0x000fc80003000000 */
[----:B------:R-:W-:-:S04]  /*2d70*/  F2FP.PACK_AB R188, RZ, R188 ;  /* 0x000000bcffbc723e */ /* 0x000fc800000000ff */
[----:B------:R-:W-:Y:S02]  /*2d80*/  PRMT R112, R112, 0x5410, R188 ;  /* 0x0000541070707816 */ /* 0x000fe400000000bc */
.L_x_6976:
[----:B------:R-:W-:Y:S05]  /*2d90*/  BSYNC B1 ;  /* 0x0000000000017941 */ /* 0x000fea0003800000 */
.L_x_6975:
[----:B------:R-:W-:Y:S01]  /*2da0*/  BSSY B1, `(.L_x_6977) ;  /* 0x0000010000017945 */ /* 0x000fe20003800000 */
[----:B------:R-:W-:Y:S05]  /*2db0*/  @P2 BRA `(.L_x_6978) ;  /* 0x0000004000002947 */ /* 0x000fea0003800000 */
[----:B------:R-:W-:Y:S01]  /*2dc0*/  MOV R188, RZ ;  /* 0x000000ff00bc7202 */ /* 0x000fe20000000f00 */
[----:B------:R-:W-:Y:S05]  /*2dd0*/  @!P4 BRA `(.L_x_6979) ;  /* 0x000000c00000c947 */ /* 0x000fea0003800000 */
[----:B-----5:R-:W-:Y:S01]  /*2de0*/  HADD2.F32 R188, -RZ, R161.H0_H0 ;  /* 0x200000a1ffbc7230 */ /* 0x020fe20000004100 */
[----:B------:R-:W-:Y:S05]  /*2df0*/  BRA `(.L_x_6979) ;  /* 0x000000a000007947 */ /* 0x000fea0003800000 */
.L_x_6978:
[----:B------:R-:W2:Y:S01]  /*2e00*/  LDL R191, [R1+0x18] ;  /* 0x0000180001bf7983 */ /* 0x000ea20000100800 */
[----:B------:R-:W1:Y:S03]  /*2e10*/  LDC.U8 R192, c[0x0][0x1f0] ;  /* 0x00007c00ffc07b82 */ /* 0x000e660000000000 */
[----:B------:R-:W3:Y:S01]  /*2e20*/  LDL R189, [R1+0x14] ;  /* 0x0000140001bd7983 */ /* 0x000ee20000100800 */
[----:B-1----:R-:W-:-:S04]  /*2e30*/  ISETP.NE.AND P6, PT, R192, RZ, PT ;  /* 0x000000ffc000720c */ /* 0x002fc80003fc5270 */
[----:B------:R-:W-:-:S05]  /*2e40*/  FSEL R188, R13, RZ, !P6 ;  /* 0x000000ff0dbc7208 */ /* 0x000fca0007000000 */
[----:B--2---:R-:W-:-:S04]  /*2e50*/  FFMA.FTZ R188, R191, R190, R188 ;  /* 0x000000bebfbc7223 */ /* 0x004fc800000100bc */
[----:B---3--:R-:W-:Y:S01]  /*2e60*/  FADD.FTZ R188, R189, -R188 ;  /* 0x800000bcbdbc7221 */ /* 0x008fe20000010000 */
[----:B-----5:R-:W-:-:S03]  /*2e70*/  @P4 HADD2.F32 R189, -RZ, R161.H0_H0 ;  /* 0x200000a1ffbd4230 */ /* 0x020fc60000004100 */
[----:B------:R-:W-:-:S04]  /*2e80*/  FMUL.FTZ R188, R2, R188 ;  /* 0x000000bc02bc7220 */ /* 0x000fc80000410000 */
[----:B------:R-:W-:Y:S02]  /*2e90*/  @P4 FADD.FTZ R188, R188, R189 ;  /* 0x000000bdbcbc4221 */ /* 0x000fe40000010000 */
.L_x_6979:
[----:B------:R-:W-:Y:S05]  /*2ea0*/  BSYNC B1 ;  /* 0x0000000000017941 */ /* 0x000fea0003800000 */
.L_x_6977:
        /* <DEDUP_REMOVED lines=16> */
.L_x_6981:
[----:B------:R-:W-:Y:S05]  /*2fb0*/  BSYNC B1 ;  /* 0x0000000000017941 */ /* 0x000fea0003800000 */
.L_x_6980:
[----:B------:R-:W-:Y:S01]  /*2fc0*/  BSSY B1, `(.L_x_6982) ;  /* 0x0000010000017945 */ /* 0x000fe20003800000 */
[----:B------:R-:W-:Y:S05]  /*2fd0*/  @P2 BRA `(.L_x_6983) ;  /* 0x0000004000002947 */ /* 0x000fea0003800000 */
[----:B------:R-:W-:Y:S01]  /*2fe0*/  MOV R188, RZ ;  /* 0x000000ff00bc7202 */ /* 0x000fe20000000f00 */
[----:B------:R-:W-:Y:S05]  /*2ff0*/  @!P4 BRA `(.L_x_6984) ;  /* 0x000000c00000c947 */ /* 0x000fea0003800000 */
[----:B-----5:R-:W-:Y:S01]  /*3000*/  HADD2.F32 R188, -RZ, R161.H1_H1 ;  /* 0x300000a1ffbc7230 */ /* 0x020fe20000004100 */
[----:B------:R-:W-:Y:S05]  /*3010*/  BRA `(.L_x_6984) ;  /* 0x000000a000007947 */ /* 0x000fea0003800000 */
.L_x_6983:
        /* <DEDUP_REMOVED lines=10> */
.L_x_6984:
[----:B------:R-:W-:Y:S05]  /*30c0*/  BSYNC B1 ;  /* 0x0000000000017941 */ /* 0x000fea0003800000 */
.L_x_6982:
        /* <DEDUP_REMOVED lines=16> */
.L_x_6986:
[----:B------:R-:W-:Y:S05]  /*31d0*/  BSYNC B1 ;  /* 0x0000000000017941 */ /* 0x000fea0003800000 */
.L_x_6985:
[----:B------:R-:W-:Y:S01]  /*31e0*/  BSSY B1, `(.L_x_6987) ;  /* 0x0000010000017945 */ /* 0x000fe20003800000 */
[----:B------:R-:W-:Y:S05]  /*31f0*/  @P2 BRA `(.L_x_6988) ;  /* 0x0000004000002947 */ /* 0x000fea0003800000 */
[----:B------:R-:W-:Y:S01]  /*3200*/  MOV R188, RZ ;  /* 0x000000ff00bc7202 */ /* 0x000fe20000000f00 */
[----:B------:R-:W-:Y:S05]  /*3210*/  @!P4 BRA `(.L_x_6989) ;  /* 0x000000c00000c947 */ /* 0x000fea0003800000 */
[----:B-----5:R-:W-:Y:S01]  /*3220*/  HADD2.F32 R188, -RZ, R162.H0_H0 ;  /* 0x200000a2ffbc7230 */ /* 0x020fe20000004100 */
[----:B------:R-:W-:Y:S05]  /*3230*/  BRA `(.L_x_6989) ;  /* 0x000000a000007947 */ /* 0x000fea0003800000 */
.L_x_6988:
        /* <DEDUP_REMOVED lines=10> */
.L_x_6989:
[----:B------:R-:W-:Y:S05]  /*32e0*/  BSYNC B1 ;  /* 0x0000000000017941 */ /* 0x000fea0003800000 */
.L_x_6987:
        /* <DEDUP_REMOVED lines=16> */
.L_x_6991:
[----:B------:R-:W-:Y:S05]  /*33f0*/  BSYNC B1 ;  /* 0x0000000000017941 */ /* 0x000fea0003800000 */
.L_x_6990:
[----:B------:R-:W-:Y:S01]  /*3400*/  BSSY B1, `(.L_x_6992) ;  /* 0x000000f000017945 */ /* 0x000fe20003800000 */
[----:B------:R-:W-:Y:S05]  /*3410*/  @P2 BRA `(.L_x_6993) ;  /* 0x0000004000002947 */ /* 0x000fea0003800000 */
[----:B------:R-:W-:Y:S01]  /*3420*/  MOV R188, RZ ;  /* 0x000000ff00bc7202 */ /* 0x000fe20000000f00 */
[----:B------:R-:W-:Y:S05]  /*3430*/  @!P4 BRA `(.L_x_6994) ;  /* 0x000000b00000c947 */ /* 0x000fea0003800000 */
[----:B-----5:R-:W-:Y:S01]  /*3440*/  HADD2.F32 R188, -RZ, R162.H1_H1 ;  /* 0x300000a2ffbc7230 */ /* 0x020fe20000004100 */
[----:B------:R-:W-:Y:S05]  /*3450*/  BRA `(.L_x_6994) ;  /* 0x0000009000007947 */ /* 0x000fea0003800000 */
.L_x_6993:
[----:B------:R-:W2:Y:S01]  /*3460*/  LDL R189, [R1] ;  /* 0x0000000001bd7983 */ /* 0x000ea20000100800 */
[----:B------:R-:W1:Y:S02]  /*3470*/  LDC.U8 R191, c[0x0][0x1f0] ;  /* 0x00007c00ffbf7b82 */ /* 0x000e640000000000 */
[----:B-1----:R-:W-:-:S04]  /*3480*/  ISETP.NE.AND P6, PT, R191, RZ, PT ;  /* 0x000000ffbf00720c */ /* 0x002fc80003fc5270 */
[----:B------:R-:W-:-:S05]  /*3490*/  FSEL R188, R13, RZ, !P6 ;  /* 0x000000ff0dbc7208 */ /* 0x000fca0007000000 */
[----:B--2---:R-:W-:Y:S01]  /*34a0*/  FFMA.FTZ R188, R189, R190, R188 ;  /* 0x000000bebdbc7223 */ /* 0x004fe200000100bc */
[----:B-----5:R-:W-:-:S03]  /*34b0*/  @P4 HADD2.F32 R189, -RZ, R162.H1_H1 ;  /* 0x300000a2ffbd4230 */ /* 0x020fc60000004100 */
[----:B------:R-:W-:-:S04]  /*34c0*/  FADD.FTZ R188, R252, -R188 ;  /* 0x800000bcfcbc7221 */ /* 0x000fc80000010000 */
[----:B------:R-:W-:-:S04]  /*34d0*/  FMUL.FTZ R188, R2, R188 ;  /* 0x000000bc02bc7220 */ /* 0x000fc80000410000 */
[----:B------:R-:W-:Y:S02]  /*34e0*/  @P4 FADD.FTZ R188, R188, R189 ;  /* 0x000000bdbcbc4221 */ /* 0x000fe40000010000 */
.L_x_6994:
[----:B------:R-:W-:Y:S05]  /*34f0*/  BSYNC B1 ;  /* 0x0000000000017941 */ /* 0x000fea0003800000 */
.L_x_6992:
        /* <DEDUP_REMOVED lines=16> */
.L_x_6996:
[----:B------:R-:W-:Y:S05]  /*3600*/  BSYNC B1 ;  /* 0x0000000000017941 */ /* 0x000fea0003800000 */
.L_x_6995:
[----:B------:R-:W-:Y:S01]  /*3610*/  BSSY B1, `(.L_x_6997) ;  /* 0x000000e000017945 */ /* 0x000fe20003800000 */
[----:B------:R-:W-:Y:S05]  /*3620*/  @P2 BRA `(.L_x_6998) ;  /* 0x0000004000002947 */ /* 0x000fea0003800000 */
[----:B------:R-:W-:Y:S01]  /*3630*/  MOV R188, RZ ;  /* 0x000000ff00bc7202 */ /* 0x000fe20000000f00 */
[----:B------:R-:W-:Y:S05]  /*3640*/  @!P4 BRA `(.L_x_6999) ;  /* 0x000000a00000c947 */ /* 0x000fea0003800000 */
[----:B-----5:R-:W-:Y:S01]  /*3650*/  HADD2.F32 R188, -RZ, R163.H0_H0 ;  /* 0x200000a3ffbc7230 */ /* 0x020fe20000004100 */
[----:B------:R-:W-:Y:S05]  /*3660*/  BRA `(.L_x_6999) ;  /* 0x0000008000007947 */ /* 0x000fea0003800000 */
.L_x_6998:
[----:B------:R-:W1:Y:S02]  /*3670*/  LDC.U8 R189, c[0x0][0x1f0] ;  /* 0x00007c00ffbd7b82 */ /* 0x000e640000000000 */
[----:B-1----:R-:W-:Y:S01]  /*3680*/  ISETP.NE.AND P6, PT, R189, RZ, PT ;  /* 0x000000ffbd00720c */ /* 0x002fe20003fc5270 */
[----:B-----5:R-:W-:-:S03]  /*3690*/  @P4 HADD2.F32 R189, -RZ, R163.H0_H0 ;  /* 0x200000a3ffbd4230 */ /* 0x020fc60000004100 */
[----:B------:R-:W-:-:S05]  /*36a0*/  FSEL R188, R13, RZ, !P6 ;  /* 0x000000ff0dbc7208 */ /* 0x000fca0007000000 */
[----:B------:R-:W-:-:S04]  /*36b0*/  FFMA.FTZ R188, R251, R190, R188 ;  /* 0x000000befbbc7223 */ /* 0x000fc800000100bc */
[----:B------:R-:W-:-:S04]  /*36c0*/  FADD.FTZ R188, R250, -R188 ;  /* 0x800000bcfabc7221 */ /* 0x000fc80000010000 */
[----:B------:R-:W-:-:S04]  /*36d0*/  FMUL.FTZ R188, R2, R188 ;  /* 0x000000bc02bc7220 */ /* 0x000fc80000410000 */
[----:B------:R-:W-:Y:S02]  /*36e0*/  @P4 FADD.FTZ R188, R188, R189 ;  /* 0x000000bdbcbc4221 */ /* 0x000fe40000010000 */
.L_x_6999:
[----:B------:R-:W-:Y:S05]  /*36f0*/  BSYNC B1 ;  /* 0x0000000000017941 */ /* 0x000fea0003800000 */
.L_x_6997:
        /* <DEDUP_REMOVED lines=16> */
.L_x_7001:
[----:B------:R-:W-:Y:S05]  /*3800*/  BSYNC B1 ;  /* 0x0000000000017941 */ /* 0x000fea0003800000 */
.L_x_7000:
[----:B------:R-:W-:Y:S01]  /*3810*/  BSSY B1, `(.L_x_7002) ;  /* 0x000000e000017945 */ /* 0x000fe20003800000 */
[----:B------:R-:W-:Y:S05]  /*3820*/  @P2 BRA `(.L_x_7003) ;  /* 0x0000004000002947 */ /* 0x000fea0003800000 */
[----:B------:R-:W-:Y:S01]  /*3830*/  MOV R188, RZ ;  /* 0x000000ff00bc7202 */ /* 0x000fe20000000f00 */
[----:B------:R-:W-:Y:S05]  /*3840*/  @!P4 BRA `(.L_x_7004) ;  /* 0x000000a00000c947 */ /* 0x000fea0003800000 */
[----:B-----5:R-:W-:Y:S01]  /*3850*/  HADD2.F32 R188, -RZ, R163.H1_H1 ;  /* 0x300000a3ffbc7230 */ /* 0x020fe20000004100 */
[----:B------:R-:W-:Y:S05]  /*3860*/  BRA `(.L_x_7004) ;  /* 0x0000008000007947 */ /* 0x000fea0003800000 */
.L_x_7003:
[----:B------:R-:W1:Y:S02]  /*3870*/  LDC.U8 R189, c[0x0][0x1f0] ;  /* 0x00007c00ffbd7b82 */ /* 0x000e640000000000 */
[----:B-1----:R-:W-:Y:S01]  /*3880*/  ISETP.NE.AND P6, PT, R189, RZ, PT ;  /* 0x000000ffbd00720c */ /* 0x002fe20003fc5270 */
[----:B-----5:R-:W-:-:S03]  /*3890*/  @P4 HADD2.F32 R189, -RZ, R163.H1_H1 ;  /* 0x300000a3ffbd4230 */ /* 0x020fc60000004100 */
[----:B------:R-:W-:-:S05]  /*38a0*/  FSEL R188, R13, RZ, !P6 ;  /* 0x000000ff0dbc7208 */ /* 0x000fca0007000000 */
[----:B------:R-:W-:-:S04]  /*38b0*/  FFMA.FTZ R188, R249, R190, R188 ;  /* 0x000000bef9bc7223 */ /* 0x000fc800000100bc */
[----:B------:R-:W-:-:S04]  /*38c0*/  FADD.FTZ R188, R248, -R188 ;  /* 0x800000bcf8bc7221 */ /* 0x000fc80000010000 */
[----:B------:R-:W-:-:S04]  /*38d0*/  FMUL.FTZ R188, R2, R188 ;  /* 0x000000bc02bc7220 */ /* 0x000fc80000410000 */
[----:B------:R-:W-:Y:S02]  /*38e0*/  @P4 FADD.FTZ R188, R188, R189 ;  /* 0x000000bdbcbc4221 */ /* 0x000fe40000010000 */
.L_x_7004:
[----:B------:R-:W-:Y:S05]  /*38f0*/  BSYNC B1 ;  /* 0x0000000000017941 */ /* 0x000fea0003800000 */
.L_x_7002:
        /* <DEDUP_REMOVED lines=16> */
.L_x_7006:
[----:B------:R-:W-:Y:S05]  /*3a00*/  BSYNC B1 ;  /* 0x0000000000017941 */ /* 0x000fea0003800000 */
.L_x_7005:
        /* <DEDUP_REMOVED lines=8> */
.L_x_6964:
[----:B------:R-:W-:Y:S05]  /*3a90*/  BSYNC B0 ;  /* 0x0000000000007941 */ /* 0x000fea0003800000 */
.L_x_6963:
[----:B------:R-:W-:Y:S01]  /*3aa0*/  BSSY B0, `(.L_x_7007) ;  /* 0x0000116000007945 */ /* 0x000fe20003800000 */
[----:B------:R-:W-:Y:S05]  /*3ab0*/  @!P0 BRA `(.L_x_7008) ;  /* 0x0000114000008947 */ /* 0x000fea0003800000 */
[----:B------:R-:W-:Y:S01]  /*3ac0*/  BSSY B1, `(.L_x_7009) ;  /* 0x0000005000017945 */ /* 0x000fe20003800000 */
[----:B------:R-:W-:Y:S05]  /*3ad0*/  @!P3 BRA `(.L_x_7010) ;  /* 0x000000300000b947 */ /* 0x000fea0003800000 */
[----:B-----5:R-:W-:-:S10]  /*3ae0*/  HFMA2.MMA R84, -RZ, RZ, 0, 9.5367431640625e-07 ;  /* 0x00000010ff547435 */ /* 0x020fd400000001ff */
[----:B------:R-:W-:-:S06]  /*3af0*/  IMAD.WIDE.U32 R84, R11, R84, c[0x0][0x170] ;  /* 0x00005c000b547625 */ /* 0x000fcc00078e0054 */
[----:B------:R-:W5:Y:S02]  /*3b00*/  LDG.E.128 R84, [R84.64] ;  /* 0x0000000454547981 */ /* 0x000f64000c1e1d00 */
.L_x_7010:
[----:B------:R-:W-:Y:S05]  /*3b10*/  BSYNC B1 ;  /* 0x0000000000017941 */ /* 0x000fea0003800000 */
.L_x_7009:
        /* <DEDUP_REMOVED lines=10> */
.L_x_7012:
        /* <DEDUP_REMOVED lines=12> */
.L_x_7013:
[----:B------:R-:W-:Y:S05]  /*3c80*/  BSYNC B1 ;  /* 0x0000000000017941 */ /* 0x000fea0003800000 */
.L_x_7011:
        /* <DEDUP_REMOVED lines=11> */
[-C--:B------:R-:W-:Y:S02]  /*3d40*/  @P6 FMUL.FTZ R189, R191, R188.reuse ;  /* 0x000000bcbfbd6220 */ /* 0x080fe40000410000 */
[----:B------:R-:W-:Y:S02]  /*3d50*/  FMUL.FTZ R188, R32, R188 ;  /* 0x000000bc20bc7220 */ /* 0x000fe40000410000 */
[----:B------:R-:W-:-:S03]  /*3d60*/  FADD.FTZ R136, R136, R189 ;  /* 0x000000bd88887221 */ /* 0x000fc60000010000 */
[----:B------:R-:W-:-:S04]  /*3d70*/  FSEL R188, R188, RZ, P6 ;  /* 0x000000ffbcbc7208 */ /* 0x000fc80003000000 */
[----:B------:R-:W-:-:S04]  /*3d80*/  F2FP.PACK_AB R188, RZ, R188 ;  /* 0x000000bcffbc723e */ /* 0x000fc800000000ff */
[----:B------:R-:W-:Y:S02]  /*3d90*/  PRMT R112, R188, 0x7610, R112 ;  /* 0x00007610bc707816 */ /* 0x000fe40000000070 */
.L_x_7015:
[----:B------:R-:W-:Y:S05]  /*3da0*/  BSYNC B1 ;  /* 0x0000000000017941 */ /* 0x000fea0003800000 */
.L_x_7014:
[----:B------:R-:W-:Y:S01]  /*3db0*/  BSSY B1, `(.L_x_7016) ;  /* 0x000000e000017945 */ /* 0x000fe20003800000 */
[----:B------:R-:W-:Y:S05]  /*3dc0*/  @P2 BRA `(.L_x_7017) ;  /* 0x0000004000002947 */ /* 0x000fea0003800000 */
[----:B------:R-:W-:Y:S01]  /*3dd0*/  MOV R188, RZ ;  /* 0x000000ff00bc7202 */ /* 0x000fe20000000f00 */
[----:B------:R-:W-:Y:S05]  /*3de0*/  @!P4 BRA `(.L_x_7018) ;  /* 0x000000a00000c947 */ /* 0x000fea0003800000 */
[----:B-----5:R-:W-:Y:S01]  /*3df0*/  HADD2.F32 R188, -RZ, R164.H1_H1 ;  /* 0x300000a4ffbc7230 */ /* 0x020fe20000004100 */
[----:B------:R-:W-:Y:S05]  /*3e00*/  BRA `(.L_x_7018) ;  /* 0x0000008000007947 */ /* 0x000fea0003800000 */
.L_x_7017:
        /* <DEDUP_REMOVED lines=8> */
.L_x_7018:
[----:B------:R-:W-:Y:S05]  /*3e90*/  BSYNC B1 ;  /* 0x0000000000017941 */ /* 0x000fea0003800000 */
.L_x_7016:
        /* <DEDUP_REMOVED lines=9> */
[-C--:B------:R-:W-:Y:S02]  /*3f30*/  @P6 FMUL.FTZ R189, R191, R188.reuse ;  /* 0x000000bcbfbd6220 */ /* 0x080fe40000410000 */
[----:B------:R-:W-:Y:S02]  /*3f40*/  FMUL.FTZ R188, R33, R188 ;  /* 0x000000bc21bc7220 */ /* 0x000fe40000410000 */
[----:B------:R-:W-:-:S03]  /*3f50*/  FADD.FTZ R137, R137, R189 ;  /* 0x000000bd89897221 */ /* 0x000fc60000010000 */
[----:B------:R-:W-:-:S04]  /*3f60*/  FSEL R188, R188, RZ, P6 ;  /* 0x000000ffbcbc7208 */ /* 0x000fc80003000000 */
[----:B------:R-:W-:-:S04]  /*3f70*/  F2FP.PACK_AB R188, RZ, R188 ;  /* 0x000000bcffbc723e */ /* 0x000fc800000000ff */
[----:B------:R-:W-:Y:S02]  /*3f80*/  PRMT R112, R112, 0x5410, R188 ;  /* 0x0000541070707816 */ /* 0x000fe400000000bc */
.L_x_7020:
[----:B------:R-:W-:Y:S05]  /*3f90*/  BSYNC B1 ;  /* 0x0000000000017941 */ /* 0x000fea0003800000 */
.L_x_7019:
[----:B------:R-:W-:Y:S01]  /*3fa0*/  BSSY B1, `(.L_x_7021) ;  /* 0x000000e000017945 */ /* 0x000fe20003800000 */
[----:B------:R-:W-:Y:S05]  /*3fb0*/  @P2 BRA `(.L_x_7022) ;  /* 0x0000004000002947 */ /* 0x000fea0003800000 */
[----:B------:R-:W-:Y:S01]  /*3fc0*/  MOV R188, RZ ;  /* 0x000000ff00bc7202 */ /* 0x000fe20000000f00 */
[----:B------:R-:W-:Y:S05]  /*3fd0*/  @!P4 BRA `(.L_x_7023) ;  /* 0x000000a00000c947 */ /* 0x000fea0003800000 */
[----:B-----5:R-:W-:Y:S01]  /*3fe0*/  HADD2.F32 R188, -RZ, R165.H0_H0 ;  /* 0x200000a5ffbc7230 */ /* 0x020fe20000004100 */
[----:B------:R-:W-:Y:S05]  /*3ff0*/  BRA `(.L_x_7023) ;  /* 0x0000008000007947 */ /* 0x000fea0003800000 */
.L_x_7022:
        /* <DEDUP_REMOVED lines=8> */
.L_x_7023:
[----:B------:R-:W-:Y:S05]  /*4080*/  BSYNC B1 ;  /* 0x0000000000017941 */ /* 0x000fea0003800000 */
.L_x_7021:
        /* <DEDUP_REMOVED lines=15> */
.L_x_7025:
[----:B------:R-:W-:Y:S05]  /*4180*/  BSYNC B1 ;  /* 0x0000000000017941 */ /* 0x000fea0003800000 */
.L_x_7024:
[----:B------:R-:W-:Y:S01]  /*4190*/  BSSY B1, `(.L_x_7026) ;  /* 0x000000e000017945 */ /* 0x000fe20003800000 */
[----:B------:R-:W-:Y:S05]  /*41a0*/  @P2 BRA `(.L_x_7027) ;  /* 0x0000004000002947 */ /* 0x000fea0003800000 */
[----:B------:R-:W-:Y:S01]  /*41b0*/  MOV R188, RZ ;  /* 0x000000ff00bc7202 */ /* 0x000fe20000000f00 */
[----:B------:R-:W-:Y:S05]  /*41c0*/  @!P4 BRA `(.L_x_7028) ;  /* 0x000000a00000c947 */ /* 0x000fea0003800000 */
[----:B-----5:R-:W-:Y:S01]  /*41d0*/  HADD2.F32 R188, -RZ, R165.H1_H1 ;  /* 0x300000a5ffbc7230 */ /* 0x020fe20000004100 */
[----:B------:R-:W-:Y:S05]  /*41e0*/  BRA `(.L_x_7028) ;  /* 0x0000008000007947 */ /* 0x000fea0003800000 */
.L_x_7027:
        /* <DEDUP_REMOVED lines=8> */
.L_x_7028:
[----:B------:R-:W-:Y:S05]  /*4270*/  BSYNC B1 ;  /* 0x0000000000017941 */ /* 0x000fea0003800000 */
.L_x_7026:
        /* <DEDUP_REMOVED lines=15> */
.L_x_7030:
[----:B------:R-:W-:Y:S05]  /*4370*/  BSYNC B1 ;  /* 0x0000000000017941 */ /* 0x000fea0003800000 */
.L_x_7029:
[----:B------:R-:W-:Y:S01]  /*4380*/  BSSY B1, `(.L_x_7031) ;  /* 0x000000e000017945 */ /* 0x000fe20003800000 */
[----:B------:R-:W-:Y:S05]  /*4390*/  @P2 BRA `(.L_x_7032) ;  /* 0x0000004000002947 */ /* 0x000fea0003800000 */
[----:B------:R-:W-:Y:S01]  /*43a0*/  MOV R188, RZ ;  /* 0x000000ff00bc7202 */ /* 0x000fe20000000f00 */
[----:B------:R-:W-:Y:S05]  /*43b0*/  @!P4 BRA `(.L_x_7033) ;  /* 0x000000a00000c947 */ /* 0x000fea0003800000 */
[----:B-----5:R-:W-:Y:S01]  /*43c0*/  HADD2.F32 R188, -RZ, R166.H0_H0 ;  /* 0x200000a6ffbc7230 */ /* 0x020fe20000004100 */
[----:B------:R-:W-:Y:S05]  /*43d0*/  BRA `(.L_x_7033) ;  /* 0x0000008000007947 */ /* 0x000fea0003800000 */
.L_x_7032:
        /* <DEDUP_REMOVED lines=8> */
.L_x_7033:
[----:B------:R-:W-:Y:S05]  /*4460*/  BSYNC B1 ;  /* 0x0000000000017941 */ /* 0x000fea0003800000 */
.L_x_7031:
        /* <DEDUP_REMOVED lines=16> */
.L_x_7035:
[----:B------:R-:W-:Y:S05]  /*4570*/  BSYNC B1 ;  /* 0x0000000000017941 */ /* 0x000fea0003800000 */
.L_x_7034:
[----:B------:R-:W-:Y:S01]  /*4580*/  BSSY B1, `(.L_x_7036) ;  /* 0x000000e000017945 */ /* 0x000fe20003800000 */
[----:B------:R-:W-:Y:S05]  /*4590*/  @P2 BRA `(.L_x_7037) ;  /* 0x0000004000002947 */ /* 0x000fea0003800000 */
[----:B------:R-:W-:Y:S01]  /*45a0*/  MOV R188, RZ ;  /* 0x000000ff00bc7202 */ /* 0x000fe20000000f00 */
[----:B------:R-:W-:Y:S05]  /*45b0*/  @!P4 BRA `(.L_x_7038) ;  /* 0x000000a00000c947 */ /* 0x000fea0003800000 */
[----:B-----5:R-:W-:Y:S01]  /*45c0*/  HADD2.F32 R188, -RZ, R166.H1_H1 ;  /* 0x300000a6ffbc7230 */ /* 0x020fe20000004100 */
[----:B------:R-:W-:Y:S05]  /*45d0*/  BRA `(.L_x_7038) ;  /* 0x0000008000007947 */ /* 0x000fea0003800000 */
.L_x_7037:
        /* <DEDUP_REMOVED lines=8> */
.L_x_7038:
[----:B------:R-:W-:Y:S05]  /*4660*/  BSYNC B1 ;  /* 0x0000000000017941 */ /* 0x000fea0003800000 */
.L_x_7036:
        /* <DEDUP_REMOVED lines=16> */
.L_x_7040:
[----:B------:R-:W-:Y:S05]  /*4770*/  BSYNC B1 ;  /* 0x0000000000017941 */ /* 0x000fea0003800000 */
.L_x_7039:
[----:B------:R-:W-:Y:S01]  /*4780*/  BSSY B1, `(.L_x_7041) ;  /* 0x000000e000017945 */ /* 0x000fe20003800000 */
[----:B------:R-:W-:Y:S05]  /*4790*/  @P2 BRA `(.L_x_7042) ;  /* 0x0000004000002947 */ /* 0x000fea0003800000 */
[----:B------:R-:W-:Y:S01]  /*47a0*/  MOV R188, RZ ;  /* 0x000000ff00bc7202 */ /* 0x000fe20000000f00 */
[----:B------:R-:W-:Y:S05]  /*47b0*/  @!P4 BRA `(.L_x_7043) ;  /* 0x000000a00000c947 */ /* 0x000fea0003800000 */
[----:B-----5:R-:W-:Y:S01]  /*47c0*/  HADD2.F32 R188, -RZ, R167.H0_H0 ;  /* 0x200000a7ffbc7230 */ /* 0x020fe20000004100 */
[----:B------:R-:W-:Y:S05]  /*47d0*/  BRA `(.L_x_7043) ;  /* 0x0000008000007947 */ /* 0x000fea0003800000 */
.L_x_7042:
        /* <DEDUP_REMOVED lines=8> */
.L_x_7043:
[----:B------:R-:W-:Y:S05]  /*4860*/  BSYNC B1 ;  /* 0x0000000000017941 */ /* 0x000fea0003800000 */
.L_x_7041:
        /* <DEDUP_REMOVED lines=16> */
.L_x_7045:
[----:B------:R-:W-:Y:S05]  /*4970*/  BSYNC B1 ;  /* 0x0000000000017941 */ /* 0x000fea0003800000 */
.L_x_7044:
[----:B------:R-:W-:Y:S01]  /*4980*/  BSSY B1, `(.L_x_7046) ;  /* 0x000000e000017945 */ /* 0x000fe20003800000 */
[----:B------:R-:W-:Y:S05]  /*4990*/  @P2 BRA `(.L_x_7047) ;  /* 0x0000004000002947 */ /* 0x000fea0003800000 */
[----:B------:R-:W-:Y:S01]  /*49a0*/  MOV R188, RZ ;  /* 0x000000ff00bc7202 */ /* 0x000fe20000000f00 */
[----:B------:R-:W-:Y:S05]  /*49b0*/  @!P4 BRA `(.L_x_7048) ;  /* 0x000000a00000c947 */ /* 0x000fea0003800000 */
[----:B-----5:R-:W-:Y:S01]  /*49c0*/  HADD2.F32 R188, -RZ, R167.H1_H1 ;  /* 0x300000a7ffbc7230 */ /* 0x020fe20000004100 */
[----:B------:R-:W-:Y:S05]  /*49d0*/  BRA `(.L_x_7048) ;  /* 0x0000008000007947 */ /* 0x000fea0003800000 */
.L_x_7047:
        /* <DEDUP_REMOVED lines=8> */
.L_x_7048:
[----:B------:R-:W-:Y:S05]  /*4a60*/  BSYNC B1 ;  /* 0x0000000000017941 */ /* 0x000fea0003800000 */
.L_x_7046:
        /* <DEDUP_REMOVED lines=16> */
.L_x_7050:
[----:B------:R-:W-:Y:S05]  /*4b70*/  BSYNC B1 ;  /* 0x0000000000017941 */ /* 0x000fea0003800000 */
.L_x_7049:
        /* <DEDUP_REMOVED lines=8> */
.L_x_7008:
[----:B------:R-:W-:Y:S05]  /*4c00*/  BSYNC B0 ;  /* 0x0000000000007941 */ /* 0x000fea0003800000 */
.L_x_7007:
[----:B------:R-:W-:Y:S01]  /*4c10*/  BSSY B0, `(.L_x_7051) ;  /* 0x0000112000007945 */ /* 0x000fe20003800000 */
[----:B------:R-:W-:Y:S05]  /*4c20*/  @!P1 BRA `(.L_x_7052) ;  /* 0x0000110000009947 */ /* 0x000fea0003800000 */
[----:B------:R-:W-:Y:S01]  /*4c30*/  BSSY B1, `(.L_x_7053) ;  /* 0x0000005000017945 */ /* 0x000fe20003800000 */
[----:B------:R-:W-:Y:S05]  /*4c40*/  @!P3 BRA `(.L_x_7054) ;  /* 0x000000300000b947 */ /* 0x000fea0003800000 */
[----:B-----5:R-:W-:-:S10]  /*4c50*/  HFMA2.MMA R84, -RZ, RZ, 0, 9.5367431640625e-07 ;  /* 0x00000010ff547435 */ /* 0x020fd400000001ff */
[----:B------:R-:W-:-:S06]  /*4c60*/  IMAD.WIDE.U32 R84, R11, R84, c[0x0][0x170] ;  /* 0x00005c000b547625 */ /* 0x000fcc00078e0054 */
[----:B------:R-:W5:Y:S02]  /*4c70*/  LDG.E.128 R84, [R84.64] ;  /* 0x0000000454547981 */ /* 0x000f64000c1e1d00 */
.L_x_7054:
[----:B------:R-:W-:Y:S05]  /*4c80*/  BSYNC B1 ;  /* 0x0000000000017941 */ /* 0x000fea0003800000 */
.L_x_7053:
        /* <DEDUP_REMOVED lines=10> */
.L_x_7056:
        /* <DEDUP_REMOVED lines=12> */
.L_x_7057:
[----:B------:R-:W-:Y:S05]  /*4df0*/  BSYNC B1 ;  /* 0x0000000000017941 */ /* 0x000fea0003800000 */
.L_x_7055:
        /* <DEDUP_REMOVED lines=17> */
.L_x_7059:
[----:B------:R-:W-:Y:S05]  /*4f10*/  BSYNC B1 ;  /* 0x0000000000017941 */ /* 0x000fea0003800000 */
.L_x_7058:
[----:B------:R-:W-:Y:S01]  /*4f20*/  BSSY B1, `(.L_x_7060) ;  /* 0x000000e000017945 */ /* 0x000fe20003800000 */
[----:B------:R-:W-:Y:S05]  /*4f30*/  @P2 BRA `(.L_x_7061) ;  /* 0x0000004000002947 */ /* 0x000fea0003800000 */
[----:B------:R-:W-:Y:S01]  /*4f40*/  MOV R188, RZ ;  /* 0x000000ff00bc7202 */ /* 0x000fe20000000f00 */
[----:B------:R-:W-:Y:S05]  /*4f50*/  @!P4 BRA `(.L_x_7062) ;  /* 0x000000a00000c947 */ /* 0x000fea0003800000 */
[----:B-----5:R-:W-:Y:S01]  /*4f60*/  HADD2.F32 R188, -RZ, R20.H1_H1 ;  /* 0x30000014ffbc7230 */ /* 0x020fe20000004100 */
[----:B------:R-:W-:Y:S05]  /*4f70*/  BRA `(.L_x_7062) ;  /* 0x0000008000007947 */ /* 0x000fea0003800000 */
.L_x_7061:
        /* <DEDUP_REMOVED lines=8> */
.L_x_7062:
[----:B------:R-:W-:Y:S05]  /*5000*/  BSYNC B1 ;  /* 0x0000000000017941 */ /* 0x000fea0003800000 */
.L_x_7060:
        /* <DEDUP_REMOVED lines=15> */
.L_x_7064:
[----:B------:R-:W-:Y:S05]  /*5100*/  BSYNC B1 ;  /* 0x0000000000017941 */ /* 0x000fea0003800000 */
.L_x_7063:
[----:B------:R-:W-:Y:S01]  /*5110*/  BSSY B1, `(.L_x_7065) ;  /* 0x000000e000017945 */ /* 0x000fe20003800000 */
[----:B------:R-:W-:Y:S05]  /*5120*/  @P2 BRA `(.L_x_7066) ;  /* 0x0000004000002947 */ /* 0x000fea0003800000 */
[----:B------:R-:W-:Y:S01]  /*5130*/  MOV R188, RZ ;  /* 0x000000ff00bc7202 */ /* 0x000fe20000000f00 */
[----:B------:R-:W-:Y:S05]  /*5140*/  @!P4 BRA `(.L_x_7067) ;  /* 0x000000a00000c947 */ /* 0x000fea0003800000 */
[----:B-----5:R-:W-:Y:S01]  /*5150*/  HADD2.F32 R188, -RZ, R21.H0_H0 ;  /* 0x20000015ffbc7230 */ /* 0x020fe20000004100 */
[----:B------:R-:W-:Y:S05]  /*5160*/  BRA `(.L_x_7067) ;  /* 0x0000008000007947 */ /* 0x000fea0003800000 */
.L_x_7066:
        /* <DEDUP_REMOVED lines=8> */
.L_x_7067:
[----:B------:R-:W-:Y:S05]  /*51f0*/  BSYNC B1 ;  /* 0x0000000000017941 */ /* 0x000fea0003800000 */
.L_x_7065:
        /* <DEDUP_REMOVED lines=15> */
.L_x_7069:
[----:B------:R-:W-:Y:S05]  /*52f0*/  BSYNC B1 ;  /* 0x0000000000017941 */ /* 0x000fea0003800000 */
.L_x_7068:
[----:B------:R-:W-:Y:S01]  /*5300*/  BSSY B1, `(.L_x_7070) ;  /* 0x000000e000017945 */ /* 0x000fe20003800000 */
[----:B------:R-:W-:Y:S05]  /*5310*/  @P2 BRA `(.L_x_7071) ;  /* 0x0000004000002947 */ /* 0x000fea0003800000 */
[----:B------:R-:W-:Y:S01]  /*5320*/  MOV R188, RZ ;  /* 0x000000ff00bc7202 */ /* 0x000fe20000000f00 */
[----:B------:R-:W-:Y:S05]  /*5330*/  @!P4 BRA `(.L_x_7072) ;  /* 0x000000a00000c947 */ /* 0x000fea0003800000 */
[----:B-----5:R-:W-:Y:S01]  /*5340*/  HADD2.F32 R188, -RZ, R21.H1_H1 ;  /* 0x30000015ffbc7230 */ /* 0x020fe20000004100 */
[----:B------:R-:W-:Y:S05]  /*5350*/  BRA `(.L_x_7072) ;  /* 0x0000008000007947 */ /* 0x000fea0003800000 */
.L_x_7071:
        /* <DEDUP_REMOVED lines=8> */
.L_x_7072:
[----:B------:R-:W-:Y:S05]  /*53e0*/  BSYNC B1 ;  /* 0x0000000000017941 */ /* 0x000fea0003800000 */
.L_x_7070:
        /* <DEDUP_REMOVED lines=15> */
.L_x_7074:
[----:B------:R-:W-:Y:S05]  /*54e0*/  BSYNC B1 ;  /* 0x0000000000017941 */ /* 0x000fea0003800000 */
.L_x_7073:
[----:B------:R-:W-:Y:S01]  /*54f0*/  BSSY B1, `(.L_x_7075) ;  /* 0x000000e000017945 */ /* 0x000fe20003800000 */
[----:B------:R-:W-:Y:S05]  /*5500*/  @P2 BRA `(.L_x_7076) ;  /* 0x0000004000002947 */ /* 0x000fea0003800000 */
[----:B------:R-:W-:Y:S01]  /*5510*/  MOV R188, RZ ;  /* 0x000000ff00bc7202 */ /* 0x000fe20000000f00 */
[----:B------:R-:W-:Y:S05]  /*5520*/  @!P4 BRA `(.L_x_7077) ;  /* 0x000000a00000c947 */ /* 0x000fea0003800000 */
[----:B-----5:R-:W-:Y:S01]  /*5530*/  HADD2.F32 R188, -RZ, R22.H0_H0 ;  /* 0x20000016ffbc7230 */ /* 0x020fe20000004100 */
[----:B------:R-:W-:Y:S05]  /*5540*/  BRA `(.L_x_7077) ;  /* 0x0000008000007947 */ /* 0x000fea0003800000 */
.L_x_7076:
        /* <DEDUP_REMOVED lines=8> */
.L_x_7077:
[----:B------:R-:W-:Y:S05]  /*55d0*/  BSYNC B1 ;  /* 0x0000000000017941 */ /* 0x000fea0003800000 */
.L_x_7075:
        /* <DEDUP_REMOVED lines=15> */
.L_x_7079:
[----:B------:R-:W-:Y:S05]  /*56d0*/  BSYNC B1 ;  /* 0x0000000000017941 */ /* 0x000fea0003800000 */
.L_x_7078:
[----:B------:R-:W-:Y:S01]  /*56e0*/  BSSY B1, `(.L_x_7080) ;  /* 0x000000e000017945 */ /* 0x000fe20003800000 */
[----:B------:R-:W-:Y:S05]  /*56f0*/  @P2 BRA `(.L_x_7081) ;  /* 0x0000004000002947 */ /* 0x000fea0003800000 */
[----:B------:R-:W-:Y:S01]  /*5700*/  MOV R188, RZ ;  /* 0x000000ff00bc7202 */ /* 0x000fe20000000f00 */
[----:B------:R-:W-:Y:S05]  /*5710*/  @!P4 BRA `(.L_x_7082) ;  /* 0x000000a00000c947 */ /* 0x000fea0003800000 */
[----:B-----5:R-:W-:Y:S01]  /*5720*/  HADD2.F32 R188, -RZ, R22.H1_H1 ;  /* 0x30000016ffbc7230 */ /* 0x020fe20000004100 */
[----:B------:R-:W-:Y:S05]  /*5730*/  BRA `(.L_x_7082) ;  /* 0x0000008000007947 */ /* 0x000fea0003800000 */
.L_x_7081:
        /* <DEDUP_REMOVED lines=8> */
.L_x_7082:
[----:B------:R-:W-:Y:S05]  /*57c0*/  BSYNC B1 ;  /* 0x0000000000017941 */ /* 0x000fea0003800000 */
.L_x_7080:
        /* <DEDUP_REMOVED lines=15> */
.L_x_7084:
[----:B------:R-:W-:Y:S05]  /*58c0*/  BSYNC B1 ;  /* 0x0000000000017941 */ /* 0x000fea0003800000 */
.L_x_7083:
[----:B------:R-:W-:Y:S01]  /*58d0*/  BSSY B1, `(.L_x_7085) ;  /* 0x000000e000017945 */ /* 0x000fe20003800000 */
[----:B------:R-:W-:Y:S05]  /*58e0*/  @P2 BRA `(.L_x_7086) ;  /* 0x0000004000002947 */ /* 0x000fea0003800000 */
[----:B------:R-:W-:Y:S01]  /*58f0*/  MOV R188, RZ ;  /* 0x000000ff00bc7202 */ /* 0x000fe20000000f00 */
[----:B------:R-:W-:Y:S05]  /*5900*/  @!P4 BRA `(.L_x_7087) ;  /* 0x000000a00000c947 */ /* 0x000fea0003800000 */
[----:B-----5:R-:W-:Y:S01]  /*5910*/  HADD2.F32 R188, -RZ, R23.H0_H0 ;  /* 0x20000017ffbc7230 */ /* 0x020fe20000004100 */
[----:B------:R-:W-:Y:S05]  /*5920*/  BRA `(.L_x_7087) ;  /* 0x0000008000007947 */ /* 0x000fea0003800000 */
.L_x_7086:
        /* <DEDUP_REMOVED lines=8> */
.L_x_7087:
[----:B------:R-:W-:Y:S05]  /*59b0*/  BSYNC B1 ;  /* 0x0000000000017941 */ /* 0x000fea0003800000 */
.L_x_7085:
        /* <DEDUP_REMOVED lines=15> */
.L_x_7089:
[----:B------:R-:W-:Y:S05]  /*5ab0*/  BSYNC B1 ;  /* 0x0000000000017941 */ /* 0x000fea0003800000 */
.L_x_7088:
[----:B------:R-:W-:Y:S01]  /*5ac0*/  BSSY B1, `(.L_x_7090) ;  /* 0x000000e000017945 */ /* 0x000fe20003800000 */
[----:B------:R-:W-:Y:S05]  /*5ad0*/  @P2 BRA `(.L_x_7091) ;  /* 0x0000004000002947 */ /* 0x000fea0003800000 */
[----:B------:R-:W-:Y:S01]  /*5ae0*/  MOV R188, RZ ;  /* 0x000000ff00bc7202 */ /* 0x000fe20000000f00 */
[----:B------:R-:W-:Y:S05]  /*5af0*/  @!P4 BRA `(.L_x_7092) ;  /* 0x000000a00000c947 */ /* 0x000fea0003800000 */
[----:B-----5:R-:W-:Y:S01]  /*5b00*/  HADD2.F32 R188, -RZ, R23.H1_H1 ;  /* 0x30000017ffbc7230 */ /* 0x020fe20000004100 */
[----:B------:R-:W-:Y:S05]  /*5b10*/  BRA `(.L_x_7092) ;  /* 0x0000008000007947 */ /* 0x000fea0003800000 */
.L_x_7091:
        /* <DEDUP_REMOVED lines=8> */
.L_x_7092:
[----:B------:R-:W-:Y:S05]  /*5ba0*/  BSYNC B1 ;  /* 0x0000000000017941 */ /* 0x000fea0003800000 */
.L_x_7090:
        /* <DEDUP_REMOVED lines=15> */
.L_x_7094:
[----:B------:R-:W-:Y:S05]  /*5ca0*/  BSYNC B1 ;  /* 0x0000000000017941 */ /* 0x000fea0003800000 */
.L_x_7093:
        /* <DEDUP_REMOVED lines=8> */
.L_x_7052:
[----:B------:R-:W-:Y:S05]  /*5d30*/  BSYNC B0 ;  /* 0x0000000000007941 */ /* 0x000fea0003800000 */
.L_x_7051:
        /* <DEDUP_REMOVED lines=8> */
.L_x_7098:
[----:B------:R-:W-:Y:S05]  /*5dc0*/  BSYNC B1 ;  /* 0x0000000000017941 */ /* 0x000fea0003800000 */
.L_x_7097:
        /* <DEDUP_REMOVED lines=10> */
.L_x_7100:
        /* <DEDUP_REMOVED lines=12> */
.L_x_7101:
[----:B------:R-:W-:Y:S05]  /*5f30*/  BSYNC B1 ;  /* 0x0000000000017941 */ /* 0x000fea0003800000 */
.L_x_7099:
        /* <DEDUP_REMOVED lines=17> */
.L_x_7103:
[----:B------:R-:W-:Y:S05]  /*6050*/  BSYNC B1 ;  /* 0x0000000000017941 */ /* 0x000fea0003800000 */
.L_x_7102:
[----:B------:R-:W-:Y:S01]  /*6060*/  BSSY B1, `(.L_x_7104) ;  /* 0x000000e000017945 */ /* 0x000fe20003800000 */
[----:B------:R-:W-:Y:S05]  /*6070*/  @P2 BRA `(.L_x_7105) ;  /* 0x0000004000002947 */ /* 0x000fea0003800000 */
[----:B------:R-:W-:Y:S01]  /*6080*/  MOV R188, RZ ;  /* 0x000000ff00bc7202 */ /* 0x000fe20000000f00 */
[----:B------:R-:W-:Y:S05]  /*6090*/  @!P4 BRA `(.L_x_7106) ;  /* 0x000000a00000c947 */ /* 0x000fea0003800000 */
[----:B-----5:R-:W-:Y:S01]  /*60a0*/  HADD2.F32 R188, -RZ, R168.H1_H1 ;  /* 0x300000a8ffbc7230 */ /* 0x020fe20000004100 */
[----:B------:R-:W-:Y:S05]  /*60b0*/  BRA `(.L_x_7106) ;  /* 0x0000008000007947 */ /* 0x000fea0003800000 */
.L_x_7105:
        /* <DEDUP_REMOVED lines=8> */
.L_x_7106:
[----:B------:R-:W-:Y:S05]  /*6140*/  BSYNC B1 ;  /* 0x0000000000017941 */ /* 0x000fea0003800000 */
.L_x_7104:
        /* <DEDUP_REMOVED lines=15> */
.L_x_7108:
[----:B------:R-:W-:Y:S05]  /*6240*/  BSYNC B1 ;  /* 0x0000000000017941 */ /* 0x000fea0003800000 */
.L_x_7107:
[----:B------:R-:W-:Y:S01]  /*6250*/  BSSY B1, `(.L_x_7109) ;  /* 0x000000e000017945 */ /* 0x000fe20003800000 */
[----:B------:R-:W-:Y:S05]  /*6260*/  @P2 BRA `(.L_x_7110) ;  /* 0x0000004000002947 */ /* 0x000fea0003800000 */
[----:B------:R-:W-:Y:S01]  /*6270*/  MOV R188, RZ ;  /* 0x000000ff00bc7202 */ /* 0x000fe20000000f00 */
[----:B------:R-:W-:Y:S05]  /*6280*/  @!P4 BRA `(.L_x_7111) ;  /* 0x000000a00000c947 */ /* 0x000fea0003800000 */
[----:B-----5:R-:W-:Y:S01]  /*6290*/  HADD2.F32 R188, -RZ, R169.H0_H0 ;  /* 0x200000a9ffbc7230 */ /* 0x020fe20000004100 */
[----:B------:R-:W-:Y:S05]  /*62a0*/  BRA `(.L_x_7111) ;  /* 0x0000008000007947 */ /* 0x000fea0003800000 */
.L_x_7110:
        /* <DEDUP_REMOVED lines=8> */
.L_x_7111:
[----:B------:R-:W-:Y:S05]  /*6330*/  BSYNC B1 ;  /* 0x0000000000017941 */ /* 0x000fea0003800000 */
.L_x_7109:
        /* <DEDUP_REMOVED lines=15> */
.L_x_7113:
[----:B------:R-:W-:Y:S05]  /*6430*/  BSYNC B1 ;  /* 0x0000000000017941 */ /* 0x000fea0003800000 */
.L_x_7112:
[----:B------:R-:W-:Y:S01]  /*6440*/  BSSY B1, `(.L_x_7114) ;  /* 0x000000e000017945 */ /* 0x000fe20003800000 */
[----:B------:R-:W-:Y:S05]  /*6450*/  @P2 BRA `(.L_x_7115) ;  /* 0x0000004000002947 */ /* 0x000fea0003800000 */
[----:B------:R-:W-:Y:S01]  /*6460*/  MOV R188, RZ ;  /* 0x000000ff00bc7202 */ /* 0x000fe20000000f00 */
[----:B------:R-:W-:Y:S05]  /*6470*/  @!P4 BRA `(.L_x_7116) ;  /* 0x000000a00000c947 */ /* 0x000fea0003800000 */
[----:B-----5:R-:W-:Y:S01]  /*6480*/  HADD2.F32 R188, -RZ, R169.H1_H1 ;  /* 0x300000a9ffbc7230 */ /* 0x020fe20000004100 */
[----:B------:R-:W-:Y:S05]  /*6490*/  BRA `(.L_x_7116) ;  /* 0x0000008000007947 */ /* 0x000fea0003800000 */
.L_x_7115:
        /* <DEDUP_REMOVED lines=8> */
.L_x_7116:
[----:B------:R-:W-:Y:S05]  /*6520*/  BSYNC B1 ;  /* 0x0000000000017941 */ /* 0x000fea0003800000 */
.L_x_7114:
        /* <DEDUP_REMOVED lines=15> */
.L_x_7118:
[----:B------:R-:W-:Y:S05]  /*6620*/  BSYNC B1 ;  /* 0x0000000000017941 */ /* 0x000fea0003800000 */
.L_x_7117:
[----:B------:R-:W-:Y:S01]  /*6630*/  BSSY B1, `(.L_x_7119) ;  /* 0x000000e000017945 */ /* 0x000fe20003800000 */
[----:B------:R-:W-:Y:S05]  /*6640*/  @P2 BRA `(.L_x_7120) ;  /* 0x0000004000002947 */ /* 0x000fea0003800000 */
[----:B------:R-:W-:Y:S01]  /*6650*/  MOV R188, RZ ;  /* 0x000000ff00bc7202 */ /* 0x000fe20000000f00 */
[----:B------:R-:W-:Y:S05]  /*6660*/  @!P4 BRA `(.L_x_7121) ;  /* 0x000000a00000c947 */ /* 0x000fea0003800000 */
[----:B-----5:R-:W-:Y:S01]  /*6670*/  HADD2.F32 R188, -RZ, R170.H0_H0 ;  /* 0x200000aaffbc7230 */ /* 0x020fe20000004100 */
[----:B------:R-:W-:Y:S05]  /*6680*/  BRA `(.L_x_7121) ;  /* 0x0000008000007947 */ /* 0x000fea0003800000 */
.L_x_7120:
        /* <DEDUP_REMOVED lines=8> */
.L_x_7121:
[----:B------:R-:W-:Y:S05]  /*6710*/  BSYNC B1 ;  /* 0x0000000000017941 */ /* 0x000fea0003800000 */
.L_x_7119:
        /* <DEDUP_REMOVED lines=15> */
.L_x_7123:
[----:B------:R-:W-:Y:S05]  /*6810*/  BSYNC B1 ;  /* 0x0000000000017941 */ /* 0x000fea0003800000 */
.L_x_7122:
[----:B------:R-:W-:Y:S01]  /*6820*/  BSSY B1, `(.L_x_7124) ;  /* 0x000000e000017945 */ /* 0x000fe20003800000 */
[----:B------:R-:W-:Y:S05]  /*6830*/  @P2 BRA `(.L_x_7125) ;  /* 0x0000004000002947 */ /* 0x000fea0003800000 */
[----:B------:R-:W-:Y:S01]  /*6840*/  MOV R188, RZ ;  /* 0x000000ff00bc7202 */ /* 0x000fe20000000f00 */
[----:B------:R-:W-:Y:S05]  /*6850*/  @!P4 BRA `(.L_x_7126) ;  /* 0x000000a00000c947 */ /* 0x000fea0003800000 */
[----:B-----5:R-:W-:Y:S01]  /*6860*/  HADD2.F32 R188, -RZ, R170.H1_H1 ;  /* 0x300000aaffbc7230 */ /* 0x020fe20000004100 */
[----:B------:R-:W-:Y:S05]  /*6870*/  BRA `(.L_x_7126) ;  /* 0x0000008000007947 */ /* 0x000fea0003800000 */
.L_x_7125:
        /* <DEDUP_REMOVED lines=8> */
.L_x_7126:
[----:B------:R-:W-:Y:S05]  /*6900*/  BSYNC B1 ;  /* 0x0000000000017941 */ /* 0x000fea0003800000 */
.L_x_7124:
        /* <DEDUP_REMOVED lines=15> */
.L_x_7128:
[----:B------:R-:W-:Y:S05]  /*6a00*/  BSYNC B1 ;  /* 0x0000000000017941 */ /* 0x000fea0003800000 */
.L_x_7127:
[----:B------:R-:W-:Y:S01]  /*6a10*/  BSSY B1, `(.L_x_7129) ;  /* 0x000000e000017945 */ /* 0x000fe20003800000 */
[----:B------:R-:W-:Y:S05]  /*6a20*/  @P2 BRA `(.L_x_7130) ;  /* 0x0000004000002947 */ /* 0x000fea0003800000 */
[----:B------:R-:W-:Y:S01]  /*6a30*/  MOV R188, RZ ;  /* 0x000000ff00bc7202 */ /* 0x000fe20000000f00 */
[----:B------:R-:W-:Y:S05]  /*6a40*/  @!P4 BRA `(.L_x_7131) ;  /* 0x000000a00000c947 */ /* 0x000fea0003800000 */
[----:B-----5:R-:W-:Y:S01]  /*6a50*/  HADD2.F32 R188, -RZ, R171.H0_H0 ;  /* 0x200000abffbc7230 */ /* 0x020fe20000004100 */
[----:B------:R-:W-:Y:S05]  /*6a60*/  BRA `(.L_x_7131) ;  /* 0x0000008000007947 */ /* 0x000fea0003800000 */
.L_x_7130:
        /* <DEDUP_REMOVED lines=8> */
.L_x_7131:
[----:B------:R-:W-:Y:S05]  /*6af0*/  BSYNC B1 ;  /* 0x0000000000017941 */ /* 0x000fea0003800000 */
.L_x_7129:
        /* <DEDUP_REMOVED lines=15> */
.L_x_7133:
[----:B------:R-:W-:Y:S05]  /*6bf0*/  BSYNC B1 ;  /* 0x0000000000017941 */ /* 0x000fea0003800000 */
.L_x_7132:
[----:B------:R-:W-:Y:S01]  /*6c00*/  BSSY B1, `(.L_x_7134) ;  /* 0x000000e000017945 */ /* 0x000fe20003800000 */
[----:B------:R-:W-:Y:S05]  /*6c10*/  @P2 BRA `(.L_x_7135) ;  /* 0x0000004000002947 */ /* 0x000fea0003800000 */
[----:B------:R-:W-:Y:S01]  /*6c20*/  MOV R2, RZ ;  /* 0x000000ff00027202 */ /* 0x000fe20000000f00 */
[----:B------:R-:W-:Y:S05]  /*6c30*/  @!P4 BRA `(.L_x_7136) ;  /* 0x000000a00000c947 */ /* 0x000fea0003800000 */
[----:B-----5:R-:W-:Y:S01]  /*6c40*/  HADD2.F32 R2, -RZ, R171.H1_H1 ;  /* 0x300000abff027230 */ /* 0x020fe20000004100 */
[----:B------:R-:W-:Y:S05]  /*6c50*/  BRA `(.L_x_7136) ;  /* 0x0000008000007947 */ /* 0x000fea0003800000 */
.L_x_7135:
[----:B------:R-:W1:Y:S02]  /*6c60*/  LDC.U8 R188, c[0x0][0x1f0] ;  /* 0x00007c00ffbc7b82 */ /* 0x000e640000000000 */
[----:B-1----:R-:W-:-:S04]  /*6c70*/  ISETP.NE.AND P2, PT, R188, RZ, PT ;  /* 0x000000ffbc00720c */ /* 0x002fc80003f45270 */
[----:B------:R-:W-:-:S05]  /*6c80*/  FSEL R13, R13, RZ, !P2 ;  /* 0x000000ff0d0d7208 */ /* 0x000fca0005000000 */
[----:B------:R-:W-:-:S04]  /*6c90*/  FFMA.FTZ R13, R5, R190, R13 ;  /* 0x000000be050d7223 */ /* 0x000fc8000001000d */
[----:B------:R-:W-:-:S04]  /*6ca0*/  FADD.FTZ R13, R12, -R13 ;  /* 0x8000000d0c0d7221 */ /* 0x000fc80000010000 */
[----:B------:R-:W-:Y:S01]  /*6cb0*/  FMUL.FTZ R2, R2, R13 ;  /* 0x0000000d02027220 */ /* 0x000fe20000410000 */
[----:B-----5:R-:W-:-:S05]  /*6cc0*/  @P4 HADD2.F32 R13, -RZ, R171.H1_H1 ;  /* 0x300000abff0d4230 */ /* 0x020fca0000004100 */
[----:B------:R-:W-:Y:S02]  /*6cd0*/  @P4 FADD.FTZ R2, R2, R13 ;  /* 0x0000000d02024221 */ /* 0x000fe40000010000 */
.L_x_7136:
[----:B------:R-:W-:Y:S05]  /*6ce0*/  BSYNC B1 ;  /* 0x0000000000017941 */ /* 0x000fea0003800000 */
.L_x_7134:
        /* <DEDUP_REMOVED lines=15> */
.L_x_7138:
[----:B------:R-:W-:Y:S05]  /*6de0*/  BSYNC B1 ;  /* 0x0000000000017941 */ /* 0x000fea0003800000 */
.L_x_7137:
[----:B------:R-:W-:-:S05]  /*6df0*/  @P5 MOV R2, 0x10 ;  /* 0x0000001000025802 */ /* 0x000fca0000000f00 */
[----:B------:R-:W-:Y:S01]  /*6e00*/  @P5 IMAD.WIDE.U32 R188, R4, R2, c[0x0][0x258] ;  /* 0x0000960004bc5625 */ /* 0x000fe200078e0002 */
[----:B------:R-:W-:-:S04]  /*6e10*/  @P3 MOV R2, 0x10 ;  /* 0x0000001000023802 */ /* 0x000fc80000000f00 */
[----:B------:R1:W-:Y:S02]  /*6e20*/  @P5 STG.E.128 [R188.64], R180 ;  /* 0x000000b4bc005986 */ /* 0x0003e4000c101d04 */
[----:B-1----:R-:W-:-:S05]  /*6e30*/  @P3 IMAD.WIDE.U32 R188, R11, R2, c[0x0][0x248] ;  /* 0x000092000bbc3625 */ /* 0x002fca00078e0002 */
[----:B------:R1:W-:Y:S02]  /*6e40*/  @P3 STG.E.128 [R188.64], R112 ;  /* 0x00000070bc003986 */ /* 0x0003e4000c101d04 */
.L_x_7096:
[----:B------:R-:W-:Y:S05]  /*6e50*/  BSYNC B0 ;  /* 0x0000000000007941 */ /* 0x000fea0003800000 */
.L_x_7095:
        /* <DEDUP_REMOVED lines=8> */
.L_x_6945:
        /* <DEDUP_REMOVED lines=20> */
.L_x_7141:
[----:B------:R-:W-:Y:S05]  /*7020*/  BSYNC B0 ;  /* 0x0000000000007941 */ /* 0x000fea0003800000 */
.L_x_7140:
        /* <DEDUP_REMOVED lines=13> */
.L_x_7143:
[----:B------:R-:W-:Y:S05]  /*7100*/  BSYNC B0 ;  /* 0x0000000000007941 */ /* 0x000fea0003800000 */
.L_x_7142:
        /* <DEDUP_REMOVED lines=13> */
.L_x_7145:
[----:B------:R-:W-:Y:S05]  /*71e0*/  BSYNC B0 ;  /* 0x0000000000007941 */ /* 0x000fea0003800000 */
.L_x_7144:
        /* <DEDUP_REMOVED lines=13> */
.L_x_6961:
[----:B------:R-:W-:Y:S01]  /*72c0*/  HFMA2.MMA R190, -RZ, RZ, 0, 9.5367431640625e-07 ;  /* 0x00000010ffbe7435 */ /* 0x000fe200000001ff */
[----:B------:R-:W-:-:S02]  /*72d0*/  MOV R189, R226 ;  /* 0x000000e200bd7202 */ /* 0x000fc40000000f00 */
[----:B------:R-:W-:Y:S02]  /*72e0*/  MOV R216, 0x1f ;  /* 0x0000001f00d87802 */ /* 0x000fe40000000f00 */
[----:B------:R-:W-:Y:S02]  /*72f0*/  MOV R195, 0xffffffff ;  /* 0xffffffff00c37802 */ /* 0x000fe40000000f00 */
[----:B------:R-:W-:Y:S02]  /*7300*/  MOV R188, 0x7320 ;  /* 0x0000732000bc7802 */ /* 0x000fe40000000f00 */
[----:B-----5:R-:W-:Y:S05]  /*7310*/  CALL.REL.NOINC `($__internal_117_$__cuda_sm70_shflsync_down_p) ;  /* 0x0000046000007944 */ /* 0x020fea0003c00000 */
[----:B-1----:R-:W-:Y:S01]  /*7320*/  MOV R191, R190 ;  /* 0x000000be00bf7202 */ /* 0x002fe20000000f00 */
[----:B------:R-:W-:Y:S05]  /*7330*/  BRA `(.L_x_7146) ;  /* 0xffffb23000007947 */ /* 0x000fea000383ffff */
.L_x_6962:
[----:B------:R-:W-:Y:S01]  /*7340*/  HFMA2.MMA R190, -RZ, RZ, 0, 9.5367431640625e-07 ;  /* 0x00000010ffbe7435 */ /* 0x000fe200000001ff */
[----:B------:R-:W-:Y:S02]  /*7350*/  MOV R189, R227 ;  /* 0x000000e300bd7202 */ /* 0x000fe40000000f00 */
[----:B------:R-:W-:Y:S02]  /*7360*/  MOV R216, 0x1f ;  /* 0x0000001f00d87802 */ /* 0x000fe40000000f00 */
[----:B------:R-:W-:-:S02]  /*7370*/  MOV R195, 0xffffffff ;  /* 0xffffffff00c37802 */ /* 0x000fc40000000f00 */
[----:B------:R-:W-:Y:S02]  /*7380*/  MOV R188, 0x73a0 ;  /* 0x000073a000bc7802 */ /* 0x000fe40000000f00 */
[----:B01---5:R-:W-:Y:S05]  /*7390*/  CALL.REL.NOINC `($__internal_117_$__cuda_sm70_shflsync_down_p) ;  /* 0x000003e000007944 */ /* 0x023fea0003c00000 */
[----:B------:R-:W-:Y:S01]  /*73a0*/  FADD.FTZ R191, R191, R226 ;  /* 0x000000e2bfbf7221 */ /* 0x000fe20000010000 */
[----:B------:R-:W-:Y:S01]  /*73b0*/  MOV R216, 0x1f ;  /* 0x0000001f00d87802 */ /* 0x000fe20000000f00 */
[----:B-1----:R-:W-:Y:S01]  /*73c0*/  FADD.FTZ R192, R227, R190 ;  /* 0x000000bee3c07221 */ /* 0x002fe20000010000 */
[----:B------:R-:W-:Y:S01]  /*73d0*/  HFMA2.MMA R190, -RZ, RZ, 0, 4.76837158203125e-07 ;  /* 0x00000008ffbe7435 */ /* 0x000fe200000001ff */
[----:B------:R-:W-:Y:S02]  /*73e0*/  MOV R195, 0xffffffff ;  /* 0xffffffff00c37802 */ /* 0x000fe40000000f00 */
[----:B------:R-:W-:Y:S02]  /*73f0*/  MOV R189, R191 ;  /* 0x000000bf00bd7202 */ /* 0x000fe40000000f00 */
[----:B------:R-:W-:Y:S02]  /*7400*/  MOV R188, 0x7420 ;  /* 0x0000742000bc7802 */ /* 0x000fe40000000f00 */
[----:B------:R-:W-:Y:S05]  /*7410*/  CALL.REL.NOINC `($__internal_117_$__cuda_sm70_shflsync_down_p) ;  /* 0x0000036000007944 */ /* 0x000fea0003c00000 */
[----:B-1----:R-:W-:Y:S01]  /*7420*/  MOV R193, R190 ;  /* 0x000000be00c17202 */ /* 0x002fe20000000f00 */
[----:B------:R-:W-:Y:S01]  /*7430*/  HFMA2.MMA R190, -RZ, RZ, 0, 4.76837158203125e-07 ;  /* 0x00000008ffbe7435 */ /* 0x000fe200000001ff */
[----:B------:R-:W-:-:S02]  /*7440*/  MOV R189, R192 ;  /* 0x000000c000bd7202 */ /* 0x000fc40000000f00 */
[----:B------:R-:W-:Y:S02]  /*7450*/  MOV R216, 0x1f ;  /* 0x0000001f00d87802 */ /* 0x000fe40000000f00 */
[----:B------:R-:W-:Y:S02]  /*7460*/  MOV R195, 0xffffffff ;  /* 0xffffffff00c37802 */ /* 0x000fe40000000f00 */
[----:B------:R-:W-:Y:S02]  /*7470*/  MOV R188, 0x7490 ;  /* 0x0000749000bc7802 */ /* 0x000fe40000000f00 */
[----:B------:R-:W-:Y:S05]  /*7480*/  CALL.REL.NOINC `($__internal_117_$__cuda_sm70_shflsync_down_p) ;  /* 0x000002f000007944 */ /* 0x000fea0003c00000 */
[----:B------:R-:W-:Y:S01]  /*7490*/  FADD.FTZ R191, R193, R191 ;  /* 0x000000bfc1bf7221 */ /* 0x000fe20000010000 */
[----:B------:R-:W-:Y:S01]  /*74a0*/  MOV R216, 0x1f ;  /* 0x0000001f00d87802 */ /* 0x000fe20000000f00 */
[----:B-1----:R-:W-:Y:S01]  /*74b0*/  FADD.FTZ R192, R192, R190 ;  /* 0x000000bec0c07221 */ /* 0x002fe20000010000 */
[----:B------:R-:W-:Y:S01]  /*74c0*/  HFMA2.MMA R190, -RZ, RZ, 0, 2.384185791015625e-07 ;  /* 0x00000004ffbe7435 */ /* 0x000fe200000001ff */
[----:B------:R-:W-:Y:S02]  /*74d0*/  MOV R195, 0xffffffff ;  /* 0xffffffff00c37802 */ /* 0x000fe40000000f00 */
[----:B------:R-:W-:-:S02]  /*74e0*/  MOV R189, R191 ;  /* 0x000000bf00bd7202 */ /* 0x000fc40000000f00 */
[----:B------:R-:W-:Y:S02]  /*74f0*/  MOV R188, 0x7510 ;  /* 0x0000751000bc7802 */ /* 0x000fe40000000f00 */
[----:B------:R-:W-:Y:S05]  /*7500*/  CALL.REL.NOINC `($__internal_117_$__cuda_sm70_shflsync_down_p) ;  /* 0x0000027000007944 */ /* 0x000fea0003c00000 */
[----:B-1----:R-:W-:Y:S01]  /*7510*/  MOV R193, R190 ;  /* 0x000000be00c17202 */ /* 0x002fe20000000f00 */
[----:B------:R-:W-:Y:S01]  /*7520*/  HFMA2.MMA R190, -RZ, RZ, 0, 2.384185791015625e-07 ;  /* 0x00000004ffbe7435 */ /* 0x000fe200000001ff */
[----:B------:R-:W-:Y:S02]  /*7530*/  MOV R189, R192 ;  /* 0x000000c000bd7202 */ /* 0x000fe40000000f00 */
[----:B------:R-:W-:Y:S02]  /*7540*/  MOV R216, 0x1f ;  /* 0x0000001f00d87802 */ /* 0x000fe40000000f00 */
[----:B------:R-:W-:Y:S02]  /*7550*/  MOV R195, 0xffffffff ;  /* 0xffffffff00c37802 */ /* 0x000fe40000000f00 */
[----:B------:R-:W-:Y:S02]  /*7560*/  MOV R188, 0x7580 ;  /* 0x0000758000bc7802 */ /* 0x000fe40000000f00 */
[----:B------:R-:W-:Y:S05]  /*7570*/  CALL.REL.NOINC `($__internal_117_$__cuda_sm70_shflsync_down_p) ;  /* 0x0000020000007944 */ /* 0x000fea0003c00000 */
[----:B------:R-:W-:Y:S01]  /*7580*/  FADD.FTZ R191, R193, R191 ;  /* 0x000000bfc1bf7221 */ /* 0x000fe20000010000 */
[----:B------:R-:W-:Y:S01]  /*7590*/  MOV R216, 0x1f ;  /* 0x0000001f00d87802 */ /* 0x000fe20000000f00 */
[----:B-1----:R-:W-:Y:S01]  /*75a0*/  FADD.FTZ R193, R192, R190 ;  /* 0x000000bec0c17221 */ /* 0x002fe20000010000 */
[----:B------:R-:W-:Y:S01]  /*75b0*/  HFMA2.MMA R190, -RZ, RZ, 0, 1.1920928955078125e-07 ;  /* 0x00000002ffbe7435 */ /* 0x000fe200000001ff */
[----:B------:R-:W-:-:S02]  /*75c0*/  MOV R195, 0xffffffff ;  /* 0xffffffff00c37802 */ /* 0x000fc40000000f00 */
[----:B------:R-:W-:Y:S02]  /*75d0*/  MOV R189, R191 ;  /* 0x000000bf00bd7202 */ /* 0x000fe40000000f00 */
[----:B------:R-:W-:Y:S02]  /*75e0*/  MOV R188, 0x7600 ;  /* 0x0000760000bc7802 */ /* 0x000fe40000000f00 */
[----:B------:R-:W-:Y:S05]  /*75f0*/  CALL.REL.NOINC `($__internal_117_$__cuda_sm70_shflsync_down_p) ;  /* 0x0000018000007944 */ /* 0x000fea0003c00000 */
[----:B-1----:R-:W-:Y:S01]  /*7600*/  MOV R192, R190 ;  /* 0x000000be00c07202 */ /* 0x002fe20000000f00 */
[----:B------:R-:W-:Y:S01]  /*7610*/  HFMA2.MMA R190, -RZ, RZ, 0, 1.1920928955078125e-07 ;  /* 0x00000002ffbe7435 */ /* 0x000fe200000001ff */
[----:B------:R-:W-:Y:S02]  /*7620*/  MOV R189, R193 ;  /* 0x000000c100bd7202 */ /* 0x000fe40000000f00 */
[----:B------:R-:W-:Y:S02]  /*7630*/  MOV R216, 0x1f ;  /* 0x0000001f00d87802 */ /* 0x000fe40000000f00 */
[----:B------:R-:W-:Y:S02]  /*7640*/  MOV R195, 0xffffffff ;  /* 0xffffffff00c37802 */ /* 0x000fe40000000f00 */
[----:B------:R-:W-:-:S02]  /*7650*/  MOV R188, 0x7670 ;  /* 0x0000767000bc7802 */ /* 0x000fc40000000f00 */
[----:B------:R-:W-:Y:S05]  /*7660*/  CALL.REL.NOINC `($__internal_117_$__cuda_sm70_shflsync_down_p) ;  /* 0x0000011000007944 */ /* 0x000fea0003c00000 */
[----:B------:R-:W-:Y:S01]  /*7670*/  FADD.FTZ R192, R192, R191 ;  /* 0x000000bfc0c07221 */ /* 0x000fe20000010000 */
[----:B------:R-:W-:Y:S01]  /*7680*/  MOV R216, 0x1f ;  /* 0x0000001f00d87802 */ /* 0x000fe20000000f00 */
[----:B-1----:R-:W-:Y:S01]  /*7690*/  FADD.FTZ R191, R193, R190 ;  /* 0x000000bec1bf7221 */ /* 0x002fe20000010000 */
[----:B------:R-:W-:Y:S01]  /*76a0*/  HFMA2.MMA R190, -RZ, RZ, 0, 5.9604644775390625e-08 ;  /* 0x00000001ffbe7435 */ /* 0x000fe200000001ff */
[----:B------:R-:W-:-:S02]  /*76b0*/  MOV R195, 0xffffffff ;  /* 0xffffffff00c37802 */ /* 0x000fc40000000f00 */
[----:B------:R-:W-:Y:S02]  /*76c0*/  MOV R189, R192 ;  /* 0x000000c000bd7202 */ /* 0x000fe40000000f00 */
[----:B------:R-:W-:Y:S02]  /*76d0*/  MOV R188, 0x76f0 ;  /* 0x000076f000bc7802 */ /* 0x000fe40000000f00 */
[----:B------:R-:W-:Y:S05]  /*76e0*/  CALL.REL.NOINC `($__internal_117_$__cuda_sm70_shflsync_down_p) ;  /* 0x0000009000007944 */ /* 0x000fea0003c00000 */
[----:B-1----:R-:W-:Y:S01]  /*76f0*/  MOV R193, R190 ;  /* 0x000000be00c17202 */ /* 0x002fe20000000f00 */
[----:B------:R-:W-:Y:S01]  /*7700*/  HFMA2.MMA R190, -RZ, RZ, 0, 5.9604644775390625e-08 ;  /* 0x00000001ffbe7435 */ /* 0x000fe200000001ff */
[----:B------:R-:W-:Y:S02]  /*7710*/  MOV R189, R191 ;  /* 0x000000bf00bd7202 */ /* 0x000fe40000000f00 */
[----:B------:R-:W-:Y:S02]  /*7720*/  MOV R216, 0x1f ;  /* 0x0000001f00d87802 */ /* 0x000fe40000000f00 */
[----:B------:R-:W-:Y:S02]  /*7730*/  MOV R195, 0xffffffff ;  /* 0xffffffff00c37802 */ /* 0x000fe40000000f00 */
[----:B------:R-:W-:-:S02]  /*7740*/  MOV R188, 0x7760 ;  /* 0x0000776000bc7802 */ /* 0x000fc40000000f00 */
[----:B------:R-:W-:Y:S05]  /*7750*/  CALL.REL.NOINC `($__internal_117_$__cuda_sm70_shflsync_down_p) ;  /* 0x0000002000007944 */ /* 0x000fea0003c00000 */
[----:B-1----:R-:W-:Y:S01]  /*7760*/  MOV R189, R190 ;  /* 0x000000be00bd7202 */ /* 0x002fe20000000f00 */
[----:B------:R-:W-:Y:S05]  /*7770*/  BRA `(.L_x_7147) ;  /* 0xffffaf1000007947 */ /* 0x000fea000383ffff */
        .weak           $__internal_117_$__cuda_sm70_shflsync_down_p
        .type           $__internal_117_$__cuda_sm70_shflsync_down_p,@function
        .size           $__internal_117_$__cuda_sm70_shflsync_down_p,(.L_x_11851 - $__internal_117_$__cuda_sm70_shflsync_down_p)
$__internal_117_$__cuda_sm70_shflsync_down_p:
[----:B------:R-:W-:Y:S04]  /*7780*/  WARPSYNC R195 ;  /* 0x000000c300007348 */ /* 0x000fe80003800000 */
[----:B------:R0:W1:Y:S02]  /*7790*/  SHFL.DOWN PT, R190, R189, R190, R216 ;  /* 0x080000bebdbe7389 */ /* 0x00006400000e00d8 */
[----:B0-----:R-:W-:-:S06]  /*77a0*/  HFMA2.MMA R189, -RZ, RZ, 0, 0 ;  /* 0x00000000ffbd7435 */ /* 0x001fcc00000001ff */
[----:B------:R-:W-:Y:S05]  /*77b0*/  RET.REL.NODEC R188 `(_ZN10layer_norm13ln_bwd_kernelINS_13Kernel_traitsIf6__halfS2_S2_fjLj4096ELj1ELj1ELj4ELj16ENS_18Kernel_traits_baseILj4096EfS2_S2_S2_fjLj128EEEEELb1ELb1ELb1ELb0EEEvNS_9BwdParamsE) ;  /* 0xffff8840bc007950 */ /* 0x000fea0003c3ffff */
.L_x_7148:
        /* <DEDUP_REMOVED lines=12> */
.L_x_11851:


//--------------------- .text._ZN10layer_norm22ln_bwd_finalize_kernelINS_22Kernel_traits_finalizeILj4096Ef6__halfS2_S2_fjLb1ELj1024ELj4ENS_18Kernel_traits_baseILj4096EfS2_S2_S2_fjLj1024EEEEELb1ELb1EEEvNS_9BwdParamsE --------------------------
	.section	.text._ZN10layer_norm22ln_bwd_finalize_kernelINS_22Kernel_traits_finalizeILj4096Ef6__halfS2_S2_fjLb1ELj1024ELj4ENS_18Kernel_traits_baseILj4096EfS2_S2_S2_fjLj1024EEEEELb1ELb1EEEvNS_9BwdParamsE,"ax",@progbits
	.sectioninfo	@"SHI_REGISTERS=32"
	.align	128
        .global         _ZN10layer_norm22ln_bwd_finalize_kernelINS_22Kernel_traits_finalizeILj4096Ef6__halfS2_S2_fjLb1ELj1024ELj4ENS_18Kernel_traits_baseILj4096EfS2_S2_S2_fjLj1024EEEEELb1ELb1EEEvNS_9BwdParamsE
        .type           _ZN10layer_norm22ln_bwd_finalize_kernelINS_22Kernel_traits_finalizeILj4096Ef6__halfS2_S2_fjLb1ELj1024ELj4ENS_18Kernel_traits_baseILj4096EfS2_S2_S2_fjLj1024EEEEELb1ELb1EEEvNS_9BwdParamsE,@function
        .size           _ZN10layer_norm22ln_bwd_finalize_kernelINS_22Kernel_traits_finalizeILj4096Ef6__halfS2_S2_fjLb1ELj1024ELj4ENS_18Kernel_traits_baseILj4096EfS2_S2_S2_fjLj1024EEEEELb1ELb1EEEvNS_9BwdParamsE,(.L_x_11852 - _ZN10layer_norm22ln_bwd_finalize_kernelINS_22Kernel_traits_finalizeILj4096Ef6__halfS2_S2_fjLb1ELj1024ELj4ENS_18Kernel_traits_baseILj4096EfS2_S2_S2_fjLj1024EEEEELb1ELb1EEEvNS_9BwdParamsE)
        .other          _ZN10layer_norm22ln_bwd_finalize_kernelINS_22Kernel_traits_finalizeILj4096Ef6__halfS2_S2_fjLb1ELj1024ELj4ENS_18Kernel_traits_baseILj4096EfS2_S2_S2_fjLj1024EEEEELb1ELb1EEEvNS_9BwdParamsE,@"STO_CUDA_ENTRY STV_DEFAULT"
_ZN10layer_norm22ln_bwd_finalize_kernelINS_22Kernel_traits_finalizeILj4096Ef6__halfS2_S2_fjLb1ELj1024ELj4ENS_18Kernel_traits_baseILj4096EfS2_S2_S2_fjLj1024EEEEELb1ELb1EEEvNS_9BwdParamsE:
.text._ZN10layer_norm22ln_bwd_finalize_kernelINS_22Kernel_traits_finalizeILj4096Ef6__halfS2_S2_fjLb1ELj1024ELj4ENS_18Kernel_traits_baseILj4096EfS2_S2_S2_fjLj1024EEEEELb1ELb1EEEvNS_9BwdParamsE:
        /* <DEDUP_REMOVED lines=19> */
.L_x_7161:
        /* <DEDUP_REMOVED lines=32> */
.L_x_7153:
        /* <DEDUP_REMOVED lines=47> */
.L_x_7152:
[----:B------:R-:W-:Y:S05]  /*0620*/  BSYNC B1 ;  /* 0x0000000000017941 */ /* 0x000fea0003800000 */
.L_x_7151:
        /* <DEDUP_REMOVED lines=29> */
.L_x_7155:
[----:B------:R-:W-:Y:S05]  /*0800*/  BSYNC B1 ;  /* 0x0000000000017941 */ /* 0x000fea0003800000 */
.L_x_7154:
        /* <DEDUP_REMOVED lines=13> */
.L_x_7150:
[----:B------:R-:W-:Y:S05]  /*08e0*/  BSYNC B0 ;  /* 0x0000000000007941 */ /* 0x000fea0003800000 */
.L_x_7149:
        /* <DEDUP_REMOVED lines=12> */
.L_x_7162:
        /* <DEDUP_REMOVED lines=27> */
.L_x_7163:
        /* <DEDUP_REMOVED lines=9> */
.L_x_7156:
        /* <DEDUP_REMOVED lines=16> */
.L_x_7160:
[----:B------:R-:W-:Y:S05]  /*0cf0*/  BSYNC B0 ;  /* 0x0000000000007941 */ /* 0x000fea0003800000 */
.L_x_7159:
[C---:B------:R-:W-:Y:S02]  /*0d00*/  ISETP.GT.U32.AND P1, PT, R4.reuse, -0x1001, PT ;  /* 0xffffefff0400780c */ /* 0x040fe40003f24070 */
[----:B------:R-:W-:-:S02]  /*0d10*/  IADD3 R4, R4, 0x1000, RZ ;  /* 0x0000100004047810 */ /* 0x000fc40007ffe0ff */
[----:B------:R-:W-:-:S09]  /*0d20*/  IADD3 R5, R5, 0x800, RZ ;  /* 0x0000080005057810 */ /* 0x000fd20007ffe0ff */
[----:B012---:R-:W-:Y:S05]  /*0d30*/  @P1 BRA `(.L_x_7161) ;  /* 0xfffff3f000001947 */ /* 0x007fea000383ffff */
[----:B------:R-:W-:Y:S05]  /*0d40*/  EXIT ;  /* 0x000000000000794d */ /* 0x000fea0003800000 */
.L_x_7157:
[----:B------:R-:W-:Y:S01]  /*0d50*/  HFMA2.MMA R14, -RZ, RZ, 0, 1.847743988037109375e-06 ;  /* 0x0000001fff0e7435 */ /* 0x000fe200000001ff */
[----:B---3--:R-:W-:Y:S01]  /*0d60*/  IMAD.MOV.U32 R18, RZ, RZ, R10 ;  /* 0x000000ffff127224 */ /* 0x008fe200078e000a */
[----:B------:R-:W-:Y:S01]  /*0d70*/  MOV R17, 0x1 ;  /* 0x0000000100117802 */ /* 0x000fe20000000f00 */
[----:B------:R-:W-:Y:S01]  /*0d80*/  IMAD.MOV.U32 R19, RZ, RZ, -0x1 ;  /* 0xffffffffff137424 */ /* 0x000fe200078e00ff */
[----:B------:R-:W-:Y:S02]  /*0d90*/  MOV R8, 0xdb0 ;  /* 0x00000db000087802 */ /* 0x000fe40000000f00 */
[----:B012---:R-:W-:Y:S05]  /*0da0*/  CALL.REL.NOINC `($__internal_118_$__cuda_sm70_shflsync_bfly_p) ;  /* 0x0000059000007944 */ /* 0x007fea0003c00000 */
[----:B01----:R-:W-:Y:S05]  /*0db0*/  BRA `(.L_x_7162) ;  /* 0xfffffbf000007947 */ /* 0x003fea000383ffff */
.L_x_7158:
[----:B------:R-:W-:Y:S01]  /*0dc0*/  HFMA2.MMA R14, -RZ, RZ, 0, 1.847743988037109375e-06 ;  /* 0x0000001fff0e7435 */ /* 0x000fe200000001ff */
[----:B------:R-:W-:Y:S01]  /*0dd0*/  MOV R17, 0x2 ;  /* 0x0000000200117802 */ /* 0x000fe20000000f00 */
[----:B------:R-:W-:Y:S01]  /*0de0*/  IMAD.MOV.U32 R19, RZ, RZ, -0x1 ;  /* 0xffffffffff137424 */ /* 0x000fe200078e00ff */
[----:B------:R-:W-:-:S03]  /*0df0*/  MOV R8, 0xe10 ;  /* 0x00000e1000087802 */ /* 0x000fc60000000f00 */
[----:B0123--:R-:W-:Y:S05]  /*0e00*/  CALL.REL.NOINC `($__internal_118_$__cuda_sm70_shflsync_bfly_p) ;  /* 0x0000053000007944 */ /* 0x00ffea0003c00000 */
[----:B01----:R-:W-:Y:S01]  /*0e10*/  FADD.FTZ R18, R18, R14 ;  /* 0x0000000e12127221 */ /* 0x003fe20000010000 */
[----:B------:R-:W-:Y:S01]  /*0e20*/  HFMA2.MMA R14, -RZ, RZ, 0, 1.847743988037109375e-06 ;  /* 0x0000001fff0e7435 */ /* 0x000fe200000001ff */
[----:B------:R-:W-:Y:S01]  /*0e30*/  MOV R17, 0x4 ;  /* 0x0000000400117802 */ /* 0x000fe20000000f00 */
[----:B------:R-:W-:Y:S01]  /*0e40*/  IMAD.MOV.U32 R19, RZ, RZ, -0x1 ;  /* 0xffffffffff137424 */ /* 0x000fe200078e00ff */
[----:B------:R-:W-:-:S03]  /*0e50*/  MOV R8, 0xe70 ;  /* 0x00000e7000087802 */ /* 0x000fc60000000f00 */
[----:B------:R-:W-:Y:S05]  /*0e60*/  CALL.REL.NOINC `($__internal_118_$__cuda_sm70_shflsync_bfly_p) ;  /* 0x000004d000007944 */ /* 0x000fea0003c00000 */
[----:B01----:R-:W-:Y:S01]  /*0e70*/  FADD.FTZ R18, R18, R14 ;  /* 0x0000000e12127221 */ /* 0x003fe20000010000 */
[----:B------:R-:W-:Y:S01]  /*0e80*/  HFMA2.MMA R14, -RZ, RZ, 0, 1.847743988037109375e-06 ;  /* 0x0000001fff0e7435 */ /* 0x000fe200000001ff */
[----:B------:R-:W-:-:S02]  /*0e90*/  MOV R17, 0x8 ;  /* 0x0000000800117802 */ /* 0x000fc40000000f00 */
[----:B------:R-:W-:Y:S02]  /*0ea0*/  MOV R19, 0xffffffff ;  /* 0xffffffff00137802 */ /* 0x000fe40000000f00 */
[----:B------:R-:W-:Y:S02]  /*0eb0*/  MOV R8, 0xed0 ;  /* 0x00000ed000087802 */ /* 0x000fe40000000f00 */
[----:B------:R-:W-:Y:S05]  /*0ec0*/  CALL.REL.NOINC `($__internal_118_$__cuda_sm70_shflsync_bfly_p) ;  /* 0x0000047000007944 */ /* 0x000fea0003c00000 */
[----:B-1----:R-:W-:Y:S01]  /*0ed0*/  FADD.FTZ R10, R18, R14 ;  /* 0x0000000e120a7221 */ /* 0x002fe20000010000 */
[----:B------:R-:W-:Y:S01]  /*0ee0*/  HFMA2.MMA R14, -RZ, RZ, 0, 1.847743988037109375e-06 ;  /* 0x0000001fff0e7435 */ /* 0x000fe200000001ff */
[----:B0-----:R-:W-:Y:S01]  /*0ef0*/  IMAD.MOV.U32 R17, RZ, RZ, 0x10 ;  /* 0x00000010ff117424 */ /* 0x001fe200078e00ff */
[----:B------:R-:W-:Y:S02]  /*0f00*/  MOV R19, 0xffffffff ;  /* 0xffffffff00137802 */ /* 0x000fe40000000f00 */
[----:B------:R-:W-:Y:S02]  /*0f10*/  MOV R18, R10 ;  /* 0x0000000a00127202 */ /* 0x000fe40000000f00 */
[----:B------:R-:W-:Y:S02]  /*0f20*/  MOV R8, 0xf40 ;  /* 0x00000f4000087802 */ /* 0x000fe40000000f00 */
[----:B------:R-:W-:Y:S05]  /*0f30*/  CALL.REL.NOINC `($__internal_118_$__cuda_sm70_shflsync_bfly_p) ;  /* 0x0000040000007944 */ /* 0x000fea0003c00000 */
[----:B0-----:R-:W-:Y:S01]  /*0f40*/  HFMA2.MMA R17, -RZ, RZ, 0, 5.9604644775390625e-08 ;  /* 0x00000001ff117435 */ /* 0x001fe200000001ff */
[----:B-1----:R-:W-:Y:S01]  /*0f50*/  IMAD.MOV.U32 R13, RZ, RZ, R14 ;  /* 0x000000ffff0d7224 */ /* 0x002fe200078e000e */
[----:B------:R-:W-:Y:S01]  /*0f60*/  MOV R18, R15 ;  /* 0x0000000f00127202 */ /* 0x000fe20000000f00 */
[----:B------:R-:W-:Y:S01]  /*0f70*/  IMAD.MOV.U32 R19, RZ, RZ, -0x1 ;  /* 0xffffffffff137424 */ /* 0x000fe200078e00ff */
[----:B------:R-:W-:-:S02]  /*0f80*/  MOV R14, 0x1f ;  /* 0x0000001f000e7802 */ /* 0x000fc40000000f00 */
[----:B------:R-:W-:Y:S02]  /*0f90*/  MOV R8, 0xfb0 ;  /* 0x00000fb000087802 */ /* 0x000fe40000000f00 */
[----:B------:R-:W-:Y:S05]  /*0fa0*/  CALL.REL.NOINC `($__internal_118_$__cuda_sm70_shflsync_bfly_p) ;  /* 0x0000039000007944 */ /* 0x000fea0003c00000 */
[----:B0-----:R-:W-:Y:S01]  /*0fb0*/  HFMA2.MMA R17, -RZ, RZ, 0, 1.1920928955078125e-07 ;  /* 0x00000002ff117435 */ /* 0x001fe200000001ff */
[----:B-1----:R-:W-:Y:S01]  /*0fc0*/  FADD.FTZ R18, R15, R14 ;  /* 0x0000000e0f127221 */ /* 0x002fe20000010000 */
[----:B------:R-:W-:Y:S02]  /*0fd0*/  MOV R14, 0x1f ;  /* 0x0000001f000e7802 */ /* 0x000fe40000000f00 */
[----:B------:R-:W-:Y:S02]  /*0fe0*/  MOV R19, 0xffffffff ;  /* 0xffffffff00137802 */ /* 0x000fe40000000f00 */
[----:B------:R-:W-:Y:S02]  /*0ff0*/  MOV R8, 0x1010 ;  /* 0x0000101000087802 */ /* 0x000fe40000000f00 */
[----:B------:R-:W-:Y:S05]  /*1000*/  CALL.REL.NOINC `($__internal_118_$__cuda_sm70_shflsync_bfly_p) ;  /* 0x0000033000007944 */ /* 0x000fea0003c00000 */
[----:B01----:R-:W-:Y:S01]  /*1010*/  FADD.FTZ R18, R18, R14 ;  /* 0x0000000e12127221 */ /* 0x003fe20000010000 */
[----:B------:R-:W-:Y:S01]  /*1020*/  HFMA2.MMA R14, -RZ, RZ, 0, 1.847743988037109375e-06 ;  /* 0x0000001fff0e7435 */ /* 0x000fe200000001ff */
[----:B------:R-:W-:Y:S01]  /*1030*/  IMAD.MOV.U32 R17, RZ, RZ, 0x4 ;  /* 0x00000004ff117424 */ /* 0x000fe200078e00ff */
[----:B------:R-:W-:Y:S02]  /*1040*/  MOV R19, 0xffffffff ;  /* 0xffffffff00137802 */ /* 0x000fe40000000f00 */
[----:B------:R-:W-:-:S02]  /*1050*/  MOV R8, 0x1070 ;  /* 0x0000107000087802 */ /* 0x000fc40000000f00 */
[----:B------:R-:W-:Y:S05]  /*1060*/  CALL.REL.NOINC `($__internal_118_$__cuda_sm70_shflsync_bfly_p) ;  /* 0x000002d000007944 */ /* 0x000fea0003c00000 */
[----:B0-----:R-:W-:Y:S01]  /*1070*/  HFMA2.MMA R17, -RZ, RZ, 0, 4.76837158203125e-07 ;  /* 0x00000008ff117435 */ /* 0x001fe200000001ff */
[----:B-1----:R-:W-:Y:S01]  /*1080*/  FADD.FTZ R18, R18, R14 ;  /* 0x0000000e12127221 */ /* 0x002fe20000010000 */
[----:B------:R-:W-:Y:S01]  /*1090*/  MOV R19, 0xffffffff ;  /* 0xffffffff00137802 */ /* 0x000fe20000000f00 */
[----:B------:R-:W-:Y:S01]  /*10a0*/  IMAD.MOV.U32 R14, RZ, RZ, 0x1f ;  /* 0x0000001fff0e7424 */ /* 0x000fe200078e00ff */
[----:B------:R-:W-:-:S02]  /*10b0*/  MOV R8, 0x10d0 ;  /* 0x000010d000087802 */ /* 0x000fc40000000f00 */
[----:B------:R-:W-:Y:S05]  /*10c0*/  CALL.REL.NOINC `($__internal_118_$__cuda_sm70_shflsync_bfly_p) ;  /* 0x0000027000007944 */ /* 0x000fea0003c00000 */
[----:B-1----:R-:W-:Y:S01]  /*10d0*/  FADD.FTZ R12, R18, R14 ;  /* 0x0000000e120c7221 */ /* 0x002fe20000010000 */
[----:B0-----:R-:W-:Y:S01]  /*10e0*/  HFMA2.MMA R17, -RZ, RZ, 0, 9.5367431640625e-07 ;  /* 0x00000010ff117435 */ /* 0x001fe200000001ff */
[----:B------:R-:W-:Y:S01]  /*10f0*/  MOV R14, 0x1f ;  /* 0x0000001f000e7802 */ /* 0x000fe20000000f00 */
[----:B------:R-:W-:Y:S01]  /*1100*/  IMAD.MOV.U32 R19, RZ, RZ, -0x1 ;  /* 0xffffffffff137424 */ /* 0x000fe200078e00ff */
[----:B------:R-:W-:-:S02]  /*1110*/  MOV R8, 0x1140 ;  /* 0x0000114000087802 */ /* 0x000fc40000000f00 */
[----:B------:R-:W-:Y:S02]  /*1120*/  MOV R18, R12 ;  /* 0x0000000c00127202 */ /* 0x000fe40000000f00 */
[----:B------:R-:W-:Y:S05]  /*1130*/  CALL.REL.NOINC `($__internal_118_$__cuda_sm70_shflsync_bfly_p) ;  /* 0x0000020000007944 */ /* 0x000fea0003c00000 */
[----:B-1----:R-:W-:Y:S01]  /*1140*/  MOV R15, R14 ;  /* 0x0000000e000f7202 */ /* 0x002fe20000000f00 */
[----:B------:R-:W-:Y:S01]  /*1150*/  HFMA2.MMA R14, -RZ, RZ, 0, 1.847743988037109375e-06 ;  /* 0x0000001fff0e7435 */ /* 0x000fe200000001ff */
[----:B0-----:R-:W-:Y:S01]  /*1160*/  MOV R18, R11 ;  /* 0x0000000b00127202 */ /* 0x001fe20000000f00 */
[----:B------:R-:W-:Y:S01]  /*1170*/  IMAD.MOV.U32 R17, RZ, RZ, 0x1 ;  /* 0x00000001ff117424 */ /* 0x000fe200078e00ff */
[----:B------:R-:W-:Y:S02]  /*1180*/  MOV R19, 0xffffffff ;  /* 0xffffffff00137802 */ /* 0x000fe40000000f00 */
[----:B------:R-:W-:Y:S02]  /*1190*/  MOV R8, 0x11b0 ;  /* 0x000011b000087802 */ /* 0x000fe40000000f00 */
[----:B------:R-:W-:Y:S05]  /*11a0*/  CALL.REL.NOINC `($__internal_118_$__cuda_sm70_shflsync_bfly_p) ;  /* 0x0000019000007944 */ /* 0x000fea0003c00000 */
[----:B0-----:R-:W-:Y:S01]  /*11b0*/  HFMA2.MMA R17, -RZ, RZ, 0, 1.1920928955078125e-07 ;  /* 0x00000002ff117435 */ /* 0x001fe200000001ff */
[----:B-1----:R-:W-:Y:S01]  /*11c0*/  FADD.FTZ R18, R11, R14 ;  /* 0x0000000e0b127221 */ /* 0x002fe20000010000 */
[----:B------:R-:W-:Y:S01]  /*11d0*/  MOV R19, 0xffffffff ;  /* 0xffffffff00137802 */ /* 0x000fe20000000f00 */
[----:B------:R-:W-:Y:S01]  /*11e0*/  IMAD.MOV.U32 R14, RZ, RZ, 0x1f ;  /* 0x0000001fff0e7424 */ /* 0x000fe200078e00ff */
[----:B------:R-:W-:-:S02]  /*11f0*/  MOV R8, 0x1210 ;  /* 0x0000121000087802 */ /* 0x000fc40000000f00 */
[----:B------:R-:W-:Y:S05]  /*1200*/  CALL.REL.NOINC `($__internal_118_$__cuda_sm70_shflsync_bfly_p) ;  /* 0x0000013000007944 */ /* 0x000fea0003c00000 */
[----:B0-----:R-:W-:Y:S01]  /*1210*/  HFMA2.MMA R17, -RZ, RZ, 0, 2.384185791015625e-07 ;  /* 0x00000004ff117435 */ /* 0x001fe200000001ff */
[----:B-1----:R-:W-:Y:S01]  /*1220*/  FADD.FTZ R18, R18, R14 ;  /* 0x0000000e12127221 */ /* 0x002fe20000010000 */
[----:B------:R-:W-:Y:S01]  /*1230*/  MOV R14, 0x1f ;  /* 0x0000001f000e7802 */ /* 0x000fe20000000f00 */
[----:B------:R-:W-:Y:S01]  /*1240*/  IMAD.MOV.U32 R19, RZ, RZ, -0x1 ;  /* 0xffffffffff137424 */ /* 0x000fe200078e00ff */
[----:B------:R-:W-:-:S02]  /*1250*/  MOV R8, 0x1270 ;  /* 0x0000127000087802 */ /* 0x000fc40000000f00 */
[----:B------:R-:W-:Y:S05]  /*1260*/  CALL.REL.NOINC `($__internal_118_$__cuda_sm70_shflsync_bfly_p) ;  /* 0x000000d000007944 */ /* 0x000fea0003c00000 */
[----:B0-----:R-:W-:Y:S01]  /*1270*/  HFMA2.MMA R17, -RZ, RZ, 0, 4.76837158203125e-07 ;  /* 0x00000008ff117435 */ /* 0x001fe200000001ff */
[----:B-1----:R-:W-:Y:S01]  /*1280*/  FADD.FTZ R18, R18, R14 ;  /* 0x0000000e12127221 */ /* 0x002fe20000010000 */
[----:B------:R-:W-:-:S02]  /*1290*/  MOV R14, 0x1f ;  /* 0x0000001f000e7802 */ /* 0x000fc40000000f00 */
[----:B------:R-:W-:Y:S02]  /*12a0*/  MOV R19, 0xffffffff ;  /* 0xffffffff00137802 */ /* 0x000fe40000000f00 */
[----:B------:R-:W-:Y:S02]  /*12b0*/  MOV R8, 0x12d0 ;  /* 0x000012d000087802 */ /* 0x000fe40000000f00 */
[----:B------:R-:W-:Y:S05]  /*12c0*/  CALL.REL.NOINC `($__internal_118_$__cuda_sm70_shflsync_bfly_p) ;  /* 0x0000007000007944 */ /* 0x000fea0003c00000 */
[----:B01----:R-:W-:Y:S01]  /*12d0*/  FADD.FTZ R18, R18, R14 ;  /* 0x0000000e12127221 */ /* 0x003fe20000010000 */
[----:B------:R-:W-:Y:S01]  /*12e0*/  HFMA2.MMA R14, -RZ, RZ, 0, 1.847743988037109375e-06 ;  /* 0x0000001fff0e7435 */ /* 0x000fe200000001ff */
[----:B------:R-:W-:Y:S01]  /*12f0*/  IMAD.MOV.U32 R17, RZ, RZ, 0x10 ;  /* 0x00000010ff117424 */ /* 0x000fe200078e00ff */
[----:B------:R-:W-:Y:S02]  /*1300*/  MOV R19, 0xffffffff ;  /* 0xffffffff00137802 */ /* 0x000fe40000000f00 */
[----:B------:R-:W-:Y:S02]  /*1310*/  MOV R8, 0x1330 ;  /* 0x0000133000087802 */ /* 0x000fe40000000f00 */
[----:B------:R-:W-:Y:S05]  /*1320*/  CALL.REL.NOINC `($__internal_118_$__cuda_sm70_shflsync_bfly_p) ;  /* 0x0000001000007944 */ /* 0x000fea0003c00000 */
[----:B01----:R-:W-:Y:S05]  /*1330*/  BRA `(.L_x_7163) ;  /* 0xfffff82000007947 */ /* 0x003fea000383ffff */
        .weak           $__internal_118_$__cuda_sm70_shflsync_bfly_p
        .type           $__internal_118_$__cuda_sm70_shflsync_bfly_p,@function
        .size           $__internal_118_$__cuda_sm70_shflsync_bfly_p,(.L_x_11852 - $__internal_118_$__cuda_sm70_shflsync_bfly_p)
$__internal_118_$__cuda_sm70_shflsync_bfly_p:
[----:B------:R-:W-:Y:S01]  /*1340*/  HFMA2.MMA R9, -RZ, RZ, 0, 0 ;  /* 0x00000000ff097435 */ /* 0x000fe200000001ff */
[----:B------:R-:W-:Y:S04]  /*1350*/  WARPSYNC R19 ;  /* 0x0000001300007348 */ /* 0x000fe80003800000 */
[----:B------:R0:W1:Y:S01]  /*1360*/  SHFL.BFLY PT, R14, R18, R17, R14 ;  /* 0x0c000011120e7389 */ /* 0x00006200000e000e */
[----:B------:R-:W-:Y:S05]  /*1370*/  RET.REL.NODEC R8 `(_ZN10layer_norm22ln_bwd_finalize_kernelINS_22Kernel_traits_finalizeILj4096Ef6__halfS2_S2_fjLb1ELj1024ELj4ENS_18Kernel_traits_baseILj4096EfS2_S2_S2_fjLj1024EEEEELb1ELb1EEEvNS_9BwdParamsE) ;  /* 0xffffec8008007950 */ /* 0x000fea0003c3ffff */
.L_x_7164:
        /* <DEDUP_REMOVED lines=16> */
.L_x_11852:


//--------------------- .text._ZN10layer_norm13ln_bwd_kernelINS_13Kernel_traitsIf6__halfS2_S2_fjLj4096ELj1ELj1ELj4ELj16ENS_18Kernel_traits_baseILj4096EfS2_S2_S2_fjLj128EEEEELb1ELb1ELb1ELb1EEEvNS_9BwdParamsE --------------------------
	.section	.text._ZN10layer_norm13ln_bwd_kernelINS_13Kernel_traitsIf6__halfS2_S2_fjLj4096ELj1ELj1ELj4ELj16ENS_18Kernel_traits_baseILj4096EfS2_S2_S2_fjLj128EEEEELb1ELb1ELb1ELb1EEEvNS_9BwdParamsE,"ax",@progbits
	.sectioninfo	@"SHI_REGISTERS=255"
	.align	128
        .global         _ZN10layer_norm13ln_bwd_kernelINS_13Kernel_traitsIf6__halfS2_S2_fjLj4096ELj1ELj1ELj4ELj16ENS_18Kernel_traits_baseILj4096EfS2_S2_S2_fjLj128EEEEELb1ELb1ELb1ELb1EEEvNS_9BwdParamsE
        .type           _ZN10layer_norm13ln_bwd_kernelINS_13Kernel_traitsIf6__halfS2_S2_fjLj4096ELj1ELj1ELj4ELj16ENS_18Kernel_traits_baseILj4096EfS2_S2_S2_fjLj128EEEEELb1ELb1ELb1ELb1EEEvNS_9BwdParamsE,@function
        .size           _ZN10layer_norm13ln_bwd_kernelINS_13Kernel_traitsIf6__halfS2_S2_fjLj4096ELj1ELj1ELj4ELj16ENS_18Kernel_traits_baseILj4096EfS2_S2_S2_fjLj128EEEEELb1ELb1ELb1ELb1EEEvNS_9BwdParamsE,(.L_x_11853 - _ZN10layer_norm13ln_bwd_kernelINS_13Kernel_traitsIf6__halfS2_S2_fjLj4096ELj1ELj1ELj4ELj16ENS_18Kernel_traits_baseILj4096EfS2_S2_S2_fjLj128EEEEELb1ELb1ELb1ELb1EEEvNS_9BwdParamsE)
        .other          _ZN10layer_norm13ln_bwd_kernelINS_13Kernel_traitsIf6__halfS2_S2_fjLj4096ELj1ELj1ELj4ELj16ENS_18Kernel_traits_baseILj4096EfS2_S2_S2_fjLj128EEEEELb1ELb1ELb1ELb1EEEvNS_9BwdParamsE,@"STO_CUDA_ENTRY STV_DEFAULT"
_ZN10layer_norm13ln_bwd_kernelINS_13Kernel_traitsIf6__halfS2_S2_fjLj4096ELj1ELj1ELj4ELj16ENS_18Kernel_traits_baseILj4096EfS2_S2_S2_fjLj128EEEEELb1ELb1ELb1ELb1EEEvNS_9BwdParamsE:
.text._ZN10layer_norm13ln_bwd_kernelINS_13Kernel_traitsIf6__halfS2_S2_fjLj4096ELj1ELj1ELj4ELj16ENS_18Kernel_traits_baseILj4096EfS2_S2_S2_fjLj128EEEEELb1ELb1ELb1ELb1EEEvNS_9BwdParamsE:
        /* <DEDUP_REMOVED lines=57> */
.L_x_7165:
        /* <DEDUP_REMOVED lines=82> */
.L_x_7338:
[----:B------:R-:W-:-:S05]  /*08b0*/  MOV R210, 0x4 ;  /* 0x0000000400d27802 */ /* 0x000fca0000000f00 */
        /* <DEDUP_REMOVED lines=55> */
.L_x_7168:
        /* <DEDUP_REMOVED lines=47> */
[----:B----4-:R-:W-:Y:S01]  /*0f20*/  HADD2.F32 R6, -RZ, R11.H1_H1 ;  /* 0x3000000bff067230 */ /* 0x010fe20000004100 */
[----:B------:R-:W4:Y:S02]  /*0f30*/  LDG.E.128 R220, [R220.64] ;  /* 0x00000004dcdc7981 */ /* 0x000f24000c1e1d00 */
[-C--:B------:R-:W-:Y:S01]  /*0f40*/  IMAD.WIDE.U32 R210, R210, R7.reuse, c[0x0][0x190] ;  /* 0x00006400d2d27625 */ /* 0x080fe200078e0007 */
[----:B---3--:R-:W-:Y:S01]  /*0f50*/  HADD2.F32 R235, -RZ, R12.H0_H0 ;  /* 0x2000000cffeb7230 */ /* 0x008fe20000004100 */
[----:B------:R-:W5:Y:S02]  /*0f60*/  LDG.E.64 R212, [R212.64] ;  /* 0x00000004d4d47981 */ /* 0x000f64000c1e1b00 */
[----:B------:R-:W-:Y:S01]  /*0f70*/  IMAD.WIDE.U32 R208, R0, R7, c[0x0][0x190] ;  /* 0x0000640000d07625 */ /* 0x000fe200078e0007 */
[----:B0-----:R-:W-:-:S03]  /*0f80*/  FSEL R188, R205, RZ, !P0 ;  /* 0x000000ffcdbc7208 */ /* 0x001fc60004000000 */
[----:B------:R-:W-:Y:S01]  /*0f90*/  IMAD.WIDE.U32 R206, R5, R7, c[0x0][0x190] ;  /* 0x0000640005ce7625 */ /* 0x000fe200078e0007 */
[--C-:B------:R-:W-:Y:S01]  /*0fa0*/  HADD2.F32 R7, -RZ, R10.reuse.H0_H0 ;  /* 0x2000000aff077230 */ /* 0x100fe20000004100 */
[----:B------:R-:W5:Y:S01]  /*0fb0*/  LDG.E.64 R210, [R210.64] ;  /* 0x00000004d2d27981 */ /* 0x000f62000c1e1b00 */
[----:B------:R-:W-:Y:S02]  /*0fc0*/  HADD2.F32 R10, -RZ, R10.H1_H1 ;  /* 0x3000000aff0a7230 */ /* 0x000fe40000004100 */
[----:B------:R-:W-:Y:S02]  /*0fd0*/  HADD2.F32 R5, -RZ, R11.H0_H0 ;  /* 0x2000000bff057230 */ /* 0x000fe40000004100 */
        /* <DEDUP_REMOVED lines=11> */
[----:B------:R-:W-:Y:S02]  /*1090*/  HADD2.F32 R214, -RZ, R18.H1_H1 ;  /* 0x30000012ffd67230 */ /* 0x000fe40000004100 */
[----:B------:R-:W-:Y:S02]  /*10a0*/  HADD2.F32 R225, -RZ, R8.H1_H1 ;  /* 0x30000008ffe17230 */ /* 0x000fe40000004100 */
[----:B------:R-:W-:Y:S02]  /*10b0*/  HADD2.F32 R191, -RZ, R198.H0_H0 ;  /* 0x200000c6ffbf7230 */ /* 0x000fe40000004100 */
[----:B------:R-:W-:-:S02]  /*10c0*/  HADD2.F32 R189, -RZ, R199.H0_H0 ;  /* 0x200000c7ffbd7230 */ /* 0x000fc40000004100 */
[----:B------:R-:W-:Y:S02]  /*10d0*/  HADD2.F32 R190, -RZ, R199.H1_H1 ;  /* 0x300000c7ffbe7230 */ /* 0x000fe40000004100 */
[--C-:B------:R-:W-:Y:S02]  /*10e0*/  HADD2.F32 R230, -RZ, R202.reuse.H0_H0 ;  /* 0x200000caffe67230 */ /* 0x100fe40000004100 */
[----:B------:R-:W-:Y:S02]  /*10f0*/  HADD2.F32 R231, -RZ, R202.H1_H1 ;  /* 0x300000caffe77230 */ /* 0x000fe40000004100 */
[----:B------:R-:W-:Y:S01]  /*1100*/  HADD2.F32 R229, -RZ, R203.H1_H1 ;  /* 0x300000cbffe57230 */ /* 0x000fe20000004100 */
[----:B------:R-:W-:Y:S01]  /*1110*/  FADD.FTZ R80, R80, R235 ;  /* 0x000000eb50507221 */ /* 0x000fe20000010000 */
[----:B------:R-:W-:Y:S01]  /*1120*/  HADD2.F32 R11, -RZ, R18.H0_H0 ;  /* 0x20000012ff0b7230 */ /* 0x000fe20000004100 */
[----:B------:R-:W5:Y:S01]  /*1130*/  LDG.E.64 R208, [R208.64] ;  /* 0x00000004d0d07981 */ /* 0x000f62000c1e1b00 */
[----:B------:R-:W-:-:S02]  /*1140*/  HADD2.F32 R12, -RZ, R19.H0_H0 ;  /* 0x20000013ff0c7230 */ /* 0x000fc40000004100 */
[----:B------:R-:W-:Y:S02]  /*1150*/  HADD2.F32 R13, -RZ, R19.H1_H1 ;  /* 0x30000013ff0d7230 */ /* 0x000fe40000004100 */
[----:B------:R-:W-:Y:S02]  /*1160*/  HADD2.F32 R205, -RZ, R198.H1_H1 ;  /* 0x300000c6ffcd7230 */ /* 0x000fe40000004100 */
[----:B------:R-:W-:Y:S01]  /*1170*/  HADD2.F32 R0, -RZ, R8.H0_H0 ;  /* 0x20000008ff007230 */ /* 0x000fe20000004100 */
[C---:B------:R-:W-:Y:S01]  /*1180*/  FADD.FTZ R239, -R188.reuse, R10 ;  /* 0x0000000abcef7221 */ /* 0x040fe20000010100 */
[--C-:B------:R-:W-:Y:S01]  /*1190*/  HADD2.F32 R8, -RZ, R9.reuse.H0_H0 ;  /* 0x20000009ff087230 */ /* 0x100fe20000004100 */
[C---:B------:R-:W-:Y:S01]  /*11a0*/  FADD.FTZ R10, -R188.reuse, R11 ;  /* 0x0000000bbc0a7221 */ /* 0x040fe20000010100 */
[----:B------:R-:W-:Y:S01]  /*11b0*/  HADD2.F32 R9, -RZ, R9.H1_H1 ;  /* 0x30000009ff097230 */ /* 0x000fe20000004100 */
[C---:B------:R-:W-:Y:S01]  /*11c0*/  FADD.FTZ R11, -R188.reuse, R214 ;  /* 0x000000d6bc0b7221 */ /* 0x040fe20000010100 */
[--C-:B------:R-:W-:Y:S01]  /*11d0*/  HADD2.F32 R214, -RZ, R200.reuse.H1_H1 ;  /* 0x300000c8ffd67230 */ /* 0x100fe20000004100 */
[C---:B------:R-:W-:Y:S01]  /*11e0*/  FADD.FTZ R199, -R188.reuse, R205 ;  /* 0x000000cdbcc77221 */ /* 0x040fe20000010100 */
[----:B------:R-:W-:Y:S01]  /*11f0*/  HADD2.F32 R205, -RZ, R200.H0_H0 ;  /* 0x200000c8ffcd7230 */ /* 0x000fe20000004100 */
[C---:B------:R-:W-:Y:S01]  /*1200*/  FADD.FTZ R237, -R188.reuse, R5 ;  /* 0x00000005bced7221 */ /* 0x040fe20000010100 */
[----:B------:R-:W-:Y:S01]  /*1210*/  MOV R200, R228 ;  /* 0x000000e400c87202 */ /* 0x000fe20000000f00 */
[C---:B------:R-:W-:Y:S01]  /*1220*/  FADD.FTZ R246, -R188.reuse, R8 ;  /* 0x00000008bcf67221 */ /* 0x040fe20000010100 */
[----:B------:R-:W-:Y:S01]  /*1230*/  HADD2.F32 R228, -RZ, R203.H0_H0 ;  /* 0x200000cbffe47230 */ /* 0x000fe20000004100 */
[C---:B------:R-:W-:Y:S01]  /*1240*/  FADD.FTZ R243, -R188.reuse, R9 ;  /* 0x00000009bcf37221 */ /* 0x040fe20000010100 */
[----:B------:R-:W3:Y:S01]  /*1250*/  LDL R202, [R1+0x60] ;  /* 0x0000600001ca7983 */ /* 0x000ee20000100800 */
[----:B------:R-:W-:-:S02]  /*1260*/  FADD.FTZ R241, -R188, R7 ;  /* 0x00000007bcf17221 */ /* 0x000fc40000010100 */
[C---:B------:R-:W-:Y:S01]  /*1270*/  FADD.FTZ R5, -R188.reuse, R6 ;  /* 0x00000006bc057221 */ /* 0x040fe20000010100 */
[----:B------:R-:W4:Y:S01]  /*1280*/  LDL R203, [R1+0x68] ;  /* 0x0000680001cb7983 */ /* 0x000f220000100800 */
[C---:B------:R-:W-:Y:S02]  /*1290*/  FADD.FTZ R0, -R188.reuse, R0 ;  /* 0x00000000bc007221 */ /* 0x040fe40000010100 */
[C---:B------:R-:W-:Y:S01]  /*12a0*/  FADD.FTZ R245, -R188.reuse, R225 ;  /* 0x000000e1bcf57221 */ /* 0x040fe20000010100 */
[----:B------:R-:W-:Y:S01]  /*12b0*/  HADD2.F32 R232, -RZ, R201.H1_H1 ;  /* 0x300000c9ffe87230 */ /* 0x000fe20000004100 */
[C---:B------:R-:W-:Y:S01]  /*12c0*/  FADD.FTZ R6, -R188.reuse, R226 ;  /* 0x000000e2bc067221 */ /* 0x040fe20000010100 */
[----:B------:R-:W5:Y:S01]  /*12d0*/  LDG.E.64 R206, [R206.64] ;  /* 0x00000004cece7981 */ /* 0x000f62000c1e1b00 */
[C---:B------:R-:W-:Y:S02]  /*12e0*/  FADD.FTZ R7, -R188.reuse, R227 ;  /* 0x000000e3bc077221 */ /* 0x040fe40000010100 */
[----:B------:R-:W-:-:S02]  /*12f0*/  FADD.FTZ R8, -R188, R215 ;  /* 0x000000d7bc087221 */ /* 0x000fc40000010100 */
[C---:B------:R-:W-:Y:S02]  /*1300*/  FADD.FTZ R9, -R188.reuse, R224 ;  /* 0x000000e0bc097221 */ /* 0x040fe40000010100 */
[C---:B------:R-:W-:Y:S02]  /*1310*/  FADD.FTZ R12, -R188.reuse, R12 ;  /* 0x0000000cbc0c7221 */ /* 0x040fe40000010100 */
[C---:B------:R-:W-:Y:S02]  /*1320*/  FADD.FTZ R13, -R188.reuse, R13 ;  /* 0x0000000dbc0d7221 */ /* 0x040fe40000010100 */
[C---:B------:R-:W-:Y:S02]  /*1330*/  FADD.FTZ R198, -R188.reuse, R191 ;  /* 0x000000bfbcc67221 */ /* 0x040fe40000010100 */
[C---:B------:R-:W-:Y:S01]  /*1340*/  FADD.FTZ R242, -R188.reuse, R189 ;  /* 0x000000bdbcf27221 */ /* 0x040fe20000010100 */
[----:B------:R-:W-:Y:S01]  /*1350*/  HADD2.F32 R189, -RZ, R219.H1_H1 ;  /* 0x300000dbffbd7230 */ /* 0x000fe20000004100 */
[----:B------:R-:W-:Y:S01]  /*1360*/  FADD.FTZ R240, -R188, R190 ;  /* 0x000000bebcf07221 */ /* 0x000fe20000010100 */
        /* <DEDUP_REMOVED lines=11> */
[----:B------:R-:W-:Y:S01]  /*1420*/  HADD2.F32 R197, -RZ, R197.H1_H1 ;  /* 0x300000c5ffc57230 */ /* 0x000fe20000004100 */
        /* <DEDUP_REMOVED lines=12> */
[----:B------:R-:W-:Y:S02]  /*14f0*/  HADD2.F32 R188, -RZ, R219.H0_H0 ;  /* 0x200000dbffbc7230 */ /* 0x000fe40000004100 */
[----:B------:R-:W2:Y:S01]  /*1500*/  LDL R219, [R1+0x64] ;  /* 0x0000640001db7983 */ /* 0x000ea20000100800 */
[----:B------:R-:W-:-:S02]  /*1510*/  HADD2.F32 R190, -RZ, R218.H0_H0 ;  /* 0x200000daffbe7230 */ /* 0x000fc40000004100 */
[----:B------:R-:W-:Y:S02]  /*1520*/  HADD2.F32 R191, -RZ, R218.H1_H1 ;  /* 0x300000daffbf7230 */ /* 0x000fe40000004100 */
[----:B------:R-:W2:Y:S01]  /*1530*/  LDL R218, [R1+0x6c] ;  /* 0x00006c0001da7983 */ /* 0x000ea20000100800 */
[--C-:B------:R-:W-:Y:S02]  /*1540*/  HADD2.F32 R226, -RZ, R216.reuse.H0_H0 ;  /* 0x200000d8ffe27230 */ /* 0x100fe40000004100 */
[----:B------:R-:W-:Y:S01]  /*1550*/  HADD2.F32 R227, -RZ, R216.H1_H1 ;  /* 0x300000d8ffe37230 */ /* 0x000fe20000004100 */
[----:B------:R-:W-:Y:S01]  /*1560*/  MOV R216, R251 ;  /* 0x000000fb00d87202 */ /* 0x000fe20000000f00 */
[C---:B------:R-:W-:Y:S02]  /*1570*/  FMUL.FTZ R0, R3.reuse, R0 ;  /* 0x0000000003007220 */ /* 0x040fe40000410000 */
        /* <DEDUP_REMOVED lines=10> */
[--C-:B------:R-:W-:Y:S02]  /*1620*/  HADD2.F32 R224, -RZ, R217.reuse.H0_H0 ;  /* 0x200000d9ffe07230 */ /* 0x100fe40000004100 */
[----:B------:R-:W-:Y:S01]  /*1630*/  HADD2.F32 R225, -RZ, R217.H1_H1 ;  /* 0x300000d9ffe17230 */ /* 0x000fe20000004100 */
[----:B------:R-:W-:Y:S01]  /*1640*/  MOV R217, R20 ;  /* 0x0000001400d97202 */ /* 0x000fe20000000f00 */
[--C-:B------:R-:W-:Y:S02]  /*1650*/  HADD2.F32 R248, -RZ, R221.reuse.H0_H0 ;  /* 0x200000ddfff87230 */ /* 0x100fe40000004100 */
[----:B------:R-:W-:Y:S01]  /*1660*/  HADD2.F32 R236, -RZ, R221.H1_H1 ;  /* 0x300000ddffec7230 */ /* 0x000fe20000004100 */
[----:B------:R-:W-:Y:S01]  /*1670*/  MOV R221, R4 ;  /* 0x0000000400dd7202 */ /* 0x000fe20000000f00 */
[----:B------:R-:W-:Y:S02]  /*1680*/  HADD2.F32 R20, -RZ, R223.H0_H0 ;  /* 0x200000dfff147230 */ /* 0x000fe40000004100 */
[----:B------:R-:W-:-:S02]  /*1690*/  HADD2.F32 R250, -RZ, R222.H0_H0 ;  /* 0x200000defffa7230 */ /* 0x000fc40000004100 */
[----:B------:R-:W-:Y:S01]  /*16a0*/  HADD2.F32 R249, -RZ, R222.H1_H1 ;  /* 0x300000defff97230 */ /* 0x000fe20000004100 */
[C---:B------:R-:W-:Y:S01]  /*16b0*/  FMUL.FTZ R237, R3.reuse, R237 ;  /* 0x000000ed03ed7220 */ /* 0x040fe20000410000 */
[----:B------:R-:W-:Y:S01]  /*16c0*/  HADD2.F32 R4, -RZ, R223.H1_H1 ;  /* 0x300000dfff047230 */ /* 0x000fe20000004100 */
[----:B------:R-:W-:Y:S01]  /*16d0*/  MOV R223, R200 ;  /* 0x000000c800df7202 */ /* 0x000fe20000000f00 */
[----:B------:R-:W4:Y:S01]  /*16e0*/  LDL R222, [R1+0x54] ;  /* 0x0000540001de7983 */ /* 0x000f220000100800 */
[C---:B------:R-:W-:Y:S02]  /*16f0*/  FMUL.FTZ R200, R3.reuse, R242 ;  /* 0x000000f203c87220 */ /* 0x040fe40000410000 */
[----:B------:R-:W-:Y:S01]  /*1700*/  FMUL.FTZ R242, R218, R238 ;  /* 0x000000eedaf27220 */ /* 0x000fe20000410000 */
[--C-:B------:R-:W-:Y:S01]  /*1710*/  HADD2.F32 R234, -RZ, R220.reuse.H0_H0 ;  /* 0x200000dcffea7230 */ /* 0x100fe20000004100 */
[----:B------:R-:W4:Y:S01]  /*1720*/  LDL R218, [R1+0x48] ;  /* 0x0000480001da7983 */ /* 0x000f220000100800 */
[----:B------:R-:W-:Y:S01]  /*1730*/  HADD2.F32 R233, -RZ, R220.H1_H1 ;  /* 0x300000dcffe97230 */ /* 0x000fe20000004100 */
[----:B------:R-:W-:-:S02]  /*1740*/  FMUL.FTZ R5, R3, R5 ;  /* 0x0000000503057220 */ /* 0x000fc40000410000 */
[----:B------:R-:W4:Y:S01]  /*1750*/  LDL R220, [R1+0x40] ;  /* 0x0000400001dc7983 */ /* 0x000f220000100800 */
[----:B------:R-:W-:Y:S02]  /*1760*/  FMUL.FTZ R246, R3, R246 ;  /* 0x000000f603f67220 */ /* 0x000fe40000410000 */
[----:B------:R-:W-:Y:S01]  /*1770*/  FFMA.FTZ R110, R237, R221, R110 ;  /* 0x000000dded6e7223 */ /* 0x000fe2000001006e */
[----:B------:R-:W-:Y:S01]  /*1780*/  HADD2.F32 R215, -RZ, R201.H0_H0 ;  /* 0x200000c9ffd77230 */ /* 0x000fe20000004100 */
[----:B------:R-:W-:Y:S01]  /*1790*/  FADD.FTZ R78, R78, R221 ;  /* 0x000000dd4e4e7221 */ /* 0x000fe20000010000 */
[----:B------:R-:W4:Y:S01]  /*17a0*/  LDL R219, [R1+0x44] ;  /* 0x0000440001db7983 */ /* 0x000f220000100800 */
[----:B------:R-:W-:Y:S02]  /*17b0*/  FFMA.FTZ R111, R5, R217, R111 ;  /* 0x000000d9056f7223 */ /* 0x000fe4000001006f */
[----:B------:R-:W-:Y:S02]  /*17c0*/  FADD.FTZ R79, R79, R217 ;  /* 0x000000d94f4f7221 */ /* 0x000fe40000010000 */
[----:B------:R-:W-:-:S02]  /*17d0*/  FFMA.FTZ R114, R246, R216, R114 ;  /* 0x000000d8f6727223 */ /* 0x000fc40000010072 */
[----:B------:R-:W-:Y:S02]  /*17e0*/  FADD.FTZ R82, R82, R216 ;  /* 0x000000d852527221 */ /* 0x000fe40000010000 */
        /* <DEDUP_REMOVED lines=13> */
[----:B------:R-:W-:Y:S02]  /*18c0*/  FADD.FTZ R74, R74, R215 ;  /* 0x000000d74a4a7221 */ /* 0x000fe40000010000 */
[-C--:B----4-:R-:W-:Y:S02]  /*18d0*/  FMUL.FTZ R238, R222, R223.reuse ;  /* 0x000000dfdeee7220 */ /* 0x090fe40000410000 */
[----:B------:R-:W4:Y:S01]  /*18e0*/  LDL R222, [R1+0x38] ;  /* 0x0000380001de7983 */ /* 0x000f220000100800 */
[----:B------:R-:W-:Y:S02]  /*18f0*/  FFMA.FTZ R109, R239, R223, R109 ;  /* 0x000000dfef6d7223 */ /* 0x000fe4000001006d */
[----:B------:R-:W-:Y:S02]  /*1900*/  FADD.FTZ R77, R77, R223 ;  /* 0x000000df4d4d7221 */ /* 0x000fe40000010000 */
[----:B------:R-:W-:Y:S01]  /*1910*/  FMUL.FTZ R215, R218, R215 ;  /* 0x000000d7dad77220 */ /* 0x000fe20000410000 */
[----:B------:R-:W4:Y:S01]  /*1920*/  LDL R223, [R1+0x3c] ;  /* 0x00003c0001df7983 */ /* 0x000f220000100800 */
[----:B------:R-:W-:-:S02]  /*1930*/  FADD.FTZ R218, RZ, R202 ;  /* 0x000000caffda7221 */ /* 0x000fc40000010000 */
[C---:B------:R-:W-:Y:S02]  /*1940*/  FMUL.FTZ R6, R3.reuse, R6 ;  /* 0x0000000603067220 */ /* 0x040fe40000410000 */
[----:B------:R-:W-:Y:S02]  /*1950*/  FADD.FTZ R218, R218, R247 ;  /* 0x000000f7dada7221 */ /* 0x000fe40000010000 */
[C---:B------:R-:W-:Y:S02]  /*1960*/  FMUL.FTZ R11, R3.reuse, R11 ;  /* 0x0000000b030b7220 */ /* 0x040fe40000410000 */
        /* <DEDUP_REMOVED lines=13> */
[----:B------:R-:W-:Y:S02]  /*1a40*/  FMUL.FTZ R216, R216, R232 ;  /* 0x000000e8d8d87220 */ /* 0x000fe40000410000 */
[----:B------:R-:W-:Y:S01]  /*1a50*/  FFMA.FTZ R108, R241, R235, R108 ;  /* 0x000000ebf16c7223 */ /* 0x000fe2000001006c */
[----:B------:R-:W4:Y:S01]  /*1a60*/  LDL R232, [R1+0x28] ;  /* 0x0000280001e87983 */ /* 0x000f220000100800 */
[----:B------:R-:W-:-:S02]  /*1a70*/  FADD.FTZ R76, R76, R235 ;  /* 0x000000eb4c4c7221 */ /* 0x000fc40000010000 */
[----:B------:R-:W-:Y:S02]  /*1a80*/  FMUL.FTZ R240, R240, R235 ;  /* 0x000000ebf0f07220 */ /* 0x000fe40000410000 */
[----:B------:R-:W4:Y:S01]  /*1a90*/  LDL R235, [R1+0x2c] ;  /* 0x00002c0001eb7983 */ /* 0x000f220000100800 */
[----:B---3--:R-:W-:-:S03]  /*1aa0*/  FMUL.FTZ R218, R221, R231 ;  /* 0x000000e7ddda7220 */ /* 0x008fc60000410000 */
        /* <DEDUP_REMOVED lines=32> */
[----:B------:R-:W-:Y:S02]  /*1cb0*/  FFMA.FTZ R98, R16, R224, R98 ;  /* 0x000000e010627223 */ /* 0x000fe40000010062 */
[----:B---3--:R-:W-:-:S02]  /*1cc0*/  FMUL.FTZ R221, R231, R226 ;  /* 0x000000e2e7dd7220 */ /* 0x008fc40000410000 */
        /* <DEDUP_REMOVED lines=9> */
[----:B------:R-:W-:Y:S02]  /*1d60*/  FFMA.FTZ R227, R8, R215, R223 ;  /* 0x000000d708e37223 */ /* 0x000fe400000100df */
[----:B------:R-:W-:Y:S02]  /*1d70*/  FMUL.FTZ R223, R232, R224 ;  /* 0x000000e0e8df7220 */ /* 0x000fe40000410000 */
[----:B------:R-:W-:-:S02]  /*1d80*/  FMUL.FTZ R224, R235, R225 ;  /* 0x000000e1ebe07220 */ /* 0x000fc40000410000 */
[----:B------:R-:W-:Y:S02]  /*1d90*/  FMUL.FTZ R232, R123, R236 ;  /* 0x000000ec7be87220 */ /* 0x000fe40000410000 */
[----:B------:R-:W-:Y:S02]  /*1da0*/  FMUL.FTZ R235, R126, R20 ;  /* 0x000000147eeb7220 */ /* 0x000fe40000410000 */
[----:B------:R0:W5:Y:S01]  /*1db0*/  LDL.LU R20, [R1+0x74] ;  /* 0x0000740001147983 */ /* 0x0001620000300800 */
[----:B------:R-:W-:-:S03]  /*1dc0*/  FMUL.FTZ R236, R127, R4 ;  /* 0x000000047fec7220 */ /* 0x000fc60000410000 */
[----:B------:R0:W5:Y:S01]  /*1dd0*/  LDL.LU R4, [R1+0x70] ;  /* 0x0000700001047983 */ /* 0x0001620000300800 */
[----:B------:R-:W-:-:S04]  /*1de0*/  FADD.FTZ R226, R226, R214 ;  /* 0x000000d6e2e27221 */ /* 0x000fc80000010000 */
        /* <DEDUP_REMOVED lines=88> */
.L_x_7169:
[----:B0-----:R-:W-:Y:S05]  /*2370*/  BSYNC B0 ;  /* 0x0000000000007941 */ /* 0x001fea0003800000 */
.L_x_7167:
[----:B------:R-:W2:Y:S01]  /*2380*/  LDL R188, [R1+0x8] ;  /* 0x0000080001bc7983 */ /* 0x000ea20000100800 */
[----:B-----5:R-:W-:-:S03]  /*2390*/  MOV R189, R212 ;  /* 0x000000d400bd7202 */ /* 0x020fc60000000f00 */
        /* <DEDUP_REMOVED lines=15> */
.L_x_7339:
        /* <DEDUP_REMOVED lines=18> */
.L_x_7340:
        /* <DEDUP_REMOVED lines=27> */
[----:B------:R-:W-:Y:S01]  /*2760*/  FADD.FTZ R190, R190, R188 ;  /* 0x000000bcbebe7221 */ /* 0x000fe20000010000 */
[----:B------:R-:W-:Y:S01]  /*2770*/  @P3 MOV R188, 0x10 ;  /* 0x0000001000bc3802 */ /* 0x000fe20000000f00 */
[----:B------:R-:W-:-:S04]  /*2780*/  FADD.FTZ R191, R191, R189 ;  /* 0x000000bdbfbf7221 */ /* 0x000fc80000010000 */
        /* <DEDUP_REMOVED lines=13> */
.L_x_7173:
        /* <DEDUP_REMOVED lines=10> */
[----:B------:R-:W-:-:S05]  /*2900*/  @P4 HADD2.F32 R190, -RZ, R160.H0_H0 ;  /* 0x200000a0ffbe4230 */ /* 0x000fca0000004100 */
[----:B------:R-:W-:Y:S02]  /*2910*/  @P4 FADD.FTZ R191, R191, R190 ;  /* 0x000000bebfbf4221 */ /* 0x000fe40000010000 */
.L_x_7174:
[----:B------:R-:W-:Y:S05]  /*2920*/  BSYNC B0 ;  /* 0x0000000000007941 */ /* 0x000fea0003800000 */
.L_x_7172:
[----:B------:R-:W-:Y:S01]  /*2930*/  ISETP.NE.U32.AND P0, PT, RZ, c[0x0][0x258], PT ;  /* 0x00009600ff007a0c */ /* 0x000fe20003f05070 */
[----:B------:R-:W-:Y:S03]  /*2940*/  BSSY B0, `(.L_x_7175) ;  /* 0x0000011000007945 */ /* 0x000fe60003800000 */
[----:B------:R-:W-:-:S13]  /*2950*/  ISETP.NE.AND.EX P0, PT, RZ, c[0x0][0x25c], PT, P0 ;  /* 0x00009700ff007a0c */ /* 0x000fda0003f05300 */
[----:B------:R-:W-:-:S04]  /*2960*/  @P0 F2FP.PACK_AB R190, RZ, R191 ;  /* 0x000000bfffbe023e */ /* 0x000fc800000000ff */
[----:B------:R-:W-:Y:S01]  /*2970*/  @P0 PRMT R180, R190, 0x7610, R180 ;  /* 0x00007610beb40816 */ /* 0x000fe200000000b4 */
[----:B------:R-:W-:Y:S05]  /*2980*/  @!P3 BRA `(.L_x_7176) ;  /* 0x000000c00000b947 */ /* 0x000fea0003800000 */
[----:B------:R-:W2:Y:S01]  /*2990*/  LDL.LU R248, [R1+0xc] ;  /* 0x00000c0001f87983 */ /* 0x000ea20000300800 */
[----:B------:R-:W-:Y:S01]  /*29a0*/  FMUL.FTZ R191, R191, c[0x0][0x1ec] ;  /* 0x00007b00bfbf7a20 */ /* 0x000fe20000410000 */
[----:B------:R-:W-:Y:S01]  /*29b0*/  HFMA2.MMA R190, -RZ, RZ, 0, 0 ;  /* 0x00000000ffbe7435 */ /* 0x000fe200000001ff */
[----:B--2---:R-:W-:Y:S02]  /*29c0*/  LOP3.LUT P5, RZ, R248, 0xff, RZ, 0xc0, !PT ;  /* 0x000000fff8ff7812 */ /* 0x004fe400078ac0ff */
[----:B------:R-:W-:-:S11]  /*29d0*/  FMUL.FTZ R248, R191, c[0x0][0x1e8] ;  /* 0x00007a00bff87a20 */ /* 0x000fd60000410000 */
[----:B-----5:R-:W-:-:S05]  /*29e0*/  @P5 HADD2.F32 R191, -RZ, R176.H0_H0 ;  /* 0x200000b0ffbf5230 */ /* 0x020fca0000004100 */
[----:B------:R-:W-:-:S04]  /*29f0*/  @P5 FMUL.FTZ R190, R248, R191 ;  /* 0x000000bff8be5220 */ /* 0x000fc80000410000 */
[----:B------:R-:W-:Y:S02]  /*2a00*/  FADD.FTZ R20, R20, R190 ;  /* 0x000000be14147221 */ /* 0x000fe40000010000 */
[----:B------:R-:W-:-:S05]  /*2a10*/  FMUL.FTZ R190, R128, R248 ;  /* 0x000000f880be7220 */ /* 0x000fca0000410000 */
[----:B------:R-:W-:-:S04]  /*2a20*/  FSEL R190, R190, RZ, P5 ;  /* 0x000000ffbebe7208 */ /* 0x000fc80002800000 */
[----:B------:R-:W-:-:S04]  /*2a30*/  F2FP.PACK_AB R190, RZ, R190 ;  /* 0x000000beffbe723e */ /* 0x000fc800000000ff */
[----:B------:R-:W-:Y:S02]  /*2a40*/  PRMT R184, R190, 0x7610, R184 ;  /* 0x00007610beb87816 */ /* 0x000fe400000000b8 */
.L_x_7176:
[----:B------:R-:W-:Y:S05]  /*2a50*/  BSYNC B0 ;  /* 0x0000000000007941 */ /* 0x000fea0003800000 */
.L_x_7175:
[----:B------:R-:W-:Y:S01]  /*2a60*/  BSSY B0, `(.L_x_7177) ;  /* 0x000000e000007945 */ /* 0x000fe20003800000 */
[----:B------:R-:W-:Y:S05]  /*2a70*/  @P2 BRA `(.L_x_7178) ;  /* 0x0000004000002947 */ /* 0x000fea0003800000 */
[----:B------:R-:W-:Y:S01]  /*2a80*/  MOV R191, RZ ;  /* 0x000000ff00bf7202 */ /* 0x000fe20000000f00 */
[----:B------:R-:W-:Y:S05]  /*2a90*/  @!P4 BRA `(.L_x_7179) ;  /* 0x000000a00000c947 */ /* 0x000fea0003800000 */
[----:B------:R-:W-:Y:S01]  /*2aa0*/  HADD2.F32 R191, -RZ, R160.H1_H1 ;  /* 0x300000a0ffbf7230 */ /* 0x000fe20000004100 */
[----:B------:R-:W-:Y:S05]  /*2ab0*/  BRA `(.L_x_7179) ;  /* 0x0000008000007947 */ /* 0x000fea0003800000 */
.L_x_7178:
[----:B------:R-:W0:Y:S02]  /*2ac0*/  LDC.U8 R190, c[0x0][0x1f0] ;  /* 0x00007c00ffbe7b82 */ /* 0x000e240000000000 */
[----:B0-----:R-:W-:-:S04]  /*2ad0*/  ISETP.NE.AND P5, PT, R190, RZ, PT ;  /* 0x000000ffbe00720c */ /* 0x001fc80003fa5270 */
[----:B------:R-:W-:-:S05]  /*2ae0*/  FSEL R190, R188, RZ, !P5 ;  /* 0x000000ffbcbe7208 */ /* 0x000fca0006800000 */
[----:B------:R-:W-:-:S04]  /*2af0*/  FFMA.FTZ R190, R251, R189, R190 ;  /* 0x000000bdfbbe7223 */ /* 0x000fc800000100be */
[----:B------:R-:W-:-:S04]  /*2b00*/  FADD.FTZ R190, R247, -R190 ;  /* 0x800000bef7be7221 */ /* 0x000fc80000010000 */
[----:B------:R-:W-:Y:S01]  /*2b10*/  FMUL.FTZ R191, R3, R190 ;  /* 0x000000be03bf7220 */ /* 0x000fe20000410000 */
[----:B------:R-:W-:-:S05]  /*2b20*/  @P4 HADD2.F32 R190, -RZ, R160.H1_H1 ;  /* 0x300000a0ffbe4230 */ /* 0x000fca0000004100 */
[----:B------:R-:W-:Y:S02]  /*2b30*/  @P4 FADD.FTZ R191, R191, R190 ;  /* 0x000000bebfbf4221 */ /* 0x000fe40000010000 */
.L_x_7179:
[----:B------:R-:W-:Y:S05]  /*2b40*/  BSYNC B0 ;  /* 0x0000000000007941 */ /* 0x000fea0003800000 */
.L_x_7177:
        /* <DEDUP_REMOVED lines=8> */
[----:B-----5:R-:W-:-:S05]  /*2bd0*/  @P5 HADD2.F32 R191, -RZ, R176.H1_H1 ;  /* 0x300000b0ffbf5230 */ /* 0x020fca0000004100 */
[----:B------:R-:W-:-:S04]  /*2be0*/  @P5 FMUL.FTZ R190, R248, R191 ;  /* 0x000000bff8be5220 */ /* 0x000fc80000410000 */
[----:B------:R-:W-:Y:S02]  /*2bf0*/  FADD.FTZ R21, R21, R190 ;  /* 0x000000be15157221 */ /* 0x000fe40000010000 */
[----:B------:R-:W-:-:S05]  /*2c00*/  FMUL.FTZ R190, R129, R248 ;  /* 0x000000f881be7220 */ /* 0x000fca0000410000 */
[----:B------:R-:W-:-:S04]  /*2c10*/  FSEL R190, R190, RZ, P5 ;  /* 0x000000ffbebe7208 */ /* 0x000fc80002800000 */
[----:B------:R-:W-:-:S04]  /*2c20*/  F2FP.PACK_AB R190, RZ, R190 ;  /* 0x000000beffbe723e */ /* 0x000fc800000000ff */
[----:B------:R-:W-:Y:S02]  /*2c30*/  PRMT R184, R184, 0x5410, R190 ;  /* 0x00005410b8b87816 */ /* 0x000fe400000000be */
.L_x_7181:
[----:B------:R-:W-:Y:S05]  /*2c40*/  BSYNC B0 ;  /* 0x0000000000007941 */ /* 0x000fea0003800000 */
.L_x_7180:
[----:B------:R-:W-:Y:S01]  /*2c50*/  BSSY B0, `(.L_x_7182) ;  /* 0x000000e000007945 */ /* 0x000fe20003800000 */
[----:B------:R-:W-:Y:S05]  /*2c60*/  @P2 BRA `(.L_x_7183) ;  /* 0x0000004000002947 */ /* 0x000fea0003800000 */
[----:B------:R-:W-:Y:S01]  /*2c70*/  MOV R191, RZ ;  /* 0x000000ff00bf7202 */ /* 0x000fe20000000f00 */
[----:B------:R-:W-:Y:S05]  /*2c80*/  @!P4 BRA `(.L_x_7184) ;  /* 0x000000a00000c947 */ /* 0x000fea0003800000 */
[----:B------:R-:W-:Y:S01]  /*2c90*/  HADD2.F32 R191, -RZ, R161.H0_H0 ;  /* 0x200000a1ffbf7230 */ /* 0x000fe20000004100 */
[----:B------:R-:W-:Y:S05]  /*2ca0*/  BRA `(.L_x_7184) ;  /* 0x0000008000007947 */ /* 0x000fea0003800000 */
.L_x_7183:
[----:B------:R-:W0:Y:S02]  /*2cb0*/  LDC.U8 R190, c[0x0][0x1f0] ;  /* 0x00007c00ffbe7b82 */ /* 0x000e240000000000 */
[----:B0-----:R-:W-:-:S04]  /*2cc0*/  ISETP.NE.AND P5, PT, R190, RZ, PT ;  /* 0x000000ffbe00720c */ /* 0x001fc80003fa5270 */
[----:B------:R-:W-:-:S05]  /*2cd0*/  FSEL R190, R188, RZ, !P5 ;  /* 0x000000ffbcbe7208 */ /* 0x000fca0006800000 */
[----:B------:R-:W-:-:S04]  /*2ce0*/  FFMA.FTZ R190, R246, R189, R190 ;  /* 0x000000bdf6be7223 */ /* 0x000fc800000100be */
[----:B------:R-:W-:-:S04]  /*2cf0*/  FADD.FTZ R190, R245, -R190 ;  /* 0x800000bef5be7221 */ /* 0x000fc80000010000 */
[----:B------:R-:W-:Y:S01]  /*2d00*/  FMUL.FTZ R191, R3, R190 ;  /* 0x000000be03bf7220 */ /* 0x000fe20000410000 */
[----:B------:R-:W-:-:S05]  /*2d10*/  @P4 HADD2.F32 R190, -RZ, R161.H0_H0 ;  /* 0x200000a1ffbe4230 */ /* 0x000fca0000004100 */
[----:B------:R-:W-:Y:S02]  /*2d20*/  @P4 FADD.FTZ R191, R191, R190 ;  /* 0x000000bebfbf4221 */ /* 0x000fe40000010000 */
.L_x_7184:
[----:B------:R-:W-:Y:S05]  /*2d30*/  BSYNC B0 ;  /* 0x0000000000007941 */ /* 0x000fea0003800000 */
.L_x_7182:
        /* <DEDUP_REMOVED lines=9> */
[----:B------:R-:W-:-:S04]  /*2dd0*/  @P5 FMUL.FTZ R190, R248, R191 ;  /* 0x000000bff8be5220 */ /* 0x000fc80000410000 */
[----:B------:R-:W-:Y:S02]  /*2de0*/  FADD.FTZ R22, R22, R190 ;  /* 0x000000be16167221 */ /* 0x000fe40000010000 */
[----:B------:R-:W-:-:S05]  /*2df0*/  FMUL.FTZ R190, R130, R248 ;  /* 0x000000f882be7220 */ /* 0x000fca0000410000 */
[----:B------:R-:W-:-:S04]  /*2e00*/  FSEL R190, R190, RZ, P5 ;  /* 0x000000ffbebe7208 */ /* 0x000fc80002800000 */
[----:B------:R-:W-:-:S04]  /*2e10*/  F2FP.PACK_AB R190, RZ, R190 ;  /* 0x000000beffbe723e */ /* 0x000fc800000000ff */
[----:B------:R-:W-:Y:S02]  /*2e20*/  PRMT R185, R190, 0x7610, R185 ;  /* 0x00007610beb97816 */ /* 0x000fe400000000b9 */
.L_x_7186:
[----:B------:R-:W-:Y:S05]  /*2e30*/  BSYNC B0 ;  /* 0x0000000000007941 */ /* 0x000fea0003800000 */
.L_x_7185:
[----:B------:R-:W-:Y:S01]  /*2e40*/  BSSY B0, `(.L_x_7187) ;  /* 0x000000e000007945 */ /* 0x000fe20003800000 */
[----:B------:R-:W-:Y:S05]  /*2e50*/  @P2 BRA `(.L_x_7188) ;  /* 0x0000004000002947 */ /* 0x000fea0003800000 */
[----:B------:R-:W-:Y:S01]  /*2e60*/  MOV R191, RZ ;  /* 0x000000ff00bf7202 */ /* 0x000fe20000000f00 */
[----:B------:R-:W-:Y:S05]  /*2e70*/  @!P4 BRA `(.L_x_7189) ;  /* 0x000000a00000c947 */ /* 0x000fea0003800000 */
[----:B------:R-:W-:Y:S01]  /*2e80*/  HADD2.F32 R191, -RZ, R161.H1_H1 ;  /* 0x300000a1ffbf7230 */ /* 0x000fe20000004100 */
[----:B------:R-:W-:Y:S05]  /*2e90*/  BRA `(.L_x_7189) ;  /* 0x0000008000007947 */ /* 0x000fea0003800000 */
.L_x_7188:
        /* <DEDUP_REMOVED lines=8> */
.L_x_7189:
[----:B------:R-:W-:Y:S05]  /*2f20*/  BSYNC B0 ;  /* 0x0000000000007941 */ /* 0x000fea0003800000 */
.L_x_7187:
        /* <DEDUP_REMOVED lines=15> */
.L_x_7191:
[----:B------:R-:W-:Y:S05]  /*3020*/  BSYNC B0 ;  /* 0x0000000000007941 */ /* 0x000fea0003800000 */
.L_x_7190:
[----:B------:R-:W-:Y:S01]  /*3030*/  BSSY B0, `(.L_x_7192) ;  /* 0x000000e000007945 */ /* 0x000fe20003800000 */
[----:B------:R-:W-:Y:S05]  /*3040*/  @P2 BRA `(.L_x_7193) ;  /* 0x0000004000002947 */ /* 0x000fea0003800000 */
[----:B------:R-:W-:Y:S01]  /*3050*/  MOV R191, RZ ;  /* 0x000000ff00bf7202 */ /* 0x000fe20000000f00 */
[----:B------:R-:W-:Y:S05]  /*3060*/  @!P4 BRA `(.L_x_7194) ;  /* 0x000000a00000c947 */ /* 0x000fea0003800000 */
[----:B------:R-:W-:Y:S01]  /*3070*/  HADD2.F32 R191, -RZ, R162.H0_H0 ;  /* 0x200000a2ffbf7230 */ /* 0x000fe20000004100 */
[----:B------:R-:W-:Y:S05]  /*3080*/  BRA `(.L_x_7194) ;  /* 0x0000008000007947 */ /* 0x000fea0003800000 */
.L_x_7193:
        /* <DEDUP_REMOVED lines=8> */
.L_x_7194:
[----:B------:R-:W-:Y:S05]  /*3110*/  BSYNC B0 ;  /* 0x0000000000007941 */ /* 0x000fea0003800000 */
.L_x_7192:
        /* <DEDUP_REMOVED lines=15> */
.L_x_7196:
[----:B------:R-:W-:Y:S05]  /*3210*/  BSYNC B0 ;  /* 0x0000000000007941 */ /* 0x000fea0003800000 */
.L_x_7195:
[----:B------:R-:W-:Y:S01]  /*3220*/  BSSY B0, `(.L_x_7197) ;  /* 0x000000e000007945 */ /* 0x000fe20003800000 */
[----:B------:R-:W-:Y:S05]  /*3230*/  @P2 BRA `(.L_x_7198) ;  /* 0x0000004000002947 */ /* 0x000fea0003800000 */
[----:B------:R-:W-:Y:S01]  /*3240*/  MOV R191, RZ ;  /* 0x000000ff00bf7202 */ /* 0x000fe20000000f00 */
[----:B------:R-:W-:Y:S05]  /*3250*/  @!P4 BRA `(.L_x_7199) ;  /* 0x000000a00000c947 */ /* 0x000fea0003800000 */
[----:B------:R-:W-:Y:S01]  /*3260*/  HADD2.F32 R191, -RZ, R162.H1_H1 ;  /* 0x300000a2ffbf7230 */ /* 0x000fe20000004100 */
[----:B------:R-:W-:Y:S05]  /*3270*/  BRA `(.L_x_7199) ;  /* 0x0000008000007947 */ /* 0x000fea0003800000 */
.L_x_7198:
        /* <DEDUP_REMOVED lines=8> */
.L_x_7199:
[----:B------:R-:W-:Y:S05]  /*3300*/  BSYNC B0 ;  /* 0x0000000000007941 */ /* 0x000fea0003800000 */
.L_x_7197:
        /* <DEDUP_REMOVED lines=15> */
.L_x_7201:
[----:B------:R-:W-:Y:S05]  /*3400*/  BSYNC B0 ;  /* 0x0000000000007941 */ /* 0x000fea0003800000 */
.L_x_7200:
[----:B------:R-:W-:Y:S01]  /*3410*/  BSSY B0, `(.L_x_7202) ;  /* 0x000000e000007945 */ /* 0x000fe20003800000 */
[----:B------:R-:W-:Y:S05]  /*3420*/  @P2 BRA `(.L_x_7203) ;  /* 0x0000004000002947 */ /* 0x000fea0003800000 */
[----:B------:R-:W-:Y:S01]  /*3430*/  MOV R191, RZ ;  /* 0x000000ff00bf7202 */ /* 0x000fe20000000f00 */
[----:B------:R-:W-:Y:S05]  /*3440*/  @!P4 BRA `(.L_x_7204) ;  /* 0x000000a00000c947 */ /* 0x000fea0003800000 */
[----:B------:R-:W-:Y:S01]  /*3450*/  HADD2.F32 R191, -RZ, R163.H0_H0 ;  /* 0x200000a3ffbf7230 */ /* 0x000fe20000004100 */
[----:B------:R-:W-:Y:S05]  /*3460*/  BRA `(.L_x_7204) ;  /* 0x0000008000007947 */ /* 0x000fea0003800000 */
.L_x_7203:
        /* <DEDUP_REMOVED lines=8> */
.L_x_7204:
[----:B------:R-:W-:Y:S05]  /*34f0*/  BSYNC B0 ;  /* 0x0000000000007941 */ /* 0x000fea0003800000 */
.L_x_7202:
        /* <DEDUP_REMOVED lines=15> */
.L_x_7206:
[----:B------:R-:W-:Y:S05]  /*35f0*/  BSYNC B0 ;  /* 0x0000000000007941 */ /* 0x000fea0003800000 */
.L_x_7205:
[----:B------:R-:W-:Y:S01]  /*3600*/  BSSY B0, `(.L_x_7207) ;  /* 0x000000e000007945 */ /* 0x000fe20003800000 */
[----:B------:R-:W-:Y:S05]  /*3610*/  @P2 BRA `(.L_x_7208) ;  /* 0x0000004000002947 */ /* 0x000fea0003800000 */
[----:B------:R-:W-:Y:S01]  /*3620*/  MOV R191, RZ ;  /* 0x000000ff00bf7202 */ /* 0x000fe20000000f00 */
[----:B------:R-:W-:Y:S05]  /*3630*/  @!P4 BRA `(.L_x_7209) ;  /* 0x000000a00000c947 */ /* 0x000fea0003800000 */
[----:B------:R-:W-:Y:S01]  /*3640*/  HADD2.F32 R191, -RZ, R163.H1_H1 ;  /* 0x300000a3ffbf7230 */ /* 0x000fe20000004100 */
[----:B------:R-:W-:Y:S05]  /*3650*/  BRA `(.L_x_7209) ;  /* 0x0000008000007947 */ /* 0x000fea0003800000 */
.L_x_7208:
        /* <DEDUP_REMOVED lines=8> */
.L_x_7209:
[----:B------:R-:W-:Y:S05]  /*36e0*/  BSYNC B0 ;  /* 0x0000000000007941 */ /* 0x000fea0003800000 */
.L_x_7207:
        /* <DEDUP_REMOVED lines=9> */
[----:B------:R-:W-:Y:S02]  /*3780*/  @P5 FMUL.FTZ R191, R190, R212 ;  /* 0x000000d4bebf5220 */ /* 0x000fe40000410000 */
[----:B------:R-:W-:Y:S02]  /*3790*/  FMUL.FTZ R190, R135, R190 ;  /* 0x000000be87be7220 */ /* 0x000fe40000410000 */
[----:B------:R-:W-:-:S03]  /*37a0*/  FADD.FTZ R27, R27, R191 ;  /* 0x000000bf1b1b7221 */ /* 0x000fc60000010000 */
[----:B------:R-:W-:-:S04]  /*37b0*/  FSEL R190, R190, RZ, P5 ;  /* 0x000000ffbebe7208 */ /* 0x000fc80002800000 */
[----:B------:R-:W-:-:S04]  /*37c0*/  F2FP.PACK_AB R190, RZ, R190 ;  /* 0x000000beffbe723e */ /* 0x000fc800000000ff */
[----:B------:R-:W-:Y:S02]  /*37d0*/  PRMT R187, R187, 0x5410, R190 ;  /* 0x00005410bbbb7816 */ /* 0x000fe400000000be */
.L_x_7211:
[----:B------:R-:W-:Y:S05]  /*37e0*/  BSYNC B0 ;  /* 0x0000000000007941 */ /* 0x000fea0003800000 */
.L_x_7210:
[----:B------:R-:W-:Y:S01]  /*37f0*/  @P0 MOV R190, 0x10 ;  /* 0x0000001000be0802 */ /* 0x000fe20000000f00 */
[----:B------:R-:W-:Y:S04]  /*3800*/  BSSY B0, `(.L_x_7212) ;  /* 0x000000b000007945 */ /* 0x000fe80003800000 */
[----:B------:R-:W-:Y:S01]  /*3810*/  @P0 IMAD.WIDE.U32 R190, R2, R190, c[0x0][0x258] ;  /* 0x0000960002be0625 */ /* 0x000fe200078e00be */
[----:B------:R-:W-:-:S04]  /*3820*/  @P3 MOV R2, 0x10 ;  /* 0x0000001000023802 */ /* 0x000fc80000000f00 */
[----:B------:R0:W-:Y:S02]  /*3830*/  @P0 STG.E.128 [R190.64], R180 ;  /* 0x000000b4be000986 */ /* 0x0001e4000c101d04 */
[----:B0-----:R-:W-:-:S05]  /*3840*/  @P3 IMAD.WIDE.U32 R190, R244, R2, c[0x0][0x248] ;  /* 0x00009200f4be3625 */ /* 0x001fca00078e0002 */
[----:B------:R0:W-:Y:S01]  /*3850*/  @P3 STG.E.128 [R190.64], R184 ;  /* 0x000000b8be003986 */ /* 0x0001e2000c101d04 */
[----:B------:R-:W-:Y:S05]  /*3860*/  @!P3 BRA `(.L_x_7213) ;  /* 0x000000400000b947 */ /* 0x000fea0003800000 */
[----:B-----5:R-:W-:Y:S01]  /*3870*/  HFMA2.MMA R176, -RZ, RZ, 0, 9.5367431640625e-07 ;  /* 0x00000010ffb07435 */ /* 0x020fe200000001ff */
[----:B------:R-:W-:-:S09]  /*3880*/  IADD3 R2, R244, 0x80, RZ ;  /* 0x00000080f4027810 */ /* 0x000fd20007ffe0ff */
[----:B------:R-:W-:-:S06]  /*3890*/  IMAD.WIDE.U32 R176, R2, R176, c[0x0][0x170] ;  /* 0x00005c0002b07625 */ /* 0x000fcc00078e00b0 */
[----:B------:R-:W5:Y:S02]  /*38a0*/  LDG.E.128 R176, [R176.64] ;  /* 0x00000004b0b07981 */ /* 0x000f64000c1e1d00 */
.L_x_7213:
[----:B------:R-:W-:Y:S05]  /*38b0*/  BSYNC B0 ;  /* 0x0000000000007941 */ /* 0x000fea0003800000 */
.L_x_7212:
[----:B------:R-:W-:Y:S01]  /*38c0*/  BSSY B0, `(.L_x_7214) ;  /* 0x000000e000007945 */ /* 0x000fe20003800000 */
[----:B------:R-:W-:Y:S05]  /*38d0*/  @P2 BRA `(.L_x_7215) ;  /* 0x0000004000002947 */ /* 0x000fea0003800000 */
[----:B------:R-:W-:Y:S01]  /*38e0*/  MOV R2, RZ ;  /* 0x000000ff00027202 */ /* 0x000fe20000000f00 */
[----:B------:R-:W-:Y:S05]  /*38f0*/  @!P4 BRA `(.L_x_7216) ;  /* 0x000000a00000c947 */ /* 0x000fea0003800000 */
[----:B------:R-:W-:Y:S01]  /*3900*/  HADD2.F32 R2, -RZ, R164.H0_H0 ;  /* 0x200000a4ff027230 */ /* 0x000fe20000004100 */
[----:B------:R-:W-:Y:S05]  /*3910*/  BRA `(.L_x_7216) ;  /* 0x0000008000007947 */ /* 0x000fea0003800000 */
.L_x_7215:
[----:B0-----:R-:W0:Y:S02]  /*3920*/  LDC.U8 R190, c[0x0][0x1f0] ;  /* 0x00007c00ffbe7b82 */ /* 0x001e240000000000 */
[----:B0-----:R-:W-:Y:S01]  /*3930*/  ISETP.NE.AND P5, PT, R190, RZ, PT ;  /* 0x000000ffbe00720c */ /* 0x001fe20003fa5270 */
[----:B------:R-:W-:-:S03]  /*3940*/  @P4 HADD2.F32 R190, -RZ, R164.H0_H0 ;  /* 0x200000a4ffbe4230 */ /* 0x000fc60000004100 */
[----:B------:R-:W-:-:S05]  /*3950*/  FSEL R2, R188, RZ, !P5 ;  /* 0x000000ffbc027208 */ /* 0x000fca0006800000 */
[----:B------:R-:W-:-:S04]  /*3960*/  FFMA.FTZ R2, R6, R189, R2 ;  /* 0x000000bd06027223 */ /* 0x000fc80000010002 */
[----:B------:R-:W-:-:S04]  /*3970*/  FADD.FTZ R2, R205, -R2 ;  /* 0x80000002cd027221 */ /* 0x000fc80000010000 */
[----:B------:R-:W-:-:S04]  /*3980*/  FMUL.FTZ R2, R3, R2 ;  /* 0x0000000203027220 */ /* 0x000fc80000410000 */
[----:B------:R-:W-:Y:S02]  /*3990*/  @P4 FADD.FTZ R2, R2, R190 ;  /* 0x000000be02024221 */ /* 0x000fe40000010000 */
.L_x_7216:
[----:B------:R-:W-:Y:S05]  /*39a0*/  BSYNC B0 ;  /* 0x0000000000007941 */ /* 0x000fea0003800000 */
.L_x_7214:
[----:B0-----:R-:W-:Y:S01]  /*39b0*/  @P0 F2FP.PACK_AB R190, RZ, R2 ;  /* 0x00000002ffbe023e */ /* 0x001fe200000000ff */
        /* <DEDUP_REMOVED lines=8> */
[----:B-----5:R-:W-:-:S05]  /*3a40*/  @P5 HADD2.F32 R191, -RZ, R176.H0_H0 ;  /* 0x200000b0ffbf5230 */ /* 0x020fca0000004100 */
[-C--:B------:R-:W-:Y:S02]  /*3a50*/  @P5 FMUL.FTZ R190, R191, R2.reuse ;  /* 0x00000002bfbe5220 */ /* 0x080fe40000410000 */
[----:B------:R-:W-:Y:S02]  /*3a60*/  FMUL.FTZ R2, R136, R2 ;  /* 0x0000000288027220 */ /* 0x000fe40000410000 */
[----:B------:R-:W-:-:S03]  /*3a70*/  FADD.FTZ R28, R28, R190 ;  /* 0x000000be1c1c7221 */ /* 0x000fc60000010000 */
[----:B------:R-:W-:-:S04]  /*3a80*/  FSEL R2, R2, RZ, P5 ;  /* 0x000000ff02027208 */ /* 0x000fc80002800000 */
[----:B------:R-:W-:-:S04]  /*3a90*/  F2FP.PACK_AB R2, RZ, R2 ;  /* 0x00000002ff02723e */ /* 0x000fc800000000ff */
[----:B------:R-:W-:Y:S02]  /*3aa0*/  PRMT R184, R2, 0x7610, R184 ;  /* 0x0000761002b87816 */ /* 0x000fe400000000b8 */
.L_x_7218:
[----:B------:R-:W-:Y:S05]  /*3ab0*/  BSYNC B0 ;  /* 0x0000000000007941 */ /* 0x000fea0003800000 */
.L_x_7217:
[----:B------:R-:W-:Y:S01]  /*3ac0*/  BSSY B0, `(.L_x_7219) ;  /* 0x000000e000007945 */ /* 0x000fe20003800000 */
[----:B------:R-:W-:Y:S05]  /*3ad0*/  @P2 BRA `(.L_x_7220) ;  /* 0x0000004000002947 */ /* 0x000fea0003800000 */
[----:B------:R-:W-:Y:S01]  /*3ae0*/  MOV R2, RZ ;  /* 0x000000ff00027202 */ /* 0x000fe20000000f00 */
[----:B------:R-:W-:Y:S05]  /*3af0*/  @!P4 BRA `(.L_x_7221) ;  /* 0x000000a00000c947 */ /* 0x000fea0003800000 */
[----:B------:R-:W-:Y:S01]  /*3b00*/  HADD2.F32 R2, -RZ, R164.H1_H1 ;  /* 0x300000a4ff027230 */ /* 0x000fe20000004100 */
[----:B------:R-:W-:Y:S05]  /*3b10*/  BRA `(.L_x_7221) ;  /* 0x0000008000007947 */ /* 0x000fea0003800000 */
.L_x_7220:
[----:B------:R-:W0:Y:S02]  /*3b20*/  LDC.U8 R190, c[0x0][0x1f0] ;  /* 0x00007c00ffbe7b82 */ /* 0x000e240000000000 */
[----:B0-----:R-:W-:Y:S01]  /*3b30*/  ISETP.NE.AND P5, PT, R190, RZ, PT ;  /* 0x000000ffbe00720c */ /* 0x001fe20003fa5270 */
[----:B------:R-:W-:-:S03]  /*3b40*/  @P4 HADD2.F32 R190, -RZ, R164.H1_H1 ;  /* 0x300000a4ffbe4230 */ /* 0x000fc60000004100 */
[----:B------:R-:W-:-:S05]  /*3b50*/  FSEL R2, R188, RZ, !P5 ;  /* 0x000000ffbc027208 */ /* 0x000fca0006800000 */
[----:B------:R-:W-:-:S04]  /*3b60*/  FFMA.FTZ R2, R7, R189, R2 ;  /* 0x000000bd07027223 */ /* 0x000fc80000010002 */
[----:B------:R-:W-:-:S04]  /*3b70*/  FADD.FTZ R2, R214, -R2 ;  /* 0x80000002d6027221 */ /* 0x000fc80000010000 */
[----:B------:R-:W-:-:S04]  /*3b80*/  FMUL.FTZ R2, R3, R2 ;  /* 0x0000000203027220 */ /* 0x000fc80000410000 */
[----:B------:R-:W-:Y:S02]  /*3b90*/  @P4 FADD.FTZ R2, R2, R190 ;  /* 0x000000be02024221 */ /* 0x000fe40000010000 */
.L_x_7221:
[----:B------:R-:W-:Y:S05]  /*3ba0*/  BSYNC B0 ;  /* 0x0000000000007941 */ /* 0x000fea0003800000 */
.L_x_7219:
        /* <DEDUP_REMOVED lines=9> */
[-C--:B------:R-:W-:Y:S02]  /*3c40*/  @P5 FMUL.FTZ R190, R191, R2.reuse ;  /* 0x00000002bfbe5220 */ /* 0x080fe40000410000 */
[----:B------:R-:W-:Y:S02]  /*3c50*/  FMUL.FTZ R2, R137, R2 ;  /* 0x0000000289027220 */ /* 0x000fe40000410000 */
[----:B------:R-:W-:-:S03]  /*3c60*/  FADD.FTZ R29, R29, R190 ;  /* 0x000000be1d1d7221 */ /* 0x000fc60000010000 */
[----:B------:R-:W-:-:S04]  /*3c70*/  FSEL R2, R2, RZ, P5 ;  /* 0x000000ff02027208 */ /* 0x000fc80002800000 */
[----:B------:R-:W-:-:S04]  /*3c80*/  F2FP.PACK_AB R2, RZ, R2 ;  /* 0x00000002ff02723e */ /* 0x000fc800000000ff */
[----:B------:R-:W-:Y:S02]  /*3c90*/  PRMT R184, R184, 0x5410, R2 ;  /* 0x00005410b8b87816 */ /* 0x000fe40000000002 */
.L_x_7223:
[----:B------:R-:W-:Y:S05]  /*3ca0*/  BSYNC B0 ;  /* 0x0000000000007941 */ /* 0x000fea0003800000 */
.L_x_7222:
[----:B------:R-:W-:Y:S01]  /*3cb0*/  BSSY B0, `(.L_x_7224) ;  /* 0x000000e000007945 */ /* 0x000fe20003800000 */
[----:B------:R-:W-:Y:S05]  /*3cc0*/  @P2 BRA `(.L_x_7225) ;  /* 0x0000004000002947 */ /* 0x000fea0003800000 */
[----:B------:R-:W-:Y:S01]  /*3cd0*/  MOV R2, RZ ;  /* 0x000000ff00027202 */ /* 0x000fe20000000f00 */
[----:B------:R-:W-:Y:S05]  /*3ce0*/  @!P4 BRA `(.L_x_7226) ;  /* 0x000000a00000c947 */ /* 0x000fea0003800000 */
[----:B------:R-:W-:Y:S01]  /*3cf0*/  HADD2.F32 R2, -RZ, R165.H0_H0 ;  /* 0x200000a5ff027230 */ /* 0x000fe20000004100 */
[----:B------:R-:W-:Y:S05]  /*3d00*/  BRA `(.L_x_7226) ;  /* 0x0000008000007947 */ /* 0x000fea0003800000 */
.L_x_7225:
[----:B------:R-:W0:Y:S02]  /*3d10*/  LDC.U8 R190, c[0x0][0x1f0] ;  /* 0x00007c00ffbe7b82 */ /* 0x000e240000000000 */
[----:B0-----:R-:W-:Y:S01]  /*3d20*/  ISETP.NE.AND P5, PT, R190, RZ, PT ;  /* 0x000000ffbe00720c */ /* 0x001fe20003fa5270 */
[----:B------:R-:W-:-:S03]  /*3d30*/  @P4 HADD2.F32 R190, -RZ, R165.H0_H0 ;  /* 0x200000a5ffbe4230 */ /* 0x000fc60000004100 */
[----:B------:R-:W-:-:S05]  /*3d40*/  FSEL R2, R188, RZ, !P5 ;  /* 0x000000ffbc027208 */ /* 0x000fca0006800000 */
[----:B------:R-:W-:-:S04]  /*3d50*/  FFMA.FTZ R2, R8, R189, R2 ;  /* 0x000000bd08027223 */ /* 0x000fc80000010002 */
[----:B------:R-:W-:-:S04]  /*3d60*/  FADD.FTZ R2, R215, -R2 ;  /* 0x80000002d7027221 */ /* 0x000fc80000010000 */
[----:B------:R-:W-:-:S04]  /*3d70*/  FMUL.FTZ R2, R3, R2 ;  /* 0x0000000203027220 */ /* 0x000fc80000410000 */
[----:B------:R-:W-:Y:S02]  /*3d80*/  @P4 FADD.FTZ R2, R2, R190 ;  /* 0x000000be02024221 */ /* 0x000fe40000010000 */
.L_x_7226:
[----:B------:R-:W-:Y:S05]  /*3d90*/  BSYNC B0 ;  /* 0x0000000000007941 */ /* 0x000fea0003800000 */
.L_x_7224:
        /* <DEDUP_REMOVED lines=9> */
[-C--:B------:R-:W-:Y:S02]  /*3e30*/  @P5 FMUL.FTZ R190, R191, R2.reuse ;  /* 0x00000002bfbe5220 */ /* 0x080fe40000410000 */
[----:B------:R-:W-:Y:S02]  /*3e40*/  FMUL.FTZ R2, R138, R2 ;  /* 0x000000028a027220 */ /* 0x000fe40000410000 */
[----:B------:R-:W-:-:S03]  /*3e50*/  FADD.FTZ R30, R30, R190 ;  /* 0x000000be1e1e7221 */ /* 0x000fc60000010000 */
[----:B------:R-:W-:-:S04]  /*3e60*/  FSEL R2, R2, RZ, P5 ;  /* 0x000000ff02027208 */ /* 0x000fc80002800000 */
[----:B------:R-:W-:-:S04]  /*3e70*/  F2FP.PACK_AB R2, RZ, R2 ;  /* 0x00000002ff02723e */ /* 0x000fc800000000ff */
[----:B------:R-:W-:Y:S02]  /*3e80*/  PRMT R185, R2, 0x7610, R185 ;  /* 0x0000761002b97816 */ /* 0x000fe400000000b9 */
.L_x_7228:
[----:B------:R-:W-:Y:S05]  /*3e90*/  BSYNC B0 ;  /* 0x0000000000007941 */ /* 0x000fea0003800000 */
.L_x_7227:
[----:B------:R-:W-:Y:S01]  /*3ea0*/  BSSY B0, `(.L_x_7229) ;  /* 0x000000e000007945 */ /* 0x000fe20003800000 */
[----:B------:R-:W-:Y:S05]  /*3eb0*/  @P2 BRA `(.L_x_7230) ;  /* 0x0000004000002947 */ /* 0x000fea0003800000 */
[----:B------:R-:W-:Y:S01]  /*3ec0*/  MOV R2, RZ ;  /* 0x000000ff00027202 */ /* 0x000fe20000000f00 */
[----:B------:R-:W-:Y:S05]  /*3ed0*/  @!P4 BRA `(.L_x_7231) ;  /* 0x000000a00000c947 */ /* 0x000fea0003800000 */
[----:B------:R-:W-:Y:S01]  /*3ee0*/  HADD2.F32 R2, -RZ, R165.H1_H1 ;  /* 0x300000a5ff027230 */ /* 0x000fe20000004100 */
[----:B------:R-:W-:Y:S05]  /*3ef0*/  BRA `(.L_x_7231) ;  /* 0x0000008000007947 */ /* 0x000fea0003800000 */
.L_x_7230:
        /* <DEDUP_REMOVED lines=8> */
.L_x_7231:
[----:B------:R-:W-:Y:S05]  /*3f80*/  BSYNC B0 ;  /* 0x0000000000007941 */ /* 0x000fea0003800000 */
.L_x_7229:
        /* <DEDUP_REMOVED lines=15> */
.L_x_7233:
[----:B------:R-:W-:Y:S05]  /*4080*/  BSYNC B0 ;  /* 0x0000000000007941 */ /* 0x000fea0003800000 */
.L_x_7232:
[----:B------:R-:W-:Y:S01]  /*4090*/  BSSY B0, `(.L_x_7234) ;  /* 0x000000e000007945 */ /* 0x000fe20003800000 */
[----:B------:R-:W-:Y:S05]  /*40a0*/  @P2 BRA `(.L_x_7235) ;  /* 0x0000004000002947 */ /* 0x000fea0003800000 */
[----:B------:R-:W-:Y:S01]  /*40b0*/  MOV R2, RZ ;  /* 0x000000ff00027202 */ /* 0x000fe20000000f00 */
[----:B------:R-:W-:Y:S05]  /*40c0*/  @!P4 BRA `(.L_x_7236) ;  /* 0x000000a00000c947 */ /* 0x000fea0003800000 */
[----:B------:R-:W-:Y:S01]  /*40d0*/  HADD2.F32 R2, -RZ, R166.H0_H0 ;  /* 0x200000a6ff027230 */ /* 0x000fe20000004100 */
[----:B------:R-:W-:Y:S05]  /*40e0*/  BRA `(.L_x_7236) ;  /* 0x0000008000007947 */ /* 0x000fea0003800000 */
.L_x_7235:
        /* <DEDUP_REMOVED lines=8> */
.L_x_7236:
[----:B------:R-:W-:Y:S05]  /*4170*/  BSYNC B0 ;  /* 0x0000000000007941 */ /* 0x000fea0003800000 */
.L_x_7234:
        /* <DEDUP_REMOVED lines=15> */
.L_x_7238:
[----:B------:R-:W-:Y:S05]  /*4270*/  BSYNC B0 ;  /* 0x0000000000007941 */ /* 0x000fea0003800000 */
.L_x_7237:
[----:B------:R-:W-:Y:S01]  /*4280*/  BSSY B0, `(.L_x_7239) ;  /* 0x000000e000007945 */ /* 0x000fe20003800000 */
[----:B------:R-:W-:Y:S05]  /*4290*/  @P2 BRA `(.L_x_7240) ;  /* 0x0000004000002947 */ /* 0x000fea0003800000 */
[----:B------:R-:W-:Y:S01]  /*42a0*/  MOV R2, RZ ;  /* 0x000000ff00027202 */ /* 0x000fe20000000f00 */
[----:B------:R-:W-:Y:S05]  /*42b0*/  @!P4 BRA `(.L_x_7241) ;  /* 0x000000a00000c947 */ /* 0x000fea0003800000 */
[----:B------:R-:W-:Y:S01]  /*42c0*/  HADD2.F32 R2, -RZ, R166.H1_H1 ;  /* 0x300000a6ff027230 */ /* 0x000fe20000004100 */
[----:B------:R-:W-:Y:S05]  /*42d0*/  BRA `(.L_x_7241) ;  /* 0x0000008000007947 */ /* 0x000fea0003800000 */
.L_x_7240:
        /* <DEDUP_REMOVED lines=8> */
.L_x_7241:
[----:B------:R-:W-:Y:S05]  /*4360*/  BSYNC B0 ;  /* 0x0000000000007941 */ /* 0x000fea0003800000 */
.L_x_7239:
        /* <DEDUP_REMOVED lines=15> */
.L_x_7243:
[----:B------:R-:W-:Y:S05]  /*4460*/  BSYNC B0 ;  /* 0x0000000000007941 */ /* 0x000fea0003800000 */
.L_x_7242:
[----:B------:R-:W-:Y:S01]  /*4470*/  BSSY B0, `(.L_x_7244) ;  /* 0x000000e000007945 */ /* 0x000fe20003800000 */
[----:B------:R-:W-:Y:S05]  /*4480*/  @P2 BRA `(.L_x_7245) ;  /* 0x0000004000002947 */ /* 0x000fea0003800000 */
[----:B------:R-:W-:Y:S01]  /*4490*/  MOV R2, RZ ;  /* 0x000000ff00027202 */ /* 0x000fe20000000f00 */
[----:B------:R-:W-:Y:S05]  /*44a0*/  @!P4 BRA `(.L_x_7246) ;  /* 0x000000a00000c947 */ /* 0x000fea0003800000 */
[----:B------:R-:W-:Y:S01]  /*44b0*/  HADD2.F32 R2, -RZ, R167.H0_H0 ;  /* 0x200000a7ff027230 */ /* 0x000fe20000004100 */
[----:B------:R-:W-:Y:S05]  /*44c0*/  BRA `(.L_x_7246) ;  /* 0x0000008000007947 */ /* 0x000fea0003800000 */
.L_x_7245:
        /* <DEDUP_REMOVED lines=8> */
.L_x_7246:
[----:B------:R-:W-:Y:S05]  /*4550*/  BSYNC B0 ;  /* 0x0000000000007941 */ /* 0x000fea0003800000 */
.L_x_7244:
        /* <DEDUP_REMOVED lines=15> */
.L_x_7248:
[----:B------:R-:W-:Y:S05]  /*4650*/  BSYNC B0 ;  /* 0x0000000000007941 */ /* 0x000fea0003800000 */
.L_x_7247:
[----:B------:R-:W-:Y:S01]  /*4660*/  BSSY B0, `(.L_x_7249) ;  /* 0x000000e000007945 */ /* 0x000fe20003800000 */
[----:B------:R-:W-:Y:S05]  /*4670*/  @P2 BRA `(.L_x_7250) ;  /* 0x0000004000002947 */ /* 0x000fea0003800000 */
[----:B------:R-:W-:Y:S01]  /*4680*/  MOV R2, RZ ;  /* 0x000000ff00027202 */ /* 0x000fe20000000f00 */
[----:B------:R-:W-:Y:S05]  /*4690*/  @!P4 BRA `(.L_x_7251) ;  /* 0x000000a00000c947 */ /* 0x000fea0003800000 */
[----:B------:R-:W-:Y:S01]  /*46a0*/  HADD2.F32 R2, -RZ, R167.H1_H1 ;  /* 0x300000a7ff027230 */ /* 0x000fe20000004100 */
[----:B------:R-:W-:Y:S05]  /*46b0*/  BRA `(.L_x_7251) ;  /* 0x0000008000007947 */ /* 0x000fea0003800000 */
.L_x_7250:
        /* <DEDUP_REMOVED lines=8> */
.L_x_7251:
[----:B------:R-:W-:Y:S05]  /*4740*/  BSYNC B0 ;  /* 0x0000000000007941 */ /* 0x000fea0003800000 */
.L_x_7249:
        /* <DEDUP_REMOVED lines=15> */
.L_x_7253:
[----:B------:R-:W-:Y:S05]  /*4840*/  BSYNC B0 ;  /* 0x0000000000007941 */ /* 0x000fea0003800000 */
.L_x_7252:
[----:B------:R-:W-:Y:S01]  /*4850*/  @P0 MOV R190, 0x10 ;  /* 0x0000001000be0802 */ /* 0x000fe20000000f00 */
[----:B------:R-:W-:Y:S01]  /*4860*/  BSSY B0, `(.L_x_7254) ;  /* 0x000000c000007945 */ /* 0x000fe20003800000 */
[----:B------:R-:W-:-:S03]  /*4870*/  @P3 IADD3 R2, R244, 0x80, RZ ;  /* 0x00000080f4023810 */ /* 0x000fc60007ffe0ff */
        /* <DEDUP_REMOVED lines=10> */
.L_x_7255:
[----:B------:R-:W-:Y:S05]  /*4920*/  BSYNC B0 ;  /* 0x0000000000007941 */ /* 0x000fea0003800000 */
.L_x_7254:
[----:B------:R-:W-:Y:S01]  /*4930*/  BSSY B0, `(.L_x_7256) ;  /* 0x000000e000007945 */ /* 0x000fe20003800000 */
[----:B------:R-:W-:Y:S05]  /*4940*/  @P2 BRA `(.L_x_7257) ;  /* 0x0000004000002947 */ /* 0x000fea0003800000 */
[----:B0-----:R-:W-:Y:S01]  /*4950*/  MOV R191, RZ ;  /* 0x000000ff00bf7202 */ /* 0x001fe20000000f00 */
[----:B------:R-:W-:Y:S05]  /*4960*/  @!P4 BRA `(.L_x_7258) ;  /* 0x000000a00000c947 */ /* 0x000fea0003800000 */
[----:B------:R-:W-:Y:S01]  /*4970*/  HADD2.F32 R191, -RZ, R168.H0_H0 ;  /* 0x200000a8ffbf7230 */ /* 0x000fe20000004100 */
[----:B------:R-:W-:Y:S05]  /*4980*/  BRA `(.L_x_7258) ;  /* 0x0000008000007947 */ /* 0x000fea0003800000 */
.L_x_7257:
[----:B0-----:R-:W0:Y:S02]  /*4990*/  LDC.U8 R190, c[0x0][0x1f0] ;  /* 0x00007c00ffbe7b82 */ /* 0x001e240000000000 */
[----:B0-----:R-:W-:-:S04]  /*49a0*/  ISETP.NE.AND P5, PT, R190, RZ, PT ;  /* 0x000000ffbe00720c */ /* 0x001fc80003fa5270 */
[----:B------:R-:W-:-:S05]  /*49b0*/  FSEL R190, R188, RZ, !P5 ;  /* 0x000000ffbcbe7208 */ /* 0x000fca0006800000 */
[----:B------:R-:W-:-:S04]  /*49c0*/  FFMA.FTZ R190, R14, R189, R190 ;  /* 0x000000bd0ebe7223 */ /* 0x000fc800000100be */
[----:B------:R-:W-:-:S04]  /*49d0*/  FADD.FTZ R190, R221, -R190 ;  /* 0x800000beddbe7221 */ /* 0x000fc80000010000 */
[----:B------:R-:W-:Y:S01]  /*49e0*/  FMUL.FTZ R191, R3, R190 ;  /* 0x000000be03bf7220 */ /* 0x000fe20000410000 */
[----:B------:R-:W-:-:S05]  /*49f0*/  @P4 HADD2.F32 R190, -RZ, R168.H0_H0 ;  /* 0x200000a8ffbe4230 */ /* 0x000fca0000004100 */
[----:B------:R-:W-:Y:S02]  /*4a00*/  @P4 FADD.FTZ R191, R191, R190 ;  /* 0x000000bebfbf4221 */ /* 0x000fe40000010000 */
.L_x_7258:
[----:B------:R-:W-:Y:S05]  /*4a10*/  BSYNC B0 ;  /* 0x0000000000007941 */ /* 0x000fea0003800000 */
.L_x_7256:
[----:B------:R-:W-:Y:S01]  /*4a20*/  @P0 F2FP.PACK_AB R190, RZ, R191 ;  /* 0x000000bfffbe023e */ /* 0x000fe200000000ff */
        /* <DEDUP_REMOVED lines=15> */
.L_x_7260:
[----:B------:R-:W-:Y:S05]  /*4b20*/  BSYNC B0 ;  /* 0x0000000000007941 */ /* 0x000fea0003800000 */
.L_x_7259:
[----:B------:R-:W-:Y:S01]  /*4b30*/  BSSY B0, `(.L_x_7261) ;  /* 0x000000e000007945 */ /* 0x000fe20003800000 */
[----:B------:R-:W-:Y:S05]  /*4b40*/  @P2 BRA `(.L_x_7262) ;  /* 0x0000004000002947 */ /* 0x000fea0003800000 */
[----:B------:R-:W-:Y:S01]  /*4b50*/  MOV R190, RZ ;  /* 0x000000ff00be7202 */ /* 0x000fe20000000f00 */
[----:B------:R-:W-:Y:S05]  /*4b60*/  @!P4 BRA `(.L_x_7263) ;  /* 0x000000a00000c947 */ /* 0x000fea0003800000 */
[----:B------:R-:W-:Y:S01]  /*4b70*/  HADD2.F32 R190, -RZ, R168.H1_H1 ;  /* 0x300000a8ffbe7230 */ /* 0x000fe20000004100 */
[----:B------:R-:W-:Y:S05]  /*4b80*/  BRA `(.L_x_7263) ;  /* 0x0000008000007947 */ /* 0x000fea0003800000 */
.L_x_7262:
        /* <DEDUP_REMOVED lines=8> */
.L_x_7263:
[----:B------:R-:W-:Y:S05]  /*4c10*/  BSYNC B0 ;  /* 0x0000000000007941 */ /* 0x000fea0003800000 */
.L_x_7261:
        /* <DEDUP_REMOVED lines=15> */
.L_x_7265:
[----:B------:R-:W-:Y:S05]  /*4d10*/  BSYNC B0 ;  /* 0x0000000000007941 */ /* 0x000fea0003800000 */
.L_x_7264:
[----:B------:R-:W-:Y:S01]  /*4d20*/  BSSY B0, `(.L_x_7266) ;  /* 0x000000e000007945 */ /* 0x000fe20003800000 */
[----:B------:R-:W-:Y:S05]  /*4d30*/  @P2 BRA `(.L_x_7267) ;  /* 0x0000004000002947 */ /* 0x000fea0003800000 */
[----:B------:R-:W-:Y:S01]  /*4d40*/  MOV R190, RZ ;  /* 0x000000ff00be7202 */ /* 0x000fe20000000f00 */
[----:B------:R-:W-:Y:S05]  /*4d50*/  @!P4 BRA `(.L_x_7268) ;  /* 0x000000a00000c947 */ /* 0x000fea0003800000 */
[----:B------:R-:W-:Y:S01]  /*4d60*/  HADD2.F32 R190, -RZ, R169.H0_H0 ;  /* 0x200000a9ffbe7230 */ /* 0x000fe20000004100 */
[----:B------:R-:W-:Y:S05]  /*4d70*/  BRA `(.L_x_7268) ;  /* 0x0000008000007947 */ /* 0x000fea0003800000 */
.L_x_7267:
        /* <DEDUP_REMOVED lines=8> */
.L_x_7268:
[----:B------:R-:W-:Y:S05]  /*4e00*/  BSYNC B0 ;  /* 0x0000000000007941 */ /* 0x000fea0003800000 */
.L_x_7266:
        /* <DEDUP_REMOVED lines=15> */
.L_x_7270:
[----:B------:R-:W-:Y:S05]  /*4f00*/  BSYNC B0 ;  /* 0x0000000000007941 */ /* 0x000fea0003800000 */
.L_x_7269:
[----:B------:R-:W-:Y:S01]  /*4f10*/  BSSY B0, `(.L_x_7271) ;  /* 0x000000e000007945 */ /* 0x000fe20003800000 */
[----:B------:R-:W-:Y:S05]  /*4f20*/  @P2 BRA `(.L_x_7272) ;  /* 0x0000004000002947 */ /* 0x000fea0003800000 */
[----:B------:R-:W-:Y:S01]  /*4f30*/  MOV R190, RZ ;  /* 0x000000ff00be7202 */ /* 0x000fe20000000f00 */
[----:B------:R-:W-:Y:S05]  /*4f40*/  @!P4 BRA `(.L_x_7273) ;  /* 0x000000a00000c947 */ /* 0x000fea0003800000 */
[----:B------:R-:W-:Y:S01]  /*4f50*/  HADD2.F32 R190, -RZ, R169.H1_H1 ;  /* 0x300000a9ffbe7230 */ /* 0x000fe20000004100 */
[----:B------:R-:W-:Y:S05]  /*4f60*/  BRA `(.L_x_7273) ;  /* 0x0000008000007947 */ /* 0x000fea0003800000 */
.L_x_7272:
        /* <DEDUP_REMOVED lines=8> */
.L_x_7273:
[----:B------:R-:W-:Y:S05]  /*4ff0*/  BSYNC B0 ;  /* 0x0000000000007941 */ /* 0x000fea0003800000 */
.L_x_7271:
        /* <DEDUP_REMOVED lines=15> */
.L_x_7275:
[----:B------:R-:W-:Y:S05]  /*50f0*/  BSYNC B0 ;  /* 0x0000000000007941 */ /* 0x000fea0003800000 */
.L_x_7274:
[----:B------:R-:W-:Y:S01]  /*5100*/  BSSY B0, `(.L_x_7276) ;  /* 0x000000e000007945 */ /* 0x000fe20003800000 */
[----:B------:R-:W-:Y:S05]  /*5110*/  @P2 BRA `(.L_x_7277) ;  /* 0x0000004000002947 */ /* 0x000fea0003800000 */
[----:B------:R-:W-:Y:S01]  /*5120*/  MOV R190, RZ ;  /* 0x000000ff00be7202 */ /* 0x000fe20000000f00 */
[----:B------:R-:W-:Y:S05]  /*5130*/  @!P4 BRA `(.L_x_7278) ;  /* 0x000000a00000c947 */ /* 0x000fea0003800000 */
[----:B------:R-:W-:Y:S01]  /*5140*/  HADD2.F32 R190, -RZ, R170.H0_H0 ;  /* 0x200000aaffbe7230 */ /* 0x000fe20000004100 */
[----:B------:R-:W-:Y:S05]  /*5150*/  BRA `(.L_x_7278) ;  /* 0x0000008000007947 */ /* 0x000fea0003800000 */
.L_x_7277:
        /* <DEDUP_REMOVED lines=8> */
.L_x_7278:
[----:B------:R-:W-:Y:S05]  /*51e0*/  BSYNC B0 ;  /* 0x0000000000007941 */ /* 0x000fea0003800000 */
.L_x_7276:
        /* <DEDUP_REMOVED lines=15> */
.L_x_7280:
[----:B------:R-:W-:Y:S05]  /*52e0*/  BSYNC B0 ;  /* 0x0000000000007941 */ /* 0x000fea0003800000 */
.L_x_7279:
[----:B------:R-:W-:Y:S01]  /*52f0*/  BSSY B0, `(.L_x_7281) ;  /* 0x000000e000007945 */ /* 0x000fe20003800000 */
[----:B------:R-:W-:Y:S05]  /*5300*/  @P2 BRA `(.L_x_7282) ;  /* 0x0000004000002947 */ /* 0x000fea0003800000 */
[----:B------:R-:W-:Y:S01]  /*5310*/  MOV R190, RZ ;  /* 0x000000ff00be7202 */ /* 0x000fe20000000f00 */
[----:B------:R-:W-:Y:S05]  /*5320*/  @!P4 BRA `(.L_x_7283) ;  /* 0x000000a00000c947 */ /* 0x000fea0003800000 */
[----:B------:R-:W-:Y:S01]  /*5330*/  HADD2.F32 R190, -RZ, R170.H1_H1 ;  /* 0x300000aaffbe7230 */ /* 0x000fe20000004100 */
[----:B------:R-:W-:Y:S05]  /*5340*/  BRA `(.L_x_7283) ;  /* 0x0000008000007947 */ /* 0x000fea0003800000 */
.L_x_7282:
        /* <DEDUP_REMOVED lines=8> */
.L_x_7283:
[----:B------:R-:W-:Y:S05]  /*53d0*/  BSYNC B0 ;  /* 0x0000000000007941 */ /* 0x000fea0003800000 */
.L_x_7281:
        /* <DEDUP_REMOVED lines=15> */
.L_x_7285:
[----:B------:R-:W-:Y:S05]  /*54d0*/  BSYNC B0 ;  /* 0x0000000000007941 */ /* 0x000fea0003800000 */
.L_x_7284:
[----:B------:R-:W-:Y:S01]  /*54e0*/  BSSY B0, `(.L_x_7286) ;  /* 0x000000e000007945 */ /* 0x000fe20003800000 */
[----:B------:R-:W-:Y:S05]  /*54f0*/  @P2 BRA `(.L_x_7287) ;  /* 0x0000004000002947 */ /* 0x000fea0003800000 */
[----:B------:R-:W-:Y:S01]  /*5500*/  MOV R190, RZ ;  /* 0x000000ff00be7202 */ /* 0x000fe20000000f00 */
[----:B------:R-:W-:Y:S05]  /*5510*/  @!P4 BRA `(.L_x_7288) ;  /* 0x000000a00000c947 */ /* 0x000fea0003800000 */
[----:B------:R-:W-:Y:S01]  /*5520*/  HADD2.F32 R190, -RZ, R171.H0_H0 ;  /* 0x200000abffbe7230 */ /* 0x000fe20000004100 */
[----:B------:R-:W-:Y:S05]  /*5530*/  BRA `(.L_x_7288) ;  /* 0x0000008000007947 */ /* 0x000fea0003800000 */
.L_x_7287:
        /* <DEDUP_REMOVED lines=8> */
.L_x_7288:
[----:B------:R-:W-:Y:S05]  /*55c0*/  BSYNC B0 ;  /* 0x0000000000007941 */ /* 0x000fea0003800000 */
.L_x_7286:
        /* <DEDUP_REMOVED lines=15> */
.L_x_7290:
[----:B------:R-:W-:Y:S05]  /*56c0*/  BSYNC B0 ;  /* 0x0000000000007941 */ /* 0x000fea0003800000 */
.L_x_7289:
[----:B------:R-:W-:Y:S01]  /*56d0*/  BSSY B0, `(.L_x_7291) ;  /* 0x000000e000007945 */ /* 0x000fe20003800000 */
[----:B------:R-:W-:Y:S05]  /*56e0*/  @P2 BRA `(.L_x_7292) ;  /* 0x0000004000002947 */ /* 0x000fea0003800000 */
[----:B------:R-:W-:Y:S01]  /*56f0*/  MOV R190, RZ ;  /* 0x000000ff00be7202 */ /* 0x000fe20000000f00 */
[----:B------:R-:W-:Y:S05]  /*5700*/  @!P4 BRA `(.L_x_7293) ;  /* 0x000000a00000c947 */ /* 0x000fea0003800000 */
[----:B------:R-:W-:Y:S01]  /*5710*/  HADD2.F32 R190, -RZ, R171.H1_H1 ;  /* 0x300000abffbe7230 */ /* 0x000fe20000004100 */
[----:B------:R-:W-:Y:S05]  /*5720*/  BRA `(.L_x_7293) ;  /* 0x0000008000007947 */ /* 0x000fea0003800000 */
.L_x_7292:
        /* <DEDUP_REMOVED lines=8> */
.L_x_7293:
[----:B------:R-:W-:Y:S05]  /*57b0*/  BSYNC B0 ;  /* 0x0000000000007941 */ /* 0x000fea0003800000 */
.L_x_7291:
        /* <DEDUP_REMOVED lines=15> */
.L_x_7295:
[----:B------:R-:W-:Y:S05]  /*58b0*/  BSYNC B0 ;  /* 0x0000000000007941 */ /* 0x000fea0003800000 */
.L_x_7294:
        /* <DEDUP_REMOVED lines=13> */
.L_x_7297:
[----:B------:R-:W-:Y:S05]  /*5990*/  BSYNC B0 ;  /* 0x0000000000007941 */ /* 0x000fea0003800000 */
.L_x_7296:
[----:B------:R-:W-:Y:S01]  /*59a0*/  BSSY B0, `(.L_x_7298) ;  /* 0x000000e000007945 */ /* 0x000fe20003800000 */
[----:B------:R-:W-:Y:S05]  /*59b0*/  @P2 BRA `(.L_x_7299) ;  /* 0x0000004000002947 */ /* 0x000fea0003800000 */
[----:B------:R-:W-:Y:S01]  /*59c0*/  MOV R191, RZ ;  /* 0x000000ff00bf7202 */ /* 0x000fe20000000f00 */
[----:B------:R-:W-:Y:S05]  /*59d0*/  @!P4 BRA `(.L_x_7300) ;  /* 0x000000a00000c947 */ /* 0x000fea0003800000 */
[----:B------:R-:W-:Y:S01]  /*59e0*/  HADD2.F32 R191, -RZ, R172.H0_H0 ;  /* 0x200000acffbf7230 */ /* 0x000fe20000004100 */
[----:B------:R-:W-:Y:S05]  /*59f0*/  BRA `(.L_x_7300) ;  /* 0x0000008000007947 */ /* 0x000fea0003800000 */
.L_x_7299:
        /* <DEDUP_REMOVED lines=8> */
.L_x_7300:
[----:B------:R-:W-:Y:S05]  /*5a80*/  BSYNC B0 ;  /* 0x0000000000007941 */ /* 0x000fea0003800000 */
.L_x_7298:
        /* <DEDUP_REMOVED lines=16> */
.L_x_7302:
[----:B------:R-:W-:Y:S05]  /*5b90*/  BSYNC B0 ;  /* 0x0000000000007941 */ /* 0x000fea0003800000 */
.L_x_7301:
[----:B------:R-:W-:Y:S01]  /*5ba0*/  BSSY B0, `(.L_x_7303) ;  /* 0x000000e000007945 */ /* 0x000fe20003800000 */
[----:B------:R-:W-:Y:S05]  /*5bb0*/  @P2 BRA `(.L_x_7304) ;  /* 0x0000004000002947 */ /* 0x000fea0003800000 */
[----:B------:R-:W-:Y:S01]  /*5bc0*/  MOV R2, RZ ;  /* 0x000000ff00027202 */ /* 0x000fe20000000f00 */
[----:B------:R-:W-:Y:S05]  /*5bd0*/  @!P4 BRA `(.L_x_7305) ;  /* 0x000000a00000c947 */ /* 0x000fea0003800000 */
[----:B------:R-:W-:Y:S01]  /*5be0*/  HADD2.F32 R2, -RZ, R172.H1_H1 ;  /* 0x300000acff027230 */ /* 0x000fe20000004100 */
[----:B------:R-:W-:Y:S05]  /*5bf0*/  BRA `(.L_x_7305) ;  /* 0x0000008000007947 */ /* 0x000fea0003800000 */
.L_x_7304:
        /* <DEDUP_REMOVED lines=8> */
.L_x_7305:
[----:B------:R-:W-:Y:S05]  /*5c80*/  BSYNC B0 ;  /* 0x0000000000007941 */ /* 0x000fea0003800000 */
.L_x_7303:
        /* <DEDUP_REMOVED lines=15> */
.L_x_7307:
[----:B------:R-:W-:Y:S05]  /*5d80*/  BSYNC B0 ;  /* 0x0000000000007941 */ /* 0x000fea0003800000 */
.L_x_7306:
[----:B------:R-:W-:Y:S01]  /*5d90*/  BSSY B0, `(.L_x_7308) ;  /* 0x000000e000007945 */ /* 0x000fe20003800000 */
[----:B------:R-:W-:Y:S05]  /*5da0*/  @P2 BRA `(.L_x_7309) ;  /* 0x0000004000002947 */ /* 0x000fea0003800000 */
[----:B------:R-:W-:Y:S01]  /*5db0*/  MOV R2, RZ ;  /* 0x000000ff00027202 */ /* 0x000fe20000000f00 */
[----:B------:R-:W-:Y:S05]  /*5dc0*/  @!P4 BRA `(.L_x_7310) ;  /* 0x000000a00000c947 */ /* 0x000fea0003800000 */
[----:B------:R-:W-:Y:S01]  /*5dd0*/  HADD2.F32 R2, -RZ, R173.H0_H0 ;  /* 0x200000adff027230 */ /* 0x000fe20000004100 */
[----:B------:R-:W-:Y:S05]  /*5de0*/  BRA `(.L_x_7310) ;  /* 0x0000008000007947 */ /* 0x000fea0003800000 */
.L_x_7309:
        /* <DEDUP_REMOVED lines=8> */
.L_x_7310:
[----:B------:R-:W-:Y:S05]  /*5e70*/  BSYNC B0 ;  /* 0x0000000000007941 */ /* 0x000fea0003800000 */
.L_x_7308:
        /* <DEDUP_REMOVED lines=15> */
.L_x_7312:
[----:B------:R-:W-:Y:S05]  /*5f70*/  BSYNC B0 ;  /* 0x0000000000007941 */ /* 0x000fea0003800000 */
.L_x_7311:
[----:B------:R-:W-:Y:S01]  /*5f80*/  BSSY B0, `(.L_x_7313) ;  /* 0x000000e000007945 */ /* 0x000fe20003800000 */
[----:B------:R-:W-:Y:S05]  /*5f90*/  @P2 BRA `(.L_x_7314) ;  /* 0x0000004000002947 */ /* 0x000fea0003800000 */
[----:B------:R-:W-:Y:S01]  /*5fa0*/  MOV R2, RZ ;  /* 0x000000ff00027202 */ /* 0x000fe20000000f00 */
[----:B------:R-:W-:Y:S05]  /*5fb0*/  @!P4 BRA `(.L_x_7315) ;  /* 0x000000a00000c947 */ /* 0x000fea0003800000 */
[----:B------:R-:W-:Y:S01]  /*5fc0*/  HADD2.F32 R2, -RZ, R173.H1_H1 ;  /* 0x300000adff027230 */ /* 0x000fe20000004100 */
[----:B------:R-:W-:Y:S05]  /*5fd0*/  BRA `(.L_x_7315) ;  /* 0x0000008000007947 */ /* 0x000fea0003800000 */
.L_x_7314:
        /* <DEDUP_REMOVED lines=8> */
.L_x_7315:
[----:B------:R-:W-:Y:S05]  /*6060*/  BSYNC B0 ;  /* 0x0000000000007941 */ /* 0x000fea0003800000 */
.L_x_7313:
        /* <DEDUP_REMOVED lines=15> */
.L_x_7317:
[----:B------:R-:W-:Y:S05]  /*6160*/  BSYNC B0 ;  /* 0x0000000000007941 */ /* 0x000fea0003800000 */
.L_x_7316:
[----:B------:R-:W-:Y:S01]  /*6170*/  BSSY B0, `(.L_x_7318) ;  /* 0x000000e000007945 */ /* 0x000fe20003800000 */
[----:B------:R-:W-:Y:S05]  /*6180*/  @P2 BRA `(.L_x_7319) ;  /* 0x0000004000002947 */ /* 0x000fea0003800000 */
[----:B------:R-:W-:Y:S01]  /*6190*/  MOV R2, RZ ;  /* 0x000000ff00027202 */ /* 0x000fe20000000f00 */
[----:B------:R-:W-:Y:S05]  /*61a0*/  @!P4 BRA `(.L_x_7320) ;  /* 0x000000a00000c947 */ /* 0x000fea0003800000 */
[----:B------:R-:W-:Y:S01]  /*61b0*/  HADD2.F32 R2, -RZ, R174.H0_H0 ;  /* 0x200000aeff027230 */ /* 0x000fe20000004100 */
[----:B------:R-:W-:Y:S05]  /*61c0*/  BRA `(.L_x_7320) ;  /* 0x0000008000007947 */ /* 0x000fea0003800000 */
.L_x_7319:
        /* <DEDUP_REMOVED lines=8> */
.L_x_7320:
[----:B------:R-:W-:Y:S05]  /*6250*/  BSYNC B0 ;  /* 0x0000000000007941 */ /* 0x000fea0003800000 */
.L_x_7318:
        /* <DEDUP_REMOVED lines=15> */
.L_x_7322:
[----:B------:R-:W-:Y:S05]  /*6350*/  BSYNC B0 ;  /* 0x0000000000007941 */ /* 0x000fea0003800000 */
.L_x_7321:
[----:B------:R-:W-:Y:S01]  /*6360*/  BSSY B0, `(.L_x_7323) ;  /* 0x000000e000007945 */ /* 0x000fe20003800000 */
[----:B------:R-:W-:Y:S05]  /*6370*/  @P2 BRA `(.L_x_7324) ;  /* 0x0000004000002947 */ /* 0x000fea0003800000 */
[----:B------:R-:W-:Y:S01]  /*6380*/  MOV R2, RZ ;  /* 0x000000ff00027202 */ /* 0x000fe20000000f00 */
[----:B------:R-:W-:Y:S05]  /*6390*/  @!P4 BRA `(.L_x_7325) ;  /* 0x000000a00000c947 */ /* 0x000fea0003800000 */
[----:B------:R-:W-:Y:S01]  /*63a0*/  HADD2.F32 R2, -RZ, R174.H1_H1 ;  /* 0x300000aeff027230 */ /* 0x000fe20000004100 */
[----:B------:R-:W-:Y:S05]  /*63b0*/  BRA `(.L_x_7325) ;  /* 0x0000008000007947 */ /* 0x000fea0003800000 */
.L_x_7324:
        /* <DEDUP_REMOVED lines=8> */
.L_x_7325:
[----:B------:R-:W-:Y:S05]  /*6440*/  BSYNC B0 ;  /* 0x0000000000007941 */ /* 0x000fea0003800000 */
.L_x_7323:
        /* <DEDUP_REMOVED lines=15> */
.L_x_7327:
[----:B------:R-:W-:Y:S05]  /*6540*/  BSYNC B0 ;  /* 0x0000000000007941 */ /* 0x000fea0003800000 */
.L_x_7326:
[----:B------:R-:W-:Y:S01]  /*6550*/  BSSY B0, `(.L_x_7328) ;  /* 0x000000e000007945 */ /* 0x000fe20003800000 */
[----:B------:R-:W-:Y:S05]  /*6560*/  @P2 BRA `(.L_x_7329) ;  /* 0x0000004000002947 */ /* 0x000fea0003800000 */
[----:B------:R-:W-:Y:S01]  /*6570*/  MOV R2, RZ ;  /* 0x000000ff00027202 */ /* 0x000fe20000000f00 */
[----:B------:R-:W-:Y:S05]  /*6580*/  @!P4 BRA `(.L_x_7330) ;  /* 0x000000a00000c947 */ /* 0x000fea0003800000 */
[----:B------:R-:W-:Y:S01]  /*6590*/  HADD2.F32 R2, -RZ, R175.H0_H0 ;  /* 0x200000afff027230 */ /* 0x000fe20000004100 */
[----:B------:R-:W-:Y:S05]  /*65a0*/  BRA `(.L_x_7330) ;  /* 0x0000008000007947 */ /* 0x000fea0003800000 */
.L_x_7329:
        /* <DEDUP_REMOVED lines=8> */
.L_x_7330:
[----:B------:R-:W-:Y:S05]  /*6630*/  BSYNC B0 ;  /* 0x0000000000007941 */ /* 0x000fea0003800000 */
.L_x_7328:
        /* <DEDUP_REMOVED lines=15> */
.L_x_7332:
[----:B------:R-:W-:Y:S05]  /*6730*/  BSYNC B0 ;  /* 0x0000000000007941 */ /* 0x000fea0003800000 */
.L_x_7331:
[----:B------:R-:W-:Y:S01]  /*6740*/  BSSY B0, `(.L_x_7333) ;  /* 0x000000e000007945 */ /* 0x000fe20003800000 */
[----:B------:R-:W-:Y:S05]  /*6750*/  @P2 BRA `(.L_x_7334) ;  /* 0x0000004000002947 */ /* 0x000fea0003800000 */
[----:B------:R-:W-:Y:S01]  /*6760*/  MOV R3, RZ ;  /* 0x000000ff00037202 */ /* 0x000fe20000000f00 */
[----:B------:R-:W-:Y:S05]  /*6770*/  @!P4 BRA `(.L_x_7335) ;  /* 0x000000a00000c947 */ /* 0x000fea0003800000 */
[----:B------:R-:W-:Y:S01]  /*6780*/  HADD2.F32 R3, -RZ, R175.H1_H1 ;  /* 0x300000afff037230 */ /* 0x000fe20000004100 */
[----:B------:R-:W-:Y:S05]  /*6790*/  BRA `(.L_x_7335) ;  /* 0x0000008000007947 */ /* 0x000fea0003800000 */
.L_x_7334:
        /* <DEDUP_REMOVED lines=8> */
.L_x_7335:
[----:B------:R-:W-:Y:S05]  /*6820*/  BSYNC B0 ;  /* 0x0000000000007941 */ /* 0x000fea0003800000 */
.L_x_7333:
        /* <DEDUP_REMOVED lines=15> */
.L_x_7337:
[----:B------:R-:W-:Y:S05]  /*6920*/  BSYNC B0 ;  /* 0x0000000000007941 */ /* 0x000fea0003800000 */
.L_x_7336:
        /* <DEDUP_REMOVED lines=13> */
.L_x_7166:
        /* <DEDUP_REMOVED lines=35> */
.L_x_7170:
[----:B------:R-:W-:Y:S01]  /*6c30*/  HFMA2.MMA R250, -RZ, RZ, 0, 9.5367431640625e-07 ;  /* 0x00000010fffa7435 */ /* 0x000fe200000001ff */
[----:B--2---:R-:W-:-:S02]  /*6c40*/  MOV R189, R191 ;  /* 0x000000bf00bd7202 */ /* 0x004fc40000000f00 */
[----:B------:R-:W-:-:S03]  /*6c50*/  MOV R188, 0x6c70 ;  /* 0x00006c7000bc7802 */ /* 0x000fc60000000f00 */
[----:B-1----:R-:W-:Y:S05]  /*6c60*/  CALL.REL.NOINC `($__internal_119_$__cuda_sm70_shflsync_down_p) ;  /* 0x0000034000007944 */ /* 0x002fea0003c00000 */
[----:B-1----:R-:W-:Y:S01]  /*6c70*/  MOV R249, R250 ;  /* 0x000000fa00f97202 */ /* 0x002fe20000000f00 */
[----:B0----5:R-:W-:Y:S05]  /*6c80*/  BRA `(.L_x_7339) ;  /* 0xffffb80000007947 */ /* 0x021fea000383ffff */
.L_x_7171:
[----:B------:R-:W-:Y:S01]  /*6c90*/  HFMA2.MMA R250, -RZ, RZ, 0, 9.5367431640625e-07 ;  /* 0x00000010fffa7435 */ /* 0x000fe200000001ff */
[----:B--2---:R-:W-:Y:S02]  /*6ca0*/  MOV R189, R190 ;  /* 0x000000be00bd7202 */ /* 0x004fe40000000f00 */
[----:B------:R-:W-:-:S03]  /*6cb0*/  MOV R188, 0x6cd0 ;  /* 0x00006cd000bc7802 */ /* 0x000fc60000000f00 */
[----:B01-3--:R-:W-:Y:S05]  /*6cc0*/  CALL.REL.NOINC `($__internal_119_$__cuda_sm70_shflsync_down_p) ;  /* 0x000002e000007944 */ /* 0x00bfea0003c00000 */
[----:B------:R-:W-:Y:S01]  /*6cd0*/  FADD.FTZ R191, R249, R191 ;  /* 0x000000bff9bf7221 */ /* 0x000fe20000010000 */
[----:B------:R-:W-:Y:S01]  /*6ce0*/  MOV R188, 0x6d30 ;  /* 0x00006d3000bc7802 */ /* 0x000fe20000000f00 */
[----:B-1----:R-:W-:Y:S01]  /*6cf0*/  FADD.FTZ R190, R190, R250 ;  /* 0x000000fabebe7221 */ /* 0x002fe20000010000 */
[----:B------:R-:W-:Y:S02]  /*6d00*/  MOV R250, 0x8 ;  /* 0x0000000800fa7802 */ /* 0x000fe40000000f00 */
[----:B------:R-:W-:Y:S02]  /*6d10*/  MOV R189, R191 ;  /* 0x000000bf00bd7202 */ /* 0x000fe40000000f00 */
[----:B0----5:R-:W-:Y:S05]  /*6d20*/  CALL.REL.NOINC `($__internal_119_$__cuda_sm70_shflsync_down_p) ;  /* 0x0000028000007944 */ /* 0x021fea0003c00000 */
[----:B-1----:R-:W-:Y:S01]  /*6d30*/  MOV R249, R250 ;  /* 0x000000fa00f97202 */ /* 0x002fe20000000f00 */
[----:B------:R-:W-:Y:S01]  /*6d40*/  HFMA2.MMA R250, -RZ, RZ, 0, 4.76837158203125e-07 ;  /* 0x00000008fffa7435 */ /* 0x000fe200000001ff */
[----:B------:R-:W-:-:S02]  /*6d50*/  MOV R189, R190 ;  /* 0x000000be00bd7202 */ /* 0x000fc40000000f00 */
[----:B------:R-:W-:-:S03]  /*6d60*/  MOV R188, 0x6d80 ;  /* 0x00006d8000bc7802 */ /* 0x000fc60000000f00 */
[----:B0----5:R-:W-:Y:S05]  /*6d70*/  CALL.REL.NOINC `($__internal_119_$__cuda_sm70_shflsync_down_p) ;  /* 0x0000023000007944 */ /* 0x021fea0003c00000 */
[----:B------:R-:W-:Y:S01]  /*6d80*/  FADD.FTZ R191, R249, R191 ;  /* 0x000000bff9bf7221 */ /* 0x000fe20000010000 */
[----:B------:R-:W-:Y:S01]  /*6d90*/  MOV R188, 0x6de0 ;  /* 0x00006de000bc7802 */ /* 0x000fe20000000f00 */
[----:B-1----:R-:W-:Y:S01]  /*6da0*/  FADD.FTZ R190, R190, R250 ;  /* 0x000000fabebe7221 */ /* 0x002fe20000010000 */
[----:B------:R-:W-:Y:S02]  /*6db0*/  MOV R250, 0x4 ;  /* 0x0000000400fa7802 */ /* 0x000fe40000000f00 */
[----:B------:R-:W-:Y:S02]  /*6dc0*/  MOV R189, R191 ;  /* 0x000000bf00bd7202 */ /* 0x000fe40000000f00 */
[----:B0----5:R-:W-:Y:S05]  /*6dd0*/  CALL.REL.NOINC `($__internal_119_$__cuda_sm70_shflsync_down_p) ;  /* 0x000001d000007944 */ /* 0x021fea0003c00000 */
[----:B-1----:R-:W-:Y:S01]  /*6de0*/  MOV R249, R250 ;  /* 0x000000fa00f97202 */ /* 0x002fe20000000f00 */
[----:B------:R-:W-:Y:S01]  /*6df0*/  HFMA2.MMA R250, -RZ, RZ, 0, 2.384185791015625e-07 ;  /* 0x00000004fffa7435 */ /* 0x000fe200000001ff */
[----:B------:R-:W-:Y:S02]  /*6e00*/  MOV R189, R190 ;  /* 0x000000be00bd7202 */ /* 0x000fe40000000f00 */
[----:B------:R-:W-:-:S03]  /*6e10*/  MOV R188, 0x6e30 ;  /* 0x00006e3000bc7802 */ /* 0x000fc60000000f00 */
[----:B0----5:R-:W-:Y:S05]  /*6e20*/  CALL.REL.NOINC `($__internal_119_$__cuda_sm70_shflsync_down_p) ;  /* 0x0000018000007944 */ /* 0x021fea0003c00000 */
[----:B------:R-:W-:Y:S01]  /*6e30*/  FADD.FTZ R191, R249, R191 ;  /* 0x000000bff9bf7221 */ /* 0x000fe20000010000 */
[----:B------:R-:W-:Y:S01]  /*6e40*/  MOV R188, 0x6e90 ;  /* 0x00006e9000bc7802 */ /* 0x000fe20000000f00 */
[----:B-1----:R-:W-:Y:S01]  /*6e50*/  FADD.FTZ R190, R190, R250 ;  /* 0x000000fabebe7221 */ /* 0x002fe20000010000 */
[----:B------:R-:W-:-:S02]  /*6e60*/  MOV R250, 0x2 ;  /* 0x0000000200fa7802 */ /* 0x000fc40000000f00 */
[----:B------:R-:W-:Y:S02]  /*6e70*/  MOV R189, R191 ;  /* 0x000000bf00bd7202 */ /* 0x000fe40000000f00 */
[----:B0----5:R-:W-:Y:S05]  /*6e80*/  CALL.REL.NOINC `($__internal_119_$__cuda_sm70_shflsync_down_p) ;  /* 0x0000012000007944 */ /* 0x021fea0003c00000 */
[----:B-1----:R-:W-:Y:S01]  /*6e90*/  MOV R249, R250 ;  /* 0x000000fa00f97202 */ /* 0x002fe20000000f00 */
[----:B------:R-:W-:Y:S01]  /*6ea0*/  HFMA2.MMA R250, -RZ, RZ, 0, 1.1920928955078125e-07 ;  /* 0x00000002fffa7435 */ /* 0x000fe200000001ff */
[----:B------:R-:W-:Y:S02]  /*6eb0*/  MOV R189, R190 ;  /* 0x000000be00bd7202 */ /* 0x000fe40000000f00 */
        /* <DEDUP_REMOVED lines=9> */
[----:B------:R-:W-:Y:S01]  /*6f50*/  HFMA2.MMA R250, -RZ, RZ, 0, 5.9604644775390625e-08 ;  /* 0x00000001fffa7435 */ /* 0x000fe200000001ff */
[----:B------:R-:W-:-:S02]  /*6f60*/  MOV R189, R190 ;  /* 0x000000be00bd7202 */ /* 0x000fc40000000f00 */
[----:B------:R-:W-:-:S03]  /*6f70*/  MOV R188, 0x6f90 ;  /* 0x00006f9000bc7802 */ /* 0x000fc60000000f00 */
[----:B0----5:R-:W-:Y:S05]  /*6f80*/  CALL.REL.NOINC `($__internal_119_$__cuda_sm70_shflsync_down_p) ;  /* 0x0000002000007944 */ /* 0x021fea0003c00000 */
[----:B-1----:R-:W-:Y:S01]  /*6f90*/  MOV R189, R250 ;  /* 0x000000fa00bd7202 */ /* 0x002fe20000000f00 */
[----:B0----5:R-:W-:Y:S05]  /*6fa0*/  BRA `(.L_x_7340) ;  /* 0xffffb60000007947 */ /* 0x021fea000383ffff */
        .weak           $__internal_119_$__cuda_sm70_shflsync_down_p
        .type           $__internal_119_$__cuda_sm70_shflsync_down_p,@function
        .size           $__internal_119_$__cuda_sm70_shflsync_down_p,(.L_x_11853 - $__internal_119_$__cuda_sm70_shflsync_down_p)
$__internal_119_$__cuda_sm70_shflsync_down_p:
        /* <DEDUP_REMOVED lines=9> */
[----:B------:R-:W-:Y:S05]  /*7040*/  RET.REL.NODEC R188 `(_ZN10layer_norm13ln_bwd_kernelINS_13Kernel_traitsIf6__halfS2_S2_fjLj4096ELj1ELj1ELj4ELj16ENS_18Kernel_traits_baseILj4096EfS2_S2_S2_fjLj128EEEEELb1ELb1ELb1ELb1EEEvNS_9BwdParamsE) ;  /* 0xffff8fb0bc007950 */ /* 0x000fea0003c3ffff */
.L_x_7341:
        /* <DEDUP_REMOVED lines=11> */
.L_x_11853:


//--------------------- .text._ZN10layer_norm13ln_bwd_kernelINS_13Kernel_traitsI6__halfS2_fS2_fjLj4096ELj1ELj1ELj4ELj16ENS_18Kernel_traits_baseILj4096ES2_S2_fS2_fjLj128EEEEELb0ELb0ELb0ELb0EEEvNS_9BwdParamsE --------------------------
	.section	.text._ZN10layer_norm13ln_bwd_kernelINS_13Kernel_traitsI6__halfS2_fS2_fjLj4096ELj1ELj1ELj4ELj16ENS_18Kernel_traits_baseILj4096ES2_S2_fS2_fjLj128EEEEELb0ELb0ELb0ELb0EEEvNS_9BwdParamsE,"ax",@progbits
	.sectioninfo	@"SHI_REGISTERS=228"
	.align	128
        .global         _ZN10layer_norm13ln_bwd_kernelINS_13Kernel_traitsI6__halfS2_fS2_fjLj4096ELj1ELj1ELj4ELj16ENS_18Kernel_traits_baseILj4096ES2_S2_fS2_fjLj128EEEEELb0ELb0ELb0ELb0EEEvNS_9BwdParamsE
        .type           _ZN10layer_norm13ln_bwd_kernelINS_13Kernel_traitsI6__halfS2_fS2_fjLj4096ELj1ELj1ELj4ELj16ENS_18Kernel_traits_baseILj4096ES2_S2_fS2_fjLj128EEEEELb0ELb0ELb0ELb0EEEvNS_9BwdParamsE,@function
        .size           _ZN10layer_norm13ln_bwd_kernelINS_13Kernel_traitsI6__halfS2_fS2_fjLj4096ELj1ELj1ELj4ELj16ENS_18Kernel_traits_baseILj4096ES2_S2_fS2_fjLj128EEEEELb0ELb0ELb0ELb0EEEvNS_9BwdParamsE,(.L_x_11854 - _ZN10layer_norm13ln_bwd_kernelINS_13Kernel_traitsI6__halfS2_fS2_fjLj4096ELj1ELj1ELj4ELj16ENS_18Kernel_traits_baseILj4096ES2_S2_fS2_fjLj128EEEEELb0ELb0ELb0ELb0EEEvNS_9BwdParamsE)
        .other          _ZN10layer_norm13ln_bwd_kernelINS_13Kernel_traitsI6__halfS2_fS2_fjLj4096ELj1ELj1ELj4ELj16ENS_18Kernel_traits_baseILj4096ES2_S2_fS2_fjLj128EEEEELb0ELb0ELb0ELb0EEEvNS_9BwdParamsE,@"STO_CUDA_ENTRY STV_DEFAULT"
_ZN10layer_norm13ln_bwd_kernelINS_13Kernel_traitsI6__halfS2_fS2_fjLj4096ELj1ELj1ELj4ELj16ENS_18Kernel_traits_baseILj4096ES2_S2_fS2_fjLj128EEEEELb0ELb0ELb0ELb0EEEvNS_9BwdParamsE:
.text._ZN10layer_norm13ln_bwd_kernelINS_13Kernel_traitsI6__halfS2_fS2_fjLj4096ELj1ELj1ELj4ELj16ENS_18Kernel_traits_baseILj4096ES2_S2_fS2_fjLj128EEEEELb0ELb0ELb0ELb0EEEvNS_9BwdParamsE:
        /* <DEDUP_REMOVED lines=99> */
.L_x_7361:
[----:B------:R-:W-:Y:S02]  /*0630*/  MOV R140, 0x4 ;  /* 0x00000004008c7802 */ /* 0x000fe40000000f00 */
[----:B------:R-:W-:-:S02]  /*0640*/  ISETP.NE.U32.AND P0, PT, RZ, c[0x0][0x1c0], PT ;  /* 0x00007000ff007a0c */ /* 0x000fc40003f05070 */
        /* <DEDUP_REMOVED lines=36> */
[----:B----4-:R-:W-:-:S03]  /*0890*/  HADD2.F32 R141, -RZ, R144.H0_H0 ;  /* 0x20000090ff8d7230 */ /* 0x010fc60000004100 */
[----:B-----5:R-:W-:Y:S01]  /*08a0*/  FMUL.FTZ R161, R154, R161 ;  /* 0x000000a19aa17220 */ /* 0x020fe20000410000 */
[----:B------:R-:W-:Y:S01]  /*08b0*/  HADD2.F32 R144, -RZ, R144.H1_H1 ;  /* 0x30000090ff907230 */ /* 0x000fe20000004100 */
[----:B------:R-:W-:Y:S02]  /*08c0*/  FADD.FTZ R213, -R219, R143 ;  /* 0x0000008fdbd57221 */ /* 0x000fe40000010100 */
[-C--:B------:R-:W-:Y:S01]  /*08d0*/  FMUL.FTZ R218, R152, R141.reuse ;  /* 0x0000008d98da7220 */ /* 0x080fe20000410000 */
[----:B------:R-:W-:Y:S01]  /*08e0*/  HADD2.F32 R143, -RZ, R145.H0_H0 ;  /* 0x20000091ff8f7230 */ /* 0x000fe20000004100 */
[----:B------:R-:W-:Y:S02]  /*08f0*/  FADD.FTZ R76, R76, R141 ;  /* 0x0000008d4c4c7221 */ /* 0x000fe40000010000 */
[----:B------:R-:W-:Y:S02]  /*0900*/  FFMA.FTZ R44, R161, R141, R44 ;  /* 0x0000008da12c7223 */ /* 0x000fe4000001002c */
[----:B------:R-:W-:-:S02]  /*0910*/  FADD.FTZ R215, -R219, R142 ;  /* 0x0000008edbd77221 */ /* 0x000fc40000010100 */
[C---:B------:R-:W-:Y:S02]  /*0920*/  FMUL.FTZ R217, R154.reuse, R217 ;  /* 0x000000d99ad97220 */ /* 0x040fe40000410000 */
[----:B------:R-:W-:Y:S02]  /*0930*/  FMUL.FTZ R216, R35, R144 ;  /* 0x0000009023d87220 */ /* 0x000fe40000410000 */
[----:B------:R-:W-:Y:S02]  /*0940*/  FADD.FTZ R141, RZ, R218 ;  /* 0x000000daff8d7221 */ /* 0x000fe40000010000 */
[----:B------:R-:W-:Y:S01]  /*0950*/  FFMA.FTZ R140, R161, R218, RZ ;  /* 0x000000daa18c7223 */ /* 0x000fe200000100ff */
[----:B------:R-:W-:Y:S01]  /*0960*/  HADD2.F32 R212, -RZ, R145.H1_H1 ;  /* 0x30000091ffd47230 */ /* 0x000fe20000004100 */
        /* <DEDUP_REMOVED lines=8> */
[----:B---3--:R-:W-:-:S02]  /*09f0*/  FADD.FTZ R211, -R219, R148 ;  /* 0x00000094dbd37221 */ /* 0x008fc40000010100 */
[----:B------:R-:W-:Y:S02]  /*0a00*/  FMUL.FTZ R212, R33, R212 ;  /* 0x000000d421d47220 */ /* 0x000fe40000410000 */
[----:B------:R-:W-:Y:S02]  /*0a10*/  FADD.FTZ R141, R141, R214 ;  /* 0x000000d68d8d7221 */ /* 0x000fe40000010000 */
[----:B------:R-:W-:Y:S01]  /*0a20*/  FFMA.FTZ R140, R215, R214, R140 ;  /* 0x000000d6d78c7223 */ /* 0x000fe2000001008c */
[----:B------:R-:W-:Y:S01]  /*0a30*/  HADD2.F32 R146, -RZ, R146.H1_H1 ;  /* 0x30000092ff927230 */ /* 0x000fe20000004100 */
[C---:B0-----:R-:W-:Y:S02]  /*0a40*/  FADD.FTZ R207, -R219.reuse, R150 ;  /* 0x00000096dbcf7221 */ /* 0x041fe40000010100 */
[----:B------:R-:W-:Y:S02]  /*0a50*/  FADD.FTZ R149, -R219, R149 ;  /* 0x00000095db957221 */ /* 0x000fe40000010100 */
[----:B------:R-:W-:-:S02]  /*0a60*/  FMUL.FTZ R211, R154, R211 ;  /* 0x000000d39ad37220 */ /* 0x000fc40000410000 */
        /* <DEDUP_REMOVED lines=32> */
.L_x_7344:
[----:B0-----:R-:W-:Y:S05]  /*0c70*/  BSYNC B0 ;  /* 0x0000000000007941 */ /* 0x001fea0003800000 */
.L_x_7343:
        /* <DEDUP_REMOVED lines=18> */
[--C-:B---3--:R-:W-:Y:S01]  /*0da0*/  HADD2.F32 R141, -RZ, R144.reuse.H0_H0 ;  /* 0x20000090ff8d7230 */ /* 0x108fe20000004100 */
[----:B------:R-:W-:Y:S01]  /*0db0*/  FADD.FTZ R165, -R219, R140 ;  /* 0x0000008cdba57221 */ /* 0x000fe20000010100 */
[--C-:B------:R-:W-:Y:S01]  /*0dc0*/  HADD2.F32 R140, -RZ, R145.reuse.H1_H1 ;  /* 0x30000091ff8c7230 */ /* 0x100fe20000004100 */
[C---:B-1---5:R-:W-:Y:S01]  /*0dd0*/  FMUL.FTZ R158, R154.reuse, R171 ;  /* 0x000000ab9a9e7220 */ /* 0x062fe20000410000 */
[----:B------:R-:W-:Y:S01]  /*0de0*/  HADD2.F32 R144, -RZ, R144.H1_H1 ;  /* 0x30000090ff907230 */ /* 0x000fe20000004100 */
[----:B------:R-:W-:Y:S01]  /*0df0*/  FMUL.FTZ R159, R154, R165 ;  /* 0x000000a59a9f7220 */ /* 0x000fe20000410000 */
[----:B------:R-:W-:Y:S01]  /*0e00*/  HADD2.F32 R143, -RZ, R145.H0_H0 ;  /* 0x20000091ff8f7230 */ /* 0x000fe20000004100 */
[----:B------:R-:W-:Y:S01]  /*0e10*/  FMUL.FTZ R204, R28, R141 ;  /* 0x0000008d1ccc7220 */ /* 0x000fe20000410000 */
[--C-:B------:R-:W-:Y:S01]  /*0e20*/  HADD2.F32 R173, -RZ, R146.reuse.H0_H0 ;  /* 0x20000092ffad7230 */ /* 0x100fe20000004100 */
[----:B------:R-:W-:Y:S01]  /*0e30*/  FMUL.FTZ R156, R154, R167 ;  /* 0x000000a79a9c7220 */ /* 0x000fe20000410000 */
[----:B------:R-:W-:Y:S01]  /*0e40*/  HADD2.F32 R146, -RZ, R146.H1_H1 ;  /* 0x30000092ff927230 */ /* 0x000fe20000004100 */
[----:B------:R-:W-:Y:S01]  /*0e50*/  FADD.FTZ R103, R103, R140 ;  /* 0x0000008c67677221 */ /* 0x000fe20000010000 */
[----:B------:R-:W-:Y:S01]  /*0e60*/  HADD2.F32 R225, -RZ, R147.H0_H0 ;  /* 0x20000093ffe17230 */ /* 0x000fe20000004100 */
[----:B------:R-:W-:-:S02]  /*0e70*/  FFMA.FTZ R119, R158, R140, R119 ;  /* 0x0000008c9e777223 */ /* 0x000fc40000010077 */
[----:B------:R-:W-:Y:S02]  /*0e80*/  FMUL.FTZ R167, R25, R140 ;  /* 0x0000008c19a77220 */ /* 0x000fe40000410000 */
[----:B------:R-:W-:Y:S01]  /*0e90*/  FADD.FTZ R169, -R219, R142 ;  /* 0x0000008edba97221 */ /* 0x000fe20000010100 */
[----:B------:R-:W-:Y:S01]  /*0ea0*/  HADD2.F32 R142, -RZ, R147.H1_H1 ;  /* 0x30000093ff8e7230 */ /* 0x000fe20000004100 */
[----:B------:R-:W-:Y:S02]  /*0eb0*/  FMUL.FTZ R165, R27, R144 ;  /* 0x000000901ba57220 */ /* 0x000fe40000410000 */
[----:B------:R-:W-:Y:S02]  /*0ec0*/  FADD.FTZ R140, R223, R204 ;  /* 0x000000ccdf8c7221 */ /* 0x000fe40000010000 */
[----:B------:R-:W-:Y:S02]  /*0ed0*/  FFMA.FTZ R222, R159, R204, R222 ;  /* 0x000000cc9fde7223 */ /* 0x000fe400000100de */
[----:B------:R-:W-:-:S02]  /*0ee0*/  FADD.FTZ R100, R100, R141 ;  /* 0x0000008d64647221 */ /* 0x000fc40000010000 */
[----:B------:R-:W-:Y:S02]  /*0ef0*/  FFMA.FTZ R116, R159, R141, R116 ;  /* 0x0000008d9f747223 */ /* 0x000fe40000010074 */
[----:B0-----:R-:W-:Y:S02]  /*0f00*/  FMUL.FTZ R163, R154, R169 ;  /* 0x000000a99aa37220 */ /* 0x001fe40000410000 */
        /* <DEDUP_REMOVED lines=39> */
.L_x_7346:
[----:B------:R-:W-:Y:S05]  /*1180*/  BSYNC B0 ;  /* 0x0000000000007941 */ /* 0x000fea0003800000 */
.L_x_7345:
        /* <DEDUP_REMOVED lines=21> */
[C---:B------:R-:W-:Y:S02]  /*12e0*/  FADD.FTZ R183, -R219.reuse, R143 ;  /* 0x0000008fdbb77221 */ /* 0x040fe40000010100 */
[----:B-1----:R-:W-:Y:S01]  /*12f0*/  FMUL.FTZ R174, R20, R141 ;  /* 0x0000008d14ae7220 */ /* 0x002fe20000410000 */
[----:B------:R-:W-:Y:S01]  /*1300*/  HADD2.F32 R143, -RZ, R145.H0_H0 ;  /* 0x20000091ff8f7230 */ /* 0x000fe20000004100 */
[----:B------:R-:W-:Y:S02]  /*1310*/  FADD.FTZ R181, -R219, R142 ;  /* 0x0000008edbb57221 */ /* 0x000fe40000010100 */
[----:B------:R-:W-:Y:S02]  /*1320*/  FMUL.FTZ R172, R154, R179 ;  /* 0x000000b39aac7220 */ /* 0x000fe40000410000 */
[----:B0-----:R-:W-:-:S02]  /*1330*/  FMUL.FTZ R177, R19, R144 ;  /* 0x0000009013b17220 */ /* 0x001fc40000410000 */
[----:B------:R-:W-:Y:S02]  /*1340*/  FADD.FTZ R140, R223, R174 ;  /* 0x000000aedf8c7221 */ /* 0x000fe40000010000 */
[----:B------:R-:W-:Y:S01]  /*1350*/  FFMA.FTZ R222, R157, R174, R222 ;  /* 0x000000ae9dde7223 */ /* 0x000fe200000100de */
[--C-:B------:R-:W-:Y:S01]  /*1360*/  HADD2.F32 R184, -RZ, R147.reuse.H0_H0 ;  /* 0x20000093ffb87230 */ /* 0x100fe20000004100 */
[----:B------:R-:W-:Y:S01]  /*1370*/  FADD.FTZ R84, R84, R141 ;  /* 0x0000008d54547221 */ /* 0x000fe20000010000 */
[----:B------:R-:W-:Y:S01]  /*1380*/  HADD2.F32 R142, -RZ, R147.H1_H1 ;  /* 0x30000093ff8e7230 */ /* 0x000fe20000004100 */
[----:B---3--:R-:W-:Y:S01]  /*1390*/  FADD.FTZ R147, -R219, R148 ;  /* 0x00000094db937221 */ /* 0x008fe20000010100 */
[----:B------:R-:W-:Y:S01]  /*13a0*/  HADD2.F32 R145, -RZ, R145.H1_H1 ;  /* 0x30000091ff917230 */ /* 0x000fe20000004100 */
[----:B------:R-:W-:Y:S02]  /*13b0*/  FFMA.FTZ R60, R157, R141, R60 ;  /* 0x0000008d9d3c7223 */ /* 0x000fe4000001003c */
        /* <DEDUP_REMOVED lines=45> */
.L_x_7348:
[----:B------:R-:W-:Y:S05]  /*1690*/  BSYNC B0 ;  /* 0x0000000000007941 */ /* 0x000fea0003800000 */
.L_x_7347:
[----:B------:R-:W-:Y:S01]  /*16a0*/  BSSY B0, `(.L_x_7349) ;  /* 0x000004f000007945 */ /* 0x000fe20003800000 */
[----:B------:R-:W-:Y:S05]  /*16b0*/  @!P5 BRA `(.L_x_7350) ;  /* 0x000004d00000d947 */ /* 0x000fea0003800000 */
[----:B------:R-:W-:Y:S02]  /*16c0*/  LEA R190, P1, R221, c[0x0][0x188], 0x5 ;  /* 0x00006200ddbe7a11 */ /* 0x000fe400078228ff */
[----:B------:R-:W-:-:S02]  /*16d0*/  MOV R144, 0x10 ;  /* 0x0000001000907802 */ /* 0x000fc40000000f00 */
[----:B------:R-:W-:-:S03]  /*16e0*/  LEA.HI.X R191, R221, c[0x0][0x18c], RZ, 0x5, P1 ;  /* 0x00006300ddbf7a11 */ /* 0x000fc600008f2cff */
[----:B------:R-:W-:Y:S02]  /*16f0*/  IMAD.WIDE.U32 R144, R221, R144, c[0x0][0x208] ;  /* 0x00008200dd907625 */ /* 0x000fe400078e0090 */
        /* <DEDUP_REMOVED lines=11> */
[--C-:B---3--:R-:W-:Y:S01]  /*17b0*/  HADD2.F32 R190, -RZ, R144.reuse.H0_H0 ;  /* 0x20000090ffbe7230 */ /* 0x108fe20000004100 */
[----:B-----5:R-:W-:Y:S01]  /*17c0*/  FMUL.FTZ R155, R154, R155 ;  /* 0x0000009b9a9b7220 */ /* 0x020fe20000410000 */
        /* <DEDUP_REMOVED lines=9> */
[C---:B0-----:R-:W-:Y:S01]  /*1860*/  FMUL.FTZ R189, R154.reuse, R193 ;  /* 0x000000c19abd7220 */ /* 0x041fe20000410000 */
[--C-:B------:R-:W-:Y:S01]  /*1870*/  HADD2.F32 R200, -RZ, R147.reuse.H0_H0 ;  /* 0x20000093ffc87230 */ /* 0x100fe20000004100 */
[----:B------:R-:W-:Y:S01]  /*1880*/  FMUL.FTZ R188, R154, R141 ;  /* 0x0000008d9abc7220 */ /* 0x000fe20000410000 */
[----:B------:R-:W-:Y:S01]  /*1890*/  HADD2.F32 R147, -RZ, R147.H1_H1 ;  /* 0x30000093ff937230 */ /* 0x000fe20000004100 */
[----:B------:R-:W-:-:S02]  /*18a0*/  FMUL.FTZ R191, R10, R144 ;  /* 0x000000900abf7220 */ /* 0x000fc40000410000 */
[----:B------:R-:W-:Y:S02]  /*18b0*/  FADD.FTZ R140, R223, R190 ;  /* 0x000000bedf8c7221 */ /* 0x000fe40000010000 */
[----:B------:R-:W-:Y:S02]  /*18c0*/  FFMA.FTZ R222, R155, R190, R222 ;  /* 0x000000be9bde7223 */ /* 0x000fe400000100de */
[----:B----4-:R-:W-:Y:S02]  /*18d0*/  FADD.FTZ R195, -R219, R148 ;  /* 0x00000094dbc37221 */ /* 0x010fe40000010100 */
        /* <DEDUP_REMOVED lines=43> */
.L_x_7350:
[----:B------:R-:W-:Y:S05]  /*1b90*/  BSYNC B0 ;  /* 0x0000000000007941 */ /* 0x000fea0003800000 */
.L_x_7349:
        /* <DEDUP_REMOVED lines=9> */
.L_x_7362:
        /* <DEDUP_REMOVED lines=18> */
.L_x_7363:
        /* <DEDUP_REMOVED lines=43> */
[----:B------:R-:W-:Y:S01]  /*2000*/  F2FP.PACK_AB R140, R143, R140 ;  /* 0x0000008c8f8c723e */ /* 0x000fe200000000ff */
        /* <DEDUP_REMOVED lines=33> */
[----:B------:R-:W-:Y:S01]  /*2220*/  F2FP.PACK_AB R141, R142, R141 ;  /* 0x0000008d8e8d723e */ /* 0x000fe200000000ff */
[----:B------:R-:W-:Y:S02]  /*2230*/  FMUL.FTZ R220, R146, R150 ;  /* 0x0000009692dc7220 */ /* 0x000fe40000410000 */
[----:B------:R-:W-:Y:S01]  /*2240*/  @P1 IMAD.WIDE.U32 R146, R0, R147, c[0x0][0x258] ;  /* 0x0000960000921625 */ /* 0x000fe200078e0093 */
[----:B------:R-:W-:Y:S02]  /*2250*/  F2FP.PACK_AB R142, R144, R145 ;  /* 0x00000091908e723e */ /* 0x000fe400000000ff */
[----:B------:R-:W-:Y:S01]  /*2260*/  F2FP.PACK_AB R143, R220, R143 ;  /* 0x0000008fdc8f723e */ /* 0x000fe200000000ff */
[C---:B------:R-:W-:Y:S01]  /*2270*/  IMAD.WIDE.U32 R144, R0.reuse, R151, c[0x0][0x248] ;  /* 0x0000920000907625 */ /* 0x040fe200078e0097 */
[----:B------:R0:W-:Y:S01]  /*2280*/  @P1 STG.E.128 [R146.64], R112 ;  /* 0x0000007092001986 */ /* 0x0001e2000c101d04 */
[----:B------:R-:W-:-:S03]  /*2290*/  IADD3 R0, R0, 0x80, RZ ;  /* 0x0000008000007810 */ /* 0x000fc60007ffe0ff */
[----:B------:R0:W-:Y:S04]  /*22a0*/  @P1 STG.E.128 [R146.64+0x10], R52 ;  /* 0x0000103492001986 */ /* 0x0001e8000c101d04 */
[----:B------:R0:W-:Y:S02]  /*22b0*/  STG.E.128 [R144.64], R140 ;  /* 0x0000008c90007986 */ /* 0x0001e4000c101d04 */
.L_x_7354:
[----:B------:R-:W-:Y:S05]  /*22c0*/  BSYNC B0 ;  /* 0x0000000000007941 */ /* 0x000fea0003800000 */
.L_x_7353:
        /* <DEDUP_REMOVED lines=22> */
[----:B------:R-:W-:Y:S01]  /*2430*/  F2FP.PACK_AB R140, R143, R140 ;  /* 0x0000008c8f8c723e */ /* 0x000fe200000000ff */
        /* <DEDUP_REMOVED lines=43> */
.L_x_7356:
[----:B------:R-:W-:Y:S05]  /*26f0*/  BSYNC B0 ;  /* 0x0000000000007941 */ /* 0x000fea0003800000 */
.L_x_7355:
        /* <DEDUP_REMOVED lines=66> */
.L_x_7358:
[----:B------:R-:W-:Y:S05]  /*2b20*/  BSYNC B0 ;  /* 0x0000000000007941 */ /* 0x000fea0003800000 */
.L_x_7357:
        /* <DEDUP_REMOVED lines=52> */
[----:B------:R-:W-:Y:S01]  /*2e70*/  F2FP.PACK_AB R140, R141, R140 ;  /* 0x0000008c8d8c723e */ /* 0x000fe200000000ff */
[-C--:B------:R-:W-:Y:S02]  /*2e80*/  FMUL.FTZ R142, R151, R150.reuse ;  /* 0x00000096978e7220 */ /* 0x080fe40000410000 */
[-C--:B------:R-:W-:Y:S01]  /*2e90*/  FMUL.FTZ R143, R146, R150.reuse ;  /* 0x00000096928f7220 */ /* 0x080fe20000410000 */
[----:B------:R-:W-:Y:S01]  /*2ea0*/  F2FP.PACK_AB R141, R144, R145 ;  /* 0x00000091908d723e */ /* 0x000fe200000000ff */
[-C--:B------:R-:W-:Y:S02]  /*2eb0*/  FMUL.FTZ R219, R219, R150.reuse ;  /* 0x00000096dbdb7220 */ /* 0x080fe40000410000 */
[----:B------:R-:W-:Y:S01]  /*2ec0*/  FMUL.FTZ R150, R154, R150 ;  /* 0x000000969a967220 */ /* 0x000fe20000410000 */
[----:B------:R-:W-:Y:S01]  /*2ed0*/  F2FP.PACK_AB R142, R143, R142 ;  /* 0x0000008e8f8e723e */ /* 0x000fe200000000ff */
[----:B------:R-:W-:-:S03]  /*2ee0*/  @P1 IMAD.WIDE.U32 R144, R0, R147, c[0x0][0x258] ;  /* 0x0000960000901625 */ /* 0x000fc600078e0093 */
[----:B------:R-:W-:Y:S01]  /*2ef0*/  F2FP.PACK_AB R143, R150, R219 ;  /* 0x000000db968f723e */ /* 0x000fe200000000ff */
[----:B------:R-:W-:Y:S01]  /*2f00*/  IMAD.WIDE.U32 R146, R0, R149, c[0x0][0x248] ;  /* 0x0000920000927625 */ /* 0x000fe200078e0095 */
[----:B------:R0:W-:Y:S04]  /*2f10*/  @P1 STG.E.128 [R144.64], R112 ;  /* 0x0000007090001986 */ /* 0x0001e8000c101d04 */
[----:B------:R0:W-:Y:S04]  /*2f20*/  @P1 STG.E.128 [R144.64+0x10], R52 ;  /* 0x0000103490001986 */ /* 0x0001e8000c101d04 */
[----:B------:R0:W-:Y:S02]  /*2f30*/  STG.E.128 [R146.64], R140 ;  /* 0x0000008c92007986 */ /* 0x0001e4000c101d04 */
.L_x_7360:
[----:B------:R-:W-:Y:S05]  /*2f40*/  BSYNC B0 ;  /* 0x0000000000007941 */ /* 0x000fea0003800000 */
.L_x_7359:
[----:B------:R-:W-:Y:S02]  /*2f50*/  IADD3 R3, R3, c[0x0][0x160], RZ ;  /* 0x0000580003037a10 */ /* 0x000fe40007ffe0ff */
[----:B------:R-:W-:-:S02]  /*2f60*/  LOP3.LUT P1, RZ, R2, 0xff, RZ, 0xc0, !PT ;  /* 0x000000ff02ff7812 */ /* 0x000fc4000782c0ff */
[----:B------:R-:W-:Y:S02]  /*2f70*/  ISETP.GE.AND P0, PT, R3, c[0x0][0x164], PT ;  /* 0x0000590003007a0c */ /* 0x000fe40003f06270 */
[----:B------:R-:W-:-:S11]  /*2f80*/  SEL R2, RZ, 0x1, P1 ;  /* 0x00000001ff027807 */ /* 0x000fd60000800000 */
[----:B0-----:R-:W-:Y:S01]  /*2f90*/  @P0 CALL.REL.NOINC `(.L_x_7342) ;  /* 0x0000001000000944 */ /* 0x001fe20003c00000 */
[----:B------:R-:W-:Y:S05]  /*2fa0*/  BRA `(.L_x_7361) ;  /* 0xffffd68000007947 */ /* 0x000fea000383ffff */
.L_x_7342:
        /* <DEDUP_REMOVED lines=39> */
.L_x_7351:
[----:B------:R-:W-:Y:S02]  /*3220*/  MOV R145, R223 ;  /* 0x000000df00917202 */ /* 0x000fe40000000f00 */
[----:B------:R-:W-:-:S02]  /*3230*/  MOV R220, 0x10 ;  /* 0x0000001000dc7802 */ /* 0x000fc40000000f00 */
[----:B------:R-:W-:Y:S02]  /*3240*/  MOV R148, 0x1f ;  /* 0x0000001f00947802 */ /* 0x000fe40000000f00 */
[----:B------:R-:W-:Y:S02]  /*3250*/  MOV R219, 0xffffffff ;  /* 0xffffffff00db7802 */ /* 0x000fe40000000f00 */
[----:B------:R-:W-:Y:S02]  /*3260*/  MOV R140, 0x3280 ;  /* 0x00003280008c7802 */ /* 0x000fe40000000f00 */
[----:B------:R-:W-:Y:S05]  /*3270*/  CALL.REL.NOINC `($__internal_120_$__cuda_sm70_shflsync_down_p) ;  /* 0x0000045000007944 */ /* 0x000fea0003c00000 */
[----:B-1----:R-:W-:Y:S01]  /*3280*/  MOV R144, R220 ;  /* 0x000000dc00907202 */ /* 0x002fe20000000f00 */
[----:B0-----:R-:W-:Y:S05]  /*3290*/  BRA `(.L_x_7362) ;  /* 0xffffe99000007947 */ /* 0x001fea000383ffff */
.L_x_7352:
[----:B------:R-:W-:Y:S01]  /*32a0*/  HFMA2.MMA R220, -RZ, RZ, 0, 9.5367431640625e-07 ;  /* 0x00000010ffdc7435 */ /* 0x000fe200000001ff */
[----:B------:R-:W-:Y:S02]  /*32b0*/  MOV R145, R222 ;  /* 0x000000de00917202 */ /* 0x000fe40000000f00 */
[----:B------:R-:W-:Y:S02]  /*32c0*/  MOV R148, 0x1f ;  /* 0x0000001f00947802 */ /* 0x000fe40000000f00 */
[----:B------:R-:W-:-:S02]  /*32d0*/  MOV R219, 0xffffffff ;  /* 0xffffffff00db7802 */ /* 0x000fc40000000f00 */
[----:B------:R-:W-:Y:S02]  /*32e0*/  MOV R140, 0x3300 ;  /* 0x00003300008c7802 */ /* 0x000fe40000000f00 */
[----:B01----:R-:W-:Y:S05]  /*32f0*/  CALL.REL.NOINC `($__internal_120_$__cuda_sm70_shflsync_down_p) ;  /* 0x000003d000007944 */ /* 0x003fea0003c00000 */
[----:B------:R-:W-:Y:S01]  /*3300*/  FADD.FTZ R144, R144, R223 ;  /* 0x000000df90907221 */ /* 0x000fe20000010000 */
[----:B0-----:R-:W-:Y:S01]  /*3310*/  MOV R148, 0x1f ;  /* 0x0000001f00947802 */ /* 0x001fe20000000f00 */
[----:B-1----:R-:W-:Y:S01]  /*3320*/  FADD.FTZ R147, R222, R220 ;  /* 0x000000dcde937221 */ /* 0x002fe20000010000 */
[----:B------:R-:W-:Y:S01]  /*3330*/  HFMA2.MMA R220, -RZ, RZ, 0, 4.76837158203125e-07 ;  /* 0x00000008ffdc7435 */ /* 0x000fe200000001ff */
[----:B------:R-:W-:Y:S02]  /*3340*/  MOV R219, 0xffffffff ;  /* 0xffffffff00db7802 */ /* 0x000fe40000000f00 */
[----:B------:R-:W-:Y:S02]  /*3350*/  MOV R145, R144 ;  /* 0x0000009000917202 */ /* 0x000fe40000000f00 */
[----:B------:R-:W-:Y:S02]  /*3360*/  MOV R140, 0x3380 ;  /* 0x00003380008c7802 */ /* 0x000fe40000000f00 */
[----:B------:R-:W-:Y:S05]  /*3370*/  CALL.REL.NOINC `($__internal_120_$__cuda_sm70_shflsync_down_p) ;  /* 0x0000035000007944 */ /* 0x000fea0003c00000 */
[----:B-1----:R-:W-:Y:S01]  /*3380*/  MOV R143, R220 ;  /* 0x000000dc008f7202 */ /* 0x002fe20000000f00 */
[----:B------:R-:W-:Y:S01]  /*3390*/  HFMA2.MMA R220, -RZ, RZ, 0, 4.76837158203125e-07 ;  /* 0x00000008ffdc7435 */ /* 0x000fe200000001ff */
[----:B0-----:R-:W-:-:S02]  /*33a0*/  MOV R145, R147 ;  /* 0x0000009300917202 */ /* 0x001fc40000000f00 */
[----:B------:R-:W-:Y:S02]  /*33b0*/  MOV R148, 0x1f ;  /* 0x0000001f00947802 */ /* 0x000fe40000000f00 */
[----:B------:R-:W-:Y:S02]  /*33c0*/  MOV R219, 0xffffffff ;  /* 0xffffffff00db7802 */ /* 0x000fe40000000f00 */
[----:B------:R-:W-:Y:S02]  /*33d0*/  MOV R140, 0x33f0 ;  /* 0x000033f0008c7802 */ /* 0x000fe40000000f00 */
[----:B------:R-:W-:Y:S05]  /*33e0*/  CALL.REL.NOINC `($__internal_120_$__cuda_sm70_shflsync_down_p) ;  /* 0x000002e000007944 */ /* 0x000fea0003c00000 */
[----:B------:R-:W-:Y:S01]  /*33f0*/  FADD.FTZ R144, R143, R144 ;  /* 0x000000908f907221 */ /* 0x000fe20000010000 */
[----:B0-----:R-:W-:Y:S01]  /*3400*/  MOV R148, 0x1f ;  /* 0x0000001f00947802 */ /* 0x001fe20000000f00 */
[----:B-1----:R-:W-:Y:S01]  /*3410*/  FADD.FTZ R147, R147, R220 ;  /* 0x000000dc93937221 */ /* 0x002fe20000010000 */
[----:B------:R-:W-:Y:S01]  /*3420*/  HFMA2.MMA R220, -RZ, RZ, 0, 2.384185791015625e-07 ;  /* 0x00000004ffdc7435 */ /* 0x000fe200000001ff */
[----:B------:R-:W-:Y:S02]  /*3430*/  MOV R219, 0xffffffff ;  /* 0xffffffff00db7802 */ /* 0x000fe40000000f00 */
[----:B------:R-:W-:-:S02]  /*3440*/  MOV R145, R144 ;  /* 0x0000009000917202 */ /* 0x000fc40000000f00 */
[----:B------:R-:W-:Y:S02]  /*3450*/  MOV R140, 0x3470 ;  /* 0x00003470008c7802 */ /* 0x000fe40000000f00 */
[----:B------:R-:W-:Y:S05]  /*3460*/  CALL.REL.NOINC `($__internal_120_$__cuda_sm70_shflsync_down_p) ;  /* 0x0000026000007944 */ /* 0x000fea0003c00000 */
[----:B-1----:R-:W-:Y:S01]  /*3470*/  MOV R143, R220 ;  /* 0x000000dc008f7202 */ /* 0x002fe20000000f00 */
[----:B------:R-:W-:Y:S01]  /*3480*/  HFMA2.MMA R220, -RZ, RZ, 0, 2.384185791015625e-07 ;  /* 0x00000004ffdc7435 */ /* 0x000fe200000001ff */
[----:B0-----:R-:W-:Y:S02]  /*3490*/  MOV R145, R147 ;  /* 0x0000009300917202 */ /* 0x001fe40000000f00 */
[----:B------:R-:W-:Y:S02]  /*34a0*/  MOV R148, 0x1f ;  /* 0x0000001f00947802 */ /* 0x000fe40000000f00 */
[----:B------:R-:W-:Y:S02]  /*34b0*/  MOV R219, 0xffffffff ;  /* 0xffffffff00db7802 */ /* 0x000fe40000000f00 */
[----:B------:R-:W-:Y:S02]  /*34c0*/  MOV R140, 0x34e0 ;  /* 0x000034e0008c7802 */ /* 0x000fe40000000f00 */
[----:B------:R-:W-:Y:S05]  /*34d0*/  CALL.REL.NOINC `($__internal_120_$__cuda_sm70_shflsync_down_p) ;  /* 0x000001f000007944 */ /* 0x000fea0003c00000 */
[----:B------:R-:W-:Y:S01]  /*34e0*/  FADD.FTZ R144, R143, R144 ;  /* 0x000000908f907221 */ /* 0x000fe20000010000 */
[----:B0-----:R-:W-:Y:S01]  /*34f0*/  MOV R148, 0x1f ;  /* 0x0000001f00947802 */ /* 0x001fe20000000f00 */
[----:B-1----:R-:W-:Y:S01]  /*3500*/  FADD.FTZ R147, R147, R220 ;  /* 0x000000dc93937221 */ /* 0x002fe20000010000 */
[----:B------:R-:W-:Y:S01]  /*3510*/  HFMA2.MMA R220, -RZ, RZ, 0, 1.1920928955078125e-07 ;  /* 0x00000002ffdc7435 */ /* 0x000fe200000001ff */
[----:B------:R-:W-:-:S02]  /*3520*/  MOV R219, 0xffffffff ;  /* 0xffffffff00db7802 */ /* 0x000fc40000000f00 */
[----:B------:R-:W-:Y:S02]  /*3530*/  MOV R145, R144 ;  /* 0x0000009000917202 */ /* 0x000fe40000000f00 */
[----:B------:R-:W-:Y:S02]  /*3540*/  MOV R140, 0x3560 ;  /* 0x00003560008c7802 */ /* 0x000fe40000000f00 */
[----:B------:R-:W-:Y:S05]  /*3550*/  CALL.REL.NOINC `($__internal_120_$__cuda_sm70_shflsync_down_p) ;  /* 0x0000017000007944 */ /* 0x000fea0003c00000 */
[----:B-1----:R-:W-:Y:S01]  /*3560*/  MOV R143, R220 ;  /* 0x000000dc008f7202 */ /* 0x002fe20000000f00 */
[----:B------:R-:W-:Y:S01]  /*3570*/  HFMA2.MMA R220, -RZ, RZ, 0, 1.1920928955078125e-07 ;  /* 0x00000002ffdc7435 */ /* 0x000fe200000001ff */
[----:B0-----:R-:W-:Y:S02]  /*3580*/  MOV R145, R147 ;  /* 0x0000009300917202 */ /* 0x001fe40000000f00 */
[----:B------:R-:W-:Y:S02]  /*3590*/  MOV R148, 0x1f ;  /* 0x0000001f00947802 */ /* 0x000fe40000000f00 */
[----:B------:R-:W-:Y:S02]  /*35a0*/  MOV R219, 0xffffffff ;  /* 0xffffffff00db7802 */ /* 0x000fe40000000f00 */
[----:B------:R-:W-:-:S02]  /*35b0*/  MOV R140, 0x35d0 ;  /* 0x000035d0008c7802 */ /* 0x000fc40000000f00 */
[----:B------:R-:W-:Y:S05]  /*35c0*/  CALL.REL.NOINC `($__internal_120_$__cuda_sm70_shflsync_down_p) ;  /* 0x0000010000007944 */ /* 0x000fea0003c00000 */
[----:B------:R-:W-:Y:S01]  /*35d0*/  FADD.FTZ R146, R143, R144 ;  /* 0x000000908f927221 */ /* 0x000fe20000010000 */
[----:B0-----:R-:W-:Y:S01]  /*35e0*/  MOV R148, 0x1f ;  /* 0x0000001f00947802 */ /* 0x001fe20000000f00 */
[----:B-1----:R-:W-:Y:S01]  /*35f0*/  FADD.FTZ R149, R147, R220 ;  /* 0x000000dc93957221 */ /* 0x002fe20000010000 */
[----:B------:R-:W-:Y:S01]  /*3600*/  HFMA2.MMA R220, -RZ, RZ, 0, 5.9604644775390625e-08 ;  /* 0x00000001ffdc7435 */ /* 0x000fe200000001ff */
[----:B------:R-:W-:-:S02]  /*3610*/  MOV R219, 0xffffffff ;  /* 0xffffffff00db7802 */ /* 0x000fc40000000f00 */
[----:B------:R-:W-:Y:S02]  /*3620*/  MOV R145, R146 ;  /* 0x0000009200917202 */ /* 0x000fe40000000f00 */
[----:B------:R-:W-:Y:S02]  /*3630*/  MOV R140, 0x3650 ;  /* 0x00003650008c7802 */ /* 0x000fe40000000f00 */
[----:B------:R-:W-:Y:S05]  /*3640*/  CALL.REL.NOINC `($__internal_120_$__cuda_sm70_shflsync_down_p) ;  /* 0x0000008000007944 */ /* 0x000fea0003c00000 */
[----:B-1----:R-:W-:Y:S01]  /*3650*/  MOV R147, R220 ;  /* 0x000000dc00937202 */ /* 0x002fe20000000f00 */
[----:B------:R-:W-:Y:S01]  /*3660*/  HFMA2.MMA R220, -RZ, RZ, 0, 5.9604644775390625e-08 ;  /* 0x00000001ffdc7435 */ /* 0x000fe200000001ff */
[----:B0-----:R-:W-:Y:S02]  /*3670*/  MOV R145, R149 ;  /* 0x0000009500917202 */ /* 0x001fe40000000f00 */
[----:B------:R-:W-:Y:S02]  /*3680*/  MOV R148, 0x1f ;  /* 0x0000001f00947802 */ /* 0x000fe40000000f00 */
[----:B------:R-:W-:Y:S02]  /*3690*/  MOV R219, 0xffffffff ;  /* 0xffffffff00db7802 */ /* 0x000fe40000000f00 */
[----:B------:R-:W-:-:S02]  /*36a0*/  MOV R140, 0x36c0 ;  /* 0x000036c0008c7802 */ /* 0x000fc40000000f00 */
[----:B------:R-:W-:Y:S05]  /*36b0*/  CALL.REL.NOINC `($__internal_120_$__cuda_sm70_shflsync_down_p) ;  /* 0x0000001000007944 */ /* 0x000fea0003c00000 */
[----:B01----:R-:W-:Y:S05]  /*36c0*/  BRA `(.L_x_7363) ;  /* 0xffffe68000007947 */ /* 0x003fea000383ffff */
        .weak           $__internal_120_$__cuda_sm70_shflsync_down_p
        .type           $__internal_120_$__cuda_sm70_shflsync_down_p,@function
        .size           $__internal_120_$__cuda_sm70_shflsync_down_p,(.L_x_11854 - $__internal_120_$__cuda_sm70_shflsync_down_p)
$__internal_120_$__cuda_sm70_shflsync_down_p:
[----:B------:R-:W-:Y:S01]  /*36d0*/  HFMA2.MMA R141, -RZ, RZ, 0, 0 ;  /* 0x00000000ff8d7435 */ /* 0x000fe200000001ff */
[----:B------:R-:W-:Y:S04]  /*36e0*/  WARPSYNC R219 ;  /* 0x000000db00007348 */ /* 0x000fe80003800000 */
[----:B------:R0:W1:Y:S01]  /*36f0*/  SHFL.DOWN PT, R220, R145, R220, R148 ;  /* 0x080000dc91dc7389 */ /* 0x00006200000e0094 */
[----:B------:R-:W-:Y:S05]  /*3700*/  RET.REL.NODEC R140 `(_ZN10layer_norm13ln_bwd_kernelINS_13Kernel_traitsI6__halfS2_fS2_fjLj4096ELj1ELj1ELj4ELj16ENS_18Kernel_traits_baseILj4096ES2_S2_fS2_fjLj128EEEEELb0ELb0ELb0ELb0EEEvNS_9BwdParamsE) ;  /* 0xffffc8f08c007950 */ /* 0x000fea0003c3ffff */
.L_x_7364:
        /* <DEDUP_REMOVED lines=15> */
.L_x_11854:


//--------------------- .text._ZN10layer_norm13ln_bwd_kernelINS_13Kernel_traitsI6__halfS2_fS2_fjLj4096ELj1ELj1ELj4ELj16ENS_18Kernel_traits_baseILj4096ES2_S2_fS2_fjLj128EEEEELb0ELb0ELb0ELb1EEEvNS_9BwdParamsE --------------------------
	.section	.text._ZN10layer_norm13ln_bwd_kernelINS_13Kernel_traitsI6__halfS2_fS2_fjLj4096ELj1ELj1ELj4ELj16ENS_18Kernel_traits_baseILj4096ES2_S2_fS2_fjLj128EEEEELb0ELb0ELb0ELb1EEEvNS_9BwdParamsE,"ax",@progbits
	.sectioninfo	@"SHI_REGISTERS=245"
	.align	128
        .global         _ZN10layer_norm13ln_bwd_kernelINS_13Kernel_traitsI6__halfS2_fS2_fjLj4096ELj1ELj1ELj4ELj16ENS_18Kernel_traits_baseILj4096ES2_S2_fS2_fjLj128EEEEELb0ELb0ELb0ELb1EEEvNS_9BwdParamsE
        .type           _ZN10layer_norm13ln_bwd_kernelINS_13Kernel_traitsI6__halfS2_fS2_fjLj4096ELj1ELj1ELj4ELj16ENS_18Kernel_traits_baseILj4096ES2_S2_fS2_fjLj128EEEEELb0ELb0ELb0ELb1EEEvNS_9BwdParamsE,@function
        .size           _ZN10layer_norm13ln_bwd_kernelINS_13Kernel_traitsI6__halfS2_fS2_fjLj4096ELj1ELj1ELj4ELj16ENS_18Kernel_traits_baseILj4096ES2_S2_fS2_fjLj128EEEEELb0ELb0ELb0ELb1EEEvNS_9BwdParamsE,(.L_x_11855 - _ZN10layer_norm13ln_bwd_kernelINS_13Kernel_traitsI6__halfS2_fS2_fjLj4096ELj1ELj1ELj4ELj16ENS_18Kernel_traits_baseILj4096ES2_S2_fS2_fjLj128EEEEELb0ELb0ELb0ELb1EEEvNS_9BwdParamsE)
        .other          _ZN10layer_norm13ln_bwd_kernelINS_13Kernel_traitsI6__halfS2_fS2_fjLj4096ELj1ELj1ELj4ELj16ENS_18Kernel_traits_baseILj4096ES2_S2_fS2_fjLj128EEEEELb0ELb0ELb0ELb1EEEvNS_9BwdParamsE,@"STO_CUDA_ENTRY STV_DEFAULT"
_ZN10layer_norm13ln_bwd_kernelINS_13Kernel_traitsI6__halfS2_fS2_fjLj4096ELj1ELj1ELj4ELj16ENS_18Kernel_traits_baseILj4096ES2_S2_fS2_fjLj128EEEEELb0ELb0ELb0ELb1EEEvNS_9BwdParamsE:
.text._ZN10layer_norm13ln_bwd_kernelINS_13Kernel_traitsI6__halfS2_fS2_fjLj4096ELj1ELj1ELj4ELj16ENS_18Kernel_traits_baseILj4096ES2_S2_fS2_fjLj128EEEEELb0ELb0ELb0ELb1EEEvNS_9BwdParamsE:
        /* <DEDUP_REMOVED lines=40> */
.L_x_7365:
[----:B------:R-:W-:-:S04]  /*0280*/  SHF.L.U32 R2, R0, 0x4, RZ ;  /* 0x0000000400027819 */ /* 0x000fc800000006ff */
[----:B------:R-:W-:-:S04]  /*0290*/  LOP3.LUT R2, R2, 0x7f0, RZ, 0xc0, !PT ;  /* 0x000007f002027812 */ /* 0x000fc800078ec0ff */
[----:B------:R-:W-:-:S04]  /*02a0*/  IADD3 R2, P0, R2, c[0x0][0x1b0], RZ ;  /* 0x00006c0002027a10 */ /* 0x000fc80007f1e0ff */
[----:B------:R-:W-:-:S05]  /*02b0*/  IADD3.X R3, RZ, c[0x0][0x1b4], RZ, P0, !PT ;  /* 0x00006d00ff037a10 */ /* 0x000fca00007fe4ff */
[----:B------:R0:W2:Y:S04]  /*02c0*/  LDG.E.128 R4, [R2.64] ;  /* 0x0000000402047981 */ /* 0x0000a8000c1e1d00 */
[----:B------:R0:W3:Y:S04]  /*02d0*/  LDG.E.128 R8, [R2.64+0x800] ;  /* 0x0008000402087981 */ /* 0x0000e8000c1e1d00 */
        /* <DEDUP_REMOVED lines=66> */
[----:B------:R-:W-:Y:S02]  /*0700*/  CS2R R18, SRZ ;  /* 0x0000000000127805 */ /* 0x000fe4000001ff00 */
.L_x_7370:
[C---:B------:R-:W-:Y:S01]  /*0710*/  IMAD R84, R198.reuse, c[0x0][0x168], RZ ;  /* 0x00005a00c6547a24 */ /* 0x040fe200078e02ff */
[----:B------:R-:W-:Y:S02]  /*0720*/  ISETP.NE.U32.AND P0, PT, RZ, c[0x0][0x1c0], PT ;  /* 0x00007000ff007a0c */ /* 0x000fe40003f05070 */
[----:B------:R-:W-:Y:S02]  /*0730*/  MOV R179, 0x4 ;  /* 0x0000000400b37802 */ /* 0x000fe40000000f00 */
[----:B------:R-:W-:Y:S02]  /*0740*/  ISETP.NE.AND.EX P0, PT, RZ, c[0x0][0x1c4], PT, P0 ;  /* 0x00007100ff007a0c */ /* 0x000fe40003f05300 */
[----:B------:R-:W-:Y:S01]  /*0750*/  SHF.R.S32.HI R85, RZ, 0x1f, R84 ;  /* 0x0000001fff557819 */ /* 0x000fe20000011454 */
[----:B------:R-:W-:Y:S01]  /*0760*/  IMAD.WIDE R96, R198, R179, c[0x0][0x1a0] ;  /* 0x00006800c6607625 */ /* 0x000fe200078e02b3 */
[----:B------:R-:W-:-:S02]  /*0770*/  LOP3.LUT R200, R0, 0x7f, RZ, 0xc0, !PT ;  /* 0x0000007f00c87812 */ /* 0x000fc400078ec0ff */
[----:B------:R-:W-:Y:S02]  /*0780*/  LEA.HI R85, R85, R84, RZ, 0x3 ;  /* 0x0000005455557211 */ /* 0x000fe400078f18ff */
[----:B------:R-:W-:Y:S01]  /*0790*/  MOV R124, 0x10 ;  /* 0x00000010007c7802 */ /* 0x000fe20000000f00 */
[----:B------:R0:W2:Y:S01]  /*07a0*/  LDG.E R205, [R96.64] ;  /* 0x0000000460cd7981 */ /* 0x0000a2000c1e1900 */
[----:B------:R-:W-:Y:S02]  /*07b0*/  LEA.HI.SX32 R200, R85, R200, 0x1d ;  /* 0x000000c855c87211 */ /* 0x000fe400078feaff */
[----:B------:R-:W-:Y:S02]  /*07c0*/  MOV R174, 0x20 ;  /* 0x0000002000ae7802 */ /* 0x000fe40000000f00 */
[----:B------:R-:W-:Y:S01]  /*07d0*/  SHF.R.S32.HI R87, RZ, 0x1f, R198 ;  /* 0x0000001fff577819 */ /* 0x000fe200000114c6 */
[----:B------:R-:W-:Y:S01]  /*07e0*/  IMAD.WIDE.U32 R88, R200, R124, c[0x0][0x208] ;  /* 0x00008200c8587625 */ /* 0x000fe200078e007c */
[----:B------:R-:W-:-:S02]  /*07f0*/  @P0 LEA R104, P1, R198, c[0x0][0x1c0], 0x1 ;  /* 0x00007000c6680a11 */ /* 0x000fc400078208ff */
[C---:B------:R-:W-:Y:S01]  /*0800*/  IADD3 R201, R200.reuse, 0x80, RZ ;  /* 0x00000080c8c97810 */ /* 0x040fe20007ffe0ff */
[CC--:B------:R-:W-:Y:S01]  /*0810*/  IMAD.WIDE.U32 R116, R200.reuse, R174.reuse, c[0x0][0x188] ;  /* 0x00006200c8747625 */ /* 0x0c0fe200078e00ae */
[C---:B------:R-:W-:Y:S01]  /*0820*/  IADD3 R202, R200.reuse, 0x100, RZ ;  /* 0x00000100c8ca7810 */ /* 0x040fe20007ffe0ff */
[----:B------:R-:W3:Y:S01]  /*0830*/  LDG.E.128 R88, [R88.64] ;  /* 0x0000000458587981 */ /* 0x000ee2000c1e1d00 */
[----:B------:R-:W-:Y:S01]  /*0840*/  IADD3 R199, R200, 0x180, RZ ;  /* 0x00000180c8c77810 */ /* 0x000fe20007ffe0ff */
[C---:B------:R-:W-:Y:S01]  /*0850*/  IMAD.WIDE R178, R198.reuse, R179, c[0x0][0x1a8] ;  /* 0x00006a00c6b27625 */ /* 0x040fe200078e02b3 */
[----:B------:R-:W-:Y:S01]  /*0860*/  @P0 LEA.HI.X R105, R198, c[0x0][0x1c4], R87, 0x1, P1 ;  /* 0x00007100c6690a11 */ /* 0x000fe200008f0c57 */
[----:B------:R1:W4:Y:S02]  /*0870*/  LDG.E.128 R92, [R116.64+0x10] ;  /* 0x00001004745c7981 */ /* 0x000324000c1e1d00 */
[C---:B------:R-:W-:Y:S02]  /*0880*/  IMAD.WIDE.U32 R128, R201.reuse, R174, c[0x0][0x188] ;  /* 0x00006200c9807625 */ /* 0x040fe400078e00ae */
[----:B------:R1:W4:Y:S02]  /*0890*/  LDG.E.128 R84, [R116.64] ;  /* 0x0000000474547981 */ /* 0x000324000c1e1d00 */
[----:B------:R-:W-:-:S02]  /*08a0*/  IMAD.WIDE.U32 R100, R201, R124, c[0x0][0x208] ;  /* 0x00008200c9647625 */ /* 0x000fc400078e007c */
[----:B------:R0:W4:Y:S02]  /*08b0*/  @P0 LDG.E.U16 R204, [R104.64] ;  /* 0x0000000468cc0981 */ /* 0x000124000c1e1500 */
[C---:B------:R-:W-:Y:S02]  /*08c0*/  IMAD.WIDE.U32 R112, R202.reuse, R124, c[0x0][0x208] ;  /* 0x00008200ca707625 */ /* 0x040fe400078e007c */
[----:B------:R1:W4:Y:S02]  /*08d0*/  LDG.E R179, [R178.64] ;  /* 0x00000004b2b37981 */ /* 0x000324000c1e1900 */
[-C--:B------:R-:W-:Y:S02]  /*08e0*/  IMAD.WIDE.U32 R180, R199, R174.reuse, c[0x0][0x188] ;  /* 0x00006200c7b47625 */ /* 0x080fe400078e00ae */
[----:B------:R-:W4:Y:S04]  /*08f0*/  LDG.E.128 R100, [R100.64] ;  /* 0x0000000464647981 */ /* 0x000f28000c1e1d00 */
[----:B0-----:R0:W4:Y:S04]  /*0900*/  LDG.E.128 R104, [R128.64+0x10] ;  /* 0x0000100480687981 */ /* 0x001128000c1e1d00 */
[----:B------:R-:W4:Y:S04]  /*0910*/  LDG.E.128 R112, [R112.64] ;  /* 0x0000000470707981 */ /* 0x000f28000c1e1d00 */
[----:B------:R0:W4:Y:S01]  /*0920*/  LDG.E.128 R120, [R180.64] ;  /* 0x00000004b4787981 */ /* 0x000122000c1e1d00 */
[----:B------:R-:W-:-:S03]  /*0930*/  IMAD.WIDE.U32 R168, R202, R174, c[0x0][0x188] ;  /* 0x00006200caa87625 */ /* 0x000fc600078e00ae */
[----:B------:R0:W4:Y:S01]  /*0940*/  LDG.E.128 R96, [R128.64] ;  /* 0x0000000480607981 */ /* 0x000122000c1e1d00 */
[----:B------:R-:W-:-:S03]  /*0950*/  IMAD.WIDE.U32 R124, R199, R124, c[0x0][0x208] ;  /* 0x00008200c77c7625 */ /* 0x000fc600078e007c */
[----:B-1----:R1:W4:Y:S04]  /*0960*/  LDG.E.128 R116, [R168.64+0x10] ;  /* 0x00001004a8747981 */ /* 0x002328000c1e1d00 */
[----:B------:R-:W4:Y:S04]  /*0970*/  LDG.E.128 R124, [R124.64] ;  /* 0x000000047c7c7981 */ /* 0x000f28000c1e1d00 */
[----:B------:R1:W4:Y:S04]  /*0980*/  LDG.E.128 R108, [R168.64] ;  /* 0x00000004a86c7981 */ /* 0x000328000c1e1d00 */
[----:B0-----:R0:W4:Y:S01]  /*0990*/  LDG.E.128 R128, [R180.64+0x10] ;  /* 0x00001004b4807981 */ /* 0x001122000c1e1d00 */
[----:B------:R-:W-:-:S04]  /*09a0*/  ISETP.NE.U32.AND P1, PT, RZ, c[0x0][0x218], PT ;  /* 0x00008600ff007a0c */ /* 0x000fc80003f25070 */
[----:B------:R-:W-:Y:S01]  /*09b0*/  ISETP.NE.AND.EX P1, PT, RZ, c[0x0][0x21c], PT, P1 ;  /* 0x00008700ff007a0c */ /* 0x000fe20003f25310 */
[----:B------:R-:W-:-:S12]  /*09c0*/  ULDC.U8 UR6, c[0x0][0x1f0] ;  /* 0x00007c0000067ab9 */ /* 0x000fd80000000000 */
[----:B------:R-:W-:-:S04]  /*09d0*/  @P1 IMAD.WIDE.U32 R172, R200, R174, c[0x0][0x218] ;  /* 0x00008600c8ac1625 */ /* 0x000fc800078e00ae */
[-C--:B------:R-:W-:Y:S01]  /*09e0*/  @P1 IMAD.WIDE.U32 R170, R201, R174.reuse, c[0x0][0x218] ;  /* 0x00008600c9aa1625 */ /* 0x080fe200078e00ae */
[----:B------:R2:W5:Y:S03]  /*09f0*/  @P1 LDG.E.128 R44, [R172.64] ;  /* 0x00000004ac2c1981 */ /* 0x000566000c1e1d00 */
[-C--:B-1----:R-:W-:Y:S01]  /*0a00*/  @P1 IMAD.WIDE.U32 R168, R202, R174.reuse, c[0x0][0x218] ;  /* 0x00008600caa81625 */ /* 0x082fe200078e00ae */
        /* <DEDUP_REMOVED lines=9> */
[----:B------:R-:W-:Y:S02]  /*0aa0*/  MOV R178, 0x3f800000 ;  /* 0x3f80000000b27802 */ /* 0x000fe40000000f00 */
[----:B--2---:R-:W-:Y:S01]  /*0ab0*/  FSEL R172, R205, RZ, !P1 ;  /* 0x000000ffcdac7208 */ /* 0x004fe20004800000 */
[----:B---3--:R-:W-:-:S04]  /*0ac0*/  HADD2.F32 R168, -RZ, R88.H0_H0 ;  /* 0x20000058ffa87230 */ /* 0x008fc80000004100 */
[C---:B----4-:R-:W-:Y:S01]  /*0ad0*/  FADD.FTZ R174, -R172.reuse, R92 ;  /* 0x0000005cacae7221 */ /* 0x050fe20000010100 */
[----:B------:R-:W-:Y:S01]  /*0ae0*/  HADD2.F32 R169, -RZ, R88.H1_H1 ;  /* 0x30000058ffa97230 */ /* 0x000fe20000004100 */
[C---:B-1----:R-:W-:Y:S02]  /*0af0*/  FADD.FTZ R170, -R172.reuse, R85 ;  /* 0x00000055acaa7221 */ /* 0x042fe40000010100 */
[C---:B0-----:R-:W-:Y:S02]  /*0b00*/  FADD.FTZ R180, -R172.reuse, R86 ;  /* 0x00000056acb47221 */ /* 0x041fe40000010100 */
[----:B------:R-:W-:Y:S01]  /*0b10*/  FADD.FTZ R206, -R172, R84 ;  /* 0x00000054acce7221 */ /* 0x000fe20000010100 */
[----:B------:R-:W-:Y:S02]  /*0b20*/  HADD2.F32 R84, -RZ, R89.H0_H0 ;  /* 0x20000059ff547230 */ /* 0x000fe40000004100 */
[----:B------:R-:W-:Y:S01]  /*0b30*/  HADD2.F32 R85, -RZ, R90.H0_H0 ;  /* 0x2000005aff557230 */ /* 0x000fe20000004100 */
[----:B------:R-:W-:-:S02]  /*0b40*/  FMUL.FTZ R170, R179, R170 ;  /* 0x000000aab3aa7220 */ /* 0x000fc40000410000 */
[C---:B------:R-:W-:Y:S02]  /*0b50*/  FMUL.FTZ R180, R179.reuse, R180 ;  /* 0x000000b4b3b47220 */ /* 0x040fe40000410000 */
[C---:B------:R-:W-:Y:S01]  /*0b60*/  FMUL.FTZ R174, R179.reuse, R174 ;  /* 0x000000aeb3ae7220 */ /* 0x040fe20000410000 */
[--C-:B------:R-:W-:Y:S01]  /*0b70*/  HADD2.F32 R212, -RZ, R101.reuse.H1_H1 ;  /* 0x30000065ffd47230 */ /* 0x100fe20000004100 */
[C---:B------:R-:W-:Y:S02]  /*0b80*/  FADD.FTZ R88, -R172.reuse, R93 ;  /* 0x0000005dac587221 */ /* 0x040fe40000010100 */
[C---:B------:R-:W-:Y:S01]  /*0b90*/  FADD.FTZ R218, -R172.reuse, R107 ;  /* 0x0000006bacda7221 */ /* 0x040fe20000010100 */
[----:B------:R-:W-:Y:S01]  /*0ba0*/  HADD2.F32 R93, -RZ, R101.H0_H0 ;  /* 0x20000065ff5d7230 */ /* 0x000fe20000004100 */
[----:B------:R-:W-:Y:S02]  /*0bb0*/  FMUL.FTZ R206, R179, R206 ;  /* 0x000000ceb3ce7220 */ /* 0x000fe40000410000 */
[----:B------:R-:W-:Y:S01]  /*0bc0*/  FMUL.FTZ R107, R197, R168 ;  /* 0x000000a8c56b7220 */ /* 0x000fe20000410000 */
[--C-:B------:R-:W-:Y:S01]  /*0bd0*/  HADD2.F32 R101, -RZ, R113.reuse.H0_H0 ;  /* 0x20000071ff657230 */ /* 0x100fe20000004100 */
[----:B------:R-:W-:Y:S01]  /*0be0*/  FADD.FTZ R150, R169, R150 ;  /* 0x00000096a9967221 */ /* 0x000fe20000010000 */
[----:B------:R-:W-:Y:S01]  /*0bf0*/  HADD2.F32 R224, -RZ, R113.H1_H1 ;  /* 0x30000071ffe07230 */ /* 0x000fe20000004100 */
[----:B------:R-:W-:-:S02]  /*0c00*/  FADD.FTZ R234, -R172, R123 ;  /* 0x0000007bacea7221 */ /* 0x000fc40000010100 */
        /* <DEDUP_REMOVED lines=10> */
[----:B------:R-:W-:Y:S01]  /*0cb0*/  @P0 HADD2.F32 R178, -RZ, R204.H0_H0 ;  /* 0x200000ccffb20230 */ /* 0x000fe20000004100 */
[----:B------:R-:W-:Y:S01]  /*0cc0*/  FADD.FTZ R204, -R172, R87 ;  /* 0x00000057accc7221 */ /* 0x000fe20000010100 */
[----:B------:R-:W-:Y:S01]  /*0cd0*/  HADD2.F32 R89, -RZ, R89.H1_H1 ;  /* 0x30000059ff597230 */ /* 0x000fe20000004100 */
        /* <DEDUP_REMOVED lines=8> */
[----:B------:R-:W-:Y:S01]  /*0d60*/  HADD2.F32 R87, -RZ, R91.H0_H0 ;  /* 0x2000005bff577230 */ /* 0x000fe20000004100 */
[----:B------:R-:W-:Y:S01]  /*0d70*/  FMUL.FTZ R94, R179, R94 ;  /* 0x0000005eb35e7220 */ /* 0x000fe20000410000 */
[----:B------:R-:W-:Y:S01]  /*0d80*/  HADD2.F32 R90, -RZ, R90.H1_H1 ;  /* 0x3000005aff5a7230 */ /* 0x000fe20000004100 */
[----:B------:R-:W-:Y:S02]  /*0d90*/  FADD.FTZ R84, R84, R119 ;  /* 0x0000007754547221 */ /* 0x000fe40000010000 */
[----:B------:R-:W-:Y:S01]  /*0da0*/  FFMA.FTZ R85, R204, R119, R85 ;  /* 0x00000077cc557223 */ /* 0x000fe20000010055 */
[--C-:B------:R-:W-:Y:S01]  /*0db0*/  HADD2.F32 R238, -RZ, R127.reuse.H1_H1 ;  /* 0x3000007fffee7230 */ /* 0x100fe20000004100 */
[C---:B------:R-:W-:Y:S01]  /*0dc0*/  FADD.FTZ R228, -R172.reuse, R117 ;  /* 0x00000075ace47221 */ /* 0x040fe20000010100 */
[----:B------:R-:W-:Y:S01]  /*0dd0*/  HADD2.F32 R117, -RZ, R127.H0_H0 ;  /* 0x2000007fff757230 */ /* 0x000fe20000004100 */
[----:B------:R-:W-:-:S02]  /*0de0*/  FADD.FTZ R232, -R172, R121 ;  /* 0x00000079ace87221 */ /* 0x000fc40000010100 */
[----:B------:R-:W-:Y:S02]  /*0df0*/  FADD.FTZ R152, R168, R152 ;  /* 0x00000098a8987221 */ /* 0x000fe40000010000 */
[----:B------:R-:W-:Y:S02]  /*0e00*/  FFMA.FTZ R153, R206, R168, R153 ;  /* 0x000000a8ce997223 */ /* 0x000fe40000010099 */
[----:B------:R-:W-:Y:S02]  /*0e10*/  FADD.FTZ R26, R87, R26 ;  /* 0x0000001a571a7221 */ /* 0x000fe40000010000 */
[-C--:B------:R-:W-:Y:S02]  /*0e20*/  FFMA.FTZ R142, R94, R87.reuse, R142 ;  /* 0x000000575e8e7223 */ /* 0x080fe4000001008e */
[----:B------:R-:W-:Y:S02]  /*0e30*/  FMUL.FTZ R127, R191, R87 ;  /* 0x00000057bf7f7220 */ /* 0x000fe40000410000 */
[----:B------:R-:W-:-:S02]  /*0e40*/  FMUL.FTZ R121, R179, R88 ;  /* 0x00000058b3797220 */ /* 0x000fc40000410000 */
[----:B------:R-:W-:Y:S02]  /*0e50*/  FMUL.FTZ R168, R192, R90 ;  /* 0x0000005ac0a87220 */ /* 0x000fe40000410000 */
[----:B------:R-:W-:Y:S02]  /*0e60*/  FADD.FTZ R87, R84, R123 ;  /* 0x0000007b54577221 */ /* 0x000fe40000010000 */
[----:B------:R-:W-:Y:S01]  /*0e70*/  FFMA.FTZ R85, R174, R123, R85 ;  /* 0x0000007bae557223 */ /* 0x000fe20000010055 */
[----:B------:R-:W-:Y:S01]  /*0e80*/  HADD2.F32 R86, -RZ, R91.H1_H1 ;  /* 0x3000005bff567230 */ /* 0x000fe20000004100 */
[C---:B------:R-:W-:Y:S02]  /*0e90*/  FADD.FTZ R92, -R172.reuse, R95 ;  /* 0x0000005fac5c7221 */ /* 0x040fe40000010100 */
[----:B------:R-:W-:Y:S02]  /*0ea0*/  FADD.FTZ R84, R87, R168 ;  /* 0x000000a857547221 */ /* 0x000fe40000010000 */
[----:B------:R-:W-:Y:S01]  /*0eb0*/  FFMA.FTZ R85, R121, R168, R85 ;  /* 0x000000a879557223 */ /* 0x000fe20000010055 */
[----:B------:R-:W-:Y:S01]  /*0ec0*/  HADD2.F32 R91, -RZ, R100.H0_H0 ;  /* 0x20000064ff5b7230 */ /* 0x000fe20000004100 */
[C---:B------:R-:W-:Y:S01]  /*0ed0*/  FADD.FTZ R222, -R172.reuse, R111 ;  /* 0x0000006facde7221 */ /* 0x040fe20000010100 */
[--C-:B------:R-:W-:Y:S01]  /*0ee0*/  HADD2.F32 R111, -RZ, R125.reuse.H0_H0 ;  /* 0x2000007dff6f7230 */ /* 0x100fe20000004100 */
[----:B------:R-:W-:Y:S01]  /*0ef0*/  FADD.FTZ R96, -R172, R96 ;  /* 0x00000060ac607221 */ /* 0x000fe20000010100 */
[----:B------:R-:W-:Y:S01]  /*0f00*/  HADD2.F32 R236, -RZ, R125.H1_H1 ;  /* 0x3000007dffec7230 */ /* 0x000fe20000004100 */
[----:B------:R-:W-:-:S02]  /*0f10*/  FMUL.FTZ R125, R179, R92 ;  /* 0x0000005cb37d7220 */ /* 0x000fc40000410000 */
[----:B------:R-:W-:Y:S02]  /*0f20*/  FMUL.FTZ R242, R190, R86 ;  /* 0x00000056bef27220 */ /* 0x000fe40000410000 */
[----:B------:R-:W-:Y:S02]  /*0f30*/  FADD.FTZ R87, R84, R127 ;  /* 0x0000007f54577221 */ /* 0x000fe40000010000 */
[----:B------:R-:W-:Y:S01]  /*0f40*/  FFMA.FTZ R85, R94, R127, R85 ;  /* 0x0000007f5e557223 */ /* 0x000fe20000010055 */
[----:B------:R-:W-:Y:S01]  /*0f50*/  HADD2.F32 R100, -RZ, R100.H1_H1 ;  /* 0x30000064ff647230 */ /* 0x000fe20000004100 */
[C---:B------:R-:W-:Y:S02]  /*0f60*/  FADD.FTZ R240, -R172.reuse, R129 ;  /* 0x00000081acf07221 */ /* 0x040fe40000010100 */
[----:B------:R-:W-:Y:S02]  /*0f70*/  FADD.FTZ R208, -R172, R97 ;  /* 0x00000061acd07221 */ /* 0x000fe40000010100 */
[----:B------:R-:W-:-:S02]  /*0f80*/  FMUL.FTZ R96, R179, R96 ;  /* 0x00000060b3607220 */ /* 0x000fc40000410000 */
[----:B------:R-:W-:Y:S02]  /*0f90*/  FMUL.FTZ R129, R189, R91 ;  /* 0x0000005bbd817220 */ /* 0x000fe40000410000 */
[----:B------:R-:W-:Y:S02]  /*0fa0*/  FADD.FTZ R84, R87, R242 ;  /* 0x000000f257547221 */ /* 0x000fe40000010000 */
[----:B------:R-:W-:Y:S02]  /*0fb0*/  FFMA.FTZ R85, R125, R242, R85 ;  /* 0x000000f27d557223 */ /* 0x000fe40000010055 */
        /* <DEDUP_REMOVED lines=15> */
[C---:B------:R-:W-:Y:S02]  /*10b0*/  FMUL.FTZ R208, R179.reuse, R208 ;  /* 0x000000d0b3d07220 */ /* 0x040fe40000410000 */
[----:B------:R-:W-:Y:S02]  /*10c0*/  FMUL.FTZ R131, R188, R100 ;  /* 0x00000064bc837220 */ /* 0x000fe40000410000 */
[----:B------:R-:W-:Y:S02]  /*10d0*/  FADD.FTZ R84, R84, R129 ;  /* 0x0000008154547221 */ /* 0x000fe40000010000 */
[----:B------:R-:W-:Y:S02]  /*10e0*/  FFMA.FTZ R85, R96, R129, R85 ;  /* 0x0000008160557223 */ /* 0x000fe40000010055 */
[----:B------:R-:W-:Y:S02]  /*10f0*/  FMUL.FTZ R98, R179, R98 ;  /* 0x00000062b3627220 */ /* 0x000fe40000410000 */
        /* <DEDUP_REMOVED lines=160> */
.L_x_7371:
        /* <DEDUP_REMOVED lines=18> */
.L_x_7372:
        /* <DEDUP_REMOVED lines=20> */
[----:B------:R-:W-:-:S04]  /*1d60*/  ISETP.NE.U32.AND P1, PT, RZ, c[0x0][0x258], PT ;  /* 0x00009600ff007a0c */ /* 0x000fc80003f25070 */
        /* <DEDUP_REMOVED lines=9> */
[----:B------:R-:W-:Y:S01]  /*1e00*/  FADD.FTZ R90, R90, R203 ;  /* 0x000000cb5a5a7221 */ /* 0x000fe20000010000 */
[----:B------:R-:W-:Y:S01]  /*1e10*/  SEL R203, RZ, 0x1, P2 ;  /* 0x00000001ffcb7807 */ /* 0x000fe20001000000 */
        /* <DEDUP_REMOVED lines=16> */
[----:B------:R-:W-:Y:S02]  /*1f20*/  FADD.FTZ R170, R169, -R170 ;  /* 0x800000aaa9aa7221 */ /* 0x000fe40000010000 */
        /* <DEDUP_REMOVED lines=54> */
[----:B------:R-:W-:Y:S01]  /*2290*/  F2FP.PACK_AB R89, R84, R89 ;  /* 0x000000595459723e */ /* 0x000fe200000000ff */
[----:B------:R-:W-:-:S02]  /*22a0*/  FMUL.FTZ R88, R85, R178 ;  /* 0x000000b255587220 */ /* 0x000fc40000410000 */
[----:B------:R-:W-:Y:S02]  /*22b0*/  FMUL.FTZ R87, R170, R178 ;  /* 0x000000b2aa577220 */ /* 0x000fe40000410000 */
[----:B------:R-:W-:Y:S02]  /*22c0*/  @P0 FADD.FTZ R99, R50, R99 ;  /* 0x0000006332630221 */ /* 0x000fe40000010000 */
[----:B------:R-:W-:Y:S01]  /*22d0*/  @P0 FADD.FTZ R242, R51, R242 ;  /* 0x000000f233f20221 */ /* 0x000fe20000010000 */
[----:B------:R-:W-:Y:S01]  /*22e0*/  F2FP.PACK_AB R88, R87, R88 ;  /* 0x000000585758723e */ /* 0x000fe200000000ff */
[----:B------:R-:W-:Y:S01]  /*22f0*/  FADD.FTZ R128, R115, -R128 ;  /* 0x8000008073807221 */ /* 0x000fe20000010000 */
[----:B------:R-:W-:Y:S01]  /*2300*/  HFMA2.MMA R115, -RZ, RZ, 0, 9.5367431640625e-07 ;  /* 0x00000010ff737435 */ /* 0x000fe200000001ff */
        /* <DEDUP_REMOVED lines=15> */
[----:B------:R-:W-:Y:S01]  /*2400*/  F2FP.PACK_AB R91, R84, R91 ;  /* 0x0000005b545b723e */ /* 0x000fe200000000ff */
[----:B------:R-:W-:Y:S02]  /*2410*/  FADD.FTZ R100, R100, -R219 ;  /* 0x800000db64647221 */ /* 0x000fe40000010000 */
[-C--:B------:R-:W-:Y:S01]  /*2420*/  FMUL.FTZ R90, R97, R178.reuse ;  /* 0x000000b2615a7220 */ /* 0x080fe20000410000 */
[C---:B------:R-:W-:Y:S01]  /*2430*/  SEL R97, R168.reuse, R81, P3 ;  /* 0x00000051a8617207 */ /* 0x040fe20001800000 */
[----:B------:R-:W-:-:S02]  /*2440*/  FMUL.FTZ R87, R168, R178 ;  /* 0x000000b2a8577220 */ /* 0x000fc40000410000 */
[----:B------:R-:W-:Y:S02]  /*2450*/  @P0 FADD.FTZ R123, R52, R123 ;  /* 0x0000007b347b0221 */ /* 0x000fe40000010000 */
[----:B------:R-:W-:Y:S01]  /*2460*/  @P0 FADD.FTZ R208, R53, R208 ;  /* 0x000000d035d00221 */ /* 0x000fe20000010000 */
[----:B------:R-:W-:Y:S01]  /*2470*/  F2FP.PACK_AB R90, R87, R90 ;  /* 0x0000005a575a723e */ /* 0x000fe200000000ff */
[----:B------:R-:W-:Y:S02]  /*2480*/  @P0 FADD.FTZ R125, R54, R125 ;  /* 0x0000007d367d0221 */ /* 0x000fe40000010000 */
[----:B------:R-:W-:Y:S02]  /*2490*/  @P0 FADD.FTZ R210, R55, R210 ;  /* 0x000000d237d20221 */ /* 0x000fe40000010000 */
[C---:B------:R-:W-:Y:S02]  /*24a0*/  FMUL.FTZ R127, R179.reuse, R104 ;  /* 0x00000068b37f7220 */ /* 0x040fe40000410000 */
[----:B------:R-:W-:-:S02]  /*24b0*/  FMUL.FTZ R216, R179, R216 ;  /* 0x000000d8b3d87220 */ /* 0x000fc40000410000 */
[----:B------:R-:W-:Y:S02]  /*24c0*/  FADD.FTZ R116, R103, -R116 ;  /* 0x8000007467747221 */ /* 0x000fe40000010000 */
[C---:B------:R-:W-:Y:S01]  /*24d0*/  FMUL.FTZ R129, R179.reuse, R106 ;  /* 0x0000006ab3817220 */ /* 0x040fe20000410000 */
[----:B------:R-:W-:Y:S01]  /*24e0*/  @P1 MOV R106, 0x20 ;  /* 0x00000020006a1802 */ /* 0x000fe20000000f00 */
[C---:B------:R-:W-:Y:S02]  /*24f0*/  FMUL.FTZ R218, R179.reuse, R218 ;  /* 0x000000dab3da7220 */ /* 0x040fe40000410000 */
[----:B------:R-:W-:Y:S02]  /*2500*/  FMUL.FTZ R114, R179, R100 ;  /* 0x00000064b3727220 */ /* 0x000fe40000410000 */
[-C--:B------:R-:W-:Y:S02]  /*2510*/  FMUL.FTZ R84, R123, R178.reuse ;  /* 0x000000b27b547220 */ /* 0x080fe40000410000 */
[----:B------:R-:W-:-:S02]  /*2520*/  FMUL.FTZ R85, R208, R178 ;  /* 0x000000b2d0557220 */ /* 0x000fc40000410000 */
[----:B------:R-:W-:-:S03]  /*2530*/  @P1 IMAD.WIDE.U32 R100, R200, R101, c[0x0][0x258] ;  /* 0x00009600c8641625 */ /* 0x000fc600078e0065 */
[----:B------:R-:W-:Y:S01]  /*2540*/  F2FP.PACK_AB R84, R85, R84 ;  /* 0x000000545554723e */ /* 0x000fe200000000ff */
[-C--:B------:R-:W-:Y:S01]  /*2550*/  FMUL.FTZ R102, R125, R178.reuse ;  /* 0x000000b27d667220 */ /* 0x080fe20000410000 */
[----:B------:R0:W-:Y:S01]  /*2560*/  @P1 STG.E.128 [R100.64], R92 ;  /* 0x0000005c64001986 */ /* 0x0001e2000c101d04 */
[----:B------:R-:W-:Y:S02]  /*2570*/  FMUL.FTZ R103, R210, R178 ;  /* 0x000000b2d2677220 */ /* 0x000fe40000410000 */
[----:B------:R-:W-:Y:S01]  /*2580*/  IMAD.WIDE.U32 R86, R200, R115, c[0x0][0x248] ;  /* 0x00009200c8567625 */ /* 0x000fe200078e0073 */
[----:B------:R-:W-:Y:S02]  /*2590*/  @P1 STG.E.128 [R100.64+0x10], R96 ;  /* 0x0000106064001986 */ /* 0x000fe4000c101d04 */
[----:B------:R-:W-:Y:S01]  /*25a0*/  F2FP.PACK_AB R85, R103, R102 ;  /* 0x000000666755723e */ /* 0x000fe200000000ff */
        /* <DEDUP_REMOVED lines=15> */
[----:B------:R-:W-:Y:S01]  /*26a0*/  F2FP.PACK_AB R86, R103, R102 ;  /* 0x000000666756723e */ /* 0x000fe200000000ff */
[----:B------:R-:W-:Y:S01]  /*26b0*/  FADD.FTZ R220, R205, -R220 ;  /* 0x800000dccddc7221 */ /* 0x000fe20000010000 */
[----:B------:R-:W-:Y:S01]  /*26c0*/  F2FP.PACK_AB R87, R93, R92 ;  /* 0x0000005c5d57723e */ /* 0x000fe200000000ff */
[----:B------:R-:W-:Y:S01]  /*26d0*/  FADD.FTZ R222, R207, -R222 ;  /* 0x800000decfde7221 */ /* 0x000fe20000010000 */
[----:B------:R-:W-:Y:S01]  /*26e0*/  SEL R89, R208, R77, P3 ;  /* 0x0000004dd0597207 */ /* 0x000fe20001800000 */
[----:B------:R-:W-:Y:S01]  /*26f0*/  FADD.FTZ R120, R109, -R120 ;  /* 0x800000786d787221 */ /* 0x000fe20000010000 */
[----:B------:R-:W-:Y:S01]  /*2700*/  SEL R90, R125, R78, P3 ;  /* 0x0000004e7d5a7207 */ /* 0x000fe20001800000 */
[----:B------:R-:W-:Y:S01]  /*2710*/  FADD.FTZ R122, R111, -R122 ;  /* 0x8000007a6f7a7221 */ /* 0x000fe20000010000 */
[----:B------:R-:W-:Y:S01]  /*2720*/  SEL R91, R210, R79, P3 ;  /* 0x0000004fd25b7207 */ /* 0x000fe20001800000 */
[----:B------:R-:W-:Y:S01]  /*2730*/  FMUL.FTZ R131, R179, R108 ;  /* 0x0000006cb3837220 */ /* 0x000fe20000410000 */
[----:B------:R-:W-:Y:S01]  /*2740*/  SEL R92, R127, R80, P3 ;  /* 0x000000507f5c7207 */ /* 0x000fe20001800000 */
[C---:B------:R-:W-:Y:S01]  /*2750*/  FMUL.FTZ R169, R179.reuse, R110 ;  /* 0x0000006eb3a97220 */ /* 0x040fe20000410000 */
[----:B------:R-:W-:Y:S01]  /*2760*/  SEL R93, R216, R81, P3 ;  /* 0x00000051d85d7207 */ /* 0x000fe20001800000 */
[C---:B------:R-:W-:Y:S01]  /*2770*/  FMUL.FTZ R111, R179.reuse, R116 ;  /* 0x00000074b36f7220 */ /* 0x040fe20000410000 */
[----:B------:R-:W-:Y:S01]  /*2780*/  @P1 MOV R105, 0x20 ;  /* 0x0000002000691802 */ /* 0x000fe20000000f00 */
[----:B------:R-:W-:-:S02]  /*2790*/  FMUL.FTZ R110, R179, R228 ;  /* 0x000000e4b36e7220 */ /* 0x000fc40000410000 */
[C---:B------:R-:W-:Y:S02]  /*27a0*/  FMUL.FTZ R109, R179.reuse, R118 ;  /* 0x00000076b36d7220 */ /* 0x040fe40000410000 */
[----:B------:R-:W-:Y:S02]  /*27b0*/  FMUL.FTZ R108, R179, R230 ;  /* 0x000000e6b36c7220 */ /* 0x000fe40000410000 */
[----:B------:R-:W-:Y:S01]  /*27c0*/  IMAD.WIDE.U32 R102, R115, R88, c[0x0][0x248] ;  /* 0x0000920073667625 */ /* 0x000fe200078e0058 */
[----:B------:R-:W-:-:S03]  /*27d0*/  SEL R88, R123, R76, P3 ;  /* 0x0000004c7b587207 */ /* 0x000fc60001800000 */
[----:B------:R-:W-:-:S04]  /*27e0*/  @P1 IMAD.WIDE.U32 R106, R201, R106, c[0x0][0x258] ;  /* 0x00009600c96a1625 */ /* 0x000fc800078e006a */
[----:B------:R-:W-:Y:S01]  /*27f0*/  FADD.FTZ R232, R213, -R232 ;  /* 0x800000e8d5e87221 */ /* 0x000fe20000010000 */
[----:B------:R-:W-:Y:S01]  /*2800*/  @P1 STG.E.128 [R106.64], R88 ;  /* 0x000000586a001986 */ /* 0x000fe2000c101d04 */
[----:B------:R-:W-:Y:S02]  /*2810*/  FADD.FTZ R234, R215, -R234 ;  /* 0x800000ead7ea7221 */ /* 0x000fe40000010000 */
[----:B------:R-:W-:Y:S01]  /*2820*/  FADD.FTZ R240, R217, -R240 ;  /* 0x800000f0d9f07221 */ /* 0x000fe20000010000 */
[----:B------:R0:W-:Y:S01]  /*2830*/  @P1 STG.E.128 [R106.64+0x10], R92 ;  /* 0x0000105c6a001986 */ /* 0x0001e2000c101d04 */
[C---:B------:R-:W-:Y:S02]  /*2840*/  FMUL.FTZ R220, R179.reuse, R220 ;  /* 0x000000dcb3dc7220 */ /* 0x040fe40000410000 */
[----:B------:R-:W-:Y:S01]  /*2850*/  FMUL.FTZ R222, R179, R222 ;  /* 0x000000deb3de7220 */ /* 0x000fe20000410000 */
[----:B------:R1:W-:Y:S01]  /*2860*/  STG.E.128 [R102.64], R84 ;  /* 0x0000005466007986 */ /* 0x0003e2000c101d04 */
[----:B------:R-:W-:-:S02]  /*2870*/  @P0 FADD.FTZ R111, R64, R111 ;  /* 0x0000006f406f0221 */ /* 0x000fc40000010000 */
[----:B------:R-:W-:Y:S02]  /*2880*/  @P0 FADD.FTZ R110, R65, R110 ;  /* 0x0000006e416e0221 */ /* 0x000fe40000010000 */
[----:B------:R-:W-:Y:S02]  /*2890*/  @P0 FADD.FTZ R109, R66, R109 ;  /* 0x0000006d426d0221 */ /* 0x000fe40000010000 */
[----:B------:R-:W-:Y:S02]  /*28a0*/  @P0 FADD.FTZ R108, R67, R108 ;  /* 0x0000006c436c0221 */ /* 0x000fe40000010000 */
[----:B------:R-:W-:Y:S02]  /*28b0*/  FADD.FTZ R130, R117, -R130 ;  /* 0x8000008275827221 */ /* 0x000fe40000010000 */
[C---:B------:R-:W-:Y:S02]  /*28c0*/  FMUL.FTZ R121, R179.reuse, R120 ;  /* 0x00000078b3797220 */ /* 0x040fe40000410000 */
[C---:B------:R-:W-:Y:S01]  /*28d0*/  FMUL.FTZ R118, R179.reuse, R232 ;  /* 0x000000e8b3767220 */ /* 0x040fe20000410000 */
[C---:B0-----:R-:W-:Y:S01]  /*28e0*/  IADD3 R92, R200.reuse, 0x100, RZ ;  /* 0x00000100c85c7810 */ /* 0x041fe20007ffe0ff */
[C---:B------:R-:W-:Y:S01]  /*28f0*/  FMUL.FTZ R119, R179.reuse, R122 ;  /* 0x0000007ab3777220 */ /* 0x040fe20000410000 */
[----:B------:R-:W-:Y:S01]  /*2900*/  IADD3 R94, R200, 0x180, RZ ;  /* 0x00000180c85e7810 */ /* 0x000fe20007ffe0ff */
[----:B------:R-:W-:Y:S01]  /*2910*/  FMUL.FTZ R116, R179, R234 ;  /* 0x000000eab3747220 */ /* 0x000fe20000410000 */
[----:B-1----:R-:W-:Y:S01]  /*2920*/  SEL R86, R109, R82, P3 ;  /* 0x000000526d567207 */ /* 0x002fe20001800000 */
[----:B------:R-:W-:-:S02]  /*2930*/  FMUL.FTZ R117, R179, R128 ;  /* 0x00000080b3757220 */ /* 0x000fc40000410000 */
[----:B------:R-:W-:Y:S02]  /*2940*/  FMUL.FTZ R112, R179, R240 ;  /* 0x000000f0b3707220 */ /* 0x000fe40000410000 */
        /* <DEDUP_REMOVED lines=11> */
[----:B------:R-:W-:Y:S01]  /*2a00*/  FMUL.FTZ R84, R108, R178 ;  /* 0x000000b26c547220 */ /* 0x000fe20000410000 */
[----:B------:R-:W-:Y:S01]  /*2a10*/  F2FP.PACK_AB R102, R89, R88 ;  /* 0x000000585966723e */ /* 0x000fe200000000ff */
[----:B------:R-:W-:Y:S02]  /*2a20*/  FMUL.FTZ R113, R179, R130 ;  /* 0x00000082b3717220 */ /* 0x000fe40000410000 */
[-C--:B------:R-:W-:Y:S01]  /*2a30*/  FMUL.FTZ R100, R131, R178.reuse ;  /* 0x000000b283647220 */ /* 0x080fe20000410000 */
[----:B------:R-:W-:Y:S01]  /*2a40*/  F2FP.PACK_AB R103, R84, R103 ;  /* 0x000000675467723e */ /* 0x000fe200000000ff */
[----:B------:R-:W-:Y:S02]  /*2a50*/  FMUL.FTZ R101, R220, R178 ;  /* 0x000000b2dc657220 */ /* 0x000fe40000410000 */
[----:B------:R-:W-:Y:S02]  /*2a60*/  @P0 FADD.FTZ R121, R68, R121 ;  /* 0x0000007944790221 */ /* 0x000fe40000010000 */
[----:B------:R-:W-:Y:S01]  /*2a70*/  @P0 FADD.FTZ R118, R69, R118 ;  /* 0x0000007645760221 */ /* 0x000fe20000010000 */
[----:B------:R-:W-:Y:S01]  /*2a80*/  F2FP.PACK_AB R100, R101, R100 ;  /* 0x000000646564723e */ /* 0x000fe200000000ff */
        /* <DEDUP_REMOVED lines=11> */
[-C--:B------:R-:W-:Y:S02]  /*2b40*/  FMUL.FTZ R88, R121, R178.reuse ;  /* 0x000000b279587220 */ /* 0x080fe40000410000 */
[----:B------:R-:W-:Y:S01]  /*2b50*/  FMUL.FTZ R85, R118, R178 ;  /* 0x000000b276557220 */ /* 0x000fe20000410000 */
[----:B------:R-:W-:Y:S01]  /*2b60*/  SEL R82, R113, R82, P3 ;  /* 0x0000005271527207 */ /* 0x000fe20001800000 */
[-C--:B------:R-:W-:Y:S02]  /*2b70*/  FMUL.FTZ R89, R119, R178.reuse ;  /* 0x000000b277597220 */ /* 0x080fe40000410000 */
[----:B------:R-:W-:Y:S01]  /*2b80*/  FMUL.FTZ R84, R116, R178 ;  /* 0x000000b274547220 */ /* 0x000fe20000410000 */
[----:B------:R-:W-:Y:S01]  /*2b90*/  F2FP.PACK_AB R88, R85, R88 ;  /* 0x000000585558723e */ /* 0x000fe200000000ff */
[-C--:B------:R-:W-:Y:S01]  /*2ba0*/  FMUL.FTZ R90, R117, R178.reuse ;  /* 0x000000b2755a7220 */ /* 0x080fe20000410000 */
[----:B------:R-:W-:Y:S01]  /*2bb0*/  SEL R85, R110, R81, P3 ;  /* 0x000000516e557207 */ /* 0x000fe20001800000 */
[----:B------:R-:W-:Y:S01]  /*2bc0*/  FMUL.FTZ R87, R112, R178 ;  /* 0x000000b270577220 */ /* 0x000fe20000410000 */
[----:B------:R-:W-:Y:S01]  /*2bd0*/  F2FP.PACK_AB R89, R84, R89 ;  /* 0x000000595459723e */ /* 0x000fe200000000ff */
[----:B------:R-:W-:Y:S01]  /*2be0*/  @P0 FADD.FTZ R114, R75, R114 ;  /* 0x000000724b720221 */ /* 0x000fe20000010000 */
[----:B------:R-:W-:Y:S01]  /*2bf0*/  SEL R84, R111, R80, P3 ;  /* 0x000000506f547207 */ /* 0x000fe20001800000 */
[----:B------:R-:W-:Y:S01]  /*2c00*/  FMUL.FTZ R101, R169, R178 ;  /* 0x000000b2a9657220 */ /* 0x000fe20000410000 */
[----:B------:R-:W-:Y:S01]  /*2c10*/  F2FP.PACK_AB R90, R87, R90 ;  /* 0x0000005a575a723e */ /* 0x000fe200000000ff */
[-C--:B------:R-:W-:Y:S01]  /*2c20*/  FMUL.FTZ R222, R222, R178.reuse ;  /* 0x000000b2dede7220 */ /* 0x080fe20000410000 */
[----:B0-----:R-:W-:Y:S01]  /*2c30*/  @P1 MOV R96, 0x20 ;  /* 0x0000002000601802 */ /* 0x001fe20000000f00 */
[-C--:B------:R-:W-:Y:S01]  /*2c40*/  FMUL.FTZ R91, R113, R178.reuse ;  /* 0x000000b2715b7220 */ /* 0x080fe20000410000 */
[----:B------:R-:W-:Y:S01]  /*2c50*/  SEL R87, R108, R83, P3 ;  /* 0x000000536c577207 */ /* 0x000fe20001800000 */
[----:B------:R-:W-:Y:S01]  /*2c60*/  FMUL.FTZ R178, R114, R178 ;  /* 0x000000b272b27220 */ /* 0x000fe20000410000 */
[----:B------:R-:W-:Y:S01]  /*2c70*/  F2FP.PACK_AB R101, R222, R101 ;  /* 0x00000065de65723e */ /* 0x000fe200000000ff */
[----:B------:R-:W-:Y:S01]  /*2c80*/  IMAD.WIDE.U32 R92, R115, R92, c[0x0][0x248] ;  /* 0x00009200735c7625 */ /* 0x000fe200078e005c */
[----:B------:R-:W-:Y:S01]  /*2c90*/  SEL R80, R117, R80, P3 ;  /* 0x0000005075507207 */ /* 0x000fe20001800000 */
[----:B------:R0:W-:Y:S01]  /*2ca0*/  @P1 STG.E.128 [R104.64+0x10], R84 ;  /* 0x0000105468001986 */ /* 0x0001e2000c101d04 */
[----:B------:R-:W-:Y:S01]  /*2cb0*/  SEL R81, R112, R81, P3 ;  /* 0x0000005170517207 */ /* 0x000fe20001800000 */
[----:B------:R-:W-:Y:S01]  /*2cc0*/  @P1 IMAD.WIDE.U32 R96, R199, R96, c[0x0][0x258] ;  /* 0x00009600c7601625 */ /* 0x000fe200078e0060 */
[----:B------:R-:W-:Y:S01]  /*2cd0*/  SEL R83, R114, R83, P3 ;  /* 0x0000005372537207 */ /* 0x000fe20001800000 */
[----:B------:R0:W-:Y:S01]  /*2ce0*/  STG.E.128 [R92.64], R100 ;  /* 0x000000645c007986 */ /* 0x0001e2000c101d04 */
[----:B------:R-:W-:Y:S01]  /*2cf0*/  F2FP.PACK_AB R91, R178, R91 ;  /* 0x0000005bb25b723e */ /* 0x000fe200000000ff */
[----:B------:R-:W-:Y:S01]  /*2d00*/  IMAD.WIDE.U32 R94, R115, R94, c[0x0][0x248] ;  /* 0x00009200735e7625 */ /* 0x000fe200078e005e */
[----:B------:R-:W-:Y:S01]  /*2d10*/  ISETP.GE.AND P0, PT, R198, c[0x0][0x164], PT ;  /* 0x00005900c6007a0c */ /* 0x000fe20003f06270 */
[----:B------:R0:W-:Y:S04]  /*2d20*/  @P1 STG.E.128 [R96.64], R76 ;  /* 0x0000004c60001986 */ /* 0x0001e8000c101d04 */
[----:B------:R0:W-:Y:S04]  /*2d30*/  @P1 STG.E.128 [R96.64+0x10], R80 ;  /* 0x0000105060001986 */ /* 0x0001e8000c101d04 */
[----:B------:R0:W-:Y:S04]  /*2d40*/  STG.E.128 [R94.64], R88 ;  /* 0x000000585e007986 */ /* 0x0001e8000c101d04 */
[----:B0-----:R-:W-:Y:S01]  /*2d50*/  @P0 CALL.REL.NOINC `(.L_x_7369) ;  /* 0x0000001000000944 */ /* 0x001fe20003c00000 */
[----:B------:R-:W-:Y:S05]  /*2d60*/  BRA `(.L_x_7370) ;  /* 0xffffd9a000007947 */ /* 0x000fea000383ffff */
.L_x_7369:
        /* <DEDUP_REMOVED lines=40> */
.L_x_7366:
        /* <DEDUP_REMOVED lines=25> */
.L_x_7367:
[----:B------:R-:W-:Y:S01]  /*3180*/  HFMA2.MMA R88, -RZ, RZ, 0, 9.5367431640625e-07 ;  /* 0x00000010ff587435 */ /* 0x000fe200000001ff */
[----:B------:R-:W-:-:S02]  /*3190*/  MOV R87, R89 ;  /* 0x0000005900577202 */ /* 0x000fc40000000f00 */
[----:B------:R-:W-:Y:S02]  /*31a0*/  MOV R90, 0x1f ;  /* 0x0000001f005a7802 */ /* 0x000fe40000000f00 */
[----:B------:R-:W-:Y:S02]  /*31b0*/  MOV R93, 0xffffffff ;  /* 0xffffffff005d7802 */ /* 0x000fe40000000f00 */
[----:B------:R-:W-:Y:S02]  /*31c0*/  MOV R84, 0x31e0 ;  /* 0x000031e000547802 */ /* 0x000fe40000000f00 */
[----:B-----5:R-:W-:Y:S05]  /*31d0*/  CALL.REL.NOINC `($__internal_121_$__cuda_sm70_shflsync_down_p) ;  /* 0x0000046000007944 */ /* 0x020fea0003c00000 */
[----:B-1----:R-:W-:Y:S01]  /*31e0*/  MOV R86, R87 ;  /* 0x0000005700567202 */ /* 0x002fe20000000f00 */
[----:B0-----:R-:W-:Y:S05]  /*31f0*/  BRA `(.L_x_7371) ;  /* 0xffffe90000007947 */ /* 0x001fea000383ffff */
.L_x_7368:
[----:B------:R-:W-:Y:S01]  /*3200*/  HFMA2.MMA R88, -RZ, RZ, 0, 9.5367431640625e-07 ;  /* 0x00000010ff587435 */ /* 0x000fe200000001ff */
[----:B------:R-:W-:Y:S02]  /*3210*/  MOV R87, R91 ;  /* 0x0000005b00577202 */ /* 0x000fe40000000f00 */
[----:B------:R-:W-:Y:S02]  /*3220*/  MOV R90, 0x1f ;  /* 0x0000001f005a7802 */ /* 0x000fe40000000f00 */
[----:B------:R-:W-:-:S02]  /*3230*/  MOV R93, 0xffffffff ;  /* 0xffffffff005d7802 */ /* 0x000fc40000000f00 */
[----:B------:R-:W-:Y:S02]  /*3240*/  MOV R84, 0x3260 ;  /* 0x0000326000547802 */ /* 0x000fe40000000f00 */
[----:B01---5:R-:W-:Y:S05]  /*3250*/  CALL.REL.NOINC `($__internal_121_$__cuda_sm70_shflsync_down_p) ;  /* 0x000003e000007944 */ /* 0x023fea0003c00000 */
[----:B------:R-:W-:Y:S01]  /*3260*/  FADD.FTZ R89, R89, R86 ;  /* 0x0000005659597221 */ /* 0x000fe20000010000 */
[----:B0-----:R-:W-:Y:S01]  /*3270*/  HFMA2.MMA R88, -RZ, RZ, 0, 4.76837158203125e-07 ;  /* 0x00000008ff587435 */ /* 0x001fe200000001ff */
[----:B-1----:R-:W-:Y:S01]  /*3280*/  FADD.FTZ R92, R91, R87 ;  /* 0x000000575b5c7221 */ /* 0x002fe20000010000 */
[----:B------:R-:W-:Y:S02]  /*3290*/  MOV R90, 0x1f ;  /* 0x0000001f005a7802 */ /* 0x000fe40000000f00 */
[----:B------:R-:W-:Y:S02]  /*32a0*/  MOV R93, 0xffffffff ;  /* 0xffffffff005d7802 */ /* 0x000fe40000000f00 */
[----:B------:R-:W-:Y:S02]  /*32b0*/  MOV R87, R89 ;  /* 0x0000005900577202 */ /* 0x000fe40000000f00 */
[----:B------:R-:W-:Y:S02]  /*32c0*/  MOV R84, 0x32e0 ;  /* 0x000032e000547802 */ /* 0x000fe40000000f00 */
[----:B------:R-:W-:Y:S05]  /*32d0*/  CALL.REL.NOINC `($__internal_121_$__cuda_sm70_shflsync_down_p) ;  /* 0x0000036000007944 */ /* 0x000fea0003c00000 */
[----:B0-----:R-:W-:Y:S01]  /*32e0*/  HFMA2.MMA R88, -RZ, RZ, 0, 4.76837158203125e-07 ;  /* 0x00000008ff587435 */ /* 0x001fe200000001ff */
[----:B-1----:R-:W-:-:S02]  /*32f0*/  MOV R86, R87 ;  /* 0x0000005700567202 */ /* 0x002fc40000000f00 */
[----:B------:R-:W-:Y:S02]  /*3300*/  MOV R87, R92 ;  /* 0x0000005c00577202 */ /* 0x000fe40000000f00 */
[----:B------:R-:W-:Y:S02]  /*3310*/  MOV R90, 0x1f ;  /* 0x0000001f005a7802 */ /* 0x000fe40000000f00 */
[----:B------:R-:W-:Y:S02]  /*3320*/  MOV R93, 0xffffffff ;  /* 0xffffffff005d7802 */ /* 0x000fe40000000f00 */
[----:B------:R-:W-:Y:S02]  /*3330*/  MOV R84, 0x3350 ;  /* 0x0000335000547802 */ /* 0x000fe40000000f00 */
[----:B------:R-:W-:Y:S05]  /*3340*/  CALL.REL.NOINC `($__internal_121_$__cuda_sm70_shflsync_down_p) ;  /* 0x000002f000007944 */ /* 0x000fea0003c00000 */
[----:B------:R-:W-:Y:S01]  /*3350*/  FADD.FTZ R89, R86, R89 ;  /* 0x0000005956597221 */ /* 0x000fe20000010000 */
[----:B0-----:R-:W-:Y:S01]  /*3360*/  HFMA2.MMA R88, -RZ, RZ, 0, 2.384185791015625e-07 ;  /* 0x00000004ff587435 */ /* 0x001fe200000001ff */
[----:B-1----:R-:W-:Y:S01]  /*3370*/  FADD.FTZ R92, R92, R87 ;  /* 0x000000575c5c7221 */ /* 0x002fe20000010000 */
[----:B------:R-:W-:Y:S02]  /*3380*/  MOV R90, 0x1f ;  /* 0x0000001f005a7802 */ /* 0x000fe40000000f00 */
[----:B------:R-:W-:-:S02]  /*3390*/  MOV R93, 0xffffffff ;  /* 0xffffffff005d7802 */ /* 0x000fc40000000f00 */
[----:B------:R-:W-:Y:S02]  /*33a0*/  MOV R87, R89 ;  /* 0x0000005900577202 */ /* 0x000fe40000000f00 */
[----:B------:R-:W-:Y:S02]  /*33b0*/  MOV R84, 0x33d0 ;  /* 0x000033d000547802 */ /* 0x000fe40000000f00 */
[----:B------:R-:W-:Y:S05]  /*33c0*/  CALL.REL.NOINC `($__internal_121_$__cuda_sm70_shflsync_down_p) ;  /* 0x0000027000007944 */ /* 0x000fea0003c00000 */
[----:B0-----:R-:W-:Y:S01]  /*33d0*/  HFMA2.MMA R88, -RZ, RZ, 0, 2.384185791015625e-07 ;  /* 0x00000004ff587435 */ /* 0x001fe200000001ff */
[----:B-1----:R-:W-:Y:S02]  /*33e0*/  MOV R86, R87 ;  /* 0x0000005700567202 */ /* 0x002fe40000000f00 */
[----:B------:R-:W-:Y:S02]  /*33f0*/  MOV R87, R92 ;  /* 0x0000005c00577202 */ /* 0x000fe40000000f00 */
[----:B------:R-:W-:Y:S02]  /*3400*/  MOV R90, 0x1f ;  /* 0x0000001f005a7802 */ /* 0x000fe40000000f00 */
[----:B------:R-:W-:Y:S02]  /*3410*/  MOV R93, 0xffffffff ;  /* 0xffffffff005d7802 */ /* 0x000fe40000000f00 */
[----:B------:R-:W-:-:S02]  /*3420*/  MOV R84, 0x3440 ;  /* 0x0000344000547802 */ /* 0x000fc40000000f00 */
[----:B------:R-:W-:Y:S05]  /*3430*/  CALL.REL.NOINC `($__internal_121_$__cuda_sm70_shflsync_down_p) ;  /* 0x0000020000007944 */ /* 0x000fea0003c00000 */
[----:B------:R-:W-:Y:S01]  /*3440*/  FADD.FTZ R89, R86, R89 ;  /* 0x0000005956597221 */ /* 0x000fe20000010000 */
[----:B0-----:R-:W-:Y:S01]  /*3450*/  HFMA2.MMA R88, -RZ, RZ, 0, 1.1920928955078125e-07 ;  /* 0x00000002ff587435 */ /* 0x001fe200000001ff */
[----:B-1----:R-:W-:Y:S01]  /*3460*/  FADD.FTZ R92, R92, R87 ;  /* 0x000000575c5c7221 */ /* 0x002fe20000010000 */
[----:B------:R-:W-:-:S02]  /*3470*/  MOV R90, 0x1f ;  /* 0x0000001f005a7802 */ /* 0x000fc40000000f00 */
[----:B------:R-:W-:Y:S02]  /*3480*/  MOV R93, 0xffffffff ;  /* 0xffffffff005d7802 */ /* 0x000fe40000000f00 */
[----:B------:R-:W-:Y:S02]  /*3490*/  MOV R87, R89 ;  /* 0x0000005900577202 */ /* 0x000fe40000000f00 */
[----:B------:R-:W-:Y:S02]  /*34a0*/  MOV R84, 0x34c0 ;  /* 0x000034c000547802 */ /* 0x000fe40000000f00 */
[----:B------:R-:W-:Y:S05]  /*34b0*/  CALL.REL.NOINC `($__internal_121_$__cuda_sm70_shflsync_down_p) ;  /* 0x0000018000007944 */ /* 0x000fea0003c00000 */
[----:B0-----:R-:W-:Y:S01]  /*34c0*/  HFMA2.MMA R88, -RZ, RZ, 0, 1.1920928955078125e-07 ;  /* 0x00000002ff587435 */ /* 0x001fe200000001ff */
[----:B-1----:R-:W-:Y:S02]  /*34d0*/  MOV R86, R87 ;  /* 0x0000005700567202 */ /* 0x002fe40000000f00 */
[----:B------:R-:W-:Y:S02]  /*34e0*/  MOV R87, R92 ;  /* 0x0000005c00577202 */ /* 0x000fe40000000f00 */
[----:B------:R-:W-:Y:S02]  /*34f0*/  MOV R90, 0x1f ;  /* 0x0000001f005a7802 */ /* 0x000fe40000000f00 */
[----:B------:R-:W-:-:S02]  /*3500*/  MOV R93, 0xffffffff ;  /* 0xffffffff005d7802 */ /* 0x000fc40000000f00 */
[----:B------:R-:W-:Y:S02]  /*3510*/  MOV R84, 0x3530 ;  /* 0x0000353000547802 */ /* 0x000fe40000000f00 */
[----:B------:R-:W-:Y:S05]  /*3520*/  CALL.REL.NOINC `($__internal_121_$__cuda_sm70_shflsync_down_p) ;  /* 0x0000011000007944 */ /* 0x000fea0003c00000 */
[----:B------:R-:W-:Y:S01]  /*3530*/  FADD.FTZ R89, R86, R89 ;  /* 0x0000005956597221 */ /* 0x000fe20000010000 */
[----:B0-----:R-:W-:Y:S01]  /*3540*/  HFMA2.MMA R88, -RZ, RZ, 0, 5.9604644775390625e-08 ;  /* 0x00000001ff587435 */ /* 0x001fe200000001ff */
[----:B-1----:R-:W-:Y:S01]  /*3550*/  FADD.FTZ R91, R92, R87 ;  /* 0x000000575c5b7221 */ /* 0x002fe20000010000 */
[----:B------:R-:W-:Y:S02]  /*3560*/  MOV R90, 0x1f ;  /* 0x0000001f005a7802 */ /* 0x000fe40000000f00 */
[----:B------:R-:W-:Y:S02]  /*3570*/  MOV R93, 0xffffffff ;  /* 0xffffffff005d7802 */ /* 0x000fe40000000f00 */
[----:B------:R-:W-:Y:S02]  /*3580*/  MOV R87, R89 ;  /* 0x0000005900577202 */ /* 0x000fe40000000f00 */
[----:B------:R-:W-:Y:S02]  /*3590*/  MOV R84, 0x35b0 ;  /* 0x000035b000547802 */ /* 0x000fe40000000f00 */
[----:B------:R-:W-:Y:S05]  /*35a0*/  CALL.REL.NOINC `($__internal_121_$__cuda_sm70_shflsync_down_p) ;  /* 0x0000009000007944 */ /* 0x000fea0003c00000 */
[----:B0-----:R-:W-:Y:S01]  /*35b0*/  HFMA2.MMA R88, -RZ, RZ, 0, 5.9604644775390625e-08 ;  /* 0x00000001ff587435 */ /* 0x001fe200000001ff */
[----:B-1----:R-:W-:-:S02]  /*35c0*/  MOV R92, R87 ;  /* 0x00000057005c7202 */ /* 0x002fc40000000f00 */
[----:B------:R-:W-:Y:S02]  /*35d0*/  MOV R87, R91 ;  /* 0x0000005b00577202 */ /* 0x000fe40000000f00 */
[----:B------:R-:W-:Y:S02]  /*35e0*/  MOV R90, 0x1f ;  /* 0x0000001f005a7802 */ /* 0x000fe40000000f00 */
[----:B------:R-:W-:Y:S02]  /*35f0*/  MOV R93, 0xffffffff ;  /* 0xffffffff005d7802 */ /* 0x000fe40000000f00 */
[----:B------:R-:W-:Y:S02]  /*3600*/  MOV R84, 0x3620 ;  /* 0x0000362000547802 */ /* 0x000fe40000000f00 */
[----:B------:R-:W-:Y:S05]  /*3610*/  CALL.REL.NOINC `($__internal_121_$__cuda_sm70_shflsync_down_p) ;  /* 0x0000002000007944 */ /* 0x000fea0003c00000 */
[----:B-1----:R-:W-:Y:S01]  /*3620*/  MOV R84, R87 ;  /* 0x0000005700547202 */ /* 0x002fe20000000f00 */
[----:B0-----:R-:W-:Y:S05]  /*3630*/  BRA `(.L_x_7372) ;  /* 0xffffe5e000007947 */ /* 0x001fea000383ffff */
        .weak           $__internal_121_$__cuda_sm70_shflsync_down_p
        .type           $__internal_121_$__cuda_sm70_shflsync_down_p,@function
        .size           $__internal_121_$__cuda_sm70_shflsync_down_p,(.L_x_11855 - $__internal_121_$__cuda_sm70_shflsync_down_p)
$__internal_121_$__cuda_sm70_shflsync_down_p:
[----:B------:R-:W-:Y:S01]  /*3640*/  HFMA2.MMA R85, -RZ, RZ, 0, 0 ;  /* 0x00000000ff557435 */ /* 0x000fe200000001ff */
[----:B------:R-:W-:Y:S04]  /*3650*/  WARPSYNC R93 ;  /* 0x0000005d00007348 */ /* 0x000fe80003800000 */
[----:B------:R0:W1:Y:S01]  /*3660*/  SHFL.DOWN PT, R87, R87, R88, R90 ;  /* 0x0800005857577389 */ /* 0x00006200000e005a */
[----:B------:R-:W-:Y:S05]  /*3670*/  RET.REL.NODEC R84 `(_ZN10layer_norm13ln_bwd_kernelINS_13Kernel_traitsI6__halfS2_fS2_fjLj4096ELj1ELj1ELj4ELj16ENS_18Kernel_traits_baseILj4096ES2_S2_fS2_fjLj128EEEEELb0ELb0ELb0ELb1EEEvNS_9BwdParamsE) ;  /* 0xffffc98054007950 */ /* 0x000fea0003c3ffff */
.L_x_7373:
        /* <DEDUP_REMOVED lines=16> */
.L_x_11855:


//--------------------- .text._ZN10layer_norm13ln_bwd_kernelINS_13Kernel_traitsI6__halfS2_fS2_fjLj4096ELj1ELj1ELj4ELj16ENS_18Kernel_traits_baseILj4096ES2_S2_fS2_fjLj128EEEEELb0ELb0ELb1ELb0EEEvNS_9BwdParamsE --------------------------
	.section	.text._ZN10layer_norm13ln_bwd_kernelINS_13Kernel_traitsI6__halfS2_fS2_fjLj4096ELj1ELj1ELj4ELj16ENS_18Kernel_traits_baseILj4096ES2_S2_fS2_fjLj128EEEEELb0ELb0ELb1ELb0EEEvNS_9BwdParamsE,"ax",@progbits
	.sectioninfo	@"SHI_REGISTERS=236"
	.align	128
        .global         _ZN10layer_norm13ln_bwd_kernelINS_13Kernel_traitsI6__halfS2_fS2_fjLj4096ELj1ELj1ELj4ELj16ENS_18Kernel_traits_baseILj4096ES2_S2_fS2_fjLj128EEEEELb0ELb0ELb1ELb0EEEvNS_9BwdParamsE
        .type           _ZN10layer_norm13ln_bwd_kernelINS_13Kernel_traitsI6__halfS2_fS2_fjLj4096ELj1ELj1ELj4ELj16ENS_18Kernel_traits_baseILj4096ES2_S2_fS2_fjLj128EEEEELb0ELb0ELb1ELb0EEEvNS_9BwdParamsE,@function
        .size           _ZN10layer_norm13ln_bwd_kernelINS_13Kernel_traitsI6__halfS2_fS2_fjLj4096ELj1ELj1ELj4ELj16ENS_18Kernel_traits_baseILj4096ES2_S2_fS2_fjLj128EEEEELb0ELb0ELb1ELb0EEEvNS_9BwdParamsE,(.L_x_11856 - _ZN10layer_norm13ln_bwd_kernelINS_13Kernel_traitsI6__halfS2_fS2_fjLj4096ELj1ELj1ELj4ELj16ENS_18Kernel_traits_baseILj4096ES2_S2_fS2_fjLj128EEEEELb0ELb0ELb1ELb0EEEvNS_9BwdParamsE)
        .other          _ZN10layer_norm13ln_bwd_kernelINS_13Kernel_traitsI6__halfS2_fS2_fjLj4096ELj1ELj1ELj4ELj16ENS_18Kernel_traits_baseILj4096ES2_S2_fS2_fjLj128EEEEELb0ELb0ELb1ELb0EEEvNS_9BwdParamsE,@"STO_CUDA_ENTRY STV_DEFAULT"
_ZN10layer_norm13ln_bwd_kernelINS_13Kernel_traitsI6__halfS2_fS2_fjLj4096ELj1ELj1ELj4ELj16ENS_18Kernel_traits_baseILj4096ES2_S2_fS2_fjLj128EEEEELb0ELb0ELb1ELb0EEEvNS_9BwdParamsE:
.text._ZN10layer_norm13ln_bwd_kernelINS_13Kernel_traitsI6__halfS2_fS2_fjLj4096ELj1ELj1ELj4ELj16ENS_18Kernel_traits_baseILj4096ES2_S2_fS2_fjLj128EEEEELb0ELb0ELb1ELb0EEEvNS_9BwdParamsE:
        /* <DEDUP_REMOVED lines=100> */
.L_x_7467:
        /* <DEDUP_REMOVED lines=18> */
[----:B------:R-:W-:Y:S01]  /*0760*/  MOV R146, R160 ;  /* 0x000000a000927202 */ /* 0x000fe20000000f00 */
[----:B------:R-:W-:Y:S05]  /*0770*/  @!P0 BRA `(.L_x_7378) ;  /* 0x0000006000008947 */ /* 0x000fea0003800000 */
[----:B------:R-:W-:-:S04]  /*0780*/  ISETP.NE.U32.AND P4, PT, RZ, c[0x0][0x218], PT ;  /* 0x00008600ff007a0c */ /* 0x000fc80003f85070 */
[----:B------:R-:W-:-:S13]  /*0790*/  ISETP.NE.AND.EX P4, PT, RZ, c[0x0][0x21c], PT, P4 ;  /* 0x00008700ff007a0c */ /* 0x000fda0003f85340 */
[----:B------:R-:W-:Y:S05]  /*07a0*/  @!P4 BRA `(.L_x_7379) ;  /* 0x000000200000c947 */ /* 0x000fea0003800000 */
[----:B------:R0:W5:Y:S04]  /*07b0*/  LDG.E.128 R108, [R232.64] ;  /* 0x00000004e86c7981 */ /* 0x000168000c1e1d00 */
[----:B------:R0:W5:Y:S02]  /*07c0*/  LDG.E.128 R112, [R232.64+0x10] ;  /* 0x00001004e8707981 */ /* 0x000164000c1e1d00 */
.L_x_7379:
[----:B------:R-:W-:Y:S02]  /*07d0*/  IADD3 R146, R160, 0x80, RZ ;  /* 0x00000080a0927810 */ /* 0x000fe40007ffe0ff */
.L_x_7378:
[----:B------:R-:W-:Y:S05]  /*07e0*/  BSYNC B1 ;  /* 0x0000000000017941 */ /* 0x000fea0003800000 */
.L_x_7377:
        /* <DEDUP_REMOVED lines=8> */
.L_x_7382:
[----:B------:R-:W-:Y:S02]  /*0870*/  IADD3 R146, R146, 0x80, RZ ;  /* 0x0000008092927810 */ /* 0x000fe40007ffe0ff */
.L_x_7381:
[----:B------:R-:W-:Y:S05]  /*0880*/  BSYNC B1 ;  /* 0x0000000000017941 */ /* 0x000fea0003800000 */
.L_x_7380:
        /* <DEDUP_REMOVED lines=8> */
.L_x_7385:
[----:B------:R-:W-:Y:S02]  /*0910*/  IADD3 R146, R146, 0x80, RZ ;  /* 0x0000008092927810 */ /* 0x000fe40007ffe0ff */
.L_x_7384:
[----:B------:R-:W-:Y:S05]  /*0920*/  BSYNC B1 ;  /* 0x0000000000017941 */ /* 0x000fea0003800000 */
.L_x_7383:
[----:B------:R-:W-:Y:S01]  /*0930*/  ISETP.NE.U32.AND P4, PT, RZ, c[0x0][0x218], PT ;  /* 0x00008600ff007a0c */ /* 0x000fe20003f85070 */
[----:B------:R-:W-:Y:S01]  /*0940*/  HFMA2.MMA R229, -RZ, RZ, 0, 0 ;  /* 0x00000000ffe57435 */ /* 0x000fe200000001ff */
[----:B------:R-:W-:Y:S02]  /*0950*/  MOV R227, RZ ;  /* 0x000000ff00e37202 */ /* 0x000fe40000000f00 */
[----:B------:R-:W-:-:S04]  /*0960*/  ISETP.NE.AND.EX P4, PT, RZ, c[0x0][0x21c], PT, P4 ;  /* 0x00008700ff007a0c */ /* 0x000fc80003f85340 */
[----:B------:R-:W-:-:S13]  /*0970*/  ISETP.LT.U32.OR P4, PT, R158, 0x200, !P4 ;  /* 0x000002009e00780c */ /* 0x000fda0006781470 */
[----:B------:R-:W-:Y:S05]  /*0980*/  @P4 BRA `(.L_x_7386) ;  /* 0x000014c000004947 */ /* 0x000fea0003800000 */
[----:B-1----:R-:W-:-:S05]  /*0990*/  IMAD.WIDE.U32 R144, R146, R163, c[0x0][0x218] ;  /* 0x0000860092907625 */ /* 0x002fca00078e00a3 */
[----:B------:R1:W5:Y:S04]  /*09a0*/  LDG.E.128 R124, [R144.64] ;  /* 0x00000004907c7981 */ /* 0x000368000c1e1d00 */
[----:B------:R1:W5:Y:S01]  /*09b0*/  LDG.E.128 R128, [R144.64+0x10] ;  /* 0x0000100490807981 */ /* 0x000362000c1e1d00 */
[----:B------:R-:W-:Y:S05]  /*09c0*/  BRA `(.L_x_7386) ;  /* 0x0000148000007947 */ /* 0x000fea0003800000 */
.L_x_7376:
[----:B0-----:R-:W-:-:S06]  /*09d0*/  IMAD.WIDE R144, R4, R153, c[0x0][0x1a0] ;  /* 0x0000680004907625 */ /* 0x001fcc00078e0299 */
[----:B------:R-:W2:Y:S01]  /*09e0*/  LDG.E R144, [R144.64] ;  /* 0x0000000490907981 */ /* 0x000ea2000c1e1900 */
[----:B------:R-:W-:Y:S01]  /*09f0*/  IADD3 R146, R148, -0x1, RZ ;  /* 0xffffffff94927810 */ /* 0x000fe20007ffe0ff */
[----:B------:R-:W-:Y:S01]  /*0a00*/  BSSY B1, `(.L_x_7387) ;  /* 0x0000057000017945 */ /* 0x000fe20003800000 */
[----:B------:R-:W-:Y:S01]  /*0a10*/  ISETP.NE.AND P4, PT, R18, RZ, PT ;  /* 0x000000ff1200720c */ /* 0x000fe20003f85270 */
        /* <DEDUP_REMOVED lines=23> */
[--C-:B----4-:R-:W-:Y:S01]  /*0b90*/  HADD2.F32 R225, -RZ, R148.reuse.H0_H0 ;  /* 0x20000094ffe17230 */ /* 0x110fe20000004100 */
[C---:B------:R-:W-:Y:S01]  /*0ba0*/  FADD.FTZ R145, -R161.reuse, R145 ;  /* 0x00000091a1917221 */ /* 0x040fe20000010100 */
[----:B------:R-:W-:Y:S01]  /*0bb0*/  HADD2.F32 R148, -RZ, R148.H1_H1 ;  /* 0x30000094ff947230 */ /* 0x000fe20000004100 */
[----:B------:R-:W-:Y:S02]  /*0bc0*/  FADD.FTZ R169, -R161, R146 ;  /* 0x00000092a1a97221 */ /* 0x000fe40000010100 */
[-C--:B------:R-:W-:Y:S02]  /*0bd0*/  FFMA.FTZ R44, R226, R225.reuse, R44 ;  /* 0x000000e1e22c7223 */ /* 0x080fe4000001002c */
[----:B------:R-:W-:Y:S02]  /*0be0*/  FADD.FTZ R72, R72, R225 ;  /* 0x000000e148487221 */ /* 0x000fe40000010000 */
[----:B------:R-:W-:Y:S01]  /*0bf0*/  FMUL.FTZ R225, R157, R225 ;  /* 0x000000e19de17220 */ /* 0x000fe20000410000 */
[----:B------:R-:W-:Y:S01]  /*0c00*/  HADD2.F32 R221, -RZ, R149.H0_H0 ;  /* 0x20000095ffdd7230 */ /* 0x000fe20000004100 */
[----:B------:R-:W-:-:S02]  /*0c10*/  FMUL.FTZ R224, R2, R145 ;  /* 0x0000009102e07220 */ /* 0x000fc40000410000 */
[----:B------:R-:W-:Y:S02]  /*0c20*/  FMUL.FTZ R222, R2, R169 ;  /* 0x000000a902de7220 */ /* 0x000fe40000410000 */
[----:B------:R-:W-:Y:S02]  /*0c30*/  FMUL.FTZ R223, R156, R148 ;  /* 0x000000949cdf7220 */ /* 0x000fe40000410000 */
[----:B------:R-:W-:Y:S02]  /*0c40*/  FADD.FTZ R144, RZ, R225 ;  /* 0x000000e1ff907221 */ /* 0x000fe40000010000 */
[----:B------:R-:W-:Y:S01]  /*0c50*/  FFMA.FTZ R145, R226, R225, RZ ;  /* 0x000000e1e2917223 */ /* 0x000fe200000100ff */
[----:B------:R-:W-:Y:S01]  /*0c60*/  HADD2.F32 R149, -RZ, R149.H1_H1 ;  /* 0x30000095ff957230 */ /* 0x000fe20000004100 */
[C---:B------:R-:W-:Y:S02]  /*0c70*/  FADD.FTZ R147, -R161.reuse, R147 ;  /* 0x00000093a1937221 */ /* 0x040fe40000010100 */
[----:B---3--:R-:W-:-:S02]  /*0c80*/  FADD.FTZ R219, -R161, R152 ;  /* 0x00000098a1db7221 */ /* 0x008fc40000010100 */
        /* <DEDUP_REMOVED lines=46> */
.L_x_7388:
[----:B0-----:R-:W-:Y:S05]  /*0f70*/  BSYNC B1 ;  /* 0x0000000000017941 */ /* 0x001fea0003800000 */
.L_x_7387:
[----:B------:R-:W-:Y:S01]  /*0f80*/  BSSY B1, `(.L_x_7389) ;  /* 0x000004f000017945 */ /* 0x000fe20003800000 */
[----:B------:R-:W-:Y:S05]  /*0f90*/  @!P1 BRA `(.L_x_7390) ;  /* 0x000004d000009947 */ /* 0x000fea0003800000 */
[----:B------:R-:W-:Y:S01]  /*0fa0*/  HFMA2.MMA R149, -RZ, RZ, 0, 9.5367431640625e-07 ;  /* 0x00000010ff957435 */ /* 0x000fe200000001ff */
[----:B------:R-:W-:-:S05]  /*0fb0*/  IMAD.WIDE.U32 R172, R228, R163, c[0x0][0x188] ;  /* 0x00006200e4ac7625 */ /* 0x000fca00078e00a3 */
[----:B------:R-:W2:Y:S04]  /*0fc0*/  LDG.E.128 R144, [R172.64] ;  /* 0x00000004ac907981 */ /* 0x000ea8000c1e1d00 */
[----:B------:R-:W-:Y:S01]  /*0fd0*/  IMAD.WIDE.U32 R148, R230, R149, c[0x0][0x208] ;  /* 0x00008200e6947625 */ /* 0x000fe200078e0095 */
[----:B------:R-:W3:Y:S05]  /*0fe0*/  LDG.E.128 R152, [R172.64+0x10] ;  /* 0x00001004ac987981 */ /* 0x000eea000c1e1d00 */
        /* <DEDUP_REMOVED lines=9> */
[----:B0----5:R-:W-:Y:S02]  /*1080*/  FMUL.FTZ R171, R2, R175 ;  /* 0x000000af02ab7220 */ /* 0x021fe40000410000 */
[C---:B------:R-:W-:Y:S01]  /*1090*/  FADD.FTZ R177, -R161.reuse, R146 ;  /* 0x00000092a1b17221 */ /* 0x040fe20000010100 */
[--C-:B----4-:R-:W-:Y:S01]  /*10a0*/  HADD2.F32 R178, -RZ, R148.reuse.H0_H0 ;  /* 0x20000094ffb27230 */ /* 0x110fe20000004100 */
[C---:B---3--:R-:W-:Y:S01]  /*10b0*/  FADD.FTZ R179, -R161.reuse, R154 ;  /* 0x0000009aa1b37221 */ /* 0x048fe20000010100 */
[----:B------:R-:W-:Y:S01]  /*10c0*/  HADD2.F32 R148, -RZ, R148.H1_H1 ;  /* 0x30000094ff947230 */ /* 0x000fe20000004100 */
[----:B------:R-:W-:Y:S02]  /*10d0*/  FADD.FTZ R145, -R161, R145 ;  /* 0x00000091a1917221 */ /* 0x000fe40000010100 */
[----:B------:R-:W-:Y:S02]  /*10e0*/  FFMA.FTZ R136, R171, R178, R136 ;  /* 0x000000b2ab887223 */ /* 0x000fe40000010088 */
[----:B------:R-:W-:-:S02]  /*10f0*/  FADD.FTZ R52, R52, R178 ;  /* 0x000000b234347221 */ /* 0x000fc40000010000 */
[----:B------:R-:W-:Y:S01]  /*1100*/  FMUL.FTZ R178, R29, R178 ;  /* 0x000000b21db27220 */ /* 0x000fe20000410000 */
[----:B------:R-:W-:Y:S01]  /*1110*/  HADD2.F32 R180, -RZ, R149.H0_H0 ;  /* 0x20000095ffb47230 */ /* 0x000fe20000004100 */
[C---:B------:R-:W-:Y:S02]  /*1120*/  FMUL.FTZ R173, R2.reuse, R177 ;  /* 0x000000b102ad7220 */ /* 0x040fe40000410000 */
[C---:B------:R-:W-:Y:S02]  /*1130*/  FMUL.FTZ R177, R2.reuse, R179 ;  /* 0x000000b302b17220 */ /* 0x040fe40000410000 */
[----:B------:R-:W-:Y:S02]  /*1140*/  FMUL.FTZ R170, R2, R145 ;  /* 0x0000009102aa7220 */ /* 0x000fe40000410000 */
[----:B------:R-:W-:Y:S02]  /*1150*/  FMUL.FTZ R179, R28, R148 ;  /* 0x000000941cb37220 */ /* 0x000fe40000410000 */
[----:B------:R-:W-:-:S02]  /*1160*/  FADD.FTZ R144, R229, R178 ;  /* 0x000000b2e5907221 */ /* 0x000fc40000010000 */
[----:B------:R-:W-:Y:S01]  /*1170*/  FFMA.FTZ R227, R171, R178, R227 ;  /* 0x000000b2abe37223 */ /* 0x000fe200000100e3 */
[--C-:B------:R-:W-:Y:S01]  /*1180*/  HADD2.F32 R184, -RZ, R151.reuse.H0_H0 ;  /* 0x20000097ffb87230 */ /* 0x100fe20000004100 */
[-C--:B------:R-:W-:Y:S01]  /*1190*/  FFMA.FTZ R138, R173, R180.reuse, R138 ;  /* 0x000000b4ad8a7223 */ /* 0x080fe2000001008a */
[----:B------:R-:W-:Y:S01]  /*11a0*/  HADD2.F32 R185, -RZ, R151.H1_H1 ;  /* 0x30000097ffb97230 */ /* 0x000fe20000004100 */
[C---:B------:R-:W-:Y:S01]  /*11b0*/  FADD.FTZ R151, -R161.reuse, R152 ;  /* 0x00000098a1977221 */ /* 0x040fe20000010100 */
[----:B------:R-:W-:Y:S01]  /*11c0*/  HADD2.F32 R149, -RZ, R149.H1_H1 ;  /* 0x30000095ff957230 */ /* 0x000fe20000004100 */
[----:B------:R-:W-:Y:S02]  /*11d0*/  FADD.FTZ R54, R54, R180 ;  /* 0x000000b436367221 */ /* 0x000fe40000010000 */
        /* <DEDUP_REMOVED lines=41> */
.L_x_7390:
[----:B------:R-:W-:Y:S05]  /*1470*/  BSYNC B1 ;  /* 0x0000000000017941 */ /* 0x000fea0003800000 */
.L_x_7389:
        /* <DEDUP_REMOVED lines=17> */
[C---:B0----5:R-:W-:Y:S01]  /*1590*/  FMUL.FTZ R187, R2.reuse, R191 ;  /* 0x000000bf02bb7220 */ /* 0x061fe20000410000 */
[--C-:B----4-:R-:W-:Y:S01]  /*15a0*/  HADD2.F32 R194, -RZ, R148.reuse.H0_H0 ;  /* 0x20000094ffc27230 */ /* 0x110fe20000004100 */
[C---:B------:R-:W-:Y:S01]  /*15b0*/  FADD.FTZ R193, -R161.reuse, R146 ;  /* 0x00000092a1c17221 */ /* 0x040fe20000010100 */
[----:B------:R-:W-:Y:S01]  /*15c0*/  HADD2.F32 R144, -RZ, R149.H1_H1 ;  /* 0x30000095ff907230 */ /* 0x000fe20000004100 */
[----:B---3--:R-:W-:Y:S01]  /*15d0*/  FADD.FTZ R197, -R161, R154 ;  /* 0x0000009aa1c57221 */ /* 0x008fe20000010100 */
[----:B------:R-:W-:Y:S01]  /*15e0*/  HADD2.F32 R148, -RZ, R148.H1_H1 ;  /* 0x30000094ff947230 */ /* 0x000fe20000004100 */
[----:B------:R-:W-:Y:S02]  /*15f0*/  FMUL.FTZ R188, R2, R195 ;  /* 0x000000c302bc7220 */ /* 0x000fe40000410000 */
[----:B------:R-:W-:Y:S02]  /*1600*/  FFMA.FTZ R56, R187, R194, R56 ;  /* 0x000000c2bb387223 */ /* 0x000fe40000010038 */
[----:B------:R-:W-:-:S02]  /*1610*/  FADD.FTZ R92, R92, R194 ;  /* 0x000000c25c5c7221 */ /* 0x000fc40000010000 */
[----:B------:R-:W-:Y:S02]  /*1620*/  FADD.FTZ R145, -R161, R145 ;  /* 0x00000091a1917221 */ /* 0x000fe40000010100 */
[----:B------:R-:W-:Y:S01]  /*1630*/  FMUL.FTZ R194, R21, R194 ;  /* 0x000000c215c27220 */ /* 0x000fe20000410000 */
[----:B------:R-:W-:Y:S01]  /*1640*/  HADD2.F32 R196, -RZ, R149.H0_H0 ;  /* 0x20000095ffc47230 */ /* 0x000fe20000004100 */
[C---:B------:R-:W-:Y:S02]  /*1650*/  FMUL.FTZ R189, R2.reuse, R193 ;  /* 0x000000c102bd7220 */ /* 0x040fe40000410000 */
[----:B------:R-:W-:Y:S02]  /*1660*/  FMUL.FTZ R193, R2, R197 ;  /* 0x000000c502c17220 */ /* 0x000fe40000410000 */
[----:B------:R-:W-:Y:S02]  /*1670*/  FFMA.FTZ R59, R188, R144, R59 ;  /* 0x00000090bc3b7223 */ /* 0x000fe4000001003b */
[----:B------:R-:W-:-:S02]  /*1680*/  FADD.FTZ R95, R95, R144 ;  /* 0x000000905f5f7221 */ /* 0x000fc40000010000 */
[----:B------:R-:W-:Y:S02]  /*1690*/  FMUL.FTZ R197, R17, R144 ;  /* 0x0000009011c57220 */ /* 0x000fe40000410000 */
        /* <DEDUP_REMOVED lines=8> */
[----:B------:R-:W-:Y:S01]  /*1720*/  FFMA.FTZ R227, R186, R195, R227 ;  /* 0x000000c3bae37223 */ /* 0x000fe200000100e3 */
[--C-:B------:R-:W-:Y:S01]  /*1730*/  HADD2.F32 R147, -RZ, R150.reuse.H0_H0 ;  /* 0x20000096ff937230 */ /* 0x100fe20000004100 */
[----:B------:R-:W-:Y:S01]  /*1740*/  FADD.FTZ R144, R145, R196 ;  /* 0x000000c491907221 */ /* 0x000fe20000010000 */
[--C-:B------:R-:W-:Y:S01]  /*1750*/  HADD2.F32 R149, -RZ, R151.reuse.H0_H0 ;  /* 0x20000097ff957230 */ /* 0x100fe20000004100 */
[----:B------:R-:W-:Y:S01]  /*1760*/  FFMA.FTZ R227, R189, R196, R227 ;  /* 0x000000c4bde37223 */ /* 0x000fe200000100e3 */
[----:B------:R-:W-:Y:S01]  /*1770*/  HADD2.F32 R146, -RZ, R151.H1_H1 ;  /* 0x30000097ff927230 */ /* 0x000fe20000004100 */
[C---:B------:R-:W-:Y:S01]  /*1780*/  FADD.FTZ R151, -R161.reuse, R152 ;  /* 0x00000098a1977221 */ /* 0x040fe20000010100 */
[----:B------:R-:W-:Y:S01]  /*1790*/  HADD2.F32 R150, -RZ, R150.H1_H1 ;  /* 0x30000096ff967230 */ /* 0x000fe20000004100 */
        /* <DEDUP_REMOVED lines=29> */
.L_x_7392:
[----:B------:R-:W-:Y:S05]  /*1970*/  BSYNC B1 ;  /* 0x0000000000017941 */ /* 0x000fea0003800000 */
.L_x_7391:
        /* <DEDUP_REMOVED lines=16> */
[--C-:B----4-:R-:W-:Y:S01]  /*1a80*/  HADD2.F32 R145, -RZ, R148.reuse.H0_H0 ;  /* 0x20000094ff917230 */ /* 0x110fe20000004100 */
[----:B0----5:R-:W-:Y:S01]  /*1a90*/  FMUL.FTZ R203, R2, R163 ;  /* 0x000000a302cb7220 */ /* 0x021fe20000410000 */
[----:B------:R-:W-:-:S03]  /*1aa0*/  HADD2.F32 R148, -RZ, R148.H1_H1 ;  /* 0x30000094ff947230 */ /* 0x000fc60000004100 */
[----:B------:R-:W-:Y:S01]  /*1ab0*/  FMUL.FTZ R208, R12, R145 ;  /* 0x000000910cd07220 */ /* 0x000fe20000410000 */
[----:B------:R-:W-:Y:S01]  /*1ac0*/  HADD2.F32 R147, -RZ, R149.H0_H0 ;  /* 0x20000095ff937230 */ /* 0x000fe20000004100 */
[C---:B-1----:R-:W-:Y:S02]  /*1ad0*/  FMUL.FTZ R204, R2.reuse, R211 ;  /* 0x000000d302cc7220 */ /* 0x042fe40000410000 */
[----:B------:R-:W-:Y:S02]  /*1ae0*/  FADD.FTZ R209, -R161, R146 ;  /* 0x00000092a1d17221 */ /* 0x000fe40000010100 */
[----:B------:R-:W-:Y:S02]  /*1af0*/  FMUL.FTZ R202, R2, R207 ;  /* 0x000000cf02ca7220 */ /* 0x000fe40000410000 */
[----:B------:R-:W-:Y:S02]  /*1b00*/  FMUL.FTZ R211, R11, R148 ;  /* 0x000000940bd37220 */ /* 0x000fe40000410000 */
[----:B------:R-:W-:-:S02]  /*1b10*/  FADD.FTZ R144, R229, R208 ;  /* 0x000000d0e5907221 */ /* 0x000fc40000010000 */
[C---:B------:R-:W-:Y:S01]  /*1b20*/  FFMA.FTZ R227, R203.reuse, R208, R227 ;  /* 0x000000d0cbe37223 */ /* 0x040fe200000100e3 */
[----:B------:R-:W-:Y:S01]  /*1b30*/  HADD2.F32 R146, -RZ, R149.H1_H1 ;  /* 0x30000095ff927230 */ /* 0x000fe20000004100 */
[----:B------:R-:W-:Y:S02]  /*1b40*/  FFMA.FTZ R64, R203, R145, R64 ;  /* 0x00000091cb407223 */ /* 0x000fe40000010040 */
[----:B------:R-:W-:Y:S02]  /*1b50*/  FADD.FTZ R100, R100, R145 ;  /* 0x0000009164647221 */ /* 0x000fe40000010000 */
[----:B------:R-:W-:Y:S02]  /*1b60*/  FMUL.FTZ R205, R2, R209 ;  /* 0x000000d102cd7220 */ /* 0x000fe40000410000 */
[----:B------:R-:W-:Y:S02]  /*1b70*/  FMUL.FTZ R210, R10, R147 ;  /* 0x000000930ad27220 */ /* 0x000fe40000410000 */
[----:B------:R-:W-:-:S02]  /*1b80*/  FADD.FTZ R145, R144, R211 ;  /* 0x000000d390917221 */ /* 0x000fc40000010000 */
[----:B------:R-:W-:Y:S01]  /*1b90*/  FFMA.FTZ R227, R202, R211, R227 ;  /* 0x000000d3cae37223 */ /* 0x000fe200000100e3 */
[--C-:B------:R-:W-:Y:S01]  /*1ba0*/  HADD2.F32 R215, -RZ, R150.reuse.H0_H0 ;  /* 0x20000096ffd77230 */ /* 0x100fe20000004100 */
[----:B---3--:R-:W-:Y:S02]  /*1bb0*/  FADD.FTZ R149, -R161, R152 ;  /* 0x00000098a1957221 */ /* 0x008fe40000010100 */
[----:B------:R-:W-:Y:S02]  /*1bc0*/  FMUL.FTZ R213, R9, R146 ;  /* 0x0000009209d57220 */ /* 0x000fe40000410000 */
[----:B------:R-:W-:Y:S02]  /*1bd0*/  FADD.FTZ R144, R145, R210 ;  /* 0x000000d291907221 */ /* 0x000fe40000010000 */
[----:B------:R-:W-:Y:S01]  /*1be0*/  FFMA.FTZ R227, R205, R210, R227 ;  /* 0x000000d2cde37223 */ /* 0x000fe200000100e3 */
[----:B------:R-:W-:Y:S01]  /*1bf0*/  HADD2.F32 R150, -RZ, R150.H1_H1 ;  /* 0x30000096ff967230 */ /* 0x000fe20000004100 */
[----:B------:R-:W-:-:S02]  /*1c00*/  FMUL.FTZ R207, R2, R149 ;  /* 0x0000009502cf7220 */ /* 0x000fc40000410000 */
[C---:B------:R-:W-:Y:S02]  /*1c10*/  FADD.FTZ R153, -R161.reuse, R153 ;  /* 0x00000099a1997221 */ /* 0x040fe40000010100 */
[----:B------:R-:W-:Y:S02]  /*1c20*/  FMUL.FTZ R212, R8, R215 ;  /* 0x000000d708d47220 */ /* 0x000fe40000410000 */
[----:B------:R-:W-:Y:S02]  /*1c30*/  FADD.FTZ R145, R144, R213 ;  /* 0x000000d590917221 */ /* 0x000fe40000010000 */
[----:B------:R-:W-:Y:S01]  /*1c40*/  FFMA.FTZ R227, R204, R213, R227 ;  /* 0x000000d5cce37223 */ /* 0x000fe200000100e3 */
[--C-:B------:R-:W-:Y:S01]  /*1c50*/  HADD2.F32 R217, -RZ, R151.reuse.H0_H0 ;  /* 0x20000097ffd97230 */ /* 0x100fe20000004100 */
[----:B------:R-:W-:Y:S01]  /*1c60*/  FADD.FTZ R104, R104, R215 ;  /* 0x000000d768687221 */ /* 0x000fe20000010000 */
[----:B------:R-:W-:Y:S01]  /*1c70*/  HADD2.F32 R228, -RZ, R151.H1_H1 ;  /* 0x30000097ffe47230 */ /* 0x000fe20000004100 */
        /* <DEDUP_REMOVED lines=29> */
.L_x_7386:
[----:B------:R-:W-:Y:S05]  /*1e50*/  BSYNC B0 ;  /* 0x0000000000007941 */ /* 0x000fea0003800000 */
.L_x_7375:
[----:B------:R-:W-:Y:S02]  /*1e60*/  LOP3.LUT P5, RZ, R3, 0xff, RZ, 0xc0, !PT ;  /* 0x000000ff03ff7812 */ /* 0x000fe400078ac0ff */
[----:B------:R-:W-:Y:S02]  /*1e70*/  SHF.R.U32.HI R146, RZ, 0x5, R159 ;  /* 0x00000005ff927819 */ /* 0x000fe4000001169f */
[----:B------:R-:W-:-:S02]  /*1e80*/  LOP3.LUT P4, RZ, R159, 0x1f, RZ, 0xc0, !PT ;  /* 0x0000001f9fff7812 */ /* 0x000fc4000788c0ff */
[----:B------:R-:W-:-:S07]  /*1e90*/  LOP3.LUT R154, R146, 0x7fffffc, RZ, 0xc0, !PT ;  /* 0x07fffffc929a7812 */ /* 0x000fce00078ec0ff */
[----:B------:R-:W-:Y:S01]  /*1ea0*/  @!P5 IADD3 R154, R154, 0x4, RZ ;  /* 0x000000049a9ad810 */ /* 0x000fe20007ffe0ff */
[----:B------:R-:W-:Y:S05]  /*1eb0*/  BRA.DIV ~URZ, `(.L_x_7393) ;  /* 0x000029d27f007947 */ /* 0x000fea000b800000 */
[----:B------:R2:W3:Y:S02]  /*1ec0*/  SHFL.DOWN PT, R148, R229, 0x10, 0x1f ;  /* 0x0a001f00e5947f89 */ /* 0x0004e400000e0000 */
.L_x_7468:
        /* <DEDUP_REMOVED lines=18> */
.L_x_7469:
        /* <DEDUP_REMOVED lines=63> */
.L_x_7398:
[----:B------:R-:W-:Y:S05]  /*23e0*/  BSYNC B1 ;  /* 0x0000000000017941 */ /* 0x000fea0003800000 */
.L_x_7397:
        /* <DEDUP_REMOVED lines=12> */
.L_x_7400:
[----:B------:R-:W-:Y:S05]  /*24b0*/  BSYNC B1 ;  /* 0x0000000000017941 */ /* 0x000fea0003800000 */
.L_x_7399:
        /* <DEDUP_REMOVED lines=9> */
.L_x_7402:
[----:B------:R-:W-:Y:S05]  /*2550*/  BSYNC B1 ;  /* 0x0000000000017941 */ /* 0x000fea0003800000 */
.L_x_7401:
        /* <DEDUP_REMOVED lines=9> */
.L_x_7404:
[----:B------:R-:W-:Y:S05]  /*25f0*/  BSYNC B1 ;  /* 0x0000000000017941 */ /* 0x000fea0003800000 */
.L_x_7403:
        /* <DEDUP_REMOVED lines=9> */
.L_x_7406:
[----:B------:R-:W-:Y:S05]  /*2690*/  BSYNC B1 ;  /* 0x0000000000017941 */ /* 0x000fea0003800000 */
.L_x_7405:
        /* <DEDUP_REMOVED lines=9> */
.L_x_7408:
[----:B------:R-:W-:Y:S05]  /*2730*/  BSYNC B1 ;  /* 0x0000000000017941 */ /* 0x000fea0003800000 */
.L_x_7407:
        /* <DEDUP_REMOVED lines=9> */
.L_x_7410:
[----:B------:R-:W-:Y:S05]  /*27d0*/  BSYNC B1 ;  /* 0x0000000000017941 */ /* 0x000fea0003800000 */
.L_x_7409:
        /* <DEDUP_REMOVED lines=9> */
.L_x_7412:
[----:B------:R-:W-:Y:S05]  /*2870*/  BSYNC B1 ;  /* 0x0000000000017941 */ /* 0x000fea0003800000 */
.L_x_7411:
[----:B------:R-:W-:Y:S01]  /*2880*/  SEL R135, R154, R135, P5 ;  /* 0x000000879a877207 */ /* 0x000fe20002800000 */
[----:B------:R-:W-:Y:S01]  /*2890*/  @P4 FMUL.FTZ R151, R151, c[0x0][0x1ec] ;  /* 0x00007b0097974a20 */ /* 0x000fe20000410000 */
[----:B------:R-:W-:Y:S01]  /*28a0*/  ISETP.NE.U32.AND P5, PT, RZ, c[0x0][0x258], PT ;  /* 0x00009600ff007a0c */ /* 0x000fe20003fa5070 */
[----:B------:R-:W-:Y:S01]  /*28b0*/  @P4 FMUL.FTZ R153, R153, c[0x0][0x1ec] ;  /* 0x00007b0099994a20 */ /* 0x000fe20000410000 */
[----:B------:R-:W-:Y:S01]  /*28c0*/  @P4 F2FP.PACK_AB R145, RZ, R145 ;  /* 0x00000091ff91423e */ /* 0x000fe200000000ff */
[----:B------:R-:W-:Y:S01]  /*28d0*/  @P4 FMUL.FTZ R155, R155, c[0x0][0x1ec] ;  /* 0x00007b009b9b4a20 */ /* 0x000fe20000410000 */
[----:B------:R-:W-:Y:S01]  /*28e0*/  ISETP.NE.AND.EX P5, PT, RZ, c[0x0][0x25c], PT, P5 ;  /* 0x00009700ff007a0c */ /* 0x000fe20003fa5350 */
[----:B------:R-:W-:Y:S01]  /*28f0*/  @P4 FMUL.FTZ R146, R146, c[0x0][0x1ec] ;  /* 0x00007b0092924a20 */ /* 0x000fe20000410000 */
[----:B------:R-:W-:Y:S01]  /*2900*/  @P4 F2FP.PACK_AB R151, RZ, R151 ;  /* 0x00000097ff97423e */ /* 0x000fe200000000ff */
[----:B------:R-:W-:Y:S01]  /*2910*/  @P4 FMUL.FTZ R150, R150, c[0x0][0x1ec] ;  /* 0x00007b0096964a20 */ /* 0x000fe20000410000 */
[----:B------:R-:W-:Y:S01]  /*2920*/  @P4 F2FP.PACK_AB R153, RZ, R153 ;  /* 0x00000099ff99423e */ /* 0x000fe200000000ff */
[----:B------:R-:W-:Y:S01]  /*2930*/  @P4 FMUL.FTZ R152, R152, c[0x0][0x1ec] ;  /* 0x00007b0098984a20 */ /* 0x000fe20000410000 */
[----:B------:R-:W-:Y:S01]  /*2940*/  @P4 F2FP.PACK_AB R155, RZ, R155 ;  /* 0x0000009bff9b423e */ /* 0x000fe200000000ff */
[----:B------:R-:W-:Y:S01]  /*2950*/  @P4 FMUL.FTZ R154, R154, c[0x0][0x1ec] ;  /* 0x00007b009a9a4a20 */ /* 0x000fe20000410000 */
[----:B------:R-:W-:-:S02]  /*2960*/  @P4 F2FP.PACK_AB R146, RZ, R146 ;  /* 0x00000092ff92423e */ /* 0x000fc400000000ff */
[----:B------:R-:W-:Y:S02]  /*2970*/  @P4 PRMT R80, R145, 0x7610, R80 ;  /* 0x0000761091504816 */ /* 0x000fe40000000050 */
[----:B------:R-:W-:Y:S02]  /*2980*/  @P4 MOV R145, 0x10 ;  /* 0x0000001000914802 */ /* 0x000fe40000000f00 */
[----:B------:R-:W-:Y:S02]  /*2990*/  @P5 MOV R147, 0x20 ;  /* 0x0000002000935802 */ /* 0x000fe40000000f00 */
[----:B------:R-:W-:Y:S01]  /*29a0*/  @P4 F2FP.PACK_AB R150, RZ, R150 ;  /* 0x00000096ff96423e */ /* 0x000fe200000000ff */
[----:B------:R-:W-:Y:S01]  /*29b0*/  @P4 IMAD.WIDE.U32 R144, R0, R145, c[0x0][0x248] ;  /* 0x0000920000904625 */ /* 0x000fe200078e0091 */
[----:B------:R-:W-:Y:S02]  /*29c0*/  @P4 PRMT R81, R151, 0x7610, R81 ;  /* 0x0000761097514816 */ /* 0x000fe40000000051 */
[----:B------:R-:W-:-:S02]  /*29d0*/  @P4 PRMT R82, R153, 0x7610, R82 ;  /* 0x0000761099524816 */ /* 0x000fc40000000052 */
[----:B------:R-:W-:Y:S02]  /*29e0*/  @P4 F2FP.PACK_AB R152, RZ, R152 ;  /* 0x00000098ff98423e */ /* 0x000fe400000000ff */
[----:B------:R-:W-:Y:S02]  /*29f0*/  @P4 F2FP.PACK_AB R154, RZ, R154 ;  /* 0x0000009aff9a423e */ /* 0x000fe400000000ff */
        /* <DEDUP_REMOVED lines=11> */
.L_x_7396:
[----:B------:R-:W-:Y:S05]  /*2ab0*/  BSYNC B0 ;  /* 0x0000000000007941 */ /* 0x000fea0003800000 */
.L_x_7395:
        /* <DEDUP_REMOVED lines=34> */
.L_x_7416:
[----:B------:R-:W-:Y:S05]  /*2ce0*/  BSYNC B1 ;  /* 0x0000000000017941 */ /* 0x000fea0003800000 */
.L_x_7415:
        /* <DEDUP_REMOVED lines=12> */
.L_x_7418:
[----:B------:R-:W-:Y:S05]  /*2db0*/  BSYNC B1 ;  /* 0x0000000000017941 */ /* 0x000fea0003800000 */
.L_x_7417:
        /* <DEDUP_REMOVED lines=9> */
.L_x_7420:
[----:B------:R-:W-:Y:S05]  /*2e50*/  BSYNC B1 ;  /* 0x0000000000017941 */ /* 0x000fea0003800000 */
.L_x_7419:
        /* <DEDUP_REMOVED lines=9> */
.L_x_7422:
[----:B------:R-:W-:Y:S05]  /*2ef0*/  BSYNC B1 ;  /* 0x0000000000017941 */ /* 0x000fea0003800000 */
.L_x_7421:
        /* <DEDUP_REMOVED lines=9> */
.L_x_7424:
[----:B------:R-:W-:Y:S05]  /*2f90*/  BSYNC B1 ;  /* 0x0000000000017941 */ /* 0x000fea0003800000 */
.L_x_7423:
        /* <DEDUP_REMOVED lines=9> */
.L_x_7426:
[----:B------:R-:W-:Y:S05]  /*3030*/  BSYNC B1 ;  /* 0x0000000000017941 */ /* 0x000fea0003800000 */
.L_x_7425:
        /* <DEDUP_REMOVED lines=9> */
.L_x_7428:
[----:B------:R-:W-:Y:S05]  /*30d0*/  BSYNC B1 ;  /* 0x0000000000017941 */ /* 0x000fea0003800000 */
.L_x_7427:
        /* <DEDUP_REMOVED lines=9> */
.L_x_7430:
[----:B------:R-:W-:Y:S05]  /*3170*/  BSYNC B1 ;  /* 0x0000000000017941 */ /* 0x000fea0003800000 */
.L_x_7429:
        /* <DEDUP_REMOVED lines=14> */
[----:B------:R-:W-:-:S02]  /*3260*/  @P4 PRMT R80, R145, 0x7610, R80 ;  /* 0x0000761091504816 */ /* 0x000fc40000000050 */
[----:B------:R-:W-:Y:S02]  /*3270*/  @P4 F2FP.PACK_AB R146, RZ, R146 ;  /* 0x00000092ff92423e */ /* 0x000fe400000000ff */
[----:B------:R-:W-:Y:S02]  /*3280*/  @P4 PRMT R81, R151, 0x7610, R81 ;  /* 0x0000761097514816 */ /* 0x000fe40000000051 */
[----:B------:R-:W-:Y:S02]  /*3290*/  @P5 MOV R147, 0x20 ;  /* 0x0000002000935802 */ /* 0x000fe40000000f00 */
[----:B------:R-:W-:Y:S02]  /*32a0*/  @P4 F2FP.PACK_AB R144, RZ, R144 ;  /* 0x00000090ff90423e */ /* 0x000fe400000000ff */
[----:B------:R-:W-:Y:S02]  /*32b0*/  @P4 MOV R145, 0x10 ;  /* 0x0000001000914802 */ /* 0x000fe40000000f00 */
[----:B------:R-:W-:-:S02]  /*32c0*/  @P4 PRMT R82, R153, 0x7610, R82 ;  /* 0x0000761099524816 */ /* 0x000fc40000000052 */
[----:B------:R-:W-:Y:S02]  /*32d0*/  @P4 F2FP.PACK_AB R150, RZ, R150 ;  /* 0x00000096ff96423e */ /* 0x000fe400000000ff */
[----:B------:R-:W-:Y:S02]  /*32e0*/  @P4 F2FP.PACK_AB R152, RZ, R152 ;  /* 0x00000098ff98423e */ /* 0x000fe400000000ff */
        /* <DEDUP_REMOVED lines=12> */
.L_x_7414:
[----:B------:R-:W-:Y:S05]  /*33b0*/  BSYNC B0 ;  /* 0x0000000000007941 */ /* 0x000fea0003800000 */
.L_x_7413:
        /* <DEDUP_REMOVED lines=34> */
.L_x_7434:
[----:B------:R-:W-:Y:S05]  /*35e0*/  BSYNC B1 ;  /* 0x0000000000017941 */ /* 0x000fea0003800000 */
.L_x_7433:
        /* <DEDUP_REMOVED lines=12> */
.L_x_7436:
[----:B------:R-:W-:Y:S05]  /*36b0*/  BSYNC B1 ;  /* 0x0000000000017941 */ /* 0x000fea0003800000 */
.L_x_7435:
        /* <DEDUP_REMOVED lines=9> */
.L_x_7438:
[----:B------:R-:W-:Y:S05]  /*3750*/  BSYNC B1 ;  /* 0x0000000000017941 */ /* 0x000fea0003800000 */
.L_x_7437:
        /* <DEDUP_REMOVED lines=9> */
.L_x_7440:
[----:B------:R-:W-:Y:S05]  /*37f0*/  BSYNC B1 ;  /* 0x0000000000017941 */ /* 0x000fea0003800000 */
.L_x_7439:
        /* <DEDUP_REMOVED lines=9> */
.L_x_7442:
[----:B------:R-:W-:Y:S05]  /*3890*/  BSYNC B1 ;  /* 0x0000000000017941 */ /* 0x000fea0003800000 */
.L_x_7441:
        /* <DEDUP_REMOVED lines=9> */
.L_x_7444:
[----:B------:R-:W-:Y:S05]  /*3930*/  BSYNC B1 ;  /* 0x0000000000017941 */ /* 0x000fea0003800000 */
.L_x_7443:
        /* <DEDUP_REMOVED lines=9> */
.L_x_7446:
[----:B------:R-:W-:Y:S05]  /*39d0*/  BSYNC B1 ;  /* 0x0000000000017941 */ /* 0x000fea0003800000 */
.L_x_7445:
        /* <DEDUP_REMOVED lines=9> */
.L_x_7448:
[----:B------:R-:W-:Y:S05]  /*3a70*/  BSYNC B1 ;  /* 0x0000000000017941 */ /* 0x000fea0003800000 */
.L_x_7447:
        /* <DEDUP_REMOVED lines=35> */
.L_x_7432:
[----:B------:R-:W-:Y:S05]  /*3cb0*/  BSYNC B0 ;  /* 0x0000000000007941 */ /* 0x000fea0003800000 */
.L_x_7431:
        /* <DEDUP_REMOVED lines=35> */
.L_x_7452:
[----:B------:R-:W-:Y:S05]  /*3ef0*/  BSYNC B1 ;  /* 0x0000000000017941 */ /* 0x000fea0003800000 */
.L_x_7451:
        /* <DEDUP_REMOVED lines=9> */
.L_x_7454:
[----:B------:R-:W-:Y:S05]  /*3f90*/  BSYNC B1 ;  /* 0x0000000000017941 */ /* 0x000fea0003800000 */
.L_x_7453:
        /* <DEDUP_REMOVED lines=9> */
.L_x_7456:
[----:B------:R-:W-:Y:S05]  /*4030*/  BSYNC B1 ;  /* 0x0000000000017941 */ /* 0x000fea0003800000 */
.L_x_7455:
        /* <DEDUP_REMOVED lines=9> */
.L_x_7458:
[----:B------:R-:W-:Y:S05]  /*40d0*/  BSYNC B1 ;  /* 0x0000000000017941 */ /* 0x000fea0003800000 */
.L_x_7457:
        /* <DEDUP_REMOVED lines=9> */
.L_x_7460:
[----:B------:R-:W-:Y:S05]  /*4170*/  BSYNC B1 ;  /* 0x0000000000017941 */ /* 0x000fea0003800000 */
.L_x_7459:
        /* <DEDUP_REMOVED lines=8> */
.L_x_7462:
[----:B------:R-:W-:Y:S05]  /*4200*/  BSYNC B1 ;  /* 0x0000000000017941 */ /* 0x000fea0003800000 */
.L_x_7461:
        /* <DEDUP_REMOVED lines=8> */
.L_x_7464:
[----:B------:R-:W-:Y:S05]  /*4290*/  BSYNC B1 ;  /* 0x0000000000017941 */ /* 0x000fea0003800000 */
.L_x_7463:
        /* <DEDUP_REMOVED lines=8> */
.L_x_7466:
[----:B------:R-:W-:Y:S05]  /*4320*/  BSYNC B1 ;  /* 0x0000000000017941 */ /* 0x000fea0003800000 */
.L_x_7465:
[----:B------:R-:W-:Y:S01]  /*4330*/  ISETP.NE.U32.AND P3, PT, RZ, c[0x0][0x258], PT ;  /* 0x00009600ff007a0c */ /* 0x000fe20003f65070 */
[----:B------:R-:W-:Y:S01]  /*4340*/  @P4 FMUL.FTZ R2, R155, c[0x0][0x1ec] ;  /* 0x00007b009b024a20 */ /* 0x000fe20000410000 */
[----:B------:R-:W-:Y:S01]  /*4350*/  ISETP.NE.U32.AND P5, PT, RZ, c[0x0][0x258], PT ;  /* 0x00009600ff007a0c */ /* 0x000fe20003fa5070 */
[----:B------:R-:W-:Y:S01]  /*4360*/  @P4 FMUL.FTZ R149, R163, c[0x0][0x1ec] ;  /* 0x00007b00a3954a20 */ /* 0x000fe20000410000 */
[----:B------:R-:W-:Y:S01]  /*4370*/  ISETP.NE.AND.EX P3, PT, RZ, c[0x0][0x25c], PT, P3 ;  /* 0x00009700ff007a0c */ /* 0x000fe20003f65330 */
[----:B------:R-:W-:Y:S01]  /*4380*/  @P4 FMUL.FTZ R148, R228, c[0x0][0x1ec] ;  /* 0x00007b00e4944a20 */ /* 0x000fe20000410000 */
[----:B------:R-:W-:Y:S02]  /*4390*/  @P4 F2FP.PACK_AB R2, RZ, R2 ;  /* 0x00000002ff02423e */ /* 0x000fe400000000ff */
[----:B------:R-:W-:Y:S02]  /*43a0*/  ISETP.NE.AND.EX P5, PT, RZ, c[0x0][0x25c], PT, P5 ;  /* 0x00009700ff007a0c */ /* 0x000fe40003fa5350 */
[----:B------:R-:W-:Y:S01]  /*43b0*/  @P4 PRMT R82, R2, 0x7610, R82 ;  /* 0x0000761002524816 */ /* 0x000fe20000000052 */
[----:B------:R-:W-:Y:S01]  /*43c0*/  @P4 FMUL.FTZ R2, R144, c[0x0][0x1ec] ;  /* 0x00007b0090024a20 */ /* 0x000fe20000410000 */
[----:B------:R-:W-:-:S02]  /*43d0*/  @P4 F2FP.PACK_AB R146, RZ, R146 ;  /* 0x00000092ff92423e */ /* 0x000fc400000000ff */
[----:B------:R-:W-:Y:S02]  /*43e0*/  @P4 F2FP.PACK_AB R152, RZ, R152 ;  /* 0x00000098ff98423e */ /* 0x000fe400000000ff */
[----:B------:R-:W-:Y:S02]  /*43f0*/  @P4 F2FP.PACK_AB R149, RZ, R149 ;  /* 0x00000095ff95423e */ /* 0x000fe400000000ff */
[----:B------:R-:W-:Y:S02]  /*4400*/  SEL R140, R145, R140, P5 ;  /* 0x0000008c918c7207 */ /* 0x000fe40002800000 */
[----:B------:R-:W-:Y:S02]  /*4410*/  @P3 MOV R161, 0x20 ;  /* 0x0000002000a13802 */ /* 0x000fe40000000f00 */
[----:B------:R-:W-:Y:S02]  /*4420*/  @P4 MOV R145, 0x10 ;  /* 0x0000001000914802 */ /* 0x000fe40000000f00 */
[----:B------:R-:W-:Y:S01]  /*4430*/  @P4 F2FP.PACK_AB R147, RZ, R147 ;  /* 0x00000093ff93423e */ /* 0x000fe200000000ff */
[----:B------:R-:W-:Y:S01]  /*4440*/  @P3 IMAD.WIDE.U32 R160, R160, R161, c[0x0][0x258] ;  /* 0x00009600a0a03625 */ /* 0x000fe200078e00a1 */
[----:B------:R-:W-:-:S02]  /*4450*/  @P4 F2FP.PACK_AB R153, RZ, R153 ;  /* 0x00000099ff99423e */ /* 0x000fc400000000ff */
[----:B------:R-:W-:Y:S02]  /*4460*/  @P4 F2FP.PACK_AB R148, RZ, R148 ;  /* 0x00000094ff94423e */ /* 0x000fe400000000ff */
[----:B------:R-:W-:Y:S02]  /*4470*/  @P4 PRMT R80, R146, 0x7610, R80 ;  /* 0x0000761092504816 */ /* 0x000fe40000000050 */
[----:B------:R-:W-:Y:S02]  /*4480*/  @P4 PRMT R81, R152, 0x7610, R81 ;  /* 0x0000761098514816 */ /* 0x000fe40000000051 */
[----:B------:R-:W-:Y:S02]  /*4490*/  @P4 F2FP.PACK_AB R2, RZ, R2 ;  /* 0x00000002ff02423e */ /* 0x000fe400000000ff */
        /* <DEDUP_REMOVED lines=16> */
.L_x_7450:
[----:B------:R-:W-:Y:S05]  /*45a0*/  BSYNC B0 ;  /* 0x0000000000007941 */ /* 0x000fea0003800000 */
.L_x_7449:
[----:B------:R-:W-:Y:S02]  /*45b0*/  IADD3 R4, R4, c[0x0][0x160], RZ ;  /* 0x0000580004047a10 */ /* 0x000fe40007ffe0ff */
[----:B------:R-:W-:Y:S02]  /*45c0*/  LOP3.LUT P4, RZ, R3, 0xff, RZ, 0xc0, !PT ;  /* 0x000000ff03ff7812 */ /* 0x000fe4000788c0ff */
[----:B------:R-:W-:Y:S02]  /*45d0*/  ISETP.GE.AND P3, PT, R4, c[0x0][0x164], PT ;  /* 0x0000590004007a0c */ /* 0x000fe40003f66270 */
[----:B------:R-:W-:-:S11]  /*45e0*/  SEL R3, RZ, 0x1, P4 ;  /* 0x00000001ff037807 */ /* 0x000fd60002000000 */
[----:B012---:R-:W-:Y:S01]  /*45f0*/  @P3 CALL.REL.NOINC `(.L_x_7374) ;  /* 0x0000001000003944 */ /* 0x007fe20003c00000 */
[----:B------:R-:W-:Y:S05]  /*4600*/  BRA `(.L_x_7467) ;  /* 0xffffc03000007947 */ /* 0x000fea000383ffff */
.L_x_7374:
[----:B-1----:R-:W0:Y:S01]  /*4610*/  S2UR UR6, SR_CTAID.X ;  /* 0x00000000000679c3 */ /* 0x002e220000002500 */
[----:B------:R-:W0:Y:S01]  /*4620*/  S2R R2, SR_TID.X ;  /* 0x0000000000027919 */ /* 0x000e220000002100 */
[----:B------:R-:W-:Y:S02]  /*4630*/  @P0 MOV R5, 0x20 ;  /* 0x0000002000050802 */ /* 0x000fe40000000f00 */
[----:B------:R-:W-:Y:S02]  /*4640*/  @P1 MOV R9, 0x20 ;  /* 0x0000002000091802 */ /* 0x000fe40000000f00 */
[----:B------:R-:W-:Y:S02]  /*4650*/  ISETP.GE.U32.AND P3, PT, R158, 0x200, PT ;  /* 0x000002009e00780c */ /* 0x000fe40003f66070 */
[----:B-----5:R-:W-:Y:S02]  /*4660*/  @P2 MOV R13, 0x20 ;  /* 0x00000020000d2802 */ /* 0x020fe40000000f00 */
        /* <DEDUP_REMOVED lines=34> */
.L_x_7393:
[----:B------:R-:W-:Y:S01]  /*4890*/  HFMA2.MMA R153, -RZ, RZ, 0, 9.5367431640625e-07 ;  /* 0x00000010ff997435 */ /* 0x000fe200000001ff */
[----:B------:R-:W-:-:S02]  /*48a0*/  MOV R150, R229 ;  /* 0x000000e500967202 */ /* 0x000fc40000000f00 */
[----:B------:R-:W-:Y:S02]  /*48b0*/  MOV R155, 0x1f ;  /* 0x0000001f009b7802 */ /* 0x000fe40000000f00 */
[----:B------:R-:W-:Y:S02]  /*48c0*/  MOV R228, 0xffffffff ;  /* 0xffffffff00e47802 */ /* 0x000fe40000000f00 */
[----:B-1----:R-:W-:Y:S02]  /*48d0*/  MOV R144, 0x48f0 ;  /* 0x000048f000907802 */ /* 0x002fe40000000f00 */
[----:B0----5:R-:W-:Y:S05]  /*48e0*/  CALL.REL.NOINC `($__internal_122_$__cuda_sm70_shflsync_down_p) ;  /* 0x0000046000007944 */ /* 0x021fea0003c00000 */
[----:B-1----:R-:W-:Y:S01]  /*48f0*/  MOV R148, R150 ;  /* 0x0000009600947202 */ /* 0x002fe20000000f00 */
[----:B0-----:R-:W-:Y:S05]  /*4900*/  BRA `(.L_x_7468) ;  /* 0xffffd5c000007947 */ /* 0x001fea000383ffff */
.L_x_7394:
[----:B------:R-:W-:Y:S01]  /*4910*/  HFMA2.MMA R153, -RZ, RZ, 0, 9.5367431640625e-07 ;  /* 0x00000010ff997435 */ /* 0x000fe200000001ff */
[----:B------:R-:W-:Y:S02]  /*4920*/  MOV R150, R227 ;  /* 0x000000e300967202 */ /* 0x000fe40000000f00 */
[----:B------:R-:W-:Y:S02]  /*4930*/  MOV R155, 0x1f ;  /* 0x0000001f009b7802 */ /* 0x000fe40000000f00 */
[----:B------:R-:W-:-:S02]  /*4940*/  MOV R228, 0xffffffff ;  /* 0xffffffff00e47802 */ /* 0x000fc40000000f00 */
[----:B-1----:R-:W-:Y:S02]  /*4950*/  MOV R144, 0x4970 ;  /* 0x0000497000907802 */ /* 0x002fe40000000f00 */
[----:B0-23-5:R-:W-:Y:S05]  /*4960*/  CALL.REL.NOINC `($__internal_122_$__cuda_sm70_shflsync_down_p) ;  /* 0x000003e000007944 */ /* 0x02dfea0003c00000 */
[----:B------:R-:W-:Y:S01]  /*4970*/  FADD.FTZ R148, R148, R229 ;  /* 0x000000e594947221 */ /* 0x000fe20000010000 */
[----:B0-----:R-:W-:Y:S01]  /*4980*/  HFMA2.MMA R153, -RZ, RZ, 0, 4.76837158203125e-07 ;  /* 0x00000008ff997435 */ /* 0x001fe200000001ff */
[----:B-1----:R-:W-:Y:S01]  /*4990*/  FADD.FTZ R227, R227, R150 ;  /* 0x00000096e3e37221 */ /* 0x002fe20000010000 */
[----:B------:R-:W-:Y:S02]  /*49a0*/  MOV R155, 0x1f ;  /* 0x0000001f009b7802 */ /* 0x000fe40000000f00 */
[----:B------:R-:W-:Y:S02]  /*49b0*/  MOV R228, 0xffffffff ;  /* 0xffffffff00e47802 */ /* 0x000fe40000000f00 */
[----:B------:R-:W-:Y:S02]  /*49c0*/  MOV R150, R148 ;  /* 0x0000009400967202 */ /* 0x000fe40000000f00 */
[----:B------:R-:W-:Y:S02]  /*49d0*/  MOV R144, 0x49f0 ;  /* 0x000049f000907802 */ /* 0x000fe40000000f00 */
[----:B------:R-:W-:Y:S05]  /*49e0*/  CALL.REL.NOINC `($__internal_122_$__cuda_sm70_shflsync_down_p) ;  /* 0x0000036000007944 */ /* 0x000fea0003c00000 */
[----:B0-----:R-:W-:Y:S01]  /*49f0*/  HFMA2.MMA R153, -RZ, RZ, 0, 4.76837158203125e-07 ;  /* 0x00000008ff997435 */ /* 0x001fe200000001ff */
[----:B-1----:R-:W-:-:S02]  /*4a00*/  MOV R147, R150 ;  /* 0x0000009600937202 */ /* 0x002fc40000000f00 */
[----:B------:R-:W-:Y:S02]  /*4a10*/  MOV R150, R227 ;  /* 0x000000e300967202 */ /* 0x000fe40000000f00 */
[----:B------:R-:W-:Y:S02]  /*4a20*/  MOV R155, 0x1f ;  /* 0x0000001f009b7802 */ /* 0x000fe40000000f00 */
[----:B------:R-:W-:Y:S02]  /*4a30*/  MOV R228, 0xffffffff ;  /* 0xffffffff00e47802 */ /* 0x000fe40000000f00 */
[----:B------:R-:W-:Y:S02]  /*4a40*/  MOV R144, 0x4a60 ;  /* 0x00004a6000907802 */ /* 0x000fe40000000f00 */
[----:B------:R-:W-:Y:S05]  /*4a50*/  CALL.REL.NOINC `($__internal_122_$__cuda_sm70_shflsync_down_p) ;  /* 0x000002f000007944 */ /* 0x000fea0003c00000 */
[----:B------:R-:W-:Y:S01]  /*4a60*/  FADD.FTZ R148, R147, R148 ;  /* 0x0000009493947221 */ /* 0x000fe20000010000 */
[----:B0-----:R-:W-:Y:S01]  /*4a70*/  HFMA2.MMA R153, -RZ, RZ, 0, 2.384185791015625e-07 ;  /* 0x00000004ff997435 */ /* 0x001fe200000001ff */
[----:B-1----:R-:W-:Y:S01]  /*4a80*/  FADD.FTZ R227, R227, R150 ;  /* 0x00000096e3e37221 */ /* 0x002fe20000010000 */
[----:B------:R-:W-:Y:S02]  /*4a90*/  MOV R155, 0x1f ;  /* 0x0000001f009b7802 */ /* 0x000fe40000000f00 */
[----:B------:R-:W-:-:S02]  /*4aa0*/  MOV R228, 0xffffffff ;  /* 0xffffffff00e47802 */ /* 0x000fc40000000f00 */
[----:B------:R-:W-:Y:S02]  /*4ab0*/  MOV R150, R148 ;  /* 0x0000009400967202 */ /* 0x000fe40000000f00 */
[----:B------:R-:W-:Y:S02]  /*4ac0*/  MOV R144, 0x4ae0 ;  /* 0x00004ae000907802 */ /* 0x000fe40000000f00 */
[----:B------:R-:W-:Y:S05]  /*4ad0*/  CALL.REL.NOINC `($__internal_122_$__cuda_sm70_shflsync_down_p) ;  /* 0x0000027000007944 */ /* 0x000fea0003c00000 */
[----:B0-----:R-:W-:Y:S01]  /*4ae0*/  HFMA2.MMA R153, -RZ, RZ, 0, 2.384185791015625e-07 ;  /* 0x00000004ff997435 */ /* 0x001fe200000001ff */
[----:B-1----:R-:W-:Y:S02]  /*4af0*/  MOV R147, R150 ;  /* 0x0000009600937202 */ /* 0x002fe40000000f00 */
[----:B------:R-:W-:Y:S02]  /*4b00*/  MOV R150, R227 ;  /* 0x000000e300967202 */ /* 0x000fe40000000f00 */
[----:B------:R-:W-:Y:S02]  /*4b10*/  MOV R155, 0x1f ;  /* 0x0000001f009b7802 */ /* 0x000fe40000000f00 */
[----:B------:R-:W-:Y:S02]  /*4b20*/  MOV R228, 0xffffffff ;  /* 0xffffffff00e47802 */ /* 0x000fe40000000f00 */
[----:B------:R-:W-:-:S02]  /*4b30*/  MOV R144, 0x4b50 ;  /* 0x00004b5000907802 */ /* 0x000fc40000000f00 */
[----:B------:R-:W-:Y:S05]  /*4b40*/  CALL.REL.NOINC `($__internal_122_$__cuda_sm70_shflsync_down_p) ;  /* 0x0000020000007944 */ /* 0x000fea0003c00000 */
[----:B------:R-:W-:Y:S01]  /*4b50*/  FADD.FTZ R148, R147, R148 ;  /* 0x0000009493947221 */ /* 0x000fe20000010000 */
[----:B0-----:R-:W-:Y:S01]  /*4b60*/  HFMA2.MMA R153, -RZ, RZ, 0, 1.1920928955078125e-07 ;  /* 0x00000002ff997435 */ /* 0x001fe200000001ff */
[----:B-1----:R-:W-:Y:S01]  /*4b70*/  FADD.FTZ R151, R227, R150 ;  /* 0x00000096e3977221 */ /* 0x002fe20000010000 */
[----:B------:R-:W-:-:S02]  /*4b80*/  MOV R155, 0x1f ;  /* 0x0000001f009b7802 */ /* 0x000fc40000000f00 */
[----:B------:R-:W-:Y:S02]  /*4b90*/  MOV R228, 0xffffffff ;  /* 0xffffffff00e47802 */ /* 0x000fe40000000f00 */
[----:B------:R-:W-:Y:S02]  /*4ba0*/  MOV R150, R148 ;  /* 0x0000009400967202 */ /* 0x000fe40000000f00 */
[----:B------:R-:W-:Y:S02]  /*4bb0*/  MOV R144, 0x4bd0 ;  /* 0x00004bd000907802 */ /* 0x000fe40000000f00 */
[----:B------:R-:W-:Y:S05]  /*4bc0*/  CALL.REL.NOINC `($__internal_122_$__cuda_sm70_shflsync_down_p) ;  /* 0x0000018000007944 */ /* 0x000fea0003c00000 */
[----:B0-----:R-:W-:Y:S01]  /*4bd0*/  HFMA2.MMA R153, -RZ, RZ, 0, 1.1920928955078125e-07 ;  /* 0x00000002ff997435 */ /* 0x001fe200000001ff */
[----:B-1----:R-:W-:Y:S02]  /*4be0*/  MOV R147, R150 ;  /* 0x0000009600937202 */ /* 0x002fe40000000f00 */
[----:B------:R-:W-:Y:S02]  /*4bf0*/  MOV R150, R151 ;  /* 0x0000009700967202 */ /* 0x000fe40000000f00 */
[----:B------:R-:W-:Y:S02]  /*4c00*/  MOV R155, 0x1f ;  /* 0x0000001f009b7802 */ /* 0x000fe40000000f00 */
[----:B------:R-:W-:-:S02]  /*4c10*/  MOV R228, 0xffffffff ;  /* 0xffffffff00e47802 */ /* 0x000fc40000000f00 */
[----:B------:R-:W-:Y:S02]  /*4c20*/  MOV R144, 0x4c40 ;  /* 0x00004c4000907802 */ /* 0x000fe40000000f00 */
[----:B------:R-:W-:Y:S05]  /*4c30*/  CALL.REL.NOINC `($__internal_122_$__cuda_sm70_shflsync_down_p) ;  /* 0x0000011000007944 */ /* 0x000fea0003c00000 */
[----:B------:R-:W-:Y:S01]  /*4c40*/  FADD.FTZ R149, R147, R148 ;  /* 0x0000009493957221 */ /* 0x000fe20000010000 */
[----:B0-----:R-:W-:Y:S01]  /*4c50*/  HFMA2.MMA R153, -RZ, RZ, 0, 5.9604644775390625e-08 ;  /* 0x00000001ff997435 */ /* 0x001fe200000001ff */
[----:B-1----:R-:W-:Y:S01]  /*4c60*/  FADD.FTZ R151, R151, R150 ;  /* 0x0000009697977221 */ /* 0x002fe20000010000 */
[----:B------:R-:W-:Y:S02]  /*4c70*/  MOV R155, 0x1f ;  /* 0x0000001f009b7802 */ /* 0x000fe40000000f00 */
[----:B------:R-:W-:Y:S02]  /*4c80*/  MOV R228, 0xffffffff ;  /* 0xffffffff00e47802 */ /* 0x000fe40000000f00 */
[----:B------:R-:W-:Y:S02]  /*4c90*/  MOV R150, R149 ;  /* 0x0000009500967202 */ /* 0x000fe40000000f00 */
[----:B------:R-:W-:Y:S02]  /*4ca0*/  MOV R144, 0x4cc0 ;  /* 0x00004cc000907802 */ /* 0x000fe40000000f00 */
[----:B------:R-:W-:Y:S05]  /*4cb0*/  CALL.REL.NOINC `($__internal_122_$__cuda_sm70_shflsync_down_p) ;  /* 0x0000009000007944 */ /* 0x000fea0003c00000 */
[----:B0-----:R-:W-:Y:S01]  /*4cc0*/  HFMA2.MMA R153, -RZ, RZ, 0, 5.9604644775390625e-08 ;  /* 0x00000001ff997435 */ /* 0x001fe200000001ff */
[----:B-1----:R-:W-:-:S02]  /*4cd0*/  MOV R152, R150 ;  /* 0x0000009600987202 */ /* 0x002fc40000000f00 */
[----:B------:R-:W-:Y:S02]  /*4ce0*/  MOV R150, R151 ;  /* 0x0000009700967202 */ /* 0x000fe40000000f00 */
[----:B------:R-:W-:Y:S02]  /*4cf0*/  MOV R155, 0x1f ;  /* 0x0000001f009b7802 */ /* 0x000fe40000000f00 */
[----:B------:R-:W-:Y:S02]  /*4d00*/  MOV R228, 0xffffffff ;  /* 0xffffffff00e47802 */ /* 0x000fe40000000f00 */
[----:B------:R-:W-:Y:S02]  /*4d10*/  MOV R144, 0x4d30 ;  /* 0x00004d3000907802 */ /* 0x000fe40000000f00 */
[----:B------:R-:W-:Y:S05]  /*4d20*/  CALL.REL.NOINC `($__internal_122_$__cuda_sm70_shflsync_down_p) ;  /* 0x0000002000007944 */ /* 0x000fea0003c00000 */
[----:B-1----:R-:W-:Y:S01]  /*4d30*/  MOV R144, R150 ;  /* 0x0000009600907202 */ /* 0x002fe20000000f00 */
[----:B0-----:R-:W-:Y:S05]  /*4d40*/  BRA `(.L_x_7469) ;  /* 0xffffd2a000007947 */ /* 0x001fea000383ffff */
        .weak           $__internal_122_$__cuda_sm70_shflsync_down_p
        .type           $__internal_122_$__cuda_sm70_shflsync_down_p,@function
        .size           $__internal_122_$__cuda_sm70_shflsync_down_p,(.L_x_11856 - $__internal_122_$__cuda_sm70_shflsync_down_p)
$__internal_122_$__cuda_sm70_shflsync_down_p:
[----:B------:R-:W-:Y:S01]  /*4d50*/  HFMA2.MMA R145, -RZ, RZ, 0, 0 ;  /* 0x00000000ff917435 */ /* 0x000fe200000001ff */
[----:B------:R-:W-:Y:S04]  /*4d60*/  WARPSYNC R228 ;  /* 0x000000e400007348 */ /* 0x000fe80003800000 */
[----:B------:R0:W1:Y:S01]  /*4d70*/  SHFL.DOWN PT, R150, R150, R153, R155 ;  /* 0x0800009996967389 */ /* 0x00006200000e009b */
[----:B------:R-:W-:Y:S05]  /*4d80*/  RET.REL.NODEC R144 `(_ZN10layer_norm13ln_bwd_kernelINS_13Kernel_traitsI6__halfS2_fS2_fjLj4096ELj1ELj1ELj4ELj16ENS_18Kernel_traits_baseILj4096ES2_S2_fS2_fjLj128EEEEELb0ELb0ELb1ELb0EEEvNS_9BwdParamsE) ;  /* 0xffffb27090007950 */ /* 0x000fea0003c3ffff */
.L_x_7470:
        /* <DEDUP_REMOVED lines=15> */
.L_x_11856:


//--------------------- .text._ZN10layer_norm13ln_bwd_kernelINS_13Kernel_traitsI6__halfS2_fS2_fjLj4096ELj1ELj1ELj4ELj16ENS_18Kernel_traits_baseILj4096ES2_S2_fS2_fjLj128EEEEELb0ELb0ELb1ELb1EEEvNS_9BwdParamsE --------------------------
	.section	.text._ZN10layer_norm13ln_bwd_kernelINS_13Kernel_traitsI6__halfS2_fS2_fjLj4096ELj1ELj1ELj4ELj16ENS_18Kernel_traits_baseILj4096ES2_S2_fS2_fjLj128EEEEELb0ELb0ELb1ELb1EEEvNS_9BwdParamsE,"ax",@progbits
	.sectioninfo	@"SHI_REGISTERS=254"
	.align	128
        .global         _ZN10layer_norm13ln_bwd_kernelINS_13Kernel_traitsI6__halfS2_fS2_fjLj4096ELj1ELj1ELj4ELj16ENS_18Kernel_traits_baseILj4096ES2_S2_fS2_fjLj128EEEEELb0ELb0ELb1ELb1EEEvNS_9BwdParamsE
        .type           _ZN10layer_norm13ln_bwd_kernelINS_13Kernel_traitsI6__halfS2_fS2_fjLj4096ELj1ELj1ELj4ELj16ENS_18Kernel_traits_baseILj4096ES2_S2_fS2_fjLj128EEEEELb0ELb0ELb1ELb1EEEvNS_9BwdParamsE,@function
        .size           _ZN10layer_norm13ln_bwd_kernelINS_13Kernel_traitsI6__halfS2_fS2_fjLj4096ELj1ELj1ELj4ELj16ENS_18Kernel_traits_baseILj4096ES2_S2_fS2_fjLj128EEEEELb0ELb0ELb1ELb1EEEvNS_9BwdParamsE,(.L_x_11857 - _ZN10layer_norm13ln_bwd_kernelINS_13Kernel_traitsI6__halfS2_fS2_fjLj4096ELj1ELj1ELj4ELj16ENS_18Kernel_traits_baseILj4096ES2_S2_fS2_fjLj128EEEEELb0ELb0ELb1ELb1EEEvNS_9BwdParamsE)
        .other          _ZN10layer_norm13ln_bwd_kernelINS_13Kernel_traitsI6__halfS2_fS2_fjLj4096ELj1ELj1ELj4ELj16ENS_18Kernel_traits_baseILj4096ES2_S2_fS2_fjLj128EEEEELb0ELb0ELb1ELb1EEEvNS_9BwdParamsE,@"STO_CUDA_ENTRY STV_DEFAULT"
_ZN10layer_norm13ln_bwd_kernelINS_13Kernel_traitsI6__halfS2_fS2_fjLj4096ELj1ELj1ELj4ELj16ENS_18Kernel_traits_baseILj4096ES2_S2_fS2_fjLj128EEEEELb0ELb0ELb1ELb1EEEvNS_9BwdParamsE:
.text._ZN10layer_norm13ln_bwd_kernelINS_13Kernel_traitsI6__halfS2_fS2_fjLj4096ELj1ELj1ELj4ELj16ENS_18Kernel_traits_baseILj4096ES2_S2_fS2_fjLj128EEEEELb0ELb0ELb1ELb1EEEvNS_9BwdParamsE:
        /* <DEDUP_REMOVED lines=40> */
.L_x_7471:
        /* <DEDUP_REMOVED lines=17> */
[----:B0-----:R-:W-:Y:S01]  /*0390*/  HFMA2.MMA R3, -RZ, RZ, 0, 5.9604644775390625e-08 ;  /* 0x00000001ff037435 */ /* 0x001fe200000001ff */
        /* <DEDUP_REMOVED lines=21> */
[----:B------:R-:W0:Y:S01]  /*04f0*/  LDC.U8 R4, c[0x0][0x1f0] ;  /* 0x00007c00ff047b82 */ /* 0x000e220000000000 */
        /* <DEDUP_REMOVED lines=34> */
.L_x_7542:
        /* <DEDUP_REMOVED lines=39> */
.L_x_7474:
        /* <DEDUP_REMOVED lines=23> */
[----:B------:R3:W4:Y:S02]  /*0b00*/  LDG.E.128 R176, [R204.64+0x10] ;  /* 0x00001004ccb07981 */ /* 0x000724000c1e1d00 */
[----:B------:R-:W-:Y:S02]  /*0b10*/  IMAD.WIDE.U32 R208, R196, R168, c[0x0][0x188] ;  /* 0x00006200c4d07625 */ /* 0x000fe400078e00a8 */
[----:B-1----:R1:W4:Y:S04]  /*0b20*/  LDG.E.128 R164, [R206.64+0x10] ;  /* 0x00001004cea47981 */ /* 0x002328000c1e1d00 */
[----:B------:R3:W4:Y:S04]  /*0b30*/  LDG.E.128 R168, [R204.64] ;  /* 0x00000004cca87981 */ /* 0x000728000c1e1d00 */
        /* <DEDUP_REMOVED lines=15> */
[----:B--2---:R-:W-:Y:S01]  /*0c30*/  FSEL R227, R227, RZ, !P0 ;  /* 0x000000ffe3e37208 */ /* 0x004fe20004000000 */
[----:B---3--:R-:W-:Y:S02]  /*0c40*/  HADD2.F32 R205, -RZ, R136.H0_H0 ;  /* 0x20000088ffcd7230 */ /* 0x008fe40000004100 */
[--C-:B----4-:R-:W-:Y:S02]  /*0c50*/  HADD2.F32 R215, -RZ, R161.reuse.H0_H0 ;  /* 0x200000a1ffd77230 */ /* 0x110fe40000004100 */
[----:B------:R-:W-:Y:S01]  /*0c60*/  HADD2.F32 R216, -RZ, R161.H1_H1 ;  /* 0x300000a1ffd87230 */ /* 0x000fe20000004100 */
[C---:B------:R-:W-:Y:S01]  /*0c70*/  FADD.FTZ R211, -R227.reuse, R134 ;  /* 0x00000086e3d37221 */ /* 0x040fe20000010100 */
[--C-:B------:R-:W-:Y:S02]  /*0c80*/  HADD2.F32 R219, -RZ, R163.reuse.H0_H0 ;  /* 0x200000a3ffdb7230 */ /* 0x100fe40000004100 */
[----:B------:R-:W-:Y:S01]  /*0c90*/  HADD2.F32 R220, -RZ, R163.H1_H1 ;  /* 0x300000a3ffdc7230 */ /* 0x000fe20000004100 */
[----:B------:R-:W-:-:S02]  /*0ca0*/  FADD.FTZ R235, -R227, R142 ;  /* 0x0000008ee3eb7221 */ /* 0x000fc40000010100 */
[C---:B------:R-:W-:Y:S01]  /*0cb0*/  FADD.FTZ R237, -R227.reuse, R143 ;  /* 0x0000008fe3ed7221 */ /* 0x040fe20000010100 */
[----:B------:R-:W-:Y:S01]  /*0cc0*/  HADD2.F32 R199, -RZ, R137.H0_H0 ;  /* 0x20000089ffc77230 */ /* 0x000fe20000004100 */
[C---:B-1----:R-:W-:Y:S01]  /*0cd0*/  FADD.FTZ R207, -R227.reuse, R132 ;  /* 0x00000084e3cf7221 */ /* 0x042fe20000010100 */
[--C-:B------:R-:W-:Y:S01]  /*0ce0*/  HADD2.F32 R213, -RZ, R160.reuse.H0_H0 ;  /* 0x200000a0ffd57230 */ /* 0x100fe20000004100 */
[C---:B------:R-:W-:Y:S01]  /*0cf0*/  FADD.FTZ R209, -R227.reuse, R133 ;  /* 0x00000085e3d17221 */ /* 0x040fe20000010100 */
[----:B------:R-:W-:Y:S01]  /*0d00*/  HADD2.F32 R214, -RZ, R160.H1_H1 ;  /* 0x300000a0ffd67230 */ /* 0x000fe20000004100 */
[----:B-----5:R-:W-:Y:S02]  /*0d10*/  FMUL.FTZ R143, R2, R211 ;  /* 0x000000d3028f7220 */ /* 0x020fe40000410000 */
[C---:B------:R-:W-:Y:S02]  /*0d20*/  FADD.FTZ R161, -R227.reuse, R164 ;  /* 0x000000a4e3a17221 */ /* 0x040fe40000010100 */
[----:B------:R-:W-:-:S02]  /*0d30*/  FADD.FTZ R165, -R227, R165 ;  /* 0x000000a5e3a57221 */ /* 0x000fc40000010100 */
[C---:B------:R-:W-:Y:S02]  /*0d40*/  FADD.FTZ R163, -R227.reuse, R166 ;  /* 0x000000a6e3a37221 */ /* 0x040fe40000010100 */
[C---:B------:R-:W-:Y:S02]  /*0d50*/  FADD.FTZ R164, -R227.reuse, R168 ;  /* 0x000000a8e3a47221 */ /* 0x040fe40000010100 */
        /* <DEDUP_REMOVED lines=10> */
[C---:B------:R-:W-:Y:S01]  /*0e00*/  FMUL.FTZ R160, R2.reuse, R165 ;  /* 0x000000a502a07220 */ /* 0x040fe20000410000 */
[----:B------:R-:W-:Y:S01]  /*0e10*/  HADD2.F32 R168, -RZ, R175.H1_H1 ;  /* 0x300000afffa87230 */ /* 0x000fe20000004100 */
[C---:B0-----:R-:W-:Y:S01]  /*0e20*/  FADD.FTZ R231, -R227.reuse, R140 ;  /* 0x0000008ce3e77221 */ /* 0x041fe20000010100 */
[----:B------:R-:W-:Y:S01]  /*0e30*/  HADD2.F32 R136, -RZ, R136.H1_H1 ;  /* 0x30000088ff887230 */ /* 0x000fe20000004100 */
[C---:B------:R-:W-:Y:S01]  /*0e40*/  FADD.FTZ R233, -R227.reuse, R141 ;  /* 0x0000008de3e97221 */ /* 0x040fe20000010100 */
[--C-:B------:R-:W-:Y:S01]  /*0e50*/  HADD2.F32 R221, -RZ, R172.reuse.H0_H0 ;  /* 0x200000acffdd7230 */ /* 0x100fe20000004100 */
[----:B------:R-:W-:Y:S01]  /*0e60*/  FADD.FTZ R175, -R227, R178 ;  /* 0x000000b2e3af7221 */ /* 0x000fe20000010100 */
[----:B------:R-:W-:Y:S01]  /*0e70*/  HADD2.F32 R222, -RZ, R172.H1_H1 ;  /* 0x300000acffde7230 */ /* 0x000fe20000004100 */
[----:B------:R-:W-:-:S02]  /*0e80*/  FMUL.FTZ R147, R2, R235 ;  /* 0x000000eb02937220 */ /* 0x000fc40000410000 */
[C---:B------:R-:W-:Y:S02]  /*0e90*/  FMUL.FTZ R146, R2.reuse, R237 ;  /* 0x000000ed02927220 */ /* 0x040fe40000410000 */
[C---:B------:R-:W-:Y:S01]  /*0ea0*/  FMUL.FTZ R165, R2.reuse, R164 ;  /* 0x000000a402a57220 */ /* 0x040fe20000410000 */
[--C-:B------:R-:W-:Y:S01]  /*0eb0*/  HADD2.F32 R225, -RZ, R174.reuse.H0_H0 ;  /* 0x200000aeffe17230 */ /* 0x100fe20000004100 */
[C---:B------:R-:W-:Y:S01]  /*0ec0*/  FMUL.FTZ R141, R2.reuse, R207 ;  /* 0x000000cf028d7220 */ /* 0x040fe20000410000 */
[----:B------:R-:W-:Y:S01]  /*0ed0*/  HADD2.F32 R226, -RZ, R174.H1_H1 ;  /* 0x300000aeffe27230 */ /* 0x000fe20000004100 */
[----:B------:R-:W-:Y:S02]  /*0ee0*/  FMUL.FTZ R164, R2, R166 ;  /* 0x000000a602a47220 */ /* 0x000fe40000410000 */
[----:B------:R-:W-:Y:S02]  /*0ef0*/  FMUL.FTZ R172, R192, R205 ;  /* 0x000000cdc0ac7220 */ /* 0x000fe40000410000 */
[----:B------:R-:W-:Y:S01]  /*0f00*/  FADD.FTZ R229, -R227, R135 ;  /* 0x00000087e3e57221 */ /* 0x000fe20000010100 */
[----:B------:R-:W-:Y:S01]  /*0f10*/  HADD2.F32 R135, -RZ, R138.H0_H0 ;  /* 0x2000008aff877230 */ /* 0x000fe20000004100 */
        /* <DEDUP_REMOVED lines=19> */
[----:B------:R-:W-:Y:S01]  /*1050*/  HADD2.F32 R134, -RZ, R137.H1_H1 ;  /* 0x30000089ff867230 */ /* 0x000fe20000004100 */
[C---:B------:R-:W-:Y:S01]  /*1060*/  FADD.FTZ R170, -R227.reuse, R170 ;  /* 0x000000aae3aa7221 */ /* 0x040fe20000010100 */
[--C-:B------:R-:W-:Y:S01]  /*1070*/  HADD2.F32 R217, -RZ, R162.reuse.H0_H0 ;  /* 0x200000a2ffd97230 */ /* 0x100fe20000004100 */
[----:B------:R-:W-:Y:S01]  /*1080*/  FADD.FTZ R177, -R227, R177 ;  /* 0x000000b1e3b17221 */ /* 0x000fe20000010100 */
        /* <DEDUP_REMOVED lines=32> */
[----:B------:R-:W-:Y:S01]  /*1290*/  HADD2.F32 R203, -RZ, R148.H0_H0 ;  /* 0x20000094ffcb7230 */ /* 0x000fe20000004100 */
[----:B------:R-:W-:-:S02]  /*12a0*/  FADD.FTZ R132, R135, R178 ;  /* 0x000000b287847221 */ /* 0x000fc40000010000 */
[----:B------:R-:W-:Y:S01]  /*12b0*/  FFMA.FTZ R133, R147, R178, R133 ;  /* 0x000000b293857223 */ /* 0x000fe20000010085 */
[----:B------:R-:W-:Y:S01]  /*12c0*/  HADD2.F32 R206, -RZ, R148.H1_H1 ;  /* 0x30000094ffce7230 */ /* 0x000fe20000004100 */
[C---:B------:R-:W-:Y:S01]  /*12d0*/  FMUL.FTZ R157, R2.reuse, R156 ;  /* 0x0000009c029d7220 */ /* 0x040fe20000410000 */
[--C-:B------:R-:W-:Y:S01]  /*12e0*/  HADD2.F32 R201, -RZ, R149.reuse.H0_H0 ;  /* 0x20000095ffc97230 */ /* 0x100fe20000004100 */
[C---:B------:R-:W-:Y:S01]  /*12f0*/  FMUL.FTZ R156, R2.reuse, R204 ;  /* 0x000000cc029c7220 */ /* 0x040fe20000410000 */
[----:B------:R-:W-:Y:S01]  /*1300*/  HADD2.F32 R208, -RZ, R149.H1_H1 ;  /* 0x30000095ffd07230 */ /* 0x000fe20000004100 */
        /* <DEDUP_REMOVED lines=10> */
[--C-:B------:R-:W-:Y:S01]  /*13b0*/  HADD2.F32 R137, -RZ, R151.reuse.H0_H0 ;  /* 0x20000097ff897230 */ /* 0x100fe20000004100 */
[----:B------:R-:W-:Y:S01]  /*13c0*/  FFMA.FTZ R33, R148, R206, R33 ;  /* 0x000000ce94217223 */ /* 0x000fe20000010021 */
[----:B------:R-:W-:Y:S01]  /*13d0*/  HADD2.F32 R200, -RZ, R151.H1_H1 ;  /* 0x30000097ffc87230 */ /* 0x000fe20000004100 */
[----:B------:R-:W-:Y:S02]  /*13e0*/  FADD.FTZ R61, R61, R206 ;  /* 0x000000ce3d3d7221 */ /* 0x000fe40000010000 */
[----:B------:R-:W-:Y:S02]  /*13f0*/  FMUL.FTZ R151, R2, R243 ;  /* 0x000000f302977220 */ /* 0x000fe40000410000 */
[----:B------:R-:W-:Y:S02]  /*1400*/  FMUL.FTZ R206, R182, R201 ;  /* 0x000000c9b6ce7220 */ /* 0x000fe40000410000 */
[----:B------:R-:W-:-:S02]  /*1410*/  FADD.FTZ R135, R132, R205 ;  /* 0x000000cd84877221 */ /* 0x000fc40000010000 */
[----:B------:R-:W-:Y:S01]  /*1420*/  FFMA.FTZ R133, R148, R205, R133 ;  /* 0x000000cd94857223 */ /* 0x000fe20000010085 */
[--C-:B------:R-:W-:Y:S02]  /*1430*/  HADD2.F32 R139, -RZ, R150.reuse.H0_H0 ;  /* 0x20000096ff8b7230 */ /* 0x100fe40000004100 */
[----:B------:R-:W-:Y:S01]  /*1440*/  HADD2.F32 R202, -RZ, R150.H1_H1 ;  /* 0x30000096ffca7230 */ /* 0x000fe20000004100 */
        /* <DEDUP_REMOVED lines=127> */
.L_x_7475:
[----:B------:R-:W-:Y:S05]  /*1c40*/  BSYNC B0 ;  /* 0x0000000000007941 */ /* 0x000fea0003800000 */
.L_x_7473:
[----:B------:R-:W-:Y:S02]  /*1c50*/  LOP3.LUT P1, RZ, R3, 0xff, RZ, 0xc0, !PT ;  /* 0x000000ff03ff7812 */ /* 0x000fe4000782c0ff */
[----:B------:R-:W-:Y:S02]  /*1c60*/  SHF.R.U32.HI R134, RZ, 0x5, R194 ;  /* 0x00000005ff867819 */ /* 0x000fe400000116c2 */
[----:B------:R-:W-:Y:S02]  /*1c70*/  LOP3.LUT P0, RZ, R194, 0x1f, RZ, 0xc0, !PT ;  /* 0x0000001fc2ff7812 */ /* 0x000fe4000780c0ff */
[----:B0-----:R-:W-:-:S07]  /*1c80*/  LOP3.LUT R200, R134, 0x7fffffc, RZ, 0xc0, !PT ;  /* 0x07fffffc86c87812 */ /* 0x001fce00078ec0ff */
[----:B------:R-:W-:Y:S01]  /*1c90*/  @!P1 IADD3 R200, R200, 0x4, RZ ;  /* 0x00000004c8c89810 */ /* 0x000fe20007ffe0ff */
[----:B------:R-:W-:Y:S05]  /*1ca0*/  BRA.DIV ~URZ, `(.L_x_7476) ;  /* 0x000027227f007947 */ /* 0x000fea000b800000 */
[----:B------:R0:W1:Y:S02]  /*1cb0*/  SHFL.DOWN PT, R138, R135, 0x10, 0x1f ;  /* 0x0a001f00878a7f89 */ /* 0x00006400000e0000 */
.L_x_7543:
        /* <DEDUP_REMOVED lines=18> */
.L_x_7544:
        /* <DEDUP_REMOVED lines=50> */
.L_x_7479:
[----:B------:R-:W-:Y:S05]  /*2100*/  BSYNC B0 ;  /* 0x0000000000007941 */ /* 0x000fea0003800000 */
.L_x_7478:
        /* <DEDUP_REMOVED lines=8> */
[----:B------:R-:W-:Y:S02]  /*2190*/  @P6 F2FP.PACK_AB R229, RZ, R229 ;  /* 0x000000e5ffe5623e */ /* 0x000fe400000000ff */
        /* <DEDUP_REMOVED lines=8> */
.L_x_7481:
[----:B------:R-:W-:Y:S05]  /*2220*/  BSYNC B0 ;  /* 0x0000000000007941 */ /* 0x000fea0003800000 */
.L_x_7480:
        /* <DEDUP_REMOVED lines=8> */
.L_x_7483:
[----:B------:R-:W-:Y:S05]  /*22b0*/  BSYNC B0 ;  /* 0x0000000000007941 */ /* 0x000fea0003800000 */
.L_x_7482:
        /* <DEDUP_REMOVED lines=8> */
.L_x_7485:
[----:B------:R-:W-:Y:S05]  /*2340*/  BSYNC B0 ;  /* 0x0000000000007941 */ /* 0x000fea0003800000 */
.L_x_7484:
        /* <DEDUP_REMOVED lines=8> */
.L_x_7487:
[----:B------:R-:W-:Y:S05]  /*23d0*/  BSYNC B0 ;  /* 0x0000000000007941 */ /* 0x000fea0003800000 */
.L_x_7486:
        /* <DEDUP_REMOVED lines=21> */
.L_x_7489:
[----:B------:R-:W-:Y:S05]  /*2530*/  BSYNC B0 ;  /* 0x0000000000007941 */ /* 0x000fea0003800000 */
.L_x_7488:
        /* <DEDUP_REMOVED lines=10> */
.L_x_7491:
[----:B------:R-:W-:Y:S05]  /*25e0*/  BSYNC B0 ;  /* 0x0000000000007941 */ /* 0x000fea0003800000 */
.L_x_7490:
        /* <DEDUP_REMOVED lines=10> */
.L_x_7493:
[----:B------:R-:W-:Y:S05]  /*2690*/  BSYNC B0 ;  /* 0x0000000000007941 */ /* 0x000fea0003800000 */
.L_x_7492:
[----:B------:R-:W-:Y:S01]  /*26a0*/  @P0 STG.E.128 [R168.64], R132 ;  /* 0x00000084a8000986 */ /* 0x000fe2000c101d04 */
[----:B------:R-:W-:Y:S01]  /*26b0*/  @P6 FMUL.FTZ R201, R201, c[0x0][0x1ec] ;  /* 0x00007b00c9c96a20 */ /* 0x000fe20000410000 */
[----:B------:R-:W-:Y:S01]  /*26c0*/  @!P5 ISETP.NE.U32.AND P2, PT, RZ, c[0x0][0x218], PT ;  /* 0x00008600ff00da0c */ /* 0x000fe20003f45070 */
[----:B------:R-:W-:Y:S01]  /*26d0*/  @P6 FMUL.FTZ R231, R231, c[0x0][0x1ec] ;  /* 0x00007b00e7e76a20 */ /* 0x000fe20000410000 */
[----:B------:R-:W-:Y:S01]  /*26e0*/  SEL R139, R234, R127, P3 ;  /* 0x0000007fea8b7207 */ /* 0x000fe20001800000 */
[----:B------:R-:W-:Y:S01]  /*26f0*/  @P6 FMUL.FTZ R230, R230, c[0x0][0x1ec] ;  /* 0x00007b00e6e66a20 */ /* 0x000fe20000410000 */
[----:B------:R-:W-:Y:S01]  /*2700*/  @P6 F2FP.PACK_AB R201, RZ, R201 ;  /* 0x000000c9ffc9623e */ /* 0x000fe200000000ff */
[----:B------:R-:W-:Y:S01]  /*2710*/  @P6 FMUL.FTZ R200, R200, c[0x0][0x1ec] ;  /* 0x00007b00c8c86a20 */ /* 0x000fe20000410000 */
[----:B------:R-:W-:Y:S01]  /*2720*/  @P6 F2FP.PACK_AB R231, RZ, R231 ;  /* 0x000000e7ffe7623e */ /* 0x000fe200000000ff */
[----:B------:R-:W-:Y:S01]  /*2730*/  @P6 FMUL.FTZ R232, R232, c[0x0][0x1ec] ;  /* 0x00007b00e8e86a20 */ /* 0x000fe20000410000 */
[----:B------:R-:W-:Y:S01]  /*2740*/  @P6 PRMT R128, R229, 0x7610, R128 ;  /* 0x00007610e5806816 */ /* 0x000fe20000000080 */
[----:B------:R-:W-:Y:S01]  /*2750*/  @P6 FMUL.FTZ R197, R197, c[0x0][0x1ec] ;  /* 0x00007b00c5c56a20 */ /* 0x000fe20000410000 */
[----:B------:R-:W-:Y:S01]  /*2760*/  @P6 F2FP.PACK_AB R230, RZ, R230 ;  /* 0x000000e6ffe6623e */ /* 0x000fe200000000ff */
[----:B------:R-:W-:Y:S01]  /*2770*/  BSSY B0, `(.L_x_7494) ;  /* 0x0000015000007945 */ /* 0x000fe20003800000 */
[----:B------:R-:W-:Y:S01]  /*2780*/  @P6 PRMT R129, R201, 0x7610, R129 ;  /* 0x00007610c9816816 */ /* 0x000fe20000000081 */
[----:B------:R0:W-:Y:S01]  /*2790*/  @P0 STG.E.128 [R168.64+0x10], R136 ;  /* 0x00001088a8000986 */ /* 0x0001e2000c101d04 */
[----:B------:R-:W-:-:S02]  /*27a0*/  @P6 F2FP.PACK_AB R200, RZ, R200 ;  /* 0x000000c8ffc8623e */ /* 0x000fc400000000ff */
[----:B------:R-:W-:Y:S02]  /*27b0*/  @P6 F2FP.PACK_AB R232, RZ, R232 ;  /* 0x000000e8ffe8623e */ /* 0x000fe400000000ff */
[----:B------:R-:W-:Y:S02]  /*27c0*/  @!P5 ISETP.NE.AND.EX P2, PT, RZ, c[0x0][0x21c], PT, P2 ;  /* 0x00008700ff00da0c */ /* 0x000fe40003f45320 */
[----:B------:R-:W-:Y:S02]  /*27d0*/  @P6 PRMT R130, R231, 0x7610, R130 ;  /* 0x00007610e7826816 */ /* 0x000fe40000000082 */
[----:B------:R-:W-:Y:S02]  /*27e0*/  @P6 PRMT R128, R128, 0x5410, R230 ;  /* 0x0000541080806816 */ /* 0x000fe400000000e6 */
[----:B------:R-:W-:Y:S02]  /*27f0*/  @!P5 ISETP.NE.U32.AND P4, PT, RZ, c[0x0][0x218], PT ;  /* 0x00008600ff00da0c */ /* 0x000fe40003f85070 */
[----:B------:R-:W-:-:S02]  /*2800*/  @!P5 ISETP.NE.U32.AND P1, PT, RZ, c[0x0][0x218], PT ;  /* 0x00008600ff00da0c */ /* 0x000fc40003f25070 */
[----:B------:R-:W-:Y:S02]  /*2810*/  @P6 PRMT R129, R129, 0x5410, R200 ;  /* 0x0000541081816816 */ /* 0x000fe400000000c8 */
[----:B------:R-:W-:Y:S02]  /*2820*/  @P6 PRMT R130, R130, 0x5410, R232 ;  /* 0x0000541082826816 */ /* 0x000fe400000000e8 */
[----:B------:R-:W-:Y:S02]  /*2830*/  @P6 F2FP.PACK_AB R197, RZ, R197 ;  /* 0x000000c5ffc5623e */ /* 0x000fe400000000ff */
        /* <DEDUP_REMOVED lines=8> */
.L_x_7495:
[----:B------:R-:W-:Y:S05]  /*28c0*/  BSYNC B0 ;  /* 0x0000000000007941 */ /* 0x000fea0003800000 */
.L_x_7494:
        /* <DEDUP_REMOVED lines=11> */
[----:B------:R-:W-:Y:S02]  /*2980*/  @P6 F2FP.PACK_AB R234, RZ, R234 ;  /* 0x000000eaffea623e */ /* 0x000fe400000000ff */
        /* <DEDUP_REMOVED lines=9> */
.L_x_7497:
[----:B------:R-:W-:Y:S05]  /*2a20*/  BSYNC B0 ;  /* 0x0000000000007941 */ /* 0x000fea0003800000 */
.L_x_7496:
        /* <DEDUP_REMOVED lines=10> */
.L_x_7499:
[----:B------:R-:W-:Y:S05]  /*2ad0*/  BSYNC B0 ;  /* 0x0000000000007941 */ /* 0x000fea0003800000 */
.L_x_7498:
        /* <DEDUP_REMOVED lines=10> */
.L_x_7501:
[----:B------:R-:W-:Y:S05]  /*2b80*/  BSYNC B0 ;  /* 0x0000000000007941 */ /* 0x000fea0003800000 */
.L_x_7500:
        /* <DEDUP_REMOVED lines=15> */
[----:B------:R-:W-:Y:S02]  /*2c80*/  @P6 F2FP.PACK_AB R168, RZ, R168 ;  /* 0x000000a8ffa8623e */ /* 0x000fe400000000ff */
[----:B------:R-:W-:Y:S02]  /*2c90*/  @!P5 FSEL R138, R101, RZ, P2 ;  /* 0x000000ff658ad208 */ /* 0x000fe40001000000 */
[----:B------:R-:W-:Y:S02]  /*2ca0*/  @!P5 ISETP.NE.U32.AND P2, PT, RZ, c[0x0][0x218], PT ;  /* 0x00008600ff00da0c */ /* 0x000fe40003f45070 */
[----:B------:R-:W-:Y:S02]  /*2cb0*/  @P6 F2FP.PACK_AB R169, RZ, R169 ;  /* 0x000000a9ffa9623e */ /* 0x000fe400000000ff */
[----:B0-----:R-:W-:Y:S02]  /*2cc0*/  @P6 F2FP.PACK_AB R137, RZ, R139 ;  /* 0x0000008bff89623e */ /* 0x001fe400000000ff */
        /* <DEDUP_REMOVED lines=12> */
.L_x_7503:
[----:B------:R-:W-:Y:S05]  /*2d90*/  BSYNC B0 ;  /* 0x0000000000007941 */ /* 0x000fea0003800000 */
.L_x_7502:
        /* <DEDUP_REMOVED lines=8> */
.L_x_7505:
[----:B------:R-:W-:Y:S05]  /*2e20*/  BSYNC B0 ;  /* 0x0000000000007941 */ /* 0x000fea0003800000 */
.L_x_7504:
[----:B------:R-:W-:Y:S01]  /*2e30*/  @P6 FMUL.FTZ R132, R139, c[0x0][0x1ec] ;  /* 0x00007b008b846a20 */ /* 0x000fe20000410000 */
[----:B------:R-:W-:Y:S01]  /*2e40*/  @P6 F2FP.PACK_AB R200, RZ, R200 ;  /* 0x000000c8ffc8623e */ /* 0x000fe200000000ff */
[----:B------:R-:W-:Y:S01]  /*2e50*/  @P6 FMUL.FTZ R133, R138, c[0x0][0x1ec] ;  /* 0x00007b008a856a20 */ /* 0x000fe20000410000 */
[----:B------:R-:W-:Y:S01]  /*2e60*/  @!P5 ISETP.NE.AND.EX P4, PT, RZ, c[0x0][0x21c], PT, P4 ;  /* 0x00008700ff00da0c */ /* 0x000fe20003f85340 */
[----:B------:R-:W-:Y:S01]  /*2e70*/  BSSY B0, `(.L_x_7506) ;  /* 0x000000e000007945 */ /* 0x000fe20003800000 */
[----:B------:R-:W-:Y:S02]  /*2e80*/  @P6 PRMT R129, R169, 0x7610, R129 ;  /* 0x00007610a9816816 */ /* 0x000fe40000000081 */
[----:B------:R-:W-:Y:S02]  /*2e90*/  @!P5 ISETP.NE.U32.AND P1, PT, RZ, c[0x0][0x218], PT ;  /* 0x00008600ff00da0c */ /* 0x000fe40003f25070 */
[----:B------:R-:W-:Y:S02]  /*2ea0*/  @P6 F2FP.PACK_AB R132, RZ, R132 ;  /* 0x00000084ff84623e */ /* 0x000fe400000000ff */
[----:B------:R-:W-:-:S02]  /*2eb0*/  @P6 F2FP.PACK_AB R133, RZ, R133 ;  /* 0x00000085ff85623e */ /* 0x000fc400000000ff */
        /* <DEDUP_REMOVED lines=9> */
.L_x_7507:
[----:B------:R-:W-:Y:S05]  /*2f50*/  BSYNC B0 ;  /* 0x0000000000007941 */ /* 0x000fea0003800000 */
.L_x_7506:
        /* <DEDUP_REMOVED lines=8> */
.L_x_7509:
[----:B------:R-:W-:Y:S05]  /*2fe0*/  BSYNC B0 ;  /* 0x0000000000007941 */ /* 0x000fea0003800000 */
.L_x_7508:
[----:B------:R-:W-:Y:S01]  /*2ff0*/  @P6 FMUL.FTZ R134, R135, c[0x0][0x1ec] ;  /* 0x00007b0087866a20 */ /* 0x000fe20000410000 */
[----:B------:R-:W-:Y:S01]  /*3000*/  @P6 PRMT R130, R132, 0x7610, R130 ;  /* 0x0000761084826816 */ /* 0x000fe20000000082 */
[----:B------:R-:W-:Y:S01]  /*3010*/  @P6 FMUL.FTZ R137, R136, c[0x0][0x1ec] ;  /* 0x00007b0088896a20 */ /* 0x000fe20000410000 */
[----:B------:R-:W-:Y:S01]  /*3020*/  @!P5 ISETP.NE.AND.EX P2, PT, RZ, c[0x0][0x21c], PT, P2 ;  /* 0x00008700ff00da0c */ /* 0x000fe20003f45320 */
[----:B------:R-:W-:Y:S01]  /*3030*/  BSSY B0, `(.L_x_7510) ;  /* 0x000000d000007945 */ /* 0x000fe20003800000 */
[----:B------:R-:W-:Y:S02]  /*3040*/  @!P5 ISETP.NE.U32.AND P4, PT, RZ, c[0x0][0x218], PT ;  /* 0x00008600ff00da0c */ /* 0x000fe40003f85070 */
[----:B------:R-:W-:Y:S02]  /*3050*/  @P6 PRMT R130, R130, 0x5410, R133 ;  /* 0x0000541082826816 */ /* 0x000fe40000000085 */
[----:B------:R-:W-:Y:S02]  /*3060*/  @P6 F2FP.PACK_AB R229, RZ, R134 ;  /* 0x00000086ffe5623e */ /* 0x000fe400000000ff */
[----:B------:R-:W-:-:S02]  /*3070*/  @P6 F2FP.PACK_AB R230, RZ, R137 ;  /* 0x00000089ffe6623e */ /* 0x000fc400000000ff */
        /* <DEDUP_REMOVED lines=8> */
.L_x_7511:
[----:B------:R-:W-:Y:S05]  /*3100*/  BSYNC B0 ;  /* 0x0000000000007941 */ /* 0x000fea0003800000 */
.L_x_7510:
        /* <DEDUP_REMOVED lines=23> */
.L_x_7513:
[----:B------:R-:W-:Y:S05]  /*3280*/  BSYNC B0 ;  /* 0x0000000000007941 */ /* 0x000fea0003800000 */
.L_x_7512:
        /* <DEDUP_REMOVED lines=10> */
.L_x_7515:
[----:B------:R-:W-:Y:S05]  /*3330*/  BSYNC B0 ;  /* 0x0000000000007941 */ /* 0x000fea0003800000 */
.L_x_7514:
        /* <DEDUP_REMOVED lines=10> */
.L_x_7517:
[----:B------:R-:W-:Y:S05]  /*33e0*/  BSYNC B0 ;  /* 0x0000000000007941 */ /* 0x000fea0003800000 */
.L_x_7516:
        /* <DEDUP_REMOVED lines=8> */
[----:B------:R-:W-:Y:S01]  /*3470*/  @P6 F2FP.PACK_AB R231, RZ, R231 ;  /* 0x000000e7ffe7623e */ /* 0x000fe200000000ff */
[----:B------:R1:W-:Y:S01]  /*3480*/  @P6 STG.E.128 [R200.64], R128 ;  /* 0x00000080c8006986 */ /* 0x0003e2000c101d04 */
[----:B------:R-:W-:Y:S01]  /*3490*/  @!P5 ISETP.NE.AND.EX P1, PT, RZ, c[0x0][0x21c], PT, P1 ;  /* 0x00008700ff00da0c */ /* 0x000fe20003f25310 */
[----:B------:R-:W-:Y:S01]  /*34a0*/  BSSY B0, `(.L_x_7518) ;  /* 0x000000f000007945 */ /* 0x000fe20003800000 */
[----:B------:R-:W-:Y:S01]  /*34b0*/  @!P5 ISETP.NE.U32.AND P2, PT, RZ, c[0x0][0x218], PT ;  /* 0x00008600ff00da0c */ /* 0x000fe20003f45070 */
[----:B------:R2:W-:Y:S01]  /*34c0*/  @P0 STG.E.128 [R168.64], R136 ;  /* 0x00000088a8000986 */ /* 0x0005e2000c101d04 */
[----:B------:R-:W-:-:S02]  /*34d0*/  @!P5 ISETP.NE.U32.AND P4, PT, RZ, c[0x0][0x218], PT ;  /* 0x00008600ff00da0c */ /* 0x000fc40003f85070 */
[----:B------:R-:W-:Y:S02]  /*34e0*/  @P6 F2FP.PACK_AB R232, RZ, R232 ;  /* 0x000000e8ffe8623e */ /* 0x000fe400000000ff */
[----:B------:R-:W-:Y:S02]  /*34f0*/  @P6 F2FP.PACK_AB R195, RZ, R195 ;  /* 0x000000c3ffc3623e */ /* 0x000fe400000000ff */
        /* <DEDUP_REMOVED lines=9> */
.L_x_7519:
[----:B------:R-:W-:Y:S05]  /*3590*/  BSYNC B0 ;  /* 0x0000000000007941 */ /* 0x000fea0003800000 */
.L_x_7518:
        /* <DEDUP_REMOVED lines=8> */
[----:B------:R-:W-:Y:S02]  /*3620*/  @P6 F2FP.PACK_AB R234, RZ, R234 ;  /* 0x000000eaffea623e */ /* 0x000fe400000000ff */
        /* <DEDUP_REMOVED lines=9> */
.L_x_7521:
[----:B------:R-:W-:Y:S05]  /*36c0*/  BSYNC B0 ;  /* 0x0000000000007941 */ /* 0x000fea0003800000 */
.L_x_7520:
        /* <DEDUP_REMOVED lines=10> */
.L_x_7523:
[----:B------:R-:W-:Y:S05]  /*3770*/  BSYNC B0 ;  /* 0x0000000000007941 */ /* 0x000fea0003800000 */
.L_x_7522:
[----:B------:R-:W-:Y:S01]  /*3780*/  @P6 FMUL.FTZ R138, R137, c[0x0][0x1ec] ;  /* 0x00007b00898a6a20 */ /* 0x000fe20000410000 */
[----:B------:R-:W-:Y:S01]  /*3790*/  @!P5 ISETP.NE.AND.EX P1, PT, RZ, c[0x0][0x21c], PT, P1 ;  /* 0x00008700ff00da0c */ /* 0x000fe20003f25310 */
[----:B------:R-:W-:Y:S01]  /*37a0*/  BSSY B0, `(.L_x_7524) ;  /* 0x000000f000007945 */ /* 0x000fe20003800000 */
[----:B------:R-:W-:Y:S02]  /*37b0*/  @P6 PRMT R129, R129, 0x5410, R234 ;  /* 0x0000541081816816 */ /* 0x000fe400000000ea */
[----:B------:R-:W-:Y:S02]  /*37c0*/  @P6 PRMT R130, R132, 0x7610, R130 ;  /* 0x0000761084826816 */ /* 0x000fe40000000082 */
[----:B------:R-:W-:Y:S02]  /*37d0*/  @P6 F2FP.PACK_AB R136, RZ, R135 ;  /* 0x00000087ff88623e */ /* 0x000fe400000000ff */
[----:B------:R-:W-:Y:S02]  /*37e0*/  @P6 F2FP.PACK_AB R138, RZ, R138 ;  /* 0x0000008aff8a623e */ /* 0x000fe400000000ff */
        /* <DEDUP_REMOVED lines=10> */
.L_x_7525:
[----:B------:R-:W-:Y:S05]  /*3890*/  BSYNC B0 ;  /* 0x0000000000007941 */ /* 0x000fea0003800000 */
.L_x_7524:
[----:B------:R-:W-:Y:S01]  /*38a0*/  @P6 FMUL.FTZ R139, R196, c[0x0][0x1ec] ;  /* 0x00007b00c48b6a20 */ /* 0x000fe20000410000 */
[----:B------:R-:W-:Y:S01]  /*38b0*/  @P6 PRMT R131, R138, 0x7610, R131 ;  /* 0x000076108a836816 */ /* 0x000fe20000000083 */
[----:B------:R-:W-:Y:S01]  /*38c0*/  BSSY B0, `(.L_x_7526) ;  /* 0x0000020000007945 */ /* 0x000fe20003800000 */
[----:B------:R-:W-:Y:S02]  /*38d0*/  SEL R132, R133, R124, P3 ;  /* 0x0000007c85847207 */ /* 0x000fe40001800000 */
[----:B------:R-:W-:Y:S02]  /*38e0*/  @P6 F2FP.PACK_AB R139, RZ, R139 ;  /* 0x0000008bff8b623e */ /* 0x000fe400000000ff */
        /* <DEDUP_REMOVED lines=29> */
.L_x_7527:
[----:B-1----:R-:W-:Y:S05]  /*3ac0*/  BSYNC B0 ;  /* 0x0000000000007941 */ /* 0x002fea0003800000 */
.L_x_7526:
        /* <DEDUP_REMOVED lines=8> */
.L_x_7529:
[----:B------:R-:W-:Y:S05]  /*3b50*/  BSYNC B0 ;  /* 0x0000000000007941 */ /* 0x000fea0003800000 */
.L_x_7528:
        /* <DEDUP_REMOVED lines=8> */
.L_x_7531:
[----:B------:R-:W-:Y:S05]  /*3be0*/  BSYNC B0 ;  /* 0x0000000000007941 */ /* 0x000fea0003800000 */
.L_x_7530:
        /* <DEDUP_REMOVED lines=8> */
.L_x_7533:
[----:B------:R-:W-:Y:S05]  /*3c70*/  BSYNC B0 ;  /* 0x0000000000007941 */ /* 0x000fea0003800000 */
.L_x_7532:
        /* <DEDUP_REMOVED lines=19> */
.L_x_7535:
[----:B------:R-:W-:Y:S05]  /*3db0*/  BSYNC B0 ;  /* 0x0000000000007941 */ /* 0x000fea0003800000 */
.L_x_7534:
        /* <DEDUP_REMOVED lines=10> */
.L_x_7537:
[----:B------:R-:W-:Y:S05]  /*3e60*/  BSYNC B0 ;  /* 0x0000000000007941 */ /* 0x000fea0003800000 */
.L_x_7536:
        /* <DEDUP_REMOVED lines=10> */
.L_x_7539:
[----:B------:R-:W-:Y:S05]  /*3f10*/  BSYNC B0 ;  /* 0x0000000000007941 */ /* 0x000fea0003800000 */
.L_x_7538:
[----:B------:R-:W-:Y:S01]  /*3f20*/  @P6 FMUL.FTZ R200, R197, c[0x0][0x1ec] ;  /* 0x00007b00c5c86a20 */ /* 0x000fe20000410000 */
[----:B------:R-:W-:Y:S01]  /*3f30*/  @P6 F2FP.PACK_AB R136, RZ, R136 ;  /* 0x00000088ff88623e */ /* 0x000fe200000000ff */
[----:B------:R-:W-:Y:S01]  /*3f40*/  BSSY B0, `(.L_x_7540) ;  /* 0x000001d000007945 */ /* 0x000fe20003800000 */
[----:B------:R-:W-:Y:S02]  /*3f50*/  @P6 F2FP.PACK_AB R168, RZ, R168 ;  /* 0x000000a8ffa8623e */ /* 0x000fe400000000ff */
[----:B------:R-:W-:Y:S02]  /*3f60*/  @!P5 ISETP.NE.U32.AND P1, PT, RZ, c[0x0][0x218], PT ;  /* 0x00008600ff00da0c */ /* 0x000fe40003f25070 */
[----:B------:R-:W-:Y:S02]  /*3f70*/  @P6 F2FP.PACK_AB R137, RZ, R137 ;  /* 0x00000089ff89623e */ /* 0x000fe400000000ff */
[----:B------:R-:W-:Y:S02]  /*3f80*/  @P6 F2FP.PACK_AB R195, RZ, R195 ;  /* 0x000000c3ffc3623e */ /* 0x000fe400000000ff */
[----:B------:R-:W-:-:S02]  /*3f90*/  @P6 F2FP.PACK_AB R200, RZ, R200 ;  /* 0x000000c8ffc8623e */ /* 0x000fc400000000ff */
        /* <DEDUP_REMOVED lines=23> */
.L_x_7541:
[----:B------:R-:W-:Y:S05]  /*4110*/  BSYNC B0 ;  /* 0x0000000000007941 */ /* 0x000fea0003800000 */
.L_x_7540:
[----:B------:R-:W-:Y:S01]  /*4120*/  @P6 FMUL.FTZ R2, R132, c[0x0][0x1ec] ;  /* 0x00007b0084026a20 */ /* 0x000fe20000410000 */
[----:B------:R-:W-:Y:S02]  /*4130*/  @P0 MOV R135, 0x20 ;  /* 0x0000002000870802 */ /* 0x000fe40000000f00 */
[----:B------:R-:W-:Y:S02]  /*4140*/  @P6 IADD3 R133, R198, 0x180, RZ ;  /* 0x00000180c6856810 */ /* 0x000fe40007ffe0ff */
[----:B------:R-:W-:Y:S01]  /*4150*/  @P6 MOV R136, 0x10 ;  /* 0x0000001000886802 */ /* 0x000fe20000000f00 */
[----:B------:R-:W-:Y:S01]  /*4160*/  @P0 IMAD.WIDE.U32 R134, R0, R135, c[0x0][0x258] ;  /* 0x0000960000860625 */ /* 0x000fe200078e0087 */
[----:B------:R-:W-:Y:S02]  /*4170*/  @P6 F2FP.PACK_AB R2, RZ, R2 ;  /* 0x00000002ff02623e */ /* 0x000fe400000000ff */
        /* <DEDUP_REMOVED lines=12> */
.L_x_7472:
        /* <DEDUP_REMOVED lines=25> */
.L_x_7476:
[----:B------:R-:W-:Y:S01]  /*43d0*/  HFMA2.MMA R202, -RZ, RZ, 0, 9.5367431640625e-07 ;  /* 0x00000010ffca7435 */ /* 0x000fe200000001ff */
[----:B------:R-:W-:-:S02]  /*43e0*/  MOV R137, R135 ;  /* 0x0000008700897202 */ /* 0x000fc40000000f00 */
[----:B------:R-:W-:Y:S02]  /*43f0*/  MOV R168, 0x1f ;  /* 0x0000001f00a87802 */ /* 0x000fe40000000f00 */
[----:B------:R-:W-:Y:S02]  /*4400*/  MOV R201, 0xffffffff ;  /* 0xffffffff00c97802 */ /* 0x000fe40000000f00 */
[----:B------:R-:W-:Y:S02]  /*4410*/  MOV R132, 0x4430 ;  /* 0x0000443000847802 */ /* 0x000fe40000000f00 */
[----:B-----5:R-:W-:Y:S05]  /*4420*/  CALL.REL.NOINC `($__internal_123_$__cuda_sm70_shflsync_down_p) ;  /* 0x0000045000007944 */ /* 0x020fea0003c00000 */
[----:B-1----:R-:W-:Y:S01]  /*4430*/  MOV R138, R202 ;  /* 0x000000ca008a7202 */ /* 0x002fe20000000f00 */
[----:B0-----:R-:W-:Y:S05]  /*4440*/  BRA `(.L_x_7543) ;  /* 0xffffd87000007947 */ /* 0x001fea000383ffff */
.L_x_7477:
[----:B------:R-:W-:Y:S01]  /*4450*/  HFMA2.MMA R202, -RZ, RZ, 0, 9.5367431640625e-07 ;  /* 0x00000010ffca7435 */ /* 0x000fe200000001ff */
[----:B------:R-:W-:Y:S02]  /*4460*/  MOV R137, R136 ;  /* 0x0000008800897202 */ /* 0x000fe40000000f00 */
[----:B------:R-:W-:Y:S02]  /*4470*/  MOV R168, 0x1f ;  /* 0x0000001f00a87802 */ /* 0x000fe40000000f00 */
[----:B------:R-:W-:-:S02]  /*4480*/  MOV R201, 0xffffffff ;  /* 0xffffffff00c97802 */ /* 0x000fc40000000f00 */
[----:B------:R-:W-:Y:S02]  /*4490*/  MOV R132, 0x44b0 ;  /* 0x000044b000847802 */ /* 0x000fe40000000f00 */
[----:B01---5:R-:W-:Y:S05]  /*44a0*/  CALL.REL.NOINC `($__internal_123_$__cuda_sm70_shflsync_down_p) ;  /* 0x000003d000007944 */ /* 0x023fea0003c00000 */
[----:B------:R-:W-:Y:S01]  /*44b0*/  FADD.FTZ R138, R138, R135 ;  /* 0x000000878a8a7221 */ /* 0x000fe20000010000 */
[----:B0-----:R-:W-:Y:S01]  /*44c0*/  MOV R168, 0x1f ;  /* 0x0000001f00a87802 */ /* 0x001fe20000000f00 */
[----:B-1----:R-:W-:Y:S01]  /*44d0*/  FADD.FTZ R139, R136, R202 ;  /* 0x000000ca888b7221 */ /* 0x002fe20000010000 */
[----:B------:R-:W-:Y:S01]  /*44e0*/  HFMA2.MMA R202, -RZ, RZ, 0, 4.76837158203125e-07 ;  /* 0x00000008ffca7435 */ /* 0x000fe200000001ff */
[----:B------:R-:W-:Y:S02]  /*44f0*/  MOV R201, 0xffffffff ;  /* 0xffffffff00c97802 */ /* 0x000fe40000000f00 */
[----:B------:R-:W-:Y:S02]  /*4500*/  MOV R137, R138 ;  /* 0x0000008a00897202 */ /* 0x000fe40000000f00 */
[----:B------:R-:W-:Y:S02]  /*4510*/  MOV R132, 0x4530 ;  /* 0x0000453000847802 */ /* 0x000fe40000000f00 */
[----:B------:R-:W-:Y:S05]  /*4520*/  CALL.REL.NOINC `($__internal_123_$__cuda_sm70_shflsync_down_p) ;  /* 0x0000035000007944 */ /* 0x000fea0003c00000 */
[----:B-1----:R-:W-:Y:S01]  /*4530*/  MOV R135, R202 ;  /* 0x000000ca00877202 */ /* 0x002fe20000000f00 */
[----:B------:R-:W-:Y:S01]  /*4540*/  HFMA2.MMA R202, -RZ, RZ, 0, 4.76837158203125e-07 ;  /* 0x00000008ffca7435 */ /* 0x000fe200000001ff */
[----:B0-----:R-:W-:-:S02]  /*4550*/  MOV R137, R139 ;  /* 0x0000008b00897202 */ /* 0x001fc40000000f00 */
[----:B------:R-:W-:Y:S02]  /*4560*/  MOV R168, 0x1f ;  /* 0x0000001f00a87802 */ /* 0x000fe40000000f00 */
[----:B------:R-:W-:Y:S02]  /*4570*/  MOV R201, 0xffffffff ;  /* 0xffffffff00c97802 */ /* 0x000fe40000000f00 */
[----:B------:R-:W-:Y:S02]  /*4580*/  MOV R132, 0x45a0 ;  /* 0x000045a000847802 */ /* 0x000fe40000000f00 */
[----:B------:R-:W-:Y:S05]  /*4590*/  CALL.REL.NOINC `($__internal_123_$__cuda_sm70_shflsync_down_p) ;  /* 0x000002e000007944 */ /* 0x000fea0003c00000 */
[----:B------:R-:W-:Y:S01]  /*45a0*/  FADD.FTZ R138, R135, R138 ;  /* 0x0000008a878a7221 */ /* 0x000fe20000010000 */
[----:B0-----:R-:W-:Y:S01]  /*45b0*/  MOV R168, 0x1f ;  /* 0x0000001f00a87802 */ /* 0x001fe20000000f00 */
[----:B-1----:R-:W-:Y:S01]  /*45c0*/  FADD.FTZ R139, R139, R202 ;  /* 0x000000ca8b8b7221 */ /* 0x002fe20000010000 */
[----:B------:R-:W-:Y:S01]  /*45d0*/  HFMA2.MMA R202, -RZ, RZ, 0, 2.384185791015625e-07 ;  /* 0x00000004ffca7435 */ /* 0x000fe200000001ff */
[----:B------:R-:W-:Y:S02]  /*45e0*/  MOV R201, 0xffffffff ;  /* 0xffffffff00c97802 */ /* 0x000fe40000000f00 */
[----:B------:R-:W-:-:S02]  /*45f0*/  MOV R137, R138 ;  /* 0x0000008a00897202 */ /* 0x000fc40000000f00 */
[----:B------:R-:W-:Y:S02]  /*4600*/  MOV R132, 0x4620 ;  /* 0x0000462000847802 */ /* 0x000fe40000000f00 */
[----:B------:R-:W-:Y:S05]  /*4610*/  CALL.REL.NOINC `($__internal_123_$__cuda_sm70_shflsync_down_p) ;  /* 0x0000026000007944 */ /* 0x000fea0003c00000 */
[----:B-1----:R-:W-:Y:S01]  /*4620*/  MOV R135, R202 ;  /* 0x000000ca00877202 */ /* 0x002fe20000000f00 */
[----:B------:R-:W-:Y:S01]  /*4630*/  HFMA2.MMA R202, -RZ, RZ, 0, 2.384185791015625e-07 ;  /* 0x00000004ffca7435 */ /* 0x000fe200000001ff */
[----:B0-----:R-:W-:Y:S02]  /*4640*/  MOV R137, R139 ;  /* 0x0000008b00897202 */ /* 0x001fe40000000f00 */
[----:B------:R-:W-:Y:S02]  /*4650*/  MOV R168, 0x1f ;  /* 0x0000001f00a87802 */ /* 0x000fe40000000f00 */
[----:B------:R-:W-:Y:S02]  /*4660*/  MOV R201, 0xffffffff ;  /* 0xffffffff00c97802 */ /* 0x000fe40000000f00 */
[----:B------:R-:W-:Y:S02]  /*4670*/  MOV R132, 0x4690 ;  /* 0x0000469000847802 */ /* 0x000fe40000000f00 */
[----:B------:R-:W-:Y:S05]  /*4680*/  CALL.REL.NOINC `($__internal_123_$__cuda_sm70_shflsync_down_p) ;  /* 0x000001f000007944 */ /* 0x000fea0003c00000 */
[----:B------:R-:W-:Y:S01]  /*4690*/  FADD.FTZ R136, R135, R138 ;  /* 0x0000008a87887221 */ /* 0x000fe20000010000 */
[----:B0-----:R-:W-:Y:S01]  /*46a0*/  MOV R168, 0x1f ;  /* 0x0000001f00a87802 */ /* 0x001fe20000000f00 */
[----:B-1----:R-:W-:Y:S01]  /*46b0*/  FADD.FTZ R139, R139, R202 ;  /* 0x000000ca8b8b7221 */ /* 0x002fe20000010000 */
[----:B------:R-:W-:Y:S01]  /*46c0*/  HFMA2.MMA R202, -RZ, RZ, 0, 1.1920928955078125e-07 ;  /* 0x00000002ffca7435 */ /* 0x000fe200000001ff */
[----:B------:R-:W-:-:S02]  /*46d0*/  MOV R201, 0xffffffff ;  /* 0xffffffff00c97802 */ /* 0x000fc40000000f00 */
[----:B------:R-:W-:Y:S02]  /*46e0*/  MOV R137, R136 ;  /* 0x0000008800897202 */ /* 0x000fe40000000f00 */
[----:B------:R-:W-:Y:S02]  /*46f0*/  MOV R132, 0x4710 ;  /* 0x0000471000847802 */ /* 0x000fe40000000f00 */
[----:B------:R-:W-:Y:S05]  /*4700*/  CALL.REL.NOINC `($__internal_123_$__cuda_sm70_shflsync_down_p) ;  /* 0x0000017000007944 */ /* 0x000fea0003c00000 */
[----:B-1----:R-:W-:Y:S01]  /*4710*/  MOV R135, R202 ;  /* 0x000000ca00877202 */ /* 0x002fe20000000f00 */
[----:B------:R-:W-:Y:S01]  /*4720*/  HFMA2.MMA R202, -RZ, RZ, 0, 1.1920928955078125e-07 ;  /* 0x00000002ffca7435 */ /* 0x000fe200000001ff */
[----:B0-----:R-:W-:Y:S02]  /*4730*/  MOV R137, R139 ;  /* 0x0000008b00897202 */ /* 0x001fe40000000f00 */
[----:B------:R-:W-:Y:S02]  /*4740*/  MOV R168, 0x1f ;  /* 0x0000001f00a87802 */ /* 0x000fe40000000f00 */
[----:B------:R-:W-:Y:S02]  /*4750*/  MOV R201, 0xffffffff ;  /* 0xffffffff00c97802 */ /* 0x000fe40000000f00 */
[----:B------:R-:W-:-:S02]  /*4760*/  MOV R132, 0x4780 ;  /* 0x0000478000847802 */ /* 0x000fc40000000f00 */
[----:B------:R-:W-:Y:S05]  /*4770*/  CALL.REL.NOINC `($__internal_123_$__cuda_sm70_shflsync_down_p) ;  /* 0x0000010000007944 */ /* 0x000fea0003c00000 */
[----:B------:R-:W-:Y:S01]  /*4780*/  FADD.FTZ R136, R135, R136 ;  /* 0x0000008887887221 */ /* 0x000fe20000010000 */
[----:B0-----:R-:W-:Y:S01]  /*4790*/  MOV R168, 0x1f ;  /* 0x0000001f00a87802 */ /* 0x001fe20000000f00 */
[----:B-1----:R-:W-:Y:S01]  /*47a0*/  FADD.FTZ R169, R139, R202 ;  /* 0x000000ca8ba97221 */ /* 0x002fe20000010000 */
[----:B------:R-:W-:Y:S01]  /*47b0*/  HFMA2.MMA R202, -RZ, RZ, 0, 5.9604644775390625e-08 ;  /* 0x00000001ffca7435 */ /* 0x000fe200000001ff */
[----:B------:R-:W-:-:S02]  /*47c0*/  MOV R201, 0xffffffff ;  /* 0xffffffff00c97802 */ /* 0x000fc40000000f00 */
[----:B------:R-:W-:Y:S02]  /*47d0*/  MOV R137, R136 ;  /* 0x0000008800897202 */ /* 0x000fe40000000f00 */
[----:B------:R-:W-:Y:S02]  /*47e0*/  MOV R132, 0x4800 ;  /* 0x0000480000847802 */ /* 0x000fe40000000f00 */
[----:B------:R-:W-:Y:S05]  /*47f0*/  CALL.REL.NOINC `($__internal_123_$__cuda_sm70_shflsync_down_p) ;  /* 0x0000008000007944 */ /* 0x000fea0003c00000 */
[----:B-1----:R-:W-:Y:S01]  /*4800*/  MOV R139, R202 ;  /* 0x000000ca008b7202 */ /* 0x002fe20000000f00 */
[----:B------:R-:W-:Y:S01]  /*4810*/  HFMA2.MMA R202, -RZ, RZ, 0, 5.9604644775390625e-08 ;  /* 0x00000001ffca7435 */ /* 0x000fe200000001ff */
[----:B0-----:R-:W-:Y:S02]  /*4820*/  MOV R137, R169 ;  /* 0x000000a900897202 */ /* 0x001fe40000000f00 */
[----:B------:R-:W-:Y:S02]  /*4830*/  MOV R168, 0x1f ;  /* 0x0000001f00a87802 */ /* 0x000fe40000000f00 */
[----:B------:R-:W-:Y:S02]  /*4840*/  MOV R201, 0xffffffff ;  /* 0xffffffff00c97802 */ /* 0x000fe40000000f00 */
[----:B------:R-:W-:-:S02]  /*4850*/  MOV R132, 0x4870 ;  /* 0x0000487000847802 */ /* 0x000fc40000000f00 */
[----:B------:R-:W-:Y:S05]  /*4860*/  CALL.REL.NOINC `($__internal_123_$__cuda_sm70_shflsync_down_p) ;  /* 0x0000001000007944 */ /* 0x000fea0003c00000 */
[----:B01----:R-:W-:Y:S05]  /*4870*/  BRA `(.L_x_7544) ;  /* 0xffffd56000007947 */ /* 0x003fea000383ffff */
        .weak           $__internal_123_$__cuda_sm70_shflsync_down_p
        .type           $__internal_123_$__cuda_sm70_shflsync_down_p,@function
        .size           $__internal_123_$__cuda_sm70_shflsync_down_p,(.L_x_11857 - $__internal_123_$__cuda_sm70_shflsync_down_p)
$__internal_123_$__cuda_sm70_shflsync_down_p:
[----:B------:R-:W-:Y:S01]  /*4880*/  HFMA2.MMA R133, -RZ, RZ, 0, 0 ;  /* 0x00000000ff857435 */ /* 0x000fe200000001ff */
[----:B------:R-:W-:Y:S04]  /*4890*/  WARPSYNC R201 ;  /* 0x000000c900007348 */ /* 0x000fe80003800000 */
[----:B------:R0:W1:Y:S01]  /*48a0*/  SHFL.DOWN PT, R202, R137, R202, R168 ;  /* 0x080000ca89ca7389 */ /* 0x00006200000e00a8 */
[----:B------:R-:W-:Y:S05]  /*48b0*/  RET.REL.NODEC R132 `(_ZN10layer_norm13ln_bwd_kernelINS_13Kernel_traitsI6__halfS2_fS2_fjLj4096ELj1ELj1ELj4ELj16ENS_18Kernel_traits_baseILj4096ES2_S2_fS2_fjLj128EEEEELb0ELb0ELb1ELb1EEEvNS_9BwdParamsE) ;  /* 0xffffb74084007950 */ /* 0x000fea0003c3ffff */
.L_x_7545:
        /* <DEDUP_REMOVED lines=12> */
.L_x_11857:


//--------------------- .text._ZN10layer_norm13ln_bwd_kernelINS_13Kernel_traitsI6__halfS2_fS2_fjLj4096ELj1ELj1ELj4ELj16ENS_18Kernel_traits_baseILj4096ES2_S2_fS2_fjLj128EEEEELb0ELb1ELb0ELb0EEEvNS_9BwdParamsE --------------------------
	.section	.text._ZN10layer_norm13ln_bwd_kernelINS_13Kernel_traitsI6__halfS2_fS2_fjLj4096ELj1ELj1ELj4ELj16ENS_18Kernel_traits_baseILj4096ES2_S2_fS2_fjLj128EEEEELb0ELb1ELb0ELb0EEEvNS_9BwdParamsE,"ax",@progbits
	.sectioninfo	@"SHI_REGISTERS=255"
	.align	128
        .global         _ZN10layer_norm13ln_bwd_kernelINS_13Kernel_traitsI6__halfS2_fS2_fjLj4096ELj1ELj1ELj4ELj16ENS_18Kernel_traits_baseILj4096ES2_S2_fS2_fjLj128EEEEELb0ELb1ELb0ELb0EEEvNS_9BwdParamsE
        .type           _ZN10layer_norm13ln_bwd_kernelINS_13Kernel_traitsI6__halfS2_fS2_fjLj4096ELj1ELj1ELj4ELj16ENS_18Kernel_traits_baseILj4096ES2_S2_fS2_fjLj128EEEEELb0ELb1ELb0ELb0EEEvNS_9BwdParamsE,@function
        .size           _ZN10layer_norm13ln_bwd_kernelINS_13Kernel_traitsI6__halfS2_fS2_fjLj4096ELj1ELj1ELj4ELj16ENS_18Kernel_traits_baseILj4096ES2_S2_fS2_fjLj128EEEEELb0ELb1ELb0ELb0EEEvNS_9BwdParamsE,(.L_x_11858 - _ZN10layer_norm13ln_bwd_kernelINS_13Kernel_traitsI6__halfS2_fS2_fjLj4096ELj1ELj1ELj4ELj16ENS_18Kernel_traits_baseILj4096ES2_S2_fS2_fjLj128EEEEELb0ELb1ELb0ELb0EEEvNS_9BwdParamsE)
        .other          _ZN10layer_norm13ln_bwd_kernelINS_13Kernel_traitsI6__halfS2_fS2_fjLj4096ELj1ELj1ELj4ELj16ENS_18Kernel_traits_baseILj4096ES2_S2_fS2_fjLj128EEEEELb0ELb1ELb0ELb0EEEvNS_9BwdParamsE,@"STO_CUDA_ENTRY STV_DEFAULT"
_ZN10layer_norm13ln_bwd_kernelINS_13Kernel_traitsI6__halfS2_fS2_fjLj4096ELj1ELj1ELj4ELj16ENS_18Kernel_traits_baseILj4096ES2_S2_fS2_fjLj128EEEEELb0ELb1ELb0ELb0EEEvNS_9BwdParamsE:
.text._ZN10layer_norm13ln_bwd_kernelINS_13Kernel_traitsI6__halfS2_fS2_fjLj4096ELj1ELj1ELj4ELj16ENS_18Kernel_traits_baseILj4096ES2_S2_fS2_fjLj128EEEEELb0ELb1ELb0ELb0EEEvNS_9BwdParamsE:
        /* <DEDUP_REMOVED lines=89> */
[--C-:B-----5:R-:W-:Y:S01]  /*0590*/  HADD2.F32 R3, -RZ, R132.reuse.H0_H0 ;  /* 0x20000084ff037230 */ /* 0x120fe20000004100 */
        /* <DEDUP_REMOVED lines=11> */
[--C-:B------:R-:W-:Y:S02]  /*0650*/  HADD2.F32 R245, -RZ, R18.reuse.H0_H0 ;  /* 0x20000012fff57230 */ /* 0x100fe40000004100 */
[----:B0-----:R-:W-:Y:S02]  /*0660*/  HADD2.F32 R3, -RZ, R133.H1_H1 ;  /* 0x30000085ff037230 */ /* 0x001fe40000004100 */
[----:B------:R-:W-:-:S02]  /*0670*/  HADD2.F32 R244, -RZ, R18.H1_H1 ;  /* 0x30000012fff47230 */ /* 0x000fc40000004100 */
[--C-:B-1----:R-:W-:Y:S01]  /*0680*/  HADD2.F32 R2, -RZ, R134.reuse.H0_H0 ;  /* 0x20000086ff027230 */ /* 0x102fe20000004100 */
[----:B------:R0:W-:Y:S01]  /*0690*/  STL [R1+0x70], R3 ;  /* 0x0000700301007387 */ /* 0x0001e20000100800 */
[--C-:B------:R-:W-:Y:S02]  /*06a0*/  HADD2.F32 R243, -RZ, R19.reuse.H0_H0 ;  /* 0x20000013fff37230 */ /* 0x100fe40000004100 */
[----:B--2---:R-:W-:Y:S01]  /*06b0*/  HADD2.F32 R32, -RZ, R134.H1_H1 ;  /* 0x30000086ff207230 */ /* 0x004fe20000004100 */
[----:B------:R1:W-:Y:S01]  /*06c0*/  STL [R1+0x6c], R2 ;  /* 0x00006c0201007387 */ /* 0x0003e20000100800 */
[----:B------:R-:W-:Y:S02]  /*06d0*/  HADD2.F32 R242, -RZ, R19.H1_H1 ;  /* 0x30000013fff27230 */ /* 0x000fe40000004100 */
[--C-:B------:R-:W-:Y:S01]  /*06e0*/  HADD2.F32 R241, -RZ, R12.reuse.H0_H0 ;  /* 0x2000000cfff17230 */ /* 0x100fe20000004100 */
[----:B------:R2:W-:Y:S01]  /*06f0*/  STL [R1+0x68], R32 ;  /* 0x0000682001007387 */ /* 0x0005e20000100800 */
[----:B------:R-:W-:-:S02]  /*0700*/  HADD2.F32 R240, -RZ, R12.H1_H1 ;  /* 0x3000000cfff07230 */ /* 0x000fc40000004100 */
[----:B0-----:R-:W-:Y:S02]  /*0710*/  HADD2.F32 R3, -RZ, R135.H0_H0 ;  /* 0x20000087ff037230 */ /* 0x001fe40000004100 */
[----:B------:R-:W-:Y:S02]  /*0720*/  HADD2.F32 R239, -RZ, R13.H0_H0 ;  /* 0x2000000dffef7230 */ /* 0x000fe40000004100 */
[----:B-1----:R-:W-:Y:S01]  /*0730*/  HADD2.F32 R2, -RZ, R135.H1_H1 ;  /* 0x30000087ff027230 */ /* 0x002fe20000004100 */
[----:B------:R0:W-:Y:S01]  /*0740*/  STL [R1+0x64], R3 ;  /* 0x0000640301007387 */ /* 0x0001e20000100800 */
[----:B------:R-:W-:Y:S02]  /*0750*/  HADD2.F32 R238, -RZ, R13.H1_H1 ;  /* 0x3000000dffee7230 */ /* 0x000fe40000004100 */
[----:B--2---:R-:W-:Y:S01]  /*0760*/  HADD2.F32 R32, -RZ, R28.H0_H0 ;  /* 0x2000001cff207230 */ /* 0x004fe20000004100 */
[----:B------:R1:W-:Y:S01]  /*0770*/  STL [R1+0x60], R2 ;  /* 0x0000600201007387 */ /* 0x0003e20000100800 */
[----:B------:R-:W-:-:S02]  /*0780*/  HADD2.F32 R237, -RZ, R14.H0_H0 ;  /* 0x2000000effed7230 */ /* 0x000fc40000004100 */
[----:B------:R-:W-:Y:S01]  /*0790*/  HADD2.F32 R236, -RZ, R14.H1_H1 ;  /* 0x3000000effec7230 */ /* 0x000fe20000004100 */
[----:B------:R-:W-:Y:S01]  /*07a0*/  STL [R1+0x5c], R32 ;  /* 0x00005c2001007387 */ /* 0x000fe20000100800 */
[----:B------:R-:W-:Y:S02]  /*07b0*/  HADD2.F32 R235, -RZ, R15.H0_H0 ;  /* 0x2000000fffeb7230 */ /* 0x000fe40000004100 */
[----:B0-----:R-:W-:Y:S02]  /*07c0*/  HADD2.F32 R3, -RZ, R28.H1_H1 ;  /* 0x3000001cff037230 */ /* 0x001fe40000004100 */
[--C-:B------:R-:W-:Y:S02]  /*07d0*/  HADD2.F32 R28, -RZ, R29.reuse.H1_H1 ;  /* 0x3000001dff1c7230 */ /* 0x100fe40000004100 */
[----:B-1----:R-:W-:Y:S01]  /*07e0*/  HADD2.F32 R2, -RZ, R29.H0_H0 ;  /* 0x2000001dff027230 */ /* 0x002fe20000004100 */
        /* <DEDUP_REMOVED lines=17> */
[----:B------:R-:W-:Y:S01]  /*0900*/  STL [R1+0x44], R28 ;  /* 0x0000441c01007387 */ /* 0x000fe20000100800 */
[----:B------:R-:W-:-:S02]  /*0910*/  HADD2.F32 R225, -RZ, R4.H0_H0 ;  /* 0x20000004ffe17230 */ /* 0x000fc40000004100 */
[----:B0-----:R-:W-:Y:S02]  /*0920*/  HADD2.F32 R3, -RZ, R31.H1_H1 ;  /* 0x3000001fff037230 */ /* 0x001fe40000004100 */
[----:B------:R-:W-:Y:S02]  /*0930*/  HADD2.F32 R224, -RZ, R4.H1_H1 ;  /* 0x30000004ffe07230 */ /* 0x000fe40000004100 */
[--C-:B-1----:R-:W-:Y:S01]  /*0940*/  HADD2.F32 R2, -RZ, R24.reuse.H0_H0 ;  /* 0x20000018ff027230 */ /* 0x102fe20000004100 */
[----:B------:R0:W-:Y:S01]  /*0950*/  STL [R1+0x40], R3 ;  /* 0x0000400301007387 */ /* 0x0001e20000100800 */
[----:B------:R-:W-:Y:S02]  /*0960*/  HADD2.F32 R24, -RZ, R24.H1_H1 ;  /* 0x30000018ff187230 */ /* 0x000fe40000004100 */
[--C-:B------:R-:W-:Y:S01]  /*0970*/  HADD2.F32 R223, -RZ, R5.reuse.H0_H0 ;  /* 0x20000005ffdf7230 */ /* 0x100fe20000004100 */
        /* <DEDUP_REMOVED lines=10> */
[--C-:B--2---:R-:W-:Y:S01]  /*0a20*/  HADD2.F32 R24, -RZ, R26.reuse.H0_H0 ;  /* 0x2000001aff187230 */ /* 0x104fe20000004100 */
[----:B------:R1:W-:Y:S04]  /*0a30*/  STL [R1+0x30], R2 ;  /* 0x0000300201007387 */ /* 0x0003e80000100800 */
[----:B------:R2:W-:Y:S01]  /*0a40*/  STL [R1+0x2c], R24 ;  /* 0x00002c1801007387 */ /* 0x0005e20000100800 */
[----:B0-----:R-:W-:Y:S02]  /*0a50*/  HADD2.F32 R3, -RZ, R26.H1_H1 ;  /* 0x3000001aff037230 */ /* 0x001fe40000004100 */
[----:B-1----:R-:W-:-:S03]  /*0a60*/  HADD2.F32 R2, -RZ, R27.H0_H0 ;  /* 0x2000001bff027230 */ /* 0x002fc60000004100 */
[----:B------:R0:W-:Y:S01]  /*0a70*/  STL [R1+0x28], R3 ;  /* 0x0000280301007387 */ /* 0x0001e20000100800 */
[----:B--2---:R-:W-:-:S03]  /*0a80*/  HADD2.F32 R24, -RZ, R27.H1_H1 ;  /* 0x3000001bff187230 */ /* 0x004fc60000004100 */
[----:B------:R1:W-:Y:S04]  /*0a90*/  STL [R1+0x24], R2 ;  /* 0x0000240201007387 */ /* 0x0003e80000100800 */
[----:B------:R-:W-:Y:S01]  /*0aa0*/  STL [R1+0x20], R24 ;  /* 0x0000201801007387 */ /* 0x000fe20000100800 */
[--C-:B0-----:R-:W-:Y:S02]  /*0ab0*/  HADD2.F32 R3, -RZ, R20.reuse.H0_H0 ;  /* 0x20000014ff037230 */ /* 0x101fe40000004100 */
[----:B-1----:R-:W-:-:S03]  /*0ac0*/  HADD2.F32 R2, -RZ, R20.H1_H1 ;  /* 0x30000014ff027230 */ /* 0x002fc60000004100 */
[----:B------:R0:W-:Y:S01]  /*0ad0*/  STL [R1+0x1c], R3 ;  /* 0x00001c0301007387 */ /* 0x0001e20000100800 */
[----:B------:R-:W-:-:S03]  /*0ae0*/  HADD2.F32 R20, -RZ, R21.H0_H0 ;  /* 0x20000015ff147230 */ /* 0x000fc60000004100 */
[----:B------:R1:W-:Y:S04]  /*0af0*/  STL [R1+0x18], R2 ;  /* 0x0000180201007387 */ /* 0x0003e80000100800 */
[----:B------:R2:W-:Y:S01]  /*0b00*/  STL [R1+0x14], R20 ;  /* 0x0000141401007387 */ /* 0x0005e20000100800 */
[----:B0-----:R-:W-:Y:S02]  /*0b10*/  HADD2.F32 R3, -RZ, R21.H1_H1 ;  /* 0x30000015ff037230 */ /* 0x001fe40000004100 */
[----:B-1----:R-:W-:-:S03]  /*0b20*/  HADD2.F32 R2, -RZ, R22.H0_H0 ;  /* 0x20000016ff027230 */ /* 0x002fc60000004100 */
[----:B------:R0:W-:Y:S01]  /*0b30*/  STL [R1+0x10], R3 ;  /* 0x0000100301007387 */ /* 0x0001e20000100800 */
[----:B--2---:R-:W-:-:S03]  /*0b40*/  HADD2.F32 R20, -RZ, R22.H1_H1 ;  /* 0x30000016ff147230 */ /* 0x004fc60000004100 */
[----:B------:R1:W-:Y:S04]  /*0b50*/  STL [R1+0xc], R2 ;  /* 0x00000c0201007387 */ /* 0x0003e80000100800 */
[----:B------:R2:W-:Y:S01]  /*0b60*/  STL [R1+0x8], R20 ;  /* 0x0000081401007387 */ /* 0x0005e20000100800 */
[--C-:B0-----:R-:W-:Y:S02]  /*0b70*/  HADD2.F32 R3, -RZ, R23.reuse.H0_H0 ;  /* 0x20000017ff037230 */ /* 0x101fe40000004100 */
[----:B-1----:R-:W-:-:S03]  /*0b80*/  HADD2.F32 R2, -RZ, R23.H1_H1 ;  /* 0x30000017ff027230 */ /* 0x002fc60000004100 */
[----:B------:R2:W-:Y:S04]  /*0b90*/  STL [R1+0x4], R3 ;  /* 0x0000040301007387 */ /* 0x0005e80000100800 */
[----:B------:R2:W-:Y:S02]  /*0ba0*/  STL [R1], R2 ;  /* 0x0000000201007387 */ /* 0x0005e40000100800 */
.L_x_7565:
        /* <DEDUP_REMOVED lines=16> */
[----:B--2---:R-:W-:Y:S01]  /*0cb0*/  @P0 HADD2.F32 R176, -RZ, R2.H0_H0 ;  /* 0x20000002ffb00230 */ /* 0x004fe20000004100 */
        /* <DEDUP_REMOVED lines=32> */
[----:B--2---:R-:W-:Y:S01]  /*0ec0*/  HADD2.F32 R26, -RZ, R164.H0_H0 ;  /* 0x200000a4ff1a7230 */ /* 0x004fe20000004100 */
[----:B------:R-:W-:-:S04]  /*0ed0*/  FADD.FTZ R24, -R209, R27 ;  /* 0x0000001bd1187221 */ /* 0x000fc80000010100 */
[----:B------:R-:W-:Y:S02]  /*0ee0*/  FADD.FTZ R96, R96, R26 ;  /* 0x0000001a60607221 */ /* 0x000fe40000010000 */
[-C--:B------:R-:W-:Y:S02]  /*0ef0*/  FFMA.FTZ R128, R5, R26.reuse, R128 ;  /* 0x0000001a05807223 */ /* 0x080fe40000010080 */
[----:B------:R-:W-:Y:S02]  /*0f00*/  FMUL.FTZ R26, R170, R26 ;  /* 0x0000001aaa1a7220 */ /* 0x000fe40000410000 */
[----:B------:R-:W2:Y:S01]  /*0f10*/  LDL R170, [R1+0x64] ;  /* 0x0000640001aa7983 */ /* 0x000ea20000100800 */
[----:B------:R-:W-:-:S03]  /*0f20*/  FMUL.FTZ R27, R177, R168 ;  /* 0x000000a8b11b7220 */ /* 0x000fc60000410000 */
[----:B------:R-:W4:Y:S01]  /*0f30*/  LDL R168, [R1+0x60] ;  /* 0x0000600001a87983 */ /* 0x000f220000100800 */
[--C-:B------:R-:W-:Y:S01]  /*0f40*/  HADD2.F32 R215, -RZ, R165.reuse.H0_H0 ;  /* 0x200000a5ffd77230 */ /* 0x100fe20000004100 */
[----:B------:R-:W-:Y:S01]  /*0f50*/  FMUL.FTZ R24, R177, R24 ;  /* 0x00000018b1187220 */ /* 0x000fe20000410000 */
[----:B------:R-:W-:Y:S01]  /*0f60*/  HADD2.F32 R216, -RZ, R164.H1_H1 ;  /* 0x300000a4ffd87230 */ /* 0x000fe20000004100 */
[C---:B---3--:R-:W-:Y:S01]  /*0f70*/  FADD.FTZ R164, -R209.reuse, R21 ;  /* 0x00000015d1a47221 */ /* 0x048fe20000010100 */
[----:B------:R-:W-:Y:S01]  /*0f80*/  HADD2.F32 R165, -RZ, R165.H1_H1 ;  /* 0x300000a5ffa57230 */ /* 0x000fe20000004100 */
        /* <DEDUP_REMOVED lines=50> */
.L_x_7548:
[----:B------:R-:W-:Y:S05]  /*12b0*/  BSYNC B0 ;  /* 0x0000000000007941 */ /* 0x000fea0003800000 */
.L_x_7547:
        /* <DEDUP_REMOVED lines=19> */
[----:B--2---:R-:W-:Y:S01]  /*13f0*/  HADD2.F32 R208, -RZ, R168.H0_H0 ;  /* 0x200000a8ffd07230 */ /* 0x004fe20000004100 */
        /* <DEDUP_REMOVED lines=10> */
[----:B------:R-:W-:Y:S01]  /*14a0*/  @P0 LEA.HI.X R15, R212, c[0x0][0x21c], RZ, 0x5, P1 ;  /* 0x00008700d40f0a11 */ /* 0x000fe200008f2cff */
[----:B------:R-:W-:Y:S02]  /*14b0*/  HADD2.F32 R168, -RZ, R168.H1_H1 ;  /* 0x300000a8ffa87230 */ /* 0x000fe40000004100 */
[----:B------:R-:W-:Y:S02]  /*14c0*/  HADD2.F32 R202, -RZ, R169.H0_H0 ;  /* 0x200000a9ffca7230 */ /* 0x000fe40000004100 */
[----:B------:R0:W5:Y:S01]  /*14d0*/  @P0 LDG.E.128 R132, [R14.64] ;  /* 0x000000040e840981 */ /* 0x000162000c1e1d00 */
[----:B------:R-:W-:-:S03]  /*14e0*/  FMUL.FTZ R203, R201, R168 ;  /* 0x000000a8c9cb7220 */ /* 0x000fc60000410000 */
[----:B------:R0:W5:Y:S01]  /*14f0*/  @P0 LDG.E.128 R136, [R14.64+0x10] ;  /* 0x000010040e880981 */ /* 0x000162000c1e1d00 */
[----:B------:R-:W-:Y:S02]  /*1500*/  FADD.FTZ R211, R211, R208 ;  /* 0x000000d0d3d37221 */ /* 0x000fe40000010000 */
[----:B------:R-:W-:Y:S01]  /*1510*/  FFMA.FTZ R210, R4, R208, R210 ;  /* 0x000000d004d27223 */ /* 0x000fe200000100d2 */
[----:B------:R-:W-:Y:S01]  /*1520*/  HADD2.F32 R169, -RZ, R169.H1_H1 ;  /* 0x300000a9ffa97230 */ /* 0x000fe20000004100 */
        /* <DEDUP_REMOVED lines=9> */
[----:B------:R-:W-:Y:S01]  /*15c0*/  HADD2.F32 R200, -RZ, R170.H0_H0 ;  /* 0x200000aaffc87230 */ /* 0x000fe20000004100 */
[----:B------:R-:W-:-:S02]  /*15d0*/  FADD.FTZ R15, -R209, R17 ;  /* 0x00000011d10f7221 */ /* 0x000fc40000010100 */
        /* <DEDUP_REMOVED lines=12> */
[C---:B------:R-:W-:Y:S02]  /*16a0*/  FMUL.FTZ R14, R177.reuse, R14 ;  /* 0x0000000eb10e7220 */ /* 0x040fe40000410000 */
[----:B------:R-:W-:-:S02]  /*16b0*/  FMUL.FTZ R15, R177, R15 ;  /* 0x0000000fb10f7220 */ /* 0x000fc40000410000 */
[----:B------:R-:W-:Y:S02]  /*16c0*/  FADD.FTZ R211, R211, R200 ;  /* 0x000000c8d3d37221 */ /* 0x000fe40000010000 */
[----:B------:R-:W-:Y:S01]  /*16d0*/  FFMA.FTZ R210, R16, R200, R210 ;  /* 0x000000c810d27223 */ /* 0x000fe200000100d2 */
[----:B------:R-:W-:Y:S01]  /*16e0*/  HADD2.F32 R171, -RZ, R171.H1_H1 ;  /* 0x300000abffab7230 */ /* 0x000fe20000004100 */
        /* <DEDUP_REMOVED lines=21> */
.L_x_7550:
[----:B------:R-:W-:Y:S05]  /*1840*/  BSYNC B0 ;  /* 0x0000000000007941 */ /* 0x000fea0003800000 */
.L_x_7549:
        /* <DEDUP_REMOVED lines=21> */
[--C-:B--2---:R-:W-:Y:S02]  /*19a0*/  HADD2.F32 R196, -RZ, R168.reuse.H0_H0 ;  /* 0x200000a8ffc47230 */ /* 0x104fe40000004100 */
[----:B------:R-:W-:-:S03]  /*19b0*/  HADD2.F32 R168, -RZ, R168.H1_H1 ;  /* 0x300000a8ffa87230 */ /* 0x000fc60000004100 */
        /* <DEDUP_REMOVED lines=12> */
[--C-:B------:R-:W-:Y:S01]  /*1a80*/  HADD2.F32 R194, -RZ, R169.reuse.H0_H0 ;  /* 0x200000a9ffc27230 */ /* 0x100fe20000004100 */
        /* <DEDUP_REMOVED lines=13> */
[----:B------:R-:W-:Y:S02]  /*1b60*/  FADD.FTZ R7, -R209, R10 ;  /* 0x0000000ad1077221 */ /* 0x000fe40000010100 */
        /* <DEDUP_REMOVED lines=9> */
[----:B------:R-:W-:Y:S01]  /*1c00*/  FFMA.FTZ R210, R10, R193, R210 ;  /* 0x000000c10ad27223 */ /* 0x000fe200000100d2 */
[--C-:B------:R-:W-:Y:S01]  /*1c10*/  HADD2.F32 R190, -RZ, R171.reuse.H0_H0 ;  /* 0x200000abffbe7230 */ /* 0x100fe20000004100 */
[C---:B------:R-:W-:Y:S02]  /*1c20*/  FMUL.FTZ R7, R177.reuse, R7 ;  /* 0x00000007b1077220 */ /* 0x040fe40000410000 */
[----:B------:R-:W-:Y:S01]  /*1c30*/  FMUL.FTZ R8, R177, R8 ;  /* 0x00000008b1087220 */ /* 0x000fe20000410000 */
[----:B------:R-:W-:Y:S01]  /*1c40*/  HADD2.F32 R171, -RZ, R171.H1_H1 ;  /* 0x300000abffab7230 */ /* 0x000fe20000004100 */
        /* <DEDUP_REMOVED lines=24> */
.L_x_7552:
[----:B------:R-:W-:Y:S05]  /*1dd0*/  BSYNC B0 ;  /* 0x0000000000007941 */ /* 0x000fea0003800000 */
.L_x_7551:
        /* <DEDUP_REMOVED lines=17> */
[----:B--2---:R-:W-:Y:S01]  /*1ef0*/  HADD2.F32 R188, -RZ, R172.H0_H0 ;  /* 0x200000acffbc7230 */ /* 0x004fe20000004100 */
        /* <DEDUP_REMOVED lines=15> */
[----:B------:R-:W-:Y:S01]  /*1ff0*/  @P0 LEA R178, P1, R212, c[0x0][0x218], 0x5 ;  /* 0x00008600d4b20a11 */ /* 0x000fe200078228ff */
[----:B------:R-:W-:-:S03]  /*2000*/  HADD2.F32 R172, -RZ, R172.H1_H1 ;  /* 0x300000acffac7230 */ /* 0x000fc60000004100 */
[----:B------:R-:W-:Y:S01]  /*2010*/  @P0 LEA.HI.X R179, R212, c[0x0][0x21c], RZ, 0x5, P1 ;  /* 0x00008700d4b30a11 */ /* 0x000fe200008f2cff */
[----:B------:R-:W-:Y:S01]  /*2020*/  HADD2.F32 R181, -RZ, R173.H0_H0 ;  /* 0x200000adffb57230 */ /* 0x000fe20000004100 */
[----:B------:R-:W-:Y:S02]  /*2030*/  FMUL.FTZ R186, R186, R172 ;  /* 0x000000acbaba7220 */ /* 0x000fe40000410000 */
[----:B------:R-:W-:Y:S01]  /*2040*/  FADD.FTZ R211, R211, R188 ;  /* 0x000000bcd3d37221 */ /* 0x000fe20000010000 */
[----:B------:R0:W5:Y:S01]  /*2050*/  @P0 LDG.E.128 R148, [R178.64] ;  /* 0x00000004b2940981 */ /* 0x000162000c1e1d00 */
[----:B------:R-:W-:-:S03]  /*2060*/  FFMA.FTZ R210, R213, R188, R210 ;  /* 0x000000bcd5d27223 */ /* 0x000fc600000100d2 */
[----:B------:R0:W5:Y:S01]  /*2070*/  @P0 LDG.E.128 R152, [R178.64+0x10] ;  /* 0x00001004b2980981 */ /* 0x000162000c1e1d00 */
[----:B------:R-:W-:Y:S02]  /*2080*/  FMUL.FTZ R185, R177, R166 ;  /* 0x000000a6b1b97220 */ /* 0x000fe40000410000 */
[----:B------:R-:W-:Y:S02]  /*2090*/  FADD.FTZ R211, R211, R186 ;  /* 0x000000bad3d37221 */ /* 0x000fe40000010000 */
[----:B------:R-:W-:Y:S01]  /*20a0*/  FFMA.FTZ R210, R187, R186, R210 ;  /* 0x000000babbd27223 */ /* 0x000fe200000100d2 */
[--C-:B------:R-:W-:Y:S01]  /*20b0*/  HADD2.F32 R180, -RZ, R174.reuse.H1_H1 ;  /* 0x300000aeffb47230 */ /* 0x100fe20000004100 */
[----:B------:R-:W-:Y:S01]  /*20c0*/  FADD.FTZ R73, R73, R172 ;  /* 0x000000ac49497221 */ /* 0x000fe20000010000 */
[----:B0-----:R-:W-:Y:S01]  /*20d0*/  HADD2.F32 R179, -RZ, R173.H1_H1 ;  /* 0x300000adffb37230 */ /* 0x001fe20000004100 */
[----:B------:R-:W-:Y:S01]  /*20e0*/  FMUL.FTZ R173, R252, R181 ;  /* 0x000000b5fcad7220 */ /* 0x000fe20000410000 */
[----:B------:R-:W-:Y:S01]  /*20f0*/  HADD2.F32 R178, -RZ, R174.H0_H0 ;  /* 0x200000aeffb27230 */ /* 0x000fe20000004100 */
[----:B------:R-:W-:Y:S01]  /*2100*/  FFMA.FTZ R105, R187, R172, R105 ;  /* 0x000000acbb697223 */ /* 0x000fe20000010069 */
[--C-:B------:R-:W-:Y:S01]  /*2110*/  HADD2.F32 R182, -RZ, R175.reuse.H0_H0 ;  /* 0x200000afffb67230 */ /* 0x100fe20000004100 */
[C---:B------:R-:W-:Y:S01]  /*2120*/  FMUL.FTZ R172, R177.reuse, R167 ;  /* 0x000000a7b1ac7220 */ /* 0x040fe20000410000 */
[----:B------:R-:W-:Y:S01]  /*2130*/  HADD2.F32 R184, -RZ, R175.H1_H1 ;  /* 0x300000afffb87230 */ /* 0x000fe20000004100 */
        /* <DEDUP_REMOVED lines=33> */
.L_x_7554:
[----:B------:R-:W-:Y:S05]  /*2350*/  BSYNC B0 ;  /* 0x0000000000007941 */ /* 0x000fea0003800000 */
.L_x_7553:
[----:B------:R-:W-:Y:S02]  /*2360*/  LOP3.LUT P1, RZ, R217, 0xff, RZ, 0xc0, !PT ;  /* 0x000000ffd9ff7812 */ /* 0x000fe4000782c0ff */
[----:B------:R-:W-:Y:S02]  /*2370*/  SHF.R.U32.HI R169, RZ, 0x5, R250 ;  /* 0x00000005ffa97819 */ /* 0x000fe400000116fa */
[----:B------:R-:W-:Y:S02]  /*2380*/  LOP3.LUT P0, RZ, R250, 0x1f, RZ, 0xc0, !PT ;  /* 0x0000001ffaff7812 */ /* 0x000fe4000780c0ff */
[----:B------:R-:W-:-:S07]  /*2390*/  LOP3.LUT R168, R169, 0x7fffffc, RZ, 0xc0, !PT ;  /* 0x07fffffca9a87812 */ /* 0x000fce00078ec0ff */
[----:B------:R-:W-:Y:S01]  /*23a0*/  @!P1 IADD3 R168, R168, 0x4, RZ ;  /* 0x00000004a8a89810 */ /* 0x000fe20007ffe0ff */
[----:B------:R-:W-:Y:S05]  /*23b0*/  BRA.DIV ~URZ, `(.L_x_7555) ;  /* 0x00001e927f007947 */ /* 0x000fea000b800000 */
[----:B------:R0:W1:Y:S02]  /*23c0*/  SHFL.DOWN PT, R167, R211, 0x10, 0x1f ;  /* 0x0a001f00d3a77f89 */ /* 0x00006400000e0000 */
.L_x_7572:
        /* <DEDUP_REMOVED lines=18> */
.L_x_7573:
        /* <DEDUP_REMOVED lines=27> */
[-C--:B------:R-:W-:Y:S01]  /*26a0*/  FFMA.FTZ R168, R5, R209.reuse, R210 ;  /* 0x000000d105a87223 */ /* 0x080fe200000100d2 */
[----:B------:R-:W-:Y:S02]  /*26b0*/  ISETP.NE.U32.AND P1, PT, RZ, c[0x0][0x218], PT ;  /* 0x00008600ff007a0c */ /* 0x000fe40003f25070 */
[----:B------:R-:W-:Y:S01]  /*26c0*/  ISETP.NE.U32.AND P0, PT, RZ, c[0x0][0x258], PT ;  /* 0x00009600ff007a0c */ /* 0x000fe20003f05070 */
[----:B------:R-:W-:Y:S01]  /*26d0*/  FADD.FTZ R168, R26, -R168 ;  /* 0x800000a81aa87221 */ /* 0x000fe20000010000 */
[----:B------:R-:W-:Y:S02]  /*26e0*/  ISETP.NE.AND.EX P1, PT, RZ, c[0x0][0x21c], PT, P1 ;  /* 0x00008700ff007a0c */ /* 0x000fe40003f25310 */
[----:B------:R-:W-:Y:S01]  /*26f0*/  ISETP.NE.AND.EX P0, PT, RZ, c[0x0][0x25c], PT, P0 ;  /* 0x00009700ff007a0c */ /* 0x000fe20003f05300 */
[----:B-----5:R-:W-:Y:S01]  /*2700*/  FMUL.FTZ R169, R177, R168 ;  /* 0x000000a8b1a97220 */ /* 0x020fe20000410000 */
[----:B------:R-:W-:Y:S01]  /*2710*/  ISETP.NE.U32.AND P6, PT, RZ, c[0x0][0x258], PT ;  /* 0x00009600ff007a0c */ /* 0x000fe20003fc5070 */
[----:B------:R-:W-:-:S04]  /*2720*/  FFMA.FTZ R168, R27, R209, R210 ;  /* 0x000000d11ba87223 */ /* 0x000fc800000100d2 */
[----:B------:R-:W-:-:S04]  /*2730*/  FADD.FTZ R168, R216, -R168 ;  /* 0x800000a8d8a87221 */ /* 0x000fc80000010000 */
[----:B------:R-:W-:Y:S02]  /*2740*/  FMUL.FTZ R168, R177, R168 ;  /* 0x000000a8b1a87220 */ /* 0x000fe40000410000 */
[----:B------:R-:W-:Y:S02]  /*2750*/  @P1 FADD.FTZ R169, R32, R169 ;  /* 0x000000a920a91221 */ /* 0x000fe40000010000 */
[----:B------:R-:W-:-:S03]  /*2760*/  @P1 FADD.FTZ R168, R33, R168 ;  /* 0x000000a821a81221 */ /* 0x000fc60000010000 */
[C---:B------:R-:W-:Y:S01]  /*2770*/  SEL R156, R169.reuse, R156, P0 ;  /* 0x0000009ca99c7207 */ /* 0x040fe20000000000 */
[-C--:B------:R-:W-:Y:S01]  /*2780*/  FMUL.FTZ R169, R169, R176.reuse ;  /* 0x000000b0a9a97220 */ /* 0x080fe20000410000 */
[C---:B------:R-:W-:Y:S01]  /*2790*/  SEL R157, R168.reuse, R157, P0 ;  /* 0x0000009da89d7207 */ /* 0x040fe20000000000 */
[----:B------:R-:W-:Y:S01]  /*27a0*/  FMUL.FTZ R168, R168, R176 ;  /* 0x000000b0a8a87220 */ /* 0x000fe20000410000 */
[--C-:B--2---:R-:W-:Y:S02]  /*27b0*/  HADD2.F32 R170, -RZ, R164.reuse.H0_H0 ;  /* 0x200000a4ffaa7230 */ /* 0x104fe40000004100 */
[----:B------:R-:W-:-:S03]  /*27c0*/  HADD2.F32 R164, -RZ, R164.H1_H1 ;  /* 0x300000a4ffa47230 */ /* 0x000fc60000004100 */
[----:B------:R-:W-:Y:S01]  /*27d0*/  FFMA.FTZ R64, R169, R170, R64 ;  /* 0x000000aaa9407223 */ /* 0x000fe20000010040 */
[--C-:B------:R-:W-:Y:S01]  /*27e0*/  HADD2.F32 R170, -RZ, R165.reuse.H0_H0 ;  /* 0x200000a5ffaa7230 */ /* 0x100fe20000004100 */
[----:B------:R-:W-:Y:S01]  /*27f0*/  FFMA.FTZ R65, R168, R164, R65 ;  /* 0x000000a4a8417223 */ /* 0x000fe20000010041 */
[----:B------:R-:W-:Y:S01]  /*2800*/  HADD2.F32 R165, -RZ, R165.H1_H1 ;  /* 0x300000a5ffa57230 */ /* 0x000fe20000004100 */
[----:B------:R-:W-:Y:S02]  /*2810*/  FMUL.FTZ R164, R249, R169 ;  /* 0x000000a9f9a47220 */ /* 0x000fe40000410000 */
[----:B------:R-:W-:-:S05]  /*2820*/  FMUL.FTZ R168, R248, R168 ;  /* 0x000000a8f8a87220 */ /* 0x000fca0000410000 */
[----:B------:R-:W-:Y:S01]  /*2830*/  F2FP.PACK_AB R164, R168, R164 ;  /* 0x000000a4a8a4723e */ /* 0x000fe200000000ff */
[----:B------:R-:W-:-:S04]  /*2840*/  FFMA.FTZ R168, R25, R209, R210 ;  /* 0x000000d119a87223 */ /* 0x000fc800000100d2 */
[----:B------:R-:W-:-:S04]  /*2850*/  FADD.FTZ R168, R215, -R168 ;  /* 0x800000a8d7a87221 */ /* 0x000fc80000010000 */
[----:B------:R-:W-:Y:S02]  /*2860*/  FMUL.FTZ R169, R177, R168 ;  /* 0x000000a8b1a97220 */ /* 0x000fe40000410000 */
[----:B------:R-:W-:Y:S02]  /*2870*/  FFMA.FTZ R168, R24, R209, R210 ;  /* 0x000000d118a87223 */ /* 0x000fe400000100d2 */
[----:B------:R-:W-:Y:S02]  /*2880*/  @P1 FADD.FTZ R169, R34, R169 ;  /* 0x000000a922a91221 */ /* 0x000fe40000010000 */
[----:B------:R-:W-:-:S03]  /*2890*/  FADD.FTZ R168, R214, -R168 ;  /* 0x800000a8d6a87221 */ /* 0x000fc60000010000 */
[----:B------:R-:W-:Y:S01]  /*28a0*/  SEL R158, R169, R158, P0 ;  /* 0x0000009ea99e7207 */ /* 0x000fe20000000000 */
[----:B------:R-:W-:Y:S02]  /*28b0*/  FMUL.FTZ R168, R177, R168 ;  /* 0x000000a8b1a87220 */ /* 0x000fe40000410000 */
[----:B------:R-:W-:Y:S02]  /*28c0*/  FMUL.FTZ R169, R169, R176 ;  /* 0x000000b0a9a97220 */ /* 0x000fe40000410000 */
[----:B------:R-:W-:Y:S02]  /*28d0*/  @P1 FADD.FTZ R168, R35, R168 ;  /* 0x000000a823a81221 */ /* 0x000fe40000010000 */
[----:B------:R-:W-:Y:S01]  /*28e0*/  FFMA.FTZ R66, R169, R170, R66 ;  /* 0x000000aaa9427223 */ /* 0x000fe20000010042 */
[--C-:B------:R-:W-:Y:S02]  /*28f0*/  HADD2.F32 R170, -RZ, R166.reuse.H0_H0 ;  /* 0x200000a6ffaa7230 */ /* 0x100fe40000004100 */
[C---:B------:R-:W-:Y:S01]  /*2900*/  SEL R159, R168.reuse, R159, P0 ;  /* 0x0000009fa89f7207 */ /* 0x040fe20000000000 */
[----:B------:R-:W-:Y:S01]  /*2910*/  FMUL.FTZ R168, R168, R176 ;  /* 0x000000b0a8a87220 */ /* 0x000fe20000410000 */
[----:B------:R-:W-:-:S03]  /*2920*/  HADD2.F32 R166, -RZ, R166.H1_H1 ;  /* 0x300000a6ffa67230 */ /* 0x000fc60000004100 */
[----:B------:R-:W-:Y:S02]  /*2930*/  FFMA.FTZ R67, R168, R165, R67 ;  /* 0x000000a5a8437223 */ /* 0x000fe40000010043 */
        /* <DEDUP_REMOVED lines=31> */
[----:B------:R-:W-:Y:S01]  /*2b30*/  @P1 FADD.FTZ R168, R31, R168 ;  /* 0x000000a81fa81221 */ /* 0x000fe20000010000 */
[----:B------:R-:W-:Y:S01]  /*2b40*/  ISETP.NE.AND.EX P1, PT, RZ, c[0x0][0x25c], PT, P6 ;  /* 0x00009700ff007a0c */ /* 0x000fe20003f25360 */
[----:B------:R-:W-:-:S03]  /*2b50*/  FFMA.FTZ R62, R169, R170, R62 ;  /* 0x000000aaa93e7223 */ /* 0x000fc6000001003e */
[C---:B------:R-:W-:Y:S01]  /*2b60*/  SEL R163, R168.reuse, R163, P0 ;  /* 0x000000a3a8a37207 */ /* 0x040fe20000000000 */
[----:B------:R-:W-:-:S04]  /*2b70*/  FMUL.FTZ R168, R168, R176 ;  /* 0x000000b0a8a87220 */ /* 0x000fc80000410000 */
[----:B------:R-:W-:Y:S02]  /*2b80*/  FFMA.FTZ R63, R168, R167, R63 ;  /* 0x000000a7a83f7223 */ /* 0x000fe4000001003f */
[----:B------:R-:W-:Y:S02]  /*2b90*/  FMUL.FTZ R167, R243, R169 ;  /* 0x000000a9f3a77220 */ /* 0x000fe40000410000 */
[----:B------:R-:W-:-:S05]  /*2ba0*/  FMUL.FTZ R168, R242, R168 ;  /* 0x000000a8f2a87220 */ /* 0x000fca0000410000 */
[----:B------:R-:W-:Y:S02]  /*2bb0*/  F2FP.PACK_AB R167, R168, R167 ;  /* 0x000000a7a8a7723e */ /* 0x000fe400000000ff */
[----:B------:R-:W-:-:S05]  /*2bc0*/  @P1 MOV R168, 0x20 ;  /* 0x0000002000a81802 */ /* 0x000fca0000000f00 */
[----:B------:R-:W-:-:S05]  /*2bd0*/  @P1 IMAD.WIDE.U32 R168, R2, R168, c[0x0][0x258] ;  /* 0x0000960002a81625 */ /* 0x000fca00078e00a8 */
[----:B------:R-:W-:Y:S04]  /*2be0*/  @P1 STG.E.128 [R168.64], R156 ;  /* 0x0000009ca8001986 */ /* 0x000fe8000c101d04 */
[----:B------:R0:W-:Y:S02]  /*2bf0*/  @P1 STG.E.128 [R168.64+0x10], R160 ;  /* 0x000010a0a8001986 */ /* 0x0001e4000c101d04 */
[C---:B0-----:R-:W-:Y:S01]  /*2c00*/  IMAD.WIDE.U32 R168, R2.reuse, R171, c[0x0][0x248] ;  /* 0x0000920002a87625 */ /* 0x041fe200078e00ab */
[----:B------:R-:W-:-:S04]  /*2c10*/  IADD3 R2, R2, 0x80, RZ ;  /* 0x0000008002027810 */ /* 0x000fc80007ffe0ff */
[----:B------:R0:W-:Y:S03]  /*2c20*/  STG.E.128 [R168.64], R164 ;  /* 0x000000a4a8007986 */ /* 0x0001e6000c101d04 */
.L_x_7558:
[----:B------:R-:W-:Y:S05]  /*2c30*/  BSYNC B0 ;  /* 0x0000000000007941 */ /* 0x000fea0003800000 */
.L_x_7557:
        /* <DEDUP_REMOVED lines=53> */
[--C-:B--2---:R-:W-:Y:S02]  /*2f90*/  HADD2.F32 R170, -RZ, R164.reuse.H0_H0 ;  /* 0x200000a4ffaa7230 */ /* 0x104fe40000004100 */
[----:B------:R-:W-:-:S03]  /*2fa0*/  HADD2.F32 R164, -RZ, R164.H1_H1 ;  /* 0x300000a4ffa47230 */ /* 0x000fc60000004100 */
[----:B------:R-:W-:Y:S02]  /*2fb0*/  FFMA.FTZ R56, R168, R170, R56 ;  /* 0x000000aaa8387223 */ /* 0x000fe40000010038 */
[----:B------:R-:W-:Y:S01]  /*2fc0*/  FFMA.FTZ R57, R169, R164, R57 ;  /* 0x000000a4a9397223 */ /* 0x000fe20000010039 */
[--C-:B------:R-:W-:Y:S01]  /*2fd0*/  HADD2.F32 R164, -RZ, R165.reuse.H0_H0 ;  /* 0x200000a5ffa47230 */ /* 0x100fe20000004100 */
[----:B------:R-:W-:Y:S01]  /*2fe0*/  FMUL.FTZ R168, R241, R168 ;  /* 0x000000a8f1a87220 */ /* 0x000fe20000410000 */
[----:B------:R-:W-:-:S03]  /*2ff0*/  HADD2.F32 R165, -RZ, R165.H1_H1 ;  /* 0x300000a5ffa57230 */ /* 0x000fc60000004100 */
[----:B------:R-:W-:Y:S02]  /*3000*/  FFMA.FTZ R58, R251, R164, R58 ;  /* 0x000000a4fb3a7223 */ /* 0x000fe4000001003a */
[----:B------:R-:W-:Y:S02]  /*3010*/  FFMA.FTZ R164, R16, R209, R210 ;  /* 0x000000d110a47223 */ /* 0x000fe400000100d2 */
[----:B------:R-:W-:Y:S02]  /*3020*/  FFMA.FTZ R59, R252, R165, R59 ;  /* 0x000000a5fc3b7223 */ /* 0x000fe4000001003b */
[----:B------:R-:W-:Y:S02]  /*3030*/  FADD.FTZ R164, R200, -R164 ;  /* 0x800000a4c8a47221 */ /* 0x000fe40000010000 */
[----:B------:R-:W-:Y:S02]  /*3040*/  FMUL.FTZ R165, R240, R169 ;  /* 0x000000a9f0a57220 */ /* 0x000fe40000410000 */
[----:B------:R-:W-:-:S02]  /*3050*/  FMUL.FTZ R164, R177, R164 ;  /* 0x000000a4b1a47220 */ /* 0x000fc40000410000 */
[----:B------:R-:W-:Y:S01]  /*3060*/  FMUL.FTZ R169, R239, R251 ;  /* 0x000000fbefa97220 */ /* 0x000fe20000410000 */
[----:B------:R-:W-:Y:S01]  /*3070*/  F2FP.PACK_AB R168, R165, R168 ;  /* 0x000000a8a5a8723e */ /* 0x000fe200000000ff */
[----:B------:R-:W-:Y:S01]  /*3080*/  @P0 FADD.FTZ R164, R136, R164 ;  /* 0x000000a488a40221 */ /* 0x000fe20000010000 */
[----:B------:R-:W-:Y:S01]  /*3090*/  @P6 LEA R170, P0, R2, c[0x0][0x258], 0x5 ;  /* 0x0000960002aa6a11 */ /* 0x000fe200078028ff */
[--C-:B------:R-:W-:Y:S01]  /*30a0*/  HADD2.F32 R165, -RZ, R166.reuse.H0_H0 ;  /* 0x200000a6ffa57230 */ /* 0x100fe20000004100 */
[----:B------:R-:W-:Y:S01]  /*30b0*/  FMUL.FTZ R252, R238, R252 ;  /* 0x000000fceefc7220 */ /* 0x000fe20000410000 */
[----:B------:R-:W-:Y:S01]  /*30c0*/  HADD2.F32 R166, -RZ, R166.H1_H1 ;  /* 0x300000a6ffa67230 */ /* 0x000fe20000004100 */
[C---:B------:R-:W-:Y:S01]  /*30d0*/  SEL R160, R164.reuse, R160, P1 ;  /* 0x000000a0a4a07207 */ /* 0x040fe20000800000 */
[----:B------:R-:W-:Y:S01]  /*30e0*/  FMUL.FTZ R164, R164, R176 ;  /* 0x000000b0a4a47220 */ /* 0x000fe20000410000 */
[----:B------:R-:W-:Y:S02]  /*30f0*/  @P6 LEA.HI.X R171, R2, c[0x0][0x25c], RZ, 0x5, P0 ;  /* 0x0000970002ab6a11 */ /* 0x000fe400000f2cff */
[----:B------:R-:W-:Y:S01]  /*3100*/  F2FP.PACK_AB R169, R252, R169 ;  /* 0x000000a9fca9723e */ /* 0x000fe200000000ff */
[----:B------:R-:W-:-:S02]  /*3110*/  FFMA.FTZ R52, R164, R165, R52 ;  /* 0x000000a5a4347223 */ /* 0x000fc40000010034 */
[----:B------:R-:W-:Y:S01]  /*3120*/  @P6 STG.E.128 [R170.64], R156 ;  /* 0x0000009caa006986 */ /* 0x000fe2000c101d04 */
[----:B------:R-:W-:Y:S02]  /*3130*/  FMUL.FTZ R165, R236, R211 ;  /* 0x000000d3eca57220 */ /* 0x000fe40000410000 */
[----:B------:R-:W-:Y:S01]  /*3140*/  FFMA.FTZ R53, R211, R166, R53 ;  /* 0x000000a6d3357223 */ /* 0x000fe20000010035 */
[----:B------:R0:W-:Y:S02]  /*3150*/  @P6 STG.E.128 [R170.64+0x10], R160 ;  /* 0x000010a0aa006986 */ /* 0x0001e4000c101d04 */
[----:B0-----:R-:W-:Y:S02]  /*3160*/  FMUL.FTZ R170, R237, R164 ;  /* 0x000000a4edaa7220 */ /* 0x001fe40000410000 */
[----:B------:R-:W-:Y:S02]  /*3170*/  FMUL.FTZ R171, R235, R212 ;  /* 0x000000d4ebab7220 */ /* 0x000fe40000410000 */
[----:B------:R-:W-:Y:S01]  /*3180*/  FMUL.FTZ R164, R234, R250 ;  /* 0x000000faeaa47220 */ /* 0x000fe20000410000 */
[----:B------:R-:W-:-:S04]  /*3190*/  F2FP.PACK_AB R170, R165, R170 ;  /* 0x000000aaa5aa723e */ /* 0x000fc800000000ff */
[----:B------:R-:W-:Y:S02]  /*31a0*/  F2FP.PACK_AB R171, R164, R171 ;  /* 0x000000aba4ab723e */ /* 0x000fe400000000ff */
[----:B------:R-:W-:-:S04]  /*31b0*/  LEA R164, P0, R2, c[0x0][0x248], 0x4 ;  /* 0x0000920002a47a11 */ /* 0x000fc800078020ff */
[C---:B------:R-:W-:Y:S02]  /*31c0*/  LEA.HI.X R165, R2.reuse, c[0x0][0x24c], RZ, 0x4, P0 ;  /* 0x0000930002a57a11 */ /* 0x040fe400000f24ff */
[----:B------:R-:W-:-:S03]  /*31d0*/  IADD3 R2, R2, 0x80, RZ ;  /* 0x0000008002027810 */ /* 0x000fc60007ffe0ff */
[----:B------:R0:W-:Y:S02]  /*31e0*/  STG.E.128 [R164.64], R168 ;  /* 0x000000a8a4007986 */ /* 0x0001e4000c101d04 */
[--C-:B0-----:R-:W-:Y:S02]  /*31f0*/  HADD2.F32 R164, -RZ, R167.reuse.H0_H0 ;  /* 0x200000a7ffa47230 */ /* 0x101fe40000004100 */
[----:B------:R-:W-:-:S03]  /*3200*/  HADD2.F32 R167, -RZ, R167.H1_H1 ;  /* 0x300000a7ffa77230 */ /* 0x000fc60000004100 */
[----:B------:R-:W-:Y:S02]  /*3210*/  FFMA.FTZ R54, R212, R164, R54 ;  /* 0x000000a4d4367223 */ /* 0x000fe40000010036 */
[----:B------:R-:W-:Y:S02]  /*3220*/  FFMA.FTZ R55, R250, R167, R55 ;  /* 0x000000a7fa377223 */ /* 0x000fe40000010037 */
.L_x_7560:
[----:B------:R-:W-:Y:S05]  /*3230*/  BSYNC B0 ;  /* 0x0000000000007941 */ /* 0x000fea0003800000 */
.L_x_7559:
        /* <DEDUP_REMOVED lines=95> */
.L_x_7562:
[----:B------:R-:W-:Y:S05]  /*3830*/  BSYNC B0 ;  /* 0x0000000000007941 */ /* 0x000fea0003800000 */
.L_x_7561:
        /* <DEDUP_REMOVED lines=58> */
[----:B------:R-:W-:Y:S01]  /*3be0*/  ISETP.NE.AND.EX P0, PT, RZ, c[0x0][0x25c], PT, P0 ;  /* 0x00009700ff007a0c */ /* 0x000fe20003f05300 */
[--C-:B--2---:R-:W-:Y:S02]  /*3bf0*/  HADD2.F32 R170, -RZ, R164.reuse.H0_H0 ;  /* 0x200000a4ffaa7230 */ /* 0x104fe40000004100 */
[----:B------:R-:W-:-:S03]  /*3c00*/  HADD2.F32 R164, -RZ, R164.H1_H1 ;  /* 0x300000a4ffa47230 */ /* 0x000fc60000004100 */
[----:B------:R-:W-:-:S07]  /*3c10*/  FFMA.FTZ R40, R168, R170, R40 ;  /* 0x000000aaa8287223 */ /* 0x000fce0000010028 */
[C---:B------:R-:W-:Y:S01]  /*3c20*/  @P0 LEA R170, P1, R2.reuse, c[0x0][0x258], 0x5 ;  /* 0x0000960002aa0a11 */ /* 0x040fe200078228ff */
[----:B------:R-:W-:Y:S01]  /*3c30*/  FFMA.FTZ R41, R169, R164, R41 ;  /* 0x000000a4a9297223 */ /* 0x000fe20000010029 */
[--C-:B------:R-:W-:Y:S01]  /*3c40*/  HADD2.F32 R164, -RZ, R165.reuse.H0_H0 ;  /* 0x200000a5ffa47230 */ /* 0x100fe20000004100 */
[----:B------:R-:W-:Y:S01]  /*3c50*/  FMUL.FTZ R168, R225, R168 ;  /* 0x000000a8e1a87220 */ /* 0x000fe20000410000 */
[----:B------:R-:W-:Y:S01]  /*3c60*/  @P0 LEA.HI.X R171, R2, c[0x0][0x25c], RZ, 0x5, P1 ;  /* 0x0000970002ab0a11 */ /* 0x000fe200008f2cff */
[----:B------:R-:W-:Y:S02]  /*3c70*/  HADD2.F32 R165, -RZ, R165.H1_H1 ;  /* 0x300000a5ffa57230 */ /* 0x000fe40000004100 */
[----:B------:R-:W-:Y:S02]  /*3c80*/  FFMA.FTZ R42, R211, R164, R42 ;  /* 0x000000a4d32a7223 */ /* 0x000fe4000001002a */
[----:B------:R-:W-:Y:S01]  /*3c90*/  FMUL.FTZ R164, R224, R169 ;  /* 0x000000a9e0a47220 */ /* 0x000fe20000410000 */
[----:B------:R-:W-:Y:S01]  /*3ca0*/  @P0 STG.E.128 [R170.64], R156 ;  /* 0x0000009caa000986 */ /* 0x000fe2000c101d04 */
[----:B------:R-:W-:-:S02]  /*3cb0*/  FFMA.FTZ R43, R212, R165, R43 ;  /* 0x000000a5d42b7223 */ /* 0x000fc4000001002b */
[----:B------:R-:W-:Y:S01]  /*3cc0*/  FMUL.FTZ R165, R220, R209 ;  /* 0x000000d1dca57220 */ /* 0x000fe20000410000 */
[----:B------:R-:W-:Y:S01]  /*3cd0*/  F2FP.PACK_AB R168, R164, R168 ;  /* 0x000000a8a4a8723e */ /* 0x000fe200000000ff */
[--C-:B------:R-:W-:Y:S01]  /*3ce0*/  HADD2.F32 R164, -RZ, R166.reuse.H0_H0 ;  /* 0x200000a6ffa47230 */ /* 0x100fe20000004100 */
[----:B------:R0:W-:Y:S01]  /*3cf0*/  @P0 STG.E.128 [R170.64+0x10], R160 ;  /* 0x000010a0aa000986 */ /* 0x0001e2000c101d04 */
[----:B------:R-:W-:Y:S01]  /*3d00*/  FMUL.FTZ R169, R223, R211 ;  /* 0x000000d3dfa97220 */ /* 0x000fe20000410000 */
[----:B------:R-:W-:Y:S01]  /*3d10*/  HADD2.F32 R166, -RZ, R166.H1_H1 ;  /* 0x300000a6ffa67230 */ /* 0x000fe20000004100 */
[----:B------:R-:W-:Y:S02]  /*3d20*/  FMUL.FTZ R212, R222, R212 ;  /* 0x000000d4ded47220 */ /* 0x000fe40000410000 */
[----:B------:R-:W-:Y:S02]  /*3d30*/  FFMA.FTZ R36, R210, R164, R36 ;  /* 0x000000a4d2247223 */ /* 0x000fe40000010024 */
[----:B------:R-:W-:Y:S01]  /*3d40*/  FMUL.FTZ R164, R218, R176 ;  /* 0x000000b0daa47220 */ /* 0x000fe20000410000 */
[----:B------:R-:W-:Y:S01]  /*3d50*/  F2FP.PACK_AB R169, R212, R169 ;  /* 0x000000a9d4a9723e */ /* 0x000fe200000000ff */
[----:B------:R-:W-:-:S02]  /*3d60*/  FFMA.FTZ R37, R209, R166, R37 ;  /* 0x000000a6d1257223 */ /* 0x000fc40000010025 */
[----:B0-----:R-:W-:Y:S02]  /*3d70*/  FMUL.FTZ R171, R219, R177 ;  /* 0x000000b1dbab7220 */ /* 0x001fe40000410000 */
[----:B------:R-:W-:-:S03]  /*3d80*/  FMUL.FTZ R170, R221, R210 ;  /* 0x000000d2ddaa7220 */ /* 0x000fc60000410000 */
[----:B------:R-:W-:Y:S02]  /*3d90*/  F2FP.PACK_AB R171, R164, R171 ;  /* 0x000000aba4ab723e */ /* 0x000fe400000000ff */
[C---:B------:R-:W-:Y:S02]  /*3da0*/  LEA R164, P0, R2.reuse, c[0x0][0x248], 0x4 ;  /* 0x0000920002a47a11 */ /* 0x040fe400078020ff */
[----:B------:R-:W-:Y:S02]  /*3db0*/  F2FP.PACK_AB R170, R165, R170 ;  /* 0x000000aaa5aa723e */ /* 0x000fe400000000ff */
[----:B------:R-:W-:Y:S01]  /*3dc0*/  LEA.HI.X R165, R2, c[0x0][0x24c], RZ, 0x4, P0 ;  /* 0x0000930002a57a11 */ /* 0x000fe200000f24ff */
[--C-:B------:R-:W-:Y:S02]  /*3dd0*/  HADD2.F32 R2, -RZ, R167.reuse.H0_H0 ;  /* 0x200000a7ff027230 */ /* 0x100fe40000004100 */
[----:B------:R-:W-:Y:S02]  /*3de0*/  HADD2.F32 R167, -RZ, R167.H1_H1 ;  /* 0x300000a7ffa77230 */ /* 0x000fe40000004100 */
[----:B------:R0:W-:Y:S01]  /*3df0*/  STG.E.128 [R164.64], R168 ;  /* 0x000000a8a4007986 */ /* 0x0001e2000c101d04 */
[----:B------:R-:W-:-:S02]  /*3e00*/  FFMA.FTZ R38, R177, R2, R38 ;  /* 0x00000002b1267223 */ /* 0x000fc40000010026 */
[----:B------:R-:W-:Y:S02]  /*3e10*/  FFMA.FTZ R39, R176, R167, R39 ;  /* 0x000000a7b0277223 */ /* 0x000fe40000010027 */
.L_x_7564:
[----:B------:R-:W-:Y:S05]  /*3e20*/  BSYNC B0 ;  /* 0x0000000000007941 */ /* 0x000fea0003800000 */
.L_x_7563:
[----:B------:R-:W-:Y:S02]  /*3e30*/  IADD3 R0, R0, c[0x0][0x160], RZ ;  /* 0x0000580000007a10 */ /* 0x000fe40007ffe0ff */
[----:B------:R-:W-:Y:S02]  /*3e40*/  LOP3.LUT P1, RZ, R217, 0xff, RZ, 0xc0, !PT ;  /* 0x000000ffd9ff7812 */ /* 0x000fe4000782c0ff */
[----:B------:R-:W-:Y:S02]  /*3e50*/  ISETP.GE.AND P0, PT, R0, c[0x0][0x164], PT ;  /* 0x0000590000007a0c */ /* 0x000fe40003f06270 */
[----:B------:R-:W-:-:S11]  /*3e60*/  SEL R217, RZ, 0x1, P1 ;  /* 0x00000001ffd97807 */ /* 0x000fd60000800000 */
[----:B0----5:R-:W-:Y:S01]  /*3e70*/  @P0 CALL.REL.NOINC `(.L_x_7546) ;  /* 0x0000001000000944 */ /* 0x021fe20003c00000 */
[----:B------:R-:W-:Y:S05]  /*3e80*/  BRA `(.L_x_7565) ;  /* 0xffffcd2000007947 */ /* 0x000fea000383ffff */
.L_x_7546:
        /* <DEDUP_REMOVED lines=19> */
.L_x_7567:
[----:B------:R-:W-:Y:S05]  /*3fc0*/  BSYNC B0 ;  /* 0x0000000000007941 */ /* 0x000fea0003800000 */
.L_x_7566:
        /* <DEDUP_REMOVED lines=13> */
.L_x_7569:
[----:B------:R-:W-:Y:S05]  /*40a0*/  BSYNC B0 ;  /* 0x0000000000007941 */ /* 0x000fea0003800000 */
.L_x_7568:
        /* <DEDUP_REMOVED lines=13> */
.L_x_7571:
[----:B------:R-:W-:Y:S05]  /*4180*/  BSYNC B0 ;  /* 0x0000000000007941 */ /* 0x000fea0003800000 */
.L_x_7570:
        /* <DEDUP_REMOVED lines=12> */
.L_x_7555:
[----:B------:R-:W-:Y:S01]  /*4250*/  HFMA2.MMA R166, -RZ, RZ, 0, 9.5367431640625e-07 ;  /* 0x00000010ffa67435 */ /* 0x000fe200000001ff */
[----:B------:R-:W-:-:S02]  /*4260*/  MOV R165, R211 ;  /* 0x000000d300a57202 */ /* 0x000fc40000000f00 */
[----:B------:R-:W-:Y:S02]  /*4270*/  MOV R171, 0x1f ;  /* 0x0000001f00ab7802 */ /* 0x000fe40000000f00 */
[----:B------:R-:W-:Y:S02]  /*4280*/  MOV R170, 0xffffffff ;  /* 0xffffffff00aa7802 */ /* 0x000fe40000000f00 */
[----:B------:R-:W-:Y:S02]  /*4290*/  MOV R164, 0x42b0 ;  /* 0x000042b000a47802 */ /* 0x000fe40000000f00 */
[----:B-----5:R-:W-:Y:S05]  /*42a0*/  CALL.REL.NOINC `($__internal_124_$__cuda_sm70_shflsync_down_p) ;  /* 0x0000046000007944 */ /* 0x020fea0003c00000 */
[----:B-1----:R-:W-:Y:S01]  /*42b0*/  MOV R167, R166 ;  /* 0x000000a600a77202 */ /* 0x002fe20000000f00 */
[----:B------:R-:W-:Y:S05]  /*42c0*/  BRA `(.L_x_7572) ;  /* 0xffffe10000007947 */ /* 0x000fea000383ffff */
.L_x_7556:
[----:B------:R-:W-:Y:S01]  /*42d0*/  HFMA2.MMA R166, -RZ, RZ, 0, 9.5367431640625e-07 ;  /* 0x00000010ffa67435 */ /* 0x000fe200000001ff */
[----:B------:R-:W-:Y:S02]  /*42e0*/  MOV R165, R210 ;  /* 0x000000d200a57202 */ /* 0x000fe40000000f00 */
[----:B------:R-:W-:Y:S02]  /*42f0*/  MOV R171, 0x1f ;  /* 0x0000001f00ab7802 */ /* 0x000fe40000000f00 */
[----:B------:R-:W-:-:S02]  /*4300*/  MOV R170, 0xffffffff ;  /* 0xffffffff00aa7802 */ /* 0x000fc40000000f00 */
[----:B------:R-:W-:Y:S02]  /*4310*/  MOV R164, 0x4330 ;  /* 0x0000433000a47802 */ /* 0x000fe40000000f00 */
[----:B01---5:R-:W-:Y:S05]  /*4320*/  CALL.REL.NOINC `($__internal_124_$__cuda_sm70_shflsync_down_p) ;  /* 0x000003e000007944 */ /* 0x023fea0003c00000 */
[----:B------:R-:W-:Y:S01]  /*4330*/  FADD.FTZ R211, R167, R211 ;  /* 0x000000d3a7d37221 */ /* 0x000fe20000010000 */
[----:B------:R-:W-:Y:S01]  /*4340*/  MOV R171, 0x1f ;  /* 0x0000001f00ab7802 */ /* 0x000fe20000000f00 */
[----:B-1----:R-:W-:Y:S01]  /*4350*/  FADD.FTZ R210, R210, R166 ;  /* 0x000000a6d2d27221 */ /* 0x002fe20000010000 */
[----:B------:R-:W-:Y:S01]  /*4360*/  HFMA2.MMA R166, -RZ, RZ, 0, 4.76837158203125e-07 ;  /* 0x00000008ffa67435 */ /* 0x000fe200000001ff */
[----:B------:R-:W-:Y:S02]  /*4370*/  MOV R170, 0xffffffff ;  /* 0xffffffff00aa7802 */ /* 0x000fe40000000f00 */
[----:B------:R-:W-:Y:S02]  /*4380*/  MOV R165, R211 ;  /* 0x000000d300a57202 */ /* 0x000fe40000000f00 */
[----:B------:R-:W-:Y:S02]  /*4390*/  MOV R164, 0x43b0 ;  /* 0x000043b000a47802 */ /* 0x000fe40000000f00 */
[----:B------:R-:W-:Y:S05]  /*43a0*/  CALL.REL.NOINC `($__internal_124_$__cuda_sm70_shflsync_down_p) ;  /* 0x0000036000007944 */ /* 0x000fea0003c00000 */
[----:B-1----:R-:W-:Y:S01]  /*43b0*/  MOV R167, R166 ;  /* 0x000000a600a77202 */ /* 0x002fe20000000f00 */
[----:B------:R-:W-:Y:S01]  /*43c0*/  HFMA2.MMA R166, -RZ, RZ, 0, 4.76837158203125e-07 ;  /* 0x00000008ffa67435 */ /* 0x000fe200000001ff */
[----:B------:R-:W-:-:S02]  /*43d0*/  MOV R165, R210 ;  /* 0x000000d200a57202 */ /* 0x000fc40000000f00 */
[----:B------:R-:W-:Y:S02]  /*43e0*/  MOV R171, 0x1f ;  /* 0x0000001f00ab7802 */ /* 0x000fe40000000f00 */
[----:B------:R-:W-:Y:S02]  /*43f0*/  MOV R170, 0xffffffff ;  /* 0xffffffff00aa7802 */ /* 0x000fe40000000f00 */
[----:B------:R-:W-:Y:S02]  /*4400*/  MOV R164, 0x4420 ;  /* 0x0000442000a47802 */ /* 0x000fe40000000f00 */
[----:B------:R-:W-:Y:S05]  /*4410*/  CALL.REL.NOINC `($__internal_124_$__cuda_sm70_shflsync_down_p) ;  /* 0x000002f000007944 */ /* 0x000fea0003c00000 */
[----:B------:R-:W-:Y:S01]  /*4420*/  FADD.FTZ R211, R167, R211 ;  /* 0x000000d3a7d37221 */ /* 0x000fe20000010000 */
[----:B------:R-:W-:Y:S01]  /*4430*/  MOV R171, 0x1f ;  /* 0x0000001f00ab7802 */ /* 0x000fe20000000f00 */
[----:B-1----:R-:W-:Y:S01]  /*4440*/  FADD.FTZ R210, R210, R166 ;  /* 0x000000a6d2d27221 */ /* 0x002fe20000010000 */
[----:B------:R-:W-:Y:S01]  /*4450*/  HFMA2.MMA R166, -RZ, RZ, 0, 2.384185791015625e-07 ;  /* 0x00000004ffa67435 */ /* 0x000fe200000001ff */
[----:B------:R-:W-:Y:S02]  /*4460*/  MOV R170, 0xffffffff ;  /* 0xffffffff00aa7802 */ /* 0x000fe40000000f00 */
[----:B------:R-:W-:-:S02]  /*4470*/  MOV R165, R211 ;  /* 0x000000d300a57202 */ /* 0x000fc40000000f00 */
[----:B------:R-:W-:Y:S02]  /*4480*/  MOV R164, 0x44a0 ;  /* 0x000044a000a47802 */ /* 0x000fe40000000f00 */
[----:B------:R-:W-:Y:S05]  /*4490*/  CALL.REL.NOINC `($__internal_124_$__cuda_sm70_shflsync_down_p) ;  /* 0x0000027000007944 */ /* 0x000fea0003c00000 */
[----:B-1----:R-:W-:Y:S01]  /*44a0*/  MOV R167, R166 ;  /* 0x000000a600a77202 */ /* 0x002fe20000000f00 */
[----:B------:R-:W-:Y:S01]  /*44b0*/  HFMA2.MMA R166, -RZ, RZ, 0, 2.384185791015625e-07 ;  /* 0x00000004ffa67435 */ /* 0x000fe200000001ff */
[----:B------:R-:W-:Y:S02]  /*44c0*/  MOV R165, R210 ;  /* 0x000000d200a57202 */ /* 0x000fe40000000f00 */
[----:B------:R-:W-:Y:S02]  /*44d0*/  MOV R171, 0x1f ;  /* 0x0000001f00ab7802 */ /* 0x000fe40000000f00 */
[----:B------:R-:W-:Y:S02]  /*44e0*/  MOV R170, 0xffffffff ;  /* 0xffffffff00aa7802 */ /* 0x000fe40000000f00 */
[----:B------:R-:W-:Y:S02]  /*44f0*/  MOV R164, 0x4510 ;  /* 0x0000451000a47802 */ /* 0x000fe40000000f00 */
[----:B------:R-:W-:Y:S05]  /*4500*/  CALL.REL.NOINC `($__internal_124_$__cuda_sm70_shflsync_down_p) ;  /* 0x0000020000007944 */ /* 0x000fea0003c00000 */
[----:B------:R-:W-:Y:S01]  /*4510*/  FADD.FTZ R211, R167, R211 ;  /* 0x000000d3a7d37221 */ /* 0x000fe20000010000 */
[----:B------:R-:W-:Y:S01]  /*4520*/  MOV R171, 0x1f ;  /* 0x0000001f00ab7802 */ /* 0x000fe20000000f00 */
[----:B-1----:R-:W-:Y:S01]  /*4530*/  FADD.FTZ R210, R210, R166 ;  /* 0x000000a6d2d27221 */ /* 0x002fe20000010000 */
[----:B------:R-:W-:Y:S01]  /*4540*/  HFMA2.MMA R166, -RZ, RZ, 0, 1.1920928955078125e-07 ;  /* 0x00000002ffa67435 */ /* 0x000fe200000001ff */
[----:B------:R-:W-:-:S02]  /*4550*/  MOV R170, 0xffffffff ;  /* 0xffffffff00aa7802 */ /* 0x000fc40000000f00 */
[----:B------:R-:W-:Y:S02]  /*4560*/  MOV R165, R211 ;  /* 0x000000d300a57202 */ /* 0x000fe40000000f00 */
[----:B------:R-:W-:Y:S02]  /*4570*/  MOV R164, 0x4590 ;  /* 0x0000459000a47802 */ /* 0x000fe40000000f00 */
[----:B------:R-:W-:Y:S05]  /*4580*/  CALL.REL.NOINC `($__internal_124_$__cuda_sm70_shflsync_down_p) ;  /* 0x0000018000007944 */ /* 0x000fea0003c00000 */
[----:B-1----:R-:W-:Y:S01]  /*4590*/  MOV R167, R166 ;  /* 0x000000a600a77202 */ /* 0x002fe20000000f00 */
[----:B------:R-:W-:Y:S01]  /*45a0*/  HFMA2.MMA R166, -RZ, RZ, 0, 1.1920928955078125e-07 ;  /* 0x00000002ffa67435 */ /* 0x000fe200000001ff */
[----:B------:R-:W-:Y:S02]  /*45b0*/  MOV R165, R210 ;  /* 0x000000d200a57202 */ /* 0x000fe40000000f00 */
[----:B------:R-:W-:Y:S02]  /*45c0*/  MOV R171, 0x1f ;  /* 0x0000001f00ab7802 */ /* 0x000fe40000000f00 */
[----:B------:R-:W-:Y:S02]  /*45d0*/  MOV R170, 0xffffffff ;  /* 0xffffffff00aa7802 */ /* 0x000fe40000000f00 */
[----:B------:R-:W-:-:S02]  /*45e0*/  MOV R164, 0x4600 ;  /* 0x0000460000a47802 */ /* 0x000fc40000000f00 */
[----:B------:R-:W-:Y:S05]  /*45f0*/  CALL.REL.NOINC `($__internal_124_$__cuda_sm70_shflsync_down_p) ;  /* 0x0000011000007944 */ /* 0x000fea0003c00000 */
[----:B------:R-:W-:Y:S01]  /*4600*/  FADD.FTZ R211, R167, R211 ;  /* 0x000000d3a7d37221 */ /* 0x000fe20000010000 */
[----:B------:R-:W-:Y:S01]  /*4610*/  MOV R171, 0x1f ;  /* 0x0000001f00ab7802 */ /* 0x000fe20000000f00 */
[----:B-1----:R-:W-:Y:S01]  /*4620*/  FADD.FTZ R210, R210, R166 ;  /* 0x000000a6d2d27221 */ /* 0x002fe20000010000 */
[----:B------:R-:W-:Y:S01]  /*4630*/  HFMA2.MMA R166, -RZ, RZ, 0, 5.9604644775390625e-08 ;  /* 0x00000001ffa67435 */ /* 0x000fe200000001ff */
[----:B------:R-:W-:-:S02]  /*4640*/  MOV R170, 0xffffffff ;  /* 0xffffffff00aa7802 */ /* 0x000fc40000000f00 */
[----:B------:R-:W-:Y:S02]  /*4650*/  MOV R165, R211 ;  /* 0x000000d300a57202 */ /* 0x000fe40000000f00 */
[----:B------:R-:W-:Y:S02]  /*4660*/  MOV R164, 0x4680 ;  /* 0x0000468000a47802 */ /* 0x000fe40000000f00 */
[----:B------:R-:W-:Y:S05]  /*4670*/  CALL.REL.NOINC `($__internal_124_$__cuda_sm70_shflsync_down_p) ;  /* 0x0000009000007944 */ /* 0x000fea0003c00000 */
[----:B-1----:R-:W-:Y:S01]  /*4680*/  MOV R167, R166 ;  /* 0x000000a600a77202 */ /* 0x002fe20000000f00 */
[----:B------:R-:W-:Y:S01]  /*4690*/  HFMA2.MMA R166, -RZ, RZ, 0, 5.9604644775390625e-08 ;  /* 0x00000001ffa67435 */ /* 0x000fe200000001ff */
[----:B------:R-:W-:Y:S02]  /*46a0*/  MOV R165, R210 ;  /* 0x000000d200a57202 */ /* 0x000fe40000000f00 */
[----:B------:R-:W-:Y:S02]  /*46b0*/  MOV R171, 0x1f ;  /* 0x0000001f00ab7802 */ /* 0x000fe40000000f00 */
[----:B------:R-:W-:Y:S02]  /*46c0*/  MOV R170, 0xffffffff ;  /* 0xffffffff00aa7802 */ /* 0x000fe40000000f00 */
[----:B------:R-:W-:-:S02]  /*46d0*/  MOV R164, 0x46f0 ;  /* 0x000046f000a47802 */ /* 0x000fc40000000f00 */
[----:B------:R-:W-:Y:S05]  /*46e0*/  CALL.REL.NOINC `($__internal_124_$__cuda_sm70_shflsync_down_p) ;  /* 0x0000002000007944 */ /* 0x000fea0003c00000 */
[----:B-1----:R-:W-:Y:S01]  /*46f0*/  MOV R165, R166 ;  /* 0x000000a600a57202 */ /* 0x002fe20000000f00 */
[----:B------:R-:W-:Y:S05]  /*4700*/  BRA `(.L_x_7573) ;  /* 0xffffdde000007947 */ /* 0x000fea000383ffff */
        .weak           $__internal_124_$__cuda_sm70_shflsync_down_p
        .type           $__internal_124_$__cuda_sm70_shflsync_down_p,@function
        .size           $__internal_124_$__cuda_sm70_shflsync_down_p,(.L_x_11858 - $__internal_124_$__cuda_sm70_shflsync_down_p)
$__internal_124_$__cuda_sm70_shflsync_down_p:
[----:B------:R-:W-:Y:S04]  /*4710*/  WARPSYNC R170 ;  /* 0x000000aa00007348 */ /* 0x000fe80003800000 */
[----:B------:R0:W1:Y:S02]  /*4720*/  SHFL.DOWN PT, R166, R165, R166, R171 ;  /* 0x080000a6a5a67389 */ /* 0x00006400000e00ab */
[----:B0-----:R-:W-:-:S06]  /*4730*/  HFMA2.MMA R165, -RZ, RZ, 0, 0 ;  /* 0x00000000ffa57435 */ /* 0x001fcc00000001ff */
[----:B------:R-:W-:Y:S05]  /*4740*/  RET.REL.NODEC R164 `(_ZN10layer_norm13ln_bwd_kernelINS_13Kernel_traitsI6__halfS2_fS2_fjLj4096ELj1ELj1ELj4ELj16ENS_18Kernel_traits_baseILj4096ES2_S2_fS2_fjLj128EEEEELb0ELb1ELb0ELb0EEEvNS_9BwdParamsE) ;  /* 0xffffb8b0a4007950 */ /* 0x000fea0003c3ffff */
.L_x_7574:
        /* <DEDUP_REMOVED lines=11> */
.L_x_11858:


//--------------------- .text._ZN10layer_norm13ln_bwd_kernelINS_13Kernel_traitsI6__halfS2_fS2_fjLj4096ELj1ELj1ELj4ELj16ENS_18Kernel_traits_baseILj4096ES2_S2_fS2_fjLj128EEEEELb0ELb1ELb0ELb1EEEvNS_9BwdParamsE --------------------------
	.section	.text._ZN10layer_norm13ln_bwd_kernelINS_13Kernel_traitsI6__halfS2_fS2_fjLj4096ELj1ELj1ELj4ELj16ENS_18Kernel_traits_baseILj4096ES2_S2_fS2_fjLj128EEEEELb0ELb1ELb0ELb1EEEvNS_9BwdParamsE,"ax",@progbits
	.sectioninfo	@"SHI_REGISTERS=255"
	.align	128
        .global         _ZN10layer_norm13ln_bwd_kernelINS_13Kernel_traitsI6__halfS2_fS2_fjLj4096ELj1ELj1ELj4ELj16ENS_18Kernel_traits_baseILj4096ES2_S2_fS2_fjLj128EEEEELb0ELb1ELb0ELb1EEEvNS_9BwdParamsE
        .type           _ZN10layer_norm13ln_bwd_kernelINS_13Kernel_traitsI6__halfS2_fS2_fjLj4096ELj1ELj1ELj4ELj16ENS_18Kernel_traits_baseILj4096ES2_S2_fS2_fjLj128EEEEELb0ELb1ELb0ELb1EEEvNS_9BwdParamsE,@function
        .size           _ZN10layer_norm13ln_bwd_kernelINS_13Kernel_traitsI6__halfS2_fS2_fjLj4096ELj1ELj1ELj4ELj16ENS_18Kernel_traits_baseILj4096ES2_S2_fS2_fjLj128EEEEELb0ELb1ELb0ELb1EEEvNS_9BwdParamsE,(.L_x_11859 - _ZN10layer_norm13ln_bwd_kernelINS_13Kernel_traitsI6__halfS2_fS2_fjLj4096ELj1ELj1ELj4ELj16ENS_18Kernel_traits_baseILj4096ES2_S2_fS2_fjLj128EEEEELb0ELb1ELb0ELb1EEEvNS_9BwdParamsE)
        .other          _ZN10layer_norm13ln_bwd_kernelINS_13Kernel_traitsI6__halfS2_fS2_fjLj4096ELj1ELj1ELj4ELj16ENS_18Kernel_traits_baseILj4096ES2_S2_fS2_fjLj128EEEEELb0ELb1ELb0ELb1EEEvNS_9BwdParamsE,@"STO_CUDA_ENTRY STV_DEFAULT"
_ZN10layer_norm13ln_bwd_kernelINS_13Kernel_traitsI6__halfS2_fS2_fjLj4096ELj1ELj1ELj4ELj16ENS_18Kernel_traits_baseILj4096ES2_S2_fS2_fjLj128EEEEELb0ELb1ELb0ELb1EEEvNS_9BwdParamsE:
.text._ZN10layer_norm13ln_bwd_kernelINS_13Kernel_traitsI6__halfS2_fS2_fjLj4096ELj1ELj1ELj4ELj16ENS_18Kernel_traits_baseILj4096ES2_S2_fS2_fjLj128EEEEELb0ELb1ELb0ELb1EEEvNS_9BwdParamsE:
        /* <DEDUP_REMOVED lines=57> */
.L_x_7575:
        /* <DEDUP_REMOVED lines=56> */
[----:B0-----:R-:W-:Y:S02]  /*0710*/  HADD2.F32 R3, -RZ, R12.H1_H1 ;  /* 0x3000000cff037230 */ /* 0x001fe40000004100 */
[----:B------:R-:W-:Y:S01]  /*0720*/  HADD2.F32 R2, -RZ, R13.H0_H0 ;  /* 0x2000000dff027230 */ /* 0x000fe20000004100 */
[----:B------:R0:W-:Y:S04]  /*0730*/  STL [R1+0x74], R8 ;  /* 0x0000740801007387 */ /* 0x0001e80000100800 */
[----:B------:R1:W-:Y:S01]  /*0740*/  STL [R1+0x70], R3 ;  /* 0x0000700301007387 */ /* 0x0003e20000100800 */
[----:B-----5:R-:W-:-:S03]  /*0750*/  HADD2.F32 R252, -RZ, R251.H0_H0 ;  /* 0x200000fbfffc7230 */ /* 0x020fc60000004100 */
[----:B------:R2:W-:Y:S01]  /*0760*/  STL [R1+0x6c], R2 ;  /* 0x00006c0201007387 */ /* 0x0005e20000100800 */
[----:B------:R-:W-:Y:S02]  /*0770*/  HADD2.F32 R251, -RZ, R251.H1_H1 ;  /* 0x300000fbfffb7230 */ /* 0x000fe40000004100 */
[----:B0-----:R-:W-:Y:S01]  /*0780*/  HADD2.F32 R8, -RZ, R13.H1_H1 ;  /* 0x3000000dff087230 */ /* 0x001fe20000004100 */
[----:B------:R-:W-:Y:S01]  /*0790*/  CS2R R12, SRZ ;  /* 0x00000000000c7805 */ /* 0x000fe2000001ff00 */
[----:B---3--:R-:W-:Y:S02]  /*07a0*/  HADD2.F32 R247, -RZ, R241.H1_H1 ;  /* 0x300000f1fff77230 */ /* 0x008fe40000004100 */
[----:B-1----:R-:W-:Y:S01]  /*07b0*/  HADD2.F32 R3, -RZ, R14.H0_H0 ;  /* 0x2000000eff037230 */ /* 0x002fe20000004100 */
[----:B------:R0:W-:Y:S01]  /*07c0*/  STL [R1+0x68], R8 ;  /* 0x0000680801007387 */ /* 0x0001e20000100800 */
[----:B------:R-:W-:Y:S02]  /*07d0*/  HADD2.F32 R246, -RZ, R242.H0_H0 ;  /* 0x200000f2fff67230 */ /* 0x000fe40000004100 */
[----:B--2---:R-:W-:Y:S01]  /*07e0*/  HADD2.F32 R2, -RZ, R14.H1_H1 ;  /* 0x3000000eff027230 */ /* 0x004fe20000004100 */
[----:B------:R1:W-:Y:S01]  /*07f0*/  STL [R1+0x64], R3 ;  /* 0x0000640301007387 */ /* 0x0003e20000100800 */
[----:B------:R-:W-:-:S02]  /*0800*/  HADD2.F32 R245, -RZ, R242.H1_H1 ;  /* 0x300000f2fff57230 */ /* 0x000fc40000004100 */
[----:B------:R-:W-:Y:S01]  /*0810*/  HADD2.F32 R244, -RZ, R243.H0_H0 ;  /* 0x200000f3fff47230 */ /* 0x000fe20000004100 */
[----:B------:R2:W-:Y:S01]  /*0820*/  STL [R1+0x60], R2 ;  /* 0x0000600201007387 */ /* 0x0005e20000100800 */
[----:B----4-:R-:W-:Y:S02]  /*0830*/  HADD2.F32 R242, -RZ, R232.H0_H0 ;  /* 0x200000e8fff27230 */ /* 0x010fe40000004100 */
[----:B0-----:R-:W-:Y:S02]  /*0840*/  HADD2.F32 R8, -RZ, R15.H0_H0 ;  /* 0x2000000fff087230 */ /* 0x001fe40000004100 */
[----:B------:R-:W-:Y:S02]  /*0850*/  HADD2.F32 R239, -RZ, R233.H1_H1 ;  /* 0x300000e9ffef7230 */ /* 0x000fe40000004100 */
[----:B-1----:R-:W-:Y:S01]  /*0860*/  HADD2.F32 R3, -RZ, R15.H1_H1 ;  /* 0x3000000fff037230 */ /* 0x002fe20000004100 */
[----:B------:R0:W-:Y:S01]  /*0870*/  STL [R1+0x5c], R8 ;  /* 0x00005c0801007387 */ /* 0x0001e20000100800 */
[----:B------:R-:W-:Y:S01]  /*0880*/  HADD2.F32 R238, -RZ, R234.H0_H0 ;  /* 0x200000eaffee7230 */ /* 0x000fe20000004100 */
[----:B------:R-:W-:Y:S01]  /*0890*/  CS2R R14, SRZ ;  /* 0x00000000000e7805 */ /* 0x000fe2000001ff00 */
[----:B--2---:R-:W-:Y:S01]  /*08a0*/  HADD2.F32 R2, -RZ, R16.H0_H0 ;  /* 0x20000010ff027230 */ /* 0x004fe20000004100 */
[----:B------:R1:W-:Y:S01]  /*08b0*/  STL [R1+0x58], R3 ;  /* 0x0000580301007387 */ /* 0x0003e20000100800 */
[----:B------:R-:W-:-:S02]  /*08c0*/  HADD2.F32 R237, -RZ, R234.H1_H1 ;  /* 0x300000eaffed7230 */ /* 0x000fc40000004100 */
[----:B------:R-:W-:Y:S01]  /*08d0*/  HADD2.F32 R236, -RZ, R235.H0_H0 ;  /* 0x200000ebffec7230 */ /* 0x000fe20000004100 */
[----:B------:R2:W-:Y:S01]  /*08e0*/  STL [R1+0x54], R2 ;  /* 0x0000540201007387 */ /* 0x0005e20000100800 */
[----:B------:R-:W-:Y:S02]  /*08f0*/  HADD2.F32 R228, -RZ, R227.H0_H0 ;  /* 0x200000e3ffe47230 */ /* 0x000fe40000004100 */
[----:B0-----:R-:W-:Y:S02]  /*0900*/  HADD2.F32 R8, -RZ, R16.H1_H1 ;  /* 0x30000010ff087230 */ /* 0x001fe40000004100 */
[--C-:B------:R-:W-:Y:S02]  /*0910*/  HADD2.F32 R204, -RZ, R4.reuse.H0_H0 ;  /* 0x20000004ffcc7230 */ /* 0x100fe40000004100 */
[----:B-1----:R-:W-:Y:S01]  /*0920*/  HADD2.F32 R3, -RZ, R17.H0_H0 ;  /* 0x20000011ff037230 */ /* 0x002fe20000004100 */
[----:B------:R0:W-:Y:S01]  /*0930*/  STL [R1+0x50], R8 ;  /* 0x0000500801007387 */ /* 0x0001e20000100800 */
[----:B------:R-:W-:-:S02]  /*0940*/  HADD2.F32 R203, -RZ, R4.H1_H1 ;  /* 0x30000004ffcb7230 */ /* 0x000fc40000004100 */
[----:B--2---:R-:W-:Y:S01]  /*0950*/  HADD2.F32 R2, -RZ, R17.H1_H1 ;  /* 0x30000011ff027230 */ /* 0x004fe20000004100 */
[----:B------:R1:W-:Y:S01]  /*0960*/  STL [R1+0x4c], R3 ;  /* 0x00004c0301007387 */ /* 0x0003e20000100800 */
[--C-:B------:R-:W-:Y:S01]  /*0970*/  HADD2.F32 R202, -RZ, R5.reuse.H0_H0 ;  /* 0x20000005ffca7230 */ /* 0x100fe20000004100 */
[----:B------:R-:W-:Y:S01]  /*0980*/  CS2R R16, SRZ ;  /* 0x0000000000107805 */ /* 0x000fe2000001ff00 */
[----:B------:R-:W-:Y:S01]  /*0990*/  HADD2.F32 R201, -RZ, R5.H1_H1 ;  /* 0x30000005ffc97230 */ /* 0x000fe20000004100 */
[----:B------:R2:W-:Y:S01]  /*09a0*/  STL [R1+0x48], R2 ;  /* 0x0000480201007387 */ /* 0x0005e20000100800 */
[----:B------:R-:W-:Y:S01]  /*09b0*/  HADD2.F32 R200, -RZ, R6.H0_H0 ;  /* 0x20000006ffc87230 */ /* 0x000fe20000004100 */
[----:B------:R-:W-:Y:S01]  /*09c0*/  CS2R R4, SRZ ;  /* 0x0000000000047805 */ /* 0x000fe2000001ff00 */
[----:B0-----:R-:W-:Y:S02]  /*09d0*/  HADD2.F32 R8, -RZ, R18.H0_H0 ;  /* 0x20000012ff087230 */ /* 0x001fe40000004100 */
[----:B------:R-:W-:-:S02]  /*09e0*/  HADD2.F32 R199, -RZ, R6.H1_H1 ;  /* 0x30000006ffc77230 */ /* 0x000fc40000004100 */
[----:B-1----:R-:W-:Y:S01]  /*09f0*/  HADD2.F32 R3, -RZ, R18.H1_H1 ;  /* 0x30000012ff037230 */ /* 0x002fe20000004100 */
[----:B------:R0:W-:Y:S01]  /*0a00*/  STL [R1+0x44], R8 ;  /* 0x0000440801007387 */ /* 0x0001e20000100800 */
[----:B------:R-:W-:Y:S02]  /*0a10*/  HADD2.F32 R198, -RZ, R7.H0_H0 ;  /* 0x20000007ffc67230 */ /* 0x000fe40000004100 */
[----:B--2---:R-:W-:Y:S01]  /*0a20*/  HADD2.F32 R2, -RZ, R19.H0_H0 ;  /* 0x20000013ff027230 */ /* 0x004fe20000004100 */
[----:B------:R1:W-:Y:S01]  /*0a30*/  STL [R1+0x40], R3 ;  /* 0x0000400301007387 */ /* 0x0003e20000100800 */
[----:B------:R-:W-:Y:S01]  /*0a40*/  HADD2.F32 R196, -RZ, R7.H1_H1 ;  /* 0x30000007ffc47230 */ /* 0x000fe20000004100 */
[----:B------:R-:W-:Y:S01]  /*0a50*/  CS2R R6, SRZ ;  /* 0x0000000000067805 */ /* 0x000fe2000001ff00 */
[----:B------:R-:W-:Y:S01]  /*0a60*/  HADD2.F32 R243, -RZ, R243.H1_H1 ;  /* 0x300000f3fff37230 */ /* 0x000fe20000004100 */
[----:B------:R2:W-:Y:S01]  /*0a70*/  STL [R1+0x3c], R2 ;  /* 0x00003c0201007387 */ /* 0x0005e20000100800 */
[----:B------:R-:W-:-:S02]  /*0a80*/  HADD2.F32 R235, -RZ, R235.H1_H1 ;  /* 0x300000ebffeb7230 */ /* 0x000fc40000004100 */
[----:B0-----:R-:W-:Y:S01]  /*0a90*/  HADD2.F32 R8, -RZ, R19.H1_H1 ;  /* 0x30000013ff087230 */ /* 0x001fe20000004100 */
[----:B------:R-:W-:Y:S01]  /*0aa0*/  CS2R R18, SRZ ;  /* 0x0000000000127805 */ /* 0x000fe2000001ff00 */
[----:B------:R-:W-:Y:S02]  /*0ab0*/  HADD2.F32 R234, -RZ, R224.H0_H0 ;  /* 0x200000e0ffea7230 */ /* 0x000fe40000004100 */
[--C-:B-1----:R-:W-:Y:S01]  /*0ac0*/  HADD2.F32 R3, -RZ, R20.reuse.H0_H0 ;  /* 0x20000014ff037230 */ /* 0x102fe20000004100 */
[----:B------:R0:W-:Y:S01]  /*0ad0*/  STL [R1+0x38], R8 ;  /* 0x0000380801007387 */ /* 0x0001e20000100800 */
[----:B------:R-:W-:Y:S02]  /*0ae0*/  HADD2.F32 R231, -RZ, R225.H1_H1 ;  /* 0x300000e1ffe77230 */ /* 0x000fe40000004100 */
[----:B--2---:R-:W-:Y:S01]  /*0af0*/  HADD2.F32 R2, -RZ, R20.H1_H1 ;  /* 0x30000014ff027230 */ /* 0x004fe20000004100 */
[----:B------:R1:W-:Y:S01]  /*0b00*/  STL [R1+0x34], R3 ;  /* 0x0000340301007387 */ /* 0x0003e20000100800 */
[----:B------:R-:W-:-:S02]  /*0b10*/  HADD2.F32 R230, -RZ, R226.H0_H0 ;  /* 0x200000e2ffe67230 */ /* 0x000fc40000004100 */
[----:B------:R-:W-:Y:S01]  /*0b20*/  HADD2.F32 R229, -RZ, R226.H1_H1 ;  /* 0x300000e2ffe57230 */ /* 0x000fe20000004100 */
[----:B------:R2:W-:Y:S01]  /*0b30*/  STL [R1+0x30], R2 ;  /* 0x0000300201007387 */ /* 0x0005e20000100800 */
[----:B------:R-:W-:Y:S02]  /*0b40*/  HADD2.F32 R227, -RZ, R227.H1_H1 ;  /* 0x300000e3ffe37230 */ /* 0x000fe40000004100 */
[--C-:B0-----:R-:W-:Y:S02]  /*0b50*/  HADD2.F32 R8, -RZ, R21.reuse.H0_H0 ;  /* 0x20000015ff087230 */ /* 0x101fe40000004100 */
[----:B-1----:R-:W-:Y:S01]  /*0b60*/  HADD2.F32 R3, -RZ, R21.H1_H1 ;  /* 0x30000015ff037230 */ /* 0x002fe20000004100 */
[----:B------:R-:W-:Y:S02]  /*0b70*/  CS2R R20, SRZ ;  /* 0x0000000000147805 */ /* 0x000fe4000001ff00 */
[----:B------:R0:W-:Y:S01]  /*0b80*/  STL [R1+0x2c], R8 ;  /* 0x00002c0801007387 */ /* 0x0001e20000100800 */
[----:B--2---:R-:W-:-:S03]  /*0b90*/  HADD2.F32 R2, -RZ, R22.H0_H0 ;  /* 0x20000016ff027230 */ /* 0x004fc60000004100 */
[----:B------:R1:W-:Y:S04]  /*0ba0*/  STL [R1+0x28], R3 ;  /* 0x0000280301007387 */ /* 0x0003e80000100800 */
[----:B------:R2:W-:Y:S01]  /*0bb0*/  STL [R1+0x24], R2 ;  /* 0x0000240201007387 */ /* 0x0005e20000100800 */
[----:B0-----:R-:W-:Y:S02]  /*0bc0*/  HADD2.F32 R8, -RZ, R22.H1_H1 ;  /* 0x30000016ff087230 */ /* 0x001fe40000004100 */
[----:B-1----:R-:W-:-:S03]  /*0bd0*/  HADD2.F32 R3, -RZ, R23.H0_H0 ;  /* 0x20000017ff037230 */ /* 0x002fc60000004100 */
[----:B------:R0:W-:Y:S01]  /*0be0*/  STL [R1+0x20], R8 ;  /* 0x0000200801007387 */ /* 0x0001e20000100800 */
[----:B--2---:R-:W-:-:S03]  /*0bf0*/  HADD2.F32 R2, -RZ, R23.H1_H1 ;  /* 0x30000017ff027230 */ /* 0x004fc60000004100 */
[----:B------:R1:W-:Y:S01]  /*0c00*/  STL [R1+0x1c], R3 ;  /* 0x00001c0301007387 */ /* 0x0003e20000100800 */
[----:B------:R-:W-:-:S03]  /*0c10*/  CS2R R22, SRZ ;  /* 0x0000000000167805 */ /* 0x000fc6000001ff00 */
[----:B------:R2:W-:Y:S01]  /*0c20*/  STL [R1+0x18], R2 ;  /* 0x0000180201007387 */ /* 0x0005e20000100800 */
[--C-:B0-----:R-:W-:Y:S02]  /*0c30*/  HADD2.F32 R8, -RZ, R248.reuse.H0_H0 ;  /* 0x200000f8ff087230 */ /* 0x101fe40000004100 */
[----:B-1----:R-:W-:-:S03]  /*0c40*/  HADD2.F32 R3, -RZ, R248.H1_H1 ;  /* 0x300000f8ff037230 */ /* 0x002fc60000004100 */
[----:B------:R0:W-:Y:S01]  /*0c50*/  STL [R1+0x14], R8 ;  /* 0x0000140801007387 */ /* 0x0001e20000100800 */
[----:B------:R-:W-:Y:S02]  /*0c60*/  HADD2.F32 R248, -RZ, R241.H0_H0 ;  /* 0x200000f1fff87230 */ /* 0x000fe40000004100 */
[----:B--2---:R-:W-:Y:S01]  /*0c70*/  HADD2.F32 R2, -RZ, R249.H0_H0 ;  /* 0x200000f9ff027230 */ /* 0x004fe20000004100 */
[----:B------:R1:W-:Y:S01]  /*0c80*/  STL [R1+0x10], R3 ;  /* 0x0000100301007387 */ /* 0x0003e20000100800 */
[----:B------:R-:W-:Y:S02]  /*0c90*/  HADD2.F32 R241, -RZ, R232.H1_H1 ;  /* 0x300000e8fff17230 */ /* 0x000fe40000004100 */
[----:B------:R-:W-:Y:S01]  /*0ca0*/  HADD2.F32 R232, -RZ, R225.H0_H0 ;  /* 0x200000e1ffe87230 */ /* 0x000fe20000004100 */
[----:B------:R2:W-:Y:S01]  /*0cb0*/  STL [R1+0xc], R2 ;  /* 0x00000c0201007387 */ /* 0x0005e20000100800 */
[----:B0-----:R-:W-:Y:S02]  /*0cc0*/  HADD2.F32 R8, -RZ, R249.H1_H1 ;  /* 0x300000f9ff087230 */ /* 0x001fe40000004100 */
[----:B------:R-:W-:-:S02]  /*0cd0*/  HADD2.F32 R249, -RZ, R240.H1_H1 ;  /* 0x300000f0fff97230 */ /* 0x000fc40000004100 */
[--C-:B-1----:R-:W-:Y:S01]  /*0ce0*/  HADD2.F32 R3, -RZ, R250.reuse.H0_H0 ;  /* 0x200000faff037230 */ /* 0x102fe20000004100 */
[----:B------:R0:W-:Y:S01]  /*0cf0*/  STL [R1+0x8], R8 ;  /* 0x0000080801007387 */ /* 0x0001e20000100800 */
[----:B--2---:R-:W-:-:S03]  /*0d00*/  HADD2.F32 R2, -RZ, R250.H1_H1 ;  /* 0x300000faff027230 */ /* 0x004fc60000004100 */
[----:B------:R-:W-:Y:S01]  /*0d10*/  STL [R1+0x4], R3 ;  /* 0x0000040301007387 */ /* 0x000fe20000100800 */
[----:B------:R-:W-:Y:S02]  /*0d20*/  HADD2.F32 R250, -RZ, R240.H0_H0 ;  /* 0x200000f0fffa7230 */ /* 0x000fe40000004100 */
[----:B------:R-:W-:Y:S01]  /*0d30*/  HADD2.F32 R240, -RZ, R233.H0_H0 ;  /* 0x200000e9fff07230 */ /* 0x000fe20000004100 */
[----:B------:R1:W-:Y:S01]  /*0d40*/  STL [R1], R2 ;  /* 0x0000000201007387 */ /* 0x0003e20000100800 */
[----:B------:R-:W-:Y:S01]  /*0d50*/  HADD2.F32 R233, -RZ, R224.H1_H1 ;  /* 0x300000e0ffe97230 */ /* 0x000fe20000004100 */
[----:B0-----:R-:W-:Y:S01]  /*0d60*/  CS2R R8, SRZ ;  /* 0x0000000000087805 */ /* 0x001fe2000001ff00 */
[----:B-1----:R-:W-:Y:S02]  /*0d70*/  CS2R R2, SRZ ;  /* 0x0000000000027805 */ /* 0x002fe4000001ff00 */
.L_x_7580:
        /* <DEDUP_REMOVED lines=67> */
[----:B------:R-:W-:-:S02]  /*11b0*/  HADD2.F32 R106, -RZ, R128.H0_H0 ;  /* 0x20000080ff6a7230 */ /* 0x000fc40000004100 */
[----:B------:R-:W-:Y:S02]  /*11c0*/  HADD2.F32 R107, -RZ, R128.H1_H1 ;  /* 0x30000080ff6b7230 */ /* 0x000fe40000004100 */
[----:B------:R-:W3:Y:S01]  /*11d0*/  LDL R128, [R1+0x60] ;  /* 0x0000600001807983 */ /* 0x000ee20000100800 */
[C---:B------:R-:W-:Y:S02]  /*11e0*/  FADD.FTZ R226, -R169.reuse, R84 ;  /* 0x00000054a9e27221 */ /* 0x040fe40000010100 */
[C---:B------:R-:W-:Y:S01]  /*11f0*/  FADD.FTZ R84, -R169.reuse, R110 ;  /* 0x0000006ea9547221 */ /* 0x040fe20000010100 */
[--C-:B------:R-:W-:Y:S02]  /*1200*/  HADD2.F32 R215, -RZ, R121.reuse.H0_H0 ;  /* 0x20000079ffd77230 */ /* 0x100fe40000004100 */
[----:B------:R-:W-:Y:S02]  /*1210*/  HADD2.F32 R216, -RZ, R121.H1_H1 ;  /* 0x30000079ffd87230 */ /* 0x000fe40000004100 */
[----:B------:R-:W-:Y:S01]  /*1220*/  HADD2.F32 R121, -RZ, R126.H1_H1 ;  /* 0x3000007eff797230 */ /* 0x000fe20000004100 */
[----:B------:R-:W-:-:S02]  /*1230*/  FADD.FTZ R110, -R169, R116 ;  /* 0x00000074a96e7221 */ /* 0x000fc40000010100 */
[C---:B------:R-:W-:Y:S01]  /*1240*/  FADD.FTZ R116, -R169.reuse, R119 ;  /* 0x00000077a9747221 */ /* 0x040fe20000010100 */
[----:B------:R-:W-:Y:S02]  /*1250*/  HADD2.F32 R119, -RZ, R126.H0_H0 ;  /* 0x2000007eff777230 */ /* 0x000fe40000004100 */
[----:B------:R-:W1:Y:S01]  /*1260*/  S2R R126, SR_TID.X ;  /* 0x00000000007e7919 */ /* 0x000e620000002100 */
[C---:B------:R-:W-:Y:S02]  /*1270*/  FADD.FTZ R225, -R169.reuse, R85 ;  /* 0x00000055a9e17221 */ /* 0x040fe40000010100 */
[C---:B------:R-:W-:Y:S01]  /*1280*/  FADD.FTZ R217, -R169.reuse, R94 ;  /* 0x0000005ea9d97221 */ /* 0x040fe20000010100 */
[--C-:B------:R-:W-:Y:S01]  /*1290*/  HADD2.F32 R221, -RZ, R88.reuse.H1_H1 ;  /* 0x30000058ffdd7230 */ /* 0x100fe20000004100 */
[C---:B0-----:R-:W-:Y:S02]  /*12a0*/  FADD.FTZ R171, -R169.reuse, R95 ;  /* 0x0000005fa9ab7221 */ /* 0x041fe40000010100 */
[C---:B------:R-:W-:Y:S01]  /*12b0*/  FADD.FTZ R94, -R169.reuse, R96 ;  /* 0x00000060a95e7221 */ /* 0x040fe20000010100 */
[----:B------:R-:W-:Y:S01]  /*12c0*/  HADD2.F32 R222, -RZ, R88.H0_H0 ;  /* 0x20000058ffde7230 */ /* 0x000fe20000004100 */
[----:B------:R-:W-:-:S02]  /*12d0*/  FADD.FTZ R95, -R169, R97 ;  /* 0x00000061a95f7221 */ /* 0x000fc40000010100 */
[C---:B------:R-:W-:Y:S01]  /*12e0*/  FADD.FTZ R96, -R169.reuse, R98 ;  /* 0x00000062a9607221 */ /* 0x040fe20000010100 */
[----:B------:R-:W-:Y:S01]  /*12f0*/  HADD2.F32 R88, -RZ, R89.H0_H0 ;  /* 0x20000059ff587230 */ /* 0x000fe20000004100 */
        /* <DEDUP_REMOVED lines=8> */
[----:B------:R-:W-:Y:S01]  /*1380*/  HADD2.F32 R89, -RZ, R89.H1_H1 ;  /* 0x30000059ff597230 */ /* 0x000fe20000004100 */
[C---:B------:R-:W-:Y:S01]  /*1390*/  FADD.FTZ R224, -R169.reuse, R86 ;  /* 0x00000056a9e07221 */ /* 0x040fe20000010100 */
[----:B------:R-:W-:Y:S01]  /*13a0*/  HADD2.F32 R218, -RZ, R90.H0_H0 ;  /* 0x2000005affda7230 */ /* 0x000fe20000004100 */
        /* <DEDUP_REMOVED lines=10> */
[----:B------:R-:W-:Y:S01]  /*1450*/  HADD2.F32 R90, -RZ, R90.H1_H1 ;  /* 0x3000005aff5a7230 */ /* 0x000fe20000004100 */
[----:B------:R-:W4:Y:S01]  /*1460*/  LDL R169, [R1+0x74] ;  /* 0x0000740001a97983 */ /* 0x000f220000100800 */
[----:B------:R-:W-:Y:S02]  /*1470*/  FADD.FTZ R146, R221, R146 ;  /* 0x00000092dd927221 */ /* 0x000fe40000010000 */
[----:B------:R-:W-:Y:S01]  /*1480*/  FFMA.FTZ R132, R225, R221, R132 ;  /* 0x000000dde1847223 */ /* 0x000fe20000010084 */
[----:B------:R-:W4:Y:S01]  /*1490*/  LDL R126, [R1+0x58] ;  /* 0x00005800017e7983 */ /* 0x000f220000100800 */
[----:B------:R-:W-:Y:S01]  /*14a0*/  FMUL.FTZ R219, R188, R219 ;  /* 0x000000dbbcdb7220 */ /* 0x000fe20000410000 */
[--C-:B------:R-:W-:Y:S01]  /*14b0*/  HADD2.F32 R86, -RZ, R129.reuse.H0_H0 ;  /* 0x20000081ff567230 */ /* 0x100fe20000004100 */
[----:B------:R-:W-:Y:S01]  /*14c0*/  FADD.FTZ R152, R90, R152 ;  /* 0x000000985a987221 */ /* 0x000fe20000010000 */
[----:B------:R-:W-:Y:S01]  /*14d0*/  HADD2.F32 R87, -RZ, R129.H1_H1 ;  /* 0x30000081ff577230 */ /* 0x000fe20000004100 */
[----:B------:R-:W-:Y:S01]  /*14e0*/  FFMA.FTZ R153, R219, R90, R153 ;  /* 0x0000005adb997223 */ /* 0x000fe20000010099 */
[----:B------:R-:W4:Y:S01]  /*14f0*/  LDL R129, [R1+0x64] ;  /* 0x0000640001817983 */ /* 0x000f220000100800 */
        /* <DEDUP_REMOVED lines=8> */
[----:B------:R-:W4:Y:S01]  /*1580*/  LDL R127, [R1+0x5c] ;  /* 0x00005c00017f7983 */ /* 0x000f220000100800 */
[----:B--2---:R-:W-:Y:S02]  /*1590*/  FMUL.FTZ R221, R93, R221 ;  /* 0x000000dd5ddd7220 */ /* 0x004fe40000410000 */
[----:B------:R-:W-:Y:S02]  /*15a0*/  FMUL.FTZ R93, R220, R88 ;  /* 0x00000058dc5d7220 */ /* 0x000fe40000410000 */
[----:B------:R-:W-:Y:S02]  /*15b0*/  FMUL.FTZ R220, R188, R92 ;  /* 0x0000005cbcdc7220 */ /* 0x000fe40000410000 */
[----:B------:R-:W-:Y:S02]  /*15c0*/  FMUL.FTZ R92, R172, R89 ;  /* 0x00000059ac5c7220 */ /* 0x000fe40000410000 */
[----:B---3--:R-:W-:-:S02]  /*15d0*/  FMUL.FTZ R172, R128, R90 ;  /* 0x0000005a80ac7220 */ /* 0x008fc40000410000 */
[----:B------:R-:W2:Y:S01]  /*15e0*/  LDL R90, [R1+0x44] ;  /* 0x00004400015a7983 */ /* 0x000ea20000100800 */
[--C-:B------:R-:W-:Y:S01]  /*15f0*/  HADD2.F32 R170, -RZ, R91.reuse.H0_H0 ;  /* 0x2000005bffaa7230 */ /* 0x100fe20000004100 */
[----:B------:R-:W-:Y:S01]  /*1600*/  FMUL.FTZ R226, R188, R226 ;  /* 0x000000e2bce27220 */ /* 0x000fe20000410000 */
[----:B------:R-:W-:Y:S01]  /*1610*/  HADD2.F32 R91, -RZ, R91.H1_H1 ;  /* 0x3000005bff5b7230 */ /* 0x000fe20000004100 */
[----:B------:R-:W-:Y:S01]  /*1620*/  MOV R168, 0x3f800000 ;  /* 0x3f80000000a87802 */ /* 0x000fe20000000f00 */
[----:B------:R-:W-:Y:S01]  /*1630*/  FADD.FTZ R145, R222, R145 ;  /* 0x00000091de917221 */ /* 0x000fe20000010000 */
[----:B------:R-:W-:Y:S01]  /*1640*/  @P0 HADD2.F32 R168, -RZ, R207.H0_H0 ;  /* 0x200000cfffa80230 */ /* 0x000fe20000004100 */
[----:B------:R-:W-:Y:S01]  /*1650*/  FFMA.FTZ R43, R226, R222, R43 ;  /* 0x000000dee22b7223 */ /* 0x000fe2000001002b */
[--C-:B------:R-:W-:Y:S01]  /*1660*/  HADD2.F32 R207, -RZ, R122.reuse.H0_H0 ;  /* 0x2000007affcf7230 */ /* 0x100fe20000004100 */
[----:B------:R-:W-:Y:S01]  /*1670*/  FMUL.FTZ R173, R188, R173 ;  /* 0x000000adbcad7220 */ /* 0x000fe20000410000 */
[----:B------:R-:W-:Y:S01]  /*1680*/  HADD2.F32 R209, -RZ, R122.H1_H1 ;  /* 0x3000007affd17230 */ /* 0x000fe20000004100 */
[----:B------:R-:W-:Y:S01]  /*1690*/  FADD.FTZ R150, R218, R150 ;  /* 0x00000096da967221 */ /* 0x000fe20000010000 */
[----:B------:R-:W3:Y:S01]  /*16a0*/  LDL R128, [R1+0x4c] ;  /* 0x00004c0001807983 */ /* 0x000ee20000100800 */
[----:B------:R-:W-:-:S02]  /*16b0*/  FFMA.FTZ R151, R220, R218, R151 ;  /* 0x000000dadc977223 */ /* 0x000fc40000010097 */
[----:B------:R-:W-:Y:S02]  /*16c0*/  FMUL.FTZ R217, R188, R217 ;  /* 0x000000d9bcd97220 */ /* 0x000fe40000410000 */
[----:B------:R-:W-:Y:S02]  /*16d0*/  FADD.FTZ R162, R207, R162 ;  /* 0x000000a2cfa27221 */ /* 0x000fe40000010000 */
[----:B------:R-:W-:Y:S02]  /*16e0*/  FFMA.FTZ R163, R173, R207, R163 ;  /* 0x000000cfada37223 */ /* 0x000fe400000100a3 */
[----:B------:R-:W-:Y:S02]  /*16f0*/  FADD.FTZ R154, R170, R154 ;  /* 0x0000009aaa9a7221 */ /* 0x000fe40000010000 */
[----:B------:R-:W-:Y:S02]  /*1700*/  FFMA.FTZ R155, R217, R170, R155 ;  /* 0x000000aad99b7223 */ /* 0x000fe4000001009b */
[----:B----4-:R-:W-:-:S02]  /*1710*/  FMUL.FTZ R222, R169, R222 ;  /* 0x000000dea9de7220 */ /* 0x010fc40000410000 */
[----:B------:R-:W-:Y:S02]  /*1720*/  FMUL.FTZ R169, R126, R91 ;  /* 0x0000005b7ea97220 */ /* 0x000fe40000410000 */
        /* <DEDUP_REMOVED lines=8> */
[--C-:B------:R-:W-:Y:S01]  /*17b0*/  HADD2.F32 R122, -RZ, R124.reuse.H0_H0 ;  /* 0x2000007cff7a7230 */ /* 0x100fe20000004100 */
[----:B------:R-:W-:Y:S02]  /*17c0*/  FADD.FTZ R164, R209, R164 ;  /* 0x000000a4d1a47221 */ /* 0x000fe40000010000 */
[----:B------:R-:W-:Y:S01]  /*17d0*/  FFMA.FTZ R165, R206, R209, R165 ;  /* 0x000000d1cea57223 */ /* 0x000fe200000100a5 */
[----:B------:R-:W-:Y:S01]  /*17e0*/  HADD2.F32 R124, -RZ, R124.H1_H1 ;  /* 0x3000007cff7c7230 */ /* 0x000fe20000004100 */
        /* <DEDUP_REMOVED lines=26> */
[--C-:B------:R-:W-:Y:S01]  /*1990*/  HADD2.F32 R85, -RZ, R130.reuse.H0_H0 ;  /* 0x20000082ff557230 */ /* 0x100fe20000004100 */
[----:B------:R-:W-:Y:S01]  /*19a0*/  FADD.FTZ R35, R118, R35 ;  /* 0x0000002376237221 */ /* 0x000fe20000010000 */
[----:B------:R-:W-:Y:S01]  /*19b0*/  HADD2.F32 R113, -RZ, R130.H1_H1 ;  /* 0x30000082ff717230 */ /* 0x000fe20000004100 */
        /* <DEDUP_REMOVED lines=9> */
[--C-:B------:R-:W-:Y:S02]  /*1a50*/  HADD2.F32 R115, -RZ, R131.reuse.H0_H0 ;  /* 0x20000083ff737230 */ /* 0x100fe40000004100 */
[----:B------:R-:W-:Y:S01]  /*1a60*/  HADD2.F32 R117, -RZ, R131.H1_H1 ;  /* 0x30000083ff757230 */ /* 0x000fe20000004100 */
        /* <DEDUP_REMOVED lines=144> */
.L_x_7581:
        /* <DEDUP_REMOVED lines=18> */
.L_x_7582:
        /* <DEDUP_REMOVED lines=104> */
[----:B------:R-:W-:Y:S01]  /*2b10*/  F2FP.PACK_AB R91, R92, R91 ;  /* 0x0000005b5c5b723e */ /* 0x000fe200000000ff */
        /* <DEDUP_REMOVED lines=43> */
[--C-:B--2---:R-:W-:Y:S02]  /*2dd0*/  HADD2.F32 R88, -RZ, R84.reuse.H0_H0 ;  /* 0x20000054ff587230 */ /* 0x104fe40000004100 */
[----:B------:R-:W-:-:S02]  /*2de0*/  HADD2.F32 R84, -RZ, R84.H1_H1 ;  /* 0x30000054ff547230 */ /* 0x000fc40000004100 */
[----:B------:R-:W-:Y:S01]  /*2df0*/  HADD2.F32 R89, -RZ, R85.H0_H0 ;  /* 0x20000055ff597230 */ /* 0x000fe20000004100 */
        /* <DEDUP_REMOVED lines=9> */
[----:B------:R-:W-:Y:S01]  /*2e90*/  F2FP.PACK_AB R89, R90, R89 ;  /* 0x000000595a59723e */ /* 0x000fe200000000ff */
[----:B------:R-:W-:Y:S02]  /*2ea0*/  FMUL.FTZ R90, R246, R169 ;  /* 0x000000a9f65a7220 */ /* 0x000fe40000410000 */
[----:B------:R-:W-:Y:S02]  /*2eb0*/  FMUL.FTZ R223, R249, R223 ;  /* 0x000000dff9df7220 */ /* 0x000fe40000410000 */
[----:B------:R-:W-:Y:S01]  /*2ec0*/  FADD.FTZ R205, R215, -R205 ;  /* 0x800000cdd7cd7221 */ /* 0x000fe20000010000 */
[----:B------:R-:W-:Y:S01]  /*2ed0*/  F2FP.PACK_AB R90, R93, R90 ;  /* 0x0000005a5d5a723e */ /* 0x000fe200000000ff */
[----:B------:R-:W-:Y:S01]  /*2ee0*/  @P1 IMAD.WIDE.U32 R96, R197, R96, c[0x0][0x258] ;  /* 0x00009600c5601625 */ /* 0x000fe200078e0060 */
[----:B------:R-:W-:-:S02]  /*2ef0*/  F2FP.PACK_AB R88, R223, R88 ;  /* 0x00000058df58723e */ /* 0x000fc400000000ff */
        /* <DEDUP_REMOVED lines=35> */
[----:B------:R-:W-:Y:S01]  /*3130*/  F2FP.PACK_AB R88, R91, R88 ;  /* 0x000000585b58723e */ /* 0x000fe200000000ff */
[----:B------:R-:W-:Y:S02]  /*3140*/  FMUL.FTZ R91, R236, R209 ;  /* 0x000000d1ec5b7220 */ /* 0x000fe40000410000 */
[----:B------:R-:W-:Y:S01]  /*3150*/  FMUL.FTZ R96, R235, R210 ;  /* 0x000000d2eb607220 */ /* 0x000fe20000410000 */
[----:B------:R-:W-:Y:S01]  /*3160*/  F2FP.PACK_AB R89, R90, R89 ;  /* 0x000000595a59723e */ /* 0x000fe200000000ff */
[----:B------:R-:W-:Y:S02]  /*3170*/  FMUL.FTZ R90, R238, R207 ;  /* 0x000000cfee5a7220 */ /* 0x000fe40000410000 */
[----:B------:R-:W-:Y:S01]  /*3180*/  FMUL.FTZ R97, R237, R208 ;  /* 0x000000d0ed617220 */ /* 0x000fe20000410000 */
[----:B------:R-:W-:Y:S02]  /*3190*/  F2FP.PACK_AB R91, R96, R91 ;  /* 0x0000005b605b723e */ /* 0x000fe400000000ff */
[----:B------:R-:W-:-:S02]  /*31a0*/  LEA R96, P4, R213, c[0x0][0x248], 0x4 ;  /* 0x00009200d5607a11 */ /* 0x000fc400078820ff */
[----:B------:R-:W-:Y:S02]  /*31b0*/  F2FP.PACK_AB R90, R97, R90 ;  /* 0x0000005a615a723e */ /* 0x000fe400000000ff */
        /* <DEDUP_REMOVED lines=41> */
[----:B------:R-:W-:Y:S02]  /*3450*/  LEA.HI.X R101, R128, c[0x0][0x24c], RZ, 0x4, P4 ;  /* 0x0000930080657a11 */ /* 0x000fe400020f24ff */
[----:B------:R-:W-:-:S03]  /*3460*/  IADD3 R184, R184, 0x180, RZ ;  /* 0x00000180b8b87810 */ /* 0x000fc60007ffe0ff */
[----:B------:R0:W-:Y:S02]  /*3470*/  STG.E.128 [R100.64], R96 ;  /* 0x0000006064007986 */ /* 0x0001e4000c101d04 */
[----:B0-----:R-:W-:-:S06]  /*3480*/  IMAD.WIDE.U32 R96, R184, R226, c[0x0][0x170] ;  /* 0x00005c00b8607625 */ /* 0x001fcc00078e00e2 */
[----:B------:R-:W4:Y:S01]  /*3490*/  LDG.E.128 R96, [R96.64] ;  /* 0x0000000460607981 */ /* 0x000f22000c1e1d00 */
[----:B------:R-:W-:Y:S01]  /*34a0*/  HADD2.F32 R85, -RZ, R85.H1_H1 ;  /* 0x30000055ff557230 */ /* 0x000fe20000004100 */
[-CC-:B------:R-:W-:Y:S02]  /*34b0*/  FFMA.FTZ R102, R102, R127.reuse, R126.reuse ;  /* 0x0000007f66667223 */ /* 0x180fe4000001007e */
[----:B------:R-:W-:Y:S02]  /*34c0*/  FFMA.FTZ R103, R103, R127, R126 ;  /* 0x0000007f67677223 */ /* 0x000fe4000001007e */
[----:B------:R-:W-:Y:S01]  /*34d0*/  FFMA.FTZ R19, R84, R85, R19 ;  /* 0x0000005554137223 */ /* 0x000fe20000010013 */
[----:B------:R-:W-:Y:S01]  /*34e0*/  HADD2.F32 R84, -RZ, R86.H0_H0 ;  /* 0x20000056ff547230 */ /* 0x000fe20000004100 */
[----:B------:R-:W-:Y:S01]  /*34f0*/  FADD.FTZ R102, R106, -R102 ;  /* 0x800000666a667221 */ /* 0x000fe20000010000 */
[----:B------:R-:W-:Y:S01]  /*3500*/  HADD2.F32 R85, -RZ, R87.H0_H0 ;  /* 0x20000057ff557230 */ /* 0x000fe20000004100 */
[----:B------:R-:W-:-:S02]  /*3510*/  FADD.FTZ R103, R107, -R103 ;  /* 0x800000676b677221 */ /* 0x000fc40000010000 */
[-CC-:B------:R-:W-:Y:S02]  /*3520*/  FFMA.FTZ R104, R104, R127.reuse, R126.reuse ;  /* 0x0000007f68687223 */ /* 0x180fe4000001007e */
[-CC-:B------:R-:W-:Y:S02]  /*3530*/  FFMA.FTZ R105, R105, R127.reuse, R126.reuse ;  /* 0x0000007f69697223 */ /* 0x180fe4000001007e */
[-CC-:B------:R-:W-:Y:S02]  /*3540*/  FFMA.FTZ R110, R110, R127.reuse, R126.reuse ;  /* 0x0000007f6e6e7223 */ /* 0x180fe4000001007e */
[-CC-:B------:R-:W-:Y:S02]  /*3550*/  FFMA.FTZ R112, R112, R127.reuse, R126.reuse ;  /* 0x0000007f70707223 */ /* 0x180fe4000001007e */
[----:B------:R-:W-:Y:S02]  /*3560*/  FFMA.FTZ R114, R114, R127, R126 ;  /* 0x0000007f72727223 */ /* 0x000fe4000001007e */
[----:B------:R-:W-:-:S02]  /*3570*/  FMUL.FTZ R101, R188, R102 ;  /* 0x00000066bc657220 */ /* 0x000fc40000410000 */
[----:B------:R-:W-:Y:S01]  /*3580*/  FMUL.FTZ R100, R188, R103 ;  /* 0x00000067bc647220 */ /* 0x000fe20000410000 */
[----:B------:R-:W-:Y:S01]  /*3590*/  HADD2.F32 R86, -RZ, R86.H1_H1 ;  /* 0x30000056ff567230 */ /* 0x000fe20000004100 */
[----:B------:R-:W-:Y:S02]  /*35a0*/  FFMA.FTZ R16, R169, R84, R16 ;  /* 0x00000054a9107223 */ /* 0x000fe40000010010 */
[----:B------:R-:W-:Y:S01]  /*35b0*/  FFMA.FTZ R14, R171, R85, R14 ;  /* 0x00000055ab0e7223 */ /* 0x000fe2000001000e */
[----:B------:R-:W-:Y:S01]  /*35c0*/  HADD2.F32 R87, -RZ, R87.H1_H1 ;  /* 0x30000057ff577230 */ /* 0x000fe20000004100 */
[----:B------:R-:W-:Y:S02]  /*35d0*/  FFMA.FTZ R116, R116, R127, R126 ;  /* 0x0000007f74747223 */ /* 0x000fe4000001007e */
[----:B------:R-:W-:Y:S02]  /*35e0*/  FADD.FTZ R104, R108, -R104 ;  /* 0x800000686c687221 */ /* 0x000fe40000010000 */
[----:B------:R-:W-:-:S02]  /*35f0*/  FADD.FTZ R105, R109, -R105 ;  /* 0x800000696d697221 */ /* 0x000fc40000010000 */
[----:B------:R-:W-:Y:S02]  /*3600*/  FADD.FTZ R110, R111, -R110 ;  /* 0x8000006e6f6e7221 */ /* 0x000fe40000010000 */
[----:B------:R-:W-:Y:S02]  /*3610*/  FADD.FTZ R113, R113, -R112 ;  /* 0x8000007071717221 */ /* 0x000fe40000010000 */
[----:B------:R-:W-:Y:S02]  /*3620*/  FADD.FTZ R115, R115, -R114 ;  /* 0x8000007273737221 */ /* 0x000fe40000010000 */
[----:B------:R-:W-:Y:S02]  /*3630*/  @P0 FADD.FTZ R101, R68, R101 ;  /* 0x0000006544650221 */ /* 0x000fe40000010000 */
[----:B------:R-:W-:Y:S02]  /*3640*/  @P0 FADD.FTZ R100, R69, R100 ;  /* 0x0000006445640221 */ /* 0x000fe40000010000 */
[----:B------:R-:W-:-:S02]  /*3650*/  FADD.FTZ R117, R117, -R116 ;  /* 0x8000007475757221 */ /* 0x000fc40000010000 */
[C---:B------:R-:W-:Y:S02]  /*3660*/  FMUL.FTZ R103, R188.reuse, R104 ;  /* 0x00000068bc677220 */ /* 0x040fe40000410000 */
[C---:B------:R-:W-:Y:S02]  /*3670*/  FMUL.FTZ R102, R188.reuse, R105 ;  /* 0x00000069bc667220 */ /* 0x040fe40000410000 */
[C---:B------:R-:W-:Y:S02]  /*3680*/  FMUL.FTZ R105, R188.reuse, R110 ;  /* 0x0000006ebc697220 */ /* 0x040fe40000410000 */
[----:B------:R-:W-:Y:S02]  /*3690*/  FMUL.FTZ R104, R188, R113 ;  /* 0x00000071bc687220 */ /* 0x000fe40000410000 */
[----:B------:R-:W-:Y:S01]  /*36a0*/  FFMA.FTZ R17, R170, R86, R17 ;  /* 0x00000056aa117223 */ /* 0x000fe20000010011 */
[----:B------:R-:W-:Y:S01]  /*36b0*/  SEL R76, R101, R76, P2 ;  /* 0x0000004c654c7207 */ /* 0x000fe20001000000 */
[----:B------:R-:W-:Y:S01]  /*36c0*/  FMUL.FTZ R115, R188, R115 ;  /* 0x00000073bc737220 */ /* 0x000fe20000410000 */
[----:B------:R-:W-:Y:S01]  /*36d0*/  SEL R77, R100, R77, P2 ;  /* 0x0000004d644d7207 */ /* 0x000fe20001000000 */
[----:B------:R-:W-:-:S02]  /*36e0*/  FFMA.FTZ R15, R172, R87, R15 ;  /* 0x00000057ac0f7223 */ /* 0x000fc4000001000f */
[----:B------:R-:W-:Y:S02]  /*36f0*/  FMUL.FTZ R188, R188, R117 ;  /* 0x00000075bcbc7220 */ /* 0x000fe40000410000 */
[----:B------:R-:W-:Y:S02]  /*3700*/  @P0 FADD.FTZ R103, R70, R103 ;  /* 0x0000006746670221 */ /* 0x000fe40000010000 */
[----:B------:R-:W-:Y:S02]  /*3710*/  @P0 FADD.FTZ R102, R71, R102 ;  /* 0x0000006647660221 */ /* 0x000fe40000010000 */
[-C--:B------:R-:W-:Y:S02]  /*3720*/  FMUL.FTZ R101, R101, R168.reuse ;  /* 0x000000a865657220 */ /* 0x080fe40000410000 */
[----:B------:R-:W-:Y:S01]  /*3730*/  FMUL.FTZ R100, R100, R168 ;  /* 0x000000a864647220 */ /* 0x000fe20000410000 */
[----:B--2---:R-:W-:Y:S02]  /*3740*/  HADD2.F32 R84, -RZ, R92.H0_H0 ;  /* 0x2000005cff547230 */ /* 0x004fe40000004100 */
[----:B------:R-:W-:-:S02]  /*3750*/  HADD2.F32 R85, -RZ, R93.H0_H0 ;  /* 0x2000005dff557230 */ /* 0x000fc40000004100 */
[--C-:B------:R-:W-:Y:S01]  /*3760*/  HADD2.F32 R86, -RZ, R94.reuse.H0_H0 ;  /* 0x2000005eff567230 */ /* 0x100fe20000004100 */
[----:B------:R-:W-:Y:S02]  /*3770*/  FFMA.FTZ R12, R173, R84, R12 ;  /* 0x00000054ad0c7223 */ /* 0x000fe4000001000c */
[----:B------:R-:W-:Y:S01]  /*3780*/  FFMA.FTZ R10, R205, R85, R10 ;  /* 0x00000055cd0a7223 */ /* 0x000fe2000001000a */
[----:B------:R-:W-:Y:S02]  /*3790*/  HADD2.F32 R94, -RZ, R94.H1_H1 ;  /* 0x3000005eff5e7230 */ /* 0x000fe40000004100 */
[----:B------:R-:W-:Y:S01]  /*37a0*/  HADD2.F32 R87, -RZ, R95.H0_H0 ;  /* 0x2000005fff577230 */ /* 0x000fe20000004100 */
[----:B------:R-:W-:Y:S02]  /*37b0*/  @P0 FADD.FTZ R105, R72, R105 ;  /* 0x0000006948690221 */ /* 0x000fe40000010000 */
[----:B------:R-:W-:Y:S02]  /*37c0*/  @P0 FADD.FTZ R104, R73, R104 ;  /* 0x0000006849680221 */ /* 0x000fe40000010000 */
[----:B------:R-:W-:Y:S01]  /*37d0*/  @P0 FADD.FTZ R115, R74, R115 ;  /* 0x000000734a730221 */ /* 0x000fe20000010000 */
[----:B------:R-:W-:Y:S01]  /*37e0*/  HADD2.F32 R92, -RZ, R92.H1_H1 ;  /* 0x3000005cff5c7230 */ /* 0x000fe20000004100 */
[----:B------:R-:W-:Y:S01]  /*37f0*/  FFMA.FTZ R8, R207, R86, R8 ;  /* 0x00000056cf087223 */ /* 0x000fe20000010008 */
[----:B------:R-:W-:Y:S01]  /*3800*/  SEL R78, R103, R78, P2 ;  /* 0x0000004e674e7207 */ /* 0x000fe20001000000 */
[----:B------:R-:W-:Y:S01]  /*3810*/  FFMA.FTZ R9, R208, R94, R9 ;  /* 0x0000005ed0097223 */ /* 0x000fe20000010009 */
[----:B------:R-:W-:Y:S01]  /*3820*/  SEL R79, R102, R79, P2 ;  /* 0x0000004f664f7207 */ /* 0x000fe20001000000 */
[----:B------:R-:W-:-:S02]  /*3830*/  FFMA.FTZ R6, R209, R87, R6 ;  /* 0x00000057d1067223 */ /* 0x000fc40000010006 */
[----:B------:R-:W-:Y:S01]  /*3840*/  @P0 FADD.FTZ R188, R75, R188 ;  /* 0x000000bc4bbc0221 */ /* 0x000fe20000010000 */
[----:B------:R-:W-:Y:S01]  /*3850*/  HADD2.F32 R93, -RZ, R93.H1_H1 ;  /* 0x3000005dff5d7230 */ /* 0x000fe20000004100 */
[----:B------:R-:W-:Y:S01]  /*3860*/  FMUL.FTZ R103, R103, R168 ;  /* 0x000000a867677220 */ /* 0x000fe20000410000 */
[C---:B------:R-:W-:Y:S01]  /*3870*/  SEL R80, R105.reuse, R80, P2 ;  /* 0x0000005069507207 */ /* 0x040fe20001000000 */
[-C--:B------:R-:W-:Y:S01]  /*3880*/  FMUL.FTZ R102, R102, R168.reuse ;  /* 0x000000a866667220 */ /* 0x080fe20000410000 */
[C---:B------:R-:W-:Y:S01]  /*3890*/  SEL R81, R104.reuse, R81, P2 ;  /* 0x0000005168517207 */ /* 0x040fe20001000000 */
[----:B------:R-:W-:Y:S01]  /*38a0*/  FMUL.FTZ R105, R105, R168 ;  /* 0x000000a869697220 */ /* 0x000fe20000410000 */
[C---:B------:R-:W-:Y:S01]  /*38b0*/  SEL R82, R115.reuse, R82, P2 ;  /* 0x0000005273527207 */ /* 0x040fe20001000000 */
[-C--:B------:R-:W-:Y:S02]  /*38c0*/  FMUL.FTZ R104, R104, R168.reuse ;  /* 0x000000a868687220 */ /* 0x080fe40000410000 */
[----:B------:R-:W-:-:S02]  /*38d0*/  FMUL.FTZ R115, R115, R168 ;  /* 0x000000a873737220 */ /* 0x000fc40000410000 */
[----:B------:R-:W-:Y:S02]  /*38e0*/  FMUL.FTZ R107, R188, R168 ;  /* 0x000000a8bc6b7220 */ /* 0x000fe40000410000 */
[----:B------:R-:W-:Y:S02]  /*38f0*/  FFMA.FTZ R13, R197, R92, R13 ;  /* 0x0000005cc50d7223 */ /* 0x000fe4000001000d */
[----:B------:R-:W-:Y:S02]  /*3900*/  FFMA.FTZ R11, R206, R93, R11 ;  /* 0x0000005dce0b7223 */ /* 0x000fe4000001000b */
[----:B------:R-:W-:Y:S02]  /*3910*/  FMUL.FTZ R93, R198, R115 ;  /* 0x00000073c65d7220 */ /* 0x000fe40000410000 */
[----:B------:R-:W-:Y:S01]  /*3920*/  FMUL.FTZ R106, R196, R107 ;  /* 0x0000006bc46a7220 */ /* 0x000fe20000410000 */
[----:B------:R-:W-:Y:S02]  /*3930*/  SEL R83, R188, R83, P2 ;  /* 0x00000053bc537207 */ /* 0x000fe40001000000 */
[----:B------:R-:W-:Y:S01]  /*3940*/  IADD3 R0, R0, c[0x0][0x160], RZ ;  /* 0x0000580000007a10 */ /* 0x000fe20007ffe0ff */
[----:B------:R-:W-:-:S05]  /*3950*/  HADD2.F32 R95, -RZ, R95.H1_H1 ;  /* 0x3000005fff5f7230 */ /* 0x000fca0000004100 */
[----:B------:R-:W-:Y:S01]  /*3960*/  FFMA.FTZ R7, R210, R95, R7 ;  /* 0x0000005fd2077223 */ /* 0x000fe20000010007 */
[----:B------:R-:W-:Y:S01]  /*3970*/  SEL R205, RZ, 0x1, P3 ;  /* 0x00000001ffcd7807 */ /* 0x000fe20001800000 */
[----:B---3--:R-:W-:Y:S02]  /*3980*/  HADD2.F32 R84, -RZ, R88.H0_H0 ;  /* 0x20000058ff547230 */ /* 0x008fe40000004100 */
[--C-:B------:R-:W-:Y:S02]  /*3990*/  HADD2.F32 R85, -RZ, R89.reuse.H0_H0 ;  /* 0x20000059ff557230 */ /* 0x100fe40000004100 */
[----:B------:R-:W-:Y:S01]  /*39a0*/  HADD2.F32 R86, -RZ, R89.H1_H1 ;  /* 0x30000059ff567230 */ /* 0x000fe20000004100 */
[----:B------:R-:W-:Y:S02]  /*39b0*/  FFMA.FTZ R4, R129, R84, R4 ;  /* 0x0000005481047223 */ /* 0x000fe40000010004 */
[----:B------:R-:W-:Y:S01]  /*39c0*/  FFMA.FTZ R2, R131, R85, R2 ;  /* 0x0000005583027223 */ /* 0x000fe20000010002 */
[----:B------:R-:W-:Y:S01]  /*39d0*/  HADD2.F32 R87, -RZ, R90.H0_H0 ;  /* 0x2000005aff577230 */ /* 0x000fe20000004100 */
[----:B------:R-:W-:Y:S01]  /*39e0*/  FMUL.FTZ R84, R204, R101 ;  /* 0x00000065cc547220 */ /* 0x000fe20000410000 */
[--C-:B------:R-:W-:Y:S01]  /*39f0*/  HADD2.F32 R94, -RZ, R91.reuse.H0_H0 ;  /* 0x2000005bff5e7230 */ /* 0x100fe20000004100 */
[----:B------:R-:W-:Y:S01]  /*3a00*/  FMUL.FTZ R85, R203, R100 ;  /* 0x00000064cb557220 */ /* 0x000fe20000410000 */
[----:B------:R-:W-:Y:S01]  /*3a10*/  HADD2.F32 R88, -RZ, R88.H1_H1 ;  /* 0x30000058ff587230 */ /* 0x000fe20000004100 */
[----:B------:R-:W-:Y:S01]  /*3a20*/  FFMA.FTZ R3, R211, R86, R3 ;  /* 0x00000056d3037223 */ /* 0x000fe20000010003 */
[----:B------:R-:W-:Y:S01]  /*3a30*/  HADD2.F32 R90, -RZ, R90.H1_H1 ;  /* 0x3000005aff5a7230 */ /* 0x000fe20000004100 */
[----:B------:R-:W-:Y:S01]  /*3a40*/  FFMA.FTZ R182, R119, R87, R182 ;  /* 0x0000005777b67223 */ /* 0x000fe200000100b6 */
[----:B------:R-:W-:Y:S01]  /*3a50*/  F2FP.PACK_AB R84, R85, R84 ;  /* 0x000000545554723e */ /* 0x000fe200000000ff */
[----:B------:R-:W-:Y:S01]  /*3a60*/  HADD2.F32 R92, -RZ, R91.H1_H1 ;  /* 0x3000005bff5c7230 */ /* 0x000fe20000004100 */
[----:B------:R-:W-:Y:S01]  /*3a70*/  FFMA.FTZ R185, R121, R94, R185 ;  /* 0x0000005e79b97223 */ /* 0x000fe200000100b9 */
[----:B------:R-:W-:Y:S01]  /*3a80*/  @P1 MOV R91, 0x20 ;  /* 0x00000020005b1802 */ /* 0x000fe20000000f00 */
[----:B------:R-:W-:-:S02]  /*3a90*/  FMUL.FTZ R85, R202, R103 ;  /* 0x00000067ca557220 */ /* 0x000fc40000410000 */
[----:B------:R-:W-:Y:S02]  /*3aa0*/  FMUL.FTZ R86, R201, R102 ;  /* 0x00000066c9567220 */ /* 0x000fe40000410000 */
[----:B------:R-:W-:Y:S02]  /*3ab0*/  FMUL.FTZ R87, R200, R105 ;  /* 0x00000069c8577220 */ /* 0x000fe40000410000 */
[----:B------:R-:W-:Y:S02]  /*3ac0*/  FMUL.FTZ R94, R199, R104 ;  /* 0x00000068c75e7220 */ /* 0x000fe40000410000 */
[----:B------:R-:W-:Y:S01]  /*3ad0*/  FFMA.FTZ R5, R130, R88, R5 ;  /* 0x0000005882057223 */ /* 0x000fe20000010005 */
[----:B------:R-:W-:Y:S01]  /*3ae0*/  LEA R88, P0, R184, c[0x0][0x248], 0x4 ;  /* 0x00009200b8587a11 */ /* 0x000fe200078020ff */
[----:B------:R-:W-:Y:S01]  /*3af0*/  FFMA.FTZ R181, R120, R90, R181 ;  /* 0x0000005a78b57223 */ /* 0x000fe200000100b5 */
[----:B------:R-:W-:Y:S01]  /*3b00*/  F2FP.PACK_AB R85, R86, R85 ;  /* 0x000000555655723e */ /* 0x000fe200000000ff */
[----:B------:R-:W-:Y:S01]  /*3b10*/  @P1 IMAD.WIDE.U32 R90, R180, R91, c[0x0][0x258] ;  /* 0x00009600b45a1625 */ /* 0x000fe200078e005b */
[----:B------:R-:W-:-:S02]  /*3b20*/  F2FP.PACK_AB R86, R94, R87 ;  /* 0x000000575e56723e */ /* 0x000fc400000000ff */
[----:B------:R-:W-:Y:S02]  /*3b30*/  LEA.HI.X R89, R184, c[0x0][0x24c], RZ, 0x4, P0 ;  /* 0x00009300b8597a11 */ /* 0x000fe400000f24ff */
[----:B------:R-:W-:Y:S01]  /*3b40*/  F2FP.PACK_AB R87, R106, R93 ;  /* 0x0000005d6a57723e */ /* 0x000fe200000000ff */
[----:B------:R0:W-:Y:S04]  /*3b50*/  @P1 STG.E.128 [R90.64], R76 ;  /* 0x0000004c5a001986 */ /* 0x0001e8000c101d04 */
[----:B------:R0:W-:Y:S04]  /*3b60*/  @P1 STG.E.128 [R90.64+0x10], R80 ;  /* 0x000010505a001986 */ /* 0x0001e8000c101d04 */
[----:B------:R0:W-:Y:S01]  /*3b70*/  STG.E.128 [R88.64], R84 ;  /* 0x0000005458007986 */ /* 0x0001e2000c101d04 */
[----:B------:R-:W-:Y:S01]  /*3b80*/  ISETP.GE.AND P0, PT, R0, c[0x0][0x164], PT ;  /* 0x0000590000007a0c */ /* 0x000fe20003f06270 */
[----:B------:R-:W-:Y:S01]  /*3b90*/  FFMA.FTZ R183, R118, R92, R183 ;  /* 0x0000005c76b77223 */ /* 0x000fe200000100b7 */
[----:B----4-:R-:W-:-:S02]  /*3ba0*/  HADD2.F32 R92, -RZ, R96.H0_H0 ;  /* 0x20000060ff5c7230 */ /* 0x010fc40000004100 */
[----:B------:R-:W-:Y:S02]  /*3bb0*/  HADD2.F32 R93, -RZ, R96.H1_H1 ;  /* 0x30000060ff5d7230 */ /* 0x000fe40000004100 */
[--C-:B------:R-:W-:Y:S02]  /*3bc0*/  HADD2.F32 R96, -RZ, R98.reuse.H0_H0 ;  /* 0x20000062ff607230 */ /* 0x100fe40000004100 */
[----:B------:R-:W-:Y:S02]  /*3bd0*/  HADD2.F32 R95, -RZ, R98.H1_H1 ;  /* 0x30000062ff5f7230 */ /* 0x000fe40000004100 */
[----:B------:R-:W-:Y:S02]  /*3be0*/  HADD2.F32 R94, -RZ, R97.H0_H0 ;  /* 0x20000061ff5e7230 */ /* 0x000fe40000004100 */
[----:B------:R-:W-:Y:S02]  /*3bf0*/  HADD2.F32 R98, -RZ, R99.H0_H0 ;  /* 0x20000063ff627230 */ /* 0x000fe40000004100 */
[----:B------:R-:W-:-:S02]  /*3c00*/  HADD2.F32 R97, -RZ, R97.H1_H1 ;  /* 0x30000061ff617230 */ /* 0x000fc40000004100 */
[----:B------:R-:W-:Y:S01]  /*3c10*/  HADD2.F32 R99, -RZ, R99.H1_H1 ;  /* 0x30000063ff637230 */ /* 0x000fe20000004100 */
        /* <DEDUP_REMOVED lines=8> */
[----:B0-----:R-:W-:Y:S01]  /*3ca0*/  @P0 CALL.REL.NOINC `(.L_x_7579) ;  /* 0x0000001000000944 */ /* 0x001fe20003c00000 */
[----:B------:R-:W-:Y:S05]  /*3cb0*/  BRA `(.L_x_7580) ;  /* 0xffffd0c000007947 */ /* 0x000fea000383ffff */
.L_x_7579:
        /* <DEDUP_REMOVED lines=83> */
.L_x_7576:
        /* <DEDUP_REMOVED lines=35> */
.L_x_7577:
[----:B------:R-:W-:Y:S01]  /*4420*/  HFMA2.MMA R87, -RZ, RZ, 0, 9.5367431640625e-07 ;  /* 0x00000010ff577435 */ /* 0x000fe200000001ff */
[----:B------:R-:W-:-:S02]  /*4430*/  MOV R85, R88 ;  /* 0x0000005800557202 */ /* 0x000fc40000000f00 */
[----:B------:R-:W-:Y:S02]  /*4440*/  MOV R126, 0x1f ;  /* 0x0000001f007e7802 */ /* 0x000fe40000000f00 */
[----:B------:R-:W-:Y:S02]  /*4450*/  MOV R90, 0xffffffff ;  /* 0xffffffff005a7802 */ /* 0x000fe40000000f00 */
[----:B------:R-:W-:Y:S02]  /*4460*/  MOV R84, 0x4480 ;  /* 0x0000448000547802 */ /* 0x000fe40000000f00 */
[----:B-----5:R-:W-:Y:S05]  /*4470*/  CALL.REL.NOINC `($__internal_125_$__cuda_sm70_shflsync_down_p) ;  /* 0x0000046000007944 */ /* 0x020fea0003c00000 */
[----:B-1----:R-:W-:Y:S01]  /*4480*/  MOV R89, R87 ;  /* 0x0000005700597202 */ /* 0x002fe20000000f00 */
[----:B------:R-:W-:Y:S05]  /*4490*/  BRA `(.L_x_7581) ;  /* 0xffffded000007947 */ /* 0x000fea000383ffff */
.L_x_7578:
[----:B------:R-:W-:Y:S01]  /*44a0*/  HFMA2.MMA R87, -RZ, RZ, 0, 9.5367431640625e-07 ;  /* 0x00000010ff577435 */ /* 0x000fe200000001ff */
[----:B------:R-:W-:Y:S02]  /*44b0*/  MOV R85, R86 ;  /* 0x0000005600557202 */ /* 0x000fe40000000f00 */
[----:B------:R-:W-:Y:S02]  /*44c0*/  MOV R126, 0x1f ;  /* 0x0000001f007e7802 */ /* 0x000fe40000000f00 */
[----:B------:R-:W-:-:S02]  /*44d0*/  MOV R90, 0xffffffff ;  /* 0xffffffff005a7802 */ /* 0x000fc40000000f00 */
[----:B------:R-:W-:Y:S02]  /*44e0*/  MOV R84, 0x4500 ;  /* 0x0000450000547802 */ /* 0x000fe40000000f00 */
[----:B01---5:R-:W-:Y:S05]  /*44f0*/  CALL.REL.NOINC `($__internal_125_$__cuda_sm70_shflsync_down_p) ;  /* 0x000003e000007944 */ /* 0x023fea0003c00000 */
[----:B------:R-:W-:Y:S01]  /*4500*/  FADD.FTZ R88, R88, R89 ;  /* 0x0000005958587221 */ /* 0x000fe20000010000 */
[----:B------:R-:W-:Y:S01]  /*4510*/  MOV R126, 0x1f ;  /* 0x0000001f007e7802 */ /* 0x000fe20000000f00 */
[----:B-1----:R-:W-:Y:S01]  /*4520*/  FADD.FTZ R86, R86, R87 ;  /* 0x0000005756567221 */ /* 0x002fe20000010000 */
[----:B------:R-:W-:Y:S01]  /*4530*/  HFMA2.MMA R87, -RZ, RZ, 0, 4.76837158203125e-07 ;  /* 0x00000008ff577435 */ /* 0x000fe200000001ff */
[----:B------:R-:W-:Y:S02]  /*4540*/  MOV R90, 0xffffffff ;  /* 0xffffffff005a7802 */ /* 0x000fe40000000f00 */
[----:B------:R-:W-:Y:S02]  /*4550*/  MOV R85, R88 ;  /* 0x0000005800557202 */ /* 0x000fe40000000f00 */
[----:B------:R-:W-:Y:S02]  /*4560*/  MOV R84, 0x4580 ;  /* 0x0000458000547802 */ /* 0x000fe40000000f00 */
[----:B------:R-:W-:Y:S05]  /*4570*/  CALL.REL.NOINC `($__internal_125_$__cuda_sm70_shflsync_down_p) ;  /* 0x0000036000007944 */ /* 0x000fea0003c00000 */
[----:B-1----:R-:W-:Y:S01]  /*4580*/  MOV R89, R87 ;  /* 0x0000005700597202 */ /* 0x002fe20000000f00 */
[----:B------:R-:W-:Y:S01]  /*4590*/  HFMA2.MMA R87, -RZ, RZ, 0, 4.76837158203125e-07 ;  /* 0x00000008ff577435 */ /* 0x000fe200000001ff */
[----:B------:R-:W-:-:S02]  /*45a0*/  MOV R85, R86 ;  /* 0x0000005600557202 */ /* 0x000fc40000000f00 */
[----:B------:R-:W-:Y:S02]  /*45b0*/  MOV R126, 0x1f ;  /* 0x0000001f007e7802 */ /* 0x000fe40000000f00 */
[----:B------:R-:W-:Y:S02]  /*45c0*/  MOV R90, 0xffffffff ;  /* 0xffffffff005a7802 */ /* 0x000fe40000000f00 */
[----:B------:R-:W-:Y:S02]  /*45d0*/  MOV R84, 0x45f0 ;  /* 0x000045f000547802 */ /* 0x000fe40000000f00 */
[----:B------:R-:W-:Y:S05]  /*45e0*/  CALL.REL.NOINC `($__internal_125_$__cuda_sm70_shflsync_down_p) ;  /* 0x000002f000007944 */ /* 0x000fea0003c00000 */
[----:B------:R-:W-:Y:S01]  /*45f0*/  FADD.FTZ R88, R89, R88 ;  /* 0x0000005859587221 */ /* 0x000fe20000010000 */
[----:B------:R-:W-:Y:S01]  /*4600*/  MOV R126, 0x1f ;  /* 0x0000001f007e7802 */ /* 0x000fe20000000f00 */
[----:B-1----:R-:W-:Y:S01]  /*4610*/  FADD.FTZ R86, R86, R87 ;  /* 0x0000005756567221 */ /* 0x002fe20000010000 */
[----:B------:R-:W-:Y:S01]  /*4620*/  HFMA2.MMA R87, -RZ, RZ, 0, 2.384185791015625e-07 ;  /* 0x00000004ff577435 */ /* 0x000fe200000001ff */
[----:B------:R-:W-:Y:S02]  /*4630*/  MOV R90, 0xffffffff ;  /* 0xffffffff005a7802 */ /* 0x000fe40000000f00 */
[----:B------:R-:W-:-:S02]  /*4640*/  MOV R85, R88 ;  /* 0x0000005800557202 */ /* 0x000fc40000000f00 */
[----:B------:R-:W-:Y:S02]  /*4650*/  MOV R84, 0x4670 ;  /* 0x0000467000547802 */ /* 0x000fe40000000f00 */
[----:B------:R-:W-:Y:S05]  /*4660*/  CALL.REL.NOINC `($__internal_125_$__cuda_sm70_shflsync_down_p) ;  /* 0x0000027000007944 */ /* 0x000fea0003c00000 */
[----:B-1----:R-:W-:Y:S01]  /*4670*/  MOV R89, R87 ;  /* 0x0000005700597202 */ /* 0x002fe20000000f00 */
[----:B------:R-:W-:Y:S01]  /*4680*/  HFMA2.MMA R87, -RZ, RZ, 0, 2.384185791015625e-07 ;  /* 0x00000004ff577435 */ /* 0x000fe200000001ff */
[----:B------:R-:W-:Y:S02]  /*4690*/  MOV R85, R86 ;  /* 0x0000005600557202 */ /* 0x000fe40000000f00 */
[----:B------:R-:W-:Y:S02]  /*46a0*/  MOV R126, 0x1f ;  /* 0x0000001f007e7802 */ /* 0x000fe40000000f00 */
[----:B------:R-:W-:Y:S02]  /*46b0*/  MOV R90, 0xffffffff ;  /* 0xffffffff005a7802 */ /* 0x000fe40000000f00 */
[----:B------:R-:W-:Y:S02]  /*46c0*/  MOV R84, 0x46e0 ;  /* 0x000046e000547802 */ /* 0x000fe40000000f00 */
[----:B------:R-:W-:Y:S05]  /*46d0*/  CALL.REL.NOINC `($__internal_125_$__cuda_sm70_shflsync_down_p) ;  /* 0x0000020000007944 */ /* 0x000fea0003c00000 */
[----:B------:R-:W-:Y:S01]  /*46e0*/  FADD.FTZ R88, R89, R88 ;  /* 0x0000005859587221 */ /* 0x000fe20000010000 */
[----:B------:R-:W-:Y:S01]  /*46f0*/  MOV R126, 0x1f ;  /* 0x0000001f007e7802 */ /* 0x000fe20000000f00 */
[----:B-1----:R-:W-:Y:S01]  /*4700*/  FADD.FTZ R86, R86, R87 ;  /* 0x0000005756567221 */ /* 0x002fe20000010000 */
[----:B------:R-:W-:Y:S01]  /*4710*/  HFMA2.MMA R87, -RZ, RZ, 0, 1.1920928955078125e-07 ;  /* 0x00000002ff577435 */ /* 0x000fe200000001ff */
[----:B------:R-:W-:-:S02]  /*4720*/  MOV R90, 0xffffffff ;  /* 0xffffffff005a7802 */ /* 0x000fc40000000f00 */
[----:B------:R-:W-:Y:S02]  /*4730*/  MOV R85, R88 ;  /* 0x0000005800557202 */ /* 0x000fe40000000f00 */
[----:B------:R-:W-:Y:S02]  /*4740*/  MOV R84, 0x4760 ;  /* 0x0000476000547802 */ /* 0x000fe40000000f00 */
[----:B------:R-:W-:Y:S05]  /*4750*/  CALL.REL.NOINC `($__internal_125_$__cuda_sm70_shflsync_down_p) ;  /* 0x0000018000007944 */ /* 0x000fea0003c00000 */
[----:B-1----:R-:W-:Y:S01]  /*4760*/  MOV R89, R87 ;  /* 0x0000005700597202 */ /* 0x002fe20000000f00 */
[----:B------:R-:W-:Y:S01]  /*4770*/  HFMA2.MMA R87, -RZ, RZ, 0, 1.1920928955078125e-07 ;  /* 0x00000002ff577435 */ /* 0x000fe200000001ff */
[----:B------:R-:W-:Y:S02]  /*4780*/  MOV R85, R86 ;  /* 0x0000005600557202 */ /* 0x000fe40000000f00 */
[----:B------:R-:W-:Y:S02]  /*4790*/  MOV R126, 0x1f ;  /* 0x0000001f007e7802 */ /* 0x000fe40000000f00 */
[----:B------:R-:W-:Y:S02]  /*47a0*/  MOV R90, 0xffffffff ;  /* 0xffffffff005a7802 */ /* 0x000fe40000000f00 */
[----:B------:R-:W-:-:S02]  /*47b0*/  MOV R84, 0x47d0 ;  /* 0x000047d000547802 */ /* 0x000fc40000000f00 */
[----:B------:R-:W-:Y:S05]  /*47c0*/  CALL.REL.NOINC `($__internal_125_$__cuda_sm70_shflsync_down_p) ;  /* 0x0000011000007944 */ /* 0x000fea0003c00000 */
[----:B------:R-:W-:Y:S01]  /*47d0*/  FADD.FTZ R88, R89, R88 ;  /* 0x0000005859587221 */ /* 0x000fe20000010000 */
[----:B------:R-:W-:Y:S01]  /*47e0*/  MOV R126, 0x1f ;  /* 0x0000001f007e7802 */ /* 0x000fe20000000f00 */
[----:B-1----:R-:W-:Y:S01]  /*47f0*/  FADD.FTZ R86, R86, R87 ;  /* 0x0000005756567221 */ /* 0x002fe20000010000 */
[----:B------:R-:W-:Y:S01]  /*4800*/  HFMA2.MMA R87, -RZ, RZ, 0, 5.9604644775390625e-08 ;  /* 0x00000001ff577435 */ /* 0x000fe200000001ff */
[----:B------:R-:W-:-:S02]  /*4810*/  MOV R90, 0xffffffff ;  /* 0xffffffff005a7802 */ /* 0x000fc40000000f00 */
[----:B------:R-:W-:Y:S02]  /*4820*/  MOV R85, R88 ;  /* 0x0000005800557202 */ /* 0x000fe40000000f00 */
[----:B------:R-:W-:Y:S02]  /*4830*/  MOV R84, 0x4850 ;  /* 0x0000485000547802 */ /* 0x000fe40000000f00 */
[----:B------:R-:W-:Y:S05]  /*4840*/  CALL.REL.NOINC `($__internal_125_$__cuda_sm70_shflsync_down_p) ;  /* 0x0000009000007944 */ /* 0x000fea0003c00000 */
[----:B-1----:R-:W-:Y:S01]  /*4850*/  MOV R89, R87 ;  /* 0x0000005700597202 */ /* 0x002fe20000000f00 */
[----:B------:R-:W-:Y:S01]  /*4860*/  HFMA2.MMA R87, -RZ, RZ, 0, 5.9604644775390625e-08 ;  /* 0x00000001ff577435 */ /* 0x000fe200000001ff */
[----:B------:R-:W-:Y:S02]  /*4870*/  MOV R85, R86 ;  /* 0x0000005600557202 */ /* 0x000fe40000000f00 */
[----:B------:R-:W-:Y:S02]  /*4880*/  MOV R126, 0x1f ;  /* 0x0000001f007e7802 */ /* 0x000fe40000000f00 */
[----:B------:R-:W-:Y:S02]  /*4890*/  MOV R90, 0xffffffff ;  /* 0xffffffff005a7802 */ /* 0x000fe40000000f00 */
[----:B------:R-:W-:-:S02]  /*48a0*/  MOV R84, 0x48c0 ;  /* 0x000048c000547802 */ /* 0x000fc40000000f00 */
[----:B------:R-:W-:Y:S05]  /*48b0*/  CALL.REL.NOINC `($__internal_125_$__cuda_sm70_shflsync_down_p) ;  /* 0x0000002000007944 */ /* 0x000fea0003c00000 */
[----:B-1----:R-:W-:Y:S01]  /*48c0*/  MOV R85, R87 ;  /* 0x0000005700557202 */ /* 0x002fe20000000f00 */
[----:B------:R-:W-:Y:S05]  /*48d0*/  BRA `(.L_x_7582) ;  /* 0xffffdbb000007947 */ /* 0x000fea000383ffff */
        .weak           $__internal_125_$__cuda_sm70_shflsync_down_p
        .type           $__internal_125_$__cuda_sm70_shflsync_down_p,@function
        .size           $__internal_125_$__cuda_sm70_shflsync_down_p,(.L_x_11859 - $__internal_125_$__cuda_sm70_shflsync_down_p)
$__internal_125_$__cuda_sm70_shflsync_down_p:
[----:B------:R-:W-:Y:S04]  /*48e0*/  WARPSYNC R90 ;  /* 0x0000005a00007348 */ /* 0x000fe80003800000 */
[----:B------:R0:W1:Y:S02]  /*48f0*/  SHFL.DOWN PT, R87, R85, R87, R126 ;  /* 0x0800005755577389 */ /* 0x00006400000e007e */
[----:B0-----:R-:W-:-:S06]  /*4900*/  HFMA2.MMA R85, -RZ, RZ, 0, 0 ;  /* 0x00000000ff557435 */ /* 0x001fcc00000001ff */
[----:B------:R-:W-:Y:S05]  /*4910*/  RET.REL.NODEC R84 `(_ZN10layer_norm13ln_bwd_kernelINS_13Kernel_traitsI6__halfS2_fS2_fjLj4096ELj1ELj1ELj4ELj16ENS_18Kernel_traits_baseILj4096ES2_S2_fS2_fjLj128EEEEELb0ELb1ELb0ELb1EEEvNS_9BwdParamsE) ;  /* 0xffffb6e054007950 */ /* 0x000fea0003c3ffff */
.L_x_7583:
        /* <DEDUP_REMOVED lines=14> */
.L_x_11859:


//--------------------- .text._ZN10layer_norm13ln_bwd_kernelINS_13Kernel_traitsI6__halfS2_fS2_fjLj4096ELj1ELj1ELj4ELj16ENS_18Kernel_traits_baseILj4096ES2_S2_fS2_fjLj128EEEEELb0ELb1ELb1ELb0EEEvNS_9BwdParamsE --------------------------
	.section	.text._ZN10layer_norm13ln_bwd_kernelINS_13Kernel_traitsI6__halfS2_fS2_fjLj4096ELj1ELj1ELj4ELj16ENS_18Kernel_traits_baseILj4096ES2_S2_fS2_fjLj128EEEEELb0ELb1ELb1ELb0EEEvNS_9BwdParamsE,"ax",@progbits
	.sectioninfo	@"SHI_REGISTERS=255"
	.align	128
        .global         _ZN10layer_norm13ln_bwd_kernelINS_13Kernel_traitsI6__halfS2_fS2_fjLj4096ELj1ELj1ELj4ELj16ENS_18Kernel_traits_baseILj4096ES2_S2_fS2_fjLj128EEEEELb0ELb1ELb1ELb0EEEvNS_9BwdParamsE
        .type           _ZN10layer_norm13ln_bwd_kernelINS_13Kernel_traitsI6__halfS2_fS2_fjLj4096ELj1ELj1ELj4ELj16ENS_18Kernel_traits_baseILj4096ES2_S2_fS2_fjLj128EEEEELb0ELb1ELb1ELb0EEEvNS_9BwdParamsE,@function
        .size           _ZN10layer_norm13ln_bwd_kernelINS_13Kernel_traitsI6__halfS2_fS2_fjLj4096ELj1ELj1ELj4ELj16ENS_18Kernel_traits_baseILj4096ES2_S2_fS2_fjLj128EEEEELb0ELb1ELb1ELb0EEEvNS_9BwdParamsE,(.L_x_11860 - _ZN10layer_norm13ln_bwd_kernelINS_13Kernel_traitsI6__halfS2_fS2_fjLj4096ELj1ELj1ELj4ELj16ENS_18Kernel_traits_baseILj4096ES2_S2_fS2_fjLj128EEEEELb0ELb1ELb1ELb0EEEvNS_9BwdParamsE)
        .other          _ZN10layer_norm13ln_bwd_kernelINS_13Kernel_traitsI6__halfS2_fS2_fjLj4096ELj1ELj1ELj4ELj16ENS_18Kernel_traits_baseILj4096ES2_S2_fS2_fjLj128EEEEELb0ELb1ELb1ELb0EEEvNS_9BwdParamsE,@"STO_CUDA_ENTRY STV_DEFAULT"
_ZN10layer_norm13ln_bwd_kernelINS_13Kernel_traitsI6__halfS2_fS2_fjLj4096ELj1ELj1ELj4ELj16ENS_18Kernel_traits_baseILj4096ES2_S2_fS2_fjLj128EEEEELb0ELb1ELb1ELb0EEEvNS_9BwdParamsE:
.text._ZN10layer_norm13ln_bwd_kernelINS_13Kernel_traitsI6__halfS2_fS2_fjLj4096ELj1ELj1ELj4ELj16ENS_18Kernel_traits_baseILj4096ES2_S2_fS2_fjLj128EEEEELb0ELb1ELb1ELb0EEEvNS_9BwdParamsE:
        /* <DEDUP_REMOVED lines=95> */
[----:B------:R-:W-:Y:S01]  /*05f0*/  HADD2.F32 R252, -RZ, R251.H0_H0 ;  /* 0x200000fbfffc7230 */ /* 0x000fe20000004100 */
[----:B------:R-:W-:Y:S01]  /*0600*/  MOV R33, RZ ;  /* 0x000000ff00217202 */ /* 0x000fe20000000f00 */
[----:B------:R-:W-:Y:S01]  /*0610*/  HADD2.F32 R247, -RZ, R241.H1_H1 ;  /* 0x300000f1fff77230 */ /* 0x000fe20000004100 */
[----:B------:R2:W-:Y:S01]  /*0620*/  STL [R1+0xb0], R25 ;  /* 0x0000b01901007387 */ /* 0x0005e20000100800 */
[----:B------:R-:W-:-:S02]  /*0630*/  HADD2.F32 R246, -RZ, R242.H0_H0 ;  /* 0x200000f2fff67230 */ /* 0x000fc40000004100 */
[----:B------:R-:W-:Y:S01]  /*0640*/  HADD2.F32 R245, -RZ, R242.H1_H1 ;  /* 0x300000f2fff57230 */ /* 0x000fe20000004100 */
[----:B------:R3:W-:Y:S01]  /*0650*/  STL [R1+0xac], R24 ;  /* 0x0000ac1801007387 */ /* 0x0007e20000100800 */
[----:B------:R-:W-:Y:S02]  /*0660*/  HADD2.F32 R244, -RZ, R243.H0_H0 ;  /* 0x200000f3fff47230 */ /* 0x000fe40000004100 */
[----:B-1----:R-:W-:Y:S02]  /*0670*/  HADD2.F32 R0, -RZ, R125.H1_H1 ;  /* 0x3000007dff007230 */ /* 0x002fe40000004100 */
[----:B------:R-:W-:Y:S02]  /*0680*/  HADD2.F32 R251, -RZ, R251.H1_H1 ;  /* 0x300000fbfffb7230 */ /* 0x000fe40000004100 */
[----:B--2---:R-:W-:Y:S01]  /*0690*/  HADD2.F32 R25, -RZ, R126.H0_H0 ;  /* 0x2000007eff197230 */ /* 0x004fe20000004100 */
[----:B------:R1:W-:Y:S01]  /*06a0*/  STL [R1+0xa8], R0 ;  /* 0x0000a80001007387 */ /* 0x0003e20000100800 */
[----:B------:R-:W-:-:S02]  /*06b0*/  HADD2.F32 R243, -RZ, R243.H1_H1 ;  /* 0x300000f3fff37230 */ /* 0x000fc40000004100 */
[----:B---3--:R-:W-:Y:S01]  /*06c0*/  HADD2.F32 R24, -RZ, R126.H1_H1 ;  /* 0x3000007eff187230 */ /* 0x008fe20000004100 */
[----:B------:R2:W-:Y:S01]  /*06d0*/  STL [R1+0xa4], R25 ;  /* 0x0000a41901007387 */ /* 0x0005e20000100800 */
[----:B------:R-:W-:Y:S02]  /*06e0*/  HADD2.F32 R242, -RZ, R4.H0_H0 ;  /* 0x20000004fff27230 */ /* 0x000fe40000004100 */
        /* <DEDUP_REMOVED lines=9> */
[----:B------:R-:W-:Y:S01]  /*0780*/  STL [R1+0x98], R25 ;  /* 0x0000981901007387 */ /* 0x000fe20000100800 */
[----:B------:R-:W-:-:S03]  /*0790*/  HADD2.F32 R235, -RZ, R7.H1_H1 ;  /* 0x30000007ffeb7230 */ /* 0x000fc60000004100 */
[----:B------:R-:W-:Y:S01]  /*07a0*/  STL [R1+0x94], R24 ;  /* 0x0000941801007387 */ /* 0x000fe20000100800 */
[----:B-1----:R-:W-:Y:S02]  /*07b0*/  HADD2.F32 R0, -RZ, R20.H1_H1 ;  /* 0x30000014ff007230 */ /* 0x002fe40000004100 */
[--C-:B------:R-:W-:Y:S02]  /*07c0*/  HADD2.F32 R20, -RZ, R21.reuse.H0_H0 ;  /* 0x20000015ff147230 */ /* 0x100fe40000004100 */
[----:B------:R-:W-:Y:S01]  /*07d0*/  HADD2.F32 R21, -RZ, R21.H1_H1 ;  /* 0x30000015ff157230 */ /* 0x000fe20000004100 */
[----:B------:R1:W-:Y:S04]  /*07e0*/  STL [R1+0x90], R0 ;  /* 0x0000900001007387 */ /* 0x0003e80000100800 */
[----:B------:R2:W-:Y:S04]  /*07f0*/  STL [R1+0x8c], R20 ;  /* 0x00008c1401007387 */ /* 0x0005e80000100800 */
[----:B------:R3:W-:Y:S01]  /*0800*/  STL [R1+0x88], R21 ;  /* 0x0000881501007387 */ /* 0x0007e20000100800 */
[----:B-1----:R-:W-:-:S02]  /*0810*/  HADD2.F32 R0, -RZ, R22.H0_H0 ;  /* 0x20000016ff007230 */ /* 0x002fc40000004100 */
[----:B--2---:R-:W-:-:S03]  /*0820*/  HADD2.F32 R20, -RZ, R22.H1_H1 ;  /* 0x30000016ff147230 */ /* 0x004fc60000004100 */
[----:B------:R1:W-:Y:S01]  /*0830*/  STL [R1+0x84], R0 ;  /* 0x0000840001007387 */ /* 0x0003e20000100800 */
[----:B---3--:R-:W-:-:S03]  /*0840*/  HADD2.F32 R21, -RZ, R23.H0_H0 ;  /* 0x20000017ff157230 */ /* 0x008fc60000004100 */
[----:B------:R2:W-:Y:S04]  /*0850*/  STL [R1+0x80], R20 ;  /* 0x0000801401007387 */ /* 0x0005e80000100800 */
[----:B------:R-:W-:Y:S01]  /*0860*/  STL [R1+0x7c], R21 ;  /* 0x00007c1501007387 */ /* 0x000fe20000100800 */
[----:B-1----:R-:W-:Y:S02]  /*0870*/  HADD2.F32 R0, -RZ, R23.H1_H1 ;  /* 0x30000017ff007230 */ /* 0x002fe40000004100 */
[----:B--2---:R-:W-:-:S03]  /*0880*/  HADD2.F32 R20, -RZ, R16.H0_H0 ;  /* 0x20000010ff147230 */ /* 0x004fc60000004100 */
[----:B------:R1:W-:Y:S01]  /*0890*/  STL [R1+0x78], R0 ;  /* 0x0000780001007387 */ /* 0x0003e20000100800 */
[----:B------:R-:W-:-:S03]  /*08a0*/  HADD2.F32 R16, -RZ, R16.H1_H1 ;  /* 0x30000010ff107230 */ /* 0x000fc60000004100 */
[----:B------:R-:W-:Y:S04]  /*08b0*/  STL [R1+0x74], R20 ;  /* 0x0000741401007387 */ /* 0x000fe80000100800 */
[----:B------:R2:W-:Y:S01]  /*08c0*/  STL [R1+0x70], R16 ;  /* 0x0000701001007387 */ /* 0x0005e20000100800 */
[--C-:B-1----:R-:W-:Y:S02]  /*08d0*/  HADD2.F32 R0, -RZ, R17.reuse.H0_H0 ;  /* 0x20000011ff007230 */ /* 0x102fe40000004100 */
[----:B------:R-:W-:-:S03]  /*08e0*/  HADD2.F32 R17, -RZ, R17.H1_H1 ;  /* 0x30000011ff117230 */ /* 0x000fc60000004100 */
[----:B------:R1:W-:Y:S01]  /*08f0*/  STL [R1+0x6c], R0 ;  /* 0x00006c0001007387 */ /* 0x0003e20000100800 */
[----:B--2---:R-:W-:-:S03]  /*0900*/  HADD2.F32 R16, -RZ, R18.H0_H0 ;  /* 0x20000012ff107230 */ /* 0x004fc60000004100 */
[----:B------:R2:W-:Y:S04]  /*0910*/  STL [R1+0x68], R17 ;  /* 0x0000681101007387 */ /* 0x0005e80000100800 */
[----:B------:R3:W-:Y:S01]  /*0920*/  STL [R1+0x64], R16 ;  /* 0x0000641001007387 */ /* 0x0007e20000100800 */
[----:B-1----:R-:W-:Y:S02]  /*0930*/  HADD2.F32 R0, -RZ, R18.H1_H1 ;  /* 0x30000012ff007230 */ /* 0x002fe40000004100 */
[----:B--2---:R-:W-:-:S03]  /*0940*/  HADD2.F32 R17, -RZ, R19.H0_H0 ;  /* 0x20000013ff117230 */ /* 0x004fc60000004100 */
[----:B------:R1:W-:Y:S01]  /*0950*/  STL [R1+0x60], R0 ;  /* 0x0000600001007387 */ /* 0x0003e20000100800 */
[----:B---3--:R-:W-:-:S03]  /*0960*/  HADD2.F32 R16, -RZ, R19.H1_H1 ;  /* 0x30000013ff107230 */ /* 0x008fc60000004100 */
[----:B------:R-:W-:Y:S04]  /*0970*/  STL [R1+0x5c], R17 ;  /* 0x00005c1101007387 */ /* 0x000fe80000100800 */
[----:B------:R2:W-:Y:S01]  /*0980*/  STL [R1+0x58], R16 ;  /* 0x0000581001007387 */ /* 0x0005e20000100800 */
[--C-:B-1----:R-:W-:Y:S02]  /*0990*/  HADD2.F32 R0, -RZ, R12.reuse.H0_H0 ;  /* 0x2000000cff007230 */ /* 0x102fe40000004100 */
[----:B------:R-:W-:-:S03]  /*09a0*/  HADD2.F32 R12, -RZ, R12.H1_H1 ;  /* 0x3000000cff0c7230 */ /* 0x000fc60000004100 */
[----:B------:R1:W-:Y:S01]  /*09b0*/  STL [R1+0x54], R0 ;  /* 0x0000540001007387 */ /* 0x0003e20000100800 */
[----:B--2---:R-:W-:-:S03]  /*09c0*/  HADD2.F32 R16, -RZ, R13.H0_H0 ;  /* 0x2000000dff107230 */ /* 0x004fc60000004100 */
[----:B------:R2:W-:Y:S04]  /*09d0*/  STL [R1+0x50], R12 ;  /* 0x0000500c01007387 */ /* 0x0005e80000100800 */
[----:B------:R-:W-:Y:S01]  /*09e0*/  STL [R1+0x4c], R16 ;  /* 0x00004c1001007387 */ /* 0x000fe20000100800 */
[----:B-1----:R-:W-:Y:S02]  /*09f0*/  HADD2.F32 R0, -RZ, R13.H1_H1 ;  /* 0x3000000dff007230 */ /* 0x002fe40000004100 */
[--C-:B------:R-:W-:Y:S02]  /*0a00*/  HADD2.F32 R13, -RZ, R14.reuse.H1_H1 ;  /* 0x3000000eff0d7230 */ /* 0x100fe40000004100 */
[----:B--2---:R-:W-:Y:S01]  /*0a10*/  HADD2.F32 R12, -RZ, R14.H0_H0 ;  /* 0x2000000eff0c7230 */ /* 0x004fe20000004100 */
        /* <DEDUP_REMOVED lines=10> */
[--C-:B------:R-:W-:Y:S02]  /*0ac0*/  HADD2.F32 R8, -RZ, R9.reuse.H1_H1 ;  /* 0x30000009ff087230 */ /* 0x100fe40000004100 */
[----:B--2---:R-:W-:Y:S01]  /*0ad0*/  HADD2.F32 R12, -RZ, R9.H0_H0 ;  /* 0x20000009ff0c7230 */ /* 0x004fe20000004100 */
[----:B------:R1:W-:Y:S01]  /*0ae0*/  STL [R1+0x30], R0 ;  /* 0x0000300001007387 */ /* 0x0003e20000100800 */
[----:B------:R-:W-:-:S03]  /*0af0*/  HADD2.F32 R9, -RZ, R10.H1_H1 ;  /* 0x3000000aff097230 */ /* 0x000fc60000004100 */
[----:B------:R-:W-:Y:S04]  /*0b00*/  STL [R1+0x2c], R12 ;  /* 0x00002c0c01007387 */ /* 0x000fe80000100800 */
[----:B------:R2:W-:Y:S01]  /*0b10*/  STL [R1+0x28], R8 ;  /* 0x0000280801007387 */ /* 0x0005e20000100800 */
[----:B-1----:R-:W-:-:S05]  /*0b20*/  HADD2.F32 R0, -RZ, R10.H0_H0 ;  /* 0x2000000aff007230 */ /* 0x002fca0000004100 */
        /* <DEDUP_REMOVED lines=8> */
[----:B------:R2:W-:Y:S01]  /*0bb0*/  STL [R1+0x14], R9 ;  /* 0x0000140901007387 */ /* 0x0005e20000100800 */
[----:B------:R-:W-:Y:S02]  /*0bc0*/  HADD2.F32 R248, -RZ, R241.H0_H0 ;  /* 0x200000f1fff87230 */ /* 0x000fe40000004100 */
[----:B------:R-:W-:Y:S01]  /*0bd0*/  HADD2.F32 R241, -RZ, R4.H1_H1 ;  /* 0x30000004fff17230 */ /* 0x000fe20000004100 */
[----:B------:R3:W-:Y:S01]  /*0be0*/  STL [R1+0x10], R8 ;  /* 0x0000100801007387 */ /* 0x0007e20000100800 */
[--C-:B-1----:R-:W-:Y:S02]  /*0bf0*/  HADD2.F32 R0, -RZ, R249.reuse.H0_H0 ;  /* 0x200000f9ff007230 */ /* 0x102fe40000004100 */
[----:B--2---:R-:W-:-:S03]  /*0c00*/  HADD2.F32 R9, -RZ, R249.H1_H1 ;  /* 0x300000f9ff097230 */ /* 0x004fc60000004100 */
[----:B------:R1:W-:Y:S01]  /*0c10*/  STL [R1+0xc], R0 ;  /* 0x00000c0001007387 */ /* 0x0003e20000100800 */
[----:B------:R-:W-:Y:S02]  /*0c20*/  HADD2.F32 R249, -RZ, R240.H1_H1 ;  /* 0x300000f0fff97230 */ /* 0x000fe40000004100 */
[--C-:B---3--:R-:W-:Y:S01]  /*0c30*/  HADD2.F32 R8, -RZ, R250.reuse.H0_H0 ;  /* 0x200000faff087230 */ /* 0x108fe20000004100 */
[----:B------:R2:W-:Y:S04]  /*0c40*/  STL [R1+0x8], R9 ;  /* 0x0000080901007387 */ /* 0x0005e80000100800 */
[----:B------:R2:W-:Y:S01]  /*0c50*/  STL [R1+0x4], R8 ;  /* 0x0000040801007387 */ /* 0x0005e20000100800 */
[----:B-1----:R-:W-:Y:S02]  /*0c60*/  HADD2.F32 R0, -RZ, R250.H1_H1 ;  /* 0x300000faff007230 */ /* 0x002fe40000004100 */
[----:B------:R-:W-:-:S02]  /*0c70*/  HADD2.F32 R250, -RZ, R240.H0_H0 ;  /* 0x200000f0fffa7230 */ /* 0x000fc40000004100 */
[----:B------:R-:W-:Y:S01]  /*0c80*/  HADD2.F32 R240, -RZ, R5.H0_H0 ;  /* 0x20000005fff07230 */ /* 0x000fe20000004100 */
[----:B0-----:R2:W-:Y:S04]  /*0c90*/  STL [R1], R0 ;  /* 0x0000000001007387 */ /* 0x0015e80000100800 */
.L_x_7685:
        /* <DEDUP_REMOVED lines=26> */
.L_x_7589:
[----:B------:R-:W-:Y:S02]  /*0e40*/  IADD3 R168, R4, 0x80, RZ ;  /* 0x0000008004a87810 */ /* 0x000fe40007ffe0ff */
.L_x_7588:
[----:B------:R-:W-:Y:S05]  /*0e50*/  BSYNC B1 ;  /* 0x0000000000017941 */ /* 0x000fea0003800000 */
.L_x_7587:
        /* <DEDUP_REMOVED lines=8> */
.L_x_7592:
[----:B------:R-:W-:Y:S02]  /*0ee0*/  IADD3 R168, R168, 0x80, RZ ;  /* 0x00000080a8a87810 */ /* 0x000fe40007ffe0ff */
.L_x_7591:
[----:B------:R-:W-:Y:S05]  /*0ef0*/  BSYNC B1 ;  /* 0x0000000000017941 */ /* 0x000fea0003800000 */
.L_x_7590:
        /* <DEDUP_REMOVED lines=8> */
.L_x_7595:
[----:B------:R-:W-:Y:S02]  /*0f80*/  IADD3 R168, R168, 0x80, RZ ;  /* 0x00000080a8a87810 */ /* 0x000fe40007ffe0ff */
.L_x_7594:
[----:B------:R-:W-:Y:S05]  /*0f90*/  BSYNC B1 ;  /* 0x0000000000017941 */ /* 0x000fea0003800000 */
.L_x_7593:
[----:B------:R-:W-:Y:S01]  /*0fa0*/  ISETP.NE.U32.AND P0, PT, RZ, c[0x0][0x218], PT ;  /* 0x00008600ff007a0c */ /* 0x000fe20003f05070 */
[----:B------:R-:W-:Y:S01]  /*0fb0*/  HFMA2.MMA R219, -RZ, RZ, 0, 0 ;  /* 0x00000000ffdb7435 */ /* 0x000fe200000001ff */
        /* <DEDUP_REMOVED lines=8> */
.L_x_7586:
        /* <DEDUP_REMOVED lines=9> */
[----:B------:R-:W-:Y:S01]  /*10d0*/  HFMA2.MMA R219, -RZ, RZ, 0, 0 ;  /* 0x00000000ffdb7435 */ /* 0x000fe200000001ff */
[----:B------:R-:W-:Y:S02]  /*10e0*/  MOV R217, RZ ;  /* 0x000000ff00d97202 */ /* 0x000fe40000000f00 */
[----:B------:R-:W-:Y:S02]  /*10f0*/  MOV R221, R4 ;  /* 0x0000000400dd7202 */ /* 0x000fe40000000f00 */
[----:B--2---:R-:W-:Y:S01]  /*1100*/  FSEL R212, R168, RZ, !P0 ;  /* 0x000000ffa8d47208 */ /* 0x004fe20004000000 */
[----:B------:R-:W-:Y:S05]  /*1110*/  @!P1 BRA `(.L_x_7598) ;  /* 0x0000054000009947 */ /* 0x000fea0003800000 */
[----:B------:R-:W-:Y:S01]  /*1120*/  IMAD.WIDE.U32 R176, R4, R173, c[0x0][0x188] ;  /* 0x0000620004b07625 */ /* 0x000fe200078e00ad */
[----:B------:R-:W-:Y:S01]  /*1130*/  MOV R172, 0x10 ;  /* 0x0000001000ac7802 */ /* 0x000fe20000000f00 */
[----:B------:R-:W2:Y:S04]  /*1140*/  LDL R230, [R1+0xb0] ;  /* 0x0000b00001e67983 */ /* 0x000ea80000100800 */
[----:B------:R0:W3:Y:S01]  /*1150*/  LDG.E.128 R168, [R176.64] ;  /* 0x00000004b0a87981 */ /* 0x0000e2000c1e1d00 */
[----:B------:R-:W-:Y:S01]  /*1160*/  ISETP.NE.U32.AND P0, PT, RZ, c[0x0][0x218], PT ;  /* 0x00008600ff007a0c */ /* 0x000fe20003f05070 */
[----:B------:R-:W-:-:S02]  /*1170*/  IMAD.WIDE.U32 R172, R218, R172, c[0x0][0x208] ;  /* 0x00008200daac7625 */ /* 0x000fc400078e00ac */
[----:B------:R-:W4:Y:S01]  /*1180*/  LDL R226, [R1+0xac] ;  /* 0x0000ac0001e27983 */ /* 0x000f220000100800 */
[----:B------:R-:W-:-:S03]  /*1190*/  ISETP.NE.AND.EX P0, PT, RZ, c[0x0][0x21c], PT, P0 ;  /* 0x00008700ff007a0c */ /* 0x000fc60003f05300 */
[----:B------:R-:W2:Y:S04]  /*11a0*/  LDG.E.128 R172, [R172.64] ;  /* 0x00000004acac7981 */ /* 0x000ea8000c1e1d00 */
[----:B0-----:R-:W4:Y:S04]  /*11b0*/  LDG.E.128 R176, [R176.64+0x10] ;  /* 0x00001004b0b07981 */ /* 0x001f28000c1e1d00 */
[----:B------:R-:W4:Y:S04]  /*11c0*/  LDL R221, [R1+0xa8] ;  /* 0x0000a80001dd7983 */ /* 0x000f280000100800 */
        /* <DEDUP_REMOVED lines=9> */
[----:B------:R-:W-:Y:S01]  /*1260*/  FADD.FTZ R5, -R212, R168 ;  /* 0x000000a8d4057221 */ /* 0x000fe20000010100 */
[----:B--2---:R-:W-:-:S03]  /*1270*/  HADD2.F32 R8, -RZ, R172.H0_H0 ;  /* 0x200000acff087230 */ /* 0x004fc60000004100 */
[----:B------:R-:W-:Y:S01]  /*1280*/  FMUL.FTZ R5, R0, R5 ;  /* 0x0000000500057220 */ /* 0x000fe20000410000 */
[----:B------:R-:W-:Y:S01]  /*1290*/  HADD2.F32 R172, -RZ, R172.H1_H1 ;  /* 0x300000acffac7230 */ /* 0x000fe20000004100 */
[----:B------:R-:W-:Y:S02]  /*12a0*/  FADD.FTZ R170, -R212, R170 ;  /* 0x000000aad4aa7221 */ /* 0x000fe40000010100 */
[----:B------:R-:W-:Y:S02]  /*12b0*/  FFMA.FTZ R32, R5, R8, R32 ;  /* 0x0000000805207223 */ /* 0x000fe40000010020 */
[----:B------:R-:W-:Y:S02]  /*12c0*/  FADD.FTZ R60, R60, R8 ;  /* 0x000000083c3c7221 */ /* 0x000fe40000010000 */
[----:B------:R-:W-:Y:S01]  /*12d0*/  FADD.FTZ R169, -R212, R169 ;  /* 0x000000a9d4a97221 */ /* 0x000fe20000010100 */
[----:B------:R-:W-:Y:S01]  /*12e0*/  HADD2.F32 R228, -RZ, R173.H0_H0 ;  /* 0x200000adffe47230 */ /* 0x000fe20000004100 */
[----:B------:R-:W-:-:S02]  /*12f0*/  FMUL.FTZ R229, R0, R170 ;  /* 0x000000aa00e57220 */ /* 0x000fc40000410000 */
[----:B------:R-:W-:Y:S02]  /*1300*/  FMUL.FTZ R231, R0, R169 ;  /* 0x000000a900e77220 */ /* 0x000fe40000410000 */
[----:B------:R-:W-:Y:S01]  /*1310*/  FMUL.FTZ R230, R230, R172 ;  /* 0x000000ace6e67220 */ /* 0x000fe20000410000 */
[----:B------:R-:W-:Y:S01]  /*1320*/  HADD2.F32 R173, -RZ, R173.H1_H1 ;  /* 0x300000adffad7230 */ /* 0x000fe20000004100 */
        /* <DEDUP_REMOVED lines=8> */
[----:B------:R-:W-:Y:S01]  /*13b0*/  HADD2.F32 R224, -RZ, R174.H0_H0 ;  /* 0x200000aeffe07230 */ /* 0x000fe20000004100 */
        /* <DEDUP_REMOVED lines=11> */
[C---:B------:R-:W-:Y:S02]  /*1470*/  FADD.FTZ R177, -R212.reuse, R177 ;  /* 0x000000b1d4b17221 */ /* 0x040fe40000010100 */
[----:B------:R-:W-:Y:S01]  /*1480*/  FFMA.FTZ R170, R227, R226, R169 ;  /* 0x000000e2e3aa7223 */ /* 0x000fe200000100a9 */
[----:B------:R-:W-:Y:S01]  /*1490*/  HADD2.F32 R9, -RZ, R175.H0_H0 ;  /* 0x200000afff097230 */ /* 0x000fe20000004100 */
[----:B------:R-:W-:-:S02]  /*14a0*/  FADD.FTZ R7, -R212, R179 ;  /* 0x000000b3d4077221 */ /* 0x000fc40000010100 */
[----:B------:R-:W-:Y:S02]  /*14b0*/  FMUL.FTZ R6, R0, R6 ;  /* 0x0000000600067220 */ /* 0x000fe40000410000 */
[----:B------:R-:W-:Y:S02]  /*14c0*/  FADD.FTZ R169, R168, R224 ;  /* 0x000000e0a8a97221 */ /* 0x000fe40000010000 */
[C---:B------:R-:W-:Y:S02]  /*14d0*/  FMUL.FTZ R223, R0.reuse, R177 ;  /* 0x000000b100df7220 */ /* 0x040fe40000410000 */
[----:B------:R-:W-:Y:S02]  /*14e0*/  FMUL.FTZ R211, R211, R174 ;  /* 0x000000aed3d37220 */ /* 0x000fe40000410000 */
[----:B------:R-:W-:Y:S01]  /*14f0*/  FFMA.FTZ R168, R225, R224, R170 ;  /* 0x000000e0e1a87223 */ /* 0x000fe200000100aa */
[----:B------:R-:W-:Y:S01]  /*1500*/  HADD2.F32 R10, -RZ, R175.H1_H1 ;  /* 0x300000afff0a7230 */ /* 0x000fe20000004100 */
        /* <DEDUP_REMOVED lines=21> */
.L_x_7598:
[----:B------:R-:W-:Y:S05]  /*1660*/  BSYNC B1 ;  /* 0x0000000000017941 */ /* 0x000fea0003800000 */
.L_x_7597:
[----:B------:R-:W-:Y:S01]  /*1670*/  BSSY B1, `(.L_x_7599) ;  /* 0x0000058000017945 */ /* 0x000fe20003800000 */
[----:B------:R-:W-:Y:S05]  /*1680*/  @!P2 BRA `(.L_x_7600) ;  /* 0x000005600000a947 */ /* 0x000fea0003800000 */
[----:B------:R-:W-:Y:S01]  /*1690*/  HFMA2.MMA R202, -RZ, RZ, 0, 1.9073486328125e-06 ;  /* 0x00000020ffca7435 */ /* 0x000fe200000001ff */
[----:B------:R-:W-:Y:S01]  /*16a0*/  MOV R172, 0x10 ;  /* 0x0000001000ac7802 */ /* 0x000fe20000000f00 */
[----:B------:R-:W2:Y:S04]  /*16b0*/  LDL R214, [R1+0x90] ;  /* 0x0000900001d67983 */ /* 0x000ea80000100800 */
[----:B------:R-:W-:Y:S01]  /*16c0*/  IMAD.WIDE.U32 R172, R218, R172, c[0x0][0x208] ;  /* 0x00008200daac7625 */ /* 0x000fe200078e00ac */
[----:B------:R-:W-:Y:S01]  /*16d0*/  ISETP.NE.U32.AND P0, PT, RZ, c[0x0][0x218], PT ;  /* 0x00008600ff007a0c */ /* 0x000fe20003f05070 */
[----:B------:R-:W3:Y:S02]  /*16e0*/  LDL R203, [R1+0x8c] ;  /* 0x00008c0001cb7983 */ /* 0x000ee40000100800 */
[----:B------:R-:W-:-:S02]  /*16f0*/  IMAD.WIDE.U32 R176, R221, R202, c[0x0][0x188] ;  /* 0x00006200ddb07625 */ /* 0x000fc400078e00ca */
        /* <DEDUP_REMOVED lines=17> */
[--C-:B----4-:R-:W-:Y:S01]  /*1810*/  HADD2.F32 R216, -RZ, R172.reuse.H0_H0 ;  /* 0x200000acffd87230 */ /* 0x110fe20000004100 */
[----:B------:R-:W-:Y:S01]  /*1820*/  FADD.FTZ R169, -R212, R169 ;  /* 0x000000a9d4a97221 */ /* 0x000fe20000010100 */
[----:B------:R-:W-:-:S03]  /*1830*/  HADD2.F32 R172, -RZ, R172.H1_H1 ;  /* 0x300000acffac7230 */ /* 0x000fc60000004100 */
[----:B------:R-:W-:Y:S02]  /*1840*/  FFMA.FTZ R40, R220, R216, R40 ;  /* 0x000000d8dc287223 */ /* 0x000fe40000010028 */
[----:B------:R-:W-:Y:S01]  /*1850*/  FADD.FTZ R68, R68, R216 ;  /* 0x000000d844447221 */ /* 0x000fe20000010000 */
[--C-:B------:R-:W-:Y:S01]  /*1860*/  HADD2.F32 R188, -RZ, R173.reuse.H0_H0 ;  /* 0x200000adffbc7230 */ /* 0x100fe20000004100 */
[----:B------:R-:W-:Y:S02]  /*1870*/  FMUL.FTZ R215, R0, R169 ;  /* 0x000000a900d77220 */ /* 0x000fe40000410000 */
[----:B------:R-:W-:Y:S01]  /*1880*/  FMUL.FTZ R214, R214, R172 ;  /* 0x000000acd6d67220 */ /* 0x000fe20000410000 */
[----:B------:R-:W-:Y:S01]  /*1890*/  HADD2.F32 R173, -RZ, R173.H1_H1 ;  /* 0x300000adffad7230 */ /* 0x000fe20000004100 */
[----:B---3--:R-:W-:Y:S02]  /*18a0*/  FADD.FTZ R176, -R212, R176 ;  /* 0x000000b0d4b07221 */ /* 0x008fe40000010100 */
[----:B------:R-:W-:-:S02]  /*18b0*/  FFMA.FTZ R42, R213, R188, R42 ;  /* 0x000000bcd52a7223 */ /* 0x000fc4000001002a */
[----:B------:R-:W-:Y:S02]  /*18c0*/  FADD.FTZ R70, R70, R188 ;  /* 0x000000bc46467221 */ /* 0x000fe40000010000 */
[----:B------:R-:W-:Y:S02]  /*18d0*/  FADD.FTZ R171, -R212, R171 ;  /* 0x000000abd4ab7221 */ /* 0x000fe40000010100 */
[----:B------:R-:W-:Y:S01]  /*18e0*/  FMUL.FTZ R188, R203, R188 ;  /* 0x000000bccbbc7220 */ /* 0x000fe20000410000 */
[--C-:B------:R-:W-:Y:S01]  /*18f0*/  HADD2.F32 R190, -RZ, R174.reuse.H0_H0 ;  /* 0x200000aeffbe7230 */ /* 0x100fe20000004100 */
[C---:B0-----:R-:W-:Y:S02]  /*1900*/  FMUL.FTZ R184, R0.reuse, R176 ;  /* 0x000000b000b87220 */ /* 0x041fe40000410000 */
[----:B------:R-:W-:Y:S02]  /*1910*/  FMUL.FTZ R183, R0, R171 ;  /* 0x000000ab00b77220 */ /* 0x000fe40000410000 */
        /* <DEDUP_REMOVED lines=11> */
[----:B------:R-:W-:Y:S01]  /*19d0*/  HADD2.F32 R175, -RZ, R175.H1_H1 ;  /* 0x300000afffaf7230 */ /* 0x000fe20000004100 */
        /* <DEDUP_REMOVED lines=33> */
.L_x_7600:
[----:B------:R-:W-:Y:S05]  /*1bf0*/  BSYNC B1 ;  /* 0x0000000000017941 */ /* 0x000fea0003800000 */
.L_x_7599:
[----:B------:R-:W-:Y:S01]  /*1c00*/  BSSY B1, `(.L_x_7601) ;  /* 0x0000058000017945 */ /* 0x000fe20003800000 */
[----:B------:R-:W-:Y:S05]  /*1c10*/  @!P3 BRA `(.L_x_7602) ;  /* 0x000005600000b947 */ /* 0x000fea0003800000 */
[----:B------:R-:W-:Y:S01]  /*1c20*/  MOV R16, 0x10 ;  /* 0x0000001000107802 */ /* 0x000fe20000000f00 */
[----:B------:R-:W2:Y:S01]  /*1c30*/  LDL R173, [R1+0x74] ;  /* 0x0000740001ad7983 */ /* 0x000ea20000100800 */
[----:B------:R-:W-:-:S03]  /*1c40*/  HFMA2.MMA R168, -RZ, RZ, 0, 1.9073486328125e-06 ;  /* 0x00000020ffa87435 */ /* 0x000fc600000001ff */
[----:B------:R-:W-:Y:S01]  /*1c50*/  IMAD.WIDE.U32 R16, R218, R16, c[0x0][0x208] ;  /* 0x00008200da107625 */ /* 0x000fe200078e0010 */
[----:B------:R-:W3:Y:S04]  /*1c60*/  LDL R177, [R1+0x68] ;  /* 0x0000680001b17983 */ /* 0x000ee80000100800 */
[----:B------:R-:W4:Y:S02]  /*1c70*/  LDL R179, [R1+0x70] ;  /* 0x0000700001b37983 */ /* 0x000f240000100800 */
[----:B------:R-:W-:Y:S02]  /*1c80*/  IMAD.WIDE.U32 R20, R221, R168, c[0x0][0x188] ;  /* 0x00006200dd147625 */ /* 0x000fe400078e00a8 */
        /* <DEDUP_REMOVED lines=8> */
[----:B------:R-:W-:Y:S01]  /*1d10*/  ISETP.NE.AND.EX P0, PT, RZ, c[0x0][0x21c], PT, P0 ;  /* 0x00008700ff007a0c */ /* 0x000fe20003f05300 */
[----:B--2---:R-:W-:Y:S02]  /*1d20*/  HADD2.F32 R171, -RZ, R16.H0_H0 ;  /* 0x20000010ffab7230 */ /* 0x004fe40000004100 */
[--C-:B------:R-:W-:Y:S02]  /*1d30*/  HADD2.F32 R181, -RZ, R19.reuse.H0_H0 ;  /* 0x20000013ffb57230 */ /* 0x100fe40000004100 */
[----:B------:R-:W-:Y:S01]  /*1d40*/  HADD2.F32 R182, -RZ, R19.H1_H1 ;  /* 0x30000013ffb67230 */ /* 0x000fe20000004100 */
[----:B------:R-:W-:Y:S02]  /*1d50*/  FMUL.FTZ R19, R173, R171 ;  /* 0x000000abad137220 */ /* 0x000fe40000410000 */
[----:B------:R-:W2:Y:S01]  /*1d60*/  LDL R173, [R1+0x58] ;  /* 0x0000580001ad7983 */ /* 0x000ea20000100800 */
[----:B---3--:R-:W-:-:S04]  /*1d70*/  FADD.FTZ R11, -R212, R12 ;  /* 0x0000000cd40b7221 */ /* 0x008fc80000010100 */
[----:B------:R-:W-:-:S04]  /*1d80*/  @P0 IMAD.WIDE.U32 R168, R221, R168, c[0x0][0x218] ;  /* 0x00008600dda80625 */ /* 0x000fc800078e00a8 */
[C---:B------:R-:W-:Y:S01]  /*1d90*/  FADD.FTZ R12, -R212.reuse, R13 ;  /* 0x0000000dd40c7221 */ /* 0x040fe20000010100 */
[----:B------:R0:W5:Y:S01]  /*1da0*/  @P0 LDG.E.128 R140, [R168.64] ;  /* 0x00000004a88c0981 */ /* 0x000162000c1e1d00 */
[C---:B------:R-:W-:Y:S02]  /*1db0*/  FADD.FTZ R13, -R212.reuse, R14 ;  /* 0x0000000ed40d7221 */ /* 0x040fe40000010100 */
[----:B------:R-:W-:Y:S01]  /*1dc0*/  FADD.FTZ R14, -R212, R15 ;  /* 0x0000000fd40e7221 */ /* 0x000fe20000010100 */
[----:B------:R0:W5:Y:S01]  /*1dd0*/  @P0 LDG.E.128 R144, [R168.64+0x10] ;  /* 0x00001004a8900981 */ /* 0x000162000c1e1d00 */
[--C-:B------:R-:W-:Y:S01]  /*1de0*/  HADD2.F32 R170, -RZ, R17.reuse.H1_H1 ;  /* 0x30000011ffaa7230 */ /* 0x100fe20000004100 */
[C---:B-----5:R-:W-:Y:S01]  /*1df0*/  FMUL.FTZ R13, R0.reuse, R13 ;  /* 0x0000000d000d7220 */ /* 0x060fe20000410000 */
[----:B------:R-:W-:Y:S01]  /*1e00*/  HADD2.F32 R172, -RZ, R16.H1_H1 ;  /* 0x30000010ffac7230 */ /* 0x000fe20000004100 */
[C---:B------:R-:W-:Y:S02]  /*1e10*/  FMUL.FTZ R14, R0.reuse, R14 ;  /* 0x0000000e000e7220 */ /* 0x040fe40000410000 */
[----:B------:R-:W-:Y:S01]  /*1e20*/  FMUL.FTZ R11, R0, R11 ;  /* 0x0000000b000b7220 */ /* 0x000fe20000410000 */
[----:B0-----:R-:W-:Y:S01]  /*1e30*/  HADD2.F32 R169, -RZ, R17.H0_H0 ;  /* 0x20000011ffa97230 */ /* 0x001fe20000004100 */
        /* <DEDUP_REMOVED lines=11> */
[----:B------:R-:W-:Y:S01]  /*1ef0*/  HADD2.F32 R168, -RZ, R18.H0_H0 ;  /* 0x20000012ffa87230 */ /* 0x000fe20000004100 */
[----:B------:R-:W-:Y:S02]  /*1f00*/  FMUL.FTZ R12, R0, R12 ;  /* 0x0000000c000c7220 */ /* 0x000fe40000410000 */
[----:B------:R-:W-:-:S02]  /*1f10*/  FFMA.FTZ R169, R11, R19, R217 ;  /* 0x000000130ba97223 */ /* 0x000fc400000100d9 */
[----:B------:R-:W-:Y:S01]  /*1f20*/  FMUL.FTZ R15, R0, R15 ;  /* 0x0000000f000f7220 */ /* 0x000fe20000410000 */
[----:B------:R-:W-:Y:S01]  /*1f30*/  HADD2.F32 R180, -RZ, R18.H1_H1 ;  /* 0x30000012ffb47230 */ /* 0x000fe20000004100 */
        /* <DEDUP_REMOVED lines=36> */
.L_x_7602:
[----:B------:R-:W-:Y:S05]  /*2180*/  BSYNC B1 ;  /* 0x0000000000017941 */ /* 0x000fea0003800000 */
.L_x_7601:
[----:B------:R-:W-:-:S13]  /*2190*/  ISETP.GE.U32.AND P0, PT, R3, 0x200, PT ;  /* 0x000002000300780c */ /* 0x000fda0003f06070 */
        /* <DEDUP_REMOVED lines=19> */
[----:B------:R0:W5:Y:S01]  /*22d0*/  @P0 LDG.E.128 R24, [R194.64+0x10] ;  /* 0x00001004c2180981 */ /* 0x000162000c1e1d00 */
[----:B--2---:R-:W-:-:S04]  /*22e0*/  FADD.FTZ R170, -R212, R170 ;  /* 0x000000aad4aa7221 */ /* 0x004fc80000010100 */
[----:B0----5:R-:W-:Y:S02]  /*22f0*/  FMUL.FTZ R195, R0, R170 ;  /* 0x000000aa00c37220 */ /* 0x021fe40000410000 */
[----:B------:R-:W2:Y:S01]  /*2300*/  LDL R170, [R1+0x38] ;  /* 0x0000380001aa7983 */ /* 0x000ea20000100800 */
[----:B------:R-:W-:Y:S01]  /*2310*/  FADD.FTZ R168, -R212, R168 ;  /* 0x000000a8d4a87221 */ /* 0x000fe20000010100 */
[----:B----4-:R-:W-:-:S03]  /*2320*/  HADD2.F32 R201, -RZ, R176.H0_H0 ;  /* 0x200000b0ffc97230 */ /* 0x010fc60000004100 */
[----:B------:R-:W-:Y:S01]  /*2330*/  FMUL.FTZ R222, R0, R168 ;  /* 0x000000a800de7220 */ /* 0x000fe20000410000 */
[----:B------:R-:W-:Y:S01]  /*2340*/  HADD2.F32 R176, -RZ, R176.H1_H1 ;  /* 0x300000b0ffb07230 */ /* 0x000fe20000004100 */
[----:B------:R-:W-:Y:S02]  /*2350*/  FADD.FTZ R169, -R212, R169 ;  /* 0x000000a9d4a97221 */ /* 0x000fe40000010100 */
[-C--:B------:R-:W-:Y:S02]  /*2360*/  FFMA.FTZ R152, R222, R201.reuse, R152 ;  /* 0x000000c9de987223 */ /* 0x080fe40000010098 */
[----:B------:R-:W-:Y:S02]  /*2370*/  FADD.FTZ R56, R56, R201 ;  /* 0x000000c938387221 */ /* 0x000fe40000010000 */
[----:B---3--:R-:W-:Y:S01]  /*2380*/  FMUL.FTZ R201, R218, R201 ;  /* 0x000000c9dac97220 */ /* 0x008fe20000410000 */
[----:B------:R-:W-:Y:S01]  /*2390*/  HADD2.F32 R205, -RZ, R177.H0_H0 ;  /* 0x200000b1ffcd7230 */ /* 0x000fe20000004100 */
[----:B------:R-:W-:-:S02]  /*23a0*/  FMUL.FTZ R194, R0, R169 ;  /* 0x000000a900c27220 */ /* 0x000fc40000410000 */
[----:B------:R-:W-:Y:S02]  /*23b0*/  FMUL.FTZ R204, R204, R176 ;  /* 0x000000b0cccc7220 */ /* 0x000fe40000410000 */
[----:B------:R-:W-:Y:S02]  /*23c0*/  FADD.FTZ R169, R219, R201 ;  /* 0x000000c9dba97221 */ /* 0x000fe40000010000 */
[----:B------:R-:W-:Y:S01]  /*23d0*/  FFMA.FTZ R168, R222, R201, R217 ;  /* 0x000000c9dea87223 */ /* 0x000fe200000100d9 */
[----:B------:R-:W-:Y:S01]  /*23e0*/  HADD2.F32 R177, -RZ, R177.H1_H1 ;  /* 0x300000b1ffb17230 */ /* 0x000fe20000004100 */
[----:B------:R-:W-:Y:S02]  /*23f0*/  FADD.FTZ R172, -R212, R172 ;  /* 0x000000acd4ac7221 */ /* 0x000fe40000010100 */
[----:B------:R-:W-:Y:S02]  /*2400*/  FFMA.FTZ R154, R195, R205, R154 ;  /* 0x000000cdc39a7223 */ /* 0x000fe4000001009a */
[----:B------:R-:W-:-:S02]  /*2410*/  FADD.FTZ R58, R58, R205 ;  /* 0x000000cd3a3a7221 */ /* 0x000fc40000010000 */
[----:B------:R-:W-:Y:S02]  /*2420*/  FADD.FTZ R171, -R212, R171 ;  /* 0x000000abd4ab7221 */ /* 0x000fe40000010100 */
[----:B------:R-:W-:Y:S02]  /*2430*/  FMUL.FTZ R205, R210, R205 ;  /* 0x000000cdd2cd7220 */ /* 0x000fe40000410000 */
[----:B------:R-:W-:Y:S02]  /*2440*/  FADD.FTZ R169, R169, R204 ;  /* 0x000000cca9a97221 */ /* 0x000fe40000010000 */
[----:B------:R-:W-:Y:S01]  /*2450*/  FFMA.FTZ R168, R194, R204, R168 ;  /* 0x000000ccc2a87223 */ /* 0x000fe200000100a8 */
[----:B------:R-:W-:Y:S01]  /*2460*/  HADD2.F32 R207, -RZ, R178.H0_H0 ;  /* 0x200000b2ffcf7230 */ /* 0x000fe20000004100 */
[C---:B------:R-:W-:Y:S02]  /*2470*/  FMUL.FTZ R197, R0.reuse, R172 ;  /* 0x000000ac00c57220 */ /* 0x040fe40000410000 */
        /* <DEDUP_REMOVED lines=36> */
[----:B--2---:R-:W-:-:S04]  /*26c0*/  FMUL.FTZ R210, R170, R179 ;  /* 0x000000b3aad27220 */ /* 0x004fc80000410000 */
[----:B------:R-:W-:Y:S02]  /*26d0*/  FADD.FTZ R219, R169, R210 ;  /* 0x000000d2a9db7221 */ /* 0x000fe40000010000 */
[----:B------:R-:W-:Y:S02]  /*26e0*/  FFMA.FTZ R217, R200, R210, R168 ;  /* 0x000000d2c8d97223 */ /* 0x000fe400000100a8 */
.L_x_7596:
[----:B------:R-:W-:Y:S05]  /*26f0*/  BSYNC B0 ;  /* 0x0000000000007941 */ /* 0x000fea0003800000 */
.L_x_7585:
        /* <DEDUP_REMOVED lines=8> */
.L_x_7692:
        /* <DEDUP_REMOVED lines=18> */
.L_x_7693:
[----:B---3--:R-:W-:Y:S01]  /*28a0*/  @!P0 LOP3.LUT R170, R172, 0x3, RZ, 0xc0, !PT ;  /* 0x00000003acaa8812 */ /* 0x008fe200078ec0ff */
[----:B------:R-:W-:Y:S01]  /*28b0*/  FADD.FTZ R168, R171, R219 ;  /* 0x000000dbaba87221 */ /* 0x000fe20000010000 */
[C---:B-----5:R-:W-:Y:S01]  /*28c0*/  ISETP.GE.AND P5, PT, R232.reuse, 0x1, PT ;  /* 0x00000001e800780c */ /* 0x060fe20003fa6270 */
[----:B-1----:R-:W-:Y:S01]  /*28d0*/  FADD.FTZ R169, R169, R217 ;  /* 0x000000d9a9a97221 */ /* 0x002fe20000010000 */
[----:B------:R-:W-:Y:S01]  /*28e0*/  @!P0 IADD3 R170, R173, R170, RZ ;  /* 0x000000aaadaa8210 */ /* 0x000fe20007ffe0ff */
[----:B------:R-:W1:Y:S01]  /*28f0*/  S2R R174, SR_TID.X ;  /* 0x0000000000ae7919 */ /* 0x000e620000002100 */
[----:B------:R-:W-:Y:S01]  /*2900*/  WARPSYNC 0xffffffff ;  /* 0xffffffff00007948 */ /* 0x000fe20003800000 */
[----:B------:R-:W-:Y:S01]  /*2910*/  HFMA2.MMA R172, -RZ, RZ, 0, 0 ;  /* 0x00000000ffac7435 */ /* 0x000fe200000001ff */
        /* <DEDUP_REMOVED lines=26> */
[----:B------:R-:W-:-:S05]  /*2ac0*/  MOV R156, 0x10 ;  /* 0x00000010009c7802 */ /* 0x000fca0000000f00 */
[----:B------:R-:W-:-:S06]  /*2ad0*/  IMAD.WIDE.U32 R156, R172, R156, c[0x0][0x170] ;  /* 0x00005c00ac9c7625 */ /* 0x000fcc00078e009c */
[----:B------:R-:W5:Y:S02]  /*2ae0*/  LDG.E.128 R156, [R156.64] ;  /* 0x000000049c9c7981 */ /* 0x000f64000c1e1d00 */
.L_x_7608:
[----:B------:R-:W-:Y:S05]  /*2af0*/  BSYNC B1 ;  /* 0x0000000000017941 */ /* 0x000fea0003800000 */
.L_x_7607:
        /* <DEDUP_REMOVED lines=11> */
.L_x_7610:
[----:B------:R-:W-:Y:S05]  /*2bb0*/  BSYNC B1 ;  /* 0x0000000000017941 */ /* 0x000fea0003800000 */
.L_x_7609:
[----:B------:R-:W3:Y:S01]  /*2bc0*/  LDL R173, [R1+0x34] ;  /* 0x0000340001ad7983 */ /* 0x000ee20000100800 */
[----:B------:R-:W-:Y:S01]  /*2bd0*/  ISETP.NE.U32.AND P6, PT, RZ, c[0x0][0x258], PT ;  /* 0x00009600ff007a0c */ /* 0x000fe20003fc5070 */
[----:B-----5:R-:W-:Y:S01]  /*2be0*/  @P5 HADD2.F32 R169, -RZ, R156.H0_H0 ;  /* 0x2000009cffa95230 */ /* 0x020fe20000004100 */
[----:B------:R-:W-:Y:S01]  /*2bf0*/  @!P4 ISETP.NE.U32.AND P0, PT, RZ, c[0x0][0x218], PT ;  /* 0x00008600ff00ca0c */ /* 0x000fe20003f05070 */
[----:B------:R-:W-:Y:S01]  /*2c00*/  BSSY B1, `(.L_x_7611) ;  /* 0x0000013000017945 */ /* 0x000fe20003800000 */
[----:B------:R-:W-:Y:S02]  /*2c10*/  ISETP.NE.AND.EX P6, PT, RZ, c[0x0][0x25c], PT, P6 ;  /* 0x00009700ff007a0c */ /* 0x000fe40003fc5360 */
[----:B------:R-:W-:Y:S02]  /*2c20*/  @!P4 ISETP.NE.AND.EX P0, PT, RZ, c[0x0][0x21c], PT, P0 ;  /* 0x00008700ff00ca0c */ /* 0x000fe40003f05300 */
[C---:B------:R-:W-:Y:S01]  /*2c30*/  SEL R160, R168.reuse, R160, P6 ;  /* 0x000000a0a8a07207 */ /* 0x040fe20003000000 */
[----:B------:R-:W-:-:S04]  /*2c40*/  @P5 FMUL.FTZ R168, R168, c[0x0][0x1ec] ;  /* 0x00007b00a8a85a20 */ /* 0x000fc80000410000 */
[----:B------:R-:W-:Y:S02]  /*2c50*/  @P5 FFMA.FTZ R92, R168, R169, R92 ;  /* 0x000000a9a85c5223 */ /* 0x000fe4000001005c */
[----:B---3--:R-:W-:-:S05]  /*2c60*/  @P5 FMUL.FTZ R168, R173, R168 ;  /* 0x000000a8ada85220 */ /* 0x008fca0000410000 */
[----:B------:R-:W-:-:S04]  /*2c70*/  @P5 F2FP.PACK_AB R168, RZ, R168 ;  /* 0x000000a8ffa8523e */ /* 0x000fc800000000ff */
        /* <DEDUP_REMOVED lines=11> */
.L_x_7612:
[----:B------:R-:W-:Y:S05]  /*2d30*/  BSYNC B1 ;  /* 0x0000000000017941 */ /* 0x000fea0003800000 */
.L_x_7611:
[----:B------:R-:W3:Y:S01]  /*2d40*/  LDL R173, [R1+0x30] ;  /* 0x0000300001ad7983 */ /* 0x000ee20000100800 */
[C---:B------:R-:W-:Y:S01]  /*2d50*/  SEL R161, R168.reuse, R161, P6 ;  /* 0x000000a1a8a17207 */ /* 0x040fe20003000000 */
[----:B------:R-:W-:Y:S01]  /*2d60*/  @P5 HADD2.F32 R169, -RZ, R156.H1_H1 ;  /* 0x3000009cffa95230 */ /* 0x000fe20000004100 */
[----:B------:R-:W-:Y:S01]  /*2d70*/  @P5 FMUL.FTZ R168, R168, c[0x0][0x1ec] ;  /* 0x00007b00a8a85a20 */ /* 0x000fe20000410000 */
[----:B------:R-:W-:Y:S01]  /*2d80*/  @!P4 ISETP.NE.U32.AND P0, PT, RZ, c[0x0][0x218], PT ;  /* 0x00008600ff00ca0c */ /* 0x000fe20003f05070 */
[----:B------:R-:W-:Y:S02]  /*2d90*/  BSSY B1, `(.L_x_7613) ;  /* 0x0000010000017945 */ /* 0x000fe40003800000 */
[----:B------:R-:W-:Y:S01]  /*2da0*/  @P5 FFMA.FTZ R93, R168, R169, R93 ;  /* 0x000000a9a85d5223 */ /* 0x000fe2000001005d */
[----:B------:R-:W-:Y:S01]  /*2db0*/  @!P4 ISETP.NE.AND.EX P0, PT, RZ, c[0x0][0x21c], PT, P0 ;  /* 0x00008700ff00ca0c */ /* 0x000fe20003f05300 */
        /* <DEDUP_REMOVED lines=13> */
.L_x_7614:
[----:B------:R-:W-:Y:S05]  /*2e90*/  BSYNC B1 ;  /* 0x0000000000017941 */ /* 0x000fea0003800000 */
.L_x_7613:
[----:B------:R-:W3:Y:S01]  /*2ea0*/  LDL R173, [R1+0x2c] ;  /* 0x00002c0001ad7983 */ /* 0x000ee20000100800 */
[C---:B------:R-:W-:Y:S01]  /*2eb0*/  SEL R162, R168.reuse, R162, P6 ;  /* 0x000000a2a8a27207 */ /* 0x040fe20003000000 */
[----:B------:R-:W-:Y:S01]  /*2ec0*/  @P5 HADD2.F32 R169, -RZ, R157.H0_H0 ;  /* 0x2000009dffa95230 */ /* 0x000fe20000004100 */
        /* <DEDUP_REMOVED lines=18> */
.L_x_7616:
[----:B------:R-:W-:Y:S05]  /*2ff0*/  BSYNC B1 ;  /* 0x0000000000017941 */ /* 0x000fea0003800000 */
.L_x_7615:
        /* <DEDUP_REMOVED lines=21> */
.L_x_7618:
[----:B------:R-:W-:Y:S05]  /*3150*/  BSYNC B1 ;  /* 0x0000000000017941 */ /* 0x000fea0003800000 */
.L_x_7617:
        /* <DEDUP_REMOVED lines=21> */
.L_x_7620:
[----:B------:R-:W-:Y:S05]  /*32b0*/  BSYNC B1 ;  /* 0x0000000000017941 */ /* 0x000fea0003800000 */
.L_x_7619:
        /* <DEDUP_REMOVED lines=21> */
.L_x_7622:
[----:B------:R-:W-:Y:S05]  /*3410*/  BSYNC B1 ;  /* 0x0000000000017941 */ /* 0x000fea0003800000 */
.L_x_7621:
        /* <DEDUP_REMOVED lines=21> */
.L_x_7624:
[----:B------:R-:W-:Y:S05]  /*3570*/  BSYNC B1 ;  /* 0x0000000000017941 */ /* 0x000fea0003800000 */
.L_x_7623:
[----:B------:R-:W3:Y:S01]  /*3580*/  LDL R173, [R1+0x18] ;  /* 0x0000180001ad7983 */ /* 0x000ee20000100800 */
[----:B------:R-:W-:Y:S01]  /*3590*/  ISETP.NE.U32.AND P0, PT, RZ, c[0x0][0x258], PT ;  /* 0x00009600ff007a0c */ /* 0x000fe20003f05070 */
[----:B------:R-:W-:Y:S01]  /*35a0*/  @P5 HADD2.F32 R169, -RZ, R159.H1_H1 ;  /* 0x3000009fffa95230 */ /* 0x000fe20000004100 */
[C---:B------:R-:W-:Y:S01]  /*35b0*/  SEL R151, R168.reuse, R151, P6 ;  /* 0x00000097a8977207 */ /* 0x040fe20003000000 */
[----:B------:R-:W-:Y:S01]  /*35c0*/  @P5 FMUL.FTZ R168, R168, c[0x0][0x1ec] ;  /* 0x00007b00a8a85a20 */ /* 0x000fe20000410000 */
[----:B------:R-:W-:-:S03]  /*35d0*/  ISETP.NE.AND.EX P0, PT, RZ, c[0x0][0x25c], PT, P0 ;  /* 0x00009700ff007a0c */ /* 0x000fc60003f05300 */
[----:B------:R-:W-:Y:S02]  /*35e0*/  @P5 FFMA.FTZ R99, R168, R169, R99 ;  /* 0x000000a9a8635223 */ /* 0x000fe40000010063 */
[----:B---3--:R-:W-:-:S05]  /*35f0*/  @P5 FMUL.FTZ R168, R173, R168 ;  /* 0x000000a8ada85220 */ /* 0x008fca0000410000 */
[----:B------:R-:W-:-:S04]  /*3600*/  @P5 F2FP.PACK_AB R168, RZ, R168 ;  /* 0x000000a8ffa8523e */ /* 0x000fc800000000ff */
[----:B------:R-:W-:Y:S02]  /*3610*/  @P5 PRMT R167, R167, 0x5410, R168 ;  /* 0x00005410a7a75816 */ /* 0x000fe400000000a8 */
        /* <DEDUP_REMOVED lines=9> */
.L_x_7606:
[----:B------:R-:W-:Y:S05]  /*36b0*/  BSYNC B0 ;  /* 0x0000000000007941 */ /* 0x000fea0003800000 */
.L_x_7605:
        /* <DEDUP_REMOVED lines=9> */
.L_x_7628:
[----:B------:R-:W-:Y:S05]  /*3750*/  BSYNC B1 ;  /* 0x0000000000017941 */ /* 0x000fea0003800000 */
.L_x_7627:
        /* <DEDUP_REMOVED lines=11> */
.L_x_7630:
[----:B------:R-:W-:Y:S05]  /*3810*/  BSYNC B1 ;  /* 0x0000000000017941 */ /* 0x000fea0003800000 */
.L_x_7629:
        /* <DEDUP_REMOVED lines=9> */
[-C--:B------:R-:W-:Y:S02]  /*38b0*/  @P5 FFMA.FTZ R100, R169, R168.reuse, R100 ;  /* 0x000000a8a9645223 */ /* 0x080fe40000010064 */
        /* <DEDUP_REMOVED lines=13> */
.L_x_7632:
[----:B------:R-:W-:Y:S05]  /*3990*/  BSYNC B1 ;  /* 0x0000000000017941 */ /* 0x000fea0003800000 */
.L_x_7631:
[----:B------:R-:W3:Y:S01]  /*39a0*/  LDL R173, [R1+0x10] ;  /* 0x0000100001ad7983 */ /* 0x000ee20000100800 */
[C---:B------:R-:W-:Y:S01]  /*39b0*/  SEL R161, R168.reuse, R161, P6 ;  /* 0x000000a1a8a17207 */ /* 0x040fe20003000000 */
[----:B------:R-:W-:Y:S01]  /*39c0*/  @P5 HADD2.F32 R169, -RZ, R156.H1_H1 ;  /* 0x3000009cffa95230 */ /* 0x000fe20000004100 */
[----:B------:R-:W-:Y:S01]  /*39d0*/  @P5 FMUL.FTZ R168, R168, c[0x0][0x1ec] ;  /* 0x00007b00a8a85a20 */ /* 0x000fe20000410000 */
[----:B------:R-:W-:Y:S01]  /*39e0*/  @!P4 ISETP.NE.U32.AND P0, PT, RZ, c[0x0][0x218], PT ;  /* 0x00008600ff00ca0c */ /* 0x000fe20003f05070 */
[----:B------:R-:W-:Y:S02]  /*39f0*/  BSSY B1, `(.L_x_7633) ;  /* 0x0000010000017945 */ /* 0x000fe40003800000 */
[-C--:B------:R-:W-:Y:S01]  /*3a00*/  @P5 FFMA.FTZ R101, R169, R168.reuse, R101 ;  /* 0x000000a8a9655223 */ /* 0x080fe20000010065 */
        /* <DEDUP_REMOVED lines=14> */
.L_x_7634:
[----:B------:R-:W-:Y:S05]  /*3af0*/  BSYNC B1 ;  /* 0x0000000000017941 */ /* 0x000fea0003800000 */
.L_x_7633:
[----:B------:R-:W3:Y:S01]  /*3b00*/  LDL R173, [R1+0xc] ;  /* 0x00000c0001ad7983 */ /* 0x000ee20000100800 */
[C---:B------:R-:W-:Y:S01]  /*3b10*/  SEL R162, R168.reuse, R162, P6 ;  /* 0x000000a2a8a27207 */ /* 0x040fe20003000000 */
[----:B------:R-:W-:Y:S01]  /*3b20*/  @P5 HADD2.F32 R169, -RZ, R157.H0_H0 ;  /* 0x2000009dffa95230 */ /* 0x000fe20000004100 */
        /* <DEDUP_REMOVED lines=18> */
.L_x_7636:
[----:B------:R-:W-:Y:S05]  /*3c50*/  BSYNC B1 ;  /* 0x0000000000017941 */ /* 0x000fea0003800000 */
.L_x_7635:
        /* <DEDUP_REMOVED lines=21> */
.L_x_7638:
[----:B------:R-:W-:Y:S05]  /*3db0*/  BSYNC B1 ;  /* 0x0000000000017941 */ /* 0x000fea0003800000 */
.L_x_7637:
        /* <DEDUP_REMOVED lines=21> */
.L_x_7640:
[----:B------:R-:W-:Y:S05]  /*3f10*/  BSYNC B1 ;  /* 0x0000000000017941 */ /* 0x000fea0003800000 */
.L_x_7639:
[----:B------:R-:W3:Y:S01]  /*3f20*/  LDL R173, [R1] ;  /* 0x0000000001ad7983 */ /* 0x000ee20000100800 */
        /* <DEDUP_REMOVED lines=20> */
.L_x_7642:
[----:B------:R-:W-:Y:S05]  /*4070*/  BSYNC B1 ;  /* 0x0000000000017941 */ /* 0x000fea0003800000 */
.L_x_7641:
[C---:B------:R-:W-:Y:S01]  /*4080*/  SEL R150, R168.reuse, R150, P6 ;  /* 0x00000096a8967207 */ /* 0x040fe20003000000 */
[----:B------:R-:W-:Y:S01]  /*4090*/  @P5 HADD2.F32 R169, -RZ, R159.H0_H0 ;  /* 0x2000009fffa95230 */ /* 0x000fe20000004100 */
[----:B------:R-:W-:Y:S01]  /*40a0*/  @P5 FMUL.FTZ R168, R168, c[0x0][0x1ec] ;  /* 0x00007b00a8a85a20 */ /* 0x000fe20000410000 */
[----:B------:R-:W-:Y:S01]  /*40b0*/  @!P4 ISETP.NE.U32.AND P0, PT, RZ, c[0x0][0x218], PT ;  /* 0x00008600ff00ca0c */ /* 0x000fe20003f05070 */
[----:B------:R-:W-:Y:S02]  /*40c0*/  BSSY B1, `(.L_x_7643) ;  /* 0x0000010000017945 */ /* 0x000fe40003800000 */
[-C--:B------:R-:W-:Y:S01]  /*40d0*/  @P5 FFMA.FTZ R106, R169, R168.reuse, R106 ;  /* 0x000000a8a96a5223 */ /* 0x080fe2000001006a */
[----:B------:R-:W-:Y:S01]  /*40e0*/  @!P4 ISETP.NE.AND.EX P0, PT, RZ, c[0x0][0x21c], PT, P0 ;  /* 0x00008700ff00ca0c */ /* 0x000fe20003f05300 */
[----:B------:R-:W-:-:S05]  /*40f0*/  @P5 FMUL.FTZ R168, R252, R168 ;  /* 0x000000a8fca85220 */ /* 0x000fca0000410000 */
        /* <DEDUP_REMOVED lines=12> */
.L_x_7644:
[----:B------:R-:W-:Y:S05]  /*41c0*/  BSYNC B1 ;  /* 0x0000000000017941 */ /* 0x000fea0003800000 */
.L_x_7643:
[----:B------:R-:W-:Y:S01]  /*41d0*/  ISETP.NE.U32.AND P0, PT, RZ, c[0x0][0x258], PT ;  /* 0x00009600ff007a0c */ /* 0x000fe20003f05070 */
[----:B------:R-:W-:Y:S01]  /*41e0*/  @P5 HADD2.F32 R169, -RZ, R159.H1_H1 ;  /* 0x3000009fffa95230 */ /* 0x000fe20000004100 */
[C---:B------:R-:W-:Y:S01]  /*41f0*/  SEL R151, R168.reuse, R151, P6 ;  /* 0x00000097a8977207 */ /* 0x040fe20003000000 */
[----:B------:R-:W-:Y:S01]  /*4200*/  @P5 FMUL.FTZ R168, R168, c[0x0][0x1ec] ;  /* 0x00007b00a8a85a20 */ /* 0x000fe20000410000 */
[----:B------:R-:W-:-:S03]  /*4210*/  ISETP.NE.AND.EX P0, PT, RZ, c[0x0][0x25c], PT, P0 ;  /* 0x00009700ff007a0c */ /* 0x000fc60003f05300 */
[-C--:B------:R-:W-:Y:S02]  /*4220*/  @P5 FFMA.FTZ R107, R169, R168.reuse, R107 ;  /* 0x000000a8a96b5223 */ /* 0x080fe4000001006b */
[----:B------:R-:W-:-:S05]  /*4230*/  @P5 FMUL.FTZ R168, R251, R168 ;  /* 0x000000a8fba85220 */ /* 0x000fca0000410000 */
        /* <DEDUP_REMOVED lines=11> */
.L_x_7626:
[----:B------:R-:W-:Y:S05]  /*42f0*/  BSYNC B0 ;  /* 0x0000000000007941 */ /* 0x000fea0003800000 */
.L_x_7625:
        /* <DEDUP_REMOVED lines=9> */
.L_x_7648:
[----:B------:R-:W-:Y:S05]  /*4390*/  BSYNC B1 ;  /* 0x0000000000017941 */ /* 0x000fea0003800000 */
.L_x_7647:
        /* <DEDUP_REMOVED lines=11> */
.L_x_7650:
[----:B------:R-:W-:Y:S05]  /*4450*/  BSYNC B1 ;  /* 0x0000000000017941 */ /* 0x000fea0003800000 */
.L_x_7649:
        /* <DEDUP_REMOVED lines=22> */
.L_x_7652:
[----:B------:R-:W-:Y:S05]  /*45c0*/  BSYNC B1 ;  /* 0x0000000000017941 */ /* 0x000fea0003800000 */
.L_x_7651:
[C---:B------:R-:W-:Y:S01]  /*45d0*/  SEL R161, R168.reuse, R161, P6 ;  /* 0x000000a1a8a17207 */ /* 0x040fe20003000000 */
[----:B------:R-:W-:Y:S01]  /*45e0*/  @P5 HADD2.F32 R169, -RZ, R156.H1_H1 ;  /* 0x3000009cffa95230 */ /* 0x000fe20000004100 */
        /* <DEDUP_REMOVED lines=18> */
.L_x_7654:
[----:B------:R-:W-:Y:S05]  /*4710*/  BSYNC B1 ;  /* 0x0000000000017941 */ /* 0x000fea0003800000 */
.L_x_7653:
        /* <DEDUP_REMOVED lines=20> */
.L_x_7656:
[----:B------:R-:W-:Y:S05]  /*4860*/  BSYNC B1 ;  /* 0x0000000000017941 */ /* 0x000fea0003800000 */
.L_x_7655:
        /* <DEDUP_REMOVED lines=20> */
.L_x_7658:
[----:B------:R-:W-:Y:S05]  /*49b0*/  BSYNC B1 ;  /* 0x0000000000017941 */ /* 0x000fea0003800000 */
.L_x_7657:
        /* <DEDUP_REMOVED lines=20> */
.L_x_7660:
[----:B------:R-:W-:Y:S05]  /*4b00*/  BSYNC B1 ;  /* 0x0000000000017941 */ /* 0x000fea0003800000 */
.L_x_7659:
        /* <DEDUP_REMOVED lines=20> */
.L_x_7662:
[----:B------:R-:W-:Y:S05]  /*4c50*/  BSYNC B1 ;  /* 0x0000000000017941 */ /* 0x000fea0003800000 */
.L_x_7661:
        /* <DEDUP_REMOVED lines=20> */
.L_x_7664:
[----:B------:R-:W-:Y:S05]  /*4da0*/  BSYNC B1 ;  /* 0x0000000000017941 */ /* 0x000fea0003800000 */
.L_x_7663:
        /* <DEDUP_REMOVED lines=18> */
.L_x_7646:
[----:B------:R-:W-:Y:S05]  /*4ed0*/  BSYNC B0 ;  /* 0x0000000000007941 */ /* 0x000fea0003800000 */
.L_x_7645:
        /* <DEDUP_REMOVED lines=10> */
.L_x_7668:
[----:B------:R-:W-:Y:S05]  /*4f80*/  BSYNC B1 ;  /* 0x0000000000017941 */ /* 0x000fea0003800000 */
.L_x_7667:
        /* <DEDUP_REMOVED lines=11> */
.L_x_7670:
[----:B------:R-:W-:Y:S05]  /*5040*/  BSYNC B1 ;  /* 0x0000000000017941 */ /* 0x000fea0003800000 */
.L_x_7669:
        /* <DEDUP_REMOVED lines=22> */
.L_x_7672:
[----:B------:R-:W-:Y:S05]  /*51b0*/  BSYNC B1 ;  /* 0x0000000000017941 */ /* 0x000fea0003800000 */
.L_x_7671:
        /* <DEDUP_REMOVED lines=20> */
.L_x_7674:
[----:B------:R-:W-:Y:S05]  /*5300*/  BSYNC B1 ;  /* 0x0000000000017941 */ /* 0x000fea0003800000 */
.L_x_7673:
        /* <DEDUP_REMOVED lines=20> */
.L_x_7676:
[----:B------:R-:W-:Y:S05]  /*5450*/  BSYNC B1 ;  /* 0x0000000000017941 */ /* 0x000fea0003800000 */
.L_x_7675:
        /* <DEDUP_REMOVED lines=20> */
.L_x_7678:
[----:B------:R-:W-:Y:S05]  /*55a0*/  BSYNC B1 ;  /* 0x0000000000017941 */ /* 0x000fea0003800000 */
.L_x_7677:
        /* <DEDUP_REMOVED lines=20> */
.L_x_7680:
[----:B------:R-:W-:Y:S05]  /*56f0*/  BSYNC B1 ;  /* 0x0000000000017941 */ /* 0x000fea0003800000 */
.L_x_7679:
        /* <DEDUP_REMOVED lines=20> */
.L_x_7682:
[----:B------:R-:W-:Y:S05]  /*5840*/  BSYNC B1 ;  /* 0x0000000000017941 */ /* 0x000fea0003800000 */
.L_x_7681:
        /* <DEDUP_REMOVED lines=20> */
.L_x_7684:
[----:B------:R-:W-:Y:S05]  /*5990*/  BSYNC B1 ;  /* 0x0000000000017941 */ /* 0x000fea0003800000 */
.L_x_7683:
[----:B------:R-:W-:Y:S01]  /*59a0*/  ISETP.NE.U32.AND P0, PT, RZ, c[0x0][0x258], PT ;  /* 0x00009600ff007a0c */ /* 0x000fe20003f05070 */
[C---:B------:R-:W-:Y:S01]  /*59b0*/  @P5 FMUL.FTZ R0, R168.reuse, c[0x0][0x1ec] ;  /* 0x00007b00a8005a20 */ /* 0x040fe20000410000 */
[----:B------:R-:W-:Y:S01]  /*59c0*/  SEL R151, R168, R151, P6 ;  /* 0x00000097a8977207 */ /* 0x000fe20003000000 */
[----:B------:R-:W-:Y:S01]  /*59d0*/  @P5 HADD2.F32 R168, -RZ, R159.H1_H1 ;  /* 0x3000009fffa85230 */ /* 0x000fe20000004100 */
[----:B------:R-:W-:-:S04]  /*59e0*/  ISETP.NE.AND.EX P0, PT, RZ, c[0x0][0x25c], PT, P0 ;  /* 0x00009700ff007a0c */ /* 0x000fc80003f05300 */
[-C--:B------:R-:W-:Y:S02]  /*59f0*/  @P5 FFMA.FTZ R123, R168, R0.reuse, R123 ;  /* 0x00000000a87b5223 */ /* 0x080fe4000001007b */
[----:B------:R-:W-:-:S05]  /*5a00*/  @P5 FMUL.FTZ R0, R235, R0 ;  /* 0x00000000eb005220 */ /* 0x000fca0000410000 */
[----:B------:R-:W-:Y:S02]  /*5a10*/  @P5 F2FP.PACK_AB R0, RZ, R0 ;  /* 0x00000000ff00523e */ /* 0x000fe400000000ff */
[----:B------:R-:W-:Y:S02]  /*5a20*/  @P0 MOV R168, 0x20 ;  /* 0x0000002000a80802 */ /* 0x000fe40000000f00 */
[----:B------:R-:W-:-:S03]  /*5a30*/  @P5 PRMT R167, R167, 0x5410, R0 ;  /* 0x00005410a7a75816 */ /* 0x000fc60000000000 */
[----:B------:R-:W-:-:S05]  /*5a40*/  @P0 IMAD.WIDE.U32 R168, R4, R168, c[0x0][0x258] ;  /* 0x0000960004a80625 */ /* 0x000fca00078e00a8 */
[----:B------:R-:W-:Y:S04]  /*5a50*/  @P0 STG.E.128 [R168.64], R160 ;  /* 0x000000a0a8000986 */ /* 0x000fe8000c101d04 */
[----:B------:R1:W-:Y:S02]  /*5a60*/  @P0 STG.E.128 [R168.64+0x10], R148 ;  /* 0x00001094a8000986 */ /* 0x0003e4000c101d04 */
[----:B-1----:R-:W-:-:S05]  /*5a70*/  @P5 MOV R168, 0x10 ;  /* 0x0000001000a85802 */ /* 0x002fca0000000f00 */
[----:B------:R-:W-:-:S05]  /*5a80*/  @P5 IMAD.WIDE.U32 R168, R172, R168, c[0x0][0x248] ;  /* 0x00009200aca85625 */ /* 0x000fca00078e00a8 */
[----:B------:R1:W-:Y:S02]  /*5a90*/  @P5 STG.E.128 [R168.64], R164 ;  /* 0x000000a4a8005986 */ /* 0x0003e4000c101d04 */
.L_x_7666:
[----:B------:R-:W-:Y:S05]  /*5aa0*/  BSYNC B0 ;  /* 0x0000000000007941 */ /* 0x000fea0003800000 */
.L_x_7665:
[----:B------:R-:W-:Y:S02]  /*5ab0*/  IADD3 R2, R2, c[0x0][0x160], RZ ;  /* 0x0000580002027a10 */ /* 0x000fe40007ffe0ff */
[----:B------:R-:W-:Y:S02]  /*5ac0*/  LOP3.LUT P4, RZ, R233, 0xff, RZ, 0xc0, !PT ;  /* 0x000000ffe9ff7812 */ /* 0x000fe4000788c0ff */
[----:B------:R-:W-:Y:S02]  /*5ad0*/  ISETP.GE.AND P0, PT, R2, c[0x0][0x164], PT ;  /* 0x0000590002007a0c */ /* 0x000fe40003f06270 */
[----:B------:R-:W-:-:S11]  /*5ae0*/  SEL R233, RZ, 0x1, P4 ;  /* 0x00000001ffe97807 */ /* 0x000fd60002000000 */
[----:B012---:R-:W-:Y:S01]  /*5af0*/  @P0 CALL.REL.NOINC `(.L_x_7584) ;  /* 0x0000001000000944 */ /* 0x007fe20003c00000 */
[----:B------:R-:W-:Y:S05]  /*5b00*/  BRA `(.L_x_7685) ;  /* 0xffffb19000007947 */ /* 0x000fea000383ffff */
.L_x_7584:
        /* <DEDUP_REMOVED lines=19> */
.L_x_7687:
[----:B------:R-:W-:Y:S05]  /*5c40*/  BSYNC B0 ;  /* 0x0000000000007941 */ /* 0x000fea0003800000 */
.L_x_7686:
        /* <DEDUP_REMOVED lines=13> */
.L_x_7689:
[----:B------:R-:W-:Y:S05]  /*5d20*/  BSYNC B0 ;  /* 0x0000000000007941 */ /* 0x000fea0003800000 */
.L_x_7688:
        /* <DEDUP_REMOVED lines=13> */
.L_x_7691:
[----:B------:R-:W-:Y:S05]  /*5e00*/  BSYNC B0 ;  /* 0x0000000000007941 */ /* 0x000fea0003800000 */
.L_x_7690:
        /* <DEDUP_REMOVED lines=13> */
.L_x_7603:
[----:B------:R-:W-:Y:S01]  /*5ee0*/  HFMA2.MMA R170, -RZ, RZ, 0, 9.5367431640625e-07 ;  /* 0x00000010ffaa7435 */ /* 0x000fe200000001ff */
[----:B------:R-:W-:-:S02]  /*5ef0*/  MOV R169, R219 ;  /* 0x000000db00a97202 */ /* 0x000fc40000000f00 */
[----:B------:R-:W-:Y:S02]  /*5f00*/  MOV R175, 0x1f ;  /* 0x0000001f00af7802 */ /* 0x000fe40000000f00 */
[----:B------:R-:W-:Y:S02]  /*5f10*/  MOV R174, 0xffffffff ;  /* 0xffffffff00ae7802 */ /* 0x000fe40000000f00 */
[----:B------:R-:W-:Y:S02]  /*5f20*/  MOV R168, 0x5f40 ;  /* 0x00005f4000a87802 */ /* 0x000fe40000000f00 */
[----:B0----5:R-:W-:Y:S05]  /*5f30*/  CALL.REL.NOINC `($__internal_126_$__cuda_sm70_shflsync_down_p) ;  /* 0x0000046000007944 */ /* 0x021fea0003c00000 */
[----:B-1----:R-:W-:Y:S01]  /*5f40*/  MOV R171, R170 ;  /* 0x000000aa00ab7202 */ /* 0x002fe20000000f00 */
[----:B------:R-:W-:Y:S05]  /*5f50*/  BRA `(.L_x_7692) ;  /* 0xffffc82000007947 */ /* 0x000fea000383ffff */
.L_x_7604:
[----:B------:R-:W-:Y:S01]  /*5f60*/  HFMA2.MMA R170, -RZ, RZ, 0, 9.5367431640625e-07 ;  /* 0x00000010ffaa7435 */ /* 0x000fe200000001ff */
[----:B------:R-:W-:Y:S02]  /*5f70*/  MOV R169, R217 ;  /* 0x000000d900a97202 */ /* 0x000fe40000000f00 */
[----:B------:R-:W-:Y:S02]  /*5f80*/  MOV R175, 0x1f ;  /* 0x0000001f00af7802 */ /* 0x000fe40000000f00 */
[----:B------:R-:W-:-:S02]  /*5f90*/  MOV R174, 0xffffffff ;  /* 0xffffffff00ae7802 */ /* 0x000fc40000000f00 */
[----:B------:R-:W-:Y:S02]  /*5fa0*/  MOV R168, 0x5fc0 ;  /* 0x00005fc000a87802 */ /* 0x000fe40000000f00 */
[----:B012--5:R-:W-:Y:S05]  /*5fb0*/  CALL.REL.NOINC `($__internal_126_$__cuda_sm70_shflsync_down_p) ;  /* 0x000003e000007944 */ /* 0x027fea0003c00000 */
[----:B------:R-:W-:Y:S01]  /*5fc0*/  FADD.FTZ R219, R171, R219 ;  /* 0x000000dbabdb7221 */ /* 0x000fe20000010000 */
[----:B------:R-:W-:Y:S01]  /*5fd0*/  MOV R175, 0x1f ;  /* 0x0000001f00af7802 */ /* 0x000fe20000000f00 */
[----:B-1----:R-:W-:Y:S01]  /*5fe0*/  FADD.FTZ R217, R217, R170 ;  /* 0x000000aad9d97221 */ /* 0x002fe20000010000 */
[----:B------:R-:W-:Y:S01]  /*5ff0*/  HFMA2.MMA R170, -RZ, RZ, 0, 4.76837158203125e-07 ;  /* 0x00000008ffaa7435 */ /* 0x000fe200000001ff */
[----:B------:R-:W-:Y:S02]  /*6000*/  MOV R174, 0xffffffff ;  /* 0xffffffff00ae7802 */ /* 0x000fe40000000f00 */
[----:B------:R-:W-:Y:S02]  /*6010*/  MOV R169, R219 ;  /* 0x000000db00a97202 */ /* 0x000fe40000000f00 */
[----:B------:R-:W-:Y:S02]  /*6020*/  MOV R168, 0x6040 ;  /* 0x0000604000a87802 */ /* 0x000fe40000000f00 */
[----:B------:R-:W-:Y:S05]  /*6030*/  CALL.REL.NOINC `($__internal_126_$__cuda_sm70_shflsync_down_p) ;  /* 0x0000036000007944 */ /* 0x000fea0003c00000 */
[----:B-1----:R-:W-:Y:S01]  /*6040*/  MOV R171, R170 ;  /* 0x000000aa00ab7202 */ /* 0x002fe20000000f00 */
[----:B------:R-:W-:Y:S01]  /*6050*/  HFMA2.MMA R170, -RZ, RZ, 0, 4.76837158203125e-07 ;  /* 0x00000008ffaa7435 */ /* 0x000fe200000001ff */
[----:B------:R-:W-:-:S02]  /*6060*/  MOV R169, R217 ;  /* 0x000000d900a97202 */ /* 0x000fc40000000f00 */
[----:B------:R-:W-:Y:S02]  /*6070*/  MOV R175, 0x1f ;  /* 0x0000001f00af7802 */ /* 0x000fe40000000f00 */
[----:B------:R-:W-:Y:S02]  /*6080*/  MOV R174, 0xffffffff ;  /* 0xffffffff00ae7802 */ /* 0x000fe40000000f00 */
[----:B------:R-:W-:Y:S02]  /*6090*/  MOV R168, 0x60b0 ;  /* 0x000060b000a87802 */ /* 0x000fe40000000f00 */
[----:B------:R-:W-:Y:S05]  /*60a0*/  CALL.REL.NOINC `($__internal_126_$__cuda_sm70_shflsync_down_p) ;  /* 0x000002f000007944 */ /* 0x000fea0003c00000 */
[----:B------:R-:W-:Y:S01]  /*60b0*/  FADD.FTZ R219, R171, R219 ;  /* 0x000000dbabdb7221 */ /* 0x000fe20000010000 */
[----:B------:R-:W-:Y:S01]  /*60c0*/  MOV R175, 0x1f ;  /* 0x0000001f00af7802 */ /* 0x000fe20000000f00 */
[----:B-1----:R-:W-:Y:S01]  /*60d0*/  FADD.FTZ R217, R217, R170 ;  /* 0x000000aad9d97221 */ /* 0x002fe20000010000 */
[----:B------:R-:W-:Y:S01]  /*60e0*/  HFMA2.MMA R170, -RZ, RZ, 0, 2.384185791015625e-07 ;  /* 0x00000004ffaa7435 */ /* 0x000fe200000001ff */
[----:B------:R-:W-:Y:S02]  /*60f0*/  MOV R174, 0xffffffff ;  /* 0xffffffff00ae7802 */ /* 0x000fe40000000f00 */
[----:B------:R-:W-:-:S02]  /*6100*/  MOV R169, R219 ;  /* 0x000000db00a97202 */ /* 0x000fc40000000f00 */
[----:B------:R-:W-:Y:S02]  /*6110*/  MOV R168, 0x6130 ;  /* 0x0000613000a87802 */ /* 0x000fe40000000f00 */
[----:B------:R-:W-:Y:S05]  /*6120*/  CALL.REL.NOINC `($__internal_126_$__cuda_sm70_shflsync_down_p) ;  /* 0x0000027000007944 */ /* 0x000fea0003c00000 */
[----:B-1----:R-:W-:Y:S01]  /*6130*/  MOV R171, R170 ;  /* 0x000000aa00ab7202 */ /* 0x002fe20000000f00 */
[----:B------:R-:W-:Y:S01]  /*6140*/  HFMA2.MMA R170, -RZ, RZ, 0, 2.384185791015625e-07 ;  /* 0x00000004ffaa7435 */ /* 0x000fe200000001ff */
[----:B------:R-:W-:Y:S02]  /*6150*/  MOV R169, R217 ;  /* 0x000000d900a97202 */ /* 0x000fe40000000f00 */
[----:B------:R-:W-:Y:S02]  /*6160*/  MOV R175, 0x1f ;  /* 0x0000001f00af7802 */ /* 0x000fe40000000f00 */
[----:B------:R-:W-:Y:S02]  /*6170*/  MOV R174, 0xffffffff ;  /* 0xffffffff00ae7802 */ /* 0x000fe40000000f00 */
[----:B------:R-:W-:Y:S02]  /*6180*/  MOV R168, 0x61a0 ;  /* 0x000061a000a87802 */ /* 0x000fe40000000f00 */
[----:B------:R-:W-:Y:S05]  /*6190*/  CALL.REL.NOINC `($__internal_126_$__cuda_sm70_shflsync_down_p) ;  /* 0x0000020000007944 */ /* 0x000fea0003c00000 */
[----:B------:R-:W-:Y:S01]  /*61a0*/  FADD.FTZ R219, R171, R219 ;  /* 0x000000dbabdb7221 */ /* 0x000fe20000010000 */
[----:B------:R-:W-:Y:S01]  /*61b0*/  MOV R175, 0x1f ;  /* 0x0000001f00af7802 */ /* 0x000fe20000000f00 */
[----:B-1----:R-:W-:Y:S01]  /*61c0*/  FADD.FTZ R217, R217, R170 ;  /* 0x000000aad9d97221 */ /* 0x002fe20000010000 */
[----:B------:R-:W-:Y:S01]  /*61d0*/  HFMA2.MMA R170, -RZ, RZ, 0, 1.1920928955078125e-07 ;  /* 0x00000002ffaa7435 */ /* 0x000fe200000001ff */
[----:B------:R-:W-:-:S02]  /*61e0*/  MOV R174, 0xffffffff ;  /* 0xffffffff00ae7802 */ /* 0x000fc40000000f00 */
[----:B------:R-:W-:Y:S02]  /*61f0*/  MOV R169, R219 ;  /* 0x000000db00a97202 */ /* 0x000fe40000000f00 */
[----:B------:R-:W-:Y:S02]  /*6200*/  MOV R168, 0x6220 ;  /* 0x0000622000a87802 */ /* 0x000fe40000000f00 */
[----:B------:R-:W-:Y:S05]  /*6210*/  CALL.REL.NOINC `($__internal_126_$__cuda_sm70_shflsync_down_p) ;  /* 0x0000018000007944 */ /* 0x000fea0003c00000 */
[----:B-1----:R-:W-:Y:S01]  /*6220*/  MOV R171, R170 ;  /* 0x000000aa00ab7202 */ /* 0x002fe20000000f00 */
[----:B------:R-:W-:Y:S01]  /*6230*/  HFMA2.MMA R170, -RZ, RZ, 0, 1.1920928955078125e-07 ;  /* 0x00000002ffaa7435 */ /* 0x000fe200000001ff */
[----:B------:R-:W-:Y:S02]  /*6240*/  MOV R169, R217 ;  /* 0x000000d900a97202 */ /* 0x000fe40000000f00 */
[----:B------:R-:W-:Y:S02]  /*6250*/  MOV R175, 0x1f ;  /* 0x0000001f00af7802 */ /* 0x000fe40000000f00 */
[----:B------:R-:W-:Y:S02]  /*6260*/  MOV R174, 0xffffffff ;  /* 0xffffffff00ae7802 */ /* 0x000fe40000000f00 */
[----:B------:R-:W-:-:S02]  /*6270*/  MOV R168, 0x6290 ;  /* 0x0000629000a87802 */ /* 0x000fc40000000f00 */
[----:B------:R-:W-:Y:S05]  /*6280*/  CALL.REL.NOINC `($__internal_126_$__cuda_sm70_shflsync_down_p) ;  /* 0x0000011000007944 */ /* 0x000fea0003c00000 */
[----:B------:R-:W-:Y:S01]  /*6290*/  FADD.FTZ R219, R171, R219 ;  /* 0x000000dbabdb7221 */ /* 0x000fe20000010000 */
[----:B------:R-:W-:Y:S01]  /*62a0*/  MOV R175, 0x1f ;  /* 0x0000001f00af7802 */ /* 0x000fe20000000f00 */
[----:B-1----:R-:W-:Y:S01]  /*62b0*/  FADD.FTZ R217, R217, R170 ;  /* 0x000000aad9d97221 */ /* 0x002fe20000010000 */
[----:B------:R-:W-:Y:S01]  /*62c0*/  HFMA2.MMA R170, -RZ, RZ, 0, 5.9604644775390625e-08 ;  /* 0x00000001ffaa7435 */ /* 0x000fe200000001ff */
[----:B------:R-:W-:-:S02]  /*62d0*/  MOV R174, 0xffffffff ;  /* 0xffffffff00ae7802 */ /* 0x000fc40000000f00 */
[----:B------:R-:W-:Y:S02]  /*62e0*/  MOV R169, R219 ;  /* 0x000000db00a97202 */ /* 0x000fe40000000f00 */
[----:B------:R-:W-:Y:S02]  /*62f0*/  MOV R168, 0x6310 ;  /* 0x0000631000a87802 */ /* 0x000fe40000000f00 */
[----:B------:R-:W-:Y:S05]  /*6300*/  CALL.REL.NOINC `($__internal_126_$__cuda_sm70_shflsync_down_p) ;  /* 0x0000009000007944 */ /* 0x000fea0003c00000 */
[----:B-1----:R-:W-:Y:S01]  /*6310*/  MOV R171, R170 ;  /* 0x000000aa00ab7202 */ /* 0x002fe20000000f00 */
[----:B------:R-:W-:Y:S01]  /*6320*/  HFMA2.MMA R170, -RZ, RZ, 0, 5.9604644775390625e-08 ;  /* 0x00000001ffaa7435 */ /* 0x000fe200000001ff */
[----:B------:R-:W-:Y:S02]  /*6330*/  MOV R169, R217 ;  /* 0x000000d900a97202 */ /* 0x000fe40000000f00 */
[----:B------:R-:W-:Y:S02]  /*6340*/  MOV R175, 0x1f ;  /* 0x0000001f00af7802 */ /* 0x000fe40000000f00 */
[----:B------:R-:W-:Y:S02]  /*6350*/  MOV R174, 0xffffffff ;  /* 0xffffffff00ae7802 */ /* 0x000fe40000000f00 */
[----:B------:R-:W-:-:S02]  /*6360*/  MOV R168, 0x6380 ;  /* 0x0000638000a87802 */ /* 0x000fc40000000f00 */
[----:B------:R-:W-:Y:S05]  /*6370*/  CALL.REL.NOINC `($__internal_126_$__cuda_sm70_shflsync_down_p) ;  /* 0x0000002000007944 */ /* 0x000fea0003c00000 */
[----:B-1----:R-:W-:Y:S01]  /*6380*/  MOV R169, R170 ;  /* 0x000000aa00a97202 */ /* 0x002fe20000000f00 */
[----:B------:R-:W-:Y:S05]  /*6390*/  BRA `(.L_x_7693) ;  /* 0xffffc50000007947 */ /* 0x000fea000383ffff */
        .weak           $__internal_126_$__cuda_sm70_shflsync_down_p
        .type           $__internal_126_$__cuda_sm70_shflsync_down_p,@function
        .size           $__internal_126_$__cuda_sm70_shflsync_down_p,(.L_x_11860 - $__internal_126_$__cuda_sm70_shflsync_down_p)
$__internal_126_$__cuda_sm70_shflsync_down_p:
[----:B------:R-:W-:Y:S04]  /*63a0*/  WARPSYNC R174 ;  /* 0x000000ae00007348 */ /* 0x000fe80003800000 */
[----:B------:R0:W1:Y:S02]  /*63b0*/  SHFL.DOWN PT, R170, R169, R170, R175 ;  /* 0x080000aaa9aa7389 */ /* 0x00006400000e00af */
[----:B0-----:R-:W-:-:S06]  /*63c0*/  HFMA2.MMA R169, -RZ, RZ, 0, 0 ;  /* 0x00000000ffa97435 */ /* 0x001fcc00000001ff */
[----:B------:R-:W-:Y:S05]  /*63d0*/  RET.REL.NODEC R168 `(_ZN10layer_norm13ln_bwd_kernelINS_13Kernel_traitsI6__halfS2_fS2_fjLj4096ELj1ELj1ELj4ELj16ENS_18Kernel_traits_baseILj4096ES2_S2_fS2_fjLj128EEEEELb0ELb1ELb1ELb0EEEvNS_9BwdParamsE) ;  /* 0xffff9c20a8007950 */ /* 0x000fea0003c3ffff */
.L_x_7694:
        /* <DEDUP_REMOVED lines=10> */
.L_x_11860:


//--------------------- .text._ZN10layer_norm13ln_bwd_kernelINS_13Kernel_traitsI6__halfS2_fS2_fjLj4096ELj1ELj1ELj4ELj16ENS_18Kernel_traits_baseILj4096ES2_S2_fS2_fjLj128EEEEELb0ELb1ELb1ELb1EEEvNS_9BwdParamsE --------------------------
	.section	.text._ZN10layer_norm13ln_bwd_kernelINS_13Kernel_traitsI6__halfS2_fS2_fjLj4096ELj1ELj1ELj4ELj16ENS_18Kernel_traits_baseILj4096ES2_S2_fS2_fjLj128EEEEELb0ELb1ELb1ELb1EEEvNS_9BwdParamsE,"ax",@progbits
	.sectioninfo	@"SHI_REGISTERS=255"
	.align	128
        .global         _ZN10layer_norm13ln_bwd_kernelINS_13Kernel_traitsI6__halfS2_fS2_fjLj4096ELj1ELj1ELj4ELj16ENS_18Kernel_traits_baseILj4096ES2_S2_fS2_fjLj128EEEEELb0ELb1ELb1ELb1EEEvNS_9BwdParamsE
        .type           _ZN10layer_norm13ln_bwd_kernelINS_13Kernel_traitsI6__halfS2_fS2_fjLj4096ELj1ELj1ELj4ELj16ENS_18Kernel_traits_baseILj4096ES2_S2_fS2_fjLj128EEEEELb0ELb1ELb1ELb1EEEvNS_9BwdParamsE,@function
        .size           _ZN10layer_norm13ln_bwd_kernelINS_13Kernel_traitsI6__halfS2_fS2_fjLj4096ELj1ELj1ELj4ELj16ENS_18Kernel_traits_baseILj4096ES2_S2_fS2_fjLj128EEEEELb0ELb1ELb1ELb1EEEvNS_9BwdParamsE,(.L_x_11861 - _ZN10layer_norm13ln_bwd_kernelINS_13Kernel_traitsI6__halfS2_fS2_fjLj4096ELj1ELj1ELj4ELj16ENS_18Kernel_traits_baseILj4096ES2_S2_fS2_fjLj128EEEEELb0ELb1ELb1ELb1EEEvNS_9BwdParamsE)
        .other          _ZN10layer_norm13ln_bwd_kernelINS_13Kernel_traitsI6__halfS2_fS2_fjLj4096ELj1ELj1ELj4ELj16ENS_18Kernel_traits_baseILj4096ES2_S2_fS2_fjLj128EEEEELb0ELb1ELb1ELb1EEEvNS_9BwdParamsE,@"STO_CUDA_ENTRY STV_DEFAULT"
_ZN10layer_norm13ln_bwd_kernelINS_13Kernel_traitsI6__halfS2_fS2_fjLj4096ELj1ELj1ELj4ELj16ENS_18Kernel_traits_baseILj4096ES2_S2_fS2_fjLj128EEEEELb0ELb1ELb1ELb1EEEvNS_9BwdParamsE:
.text._ZN10layer_norm13ln_bwd_kernelINS_13Kernel_traitsI6__halfS2_fS2_fjLj4096ELj1ELj1ELj4ELj16ENS_18Kernel_traits_baseILj4096ES2_S2_fS2_fjLj128EEEEELb0ELb1ELb1ELb1EEEvNS_9BwdParamsE:
        /* <DEDUP_REMOVED lines=66> */
.L_x_7695:
[----:B0-----:R-:W-:-:S04]  /*0420*/  LEA R2, P0, R5, c[0x0][0x1b0], 0x4 ;  /* 0x00006c0005027a11 */ /* 0x001fc800078020ff */
[----:B------:R-:W-:-:S05]  /*0430*/  IADD3.X R3, RZ, c[0x0][0x1b4], RZ, P0, !PT ;  /* 0x00006d00ff037a10 */ /* 0x000fca00007fe4ff */
[----:B------:R-:W2:Y:S04]  /*0440*/  LDG.E.128 R4, [R2.64] ;  /* 0x0000000402047981 */ /* 0x000ea8000c1e1d00 */
[----:B------:R2:W3:Y:S04]  /*0450*/  LDG.E.128 R8, [R2.64+0x800] ;  /* 0x0008000402087981 */ /* 0x0004e8000c1e1d00 */
[----:B------:R2:W4:Y:S04]  /*0460*/  LDG.E.128 R12, [R2.64+0x1000] ;  /* 0x00100004020c7981 */ /* 0x000528000c1e1d00 */
[----:B------:R2:W3:Y:S01]  /*0470*/  LDG.E.128 R16, [R2.64+0x1800] ;  /* 0x0018000402107981 */ /* 0x0004e2000c1e1d00 */
        /* <DEDUP_REMOVED lines=53> */
[----:B------:R1:W-:Y:S04]  /*07d0*/  STL [R1+0x70], R3 ;  /* 0x0000700301007387 */ /* 0x0003e80000100800 */
[----:B------:R2:W-:Y:S01]  /*07e0*/  STL [R1+0x6c], R2 ;  /* 0x00006c0201007387 */ /* 0x0005e20000100800 */
[----:B---3--:R-:W-:-:S03]  /*07f0*/  HADD2.F32 R252, -RZ, R18.H1_H1 ;  /* 0x30000012fffc7230 */ /* 0x008fc60000004100 */
[----:B------:R3:W-:Y:S01]  /*0800*/  STL [R1+0x68], R4 ;  /* 0x0000680401007387 */ /* 0x0007e20000100800 */
[----:B------:R-:W-:Y:S02]  /*0810*/  HADD2.F32 R251, -RZ, R19.H0_H0 ;  /* 0x20000013fffb7230 */ /* 0x000fe40000004100 */
[----:B-1----:R-:W-:Y:S02]  /*0820*/  HADD2.F32 R3, -RZ, R5.H1_H1 ;  /* 0x30000005ff037230 */ /* 0x002fe40000004100 */
[----:B------:R-:W-:Y:S02]  /*0830*/  HADD2.F32 R250, -RZ, R19.H1_H1 ;  /* 0x30000013fffa7230 */ /* 0x000fe40000004100 */
[--C-:B--2---:R-:W-:Y:S01]  /*0840*/  HADD2.F32 R2, -RZ, R6.reuse.H0_H0 ;  /* 0x20000006ff027230 */ /* 0x104fe20000004100 */
[----:B------:R1:W-:Y:S01]  /*0850*/  STL [R1+0x64], R3 ;  /* 0x0000640301007387 */ /* 0x0003e20000100800 */
[----:B---3--:R-:W-:-:S03]  /*0860*/  HADD2.F32 R4, -RZ, R6.H1_H1 ;  /* 0x30000006ff047230 */ /* 0x008fc60000004100 */
[----:B------:R2:W-:Y:S04]  /*0870*/  STL [R1+0x60], R2 ;  /* 0x0000600201007387 */ /* 0x0005e80000100800 */
[----:B------:R3:W-:Y:S01]  /*0880*/  STL [R1+0x5c], R4 ;  /* 0x00005c0401007387 */ /* 0x0007e20000100800 */
[--C-:B-1----:R-:W-:Y:S02]  /*0890*/  HADD2.F32 R3, -RZ, R7.reuse.H0_H0 ;  /* 0x20000007ff037230 */ /* 0x102fe40000004100 */
[----:B--2---:R-:W-:-:S03]  /*08a0*/  HADD2.F32 R2, -RZ, R7.H1_H1 ;  /* 0x30000007ff027230 */ /* 0x004fc60000004100 */
[----:B------:R1:W-:Y:S01]  /*08b0*/  STL [R1+0x58], R3 ;  /* 0x0000580301007387 */ /* 0x0003e20000100800 */
[----:B---3--:R-:W-:-:S03]  /*08c0*/  HADD2.F32 R4, -RZ, R8.H0_H0 ;  /* 0x20000008ff047230 */ /* 0x008fc60000004100 */
[----:B------:R2:W-:Y:S04]  /*08d0*/  STL [R1+0x54], R2 ;  /* 0x0000540201007387 */ /* 0x0005e80000100800 */
[----:B------:R3:W-:Y:S01]  /*08e0*/  STL [R1+0x50], R4 ;  /* 0x0000500401007387 */ /* 0x0007e20000100800 */
[----:B-1----:R-:W-:Y:S02]  /*08f0*/  HADD2.F32 R3, -RZ, R8.H1_H1 ;  /* 0x30000008ff037230 */ /* 0x002fe40000004100 */
[----:B--2---:R-:W-:-:S03]  /*0900*/  HADD2.F32 R2, -RZ, R9.H0_H0 ;  /* 0x20000009ff027230 */ /* 0x004fc60000004100 */
        /* <DEDUP_REMOVED lines=11> */
[----:B----4-:R-:W-:-:S03]  /*09c0*/  HADD2.F32 R2, -RZ, R12.H0_H0 ;  /* 0x2000000cff027230 */ /* 0x010fc60000004100 */
[----:B------:R1:W-:Y:S01]  /*09d0*/  STL [R1+0x34], R3 ;  /* 0x0000340301007387 */ /* 0x0003e20000100800 */
[----:B--2---:R-:W-:-:S03]  /*09e0*/  HADD2.F32 R4, -RZ, R12.H1_H1 ;  /* 0x3000000cff047230 */ /* 0x004fc60000004100 */
        /* <DEDUP_REMOVED lines=22> */
[----:B------:R3:W-:Y:S04]  /*0b50*/  STL [R1+0x4], R3 ;  /* 0x0000040301007387 */ /* 0x0007e80000100800 */
[----:B0-----:R3:W-:Y:S02]  /*0b60*/  STL [R1], R2 ;  /* 0x0000000201007387 */ /* 0x0017e40000100800 */
.L_x_7766:
[----:B------:R-:W-:-:S05]  /*0b70*/  MOV R243, 0x4 ;  /* 0x0000000400f37802 */ /* 0x000fca0000000f00 */
        /* <DEDUP_REMOVED lines=39> */
.L_x_7698:
[----:B------:R-:W-:Y:S01]  /*0df0*/  IADD3 R241, R241, -0x1, RZ ;  /* 0xfffffffff1f17810 */ /* 0x000fe20007ffe0ff */
[----:B------:R-:W-:Y:S01]  /*0e00*/  HFMA2.MMA R225, -RZ, RZ, 0, 9.5367431640625e-07 ;  /* 0x00000010ffe17435 */ /* 0x000fe200000001ff */
[----:B------:R-:W-:-:S04]  /*0e10*/  IMAD.WIDE R4, R0, R243, c[0x0][0x1a0] ;  /* 0x0000680000047625 */ /* 0x000fc800078e02f3 */
[----:B------:R-:W-:Y:S01]  /*0e20*/  IMAD R241, R241, c[0x0][0x168], RZ ;  /* 0x00005a00f1f17a24 */ /* 0x000fe200078e02ff */
[----:B------:R0:W2:Y:S04]  /*0e30*/  LDG.E R3, [R4.64] ;  /* 0x0000000404037981 */ /* 0x0000a8000c1e1900 */
        /* <DEDUP_REMOVED lines=40> */
[--C-:B------:R-:W-:Y:S02]  /*10c0*/  HADD2.F32 R244, -RZ, R226.reuse.H0_H0 ;  /* 0x200000e2fff47230 */ /* 0x100fe40000004100 */
[----:B------:R-:W-:Y:S01]  /*10d0*/  HADD2.F32 R243, -RZ, R226.H1_H1 ;  /* 0x300000e2fff37230 */ /* 0x000fe20000004100 */
[C---:B-----5:R-:W-:Y:S02]  /*10e0*/  FMUL.FTZ R226, R2.reuse, R15 ;  /* 0x0000000f02e27220 */ /* 0x060fe40000410000 */
[----:B------:R-:W-:Y:S02]  /*10f0*/  FMUL.FTZ R15, R2, R200 ;  /* 0x000000c8020f7220 */ /* 0x000fe40000410000 */
[----:B------:R-:W2:Y:S01]  /*1100*/  LDL R200, [R1+0x6c] ;  /* 0x00006c0001c87983 */ /* 0x000ea20000100800 */
[----:B------:R-:W-:Y:S01]  /*1110*/  FADD.FTZ R5, -R184, R5 ;  /* 0x00000005b8057221 */ /* 0x000fe20000010100 */
[----:B------:R-:W-:-:S03]  /*1120*/  HADD2.F32 R238, -RZ, R8.H1_H1 ;  /* 0x30000008ffee7230 */ /* 0x000fc60000004100 */
[----:B------:R-:W-:Y:S01]  /*1130*/  FMUL.FTZ R239, R2, R5 ;  /* 0x0000000502ef7220 */ /* 0x000fe20000410000 */
[--C-:B------:R-:W-:Y:S01]  /*1140*/  HADD2.F32 R246, -RZ, R227.reuse.H0_H0 ;  /* 0x200000e3fff67230 */ /* 0x100fe20000004100 */
[----:B------:R-:W-:Y:S01]  /*1150*/  FADD.FTZ R149, R149, R238 ;  /* 0x000000ee95957221 */ /* 0x000fe20000010000 */
[----:B------:R-:W-:Y:S01]  /*1160*/  HADD2.F32 R245, -RZ, R227.H1_H1 ;  /* 0x300000e3fff57230 */ /* 0x000fe20000004100 */
[----:B------:R-:W-:Y:S01]  /*1170*/  FFMA.FTZ R57, R239, R238, R57 ;  /* 0x000000eeef397223 */ /* 0x000fe20000010039 */
[--C-:B------:R-:W-:Y:S01]  /*1180*/  HADD2.F32 R189, -RZ, R218.reuse.H0_H0 ;  /* 0x200000daffbd7230 */ /* 0x100fe20000004100 */
[----:B------:R-:W3:Y:S01]  /*1190*/  LDL R227, [R1+0x60] ;  /* 0x0000600001e37983 */ /* 0x000ee20000100800 */
[----:B------:R-:W-:-:S03]  /*11a0*/  HADD2.F32 R188, -RZ, R218.H1_H1 ;  /* 0x300000daffbc7230 */ /* 0x000fc60000004100 */
[----:B------:R-:W4:Y:S01]  /*11b0*/  LDL R218, [R1+0x58] ;  /* 0x0000580001da7983 */ /* 0x000f220000100800 */
[----:B------:R-:W-:-:S04]  /*11c0*/  FADD.FTZ R14, -R184, R14 ;  /* 0x0000000eb80e7221 */ /* 0x000fc80000010100 */
[----:B------:R-:W-:Y:S02]  /*11d0*/  FMUL.FTZ R228, R2, R14 ;  /* 0x0000000e02e47220 */ /* 0x000fe40000410000 */
[----:B------:R-:W-:-:S04]  /*11e0*/  FADD.FTZ R199, -R184, R199 ;  /* 0x000000c7b8c77221 */ /* 0x000fc80000010100 */
[----:B------:R-:W-:Y:S02]  /*11f0*/  FMUL.FTZ R14, R2, R199 ;  /* 0x000000c7020e7220 */ /* 0x000fe40000410000 */
[----:B------:R-:W3:Y:S01]  /*1200*/  LDL R199, [R1+0x50] ;  /* 0x0000500001c77983 */ /* 0x000ee20000100800 */
[C---:B------:R-:W-:Y:S01]  /*1210*/  FADD.FTZ R7, -R184.reuse, R7 ;  /* 0x00000007b8077221 */ /* 0x040fe20000010100 */
[----:B------:R-:W-:Y:S01]  /*1220*/  HADD2.F32 R221, -RZ, R8.H0_H0 ;  /* 0x20000008ffdd7230 */ /* 0x000fe20000004100 */
[----:B------:R-:W-:Y:S02]  /*1230*/  FADD.FTZ R8, -R184, R192 ;  /* 0x000000c0b8087221 */ /* 0x000fe40000010100 */
[----:B--2---:R-:W-:Y:S02]  /*1240*/  FMUL.FTZ R238, R200, R238 ;  /* 0x000000eec8ee7220 */ /* 0x004fe40000410000 */
[----:B------:R-:W2:Y:S01]  /*1250*/  LDL R200, [R1+0x48] ;  /* 0x0000480001c87983 */ /* 0x000ea20000100800 */
[----:B------:R-:W-:-:S02]  /*1260*/  HADD2.F32 R236, -RZ, R9.H0_H0 ;  /* 0x20000009ffec7230 */ /* 0x000fc40000004100 */
[----:B------:R-:W-:Y:S01]  /*1270*/  HADD2.F32 R233, -RZ, R9.H1_H1 ;  /* 0x30000009ffe97230 */ /* 0x000fe20000004100 */
[C---:B------:R-:W-:Y:S01]  /*1280*/  FADD.FTZ R9, -R184.reuse, R193 ;  /* 0x000000c1b8097221 */ /* 0x040fe20000010100 */
[--C-:B------:R-:W-:Y:S02]  /*1290*/  HADD2.F32 R231, -RZ, R10.reuse.H0_H0 ;  /* 0x2000000affe77230 */ /* 0x100fe40000004100 */
[----:B------:R-:W-:Y:S01]  /*12a0*/  HADD2.F32 R229, -RZ, R10.H1_H1 ;  /* 0x3000000affe57230 */ /* 0x000fe20000004100 */
[C---:B------:R-:W-:Y:S01]  /*12b0*/  FADD.FTZ R10, -R184.reuse, R194 ;  /* 0x000000c2b80a7221 */ /* 0x040fe20000010100 */
[--C-:B------:R-:W-:Y:S01]  /*12c0*/  HADD2.F32 R248, -RZ, R11.reuse.H0_H0 ;  /* 0x2000000bfff87230 */ /* 0x100fe20000004100 */
[C---:B------:R-:W-:Y:S01]  /*12d0*/  FADD.FTZ R196, -R184.reuse, R196 ;  /* 0x000000c4b8c47221 */ /* 0x040fe20000010100 */
[----:B------:R-:W-:Y:S01]  /*12e0*/  HADD2.F32 R247, -RZ, R11.H1_H1 ;  /* 0x3000000bfff77230 */ /* 0x000fe20000004100 */
        /* <DEDUP_REMOVED lines=17> */
[--C-:B------:R-:W-:Y:S01]  /*1400*/  HADD2.F32 R192, -RZ, R210.reuse.H0_H0 ;  /* 0x200000d2ffc07230 */ /* 0x100fe20000004100 */
[----:B------:R-:W-:Y:S01]  /*1410*/  FMUL.FTZ R237, R2, R6 ;  /* 0x0000000602ed7220 */ /* 0x000fe20000410000 */
[----:B------:R-:W-:Y:S02]  /*1420*/  HADD2.F32 R193, -RZ, R210.H1_H1 ;  /* 0x300000d2ffc17230 */ /* 0x000fe40000004100 */
[--C-:B------:R-:W-:Y:S02]  /*1430*/  HADD2.F32 R194, -RZ, R211.reuse.H0_H0 ;  /* 0x200000d3ffc27230 */ /* 0x100fe40000004100 */
[----:B------:R-:W-:Y:S01]  /*1440*/  HADD2.F32 R195, -RZ, R211.H1_H1 ;  /* 0x300000d3ffc37230 */ /* 0x000fe20000004100 */
[C---:B------:R-:W-:Y:S01]  /*1450*/  FADD.FTZ R17, -R184.reuse, R17 ;  /* 0x00000011b8117221 */ /* 0x040fe20000010100 */
[--C-:B------:R-:W-:Y:S01]  /*1460*/  HADD2.F32 R211, -RZ, R224.reuse.H0_H0 ;  /* 0x200000e0ffd37230 */ /* 0x100fe20000004100 */
[----:B------:R-:W-:Y:S01]  /*1470*/  FADD.FTZ R202, -R184, R202 ;  /* 0x000000cab8ca7221 */ /* 0x000fe20000010100 */
[----:B------:R-:W-:Y:S01]  /*1480*/  HADD2.F32 R210, -RZ, R224.H1_H1 ;  /* 0x300000e0ffd27230 */ /* 0x000fe20000004100 */
        /* <DEDUP_REMOVED lines=22> */
[----:B------:R-:W-:Y:S01]  /*15f0*/  HADD2.F32 R184, -RZ, R209.H0_H0 ;  /* 0x200000d1ffb87230 */ /* 0x000fe20000004100 */
[----:B------:R-:W-:-:S02]  /*1600*/  FADD.FTZ R144, R144, R231 ;  /* 0x000000e790907221 */ /* 0x000fc40000010000 */
[-C--:B------:R-:W-:Y:S02]  /*1610*/  FFMA.FTZ R60, R232, R231.reuse, R60 ;  /* 0x000000e7e83c7223 */ /* 0x080fe4000001003c */
[----:B---3--:R-:W-:Y:S02]  /*1620*/  FMUL.FTZ R231, R227, R231 ;  /* 0x000000e7e3e77220 */ /* 0x008fe40000410000 */
[----:B----4-:R-:W-:Y:S01]  /*1630*/  FMUL.FTZ R227, R218, R248 ;  /* 0x000000f8dae37220 */ /* 0x010fe20000410000 */
[----:B------:R-:W-:-:S05]  /*1640*/  HADD2.F32 R223, -RZ, R208.H0_H0 ;  /* 0x200000d0ffdf7230 */ /* 0x000fca0000004100 */
[-C--:B------:R-:W-:Y:S02]  /*1650*/  FFMA.FTZ R64, R224, R223.reuse, R64 ;  /* 0x000000dfe0407223 */ /* 0x080fe40000010040 */
[----:B------:R-:W-:Y:S02]  /*1660*/  FADD.FTZ R140, R140, R223 ;  /* 0x000000df8c8c7221 */ /* 0x000fe40000010000 */
[----:B------:R-:W-:Y:S02]  /*1670*/  FMUL.FTZ R223, R199, R223 ;  /* 0x000000dfc7df7220 */ /* 0x000fe40000410000 */
[----:B------:R-:W3:Y:S01]  /*1680*/  LDL R199, [R1+0x38] ;  /* 0x0000380001c77983 */ /* 0x000ee20000100800 */
[----:B--2---:R-:W-:-:S03]  /*1690*/  FMUL.FTZ R218, R200, R184 ;  /* 0x000000b8c8da7220 */ /* 0x004fc60000410000 */
[----:B------:R-:W2:Y:S01]  /*16a0*/  LDL R200, [R1+0x34] ;  /* 0x0000340001c87983 */ /* 0x000ea20000100800 */
[--C-:B------:R-:W-:Y:S01]  /*16b0*/  HADD2.F32 R242, -RZ, R225.reuse.H0_H0 ;  /* 0x200000e1fff27230 */ /* 0x100fe20000004100 */
[----:B------:R-:W-:Y:S01]  /*16c0*/  FFMA.FTZ R59, R235, R233, R59 ;  /* 0x000000e9eb3b7223 */ /* 0x000fe2000001003b */
[----:B------:R-:W-:Y:S01]  /*16d0*/  HADD2.F32 R241, -RZ, R225.H1_H1 ;  /* 0x300000e1fff17230 */ /* 0x000fe20000004100 */
[----:B------:R-:W-:Y:S01]  /*16e0*/  FADD.FTZ R151, R151, R233 ;  /* 0x000000e997977221 */ /* 0x000fe20000010000 */
[--C-:B------:R-:W-:Y:S01]  /*16f0*/  HADD2.F32 R185, -RZ, R216.reuse.H0_H0 ;  /* 0x200000d8ffb97230 */ /* 0x100fe20000004100 */
[----:B------:R-:W4:Y:S01]  /*1700*/  LDL R225, [R1+0x5c] ;  /* 0x00005c0001e17983 */ /* 0x000f220000100800 */
[----:B------:R-:W-:-:S03]  /*1710*/  HADD2.F32 R197, -RZ, R216.H1_H1 ;  /* 0x300000d8ffc57230 */ /* 0x000fc60000004100 */
[----:B------:R-:W4:Y:S01]  /*1720*/  LDL R216, [R1+0x54] ;  /* 0x0000540001d87983 */ /* 0x000f220000100800 */
[-C--:B------:R-:W-:Y:S02]  /*1730*/  FFMA.FTZ R58, R237, R236.reuse, R58 ;  /* 0x000000eced3a7223 */ /* 0x080fe4000001003a */
[----:B------:R-:W-:Y:S02]  /*1740*/  FADD.FTZ R150, R150, R236 ;  /* 0x000000ec96967221 */ /* 0x000fe40000010000 */
[----:B------:R-:W-:Y:S02]  /*1750*/  FMUL.FTZ R233, R196, R233 ;  /* 0x000000e9c4e97220 */ /* 0x000fe40000410000 */
[----:B------:R-:W4:Y:S01]  /*1760*/  LDL R196, [R1+0x44] ;  /* 0x0000440001c47983 */ /* 0x000f220000100800 */
[----:B------:R-:W-:-:S03]  /*1770*/  FMUL.FTZ R236, R198, R236 ;  /* 0x000000ecc6ec7220 */ /* 0x000fc60000410000 */
[----:B------:R-:W4:Y:S01]  /*1780*/  LDL R198, [R1+0x3c] ;  /* 0x00003c0001c67983 */ /* 0x000f220000100800 */
[----:B------:R-:W-:Y:S01]  /*1790*/  HADD2.F32 R208, -RZ, R208.H1_H1 ;  /* 0x300000d0ffd07230 */ /* 0x000fe20000004100 */
[C---:B------:R-:W-:Y:S02]  /*17a0*/  FMUL.FTZ R3, R2.reuse, R3 ;  /* 0x0000000302037220 */ /* 0x040fe40000410000 */
[----:B------:R-:W-:Y:S02]  /*17b0*/  FMUL.FTZ R214, R2, R20 ;  /* 0x0000001402d67220 */ /* 0x000fe40000410000 */
[----:B------:R-:W-:Y:S02]  /*17c0*/  FFMA.FTZ R56, R3, R221, R56 ;  /* 0x000000dd03387223 */ /* 0x000fe40000010038 */
[----:B------:R-:W-:Y:S02]  /*17d0*/  FADD.FTZ R148, R148, R221 ;  /* 0x000000dd94947221 */ /* 0x000fe40000010000 */
[----:B------:R-:W-:-:S02]  /*17e0*/  FADD.FTZ R136, R136, R192 ;  /* 0x000000c088887221 */ /* 0x000fc40000010000 */
[----:B------:R-:W-:Y:S01]  /*17f0*/  FFMA.FTZ R68, R214, R192, R68 ;  /* 0x000000c0d6447223 */ /* 0x000fe20000010044 */
[--C-:B------:R-:W-:Y:S01]  /*1800*/  HADD2.F32 R191, -RZ, R219.reuse.H0_H0 ;  /* 0x200000dbffbf7230 */ /* 0x100fe20000004100 */
[----:B------:R-:W-:Y:S02]  /*1810*/  FMUL.FTZ R23, R23, R221 ;  /* 0x000000dd17177220 */ /* 0x000fe40000410000 */
[----:B------:R-:W-:Y:S02]  /*1820*/  FMUL.FTZ R221, R201, R208 ;  /* 0x000000d0c9dd7220 */ /* 0x000fe40000410000 */
[----:B------:R-:W4:Y:S01]  /*1830*/  LDL R201, [R1+0x30] ;  /* 0x0000300001c97983 */ /* 0x000f220000100800 */
[----:B------:R-:W-:Y:S01]  /*1840*/  HADD2.F32 R190, -RZ, R219.H1_H1 ;  /* 0x300000dbffbe7230 */ /* 0x000fe20000004100 */
        /* <DEDUP_REMOVED lines=14> */
[----:B------:R-:W-:Y:S01]  /*1930*/  HADD2.F32 R209, -RZ, R209.H1_H1 ;  /* 0x300000d1ffd17230 */ /* 0x000fe20000004100 */
        /* <DEDUP_REMOVED lines=26> */
[----:B------:R-:W-:Y:S01]  /*1ae0*/  HADD2.F32 R187, -RZ, R217.H0_H0 ;  /* 0x200000d9ffbb7230 */ /* 0x000fe20000004100 */
        /* <DEDUP_REMOVED lines=8> */
[----:B------:R-:W-:Y:S01]  /*1b70*/  HADD2.F32 R186, -RZ, R217.H1_H1 ;  /* 0x300000d9ffba7230 */ /* 0x000fe20000004100 */
        /* <DEDUP_REMOVED lines=111> */
.L_x_7699:
[----:B------:R-:W-:Y:S05]  /*2270*/  BSYNC B0 ;  /* 0x0000000000007941 */ /* 0x000fea0003800000 */
.L_x_7697:
        /* <DEDUP_REMOVED lines=8> */
.L_x_7767:
        /* <DEDUP_REMOVED lines=18> */
.L_x_7768:
        /* <DEDUP_REMOVED lines=8> */
[----:B0-----:R-:W-:Y:S02]  /*24a0*/  @P3 IADD3 R184, R212, -0x1, RZ ;  /* 0xffffffffd4b83810 */ /* 0x001fe40007ffe0ff */
[----:B--2---:R-:W-:Y:S02]  /*24b0*/  LOP3.LUT R190, R190, 0x7f, RZ, 0xc0, !PT ;  /* 0x0000007fbebe7812 */ /* 0x004fe400078ec0ff */
[----:B------:R-:W-:Y:S01]  /*24c0*/  MOV R212, RZ ;  /* 0x000000ff00d47202 */ /* 0x000fe20000000f00 */
        /* <DEDUP_REMOVED lines=34> */
.L_x_7703:
[----:B------:R-:W-:Y:S05]  /*26f0*/  BSYNC B0 ;  /* 0x0000000000007941 */ /* 0x000fea0003800000 */
.L_x_7702:
[----:B-----5:R-:W-:Y:S01]  /*2700*/  @P3 HADD2.F32 R185, -RZ, R168.H0_H0 ;  /* 0x200000a8ffb93230 */ /* 0x020fe20000004100 */
[----:B------:R-:W-:Y:S01]  /*2710*/  @P3 FMUL.FTZ R186, R184, c[0x0][0x1ec] ;  /* 0x00007b00b8ba3a20 */ /* 0x000fe20000410000 */
[----:B------:R-:W-:Y:S01]  /*2720*/  @P3 HADD2.F32 R188, -RZ, R164.H0_H0 ;  /* 0x200000a4ffbc3230 */ /* 0x000fe20000004100 */
[----:B------:R-:W-:Y:S01]  /*2730*/  @!P4 ISETP.NE.AND.EX P0, PT, RZ, c[0x0][0x21c], PT, P0 ;  /* 0x00008700ff00ca0c */ /* 0x000fe20003f05300 */
[----:B------:R-:W-:Y:S01]  /*2740*/  BSSY B0, `(.L_x_7704) ;  /* 0x000000d000007945 */ /* 0x000fe20003800000 */
[C---:B------:R-:W-:Y:S02]  /*2750*/  @P3 FFMA.FTZ R116, R186.reuse, R185, R116 ;  /* 0x000000b9ba743223 */ /* 0x040fe40000010074 */
[----:B------:R-:W-:Y:S01]  /*2760*/  @P3 FMUL.FTZ R188, R186, R188 ;  /* 0x000000bcbabc3220 */ /* 0x000fe20000410000 */
        /* <DEDUP_REMOVED lines=10> */
.L_x_7705:
[----:B------:R-:W-:Y:S05]  /*2810*/  BSYNC B0 ;  /* 0x0000000000007941 */ /* 0x000fea0003800000 */
.L_x_7704:
[----:B------:R-:W-:Y:S01]  /*2820*/  @P3 HADD2.F32 R186, -RZ, R164.H1_H1 ;  /* 0x300000a4ffba3230 */ /* 0x000fe20000004100 */
[----:B------:R-:W-:Y:S01]  /*2830*/  @P3 FMUL.FTZ R189, R185, c[0x0][0x1ec] ;  /* 0x00007b00b9bd3a20 */ /* 0x000fe20000410000 */
[----:B------:R-:W-:Y:S01]  /*2840*/  @!P4 ISETP.NE.U32.AND P1, PT, RZ, c[0x0][0x218], PT ;  /* 0x00008600ff00ca0c */ /* 0x000fe20003f25070 */
[----:B------:R-:W-:Y:S01]  /*2850*/  @P3 HADD2.F32 R187, -RZ, R168.H1_H1 ;  /* 0x300000a8ffbb3230 */ /* 0x000fe20000004100 */
[----:B------:R-:W-:Y:S01]  /*2860*/  BSSY B0, `(.L_x_7706) ;  /* 0x0000011000007945 */ /* 0x000fe20003800000 */
[C---:B-1----:R-:W-:Y:S01]  /*2870*/  @P3 FMUL.FTZ R242, R189.reuse, R186 ;  /* 0x000000babdf23220 */ /* 0x042fe20000410000 */
[----:B------:R-:W-:Y:S02]  /*2880*/  @!P4 ISETP.NE.AND.EX P1, PT, RZ, c[0x0][0x21c], PT, P1 ;  /* 0x00008700ff00ca0c */ /* 0x000fe40003f25310 */
[----:B------:R-:W-:Y:S01]  /*2890*/  @P3 FFMA.FTZ R117, R189, R187, R117 ;  /* 0x000000bbbd753223 */ /* 0x000fe20000010075 */
[----:B------:R-:W-:Y:S02]  /*28a0*/  @!P4 ISETP.NE.U32.AND P0, PT, RZ, c[0x0][0x218], PT ;  /* 0x00008600ff00ca0c */ /* 0x000fe40003f05070 */
[----:B------:R-:W-:-:S02]  /*28b0*/  @P3 F2FP.PACK_AB R188, RZ, R188 ;  /* 0x000000bcffbc323e */ /* 0x000fc400000000ff */
[----:B------:R-:W-:Y:S02]  /*28c0*/  @P3 F2FP.PACK_AB R242, RZ, R242 ;  /* 0x000000f2fff2323e */ /* 0x000fe400000000ff */
        /* <DEDUP_REMOVED lines=10> */
.L_x_7707:
[----:B------:R-:W-:Y:S05]  /*2970*/  BSYNC B0 ;  /* 0x0000000000007941 */ /* 0x000fea0003800000 */
.L_x_7706:
[----:B------:R-:W-:Y:S01]  /*2980*/  @P3 HADD2.F32 R187, -RZ, R169.H0_H0 ;  /* 0x200000a9ffbb3230 */ /* 0x000fe20000004100 */
        /* <DEDUP_REMOVED lines=16> */
.L_x_7709:
[----:B------:R-:W-:Y:S05]  /*2a90*/  BSYNC B0 ;  /* 0x0000000000007941 */ /* 0x000fea0003800000 */
.L_x_7708:
[----:B------:R-:W-:Y:S01]  /*2aa0*/  @P3 HADD2.F32 R189, -RZ, R165.H1_H1 ;  /* 0x300000a5ffbd3230 */ /* 0x000fe20000004100 */
[----:B------:R-:W-:Y:S01]  /*2ab0*/  @P3 FMUL.FTZ R244, R187, c[0x0][0x1ec] ;  /* 0x00007b00bbf43a20 */ /* 0x000fe20000410000 */
[----:B------:R-:W-:Y:S01]  /*2ac0*/  @!P4 ISETP.NE.U32.AND P1, PT, RZ, c[0x0][0x218], PT ;  /* 0x00008600ff00ca0c */ /* 0x000fe20003f25070 */
[----:B------:R-:W-:Y:S01]  /*2ad0*/  @P3 HADD2.F32 R243, -RZ, R169.H1_H1 ;  /* 0x300000a9fff33230 */ /* 0x000fe20000004100 */
[----:B------:R-:W-:Y:S01]  /*2ae0*/  BSSY B0, `(.L_x_7710) ;  /* 0x0000011000007945 */ /* 0x000fe20003800000 */
[C---:B------:R-:W-:Y:S01]  /*2af0*/  @P3 FMUL.FTZ R189, R244.reuse, R189 ;  /* 0x000000bdf4bd3220 */ /* 0x040fe20000410000 */
        /* <DEDUP_REMOVED lines=15> */
.L_x_7711:
[----:B------:R-:W-:Y:S05]  /*2bf0*/  BSYNC B0 ;  /* 0x0000000000007941 */ /* 0x000fea0003800000 */
.L_x_7710:
[----:B------:R-:W-:Y:S01]  /*2c00*/  @P3 HADD2.F32 R243, -RZ, R166.H0_H0 ;  /* 0x200000a6fff33230 */ /* 0x000fe20000004100 */
[----:B------:R-:W-:Y:S01]  /*2c10*/  @P3 FMUL.FTZ R245, R247, c[0x0][0x1ec] ;  /* 0x00007b00f7f53a20 */ /* 0x000fe20000410000 */
[----:B------:R-:W-:Y:S01]  /*2c20*/  @P3 HADD2.F32 R244, -RZ, R170.H0_H0 ;  /* 0x200000aafff43230 */ /* 0x000fe20000004100 */
[----:B------:R-:W-:Y:S01]  /*2c30*/  @!P4 ISETP.NE.AND.EX P0, PT, RZ, c[0x0][0x21c], PT, P0 ;  /* 0x00008700ff00ca0c */ /* 0x000fe20003f05300 */
[----:B------:R-:W-:Y:S01]  /*2c40*/  BSSY B0, `(.L_x_7712) ;  /* 0x000000d000007945 */ /* 0x000fe20003800000 */
[C---:B------:R-:W-:Y:S02]  /*2c50*/  @P3 FMUL.FTZ R243, R245.reuse, R243 ;  /* 0x000000f3f5f33220 */ /* 0x040fe40000410000 */
[----:B------:R-:W-:Y:S01]  /*2c60*/  @P3 FFMA.FTZ R112, R245, R244, R112 ;  /* 0x000000f4f5703223 */ /* 0x000fe20000010070 */
        /* <DEDUP_REMOVED lines=10> */
.L_x_7713:
[----:B------:R-:W-:Y:S05]  /*2d10*/  BSYNC B0 ;  /* 0x0000000000007941 */ /* 0x000fea0003800000 */
.L_x_7712:
[----:B------:R-:W-:Y:S01]  /*2d20*/  @P3 HADD2.F32 R245, -RZ, R170.H1_H1 ;  /* 0x300000aafff53230 */ /* 0x000fe20000004100 */
[----:B------:R-:W-:Y:S01]  /*2d30*/  @P3 FMUL.FTZ R244, R246, c[0x0][0x1ec] ;  /* 0x00007b00f6f43a20 */ /* 0x000fe20000410000 */
[----:B------:R-:W-:Y:S01]  /*2d40*/  @P3 F2FP.PACK_AB R243, RZ, R243 ;  /* 0x000000f3fff3323e */ /* 0x000fe200000000ff */
[----:B------:R-:W-:Y:S01]  /*2d50*/  BSSY B0, `(.L_x_7714) ;  /* 0x000001a000007945 */ /* 0x000fe20003800000 */
[----:B------:R-:W-:Y:S01]  /*2d60*/  @!P4 ISETP.NE.U32.AND P2, PT, RZ, c[0x0][0x218], PT ;  /* 0x00008600ff00ca0c */ /* 0x000fe20003f45070 */
[----:B------:R-:W-:Y:S01]  /*2d70*/  @P3 FFMA.FTZ R113, R244, R245, R113 ;  /* 0x000000f5f4713223 */ /* 0x000fe20000010071 */
[----:B------:R-:W-:Y:S01]  /*2d80*/  @P3 HADD2.F32 R245, -RZ, R166.H1_H1 ;  /* 0x300000a6fff53230 */ /* 0x000fe20000004100 */
[----:B------:R-:W-:Y:S02]  /*2d90*/  @P3 PRMT R182, R243, 0x7610, R182 ;  /* 0x00007610f3b63816 */ /* 0x000fe400000000b6 */
[----:B------:R-:W-:Y:S02]  /*2da0*/  @P3 PRMT R180, R188, 0x7610, R180 ;  /* 0x00007610bcb43816 */ /* 0x000fe400000000b4 */
[----:B------:R-:W-:Y:S01]  /*2db0*/  @P3 FMUL.FTZ R245, R244, R245 ;  /* 0x000000f5f4f53220 */ /* 0x000fe20000410000 */
[----:B------:R-:W-:-:S02]  /*2dc0*/  @P3 PRMT R181, R241, 0x7610, R181 ;  /* 0x00007610f1b53816 */ /* 0x000fc400000000b5 */
[----:B------:R-:W-:Y:S02]  /*2dd0*/  ISETP.NE.U32.AND P0, PT, RZ, c[0x0][0x258], PT ;  /* 0x00009600ff007a0c */ /* 0x000fe40003f05070 */
[----:B------:R-:W-:Y:S02]  /*2de0*/  @P3 F2FP.PACK_AB R245, RZ, R245 ;  /* 0x000000f5fff5323e */ /* 0x000fe400000000ff */
[----:B------:R-:W-:Y:S02]  /*2df0*/  @!P4 ISETP.NE.AND.EX P2, PT, RZ, c[0x0][0x21c], PT, P2 ;  /* 0x00008700ff00ca0c */ /* 0x000fe40003f45320 */
[----:B------:R-:W-:Y:S02]  /*2e00*/  @P3 PRMT R182, R182, 0x5410, R245 ;  /* 0x00005410b6b63816 */ /* 0x000fe400000000f5 */
[----:B------:R-:W-:Y:S02]  /*2e10*/  @P3 PRMT R180, R180, 0x5410, R242 ;  /* 0x00005410b4b43816 */ /* 0x000fe400000000f2 */
[----:B------:R-:W-:-:S02]  /*2e20*/  @P3 PRMT R181, R181, 0x5410, R189 ;  /* 0x00005410b5b53816 */ /* 0x000fc400000000bd */
[----:B------:R-:W-:Y:S02]  /*2e30*/  @!P4 ISETP.NE.U32.AND P1, PT, RZ, c[0x0][0x218], PT ;  /* 0x00008600ff00ca0c */ /* 0x000fe40003f25070 */
[----:B------:R-:W-:Y:S02]  /*2e40*/  ISETP.NE.AND.EX P0, PT, RZ, c[0x0][0x25c], PT, P0 ;  /* 0x00009700ff007a0c */ /* 0x000fe40003f05300 */
        /* <DEDUP_REMOVED lines=10> */
.L_x_7715:
[----:B------:R-:W-:Y:S05]  /*2ef0*/  BSYNC B0 ;  /* 0x0000000000007941 */ /* 0x000fea0003800000 */
.L_x_7714:
        /* <DEDUP_REMOVED lines=17> */
.L_x_7717:
[----:B------:R-:W-:Y:S05]  /*3010*/  BSYNC B0 ;  /* 0x0000000000007941 */ /* 0x000fea0003800000 */
.L_x_7716:
[----:B------:R-:W-:Y:S01]  /*3020*/  ISETP.NE.U32.AND P1, PT, RZ, c[0x0][0x258], PT ;  /* 0x00009600ff007a0c */ /* 0x000fe20003f25070 */
[----:B------:R-:W-:Y:S01]  /*3030*/  @P3 HADD2.F32 R243, -RZ, R167.H1_H1 ;  /* 0x300000a7fff33230 */ /* 0x000fe20000004100 */
[----:B------:R-:W-:Y:S01]  /*3040*/  @P0 MOV R188, 0x20 ;  /* 0x0000002000bc0802 */ /* 0x000fe20000000f00 */
[----:B------:R-:W-:Y:S01]  /*3050*/  @P3 FMUL.FTZ R241, R244, c[0x0][0x1ec] ;  /* 0x00007b00f4f13a20 */ /* 0x000fe20000410000 */
[----:B------:R-:W-:Y:S02]  /*3060*/  ISETP.NE.AND.EX P1, PT, RZ, c[0x0][0x25c], PT, P1 ;  /* 0x00009700ff007a0c */ /* 0x000fe40003f25310 */
[----:B------:R-:W-:Y:S01]  /*3070*/  @P3 F2FP.PACK_AB R242, RZ, R242 ;  /* 0x000000f2fff2323e */ /* 0x000fe200000000ff */
[----:B------:R-:W-:Y:S01]  /*3080*/  @P0 IMAD.WIDE.U32 R188, R234, R188, c[0x0][0x258] ;  /* 0x00009600eabc0625 */ /* 0x000fe200078e00bc */
[----:B------:R-:W-:Y:S02]  /*3090*/  SEL R184, R184, R172, P1 ;  /* 0x000000acb8b87207 */ /* 0x000fe40000800000 */
[----:B------:R-:W-:Y:S01]  /*30a0*/  SEL R185, R185, R173, P1 ;  /* 0x000000adb9b97207 */ /* 0x000fe20000800000 */
[----:B------:R-:W-:Y:S01]  /*30b0*/  @P3 FMUL.FTZ R243, R241, R243 ;  /* 0x000000f3f1f33220 */ /* 0x000fe20000410000 */
[----:B------:R-:W-:-:S02]  /*30c0*/  SEL R186, R186, R174, P1 ;  /* 0x000000aebaba7207 */ /* 0x000fc40000800000 */
[----:B------:R-:W-:Y:S02]  /*30d0*/  SEL R187, R187, R175, P1 ;  /* 0x000000afbbbb7207 */ /* 0x000fe40000800000 */
[----:B------:R-:W-:Y:S02]  /*30e0*/  @P3 F2FP.PACK_AB R243, RZ, R243 ;  /* 0x000000f3fff3323e */ /* 0x000fe400000000ff */
        /* <DEDUP_REMOVED lines=9> */
[----:B------:R-:W-:Y:S02]  /*3180*/  @!P4 ISETP.NE.U32.AND P5, PT, RZ, c[0x0][0x218], PT ;  /* 0x00008600ff00ca0c */ /* 0x000fe40003fa5070 */
[----:B0-----:R-:W-:Y:S01]  /*3190*/  @P3 MOV R184, 0x10 ;  /* 0x0000001000b83802 */ /* 0x001fe20000000f00 */
[----:B------:R-:W-:-:S04]  /*31a0*/  @P3 HADD2.F32 R186, -RZ, R171.H1_H1 ;  /* 0x300000abffba3230 */ /* 0x000fc80000004100 */
        /* <DEDUP_REMOVED lines=19> */
.L_x_7719:
[----:B------:R-:W-:Y:S05]  /*32e0*/  BSYNC B0 ;  /* 0x0000000000007941 */ /* 0x000fea0003800000 */
.L_x_7718:
[----:B-----5:R-:W-:Y:S01]  /*32f0*/  @P3 HADD2.F32 R185, -RZ, R168.H0_H0 ;  /* 0x200000a8ffb93230 */ /* 0x020fe20000004100 */
[----:B------:R-:W-:Y:S01]  /*3300*/  @P3 FMUL.FTZ R186, R184, c[0x0][0x1ec] ;  /* 0x00007b00b8ba3a20 */ /* 0x000fe20000410000 */
[----:B------:R-:W-:Y:S01]  /*3310*/  @P3 HADD2.F32 R244, -RZ, R160.H0_H0 ;  /* 0x200000a0fff43230 */ /* 0x000fe20000004100 */
[----:B------:R-:W-:Y:S01]  /*3320*/  @!P4 ISETP.NE.AND.EX P2, PT, RZ, c[0x0][0x21c], PT, P2 ;  /* 0x00008700ff00ca0c */ /* 0x000fe20003f45320 */
[----:B------:R-:W-:Y:S01]  /*3330*/  BSSY B0, `(.L_x_7720) ;  /* 0x000000d000007945 */ /* 0x000fe20003800000 */
[----:B------:R-:W-:Y:S02]  /*3340*/  @P3 FFMA.FTZ R108, R185, R186, R108 ;  /* 0x000000bab96c3223 */ /* 0x000fe4000001006c */
        /* <DEDUP_REMOVED lines=11> */
.L_x_7721:
[----:B------:R-:W-:Y:S05]  /*3400*/  BSYNC B0 ;  /* 0x0000000000007941 */ /* 0x000fea0003800000 */
.L_x_7720:
[----:B------:R-:W-:Y:S01]  /*3410*/  @P3 HADD2.F32 R186, -RZ, R160.H1_H1 ;  /* 0x300000a0ffba3230 */ /* 0x000fe20000004100 */
[----:B------:R-:W-:Y:S01]  /*3420*/  @P3 FMUL.FTZ R188, R185, c[0x0][0x1ec] ;  /* 0x00007b00b9bc3a20 */ /* 0x000fe20000410000 */
[----:B------:R-:W-:Y:S01]  /*3430*/  @!P4 ISETP.NE.U32.AND P5, PT, RZ, c[0x0][0x218], PT ;  /* 0x00008600ff00ca0c */ /* 0x000fe20003fa5070 */
[----:B------:R-:W-:Y:S01]  /*3440*/  @P3 HADD2.F32 R187, -RZ, R168.H1_H1 ;  /* 0x300000a8ffbb3230 */ /* 0x000fe20000004100 */
[----:B------:R-:W-:Y:S01]  /*3450*/  BSSY B0, `(.L_x_7722) ;  /* 0x0000011000007945 */ /* 0x000fe20003800000 */
[----:B------:R-:W-:Y:S01]  /*3460*/  @P3 FMUL.FTZ R241, R188, R186 ;  /* 0x000000babcf13220 */ /* 0x000fe20000410000 */
        /* <DEDUP_REMOVED lines=15> */
.L_x_7723:
[----:B------:R-:W-:Y:S05]  /*3560*/  BSYNC B0 ;  /* 0x0000000000007941 */ /* 0x000fea0003800000 */
.L_x_7722:
[----:B------:R-:W-:Y:S01]  /*3570*/  @P3 HADD2.F32 R187, -RZ, R169.H0_H0 ;  /* 0x200000a9ffbb3230 */ /* 0x000fe20000004100 */
        /* <DEDUP_REMOVED lines=16> */
.L_x_7725:
[----:B------:R-:W-:Y:S05]  /*3680*/  BSYNC B0 ;  /* 0x0000000000007941 */ /* 0x000fea0003800000 */
.L_x_7724:
[----:B------:R-:W-:Y:S01]  /*3690*/  @P3 HADD2.F32 R234, -RZ, R169.H1_H1 ;  /* 0x300000a9ffea3230 */ /* 0x000fe20000004100 */
[----:B------:R-:W-:Y:S01]  /*36a0*/  @P3 FMUL.FTZ R243, R187, c[0x0][0x1ec] ;  /* 0x00007b00bbf33a20 */ /* 0x000fe20000410000 */
[----:B------:R-:W-:Y:S01]  /*36b0*/  @P3 HADD2.F32 R188, -RZ, R161.H1_H1 ;  /* 0x300000a1ffbc3230 */ /* 0x000fe20000004100 */
[----:B------:R-:W-:Y:S01]  /*36c0*/  @!P4 ISETP.NE.U32.AND P5, PT, RZ, c[0x0][0x218], PT ;  /* 0x00008600ff00ca0c */ /* 0x000fe20003fa5070 */
[----:B------:R-:W-:Y:S01]  /*36d0*/  BSSY B0, `(.L_x_7726) ;  /* 0x0000011000007945 */ /* 0x000fe20003800000 */
[----:B------:R-:W-:Y:S01]  /*36e0*/  @P3 FFMA.FTZ R111, R234, R243, R111 ;  /* 0x000000f3ea6f3223 */ /* 0x000fe2000001006f */
[----:B------:R-:W-:Y:S01]  /*36f0*/  @!P4 ISETP.NE.U32.AND P2, PT, RZ, c[0x0][0x218], PT ;  /* 0x00008600ff00ca0c */ /* 0x000fe20003f45070 */
[----:B------:R-:W-:Y:S01]  /*3700*/  @P3 FMUL.FTZ R234, R243, R188 ;  /* 0x000000bcf3ea3220 */ /* 0x000fe20000410000 */
[----:B------:R-:W-:Y:S02]  /*3710*/  @!P4 ISETP.NE.AND.EX P5, PT, RZ, c[0x0][0x21c], PT, P5 ;  /* 0x00008700ff00ca0c */ /* 0x000fe40003fa5350 */
        /* <DEDUP_REMOVED lines=12> */
.L_x_7727:
[----:B------:R-:W-:Y:S05]  /*37e0*/  BSYNC B0 ;  /* 0x0000000000007941 */ /* 0x000fea0003800000 */
.L_x_7726:
[----:B------:R-:W-:Y:S01]  /*37f0*/  @P3 HADD2.F32 R243, -RZ, R162.H0_H0 ;  /* 0x200000a2fff33230 */ /* 0x000fe20000004100 */
[----:B------:R-:W-:Y:S01]  /*3800*/  @P3 FMUL.FTZ R245, R247, c[0x0][0x1ec] ;  /* 0x00007b00f7f53a20 */ /* 0x000fe20000410000 */
[----:B------:R-:W-:Y:S01]  /*3810*/  @P3 HADD2.F32 R188, -RZ, R170.H0_H0 ;  /* 0x200000aaffbc3230 */ /* 0x000fe20000004100 */
[----:B------:R-:W-:Y:S01]  /*3820*/  @!P4 ISETP.NE.AND.EX P2, PT, RZ, c[0x0][0x21c], PT, P2 ;  /* 0x00008700ff00ca0c */ /* 0x000fe20003f45320 */
[----:B------:R-:W-:Y:S01]  /*3830*/  BSSY B0, `(.L_x_7728) ;  /* 0x000000d000007945 */ /* 0x000fe20003800000 */
[----:B------:R-:W-:Y:S02]  /*3840*/  @P3 FMUL.FTZ R243, R245, R243 ;  /* 0x000000f3f5f33220 */ /* 0x000fe40000410000 */
        /* <DEDUP_REMOVED lines=11> */
.L_x_7729:
[----:B------:R-:W-:Y:S05]  /*3900*/  BSYNC B0 ;  /* 0x0000000000007941 */ /* 0x000fea0003800000 */
.L_x_7728:
[----:B------:R-:W-:Y:S01]  /*3910*/  @P3 HADD2.F32 R245, -RZ, R170.H1_H1 ;  /* 0x300000aafff53230 */ /* 0x000fe20000004100 */
[----:B------:R-:W-:Y:S01]  /*3920*/  @P3 FMUL.FTZ R188, R246, c[0x0][0x1ec] ;  /* 0x00007b00f6bc3a20 */ /* 0x000fe20000410000 */
[----:B------:R-:W-:Y:S01]  /*3930*/  @!P4 ISETP.NE.U32.AND P2, PT, RZ, c[0x0][0x218], PT ;  /* 0x00008600ff00ca0c */ /* 0x000fe20003f45070 */
[----:B------:R-:W-:Y:S01]  /*3940*/  BSSY B0, `(.L_x_7730) ;  /* 0x0000013000007945 */ /* 0x000fe20003800000 */
[----:B------:R-:W-:Y:S01]  /*3950*/  @P3 PRMT R180, R244, 0x7610, R180 ;  /* 0x00007610f4b43816 */ /* 0x000fe200000000b4 */
[----:B------:R-:W-:Y:S01]  /*3960*/  @P3 FFMA.FTZ R105, R245, R188, R105 ;  /* 0x000000bcf5693223 */ /* 0x000fe20000010069 */
[----:B------:R-:W-:Y:S01]  /*3970*/  @P3 HADD2.F32 R245, -RZ, R162.H1_H1 ;  /* 0x300000a2fff53230 */ /* 0x000fe20000004100 */
[----:B------:R-:W-:Y:S02]  /*3980*/  @!P4 ISETP.NE.AND.EX P2, PT, RZ, c[0x0][0x21c], PT, P2 ;  /* 0x00008700ff00ca0c */ /* 0x000fe40003f45320 */
[----:B------:R-:W-:Y:S02]  /*3990*/  @P3 F2FP.PACK_AB R243, RZ, R243 ;  /* 0x000000f3fff3323e */ /* 0x000fe400000000ff */
[----:B------:R-:W-:Y:S01]  /*39a0*/  @P3 FMUL.FTZ R188, R188, R245 ;  /* 0x000000f5bcbc3220 */ /* 0x000fe20000410000 */
[----:B------:R-:W-:-:S02]  /*39b0*/  @P3 PRMT R180, R180, 0x5410, R241 ;  /* 0x00005410b4b43816 */ /* 0x000fc400000000f1 */
[----:B------:R-:W-:Y:S02]  /*39c0*/  @!P4 FSEL R245, R42, RZ, P2 ;  /* 0x000000ff2af5c208 */ /* 0x000fe40001000000 */
[----:B------:R-:W-:Y:S01]  /*39d0*/  @P3 F2FP.PACK_AB R188, RZ, R188 ;  /* 0x000000bcffbc323e */ /* 0x000fe200000000ff */
        /* <DEDUP_REMOVED lines=9> */
.L_x_7731:
[----:B------:R-:W-:Y:S05]  /*3a70*/  BSYNC B0 ;  /* 0x0000000000007941 */ /* 0x000fea0003800000 */
.L_x_7730:
[----:B------:R-:W-:Y:S01]  /*3a80*/  @P3 HADD2.F32 R244, -RZ, R171.H0_H0 ;  /* 0x200000abfff43230 */ /* 0x000fe20000004100 */
[----:B------:R-:W-:Y:S01]  /*3a90*/  @P3 FMUL.FTZ R241, R245, c[0x0][0x1ec] ;  /* 0x00007b00f5f13a20 */ /* 0x000fe20000410000 */
[----:B------:R-:W-:Y:S01]  /*3aa0*/  @!P4 ISETP.NE.U32.AND P2, PT, RZ, c[0x0][0x218], PT ;  /* 0x00008600ff00ca0c */ /* 0x000fe20003f45070 */
[----:B------:R-:W-:Y:S01]  /*3ab0*/  BSSY B0, `(.L_x_7732) ;  /* 0x0000013000007945 */ /* 0x000fe20003800000 */
[----:B------:R-:W-:Y:S01]  /*3ac0*/  @P3 PRMT R181, R189, 0x7610, R181 ;  /* 0x00007610bdb53816 */ /* 0x000fe200000000b5 */
[----:B------:R-:W-:Y:S01]  /*3ad0*/  @P3 FFMA.FTZ R106, R244, R241, R106 ;  /* 0x000000f1f46a3223 */ /* 0x000fe2000001006a */
[----:B------:R-:W-:Y:S01]  /*3ae0*/  @P3 HADD2.F32 R244, -RZ, R163.H0_H0 ;  /* 0x200000a3fff43230 */ /* 0x000fe20000004100 */
[----:B------:R-:W-:Y:S02]  /*3af0*/  @!P4 ISETP.NE.AND.EX P2, PT, RZ, c[0x0][0x21c], PT, P2 ;  /* 0x00008700ff00ca0c */ /* 0x000fe40003f45320 */
[----:B------:R-:W-:Y:S02]  /*3b00*/  @P3 PRMT R181, R181, 0x5410, R234 ;  /* 0x00005410b5b53816 */ /* 0x000fe400000000ea */
        /* <DEDUP_REMOVED lines=13> */
.L_x_7733:
[----:B------:R-:W-:Y:S05]  /*3be0*/  BSYNC B0 ;  /* 0x0000000000007941 */ /* 0x000fea0003800000 */
.L_x_7732:
[----:B------:R-:W-:Y:S01]  /*3bf0*/  @P3 HADD2.F32 R189, -RZ, R163.H1_H1 ;  /* 0x300000a3ffbd3230 */ /* 0x000fe20000004100 */
[----:B------:R-:W-:Y:S01]  /*3c00*/  @P3 PRMT R182, R182, 0x5410, R188 ;  /* 0x00005410b6b63816 */ /* 0x000fe200000000bc */
[----:B------:R-:W-:Y:S01]  /*3c10*/  @P3 FMUL.FTZ R234, R244, c[0x0][0x1ec] ;  /* 0x00007b00f4ea3a20 */ /* 0x000fe20000410000 */
[----:B------:R-:W-:Y:S02]  /*3c20*/  @P0 MOV R188, 0x20 ;  /* 0x0000002000bc0802 */ /* 0x000fe40000000f00 */
[----:B------:R-:W-:Y:S01]  /*3c30*/  SEL R184, R184, R172, P1 ;  /* 0x000000acb8b87207 */ /* 0x000fe20000800000 */
[----:B------:R-:W-:Y:S01]  /*3c40*/  @P3 FMUL.FTZ R243, R234, R189 ;  /* 0x000000bdeaf33220 */ /* 0x000fe20000410000 */
[----:B------:R-:W-:Y:S01]  /*3c50*/  SEL R185, R185, R173, P1 ;  /* 0x000000adb9b97207 */ /* 0x000fe20000800000 */
[----:B------:R-:W-:Y:S01]  /*3c60*/  @P0 IMAD.WIDE.U32 R188, R220, R188, c[0x0][0x258] ;  /* 0x00009600dcbc0625 */ /* 0x000fe200078e00bc */
[----:B------:R-:W-:Y:S02]  /*3c70*/  SEL R186, R186, R174, P1 ;  /* 0x000000aebaba7207 */ /* 0x000fe40000800000 */
[----:B------:R-:W-:-:S02]  /*3c80*/  SEL R187, R187, R175, P1 ;  /* 0x000000afbbbb7207 */ /* 0x000fc40000800000 */
[----:B------:R-:W-:Y:S02]  /*3c90*/  @P3 F2FP.PACK_AB R243, RZ, R243 ;  /* 0x000000f3fff3323e */ /* 0x000fe400000000ff */
        /* <DEDUP_REMOVED lines=31> */
.L_x_7735:
[----:B------:R-:W-:Y:S05]  /*3e90*/  BSYNC B0 ;  /* 0x0000000000007941 */ /* 0x000fea0003800000 */
.L_x_7734:
        /* <DEDUP_REMOVED lines=17> */
.L_x_7737:
[----:B------:R-:W-:Y:S05]  /*3fb0*/  BSYNC B0 ;  /* 0x0000000000007941 */ /* 0x000fea0003800000 */
.L_x_7736:
        /* <DEDUP_REMOVED lines=21> */
.L_x_7739:
[----:B------:R-:W-:Y:S05]  /*4110*/  BSYNC B0 ;  /* 0x0000000000007941 */ /* 0x000fea0003800000 */
.L_x_7738:
[----:B------:R-:W-:Y:S01]  /*4120*/  @P3 HADD2.F32 R187, -RZ, R169.H0_H0 ;  /* 0x200000a9ffbb3230 */ /* 0x000fe20000004100 */
[----:B------:R-:W-:Y:S01]  /*4130*/  @P3 FMUL.FTZ R188, R186, c[0x0][0x1ec] ;  /* 0x00007b00babc3a20 */ /* 0x000fe20000410000 */
[----:B------:R-:W-:Y:S01]  /*4140*/  @P3 HADD2.F32 R242, -RZ, R157.H0_H0 ;  /* 0x2000009dfff23230 */ /* 0x000fe20000004100 */
[----:B------:R-:W-:Y:S01]  /*4150*/  @!P4 ISETP.NE.AND.EX P2, PT, RZ, c[0x0][0x21c], PT, P2 ;  /* 0x00008700ff00ca0c */ /* 0x000fe20003f45320 */
[----:B------:R-:W-:Y:S01]  /*4160*/  BSSY B0, `(.L_x_7740) ;  /* 0x000000e000007945 */ /* 0x000fe20003800000 */
[----:B------:R-:W-:Y:S01]  /*4170*/  @P3 FFMA.FTZ R102, R187, R188, R102 ;  /* 0x000000bcbb663223 */ /* 0x000fe20000010066 */
[----:B------:R-:W-:Y:S01]  /*4180*/  @!P4 ISETP.NE.U32.AND P5, PT, RZ, c[0x0][0x218], PT ;  /* 0x00008600ff00ca0c */ /* 0x000fe20003fa5070 */
        /* <DEDUP_REMOVED lines=11> */
.L_x_7741:
[----:B------:R-:W-:Y:S05]  /*4240*/  BSYNC B0 ;  /* 0x0000000000007941 */ /* 0x000fea0003800000 */
.L_x_7740:
[----:B------:R-:W-:Y:S01]  /*4250*/  @P3 HADD2.F32 R244, -RZ, R157.H1_H1 ;  /* 0x3000009dfff43230 */ /* 0x000fe20000004100 */
[----:B------:R-:W-:Y:S01]  /*4260*/  @P3 FMUL.FTZ R234, R187, c[0x0][0x1ec] ;  /* 0x00007b00bbea3a20 */ /* 0x000fe20000410000 */
[----:B------:R-:W-:Y:S01]  /*4270*/  @P3 HADD2.F32 R188, -RZ, R169.H1_H1 ;  /* 0x300000a9ffbc3230 */ /* 0x000fe20000004100 */
[----:B------:R-:W-:Y:S01]  /*4280*/  @!P4 ISETP.NE.AND.EX P5, PT, RZ, c[0x0][0x21c], PT, P5 ;  /* 0x00008700ff00ca0c */ /* 0x000fe20003fa5350 */
[----:B------:R-:W-:Y:S01]  /*4290*/  BSSY B0, `(.L_x_7742) ;  /* 0x000000e000007945 */ /* 0x000fe20003800000 */
[----:B------:R-:W-:Y:S01]  /*42a0*/  @!P4 ISETP.NE.U32.AND P2, PT, RZ, c[0x0][0x218], PT ;  /* 0x00008600ff00ca0c */ /* 0x000fe20003f45070 */
[----:B------:R-:W-:Y:S01]  /*42b0*/  @P3 FMUL.FTZ R244, R234, R244 ;  /* 0x000000f4eaf43220 */ /* 0x000fe20000410000 */
        /* <DEDUP_REMOVED lines=11> */
.L_x_7743:
[----:B------:R-:W-:Y:S05]  /*4370*/  BSYNC B0 ;  /* 0x0000000000007941 */ /* 0x000fea0003800000 */
.L_x_7742:
        /* <DEDUP_REMOVED lines=17> */
.L_x_7745:
[----:B------:R-:W-:Y:S05]  /*4490*/  BSYNC B0 ;  /* 0x0000000000007941 */ /* 0x000fea0003800000 */
.L_x_7744:
[----:B------:R-:W-:Y:S01]  /*44a0*/  @P3 HADD2.F32 R234, -RZ, R170.H1_H1 ;  /* 0x300000aaffea3230 */ /* 0x000fe20000004100 */
[----:B------:R-:W-:Y:S01]  /*44b0*/  @P3 FMUL.FTZ R188, R246, c[0x0][0x1ec] ;  /* 0x00007b00f6bc3a20 */ /* 0x000fe20000410000 */
[----:B------:R-:W-:Y:S01]  /*44c0*/  @!P4 ISETP.NE.U32.AND P2, PT, RZ, c[0x0][0x218], PT ;  /* 0x00008600ff00ca0c */ /* 0x000fe20003f45070 */
[----:B------:R-:W-:Y:S01]  /*44d0*/  BSSY B0, `(.L_x_7746) ;  /* 0x0000013000007945 */ /* 0x000fe20003800000 */
[----:B------:R-:W-:Y:S01]  /*44e0*/  @P3 F2FP.PACK_AB R242, RZ, R242 ;  /* 0x000000f2fff2323e */ /* 0x000fe200000000ff */
[----:B------:R-:W-:Y:S01]  /*44f0*/  @P3 FFMA.FTZ R97, R234, R188, R97 ;  /* 0x000000bcea613223 */ /* 0x000fe20000010061 */
[----:B------:R-:W-:Y:S01]  /*4500*/  @P3 HADD2.F32 R234, -RZ, R158.H1_H1 ;  /* 0x3000009effea3230 */ /* 0x000fe20000004100 */
[----:B------:R-:W-:Y:S02]  /*4510*/  @!P4 ISETP.NE.AND.EX P2, PT, RZ, c[0x0][0x21c], PT, P2 ;  /* 0x00008700ff00ca0c */ /* 0x000fe40003f45320 */
[----:B------:R-:W-:Y:S02]  /*4520*/  @P3 F2FP.PACK_AB R244, RZ, R244 ;  /* 0x000000f4fff4323e */ /* 0x000fe400000000ff */
[----:B------:R-:W-:Y:S01]  /*4530*/  @P3 FMUL.FTZ R188, R188, R234 ;  /* 0x000000eabcbc3220 */ /* 0x000fe20000410000 */
[----:B------:R-:W-:-:S02]  /*4540*/  @P3 F2FP.PACK_AB R248, RZ, R248 ;  /* 0x000000f8fff8323e */ /* 0x000fc400000000ff */
        /* <DEDUP_REMOVED lines=11> */
.L_x_7747:
[----:B------:R-:W-:Y:S05]  /*4600*/  BSYNC B0 ;  /* 0x0000000000007941 */ /* 0x000fea0003800000 */
.L_x_7746:
[----:B------:R-:W-:Y:S01]  /*4610*/  @P3 HADD2.F32 R234, -RZ, R159.H0_H0 ;  /* 0x2000009fffea3230 */ /* 0x000fe20000004100 */
        /* <DEDUP_REMOVED lines=8> */
[----:B------:R-:W-:Y:S02]  /*46a0*/  @P3 F2FP.PACK_AB R234, RZ, R234 ;  /* 0x000000eaffea323e */ /* 0x000fe400000000ff */
        /* <DEDUP_REMOVED lines=12> */
.L_x_7749:
[----:B------:R-:W-:Y:S05]  /*4770*/  BSYNC B0 ;  /* 0x0000000000007941 */ /* 0x000fea0003800000 */
.L_x_7748:
        /* <DEDUP_REMOVED lines=20> */
[----:B0-----:R-:W-:Y:S01]  /*48c0*/  @P3 MOV R184, 0x10 ;  /* 0x0000001000b83802 */ /* 0x001fe20000000f00 */
[----:B------:R-:W-:-:S04]  /*48d0*/  @P3 HADD2.F32 R186, -RZ, R171.H1_H1 ;  /* 0x300000abffba3230 */ /* 0x000fc80000004100 */
[----:B------:R-:W-:-:S05]  /*48e0*/  @P3 IMAD.WIDE.U32 R184, R184, R241, c[0x0][0x248] ;  /* 0x00009200b8b83625 */ /* 0x000fca00078e00f1 */
[----:B------:R0:W-:Y:S01]  /*48f0*/  @P3 STG.E.128 [R184.64], R180 ;  /* 0x000000b4b8003986 */ /* 0x0001e2000c101d04 */
[----:B------:R-:W-:Y:S01]  /*4900*/  @!P4 ISETP.NE.U32.AND P5, PT, RZ, c[0x0][0x218], PT ;  /* 0x00008600ff00ca0c */ /* 0x000fe20003fa5070 */
[----:B------:R-:W-:Y:S03]  /*4910*/  BSSY B0, `(.L_x_7750) ;  /* 0x0000013000007945 */ /* 0x000fe60003800000 */
[----:B------:R-:W-:Y:S01]  /*4920*/  @!P4 ISETP.NE.AND.EX P5, PT, RZ, c[0x0][0x21c], PT, P5 ;  /* 0x00008700ff00ca0c */ /* 0x000fe20003fa5350 */
[----:B0-----:R-:W-:-:S05]  /*4930*/  @P3 HADD2.F32 R184, -RZ, R171.H0_H0 ;  /* 0x200000abffb83230 */ /* 0x001fca0000004100 */
[----:B------:R-:W-:Y:S01]  /*4940*/  @P3 FFMA.FTZ R98, R184, R243, R98 ;  /* 0x000000f3b8623223 */ /* 0x000fe20000010062 */
[----:B------:R-:W-:-:S05]  /*4950*/  @P3 MOV R184, 0x10 ;  /* 0x0000001000b83802 */ /* 0x000fca0000000f00 */
[----:B------:R-:W-:Y:S01]  /*4960*/  @P3 IMAD.WIDE.U32 R184, R212, R184, c[0x0][0x170] ;  /* 0x00005c00d4b83625 */ /* 0x000fe200078e00b8 */
[----:B------:R-:W-:-:S03]  /*4970*/  @!P4 ISETP.NE.U32.AND P2, PT, RZ, c[0x0][0x218], PT ;  /* 0x00008600ff00ca0c */ /* 0x000fc60003f45070 */
[----:B------:R-:W-:Y:S01]  /*4980*/  @P3 FFMA.FTZ R99, R186, R220, R99 ;  /* 0x000000dcba633223 */ /* 0x000fe20000010063 */
        /* <DEDUP_REMOVED lines=11> */
.L_x_7751:
[----:B------:R-:W-:Y:S05]  /*4a40*/  BSYNC B0 ;  /* 0x0000000000007941 */ /* 0x000fea0003800000 */
.L_x_7750:
[----:B-----5:R-:W-:Y:S01]  /*4a50*/  @P3 HADD2.F32 R186, -RZ, R168.H0_H0 ;  /* 0x200000a8ffba3230 */ /* 0x020fe20000004100 */
        /* <DEDUP_REMOVED lines=17> */
.L_x_7753:
[----:B------:R-:W-:Y:S05]  /*4b70*/  BSYNC B0 ;  /* 0x0000000000007941 */ /* 0x000fea0003800000 */
.L_x_7752:
[----:B------:R-:W-:Y:S01]  /*4b80*/  @P3 HADD2.F32 R188, -RZ, R168.H1_H1 ;  /* 0x300000a8ffbc3230 */ /* 0x000fe20000004100 */
[----:B------:R-:W-:Y:S01]  /*4b90*/  @P3 FMUL.FTZ R189, R186, c[0x0][0x1ec] ;  /* 0x00007b00babd3a20 */ /* 0x000fe20000410000 */
[----:B------:R-:W-:Y:S01]  /*4ba0*/  @P3 HADD2.F32 R187, -RZ, R152.H1_H1 ;  /* 0x30000098ffbb3230 */ /* 0x000fe20000004100 */
        /* <DEDUP_REMOVED lines=15> */
.L_x_7755:
[----:B------:R-:W-:Y:S05]  /*4ca0*/  BSYNC B0 ;  /* 0x0000000000007941 */ /* 0x000fea0003800000 */
.L_x_7754:
        /* <DEDUP_REMOVED lines=18> */
.L_x_7757:
[----:B------:R-:W-:Y:S05]  /*4dd0*/  BSYNC B0 ;  /* 0x0000000000007941 */ /* 0x000fea0003800000 */
.L_x_7756:
        /* <DEDUP_REMOVED lines=18> */
.L_x_7759:
[----:B------:R-:W-:Y:S05]  /*4f00*/  BSYNC B0 ;  /* 0x0000000000007941 */ /* 0x000fea0003800000 */
.L_x_7758:
        /* <DEDUP_REMOVED lines=17> */
.L_x_7761:
[----:B------:R-:W-:Y:S05]  /*5020*/  BSYNC B0 ;  /* 0x0000000000007941 */ /* 0x000fea0003800000 */
.L_x_7760:
[----:B------:R-:W-:Y:S01]  /*5030*/  @P3 HADD2.F32 R243, -RZ, R154.H1_H1 ;  /* 0x3000009afff33230 */ /* 0x000fe20000004100 */
[----:B------:R-:W-:Y:S01]  /*5040*/  @P3 FMUL.FTZ R245, R242, c[0x0][0x1ec] ;  /* 0x00007b00f2f53a20 */ /* 0x000fe20000410000 */
[----:B------:R-:W-:Y:S01]  /*5050*/  @!P4 ISETP.NE.U32.AND P2, PT, RZ, c[0x0][0x218], PT ;  /* 0x00008600ff00ca0c */ /* 0x000fe20003f45070 */
[----:B------:R-:W-:Y:S01]  /*5060*/  @P3 HADD2.F32 R244, -RZ, R170.H1_H1 ;  /* 0x300000aafff43230 */ /* 0x000fe20000004100 */
[----:B------:R-:W-:Y:S01]  /*5070*/  BSSY B0, `(.L_x_7762) ;  /* 0x0000017000007945 */ /* 0x000fe20003800000 */
[----:B------:R-:W-:Y:S01]  /*5080*/  @P3 FMUL.FTZ R243, R245, R243 ;  /* 0x000000f3f5f33220 */ /* 0x000fe20000410000 */
[----:B------:R-:W-:Y:S02]  /*5090*/  @!P4 ISETP.NE.AND.EX P2, PT, RZ, c[0x0][0x21c], PT, P2 ;  /* 0x00008700ff00ca0c */ /* 0x000fe40003f45320 */
[----:B------:R-:W-:Y:S01]  /*50a0*/  SEL R172, R184, R172, P1 ;  /* 0x000000acb8ac7207 */ /* 0x000fe20000800000 */
[----:B------:R-:W-:Y:S01]  /*50b0*/  @P3 FFMA.FTZ R89, R244, R245, R89 ;  /* 0x000000f5f4593223 */ /* 0x000fe20000010059 */
[----:B------:R-:W-:-:S02]  /*50c0*/  @P3 F2FP.PACK_AB R185, RZ, R185 ;  /* 0x000000b9ffb9323e */ /* 0x000fc400000000ff */
[----:B------:R-:W-:Y:S02]  /*50d0*/  @P3 F2FP.PACK_AB R187, RZ, R187 ;  /* 0x000000bbffbb323e */ /* 0x000fe400000000ff */
[----:B------:R-:W-:Y:S02]  /*50e0*/  @P3 F2FP.PACK_AB R189, RZ, R189 ;  /* 0x000000bdffbd323e */ /* 0x000fe400000000ff */
[----:B------:R-:W-:Y:S02]  /*50f0*/  @P3 F2FP.PACK_AB R220, RZ, R220 ;  /* 0x000000dcffdc323e */ /* 0x000fe400000000ff */
[----:B------:R-:W-:Y:S02]  /*5100*/  @P3 F2FP.PACK_AB R241, RZ, R241 ;  /* 0x000000f1fff1323e */ /* 0x000fe400000000ff */
[----:B------:R-:W-:Y:S02]  /*5110*/  @P3 F2FP.PACK_AB R243, RZ, R243 ;  /* 0x000000f3fff3323e */ /* 0x000fe400000000ff */
[----:B------:R-:W-:-:S02]  /*5120*/  SEL R173, R186, R173, P1 ;  /* 0x000000adbaad7207 */ /* 0x000fc40000800000 */
[----:B------:R-:W-:Y:S02]  /*5130*/  SEL R174, R188, R174, P1 ;  /* 0x000000aebcae7207 */ /* 0x000fe40000800000 */
        /* <DEDUP_REMOVED lines=10> */
.L_x_7763:
[----:B------:R-:W-:Y:S05]  /*51e0*/  BSYNC B0 ;  /* 0x0000000000007941 */ /* 0x000fea0003800000 */
.L_x_7762:
[----:B------:R-:W-:Y:S01]  /*51f0*/  @P3 HADD2.F32 R186, -RZ, R155.H0_H0 ;  /* 0x2000009bffba3230 */ /* 0x000fe20000004100 */
[----:B------:R-:W-:Y:S01]  /*5200*/  @P3 FMUL.FTZ R244, R184, c[0x0][0x1ec] ;  /* 0x00007b00b8f43a20 */ /* 0x000fe20000410000 */
[----:B------:R-:W-:Y:S01]  /*5210*/  @!P4 ISETP.NE.U32.AND P2, PT, RZ, c[0x0][0x218], PT ;  /* 0x00008600ff00ca0c */ /* 0x000fe20003f45070 */
[----:B------:R-:W-:Y:S01]  /*5220*/  @P3 HADD2.F32 R188, -RZ, R171.H0_H0 ;  /* 0x200000abffbc3230 */ /* 0x000fe20000004100 */
[----:B------:R-:W-:Y:S01]  /*5230*/  @P3 PRMT R180, R185, 0x7610, R180 ;  /* 0x00007610b9b43816 */ /* 0x000fe200000000b4 */
[----:B------:R-:W-:Y:S01]  /*5240*/  @P3 FMUL.FTZ R186, R244, R186 ;  /* 0x000000baf4ba3220 */ /* 0x000fe20000410000 */
[----:B------:R-:W-:Y:S01]  /*5250*/  @P3 PRMT R181, R189, 0x7610, R181 ;  /* 0x00007610bdb53816 */ /* 0x000fe200000000b5 */
[----:B------:R-:W-:Y:S01]  /*5260*/  BSSY B0, `(.L_x_7764) ;  /* 0x0000017000007945 */ /* 0x000fe20003800000 */
[----:B------:R-:W-:Y:S01]  /*5270*/  @!P4 ISETP.NE.AND.EX P2, PT, RZ, c[0x0][0x21c], PT, P2 ;  /* 0x00008700ff00ca0c */ /* 0x000fe20003f45320 */
[----:B------:R-:W-:Y:S01]  /*5280*/  @P3 FFMA.FTZ R90, R188, R244, R90 ;  /* 0x000000f4bc5a3223 */ /* 0x000fe2000001005a */
[----:B------:R-:W-:-:S02]  /*5290*/  @P3 F2FP.PACK_AB R186, RZ, R186 ;  /* 0x000000baffba323e */ /* 0x000fc400000000ff */
[----:B------:R-:W-:Y:S02]  /*52a0*/  @P3 PRMT R182, R241, 0x7610, R182 ;  /* 0x00007610f1b63816 */ /* 0x000fe400000000b6 */
[----:B------:R-:W-:Y:S02]  /*52b0*/  SEL R178, R184, R178, P1 ;  /* 0x000000b2b8b27207 */ /* 0x000fe40000800000 */
        /* <DEDUP_REMOVED lines=17> */
.L_x_7765:
[----:B------:R-:W-:Y:S05]  /*53d0*/  BSYNC B0 ;  /* 0x0000000000007941 */ /* 0x000fea0003800000 */
.L_x_7764:
[C---:B------:R-:W-:Y:S01]  /*53e0*/  SEL R179, R184.reuse, R179, P1 ;  /* 0x000000b3b8b37207 */ /* 0x040fe20000800000 */
[----:B------:R-:W-:Y:S01]  /*53f0*/  @P3 HADD2.F32 R2, -RZ, R171.H1_H1 ;  /* 0x300000abff023230 */ /* 0x000fe20000004100 */
[----:B------:R-:W-:Y:S01]  /*5400*/  @P3 FMUL.FTZ R184, R184, c[0x0][0x1ec] ;  /* 0x00007b00b8b83a20 */ /* 0x000fe20000410000 */
[----:B------:R-:W-:Y:S02]  /*5410*/  IADD3 R0, R0, c[0x0][0x160], RZ ;  /* 0x0000580000007a10 */ /* 0x000fe40007ffe0ff */
[----:B------:R-:W-:Y:S01]  /*5420*/  LOP3.LUT P1, RZ, R240, 0xff, RZ, 0xc0, !PT ;  /* 0x000000fff0ff7812 */ /* 0x000fe2000782c0ff */
[----:B------:R-:W-:Y:S01]  /*5430*/  @P3 FFMA.FTZ R91, R2, R184, R91 ;  /* 0x000000b8025b3223 */ /* 0x000fe2000001005b */
[----:B------:R-:W-:Y:S02]  /*5440*/  @P3 HADD2.F32 R2, -RZ, R155.H1_H1 ;  /* 0x3000009bff023230 */ /* 0x000fe40000004100 */
[----:B------:R-:W-:-:S03]  /*5450*/  SEL R240, RZ, 0x1, P1 ;  /* 0x00000001fff07807 */ /* 0x000fc60000800000 */
[----:B------:R-:W-:Y:S01]  /*5460*/  @P3 FMUL.FTZ R2, R184, R2 ;  /* 0x00000002b8023220 */ /* 0x000fe20000410000 */
[----:B------:R-:W-:-:S04]  /*5470*/  @P0 MOV R184, 0x20 ;  /* 0x0000002000b80802 */ /* 0x000fc80000000f00 */
[----:B------:R-:W-:Y:S01]  /*5480*/  @P3 F2FP.PACK_AB R2, RZ, R2 ;  /* 0x00000002ff02323e */ /* 0x000fe200000000ff */
[----:B------:R-:W-:-:S03]  /*5490*/  @P0 IMAD.WIDE.U32 R184, R215, R184, c[0x0][0x258] ;  /* 0x00009600d7b80625 */ /* 0x000fc600078e00b8 */
[----:B------:R-:W-:Y:S02]  /*54a0*/  @P3 PRMT R183, R183, 0x5410, R2 ;  /* 0x00005410b7b73816 */ /* 0x000fe40000000002 */
[----:B------:R-:W-:Y:S04]  /*54b0*/  @P0 STG.E.128 [R184.64], R172 ;  /* 0x000000acb8000986 */ /* 0x000fe8000c101d04 */
[----:B------:R0:W-:Y:S01]  /*54c0*/  @P0 STG.E.128 [R184.64+0x10], R176 ;  /* 0x000010b0b8000986 */ /* 0x0001e2000c101d04 */
[----:B------:R-:W-:Y:S02]  /*54d0*/  ISETP.GE.AND P0, PT, R0, c[0x0][0x164], PT ;  /* 0x0000590000007a0c */ /* 0x000fe40003f06270 */
[----:B0-----:R-:W-:-:S05]  /*54e0*/  @P3 MOV R184, 0x10 ;  /* 0x0000001000b83802 */ /* 0x001fca0000000f00 */
[----:B------:R-:W-:-:S05]  /*54f0*/  @P3 IMAD.WIDE.U32 R184, R212, R184, c[0x0][0x248] ;  /* 0x00009200d4b83625 */ /* 0x000fca00078e00b8 */
[----:B------:R0:W-:Y:S02]  /*5500*/  @P3 STG.E.128 [R184.64], R180 ;  /* 0x000000b4b8003986 */ /* 0x0001e4000c101d04 */
[----:B0-----:R-:W-:Y:S01]  /*5510*/  @P0 CALL.REL.NOINC `(.L_x_7696) ;  /* 0x0000001000000944 */ /* 0x001fe20003c00000 */
[----:B------:R-:W-:Y:S05]  /*5520*/  BRA `(.L_x_7766) ;  /* 0xffffb64000007947 */ /* 0x000fea000383ffff */
.L_x_7696:
        /* <DEDUP_REMOVED lines=36> */
.L_x_7700:
[----:B------:R-:W-:Y:S01]  /*5770*/  HFMA2.MMA R186, -RZ, RZ, 0, 9.5367431640625e-07 ;  /* 0x00000010ffba7435 */ /* 0x000fe200000001ff */
[----:B------:R-:W-:-:S02]  /*5780*/  MOV R185, R242 ;  /* 0x000000f200b97202 */ /* 0x000fc40000000f00 */
[----:B------:R-:W-:Y:S02]  /*5790*/  MOV R191, 0x1f ;  /* 0x0000001f00bf7802 */ /* 0x000fe40000000f00 */
[----:B------:R-:W-:Y:S02]  /*57a0*/  MOV R190, 0xffffffff ;  /* 0xffffffff00be7802 */ /* 0x000fe40000000f00 */
[----:B------:R-:W-:Y:S02]  /*57b0*/  MOV R184, 0x57d0 ;  /* 0x000057d000b87802 */ /* 0x000fe40000000f00 */
[----:B-----5:R-:W-:Y:S05]  /*57c0*/  CALL.REL.NOINC `($__internal_127_$__cuda_sm70_shflsync_down_p) ;  /* 0x0000046000007944 */ /* 0x020fea0003c00000 */
[----:B-1----:R-:W-:Y:S01]  /*57d0*/  MOV R187, R186 ;  /* 0x000000ba00bb7202 */ /* 0x002fe20000000f00 */
[----:B------:R-:W-:Y:S05]  /*57e0*/  BRA `(.L_x_7767) ;  /* 0xffffcb1000007947 */ /* 0x000fea000383ffff */
.L_x_7701:
[----:B------:R-:W-:Y:S01]  /*57f0*/  HFMA2.MMA R186, -RZ, RZ, 0, 9.5367431640625e-07 ;  /* 0x00000010ffba7435 */ /* 0x000fe200000001ff */
[----:B------:R-:W-:Y:S02]  /*5800*/  MOV R185, R241 ;  /* 0x000000f100b97202 */ /* 0x000fe40000000f00 */
[----:B------:R-:W-:Y:S02]  /*5810*/  MOV R191, 0x1f ;  /* 0x0000001f00bf7802 */ /* 0x000fe40000000f00 */
[----:B------:R-:W-:-:S02]  /*5820*/  MOV R190, 0xffffffff ;  /* 0xffffffff00be7802 */ /* 0x000fc40000000f00 */
[----:B------:R-:W-:Y:S02]  /*5830*/  MOV R184, 0x5850 ;  /* 0x0000585000b87802 */ /* 0x000fe40000000f00 */
[----:B01---5:R-:W-:Y:S05]  /*5840*/  CALL.REL.NOINC `($__internal_127_$__cuda_sm70_shflsync_down_p) ;  /* 0x000003e000007944 */ /* 0x023fea0003c00000 */
[----:B------:R-:W-:Y:S01]  /*5850*/  FADD.FTZ R242, R187, R242 ;  /* 0x000000f2bbf27221 */ /* 0x000fe20000010000 */
[----:B------:R-:W-:Y:S01]  /*5860*/  MOV R191, 0x1f ;  /* 0x0000001f00bf7802 */ /* 0x000fe20000000f00 */
[----:B-1----:R-:W-:Y:S01]  /*5870*/  FADD.FTZ R241, R241, R186 ;  /* 0x000000baf1f17221 */ /* 0x002fe20000010000 */
[----:B------:R-:W-:Y:S01]  /*5880*/  HFMA2.MMA R186, -RZ, RZ, 0, 4.76837158203125e-07 ;  /* 0x00000008ffba7435 */ /* 0x000fe200000001ff */
[----:B------:R-:W-:Y:S02]  /*5890*/  MOV R190, 0xffffffff ;  /* 0xffffffff00be7802 */ /* 0x000fe40000000f00 */
[----:B------:R-:W-:Y:S02]  /*58a0*/  MOV R185, R242 ;  /* 0x000000f200b97202 */ /* 0x000fe40000000f00 */
[----:B------:R-:W-:Y:S02]  /*58b0*/  MOV R184, 0x58d0 ;  /* 0x000058d000b87802 */ /* 0x000fe40000000f00 */
[----:B------:R-:W-:Y:S05]  /*58c0*/  CALL.REL.NOINC `($__internal_127_$__cuda_sm70_shflsync_down_p) ;  /* 0x0000036000007944 */ /* 0x000fea0003c00000 */
[----:B-1----:R-:W-:Y:S01]  /*58d0*/  MOV R187, R186 ;  /* 0x000000ba00bb7202 */ /* 0x002fe20000000f00 */
[----:B------:R-:W-:Y:S01]  /*58e0*/  HFMA2.MMA R186, -RZ, RZ, 0, 4.76837158203125e-07 ;  /* 0x00000008ffba7435 */ /* 0x000fe200000001ff */
[----:B------:R-:W-:-:S02]  /*58f0*/  MOV R185, R241 ;  /* 0x000000f100b97202 */ /* 0x000fc40000000f00 */
[----:B------:R-:W-:Y:S02]  /*5900*/  MOV R191, 0x1f ;  /* 0x0000001f00bf7802 */ /* 0x000fe40000000f00 */
[----:B------:R-:W-:Y:S02]  /*5910*/  MOV R190, 0xffffffff ;  /* 0xffffffff00be7802 */ /* 0x000fe40000000f00 */
[----:B------:R-:W-:Y:S02]  /*5920*/  MOV R184, 0x5940 ;  /* 0x0000594000b87802 */ /* 0x000fe40000000f00 */
[----:B------:R-:W-:Y:S05]  /*5930*/  CALL.REL.NOINC `($__internal_127_$__cuda_sm70_shflsync_down_p) ;  /* 0x000002f000007944 */ /* 0x000fea0003c00000 */
[----:B------:R-:W-:Y:S01]  /*5940*/  FADD.FTZ R242, R187, R242 ;  /* 0x000000f2bbf27221 */ /* 0x000fe20000010000 */
[----:B------:R-:W-:Y:S01]  /*5950*/  MOV R191, 0x1f ;  /* 0x0000001f00bf7802 */ /* 0x000fe20000000f00 */
[----:B-1----:R-:W-:Y:S01]  /*5960*/  FADD.FTZ R241, R241, R186 ;  /* 0x000000baf1f17221 */ /* 0x002fe20000010000 */
[----:B------:R-:W-:Y:S01]  /*5970*/  HFMA2.MMA R186, -RZ, RZ, 0, 2.384185791015625e-07 ;  /* 0x00000004ffba7435 */ /* 0x000fe200000001ff */
[----:B------:R-:W-:Y:S02]  /*5980*/  MOV R190, 0xffffffff ;  /* 0xffffffff00be7802 */ /* 0x000fe40000000f00 */
[----:B------:R-:W-:-:S02]  /*5990*/  MOV R185, R242 ;  /* 0x000000f200b97202 */ /* 0x000fc40000000f00 */
[----:B------:R-:W-:Y:S02]  /*59a0*/  MOV R184, 0x59c0 ;  /* 0x000059c000b87802 */ /* 0x000fe40000000f00 */
[----:B------:R-:W-:Y:S05]  /*59b0*/  CALL.REL.NOINC `($__internal_127_$__cuda_sm70_shflsync_down_p) ;  /* 0x0000027000007944 */ /* 0x000fea0003c00000 */
[----:B-1----:R-:W-:Y:S01]  /*59c0*/  MOV R187, R186 ;  /* 0x000000ba00bb7202 */ /* 0x002fe20000000f00 */
[----:B------:R-:W-:Y:S01]  /*59d0*/  HFMA2.MMA R186, -RZ, RZ, 0, 2.384185791015625e-07 ;  /* 0x00000004ffba7435 */ /* 0x000fe200000001ff */
[----:B------:R-:W-:Y:S02]  /*59e0*/  MOV R185, R241 ;  /* 0x000000f100b97202 */ /* 0x000fe40000000f00 */
[----:B------:R-:W-:Y:S02]  /*59f0*/  MOV R191, 0x1f ;  /* 0x0000001f00bf7802 */ /* 0x000fe40000000f00 */
[----:B------:R-:W-:Y:S02]  /*5a00*/  MOV R190, 0xffffffff ;  /* 0xffffffff00be7802 */ /* 0x000fe40000000f00 */
[----:B------:R-:W-:Y:S02]  /*5a10*/  MOV R184, 0x5a30 ;  /* 0x00005a3000b87802 */ /* 0x000fe40000000f00 */
[----:B------:R-:W-:Y:S05]  /*5a20*/  CALL.REL.NOINC `($__internal_127_$__cuda_sm70_shflsync_down_p) ;  /* 0x0000020000007944 */ /* 0x000fea0003c00000 */
[----:B------:R-:W-:Y:S01]  /*5a30*/  FADD.FTZ R242, R187, R242 ;  /* 0x000000f2bbf27221 */ /* 0x000fe20000010000 */
[----:B------:R-:W-:Y:S01]  /*5a40*/  MOV R191, 0x1f ;  /* 0x0000001f00bf7802 */ /* 0x000fe20000000f00 */
[----:B-1----:R-:W-:Y:S01]  /*5a50*/  FADD.FTZ R241, R241, R186 ;  /* 0x000000baf1f17221 */ /* 0x002fe20000010000 */
[----:B------:R-:W-:Y:S01]  /*5a60*/  HFMA2.MMA R186, -RZ, RZ, 0, 1.1920928955078125e-07 ;  /* 0x00000002ffba7435 */ /* 0x000fe200000001ff */
[----:B------:R-:W-:-:S02]  /*5a70*/  MOV R190, 0xffffffff ;  /* 0xffffffff00be7802 */ /* 0x000fc40000000f00 */
[----:B------:R-:W-:Y:S02]  /*5a80*/  MOV R185, R242 ;  /* 0x000000f200b97202 */ /* 0x000fe40000000f00 */
[----:B------:R-:W-:Y:S02]  /*5a90*/  MOV R184, 0x5ab0 ;  /* 0x00005ab000b87802 */ /* 0x000fe40000000f00 */
[----:B------:R-:W-:Y:S05]  /*5aa0*/  CALL.REL.NOINC `($__internal_127_$__cuda_sm70_shflsync_down_p) ;  /* 0x0000018000007944 */ /* 0x000fea0003c00000 */
[----:B-1----:R-:W-:Y:S01]  /*5ab0*/  MOV R187, R186 ;  /* 0x000000ba00bb7202 */ /* 0x002fe20000000f00 */
[----:B------:R-:W-:Y:S01]  /*5ac0*/  HFMA2.MMA R186, -RZ, RZ, 0, 1.1920928955078125e-07 ;  /* 0x00000002ffba7435 */ /* 0x000fe200000001ff */
[----:B------:R-:W-:Y:S02]  /*5ad0*/  MOV R185, R241 ;  /* 0x000000f100b97202 */ /* 0x000fe40000000f00 */
[----:B------:R-:W-:Y:S02]  /*5ae0*/  MOV R191, 0x1f ;  /* 0x0000001f00bf7802 */ /* 0x000fe40000000f00 */
[----:B------:R-:W-:Y:S02]  /*5af0*/  MOV R190, 0xffffffff ;  /* 0xffffffff00be7802 */ /* 0x000fe40000000f00 */
[----:B------:R-:W-:-:S02]  /*5b00*/  MOV R184, 0x5b20 ;  /* 0x00005b2000b87802 */ /* 0x000fc40000000f00 */
[----:B------:R-:W-:Y:S05]  /*5b10*/  CALL.REL.NOINC `($__internal_127_$__cuda_sm70_shflsync_down_p) ;  /* 0x0000011000007944 */ /* 0x000fea0003c00000 */
[----:B------:R-:W-:Y:S01]  /*5b20*/  FADD.FTZ R242, R187, R242 ;  /* 0x000000f2bbf27221 */ /* 0x000fe20000010000 */
[----:B------:R-:W-:Y:S01]  /*5b30*/  MOV R191, 0x1f ;  /* 0x0000001f00bf7802 */ /* 0x000fe20000000f00 */
[----:B-1----:R-:W-:Y:S01]  /*5b40*/  FADD.FTZ R241, R241, R186 ;  /* 0x000000baf1f17221 */ /* 0x002fe20000010000 */
[----:B------:R-:W-:Y:S01]  /*5b50*/  HFMA2.MMA R186, -RZ, RZ, 0, 5.9604644775390625e-08 ;  /* 0x00000001ffba7435 */ /* 0x000fe200000001ff */
[----:B------:R-:W-:-:S02]  /*5b60*/  MOV R190, 0xffffffff ;  /* 0xffffffff00be7802 */ /* 0x000fc40000000f00 */
[----:B------:R-:W-:Y:S02]  /*5b70*/  MOV R185, R242 ;  /* 0x000000f200b97202 */ /* 0x000fe40000000f00 */
[----:B------:R-:W-:Y:S02]  /*5b80*/  MOV R184, 0x5ba0 ;  /* 0x00005ba000b87802 */ /* 0x000fe40000000f00 */
[----:B------:R-:W-:Y:S05]  /*5b90*/  CALL.REL.NOINC `($__internal_127_$__cuda_sm70_shflsync_down_p) ;  /* 0x0000009000007944 */ /* 0x000fea0003c00000 */
[----:B-1----:R-:W-:Y:S01]  /*5ba0*/  MOV R187, R186 ;  /* 0x000000ba00bb7202 */ /* 0x002fe20000000f00 */
[----:B------:R-:W-:Y:S01]  /*5bb0*/  HFMA2.MMA R186, -RZ, RZ, 0, 5.9604644775390625e-08 ;  /* 0x00000001ffba7435 */ /* 0x000fe200000001ff */
[----:B------:R-:W-:Y:S02]  /*5bc0*/  MOV R185, R241 ;  /* 0x000000f100b97202 */ /* 0x000fe40000000f00 */
[----:B------:R-:W-:Y:S02]  /*5bd0*/  MOV R191, 0x1f ;  /* 0x0000001f00bf7802 */ /* 0x000fe40000000f00 */
[----:B------:R-:W-:Y:S02]  /*5be0*/  MOV R190, 0xffffffff ;  /* 0xffffffff00be7802 */ /* 0x000fe40000000f00 */
[----:B------:R-:W-:-:S02]  /*5bf0*/  MOV R184, 0x5c10 ;  /* 0x00005c1000b87802 */ /* 0x000fc40000000f00 */
[----:B------:R-:W-:Y:S05]  /*5c00*/  CALL.REL.NOINC `($__internal_127_$__cuda_sm70_shflsync_down_p) ;  /* 0x0000002000007944 */ /* 0x000fea0003c00000 */
[----:B-1----:R-:W-:Y:S01]  /*5c10*/  MOV R185, R186 ;  /* 0x000000ba00b97202 */ /* 0x002fe20000000f00 */
[----:B------:R-:W-:Y:S05]  /*5c20*/  BRA `(.L_x_7768) ;  /* 0xffffc7f000007947 */ /* 0x000fea000383ffff */
        .weak           $__internal_127_$__cuda_sm70_shflsync_down_p
        .type           $__internal_127_$__cuda_sm70_shflsync_down_p,@function
        .size           $__internal_127_$__cuda_sm70_shflsync_down_p,(.L_x_11861 - $__internal_127_$__cuda_sm70_shflsync_down_p)
$__internal_127_$__cuda_sm70_shflsync_down_p:
[----:B------:R-:W-:Y:S04]  /*5c30*/  WARPSYNC R190 ;  /* 0x000000be00007348 */ /* 0x000fe80003800000 */
[----:B------:R0:W1:Y:S02]  /*5c40*/  SHFL.DOWN PT, R186, R185, R186, R191 ;  /* 0x080000bab9ba7389 */ /* 0x00006400000e00bf */
[----:B0-----:R-:W-:-:S06]  /*5c50*/  HFMA2.MMA R185, -RZ, RZ, 0, 0 ;  /* 0x00000000ffb97435 */ /* 0x001fcc00000001ff */
[----:B------:R-:W-:Y:S05]  /*5c60*/  RET.REL.NODEC R184 `(_ZN10layer_norm13ln_bwd_kernelINS_13Kernel_traitsI6__halfS2_fS2_fjLj4096ELj1ELj1ELj4ELj16ENS_18Kernel_traits_baseILj4096ES2_S2_fS2_fjLj128EEEEELb0ELb1ELb1ELb1EEEvNS_9BwdParamsE) ;  /* 0xffffa390b8007950 */ /* 0x000fea0003c3ffff */
.L_x_7769:
        /* <DEDUP_REMOVED lines=9> */
.L_x_11861:


//--------------------- .text._ZN10layer_norm13ln_bwd_kernelINS_13Kernel_traitsI6__halfS2_fS2_fjLj4096ELj1ELj1ELj4ELj16ENS_18Kernel_traits_baseILj4096ES2_S2_fS2_fjLj128EEEEELb1ELb0ELb0ELb0EEEvNS_9BwdParamsE --------------------------
	.section	.text._ZN10layer_norm13ln_bwd_kernelINS_13Kernel_traitsI6__halfS2_fS2_fjLj4096ELj1ELj1ELj4ELj16ENS_18Kernel_traits_baseILj4096ES2_S2_fS2_fjLj128EEEEELb1ELb0ELb0ELb0EEEvNS_9BwdParamsE,"ax",@progbits
	.sectioninfo	@"SHI_REGISTERS=236"
	.align	128
        .global         _ZN10layer_norm13ln_bwd_kernelINS_13Kernel_traitsI6__halfS2_fS2_fjLj4096ELj1ELj1ELj4ELj16ENS_18Kernel_traits_baseILj4096ES2_S2_fS2_fjLj128EEEEELb1ELb0ELb0ELb0EEEvNS_9BwdParamsE
        .type           _ZN10layer_norm13ln_bwd_kernelINS_13Kernel_traitsI6__halfS2_fS2_fjLj4096ELj1ELj1ELj4ELj16ENS_18Kernel_traits_baseILj4096ES2_S2_fS2_fjLj128EEEEELb1ELb0ELb0ELb0EEEvNS_9BwdParamsE,@function
        .size           _ZN10layer_norm13ln_bwd_kernelINS_13Kernel_traitsI6__halfS2_fS2_fjLj4096ELj1ELj1ELj4ELj16ENS_18Kernel_traits_baseILj4096ES2_S2_fS2_fjLj128EEEEELb1ELb0ELb0ELb0EEEvNS_9BwdParamsE,(.L_x_11862 - _ZN10layer_norm13ln_bwd_kernelINS_13Kernel_traitsI6__halfS2_fS2_fjLj4096ELj1ELj1ELj4ELj16ENS_18Kernel_traits_baseILj4096ES2_S2_fS2_fjLj128EEEEELb1ELb0ELb0ELb0EEEvNS_9BwdParamsE)
        .other          _ZN10layer_norm13ln_bwd_kernelINS_13Kernel_traitsI6__halfS2_fS2_fjLj4096ELj1ELj1ELj4ELj16ENS_18Kernel_traits_baseILj4096ES2_S2_fS2_fjLj128EEEEELb1ELb0ELb0ELb0EEEvNS_9BwdParamsE,@"STO_CUDA_ENTRY STV_DEFAULT"
_ZN10layer_norm13ln_bwd_kernelINS_13Kernel_traitsI6__halfS2_fS2_fjLj4096ELj1ELj1ELj4ELj16ENS_18Kernel_traits_baseILj4096ES2_S2_fS2_fjLj128EEEEELb1ELb0ELb0ELb0EEEvNS_9BwdParamsE:
.text._ZN10layer_norm13ln_bwd_kernelINS_13Kernel_traitsI6__halfS2_fS2_fjLj4096ELj1ELj1ELj4ELj16ENS_18Kernel_traits_baseILj4096ES2_S2_fS2_fjLj128EEEEELb1ELb0ELb0ELb0EEEvNS_9BwdParamsE:
        /* <DEDUP_REMOVED lines=99> */
.L_x_7789:
        /* <DEDUP_REMOVED lines=103> */
.L_x_7772:
[----:B0-----:R-:W-:Y:S05]  /*0ca0*/  BSYNC B0 ;  /* 0x0000000000007941 */ /* 0x001fea0003800000 */
.L_x_7771:
        /* <DEDUP_REMOVED lines=21> */
[----:B---3--:R-:W-:Y:S01]  /*0e00*/  HADD2.F32 R141, -RZ, R144.H0_H0 ;  /* 0x20000090ff8d7230 */ /* 0x008fe20000004100 */
[----:B------:R-:W-:-:S02]  /*0e10*/  FADD.FTZ R165, -R219, R140 ;  /* 0x0000008cdba57221 */ /* 0x000fc40000010100 */
[----:B------:R-:W-:Y:S01]  /*0e20*/  FADD.FTZ R167, -R219, R142 ;  /* 0x0000008edba77221 */ /* 0x000fe20000010100 */
[--C-:B------:R-:W-:Y:S01]  /*0e30*/  HADD2.F32 R142, -RZ, R145.reuse.H1_H1 ;  /* 0x30000091ff8e7230 */ /* 0x100fe20000004100 */
[C---:B0----5:R-:W-:Y:S01]  /*0e40*/  FMUL.FTZ R158, R154.reuse, R169 ;  /* 0x000000a99a9e7220 */ /* 0x061fe20000410000 */
[----:B------:R-:W-:Y:S01]  /*0e50*/  HADD2.F32 R144, -RZ, R144.H1_H1 ;  /* 0x30000090ff907230 */ /* 0x000fe20000004100 */
[----:B------:R-:W-:Y:S02]  /*0e60*/  FMUL.FTZ R159, R154, R165 ;  /* 0x000000a59a9f7220 */ /* 0x000fe40000410000 */
[----:B------:R-:W-:Y:S02]  /*0e70*/  FMUL.FTZ R204, R28, R141 ;  /* 0x0000008d1ccc7220 */ /* 0x000fe40000410000 */
[C---:B------:R-:W-:Y:S01]  /*0e80*/  FMUL.FTZ R156, R154.reuse, R163 ;  /* 0x000000a39a9c7220 */ /* 0x040fe20000410000 */
[----:B------:R-:W-:Y:S01]  /*0e90*/  HADD2.F32 R143, -RZ, R145.H0_H0 ;  /* 0x20000091ff8f7230 */ /* 0x000fe20000004100 */
        /* <DEDUP_REMOVED lines=10> */
[----:B------:R-:W-:Y:S02]  /*0f40*/  FADD.FTZ R141, R142, R165 ;  /* 0x000000a58e8d7221 */ /* 0x000fe40000010000 */
[----:B------:R-:W-:Y:S01]  /*0f50*/  FFMA.FTZ R226, R156, R165, R226 ;  /* 0x000000a59ce27223 */ /* 0x000fe200000100e2 */
[----:B------:R-:W-:Y:S01]  /*0f60*/  HADD2.F32 R171, -RZ, R146.H0_H0 ;  /* 0x20000092ffab7230 */ /* 0x000fe20000004100 */
[----:B----4-:R-:W-:-:S02]  /*0f70*/  FADD.FTZ R145, -R219, R148 ;  /* 0x00000094db917221 */ /* 0x010fc40000010100 */
[----:B------:R-:W-:Y:S02]  /*0f80*/  FADD.FTZ R142, R141, R160 ;  /* 0x000000a08d8e7221 */ /* 0x000fe40000010000 */
[----:B------:R-:W-:Y:S01]  /*0f90*/  FFMA.FTZ R226, R163, R160, R226 ;  /* 0x000000a0a3e27223 */ /* 0x000fe200000100e2 */
[----:B------:R-:W-:Y:S01]  /*0fa0*/  HADD2.F32 R146, -RZ, R146.H1_H1 ;  /* 0x30000092ff927230 */ /* 0x000fe20000004100 */
[----:B------:R-:W-:Y:S02]  /*0fb0*/  FMUL.FTZ R169, R154, R145 ;  /* 0x000000919aa97220 */ /* 0x000fe40000410000 */
[----:B------:R-:W-:Y:S02]  /*0fc0*/  FADD.FTZ R149, -R219, R149 ;  /* 0x00000095db957221 */ /* 0x000fe40000010100 */
[----:B------:R-:W-:Y:S02]  /*0fd0*/  FMUL.FTZ R162, R24, R171 ;  /* 0x000000ab18a27220 */ /* 0x000fe40000410000 */
[----:B------:R-:W-:-:S02]  /*0fe0*/  FADD.FTZ R141, R142, R167 ;  /* 0x000000a78e8d7221 */ /* 0x000fc40000010000 */
[----:B------:R-:W-:Y:S01]  /*0ff0*/  FFMA.FTZ R226, R158, R167, R226 ;  /* 0x000000a79ee27223 */ /* 0x000fe200000100e2 */
[----:B------:R-:W-:Y:S01]  /*1000*/  HADD2.F32 R233, -RZ, R147.H0_H0 ;  /* 0x20000093ffe97230 */ /* 0x000fe20000004100 */
[----:B------:R-:W-:Y:S02]  /*1010*/  FADD.FTZ R116, R116, R171 ;  /* 0x000000ab74747221 */ /* 0x000fe40000010000 */
[----:B------:R-:W-:Y:S02]  /*1020*/  FFMA.FTZ R56, R169, R171, R56 ;  /* 0x000000aba9387223 */ /* 0x000fe40000010038 */
[----:B------:R-:W-:Y:S02]  /*1030*/  FADD.FTZ R173, -R219, R150 ;  /* 0x00000096dbad7221 */ /* 0x000fe40000010100 */
[----:B------:R-:W-:Y:S02]  /*1040*/  FMUL.FTZ R164, R154, R149 ;  /* 0x000000959aa47220 */ /* 0x000fe40000410000 */
[----:B------:R-:W-:-:S02]  /*1050*/  FMUL.FTZ R171, R23, R146 ;  /* 0x0000009217ab7220 */ /* 0x000fc40000410000 */
[----:B------:R-:W-:Y:S02]  /*1060*/  FADD.FTZ R142, R141, R162 ;  /* 0x000000a28d8e7221 */ /* 0x000fe40000010000 */
[----:B------:R-:W-:Y:S01]  /*1070*/  FFMA.FTZ R226, R169, R162, R226 ;  /* 0x000000a2a9e27223 */ /* 0x000fe200000100e2 */
[----:B------:R-:W-:Y:S01]  /*1080*/  HADD2.F32 R140, -RZ, R147.H1_H1 ;  /* 0x30000093ff8c7230 */ /* 0x000fe20000004100 */
        /* <DEDUP_REMOVED lines=21> */
.L_x_7774:
[----:B------:R-:W-:Y:S05]  /*11e0*/  BSYNC B0 ;  /* 0x0000000000007941 */ /* 0x000fea0003800000 */
.L_x_7773:
        /* <DEDUP_REMOVED lines=24> */
[C---:B------:R-:W-:Y:S02]  /*1370*/  FADD.FTZ R181, -R219.reuse, R143 ;  /* 0x0000008fdbb57221 */ /* 0x040fe40000010100 */
[----:B0-----:R-:W-:Y:S01]  /*1380*/  FMUL.FTZ R174, R20, R141 ;  /* 0x0000008d14ae7220 */ /* 0x001fe20000410000 */
[----:B------:R-:W-:Y:S01]  /*1390*/  HADD2.F32 R143, -RZ, R145.H0_H0 ;  /* 0x20000091ff8f7230 */ /* 0x000fe20000004100 */
[----:B------:R-:W-:Y:S02]  /*13a0*/  FADD.FTZ R179, -R219, R142 ;  /* 0x0000008edbb37221 */ /* 0x000fe40000010100 */
[----:B------:R-:W-:Y:S02]  /*13b0*/  FMUL.FTZ R172, R154, R177 ;  /* 0x000000b19aac7220 */ /* 0x000fe40000410000 */
[----:B------:R-:W-:-:S02]  /*13c0*/  FMUL.FTZ R177, R19, R144 ;  /* 0x0000009013b17220 */ /* 0x000fc40000410000 */
        /* <DEDUP_REMOVED lines=53> */
.L_x_7776:
[----:B------:R-:W-:Y:S05]  /*1720*/  BSYNC B0 ;  /* 0x0000000000007941 */ /* 0x000fea0003800000 */
.L_x_7775:
[----:B------:R-:W-:Y:S01]  /*1730*/  BSSY B0, `(.L_x_7777) ;  /* 0x0000052000007945 */ /* 0x000fe20003800000 */
[----:B------:R-:W-:Y:S05]  /*1740*/  @!P4 BRA `(.L_x_7778) ;  /* 0x000005000000c947 */ /* 0x000fea0003800000 */
[----:B------:R-:W-:Y:S02]  /*1750*/  LEA R190, P5, R221, c[0x0][0x188], 0x5 ;  /* 0x00006200ddbe7a11 */ /* 0x000fe400078a28ff */
[----:B------:R-:W-:-:S02]  /*1760*/  MOV R144, 0x10 ;  /* 0x0000001000907802 */ /* 0x000fc40000000f00 */
[----:B------:R-:W-:-:S03]  /*1770*/  LEA.HI.X R191, R221, c[0x0][0x18c], RZ, 0x5, P5 ;  /* 0x00006300ddbf7a11 */ /* 0x000fc600028f2cff */
[----:B------:R-:W-:Y:S02]  /*1780*/  IMAD.WIDE.U32 R144, R221, R144, c[0x0][0x208] ;  /* 0x00008200dd907625 */ /* 0x000fe400078e0090 */
        /* <DEDUP_REMOVED lines=12> */
[----:B--2---:R-:W-:Y:S01]  /*1850*/  FADD.FTZ R155, -R219, R140 ;  /* 0x0000008cdb9b7221 */ /* 0x004fe20000010100 */
[----:B---3--:R-:W-:-:S03]  /*1860*/  HADD2.F32 R190, -RZ, R144.H0_H0 ;  /* 0x20000090ffbe7230 */ /* 0x008fc60000004100 */
[----:B-----5:R-:W-:Y:S01]  /*1870*/  FMUL.FTZ R155, R154, R155 ;  /* 0x0000009b9a9b7220 */ /* 0x020fe20000410000 */
[----:B------:R-:W-:Y:S01]  /*1880*/  HADD2.F32 R144, -RZ, R144.H1_H1 ;  /* 0x30000090ff907230 */ /* 0x000fe20000004100 */
[----:B------:R-:W-:Y:S02]  /*1890*/  FADD.FTZ R191, -R219, R142 ;  /* 0x0000008edbbf7221 */ /* 0x000fe40000010100 */
[----:B------:R-:W-:Y:S02]  /*18a0*/  FADD.FTZ R92, R92, R190 ;  /* 0x000000be5c5c7221 */ /* 0x000fe40000010000 */
[-C--:B------:R-:W-:Y:S02]  /*18b0*/  FFMA.FTZ R68, R155, R190.reuse, R68 ;  /* 0x000000be9b447223 */ /* 0x080fe40000010044 */
[----:B------:R-:W-:Y:S02]  /*18c0*/  FADD.FTZ R141, -R219, R141 ;  /* 0x0000008ddb8d7221 */ /* 0x000fe40000010100 */
[----:B------:R-:W-:Y:S01]  /*18d0*/  FMUL.FTZ R190, R11, R190 ;  /* 0x000000be0bbe7220 */ /* 0x000fe20000410000 */
[----:B------:R-:W-:Y:S01]  /*18e0*/  HADD2.F32 R194, -RZ, R145.H0_H0 ;  /* 0x20000091ffc27230 */ /* 0x000fe20000004100 */
[----:B0-----:R-:W-:-:S02]  /*18f0*/  FMUL.FTZ R189, R154, R191 ;  /* 0x000000bf9abd7220 */ /* 0x001fc40000410000 */
[----:B------:R-:W-:Y:S02]  /*1900*/  FMUL.FTZ R188, R154, R141 ;  /* 0x0000008d9abc7220 */ /* 0x000fe40000410000 */
[----:B------:R-:W-:Y:S02]  /*1910*/  FMUL.FTZ R191, R10, R144 ;  /* 0x000000900abf7220 */ /* 0x000fe40000410000 */
[----:B------:R-:W-:Y:S02]  /*1920*/  FADD.FTZ R140, R227, R190 ;  /* 0x000000bee38c7221 */ /* 0x000fe40000010000 */
[----:B------:R-:W-:Y:S01]  /*1930*/  FFMA.FTZ R226, R155, R190, R226 ;  /* 0x000000be9be27223 */ /* 0x000fe200000100e2 */
[----:B------:R-:W-:Y:S01]  /*1940*/  HADD2.F32 R145, -RZ, R145.H1_H1 ;  /* 0x30000091ff917230 */ /* 0x000fe20000004100 */
[----:B----4-:R-:W-:Y:S02]  /*1950*/  FADD.FTZ R195, -R219, R148 ;  /* 0x00000094dbc37221 */ /* 0x010fe40000010100 */
        /* <DEDUP_REMOVED lines=47> */
.L_x_7778:
[----:B------:R-:W-:Y:S05]  /*1c50*/  BSYNC B0 ;  /* 0x0000000000007941 */ /* 0x000fea0003800000 */
.L_x_7777:
        /* <DEDUP_REMOVED lines=9> */
.L_x_7790:
        /* <DEDUP_REMOVED lines=18> */
.L_x_7791:
        /* <DEDUP_REMOVED lines=60> */
[----:B------:R-:W-:Y:S01]  /*21d0*/  F2FP.PACK_AB R140, R143, R140 ;  /* 0x0000008c8f8c723e */ /* 0x000fe200000000ff */
        /* <DEDUP_REMOVED lines=12> */
[----:B------:R-:W-:Y:S01]  /*22a0*/  F2FP.PACK_AB R141, R142, R141 ;  /* 0x0000008d8e8d723e */ /* 0x000fe200000000ff */
        /* <DEDUP_REMOVED lines=38> */
.L_x_7782:
[----:B------:R-:W-:Y:S05]  /*2510*/  BSYNC B0 ;  /* 0x0000000000007941 */ /* 0x000fea0003800000 */
.L_x_7781:
        /* <DEDUP_REMOVED lines=51> */
[----:B------:R-:W-:Y:S01]  /*2850*/  F2FP.PACK_AB R141, R142, R141 ;  /* 0x0000008d8e8d723e */ /* 0x000fe200000000ff */
        /* <DEDUP_REMOVED lines=39> */
.L_x_7784:
[----:B------:R-:W-:Y:S05]  /*2ad0*/  BSYNC B0 ;  /* 0x0000000000007941 */ /* 0x000fea0003800000 */
.L_x_7783:
        /* <DEDUP_REMOVED lines=91> */
.L_x_7786:
[----:B------:R-:W-:Y:S05]  /*3090*/  BSYNC B0 ;  /* 0x0000000000007941 */ /* 0x000fea0003800000 */
.L_x_7785:
        /* <DEDUP_REMOVED lines=56> */
[----:B------:R-:W-:Y:S01]  /*3420*/  F2FP.PACK_AB R140, R141, R140 ;  /* 0x0000008c8d8c723e */ /* 0x000fe200000000ff */
        /* <DEDUP_REMOVED lines=26> */
[----:B------:R-:W-:Y:S01]  /*35d0*/  F2FP.PACK_AB R141, R144, R141 ;  /* 0x0000008d908d723e */ /* 0x000fe200000000ff */
[----:B------:R-:W-:Y:S01]  /*35e0*/  @P5 IMAD.WIDE.U32 R144, R0, R145, c[0x0][0x258] ;  /* 0x0000960000905625 */ /* 0x000fe200078e0091 */
[----:B------:R-:W-:Y:S02]  /*35f0*/  F2FP.PACK_AB R142, R143, R142 ;  /* 0x0000008e8f8e723e */ /* 0x000fe400000000ff */
[----:B------:R-:W-:Y:S02]  /*3600*/  F2FP.PACK_AB R143, R150, R219 ;  /* 0x000000db968f723e */ /* 0x000fe400000000ff */
[----:B------:R0:W-:Y:S04]  /*3610*/  @P5 STG.E.128 [R144.64], R120 ;  /* 0x0000007890005986 */ /* 0x0001e8000c101d04 */
[----:B------:R0:W-:Y:S04]  /*3620*/  @P5 STG.E.128 [R144.64+0x10], R52 ;  /* 0x0000103490005986 */ /* 0x0001e8000c101d04 */
[----:B------:R0:W-:Y:S02]  /*3630*/  STG.E.128 [R146.64], R140 ;  /* 0x0000008c92007986 */ /* 0x0001e4000c101d04 */
.L_x_7788:
[----:B------:R-:W-:Y:S05]  /*3640*/  BSYNC B0 ;  /* 0x0000000000007941 */ /* 0x000fea0003800000 */
.L_x_7787:
[----:B------:R-:W-:Y:S02]  /*3650*/  IADD3 R3, R3, c[0x0][0x160], RZ ;  /* 0x0000580003037a10 */ /* 0x000fe40007ffe0ff */
[----:B------:R-:W-:-:S02]  /*3660*/  LOP3.LUT P5, RZ, R2, 0xff, RZ, 0xc0, !PT ;  /* 0x000000ff02ff7812 */ /* 0x000fc400078ac0ff */
[----:B------:R-:W-:Y:S02]  /*3670*/  ISETP.GE.AND P0, PT, R3, c[0x0][0x164], PT ;  /* 0x0000590003007a0c */ /* 0x000fe40003f06270 */
[----:B------:R-:W-:-:S11]  /*3680*/  SEL R2, RZ, 0x1, P5 ;  /* 0x00000001ff027807 */ /* 0x000fd60002800000 */
[----:B0-----:R-:W-:Y:S01]  /*3690*/  @P0 CALL.REL.NOINC `(.L_x_7770) ;  /* 0x0000001000000944 */ /* 0x001fe20003c00000 */
[----:B------:R-:W-:Y:S05]  /*36a0*/  BRA `(.L_x_7789) ;  /* 0xffffcf8000007947 */ /* 0x000fea000383ffff */
.L_x_7770:
        /* <DEDUP_REMOVED lines=39> */
.L_x_7779:
[----:B------:R-:W-:Y:S02]  /*3920*/  MOV R145, R227 ;  /* 0x000000e300917202 */ /* 0x000fe40000000f00 */
[----:B------:R-:W-:-:S02]  /*3930*/  MOV R220, 0x10 ;  /* 0x0000001000dc7802 */ /* 0x000fc40000000f00 */
[----:B------:R-:W-:Y:S02]  /*3940*/  MOV R148, 0x1f ;  /* 0x0000001f00947802 */ /* 0x000fe40000000f00 */
[----:B------:R-:W-:Y:S02]  /*3950*/  MOV R219, 0xffffffff ;  /* 0xffffffff00db7802 */ /* 0x000fe40000000f00 */
[----:B------:R-:W-:Y:S02]  /*3960*/  MOV R140, 0x3980 ;  /* 0x00003980008c7802 */ /* 0x000fe40000000f00 */
[----:B------:R-:W-:Y:S05]  /*3970*/  CALL.REL.NOINC `($__internal_128_$__cuda_sm70_shflsync_down_p) ;  /* 0x0000045000007944 */ /* 0x000fea0003c00000 */
[----:B-1----:R-:W-:Y:S01]  /*3980*/  MOV R144, R220 ;  /* 0x000000dc00907202 */ /* 0x002fe20000000f00 */
[----:B0-----:R-:W-:Y:S05]  /*3990*/  BRA `(.L_x_7790) ;  /* 0xffffe35000007947 */ /* 0x001fea000383ffff */
.L_x_7780:
[----:B------:R-:W-:Y:S01]  /*39a0*/  HFMA2.MMA R220, -RZ, RZ, 0, 9.5367431640625e-07 ;  /* 0x00000010ffdc7435 */ /* 0x000fe200000001ff */
[----:B------:R-:W-:Y:S02]  /*39b0*/  MOV R145, R226 ;  /* 0x000000e200917202 */ /* 0x000fe40000000f00 */
[----:B------:R-:W-:Y:S02]  /*39c0*/  MOV R148, 0x1f ;  /* 0x0000001f00947802 */ /* 0x000fe40000000f00 */
[----:B------:R-:W-:-:S02]  /*39d0*/  MOV R219, 0xffffffff ;  /* 0xffffffff00db7802 */ /* 0x000fc40000000f00 */
[----:B------:R-:W-:Y:S02]  /*39e0*/  MOV R140, 0x3a00 ;  /* 0x00003a00008c7802 */ /* 0x000fe40000000f00 */
[----:B01----:R-:W-:Y:S05]  /*39f0*/  CALL.REL.NOINC `($__internal_128_$__cuda_sm70_shflsync_down_p) ;  /* 0x000003d000007944 */ /* 0x003fea0003c00000 */
[----:B------:R-:W-:Y:S01]  /*3a00*/  FADD.FTZ R144, R144, R227 ;  /* 0x000000e390907221 */ /* 0x000fe20000010000 */
[----:B0-----:R-:W-:Y:S01]  /*3a10*/  MOV R148, 0x1f ;  /* 0x0000001f00947802 */ /* 0x001fe20000000f00 */
[----:B-1----:R-:W-:Y:S01]  /*3a20*/  FADD.FTZ R147, R226, R220 ;  /* 0x000000dce2937221 */ /* 0x002fe20000010000 */
[----:B------:R-:W-:Y:S01]  /*3a30*/  HFMA2.MMA R220, -RZ, RZ, 0, 4.76837158203125e-07 ;  /* 0x00000008ffdc7435 */ /* 0x000fe200000001ff */
[----:B------:R-:W-:Y:S02]  /*3a40*/  MOV R219, 0xffffffff ;  /* 0xffffffff00db7802 */ /* 0x000fe40000000f00 */
[----:B------:R-:W-:Y:S02]  /*3a50*/  MOV R145, R144 ;  /* 0x0000009000917202 */ /* 0x000fe40000000f00 */
[----:B------:R-:W-:Y:S02]  /*3a60*/  MOV R140, 0x3a80 ;  /* 0x00003a80008c7802 */ /* 0x000fe40000000f00 */
[----:B------:R-:W-:Y:S05]  /*3a70*/  CALL.REL.NOINC `($__internal_128_$__cuda_sm70_shflsync_down_p) ;  /* 0x0000035000007944 */ /* 0x000fea0003c00000 */
[----:B-1----:R-:W-:Y:S01]  /*3a80*/  MOV R143, R220 ;  /* 0x000000dc008f7202 */ /* 0x002fe20000000f00 */
[----:B------:R-:W-:Y:S01]  /*3a90*/  HFMA2.MMA R220, -RZ, RZ, 0, 4.76837158203125e-07 ;  /* 0x00000008ffdc7435 */ /* 0x000fe200000001ff */
[----:B0-----:R-:W-:-:S02]  /*3aa0*/  MOV R145, R147 ;  /* 0x0000009300917202 */ /* 0x001fc40000000f00 */
[----:B------:R-:W-:Y:S02]  /*3ab0*/  MOV R148, 0x1f ;  /* 0x0000001f00947802 */ /* 0x000fe40000000f00 */
[----:B------:R-:W-:Y:S02]  /*3ac0*/  MOV R219, 0xffffffff ;  /* 0xffffffff00db7802 */ /* 0x000fe40000000f00 */
[----:B------:R-:W-:Y:S02]  /*3ad0*/  MOV R140, 0x3af0 ;  /* 0x00003af0008c7802 */ /* 0x000fe40000000f00 */
[----:B------:R-:W-:Y:S05]  /*3ae0*/  CALL.REL.NOINC `($__internal_128_$__cuda_sm70_shflsync_down_p) ;  /* 0x000002e000007944 */ /* 0x000fea0003c00000 */
[----:B------:R-:W-:Y:S01]  /*3af0*/  FADD.FTZ R144, R143, R144 ;  /* 0x000000908f907221 */ /* 0x000fe20000010000 */
[----:B0-----:R-:W-:Y:S01]  /*3b00*/  MOV R148, 0x1f ;  /* 0x0000001f00947802 */ /* 0x001fe20000000f00 */
[----:B-1----:R-:W-:Y:S01]  /*3b10*/  FADD.FTZ R147, R147, R220 ;  /* 0x000000dc93937221 */ /* 0x002fe20000010000 */
[----:B------:R-:W-:Y:S01]  /*3b20*/  HFMA2.MMA R220, -RZ, RZ, 0, 2.384185791015625e-07 ;  /* 0x00000004ffdc7435 */ /* 0x000fe200000001ff */
[----:B------:R-:W-:Y:S02]  /*3b30*/  MOV R219, 0xffffffff ;  /* 0xffffffff00db7802 */ /* 0x000fe40000000f00 */
[----:B------:R-:W-:-:S02]  /*3b40*/  MOV R145, R144 ;  /* 0x0000009000917202 */ /* 0x000fc40000000f00 */
[----:B------:R-:W-:Y:S02]  /*3b50*/  MOV R140, 0x3b70 ;  /* 0x00003b70008c7802 */ /* 0x000fe40000000f00 */
[----:B------:R-:W-:Y:S05]  /*3b60*/  CALL.REL.NOINC `($__internal_128_$__cuda_sm70_shflsync_down_p) ;  /* 0x0000026000007944 */ /* 0x000fea0003c00000 */
[----:B-1----:R-:W-:Y:S01]  /*3b70*/  MOV R143, R220 ;  /* 0x000000dc008f7202 */ /* 0x002fe20000000f00 */
[----:B------:R-:W-:Y:S01]  /*3b80*/  HFMA2.MMA R220, -RZ, RZ, 0, 2.384185791015625e-07 ;  /* 0x00000004ffdc7435 */ /* 0x000fe200000001ff */
[----:B0-----:R-:W-:Y:S02]  /*3b90*/  MOV R145, R147 ;  /* 0x0000009300917202 */ /* 0x001fe40000000f00 */
[----:B------:R-:W-:Y:S02]  /*3ba0*/  MOV R148, 0x1f ;  /* 0x0000001f00947802 */ /* 0x000fe40000000f00 */
[----:B------:R-:W-:Y:S02]  /*3bb0*/  MOV R219, 0xffffffff ;  /* 0xffffffff00db7802 */ /* 0x000fe40000000f00 */
[----:B------:R-:W-:Y:S02]  /*3bc0*/  MOV R140, 0x3be0 ;  /* 0x00003be0008c7802 */ /* 0x000fe40000000f00 */
[----:B------:R-:W-:Y:S05]  /*3bd0*/  CALL.REL.NOINC `($__internal_128_$__cuda_sm70_shflsync_down_p) ;  /* 0x000001f000007944 */ /* 0x000fea0003c00000 */
[----:B------:R-:W-:Y:S01]  /*3be0*/  FADD.FTZ R144, R143, R144 ;  /* 0x000000908f907221 */ /* 0x000fe20000010000 */
[----:B0-----:R-:W-:Y:S01]  /*3bf0*/  MOV R148, 0x1f ;  /* 0x0000001f00947802 */ /* 0x001fe20000000f00 */
[----:B-1----:R-:W-:Y:S01]  /*3c00*/  FADD.FTZ R147, R147, R220 ;  /* 0x000000dc93937221 */ /* 0x002fe20000010000 */
[----:B------:R-:W-:Y:S01]  /*3c10*/  HFMA2.MMA R220, -RZ, RZ, 0, 1.1920928955078125e-07 ;  /* 0x00000002ffdc7435 */ /* 0x000fe200000001ff */
[----:B------:R-:W-:-:S02]  /*3c20*/  MOV R219, 0xffffffff ;  /* 0xffffffff00db7802 */ /* 0x000fc40000000f00 */
[----:B------:R-:W-:Y:S02]  /*3c30*/  MOV R145, R144 ;  /* 0x0000009000917202 */ /* 0x000fe40000000f00 */
[----:B------:R-:W-:Y:S02]  /*3c40*/  MOV R140, 0x3c60 ;  /* 0x00003c60008c7802 */ /* 0x000fe40000000f00 */
[----:B------:R-:W-:Y:S05]  /*3c50*/  CALL.REL.NOINC `($__internal_128_$__cuda_sm70_shflsync_down_p) ;  /* 0x0000017000007944 */ /* 0x000fea0003c00000 */
[----:B-1----:R-:W-:Y:S01]  /*3c60*/  MOV R143, R220 ;  /* 0x000000dc008f7202 */ /* 0x002fe20000000f00 */
[----:B------:R-:W-:Y:S01]  /*3c70*/  HFMA2.MMA R220, -RZ, RZ, 0, 1.1920928955078125e-07 ;  /* 0x00000002ffdc7435 */ /* 0x000fe200000001ff */
[----:B0-----:R-:W-:Y:S02]  /*3c80*/  MOV R145, R147 ;  /* 0x0000009300917202 */ /* 0x001fe40000000f00 */
[----:B------:R-:W-:Y:S02]  /*3c90*/  MOV R148, 0x1f ;  /* 0x0000001f00947802 */ /* 0x000fe40000000f00 */
[----:B------:R-:W-:Y:S02]  /*3ca0*/  MOV R219, 0xffffffff ;  /* 0xffffffff00db7802 */ /* 0x000fe40000000f00 */
[----:B------:R-:W-:-:S02]  /*3cb0*/  MOV R140, 0x3cd0 ;  /* 0x00003cd0008c7802 */ /* 0x000fc40000000f00 */
[----:B------:R-:W-:Y:S05]  /*3cc0*/  CALL.REL.NOINC `($__internal_128_$__cuda_sm70_shflsync_down_p) ;  /* 0x0000010000007944 */ /* 0x000fea0003c00000 */
[----:B------:R-:W-:Y:S01]  /*3cd0*/  FADD.FTZ R146, R143, R144 ;  /* 0x000000908f927221 */ /* 0x000fe20000010000 */
[----:B0-----:R-:W-:Y:S01]  /*3ce0*/  MOV R148, 0x1f ;  /* 0x0000001f00947802 */ /* 0x001fe20000000f00 */
[----:B-1----:R-:W-:Y:S01]  /*3cf0*/  FADD.FTZ R149, R147, R220 ;  /* 0x000000dc93957221 */ /* 0x002fe20000010000 */
[----:B------:R-:W-:Y:S01]  /*3d00*/  HFMA2.MMA R220, -RZ, RZ, 0, 5.9604644775390625e-08 ;  /* 0x00000001ffdc7435 */ /* 0x000fe200000001ff */
[----:B------:R-:W-:-:S02]  /*3d10*/  MOV R219, 0xffffffff ;  /* 0xffffffff00db7802 */ /* 0x000fc40000000f00 */
[----:B------:R-:W-:Y:S02]  /*3d20*/  MOV R145, R146 ;  /* 0x0000009200917202 */ /* 0x000fe40000000f00 */
[----:B------:R-:W-:Y:S02]  /*3d30*/  MOV R140, 0x3d50 ;  /* 0x00003d50008c7802 */ /* 0x000fe40000000f00 */
[----:B------:R-:W-:Y:S05]  /*3d40*/  CALL.REL.NOINC `($__internal_128_$__cuda_sm70_shflsync_down_p) ;  /* 0x0000008000007944 */ /* 0x000fea0003c00000 */
[----:B-1----:R-:W-:Y:S01]  /*3d50*/  MOV R147, R220 ;  /* 0x000000dc00937202 */ /* 0x002fe20000000f00 */
[----:B------:R-:W-:Y:S01]  /*3d60*/  HFMA2.MMA R220, -RZ, RZ, 0, 5.9604644775390625e-08 ;  /* 0x00000001ffdc7435 */ /* 0x000fe200000001ff */
[----:B0-----:R-:W-:Y:S02]  /*3d70*/  MOV R145, R149 ;  /* 0x0000009500917202 */ /* 0x001fe40000000f00 */
[----:B------:R-:W-:Y:S02]  /*3d80*/  MOV R148, 0x1f ;  /* 0x0000001f00947802 */ /* 0x000fe40000000f00 */
[----:B------:R-:W-:Y:S02]  /*3d90*/  MOV R219, 0xffffffff ;  /* 0xffffffff00db7802 */ /* 0x000fe40000000f00 */
[----:B------:R-:W-:-:S02]  /*3da0*/  MOV R140, 0x3dc0 ;  /* 0x00003dc0008c7802 */ /* 0x000fc40000000f00 */
[----:B------:R-:W-:Y:S05]  /*3db0*/  CALL.REL.NOINC `($__internal_128_$__cuda_sm70_shflsync_down_p) ;  /* 0x0000001000007944 */ /* 0x000fea0003c00000 */
[----:B01----:R-:W-:Y:S05]  /*3dc0*/  BRA `(.L_x_7791) ;  /* 0xffffe04000007947 */ /* 0x003fea000383ffff */
        .weak           $__internal_128_$__cuda_sm70_shflsync_down_p
        .type           $__internal_128_$__cuda_sm70_shflsync_down_p,@function
        .size           $__internal_128_$__cuda_sm70_shflsync_down_p,(.L_x_11862 - $__internal_128_$__cuda_sm70_shflsync_down_p)
$__internal_128_$__cuda_sm70_shflsync_down_p:
[----:B------:R-:W-:Y:S01]  /*3dd0*/  HFMA2.MMA R141, -RZ, RZ, 0, 0 ;  /* 0x00000000ff8d7435 */ /* 0x000fe200000001ff */
[----:B------:R-:W-:Y:S04]  /*3de0*/  WARPSYNC R219 ;  /* 0x000000db00007348 */ /* 0x000fe80003800000 */
[----:B------:R0:W1:Y:S01]  /*3df0*/  SHFL.DOWN PT, R220, R145, R220, R148 ;  /* 0x080000dc91dc7389 */ /* 0x00006200000e0094 */
[----:B------:R-:W-:Y:S05]  /*3e00*/  RET.REL.NODEC R140 `(_ZN10layer_norm13ln_bwd_kernelINS_13Kernel_traitsI6__halfS2_fS2_fjLj4096ELj1ELj1ELj4ELj16ENS_18Kernel_traits_baseILj4096ES2_S2_fS2_fjLj128EEEEELb1ELb0ELb0ELb0EEEvNS_9BwdParamsE) ;  /* 0xffffc1f08c007950 */ /* 0x000fea0003c3ffff */
.L_x_7792:
        /* <DEDUP_REMOVED lines=15> */
.L_x_11862:


//--------------------- .text._ZN10layer_norm13ln_bwd_kernelINS_13Kernel_traitsI6__halfS2_fS2_fjLj4096ELj1ELj1ELj4ELj16ENS_18Kernel_traits_baseILj4096ES2_S2_fS2_fjLj128EEEEELb1ELb0ELb0ELb1EEEvNS_9BwdParamsE --------------------------
	.section	.text._ZN10layer_norm13ln_bwd_kernelINS_13Kernel_traitsI6__halfS2_fS2_fjLj4096ELj1ELj1ELj4ELj16ENS_18Kernel_traits_baseILj4096ES2_S2_fS2_fjLj128EEEEELb1ELb0ELb0ELb1EEEvNS_9BwdParamsE,"ax",@progbits
	.sectioninfo	@"SHI_REGISTERS=254"
	.align	128
        .global         _ZN10layer_norm13ln_bwd_kernelINS_13Kernel_traitsI6__halfS2_fS2_fjLj4096ELj1ELj1ELj4ELj16ENS_18Kernel_traits_baseILj4096ES2_S2_fS2_fjLj128EEEEELb1ELb0ELb0ELb1EEEvNS_9BwdParamsE
        .type           _ZN10layer_norm13ln_bwd_kernelINS_13Kernel_traitsI6__halfS2_fS2_fjLj4096ELj1ELj1ELj4ELj16ENS_18Kernel_traits_baseILj4096ES2_S2_fS2_fjLj128EEEEELb1ELb0ELb0ELb1EEEvNS_9BwdParamsE,@function
        .size           _ZN10layer_norm13ln_bwd_kernelINS_13Kernel_traitsI6__halfS2_fS2_fjLj4096ELj1ELj1ELj4ELj16ENS_18Kernel_traits_baseILj4096ES2_S2_fS2_fjLj128EEEEELb1ELb0ELb0ELb1EEEvNS_9BwdParamsE,(.L_x_11863 - _ZN10layer_norm13ln_bwd_kernelINS_13Kernel_traitsI6__halfS2_fS2_fjLj4096ELj1ELj1ELj4ELj16ENS_18Kernel_traits_baseILj4096ES2_S2_fS2_fjLj128EEEEELb1ELb0ELb0ELb1EEEvNS_9BwdParamsE)
        .other          _ZN10layer_norm13ln_bwd_kernelINS_13Kernel_traitsI6__halfS2_fS2_fjLj4096ELj1ELj1ELj4ELj16ENS_18Kernel_traits_baseILj4096ES2_S2_fS2_fjLj128EEEEELb1ELb0ELb0ELb1EEEvNS_9BwdParamsE,@"STO_CUDA_ENTRY STV_DEFAULT"
_ZN10layer_norm13ln_bwd_kernelINS_13Kernel_traitsI6__halfS2_fS2_fjLj4096ELj1ELj1ELj4ELj16ENS_18Kernel_traits_baseILj4096ES2_S2_fS2_fjLj128EEEEELb1ELb0ELb0ELb1EEEvNS_9BwdParamsE:
.text._ZN10layer_norm13ln_bwd_kernelINS_13Kernel_traitsI6__halfS2_fS2_fjLj4096ELj1ELj1ELj4ELj16ENS_18Kernel_traits_baseILj4096ES2_S2_fS2_fjLj128EEEEELb1ELb0ELb0ELb1EEEvNS_9BwdParamsE:
        /* <DEDUP_REMOVED lines=40> */
.L_x_7793:
        /* <DEDUP_REMOVED lines=73> */
.L_x_7798:
[----:B------:R-:W-:Y:S01]  /*0710*/  ISETP.NE.U32.AND P0, PT, RZ, c[0x0][0x1c0], PT ;  /* 0x00007000ff007a0c */ /* 0x000fe20003f05070 */
[----:B------:R-:W-:Y:S01]  /*0720*/  IMAD R84, R196, c[0x0][0x168], RZ ;  /* 0x00005a00c4547a24 */ /* 0x000fe200078e02ff */
[----:B------:R-:W-:Y:S02]  /*0730*/  LOP3.LUT R198, R0, 0x7f, RZ, 0xc0, !PT ;  /* 0x0000007f00c67812 */ /* 0x000fe400078ec0ff */
[----:B------:R-:W-:Y:S02]  /*0740*/  ISETP.NE.AND.EX P0, PT, RZ, c[0x0][0x1c4], PT, P0 ;  /* 0x00007100ff007a0c */ /* 0x000fe40003f05300 */
[----:B------:R-:W-:Y:S02]  /*0750*/  SHF.R.S32.HI R85, RZ, 0x1f, R84 ;  /* 0x0000001fff557819 */ /* 0x000fe40000011454 */
[----:B------:R-:W-:Y:S02]  /*0760*/  MOV R163, 0x4 ;  /* 0x0000000400a37802 */ /* 0x000fe40000000f00 */
[----:B------:R-:W-:-:S02]  /*0770*/  LEA.HI R85, R85, R84, RZ, 0x3 ;  /* 0x0000005455557211 */ /* 0x000fc400078f18ff */
[----:B------:R-:W-:Y:S01]  /*0780*/  SHF.R.S32.HI R87, RZ, 0x1f, R196 ;  /* 0x0000001fff577819 */ /* 0x000fe200000114c4 */
[C---:B------:R-:W-:Y:S01]  /*0790*/  IMAD.WIDE R96, R196.reuse, R163, c[0x0][0x1a0] ;  /* 0x00006800c4607625 */ /* 0x040fe200078e02a3 */
[----:B------:R-:W-:Y:S02]  /*07a0*/  LEA.HI.SX32 R198, R85, R198, 0x1d ;  /* 0x000000c655c67211 */ /* 0x000fe400078feaff */
[----:B------:R-:W-:Y:S02]  /*07b0*/  MOV R174, 0x20 ;  /* 0x0000002000ae7802 */ /* 0x000fe40000000f00 */
[----:B------:R-:W-:Y:S01]  /*07c0*/  @P0 LEA R104, P1, R196, c[0x0][0x1c0], 0x1 ;  /* 0x00007000c4680a11 */ /* 0x000fe200078208ff */
[----:B------:R0:W2:Y:S01]  /*07d0*/  LDG.E R211, [R96.64] ;  /* 0x0000000460d37981 */ /* 0x0000a2000c1e1900 */
[----:B------:R-:W-:Y:S02]  /*07e0*/  MOV R124, 0x10 ;  /* 0x00000010007c7802 */ /* 0x000fe40000000f00 */
[C---:B------:R-:W-:Y:S01]  /*07f0*/  IADD3 R206, R198.reuse, 0x80, RZ ;  /* 0x00000080c6ce7810 */ /* 0x040fe20007ffe0ff */
[----:B------:R-:W-:Y:S01]  /*0800*/  IMAD.WIDE.U32 R116, R198, R174, c[0x0][0x188] ;  /* 0x00006200c6747625 */ /* 0x000fe200078e00ae */
[----:B------:R-:W-:-:S02]  /*0810*/  @P0 LEA.HI.X R105, R196, c[0x0][0x1c4], R87, 0x1, P1 ;  /* 0x00007100c4690a11 */ /* 0x000fc400008f0c57 */
[C---:B------:R-:W-:Y:S01]  /*0820*/  IADD3 R199, R198.reuse, 0x100, RZ ;  /* 0x00000100c6c77810 */ /* 0x040fe20007ffe0ff */
[CC--:B------:R-:W-:Y:S01]  /*0830*/  IMAD.WIDE.U32 R88, R198.reuse, R124.reuse, c[0x0][0x208] ;  /* 0x00008200c6587625 */ /* 0x0c0fe200078e007c */
[----:B------:R-:W-:Y:S01]  /*0840*/  IADD3 R197, R198, 0x180, RZ ;  /* 0x00000180c6c57810 */ /* 0x000fe20007ffe0ff */
[----:B------:R1:W3:Y:S02]  /*0850*/  @P0 LDG.E.U16 R209, [R104.64] ;  /* 0x0000000468d10981 */ /* 0x0002e4000c1e1500 */
[C---:B------:R-:W-:Y:S02]  /*0860*/  IMAD.WIDE.U32 R100, R206.reuse, R124, c[0x0][0x208] ;  /* 0x00008200ce647625 */ /* 0x040fe400078e007c */
[----:B------:R4:W3:Y:S02]  /*0870*/  LDG.E.128 R84, [R116.64] ;  /* 0x0000000474547981 */ /* 0x0008e4000c1e1d00 */
[-C--:B------:R-:W-:Y:S02]  /*0880*/  IMAD.WIDE.U32 R128, R206, R174.reuse, c[0x0][0x188] ;  /* 0x00006200ce807625 */ /* 0x080fe400078e00ae */
[----:B------:R-:W3:Y:S02]  /*0890*/  LDG.E.128 R88, [R88.64] ;  /* 0x0000000458587981 */ /* 0x000ee4000c1e1d00 */
[----:B------:R-:W-:-:S02]  /*08a0*/  IMAD.WIDE.U32 R166, R199, R174, c[0x0][0x188] ;  /* 0x00006200c7a67625 */ /* 0x000fc400078e00ae */
[----:B------:R4:W3:Y:S02]  /*08b0*/  LDG.E.128 R92, [R116.64+0x10] ;  /* 0x00001004745c7981 */ /* 0x0008e4000c1e1d00 */
[-C--:B------:R-:W-:Y:S02]  /*08c0*/  IMAD.WIDE.U32 R112, R199, R124.reuse, c[0x0][0x208] ;  /* 0x00008200c7707625 */ /* 0x080fe400078e007c */
[----:B------:R-:W3:Y:S02]  /*08d0*/  LDG.E.128 R100, [R100.64] ;  /* 0x0000000464647981 */ /* 0x000ee4000c1e1d00 */
[----:B------:R-:W-:Y:S02]  /*08e0*/  IMAD.WIDE R162, R196, R163, c[0x0][0x1a8] ;  /* 0x00006a00c4a27625 */ /* 0x000fe400078e02a3 */
[----:B-1----:R1:W3:Y:S02]  /*08f0*/  LDG.E.128 R104, [R128.64+0x10] ;  /* 0x0000100480687981 */ /* 0x0022e4000c1e1d00 */
[----:B------:R-:W-:-:S02]  /*0900*/  IMAD.WIDE.U32 R124, R197, R124, c[0x0][0x208] ;  /* 0x00008200c57c7625 */ /* 0x000fc400078e007c */
[----:B0-----:R1:W3:Y:S02]  /*0910*/  LDG.E.128 R96, [R128.64] ;  /* 0x0000000480607981 */ /* 0x0012e4000c1e1d00 */
[----:B------:R-:W-:Y:S02]  /*0920*/  IMAD.WIDE.U32 R164, R197, R174, c[0x0][0x188] ;  /* 0x00006200c5a47625 */ /* 0x000fe400078e00ae */
[----:B------:R0:W3:Y:S04]  /*0930*/  LDG.E.128 R108, [R166.64] ;  /* 0x00000004a66c7981 */ /* 0x0000e8000c1e1d00 */
[----:B------:R0:W3:Y:S04]  /*0940*/  LDG.E R208, [R162.64] ;  /* 0x00000004a2d07981 */ /* 0x0000e8000c1e1900 */
[----:B------:R-:W3:Y:S04]  /*0950*/  LDG.E.128 R112, [R112.64] ;  /* 0x0000000470707981 */ /* 0x000ee8000c1e1d00 */
[----:B----4-:R0:W4:Y:S04]  /*0960*/  LDG.E.128 R116, [R166.64+0x10] ;  /* 0x00001004a6747981 */ /* 0x010128000c1e1d00 */
[----:B------:R-:W4:Y:S04]  /*0970*/  LDG.E.128 R124, [R124.64] ;  /* 0x000000047c7c7981 */ /* 0x000f28000c1e1d00 */
[----:B-1----:R1:W4:Y:S04]  /*0980*/  LDG.E.128 R128, [R164.64+0x10] ;  /* 0x00001004a4807981 */ /* 0x002328000c1e1d00 */
[----:B------:R1:W4:Y:S01]  /*0990*/  LDG.E.128 R120, [R164.64] ;  /* 0x00000004a4787981 */ /* 0x000322000c1e1d00 */
        /* <DEDUP_REMOVED lines=26> */
[----:B--2---:R-:W-:Y:S01]  /*0b40*/  FSEL R201, R211, RZ, !P1 ;  /* 0x000000ffd3c97208 */ /* 0x004fe20004800000 */
[----:B---3--:R-:W-:-:S04]  /*0b50*/  @P0 HADD2.F32 R200, -RZ, R209.H0_H0 ;  /* 0x200000d1ffc80230 */ /* 0x008fc80000004100 */
[C---:B------:R-:W-:Y:S02]  /*0b60*/  FADD.FTZ R209, -R201.reuse, R84 ;  /* 0x00000054c9d17221 */ /* 0x040fe40000010100 */
[C---:B-1----:R-:W-:Y:S01]  /*0b70*/  FADD.FTZ R175, -R201.reuse, R85 ;  /* 0x00000055c9af7221 */ /* 0x042fe20000010100 */
[--C-:B------:R-:W-:Y:S02]  /*0b80*/  HADD2.F32 R84, -RZ, R88.reuse.H0_H0 ;  /* 0x20000058ff547230 */ /* 0x100fe40000004100 */
[----:B------:R-:W-:Y:S01]  /*0b90*/  HADD2.F32 R85, -RZ, R88.H1_H1 ;  /* 0x30000058ff557230 */ /* 0x000fe20000004100 */
[----:B------:R-:W-:Y:S01]  /*0ba0*/  FADD.FTZ R213, -R201, R94 ;  /* 0x0000005ec9d57221 */ /* 0x000fe20000010100 */
[--C-:B------:R-:W-:Y:S02]  /*0bb0*/  HADD2.F32 R211, -RZ, R91.reuse.H0_H0 ;  /* 0x2000005bffd37230 */ /* 0x100fe40000004100 */
[----:B------:R-:W-:Y:S02]  /*0bc0*/  HADD2.F32 R88, -RZ, R91.H1_H1 ;  /* 0x3000005bff587230 */ /* 0x000fe40000004100 */
[----:B------:R-:W-:-:S02]  /*0bd0*/  HADD2.F32 R223, -RZ, R103.H0_H0 ;  /* 0x20000067ffdf7230 */ /* 0x000fc40000004100 */
[----:B------:R-:W-:Y:S01]  /*0be0*/  HADD2.F32 R94, -RZ, R103.H1_H1 ;  /* 0x30000067ff5e7230 */ /* 0x000fe20000004100 */
[C---:B------:R-:W-:Y:S02]  /*0bf0*/  FADD.FTZ R103, -R201.reuse, R104 ;  /* 0x00000068c9677221 */ /* 0x040fe40000010100 */
[C---:B------:R-:W-:Y:S02]  /*0c00*/  FADD.FTZ R91, -R201.reuse, R92 ;  /* 0x0000005cc95b7221 */ /* 0x040fe40000010100 */
[C---:B------:R-:W-:Y:S02]  /*0c10*/  FADD.FTZ R217, -R201.reuse, R98 ;  /* 0x00000062c9d97221 */ /* 0x040fe40000010100 */
[C---:B------:R-:W-:Y:S02]  /*0c20*/  FADD.FTZ R205, -R201.reuse, R87 ;  /* 0x00000057c9cd7221 */ /* 0x040fe40000010100 */
[----:B------:R-:W-:Y:S02]  /*0c30*/  FADD.FTZ R227, -R201, R108 ;  /* 0x0000006cc9e37221 */ /* 0x000fe40000010100 */
[----:B------:R-:W-:-:S02]  /*0c40*/  FMUL.FTZ R108, R195, R84 ;  /* 0x00000054c36c7220 */ /* 0x000fc40000410000 */
[C---:B------:R-:W-:Y:S02]  /*0c50*/  FMUL.FTZ R209, R208.reuse, R209 ;  /* 0x000000d1d0d17220 */ /* 0x040fe40000410000 */
[----:B------:R-:W-:Y:S01]  /*0c60*/  FMUL.FTZ R104, R208, R175 ;  /* 0x000000afd0687220 */ /* 0x000fe20000410000 */
[--C-:B------:R-:W-:Y:S02]  /*0c70*/  HADD2.F32 R235, -RZ, R115.reuse.H0_H0 ;  /* 0x20000073ffeb7230 */ /* 0x100fe40000004100 */
[----:B------:R-:W-:Y:S01]  /*0c80*/  HADD2.F32 R98, -RZ, R115.H1_H1 ;  /* 0x30000073ff627230 */ /* 0x000fe20000004100 */
[C---:B------:R-:W-:Y:S01]  /*0c90*/  FADD.FTZ R203, -R201.reuse, R86 ;  /* 0x00000056c9cb7221 */ /* 0x040fe20000010100 */
[----:B------:R-:W-:Y:S01]  /*0ca0*/  HADD2.F32 R87, -RZ, R90.H0_H0 ;  /* 0x2000005aff577230 */ /* 0x000fe20000004100 */
[C---:B----4-:R-:W-:Y:S01]  /*0cb0*/  FADD.FTZ R115, -R201.reuse, R116 ;  /* 0x00000074c9737221 */ /* 0x050fe20000010100 */
[----:B------:R-:W-:Y:S01]  /*0cc0*/  HADD2.F32 R86, -RZ, R89.H0_H0 ;  /* 0x20000059ff567230 */ /* 0x000fe20000004100 */
[----:B------:R-:W-:Y:S01]  /*0cd0*/  FADD.FTZ R237, -R201, R118 ;  /* 0x00000076c9ed7221 */ /* 0x000fe20000010100 */
[--C-:B------:R-:W-:Y:S01]  /*0ce0*/  HADD2.F32 R245, -RZ, R125.reuse.H0_H0 ;  /* 0x2000007dfff57230 */ /* 0x100fe20000004100 */
[----:B------:R-:W-:Y:S01]  /*0cf0*/  FADD.FTZ R152, R84, R152 ;  /* 0x0000009854987221 */ /* 0x000fe20000010000 */
[----:B------:R-:W-:Y:S01]  /*0d00*/  HADD2.F32 R116, -RZ, R125.H1_H1 ;  /* 0x3000007dff747230 */ /* 0x000fe20000004100 */
[----:B------:R-:W-:-:S02]  /*0d10*/  FFMA.FTZ R153, R209, R84, R153 ;  /* 0x00000054d1997223 */ /* 0x000fc40000010099 */
[----:B------:R-:W-:Y:S02]  /*0d20*/  FADD.FTZ R150, R85, R150 ;  /* 0x0000009655967221 */ /* 0x000fe40000010000 */
[-C--:B------:R-:W-:Y:S02]  /*0d30*/  FFMA.FTZ R151, R104, R85.reuse, R151 ;  /* 0x0000005568977223 */ /* 0x080fe40000010097 */
[----:B------:R-:W-:Y:S02]  /*0d40*/  FMUL.FTZ R125, R194, R85 ;  /* 0x00000055c27d7220 */ /* 0x000fe40000410000 */
[----:B------:R-:W-:Y:S02]  /*0d50*/  FMUL.FTZ R118, R208, R91 ;  /* 0x0000005bd0767220 */ /* 0x000fe40000410000 */
[----:B------:R-:W-:Y:S02]  /*0d60*/  FADD.FTZ R84, RZ, R108 ;  /* 0x0000006cff547221 */ /* 0x000fe40000010000 */
[----:B------:R-:W-:-:S02]  /*0d70*/  FFMA.FTZ R85, R209, R108, RZ ;  /* 0x0000006cd1557223 */ /* 0x000fc400000100ff */
[C---:B------:R-:W-:Y:S01]  /*0d80*/  FADD.FTZ R251, -R201.reuse, R128 ;  /* 0x00000080c9fb7221 */ /* 0x040fe20000010100 */
[----:B------:R-:W-:Y:S01]  /*0d90*/  HADD2.F32 R89, -RZ, R89.H1_H1 ;  /* 0x30000059ff597230 */ /* 0x000fe20000004100 */
[C---:B------:R-:W-:Y:S02]  /*0da0*/  FADD.FTZ R128, -R201.reuse, R129 ;  /* 0x00000081c9807221 */ /* 0x040fe40000010100 */
[----:B------:R-:W-:Y:S02]  /*0db0*/  FADD.FTZ R229, -R201, R110 ;  /* 0x0000006ec9e57221 */ /* 0x000fe40000010100 */
[----:B------:R-:W-:Y:S02]  /*0dc0*/  FADD.FTZ R28, R87, R28 ;  /* 0x0000001c571c7221 */ /* 0x000fe40000010000 */
[-C--:B------:R-:W-:Y:S02]  /*0dd0*/  FFMA.FTZ R144, R118, R87.reuse, R144 ;  /* 0x0000005776907223 */ /* 0x080fe40000010090 */
[----:B------:R-:W-:-:S02]  /*0de0*/  FMUL.FTZ R129, R191, R87 ;  /* 0x00000057bf817220 */ /* 0x000fc40000410000 */
[----:B------:R-:W-:Y:S02]  /*0df0*/  FMUL.FTZ R203, R208, R203 ;  /* 0x000000cbd0cb7220 */ /* 0x000fe40000410000 */
[----:B------:R-:W-:Y:S02]  /*0e00*/  FMUL.FTZ R110, R193, R86 ;  /* 0x00000056c16e7220 */ /* 0x000fe40000410000 */
[----:B------:R-:W-:Y:S02]  /*0e10*/  FADD.FTZ R87, R84, R125 ;  /* 0x0000007d54577221 */ /* 0x000fe40000010000 */
[----:B------:R-:W-:Y:S01]  /*0e20*/  FFMA.FTZ R85, R104, R125, R85 ;  /* 0x0000007d68557223 */ /* 0x000fe20000010055 */
[--C-:B------:R-:W-:Y:S01]  /*0e30*/  HADD2.F32 R249, -RZ, R127.reuse.H0_H0 ;  /* 0x2000007ffff97230 */ /* 0x100fe20000004100 */
[C---:B------:R-:W-:Y:S01]  /*0e40*/  FADD.FTZ R239, -R201.reuse, R120 ;  /* 0x00000078c9ef7221 */ /* 0x040fe20000010100 */
[----:B------:R-:W-:Y:S01]  /*0e50*/  HADD2.F32 R120, -RZ, R127.H1_H1 ;  /* 0x3000007fff787230 */ /* 0x000fe20000004100 */
[----:B------:R-:W-:-:S02]  /*0e60*/  FADD.FTZ R225, -R201, R106 ;  /* 0x0000006ac9e17221 */ /* 0x000fc40000010100 */
[----:B------:R-:W-:Y:S02]  /*0e70*/  FMUL.FTZ R106, R208, R205 ;  /* 0x000000cdd06a7220 */ /* 0x000fe40000410000 */
[----:B------:R-:W-:Y:S02]  /*0e80*/  FMUL.FTZ R127, R192, R89 ;  /* 0x00000059c07f7220 */ /* 0x000fe40000410000 */
[----:B------:R-:W-:Y:S02]  /*0e90*/  FADD.FTZ R84, R87, R110 ;  /* 0x0000006e57547221 */ /* 0x000fe40000010000 */
[----:B------:R-:W-:Y:S01]  /*0ea0*/  FFMA.FTZ R85, R203, R110, R85 ;  /* 0x0000006ecb557223 */ /* 0x000fe20000010055 */
[----:B------:R-:W-:Y:S01]  /*0eb0*/  HADD2.F32 R90, -RZ, R90.H1_H1 ;  /* 0x3000005aff5a7230 */ /* 0x000fe20000004100 */
[----:B------:R-:W-:Y:S02]  /*0ec0*/  FADD.FTZ R93, -R201, R93 ;  /* 0x0000005dc95d7221 */ /* 0x000fe40000010100 */
        /* <DEDUP_REMOVED lines=33> */
[----:B------:R-:W-:-:S02]  /*10e0*/  FMUL.FTZ R204, R187, R99 ;  /* 0x00000063bbcc7220 */ /* 0x000fc40000410000 */
[----:B------:R-:W-:Y:S02]  /*10f0*/  FADD.FTZ R87, R87, R202 ;  /* 0x000000ca57577221 */ /* 0x000fe40000010000 */
[----:B------:R-:W-:Y:S01]  /*1100*/  FFMA.FTZ R84, R95, R202, R85 ;  /* 0x000000ca5f547223 */ /* 0x000fe20000010055 */
[----:B------:R-:W-:Y:S01]  /*1110*/  HADD2.F32 R221, -RZ, R101.H0_H0 ;  /* 0x20000065ffdd7230 */ /* 0x000fe20000004100 */
[----:B------:R-:W-:Y:S02]  /*1120*/  FADD.FTZ R25, R100, R25 ;  /* 0x0000001964197221 */ /* 0x000fe40000010000 */
[-C--:B------:R-:W-:Y:S02]  /*1130*/  FFMA.FTZ R141, R97, R100.reuse, R141 ;  /* 0x00000064618d7223 */ /* 0x080fe4000001008d */
[----:B------:R-:W-:Y:S02]  /*1140*/  FMUL.FTZ R100, R186, R100 ;  /* 0x00000064ba647220 */ /* 0x000fe40000410000 */
[----:B------:R-:W-:-:S02]  /*1150*/  FADD.FTZ R85, R87, R204 ;  /* 0x000000cc57557221 */ /* 0x000fc40000010000 */
[----:B------:R-:W-:Y:S01]  /*1160*/  FFMA.FTZ R84, R215, R204, R84 ;  /* 0x000000ccd7547223 */ /* 0x000fe20000010054 */
[----:B------:R-:W-:Y:S01]  /*1170*/  HADD2.F32 R92, -RZ, R101.H1_H1 ;  /* 0x30000065ff5c7230 */ /* 0x000fe20000004100 */
        /* <DEDUP_REMOVED lines=29> */
[----:B------:R-:W-:Y:S02]  /*1350*/  FADD.FTZ R85, R85, R216 ;  /* 0x000000d855557221 */ /* 0x000fe40000010000 */
[----:B------:R-:W-:Y:S01]  /*1360*/  FFMA.FTZ R84, R225, R216, R84 ;  /* 0x000000d8e1547223 */ /* 0x000fe20000010054 */
        /* <DEDUP_REMOVED lines=8> */
[-C--:B------:R-:W-:Y:S02]  /*13f0*/  FFMA.FTZ R133, R109, R112.reuse, R133 ;  /* 0x000000706d857223 */ /* 0x080fe40000010085 */
[----:B------:R-:W-:-:S02]  /*1400*/  FMUL.FTZ R112, R178, R112 ;  /* 0x00000070b2707220 */ /* 0x000fc40000410000 */
[----:B------:R-:W-:Y:S02]  /*1410*/  FADD.FTZ R85, R85, R218 ;  /* 0x000000da55557221 */ /* 0x000fe40000010000 */
[----:B------:R-:W-:Y:S01]  /*1420*/  FFMA.FTZ R84, R227, R218, R84 ;  /* 0x000000dae3547223 */ /* 0x000fe20000010054 */
[----:B------:R-:W-:Y:S01]  /*1430*/  HADD2.F32 R96, -RZ, R113.H1_H1 ;  /* 0x30000071ff607230 */ /* 0x000fe20000004100 */
[C---:B------:R-:W-:Y:S02]  /*1440*/  FMUL.FTZ R111, R208.reuse, R111 ;  /* 0x0000006fd06f7220 */ /* 0x040fe40000410000 */
[----:B------:R-:W-:Y:S02]  /*1450*/  FMUL.FTZ R229, R208, R229 ;  /* 0x000000e5d0e57220 */ /* 0x000fe40000410000 */
[----:B------:R-:W-:Y:S02]  /*1460*/  FMUL.FTZ R220, R177, R233 ;  /* 0x000000e9b1dc7220 */ /* 0x000fe40000410000 */
[----:B------:R-:W-:-:S02]  /*1470*/  FADD.FTZ R85, R85, R112 ;  /* 0x0000007055557221 */ /* 0x000fc40000010000 */
[----:B------:R-:W-:Y:S01]  /*1480*/  FFMA.FTZ R84, R109, R112, R84 ;  /* 0x000000706d547223 */ /* 0x000fe20000010054 */
[--C-:B------:R-:W-:Y:S01]  /*1490*/  HADD2.F32 R113, -RZ, R114.reuse.H0_H0 ;  /* 0x20000072ff717230 */ /* 0x100fe20000004100 */
[----:B------:R-:W-:Y:S02]  /*14a0*/  FADD.FTZ R15, R96, R15 ;  /* 0x0000000f600f7221 */ /* 0x000fe40000010000 */
[-C--:B------:R-:W-:Y:S02]  /*14b0*/  FFMA.FTZ R43, R111, R96.reuse, R43 ;  /* 0x000000606f2b7223 */ /* 0x080fe4000001002b */
[----:B------:R-:W-:Y:S02]  /*14c0*/  FMUL.FTZ R96, R176, R96 ;  /* 0x00000060b0607220 */ /* 0x000fe40000410000 */
[----:B------:R-:W-:Y:S02]  /*14d0*/  FADD.FTZ R85, R85, R220 ;  /* 0x000000dc55557221 */ /* 0x000fe40000010000 */
[----:B------:R-:W-:Y:S01]  /*14e0*/  FFMA.FTZ R84, R229, R220, R84 ;  /* 0x000000dce5547223 */ /* 0x000fe20000010054 */
[----:B------:R-:W-:Y:S01]  /*14f0*/  HADD2.F32 R114, -RZ, R114.H1_H1 ;  /* 0x30000072ff727230 */ /* 0x000fe20000004100 */
        /* <DEDUP_REMOVED lines=41> */
[----:B------:R-:W-:Y:S02]  /*1790*/  FADD.FTZ R85, R85, R228 ;  /* 0x000000e455557221 */ /* 0x000fe40000010000 */
[----:B------:R-:W-:Y:S01]  /*17a0*/  FFMA.FTZ R84, R241, R228, R84 ;  /* 0x000000e4f1547223 */ /* 0x000fe20000010054 */
[----:B------:R-:W-:Y:S01]  /*17b0*/  HADD2.F32 R126, -RZ, R126.H1_H1 ;  /* 0x3000007eff7e7230 */ /* 0x000fe20000004100 */
        /* <DEDUP_REMOVED lines=26> */
[----:B------:R-:W-:Y:S01]  /*1960*/  LOP3.LUT P1, RZ, R0, 0x1f, RZ, 0xc0, !PT ;  /* 0x0000001f00ff7812 */ /* 0x000fe2000782c0ff */
        /* <DEDUP_REMOVED lines=34> */
.L_x_7799:
        /* <DEDUP_REMOVED lines=18> */
.L_x_7800:
        /* <DEDUP_REMOVED lines=42> */
[----:B------:R-:W-:Y:S01]  /*1f50*/  FADD.FTZ R125, R125, -R104 ;  /* 0x800000687d7d7221 */ /* 0x000fe20000010000 */
[----:B------:R-:W-:Y:S01]  /*1f60*/  MOV R104, R166 ;  /* 0x000000a600687202 */ /* 0x000fe20000000f00 */
        /* <DEDUP_REMOVED lines=10> */
[-C--:B------:R-:W-:Y:S02]  /*2010*/  FMUL.FTZ R85, R106, R200.reuse ;  /* 0x000000c86a557220 */ /* 0x080fe40000410000 */
[----:B------:R-:W-:Y:S02]  /*2020*/  FADD.FTZ R129, R129, -R118 ;  /* 0x8000007681817221 */ /* 0x000fe40000010000 */
[----:B------:R-:W-:Y:S02]  /*2030*/  FADD.FTZ R209, R108, -R209 ;  /* 0x800000d16cd17221 */ /* 0x000fe40000010000 */
        /* <DEDUP_REMOVED lines=10> */
[-C--:B------:R-:W-:Y:S01]  /*20e0*/  FFMA.FTZ R215, R215, R89.reuse, R86 ;  /* 0x00000059d7d77223 */ /* 0x080fe20000010056 */
[----:B------:R-:W-:Y:S01]  /*20f0*/  LOP3.LUT P2, RZ, R165, 0xff0000, RZ, 0xc0, !PT ;  /* 0x00ff0000a5ff7812 */ /* 0x000fe2000784c0ff */
[----:B------:R-:W-:Y:S01]  /*2100*/  FMUL.FTZ R92, R92, c[0x0][0x1e8] ;  /* 0x00007a005c5c7a20 */ /* 0x000fe20000410000 */
[----:B------:R-:W-:Y:S01]  /*2110*/  FSEL R85, R88, RZ, P6 ;  /* 0x000000ff58557208 */ /* 0x000fe20003000000 */
[----:B------:R-:W-:Y:S01]  /*2120*/  FADD.FTZ R131, R131, -R122 ;  /* 0x8000007a83837221 */ /* 0x000fe20000010000 */
[----:B------:R-:W-:Y:S01]  /*2130*/  LOP3.LUT P6, RZ, R165, 0xff000000, RZ, 0xc0, !PT ;  /* 0xff000000a5ff7812 */ /* 0x000fe200078cc0ff */
[----:B------:R-:W-:Y:S01]  /*2140*/  FFMA.FTZ R95, R95, R89, R86 ;  /* 0x000000595f5f7223 */ /* 0x000fe20000010056 */
[----:B------:R-:W-:Y:S01]  /*2150*/  FSEL R88, R92, RZ, P4 ;  /* 0x000000ff5c587208 */ /* 0x000fe20002000000 */
[----:B------:R-:W-:Y:S01]  /*2160*/  FADD.FTZ R213, R174, -R213 ;  /* 0x800000d5aed57221 */ /* 0x000fe20000010000 */
[----:B------:R-:W-:Y:S01]  /*2170*/  LOP3.LUT P4, RZ, R104, 0xff, RZ, 0xc0, !PT ;  /* 0x000000ff68ff7812 */ /* 0x000fe2000788c0ff */
[----:B------:R-:W-:Y:S01]  /*2180*/  @P0 FADD.FTZ R97, R48, R97 ;  /* 0x0000006130610221 */ /* 0x000fe20000010000 */
[----:B------:R-:W-:Y:S01]  /*2190*/  F2FP.PACK_AB R85, R88, R85 ;  /* 0x000000555855723e */ /* 0x000fe200000000ff */
[----:B------:R-:W-:-:S02]  /*21a0*/  @P0 FADD.FTZ R93, R44, R93 ;  /* 0x0000005d2c5d0221 */ /* 0x000fc40000010000 */
[----:B------:R-:W-:Y:S02]  /*21b0*/  FADD.FTZ R215, R204, -R215 ;  /* 0x800000d7ccd77221 */ /* 0x000fe40000010000 */
[----:B------:R-:W-:Y:S02]  /*21c0*/  FFMA.FTZ R217, R217, R89, R86 ;  /* 0x00000059d9d97223 */ /* 0x000fe40000010056 */
[----:B------:R-:W-:Y:S02]  /*21d0*/  FADD.FTZ R113, R202, -R95 ;  /* 0x8000005fca717221 */ /* 0x000fe40000010000 */
[C---:B------:R-:W-:Y:S02]  /*21e0*/  FMUL.FTZ R204, R208.reuse, R131 ;  /* 0x00000083d0cc7220 */ /* 0x040fe40000410000 */
[----:B------:R-:W-:Y:S02]  /*21f0*/  FMUL.FTZ R205, R208, R213 ;  /* 0x000000d5d0cd7220 */ /* 0x000fe40000410000 */
[----:B------:R-:W-:-:S02]  /*2200*/  FMUL.FTZ R92, R97, R200 ;  /* 0x000000c8615c7220 */ /* 0x000fc40000410000 */
[----:B------:R-:W-:Y:S02]  /*2210*/  FMUL.FTZ R84, R93, R200 ;  /* 0x000000c85d547220 */ /* 0x000fe40000410000 */
[----:B------:R-:W-:Y:S02]  /*2220*/  FADD.FTZ R217, R210, -R217 ;  /* 0x800000d9d2d97221 */ /* 0x000fe40000010000 */
[----:B------:R-:W-:Y:S02]  /*2230*/  @P0 FADD.FTZ R204, R49, R204 ;  /* 0x000000cc31cc0221 */ /* 0x000fe40000010000 */
[----:B------:R-:W-:Y:S02]  /*2240*/  FMUL.FTZ R210, R208, R113 ;  /* 0x00000071d0d27220 */ /* 0x000fe40000410000 */
        /* <DEDUP_REMOVED lines=13> */
[----:B------:R-:W-:Y:S01]  /*2320*/  F2FP.PACK_AB R84, R87, R84 ;  /* 0x000000545754723e */ /* 0x000fe200000000ff */
        /* <DEDUP_REMOVED lines=21> */
[----:B------:R-:W-:Y:S01]  /*2480*/  F2FP.PACK_AB R87, R174, R201 ;  /* 0x000000c9ae57723e */ /* 0x000fe200000000ff */
        /* <DEDUP_REMOVED lines=22> */
[----:B------:R-:W-:Y:S01]  /*25f0*/  F2FP.PACK_AB R88, R110, R175 ;  /* 0x000000af6e58723e */ /* 0x000fe200000000ff */
        /* <DEDUP_REMOVED lines=92> */
[----:B------:R-:W-:Y:S01]  /*2bc0*/  ISETP.NE.AND.EX P1, PT, RZ, c[0x0][0x25c], PT, P1 ;  /* 0x00009700ff007a0c */ /* 0x000fe20003f25310 */
[----:B------:R-:W-:Y:S02]  /*2bd0*/  FMUL.FTZ R86, R114, R200 ;  /* 0x000000c872567220 */ /* 0x000fe40000410000 */
[----:B------:R-:W-:Y:S01]  /*2be0*/  @P0 FADD.FTZ R209, R68, R209 ;  /* 0x000000d144d10221 */ /* 0x000fe20000010000 */
[----:B------:R-:W-:Y:S01]  /*2bf0*/  SEL R95, R90, R79, P1 ;  /* 0x0000004f5a5f7207 */ /* 0x000fe20000800000 */
[----:B------:R-:W-:Y:S01]  /*2c00*/  FADD.FTZ R99, R99, -R128 ;  /* 0x8000008063637221 */ /* 0x000fe20000010000 */
[----:B------:R-:W-:Y:S01]  /*2c10*/  FSEL R128, R89, RZ, P2 ;  /* 0x000000ff59807208 */ /* 0x000fe20001000000 */
[C---:B------:R-:W-:Y:S01]  /*2c20*/  FMUL.FTZ R214, R208.reuse, R121 ;  /* 0x00000079d0d67220 */ /* 0x040fe20000410000 */
[----:B------:R-:W-:Y:S01]  /*2c30*/  ISETP.NE.U32.AND P2, PT, RZ, c[0x0][0x258], PT ;  /* 0x00009600ff007a0c */ /* 0x000fe20003f45070 */
[----:B------:R-:W-:Y:S01]  /*2c40*/  FMUL.FTZ R169, R208, R241 ;  /* 0x000000f1d0a97220 */ /* 0x000fe20000410000 */
[----:B------:R-:W-:Y:S01]  /*2c50*/  SEL R98, R205, R82, P1 ;  /* 0x00000052cd627207 */ /* 0x000fe20000800000 */
[----:B------:R-:W-:Y:S01]  /*2c60*/  FMUL.FTZ R96, R96, c[0x0][0x1e8] ;  /* 0x00007a0060607a20 */ /* 0x000fe20000410000 */
[----:B------:R-:W-:Y:S01]  /*2c70*/  ISETP.NE.AND.EX P2, PT, RZ, c[0x0][0x25c], PT, P2 ;  /* 0x00009700ff007a0c */ /* 0x000fe20003f45320 */
[----:B------:R-:W-:Y:S01]  /*2c80*/  FMUL.FTZ R92, R92, c[0x0][0x1e8] ;  /* 0x00007a005c5c7a20 */ /* 0x000fe20000410000 */
[----:B------:R-:W-:Y:S01]  /*2c90*/  F2FP.PACK_AB R90, R212, R107 ;  /* 0x0000006bd45a723e */ /* 0x000fe200000000ff */
        /* <DEDUP_REMOVED lines=23> */
[----:B------:R-:W-:Y:S01]  /*2e10*/  F2FP.PACK_AB R89, R167, R108 ;  /* 0x0000006ca759723e */ /* 0x000fe200000000ff */
        /* <DEDUP_REMOVED lines=29> */
[----:B------:R-:W-:Y:S02]  /*2ff0*/  F2FP.PACK_AB R86, R202, R203 ;  /* 0x000000cbca56723e */ /* 0x000fe400000000ff */
[----:B------:R-:W-:Y:S01]  /*3000*/  F2FP.PACK_AB R91, R168, R109 ;  /* 0x0000006da85b723e */ /* 0x000fe200000000ff */
        /* <DEDUP_REMOVED lines=13> */
[-C--:B------:R-:W-:Y:S02]  /*30e0*/  SEL R104, R115, R80.reuse, P1 ;  /* 0x0000005073687207 */ /* 0x080fe40000800000 */
[-C--:B------:R-:W-:Y:S01]  /*30f0*/  SEL R105, R116, R81.reuse, P1 ;  /* 0x0000005174697207 */ /* 0x080fe20000800000 */
[----:B------:R1:W-:Y:S01]  /*3100*/  @P2 STG.E.128 [R206.64+0x10], R96 ;  /* 0x00001060ce002986 */ /* 0x0003e2000c101d04 */
[C---:B------:R-:W-:Y:S01]  /*3110*/  SEL R80, R121.reuse, R80, P1 ;  /* 0x0000005079507207 */ /* 0x040fe20000800000 */
[-C--:B------:R-:W-:Y:S01]  /*3120*/  FMUL.FTZ R121, R121, R200.reuse ;  /* 0x000000c879797220 */ /* 0x080fe20000410000 */
[C---:B------:R-:W-:Y:S01]  /*3130*/  SEL R81, R124.reuse, R81, P1 ;  /* 0x000000517c517207 */ /* 0x040fe20000800000 */
[----:B------:R2:W-:Y:S01]  /*3140*/  STG.E.128 [R106.64], R88 ;  /* 0x000000586a007986 */ /* 0x0005e2000c101d04 */
[----:B------:R-:W-:Y:S01]  /*3150*/  FMUL.FTZ R124, R124, R200 ;  /* 0x000000c87c7c7220 */ /* 0x000fe20000410000 */
[----:B------:R-:W-:Y:S01]  /*3160*/  SEL R101, R102, R77, P1 ;  /* 0x0000004d66657207 */ /* 0x000fe20000800000 */
[----:B------:R-:W-:Y:S01]  /*3170*/  FMUL.FTZ R121, R121, c[0x0][0x1e8] ;  /* 0x00007a0079797a20 */ /* 0x000fe20000410000 */
[----:B------:R-:W-:Y:S01]  /*3180*/  SEL R102, R103, R78, P1 ;  /* 0x0000004e67667207 */ /* 0x000fe20000800000 */
[----:B------:R-:W-:Y:S01]  /*3190*/  FMUL.FTZ R124, R124, c[0x0][0x1e8] ;  /* 0x00007a007c7c7a20 */ /* 0x000fe20000410000 */
[----:B------:R-:W-:-:S02]  /*31a0*/  SEL R100, R165, R76, P1 ;  /* 0x0000004ca5647207 */ /* 0x000fc40000800000 */
[----:B------:R-:W-:Y:S02]  /*31b0*/  SEL R103, R122, R79, P1 ;  /* 0x0000004f7a677207 */ /* 0x000fe40000800000 */
[C---:B0-----:R-:W-:Y:S02]  /*31c0*/  IADD3 R92, R198.reuse, 0x100, RZ ;  /* 0x00000100c65c7810 */ /* 0x041fe40007ffe0ff */
[----:B------:R-:W-:Y:S01]  /*31d0*/  IADD3 R94, R198, 0x180, RZ ;  /* 0x00000180c65e7810 */ /* 0x000fe20007ffe0ff */
[----:B------:R0:W-:Y:S01]  /*31e0*/  @P2 STG.E.128 [R108.64], R100 ;  /* 0x000000646c002986 */ /* 0x0001e2000c101d04 */
[----:B-1----:R-:W-:Y:S01]  /*31f0*/  @P2 MOV R96, 0x20 ;  /* 0x0000002000602802 */ /* 0x002fe20000000f00 */
[----:B------:R-:W-:Y:S01]  /*3200*/  IMAD.WIDE.U32 R92, R163, R92, c[0x0][0x248] ;  /* 0x00009200a35c7625 */ /* 0x000fe200078e005c */
[----:B------:R-:W-:Y:S02]  /*3210*/  F2FP.PACK_AB R84, R127, R120 ;  /* 0x000000787f54723e */ /* 0x000fe400000000ff */
[----:B--2---:R-:W-:Y:S01]  /*3220*/  SEL R106, R117, R82, P1 ;  /* 0x00000052756a7207 */ /* 0x004fe20000800000 */
[----:B------:R-:W-:Y:S01]  /*3230*/  @P2 IMAD.WIDE.U32 R96, R197, R96, c[0x0][0x258] ;  /* 0x00009600c5602625 */ /* 0x000fe200078e0060 */
[----:B------:R-:W-:-:S02]  /*3240*/  SEL R82, R119, R82, P1 ;  /* 0x0000005277527207 */ /* 0x000fc40000800000 */
[----:B------:R-:W-:Y:S01]  /*3250*/  FSEL R90, R121, RZ, P6 ;  /* 0x000000ff795a7208 */ /* 0x000fe20003000000 */
[-C--:B------:R-:W-:Y:S01]  /*3260*/  FMUL.FTZ R119, R119, R200.reuse ;  /* 0x000000c877777220 */ /* 0x080fe20000410000 */
[----:B------:R-:W-:Y:S01]  /*3270*/  FSEL R91, R124, RZ, P4 ;  /* 0x000000ff7c5b7208 */ /* 0x000fe20002000000 */
[----:B------:R-:W-:Y:S01]  /*3280*/  FMUL.FTZ R200, R208, R200 ;  /* 0x000000c8d0c87220 */ /* 0x000fe20000410000 */
[----:B------:R-:W-:Y:S01]  /*3290*/  SEL R107, R114, R83, P1 ;  /* 0x00000053726b7207 */ /* 0x000fe20000800000 */
[----:B------:R-:W-:Y:S01]  /*32a0*/  FMUL.FTZ R119, R119, c[0x0][0x1e8] ;  /* 0x00007a0077777a20 */ /* 0x000fe20000410000 */
[----:B------:R-:W-:Y:S01]  /*32b0*/  F2FP.PACK_AB R85, R129, R112 ;  /* 0x000000708155723e */ /* 0x000fe200000000ff */
[----:B------:R-:W-:Y:S01]  /*32c0*/  FMUL.FTZ R200, R200, c[0x0][0x1e8] ;  /* 0x00007a00c8c87a20 */ /* 0x000fe20000410000 */
[----:B------:R-:W-:Y:S01]  /*32d0*/  F2FP.PACK_AB R86, R128, R123 ;  /* 0x0000007b8056723e */ /* 0x000fe200000000ff */
[----:B------:R-:W-:Y:S01]  /*32e0*/  IMAD.WIDE.U32 R94, R163, R94, c[0x0][0x248] ;  /* 0x00009200a35e7625 */ /* 0x000fe200078e005e */
[----:B------:R-:W-:Y:S01]  /*32f0*/  FSEL R119, R119, RZ, P5 ;  /* 0x000000ff77777208 */ /* 0x000fe20002800000 */
[----:B------:R0:W-:Y:S01]  /*3300*/  @P2 STG.E.128 [R108.64+0x10], R104 ;  /* 0x000010686c002986 */ /* 0x0001e2000c101d04 */
[----:B------:R-:W-:-:S02]  /*3310*/  FSEL R200, R200, RZ, P0 ;  /* 0x000000ffc8c87208 */ /* 0x000fc40000000000 */
[----:B------:R-:W-:Y:S02]  /*3320*/  F2FP.PACK_AB R87, R211, R130 ;  /* 0x00000082d357723e */ /* 0x000fe400000000ff */
[----:B------:R-:W-:Y:S02]  /*3330*/  SEL R76, R209, R76, P1 ;  /* 0x0000004cd14c7207 */ /* 0x000fe40000800000 */
[----:B------:R-:W-:Y:S01]  /*3340*/  SEL R77, R214, R77, P1 ;  /* 0x0000004dd64d7207 */ /* 0x000fe20000800000 */
[----:B------:R0:W-:Y:S01]  /*3350*/  STG.E.128 [R92.64], R84 ;  /* 0x000000545c007986 */ /* 0x0001e2000c101d04 */
[----:B------:R-:W-:Y:S02]  /*3360*/  SEL R78, R169, R78, P1 ;  /* 0x0000004ea94e7207 */ /* 0x000fe40000800000 */
[----:B------:R-:W-:Y:S02]  /*3370*/  SEL R79, R126, R79, P1 ;  /* 0x0000004f7e4f7207 */ /* 0x000fe40000800000 */
[----:B------:R-:W-:-:S02]  /*3380*/  SEL R83, R208, R83, P1 ;  /* 0x00000053d0537207 */ /* 0x000fc40000800000 */
[----:B------:R-:W-:Y:S01]  /*3390*/  F2FP.PACK_AB R90, R91, R90 ;  /* 0x0000005a5b5a723e */ /* 0x000fe200000000ff */
[----:B------:R0:W-:Y:S01]  /*33a0*/  @P2 STG.E.128 [R96.64], R76 ;  /* 0x0000004c60002986 */ /* 0x0001e2000c101d04 */
[----:B------:R-:W-:Y:S02]  /*33b0*/  F2FP.PACK_AB R88, R162, R213 ;  /* 0x000000d5a258723e */ /* 0x000fe400000000ff */
[----:B------:R-:W-:Y:S01]  /*33c0*/  F2FP.PACK_AB R89, R216, R215 ;  /* 0x000000d7d859723e */ /* 0x000fe200000000ff */
[----:B------:R0:W-:Y:S01]  /*33d0*/  @P2 STG.E.128 [R96.64+0x10], R80 ;  /* 0x0000105060002986 */ /* 0x0001e2000c101d04 */
[----:B------:R-:W-:Y:S02]  /*33e0*/  F2FP.PACK_AB R91, R200, R119 ;  /* 0x00000077c85b723e */ /* 0x000fe400000000ff */
[----:B------:R-:W-:Y:S02]  /*33f0*/  ISETP.GE.AND P0, PT, R196, c[0x0][0x164], PT ;  /* 0x00005900c4007a0c */ /* 0x000fe40003f06270 */
[----:B------:R-:W-:Y:S01]  /*3400*/  SEL R207, RZ, 0x1, P3 ;  /* 0x00000001ffcf7807 */ /* 0x000fe20001800000 */
[----:B------:R0:W-:Y:S10]  /*3410*/  STG.E.128 [R94.64], R88 ;  /* 0x000000585e007986 */ /* 0x0001f4000c101d04 */
[----:B0-----:R-:W-:Y:S01]  /*3420*/  @P0 CALL.REL.NOINC `(.L_x_7797) ;  /* 0x0000001000000944 */ /* 0x001fe20003c00000 */
[----:B------:R-:W-:Y:S05]  /*3430*/  BRA `(.L_x_7798) ;  /* 0xffffd2d000007947 */ /* 0x000fea000383ffff */
.L_x_7797:
        /* <DEDUP_REMOVED lines=40> */
.L_x_7794:
        /* <DEDUP_REMOVED lines=25> */
.L_x_7795:
[----:B------:R-:W-:Y:S01]  /*3850*/  HFMA2.MMA R88, -RZ, RZ, 0, 9.5367431640625e-07 ;  /* 0x00000010ff587435 */ /* 0x000fe200000001ff */
[----:B------:R-:W-:-:S02]  /*3860*/  MOV R87, R89 ;  /* 0x0000005900577202 */ /* 0x000fc40000000f00 */
[----:B------:R-:W-:Y:S02]  /*3870*/  MOV R90, 0x1f ;  /* 0x0000001f005a7802 */ /* 0x000fe40000000f00 */
[----:B------:R-:W-:Y:S02]  /*3880*/  MOV R93, 0xffffffff ;  /* 0xffffffff005d7802 */ /* 0x000fe40000000f00 */
[----:B------:R-:W-:Y:S02]  /*3890*/  MOV R84, 0x38b0 ;  /* 0x000038b000547802 */ /* 0x000fe40000000f00 */
[----:B-----5:R-:W-:Y:S05]  /*38a0*/  CALL.REL.NOINC `($__internal_129_$__cuda_sm70_shflsync_down_p) ;  /* 0x0000046000007944 */ /* 0x020fea0003c00000 */
[----:B-1----:R-:W-:Y:S01]  /*38b0*/  MOV R86, R87 ;  /* 0x0000005700567202 */ /* 0x002fe20000000f00 */
[----:B0-----:R-:W-:Y:S05]  /*38c0*/  BRA `(.L_x_7799) ;  /* 0xffffe2c000007947 */ /* 0x001fea000383ffff */
.L_x_7796:
[----:B------:R-:W-:Y:S01]  /*38d0*/  HFMA2.MMA R88, -RZ, RZ, 0, 9.5367431640625e-07 ;  /* 0x00000010ff587435 */ /* 0x000fe200000001ff */
[----:B------:R-:W-:Y:S02]  /*38e0*/  MOV R87, R91 ;  /* 0x0000005b00577202 */ /* 0x000fe40000000f00 */
[----:B------:R-:W-:Y:S02]  /*38f0*/  MOV R90, 0x1f ;  /* 0x0000001f005a7802 */ /* 0x000fe40000000f00 */
[----:B------:R-:W-:-:S02]  /*3900*/  MOV R93, 0xffffffff ;  /* 0xffffffff005d7802 */ /* 0x000fc40000000f00 */
[----:B------:R-:W-:Y:S02]  /*3910*/  MOV R84, 0x3930 ;  /* 0x0000393000547802 */ /* 0x000fe40000000f00 */
[----:B01---5:R-:W-:Y:S05]  /*3920*/  CALL.REL.NOINC `($__internal_129_$__cuda_sm70_shflsync_down_p) ;  /* 0x000003e000007944 */ /* 0x023fea0003c00000 */
[----:B------:R-:W-:Y:S01]  /*3930*/  FADD.FTZ R89, R89, R86 ;  /* 0x0000005659597221 */ /* 0x000fe20000010000 */
[----:B0-----:R-:W-:Y:S01]  /*3940*/  HFMA2.MMA R88, -RZ, RZ, 0, 4.76837158203125e-07 ;  /* 0x00000008ff587435 */ /* 0x001fe200000001ff */
[----:B-1----:R-:W-:Y:S01]  /*3950*/  FADD.FTZ R92, R91, R87 ;  /* 0x000000575b5c7221 */ /* 0x002fe20000010000 */
[----:B------:R-:W-:Y:S02]  /*3960*/  MOV R90, 0x1f ;  /* 0x0000001f005a7802 */ /* 0x000fe40000000f00 */
[----:B------:R-:W-:Y:S02]  /*3970*/  MOV R93, 0xffffffff ;  /* 0xffffffff005d7802 */ /* 0x000fe40000000f00 */
[----:B------:R-:W-:Y:S02]  /*3980*/  MOV R87, R89 ;  /* 0x0000005900577202 */ /* 0x000fe40000000f00 */
[----:B------:R-:W-:Y:S02]  /*3990*/  MOV R84, 0x39b0 ;  /* 0x000039b000547802 */ /* 0x000fe40000000f00 */
[----:B------:R-:W-:Y:S05]  /*39a0*/  CALL.REL.NOINC `($__internal_129_$__cuda_sm70_shflsync_down_p) ;  /* 0x0000036000007944 */ /* 0x000fea0003c00000 */
[----:B0-----:R-:W-:Y:S01]  /*39b0*/  HFMA2.MMA R88, -RZ, RZ, 0, 4.76837158203125e-07 ;  /* 0x00000008ff587435 */ /* 0x001fe200000001ff */
[----:B-1----:R-:W-:-:S02]  /*39c0*/  MOV R86, R87 ;  /* 0x0000005700567202 */ /* 0x002fc40000000f00 */
[----:B------:R-:W-:Y:S02]  /*39d0*/  MOV R87, R92 ;  /* 0x0000005c00577202 */ /* 0x000fe40000000f00 */
[----:B------:R-:W-:Y:S02]  /*39e0*/  MOV R90, 0x1f ;  /* 0x0000001f005a7802 */ /* 0x000fe40000000f00 */
[----:B------:R-:W-:Y:S02]  /*39f0*/  MOV R93, 0xffffffff ;  /* 0xffffffff005d7802 */ /* 0x000fe40000000f00 */
[----:B------:R-:W-:Y:S02]  /*3a00*/  MOV R84, 0x3a20 ;  /* 0x00003a2000547802 */ /* 0x000fe40000000f00 */
[----:B------:R-:W-:Y:S05]  /*3a10*/  CALL.REL.NOINC `($__internal_129_$__cuda_sm70_shflsync_down_p) ;  /* 0x000002f000007944 */ /* 0x000fea0003c00000 */
[----:B------:R-:W-:Y:S01]  /*3a20*/  FADD.FTZ R89, R86, R89 ;  /* 0x0000005956597221 */ /* 0x000fe20000010000 */
[----:B0-----:R-:W-:Y:S01]  /*3a30*/  HFMA2.MMA R88, -RZ, RZ, 0, 2.384185791015625e-07 ;  /* 0x00000004ff587435 */ /* 0x001fe200000001ff */
[----:B-1----:R-:W-:Y:S01]  /*3a40*/  FADD.FTZ R92, R92, R87 ;  /* 0x000000575c5c7221 */ /* 0x002fe20000010000 */
[----:B------:R-:W-:Y:S02]  /*3a50*/  MOV R90, 0x1f ;  /* 0x0000001f005a7802 */ /* 0x000fe40000000f00 */
[----:B------:R-:W-:-:S02]  /*3a60*/  MOV R93, 0xffffffff ;  /* 0xffffffff005d7802 */ /* 0x000fc40000000f00 */
[----:B------:R-:W-:Y:S02]  /*3a70*/  MOV R87, R89 ;  /* 0x0000005900577202 */ /* 0x000fe40000000f00 */
[----:B------:R-:W-:Y:S02]  /*3a80*/  MOV R84, 0x3aa0 ;  /* 0x00003aa000547802 */ /* 0x000fe40000000f00 */
[----:B------:R-:W-:Y:S05]  /*3a90*/  CALL.REL.NOINC `($__internal_129_$__cuda_sm70_shflsync_down_p) ;  /* 0x0000027000007944 */ /* 0x000fea0003c00000 */
[----:B0-----:R-:W-:Y:S01]  /*3aa0*/  HFMA2.MMA R88, -RZ, RZ, 0, 2.384185791015625e-07 ;  /* 0x00000004ff587435 */ /* 0x001fe200000001ff */
[----:B-1----:R-:W-:Y:S02]  /*3ab0*/  MOV R86, R87 ;  /* 0x0000005700567202 */ /* 0x002fe40000000f00 */
[----:B------:R-:W-:Y:S02]  /*3ac0*/  MOV R87, R92 ;  /* 0x0000005c00577202 */ /* 0x000fe40000000f00 */
[----:B------:R-:W-:Y:S02]  /*3ad0*/  MOV R90, 0x1f ;  /* 0x0000001f005a7802 */ /* 0x000fe40000000f00 */
[----:B------:R-:W-:Y:S02]  /*3ae0*/  MOV R93, 0xffffffff ;  /* 0xffffffff005d7802 */ /* 0x000fe40000000f00 */
[----:B------:R-:W-:-:S02]  /*3af0*/  MOV R84, 0x3b10 ;  /* 0x00003b1000547802 */ /* 0x000fc40000000f00 */
[----:B------:R-:W-:Y:S05]  /*3b00*/  CALL.REL.NOINC `($__internal_129_$__cuda_sm70_shflsync_down_p) ;  /* 0x0000020000007944 */ /* 0x000fea0003c00000 */
[----:B------:R-:W-:Y:S01]  /*3b10*/  FADD.FTZ R89, R86, R89 ;  /* 0x0000005956597221 */ /* 0x000fe20000010000 */
[----:B0-----:R-:W-:Y:S01]  /*3b20*/  HFMA2.MMA R88, -RZ, RZ, 0, 1.1920928955078125e-07 ;  /* 0x00000002ff587435 */ /* 0x001fe200000001ff */
[----:B-1----:R-:W-:Y:S01]  /*3b30*/  FADD.FTZ R92, R92, R87 ;  /* 0x000000575c5c7221 */ /* 0x002fe20000010000 */
[----:B------:R-:W-:-:S02]  /*3b40*/  MOV R90, 0x1f ;  /* 0x0000001f005a7802 */ /* 0x000fc40000000f00 */
[----:B------:R-:W-:Y:S02]  /*3b50*/  MOV R93, 0xffffffff ;  /* 0xffffffff005d7802 */ /* 0x000fe40000000f00 */
[----:B------:R-:W-:Y:S02]  /*3b60*/  MOV R87, R89 ;  /* 0x0000005900577202 */ /* 0x000fe40000000f00 */
[----:B------:R-:W-:Y:S02]  /*3b70*/  MOV R84, 0x3b90 ;  /* 0x00003b9000547802 */ /* 0x000fe40000000f00 */
[----:B------:R-:W-:Y:S05]  /*3b80*/  CALL.REL.NOINC `($__internal_129_$__cuda_sm70_shflsync_down_p) ;  /* 0x0000018000007944 */ /* 0x000fea0003c00000 */
[----:B0-----:R-:W-:Y:S01]  /*3b90*/  HFMA2.MMA R88, -RZ, RZ, 0, 1.1920928955078125e-07 ;  /* 0x00000002ff587435 */ /* 0x001fe200000001ff */
[----:B-1----:R-:W-:Y:S02]  /*3ba0*/  MOV R86, R87 ;  /* 0x0000005700567202 */ /* 0x002fe40000000f00 */
[----:B------:R-:W-:Y:S02]  /*3bb0*/  MOV R87, R92 ;  /* 0x0000005c00577202 */ /* 0x000fe40000000f00 */
[----:B------:R-:W-:Y:S02]  /*3bc0*/  MOV R90, 0x1f ;  /* 0x0000001f005a7802 */ /* 0x000fe40000000f00 */
[----:B------:R-:W-:-:S02]  /*3bd0*/  MOV R93, 0xffffffff ;  /* 0xffffffff005d7802 */ /* 0x000fc40000000f00 */
[----:B------:R-:W-:Y:S02]  /*3be0*/  MOV R84, 0x3c00 ;  /* 0x00003c0000547802 */ /* 0x000fe40000000f00 */
[----:B------:R-:W-:Y:S05]  /*3bf0*/  CALL.REL.NOINC `($__internal_129_$__cuda_sm70_shflsync_down_p) ;  /* 0x0000011000007944 */ /* 0x000fea0003c00000 */
[----:B------:R-:W-:Y:S01]  /*3c00*/  FADD.FTZ R89, R86, R89 ;  /* 0x0000005956597221 */ /* 0x000fe20000010000 */
[----:B0-----:R-:W-:Y:S01]  /*3c10*/  HFMA2.MMA R88, -RZ, RZ, 0, 5.9604644775390625e-08 ;  /* 0x00000001ff587435 */ /* 0x001fe200000001ff */
[----:B-1----:R-:W-:Y:S01]  /*3c20*/  FADD.FTZ R91, R92, R87 ;  /* 0x000000575c5b7221 */ /* 0x002fe20000010000 */
[----:B------:R-:W-:Y:S02]  /*3c30*/  MOV R90, 0x1f ;  /* 0x0000001f005a7802 */ /* 0x000fe40000000f00 */
[----:B------:R-:W-:Y:S02]  /*3c40*/  MOV R93, 0xffffffff ;  /* 0xffffffff005d7802 */ /* 0x000fe40000000f00 */
[----:B------:R-:W-:Y:S02]  /*3c50*/  MOV R87, R89 ;  /* 0x0000005900577202 */ /* 0x000fe40000000f00 */
[----:B------:R-:W-:Y:S02]  /*3c60*/  MOV R84, 0x3c80 ;  /* 0x00003c8000547802 */ /* 0x000fe40000000f00 */
[----:B------:R-:W-:Y:S05]  /*3c70*/  CALL.REL.NOINC `($__internal_129_$__cuda_sm70_shflsync_down_p) ;  /* 0x0000009000007944 */ /* 0x000fea0003c00000 */
[----:B0-----:R-:W-:Y:S01]  /*3c80*/  HFMA2.MMA R88, -RZ, RZ, 0, 5.9604644775390625e-08 ;  /* 0x00000001ff587435 */ /* 0x001fe200000001ff */
[----:B-1----:R-:W-:-:S02]  /*3c90*/  MOV R92, R87 ;  /* 0x00000057005c7202 */ /* 0x002fc40000000f00 */
[----:B------:R-:W-:Y:S02]  /*3ca0*/  MOV R87, R91 ;  /* 0x0000005b00577202 */ /* 0x000fe40000000f00 */
[----:B------:R-:W-:Y:S02]  /*3cb0*/  MOV R90, 0x1f ;  /* 0x0000001f005a7802 */ /* 0x000fe40000000f00 */
[----:B------:R-:W-:Y:S02]  /*3cc0*/  MOV R93, 0xffffffff ;  /* 0xffffffff005d7802 */ /* 0x000fe40000000f00 */
[----:B------:R-:W-:Y:S02]  /*3cd0*/  MOV R84, 0x3cf0 ;  /* 0x00003cf000547802 */ /* 0x000fe40000000f00 */
[----:B------:R-:W-:Y:S05]  /*3ce0*/  CALL.REL.NOINC `($__internal_129_$__cuda_sm70_shflsync_down_p) ;  /* 0x0000002000007944 */ /* 0x000fea0003c00000 */
[----:B-1----:R-:W-:Y:S01]  /*3cf0*/  MOV R84, R87 ;  /* 0x0000005700547202 */ /* 0x002fe20000000f00 */
[----:B0-----:R-:W-:Y:S05]  /*3d00*/  BRA `(.L_x_7800) ;  /* 0xffffdfa000007947 */ /* 0x001fea000383ffff */
        .weak           $__internal_129_$__cuda_sm70_shflsync_down_p
        .type           $__internal_129_$__cuda_sm70_shflsync_down_p,@function
        .size           $__internal_129_$__cuda_sm70_shflsync_down_p,(.L_x_11863 - $__internal_129_$__cuda_sm70_shflsync_down_p)
$__internal_129_$__cuda_sm70_shflsync_down_p:
[----:B------:R-:W-:Y:S01]  /*3d10*/  HFMA2.MMA R85, -RZ, RZ, 0, 0 ;  /* 0x00000000ff557435 */ /* 0x000fe200000001ff */
[----:B------:R-:W-:Y:S04]  /*3d20*/  WARPSYNC R93 ;  /* 0x0000005d00007348 */ /* 0x000fe80003800000 */
[----:B------:R0:W1:Y:S01]  /*3d30*/  SHFL.DOWN PT, R87, R87, R88, R90 ;  /* 0x0800005857577389 */ /* 0x00006200000e005a */
[----:B------:R-:W-:Y:S05]  /*3d40*/  RET.REL.NODEC R84 `(_ZN10layer_norm13ln_bwd_kernelINS_13Kernel_traitsI6__halfS2_fS2_fjLj4096ELj1ELj1ELj4ELj16ENS_18Kernel_traits_baseILj4096ES2_S2_fS2_fjLj128EEEEELb1ELb0ELb0ELb1EEEvNS_9BwdParamsE) ;  /* 0xffffc2b054007950 */ /* 0x000fea0003c3ffff */
.L_x_7801:
        /* <DEDUP_REMOVED lines=11> */
.L_x_11863:


//--------------------- .text._ZN10layer_norm22ln_bwd_finalize_kernelINS_22Kernel_traits_finalizeILj4096E6__halfS2_fS2_fjLb0ELj1024ELj4ENS_18Kernel_traits_baseILj4096ES2_S2_fS2_fjLj1024EEEEELb0ELb0EEEvNS_9BwdParamsE --------------------------
	.section	.text._ZN10layer_norm22ln_bwd_finalize_kernelINS_22Kernel_traits_finalizeILj4096E6__halfS2_fS2_fjLb0ELj1024ELj4ENS_18Kernel_traits_baseILj4096ES2_S2_fS2_fjLj1024EEEEELb0ELb0EEEvNS_9BwdParamsE,"ax",@progbits
	.sectioninfo	@"SHI_REGISTERS=30"
	.align	128
        .global         _ZN10layer_norm22ln_bwd_finalize_kernelINS_22Kernel_traits_finalizeILj4096E6__halfS2_fS2_fjLb0ELj1024ELj4ENS_18Kernel_traits_baseILj4096ES2_S2_fS2_fjLj1024EEEEELb0ELb0EEEvNS_9BwdParamsE
        .type           _ZN10layer_norm22ln_bwd_finalize_kernelINS_22Kernel_traits_finalizeILj4096E6__halfS2_fS2_fjLb0ELj1024ELj4ENS_18Kernel_traits_baseILj4096ES2_S2_fS2_fjLj1024EEEEELb0ELb0EEEvNS_9BwdParamsE,@function
        .size           _ZN10layer_norm22ln_bwd_finalize_kernelINS_22Kernel_traits_finalizeILj4096E6__halfS2_fS2_fjLb0ELj1024ELj4ENS_18Kernel_traits_baseILj4096ES2_S2_fS2_fjLj1024EEEEELb0ELb0EEEvNS_9BwdParamsE,(.L_x_11864 - _ZN10layer_norm22ln_bwd_finalize_kernelINS_22Kernel_traits_finalizeILj4096E6__halfS2_fS2_fjLb0ELj1024ELj4ENS_18Kernel_traits_baseILj4096ES2_S2_fS2_fjLj1024EEEEELb0ELb0EEEvNS_9BwdParamsE)
        .other          _ZN10layer_norm22ln_bwd_finalize_kernelINS_22Kernel_traits_finalizeILj4096E6__halfS2_fS2_fjLb0ELj1024ELj4ENS_18Kernel_traits_baseILj4096ES2_S2_fS2_fjLj1024EEEEELb0ELb0EEEvNS_9BwdParamsE,@"STO_CUDA_ENTRY STV_DEFAULT"
_ZN10layer_norm22ln_bwd_finalize_kernelINS_22Kernel_traits_finalizeILj4096E6__halfS2_fS2_fjLb0ELj1024ELj4ENS_18Kernel_traits_baseILj4096ES2_S2_fS2_fjLj1024EEEEELb0ELb0EEEvNS_9BwdParamsE:
.text._ZN10layer_norm22ln_bwd_finalize_kernelINS_22Kernel_traits_finalizeILj4096E6__halfS2_fS2_fjLb0ELj1024ELj4ENS_18Kernel_traits_baseILj4096ES2_S2_fS2_fjLj1024EEEEELb0ELb0EEEvNS_9BwdParamsE:
        /* <DEDUP_REMOVED lines=19> */
.L_x_7815:
        /* <DEDUP_REMOVED lines=28> */
.L_x_7806:
        /* <DEDUP_REMOVED lines=35> */
.L_x_7805:
[----:B------:R-:W-:Y:S05]  /*0520*/  BSYNC B1 ;  /* 0x0000000000017941 */ /* 0x000fea0003800000 */
.L_x_7804:
        /* <DEDUP_REMOVED lines=23> */
.L_x_7808:
[----:B------:R-:W-:Y:S05]  /*06a0*/  BSYNC B1 ;  /* 0x0000000000017941 */ /* 0x000fea0003800000 */
.L_x_7807:
        /* <DEDUP_REMOVED lines=11> */
.L_x_7809:
[----:B------:R-:W-:Y:S05]  /*0760*/  BSYNC B1 ;  /* 0x0000000000017941 */ /* 0x000fea0003800000 */
.L_x_7803:
[----:B------:R-:W-:Y:S05]  /*0770*/  BSYNC B0 ;  /* 0x0000000000007941 */ /* 0x000fea0003800000 */
.L_x_7802:
        /* <DEDUP_REMOVED lines=11> */
.L_x_7816:
        /* <DEDUP_REMOVED lines=18> */
.L_x_7817:
[----:B---3--:R-:W-:Y:S02]  /*0950*/  FADD.FTZ R4, R4, R9 ;  /* 0x0000000904047221 */ /* 0x008fe40000010000 */
[----:B-12---:R-:W-:-:S03]  /*0960*/  FADD.FTZ R6, R5, R6 ;  /* 0x0000000605067221 */ /* 0x006fc60000010000 */
[----:B------:R1:W-:Y:S04]  /*0970*/  @!P1 STS [R17.X4+0x2000], R4 ;  /* 0x0020000411009388 */ /* 0x0003e80000004800 */
[----:B------:R1:W-:Y:S02]  /*0980*/  @!P1 STS [R17.X4+0x2080], R6 ;  /* 0x0020800611009388 */ /* 0x0003e40000004800 */
.L_x_7810:
        /* <DEDUP_REMOVED lines=17> */
.L_x_7814:
[----:B------:R-:W-:Y:S05]  /*0aa0*/  BSYNC B0 ;  /* 0x0000000000007941 */ /* 0x000fea0003800000 */
.L_x_7813:
[C---:B------:R-:W-:Y:S02]  /*0ab0*/  ISETP.GT.U32.AND P1, PT, R18.reuse, -0x1001, PT ;  /* 0xffffefff1200780c */ /* 0x040fe40003f24070 */
[----:B------:R-:W-:Y:S02]  /*0ac0*/  IADD3 R18, R18, 0x1000, RZ ;  /* 0x0000100012127810 */ /* 0x000fe40007ffe0ff */
[----:B------:R-:W-:-:S09]  /*0ad0*/  IADD3 R19, R19, 0x800, RZ ;  /* 0x0000080013137810 */ /* 0x000fd20007ffe0ff */
[----:B01----:R-:W-:Y:S05]  /*0ae0*/  @P1 BRA `(.L_x_7815) ;  /* 0xfffff64000001947 */ /* 0x003fea000383ffff */
[----:B------:R-:W-:Y:S05]  /*0af0*/  EXIT ;  /* 0x000000000000794d */ /* 0x000fea0003800000 */
.L_x_7811:
[----:B--2---:R-:W-:Y:S01]  /*0b00*/  IMAD.MOV.U32 R9, RZ, RZ, R5 ;  /* 0x000000ffff097224 */ /* 0x004fe200078e0005 */
[----:B------:R-:W-:Y:S01]  /*0b10*/  MOV R8, 0x1 ;  /* 0x0000000100087802 */ /* 0x000fe20000000f00 */
[----:B------:R-:W-:Y:S01]  /*0b20*/  IMAD.MOV.U32 R7, RZ, RZ, 0x1f ;  /* 0x0000001fff077424 */ /* 0x000fe200078e00ff */
[----:B------:R-:W-:Y:S02]  /*0b30*/  MOV R10, 0xffffffff ;  /* 0xffffffff000a7802 */ /* 0x000fe40000000f00 */
[----:B------:R-:W-:Y:S02]  /*0b40*/  MOV R2, 0xb60 ;  /* 0x00000b6000027802 */ /* 0x000fe40000000f00 */
[----:B01----:R-:W-:Y:S05]  /*0b50*/  CALL.REL.NOINC `($__internal_130_$__cuda_sm70_shflsync_bfly_p) ;  /* 0x000003b000007944 */ /* 0x003fea0003c00000 */
[----:B-1----:R-:W-:Y:S01]  /*0b60*/  IMAD.MOV.U32 R2, RZ, RZ, R7 ;  /* 0x000000ffff027224 */ /* 0x002fe200078e0007 */
[----:B0-----:R-:W-:Y:S05]  /*0b70*/  BRA `(.L_x_7816) ;  /* 0xfffffcb000007947 */ /* 0x001fea000383ffff */
.L_x_7812:
[----:B------:R-:W-:Y:S01]  /*0b80*/  HFMA2.MMA R8, -RZ, RZ, 0, 1.1920928955078125e-07 ;  /* 0x00000002ff087435 */ /* 0x000fe200000001ff */
[----:B------:R-:W-:Y:S01]  /*0b90*/  IMAD.MOV.U32 R7, RZ, RZ, 0x1f ;  /* 0x0000001fff077424 */ /* 0x000fe200078e00ff */
[----:B------:R-:W-:Y:S02]  /*0ba0*/  MOV R10, 0xffffffff ;  /* 0xffffffff000a7802 */ /* 0x000fe40000000f00 */
[----:B------:R-:W-:-:S02]  /*0bb0*/  MOV R2, 0xbd0 ;  /* 0x00000bd000027802 */ /* 0x000fc40000000f00 */
[----:B012---:R-:W-:Y:S05]  /*0bc0*/  CALL.REL.NOINC `($__internal_130_$__cuda_sm70_shflsync_bfly_p) ;  /* 0x0000034000007944 */ /* 0x007fea0003c00000 */
[----:B01----:R-:W-:Y:S01]  /*0bd0*/  FADD.FTZ R9, R9, R7 ;  /* 0x0000000709097221 */ /* 0x003fe20000010000 */
[----:B------:R-:W-:Y:S01]  /*0be0*/  HFMA2.MMA R7, -RZ, RZ, 0, 1.847743988037109375e-06 ;  /* 0x0000001fff077435 */ /* 0x000fe200000001ff */
[----:B------:R-:W-:Y:S01]  /*0bf0*/  IMAD.MOV.U32 R8, RZ, RZ, 0x4 ;  /* 0x00000004ff087424 */ /* 0x000fe200078e00ff */
[----:B------:R-:W-:Y:S01]  /*0c00*/  MOV R2, 0xc30 ;  /* 0x00000c3000027802 */ /* 0x000fe20000000f00 */
[----:B------:R-:W-:-:S03]  /*0c10*/  IMAD.MOV.U32 R10, RZ, RZ, -0x1 ;  /* 0xffffffffff0a7424 */ /* 0x000fc600078e00ff */
[----:B------:R-:W-:Y:S05]  /*0c20*/  CALL.REL.NOINC `($__internal_130_$__cuda_sm70_shflsync_bfly_p) ;  /* 0x000002e000007944 */ /* 0x000fea0003c00000 */
[----:B01----:R-:W-:Y:S01]  /*0c30*/  FADD.FTZ R9, R9, R7 ;  /* 0x0000000709097221 */ /* 0x003fe20000010000 */
[----:B------:R-:W-:Y:S01]  /*0c40*/  HFMA2.MMA R7, -RZ, RZ, 0, 1.847743988037109375e-06 ;  /* 0x0000001fff077435 */ /* 0x000fe200000001ff */
[----:B------:R-:W-:Y:S01]  /*0c50*/  MOV R8, 0x8 ;  /* 0x0000000800087802 */ /* 0x000fe20000000f00 */
[----:B------:R-:W-:Y:S01]  /*0c60*/  IMAD.MOV.U32 R10, RZ, RZ, -0x1 ;  /* 0xffffffffff0a7424 */ /* 0x000fe200078e00ff */
[----:B------:R-:W-:-:S03]  /*0c70*/  MOV R2, 0xc90 ;  /* 0x00000c9000027802 */ /* 0x000fc60000000f00 */
[----:B------:R-:W-:Y:S05]  /*0c80*/  CALL.REL.NOINC `($__internal_130_$__cuda_sm70_shflsync_bfly_p) ;  /* 0x0000028000007944 */ /* 0x000fea0003c00000 */
[----:B-1----:R-:W-:Y:S01]  /*0c90*/  FADD.FTZ R6, R9, R7 ;  /* 0x0000000709067221 */ /* 0x002fe20000010000 */
[----:B------:R-:W-:Y:S01]  /*0ca0*/  HFMA2.MMA R7, -RZ, RZ, 0, 1.847743988037109375e-06 ;  /* 0x0000001fff077435 */ /* 0x000fe200000001ff */
[----:B0-----:R-:W-:Y:S01]  /*0cb0*/  MOV R8, 0x10 ;  /* 0x0000001000087802 */ /* 0x001fe20000000f00 */
[----:B------:R-:W-:Y:S01]  /*0cc0*/  IMAD.MOV.U32 R10, RZ, RZ, -0x1 ;  /* 0xffffffffff0a7424 */ /* 0x000fe200078e00ff */
[----:B------:R-:W-:-:S02]  /*0cd0*/  MOV R2, 0xd00 ;  /* 0x00000d0000027802 */ /* 0x000fc40000000f00 */
[----:B------:R-:W-:Y:S02]  /*0ce0*/  MOV R9, R6 ;  /* 0x0000000600097202 */ /* 0x000fe40000000f00 */
[----:B------:R-:W-:Y:S05]  /*0cf0*/  CALL.REL.NOINC `($__internal_130_$__cuda_sm70_shflsync_bfly_p) ;  /* 0x0000021000007944 */ /* 0x000fea0003c00000 */
[----:B0-----:R-:W-:Y:S01]  /*0d00*/  HFMA2.MMA R8, -RZ, RZ, 0, 5.9604644775390625e-08 ;  /* 0x00000001ff087435 */ /* 0x001fe200000001ff */
[----:B-1----:R-:W-:Y:S01]  /*0d10*/  MOV R5, R7 ;  /* 0x0000000700057202 */ /* 0x002fe20000000f00 */
[----:B------:R-:W-:Y:S01]  /*0d20*/  IMAD.MOV.U32 R9, RZ, RZ, R4 ;  /* 0x000000ffff097224 */ /* 0x000fe200078e0004 */
[----:B------:R-:W-:Y:S01]  /*0d30*/  MOV R7, 0x1f ;  /* 0x0000001f00077802 */ /* 0x000fe20000000f00 */
[----:B------:R-:W-:Y:S01]  /*0d40*/  IMAD.MOV.U32 R10, RZ, RZ, -0x1 ;  /* 0xffffffffff0a7424 */ /* 0x000fe200078e00ff */
[----:B------:R-:W-:Y:S02]  /*0d50*/  MOV R2, 0xd70 ;  /* 0x00000d7000027802 */ /* 0x000fe40000000f00 */
[----:B------:R-:W-:Y:S05]  /*0d60*/  CALL.REL.NOINC `($__internal_130_$__cuda_sm70_shflsync_bfly_p) ;  /* 0x000001a000007944 */ /* 0x000fea0003c00000 */
[----:B0-----:R-:W-:Y:S01]  /*0d70*/  HFMA2.MMA R8, -RZ, RZ, 0, 1.1920928955078125e-07 ;  /* 0x00000002ff087435 */ /* 0x001fe200000001ff */
[----:B-1----:R-:W-:Y:S01]  /*0d80*/  FADD.FTZ R9, R4, R7 ;  /* 0x0000000704097221 */ /* 0x002fe20000010000 */
[----:B------:R-:W-:Y:S01]  /*0d90*/  MOV R7, 0x1f ;  /* 0x0000001f00077802 */ /* 0x000fe20000000f00 */
[----:B------:R-:W-:Y:S01]  /*0da0*/  IMAD.MOV.U32 R10, RZ, RZ, -0x1 ;  /* 0xffffffffff0a7424 */ /* 0x000fe200078e00ff */
[----:B------:R-:W-:Y:S02]  /*0db0*/  MOV R2, 0xdd0 ;  /* 0x00000dd000027802 */ /* 0x000fe40000000f00 */
[----:B------:R-:W-:Y:S05]  /*0dc0*/  CALL.REL.NOINC `($__internal_130_$__cuda_sm70_shflsync_bfly_p) ;  /* 0x0000014000007944 */ /* 0x000fea0003c00000 */
[----:B0-----:R-:W-:Y:S01]  /*0dd0*/  HFMA2.MMA R8, -RZ, RZ, 0, 2.384185791015625e-07 ;  /* 0x00000004ff087435 */ /* 0x001fe200000001ff */
[----:B-1----:R-:W-:Y:S01]  /*0de0*/  FADD.FTZ R9, R9, R7 ;  /* 0x0000000709097221 */ /* 0x002fe20000010000 */
[----:B------:R-:W-:Y:S01]  /*0df0*/  MOV R7, 0x1f ;  /* 0x0000001f00077802 */ /* 0x000fe20000000f00 */
[----:B------:R-:W-:Y:S01]  /*0e00*/  IMAD.MOV.U32 R10, RZ, RZ, -0x1 ;  /* 0xffffffffff0a7424 */ /* 0x000fe200078e00ff */
[----:B------:R-:W-:-:S02]  /*0e10*/  MOV R2, 0xe30 ;  /* 0x00000e3000027802 */ /* 0x000fc40000000f00 */
[----:B------:R-:W-:Y:S05]  /*0e20*/  CALL.REL.NOINC `($__internal_130_$__cuda_sm70_shflsync_bfly_p) ;  /* 0x000000e000007944 */ /* 0x000fea0003c00000 */
[----:B0-----:R-:W-:Y:S01]  /*0e30*/  HFMA2.MMA R8, -RZ, RZ, 0, 4.76837158203125e-07 ;  /* 0x00000008ff087435 */ /* 0x001fe200000001ff */
[----:B-1----:R-:W-:Y:S01]  /*0e40*/  FADD.FTZ R9, R9, R7 ;  /* 0x0000000709097221 */ /* 0x002fe20000010000 */
[----:B------:R-:W-:Y:S01]  /*0e50*/  MOV R7, 0x1f ;  /* 0x0000001f00077802 */ /* 0x000fe20000000f00 */
[----:B------:R-:W-:Y:S01]  /*0e60*/  IMAD.MOV.U32 R10, RZ, RZ, -0x1 ;  /* 0xffffffffff0a7424 */ /* 0x000fe200078e00ff */
[----:B------:R-:W-:-:S02]  /*0e70*/  MOV R2, 0xe90 ;  /* 0x00000e9000027802 */ /* 0x000fc40000000f00 */
[----:B------:R-:W-:Y:S05]  /*0e80*/  CALL.REL.NOINC `($__internal_130_$__cuda_sm70_shflsync_bfly_p) ;  /* 0x0000008000007944 */ /* 0x000fea0003c00000 */
[----:B0-----:R-:W-:Y:S01]  /*0e90*/  HFMA2.MMA R8, -RZ, RZ, 0, 9.5367431640625e-07 ;  /* 0x00000010ff087435 */ /* 0x001fe200000001ff */
[----:B-1----:R-:W-:Y:S01]  /*0ea0*/  FADD.FTZ R9, R9, R7 ;  /* 0x0000000709097221 */ /* 0x002fe20000010000 */
[----:B------:R-:W-:Y:S01]  /*0eb0*/  MOV R7, 0x1f ;  /* 0x0000001f00077802 */ /* 0x000fe20000000f00 */
[----:B------:R-:W-:Y:S01]  /*0ec0*/  IMAD.MOV.U32 R10, RZ, RZ, -0x1 ;  /* 0xffffffffff0a7424 */ /* 0x000fe200078e00ff */
[----:B------:R-:W-:-:S02]  /*0ed0*/  MOV R2, 0xef0 ;  /* 0x00000ef000027802 */ /* 0x000fc40000000f00 */
[----:B------:R-:W-:Y:S05]  /*0ee0*/  CALL.REL.NOINC `($__internal_130_$__cuda_sm70_shflsync_bfly_p) ;  /* 0x0000002000007944 */ /* 0x000fea0003c00000 */
[----:B-1----:R-:W-:Y:S01]  /*0ef0*/  MOV R4, R7 ;  /* 0x0000000700047202 */ /* 0x002fe20000000f00 */
[----:B0-----:R-:W-:Y:S05]  /*0f00*/  BRA `(.L_x_7817) ;  /* 0xfffffa4000007947 */ /* 0x001fea000383ffff */
        .weak           $__internal_130_$__cuda_sm70_shflsync_bfly_p
        .type           $__internal_130_$__cuda_sm70_shflsync_bfly_p,@function
        .size           $__internal_130_$__cuda_sm70_shflsync_bfly_p,(.L_x_11864 - $__internal_130_$__cuda_sm70_shflsync_bfly_p)
$__internal_130_$__cuda_sm70_shflsync_bfly_p:
[----:B------:R-:W-:Y:S01]  /*0f10*/  HFMA2.MMA R3, -RZ, RZ, 0, 0 ;  /* 0x00000000ff037435 */ /* 0x000fe200000001ff */
[----:B------:R-:W-:Y:S04]  /*0f20*/  WARPSYNC R10 ;  /* 0x0000000a00007348 */ /* 0x000fe80003800000 */
[----:B------:R0:W1:Y:S01]  /*0f30*/  SHFL.BFLY PT, R7, R9, R8, R7 ;  /* 0x0c00000809077389 */ /* 0x00006200000e0007 */
[----:B------:R-:W-:Y:S05]  /*0f40*/  RET.REL.NODEC R2 `(_ZN10layer_norm22ln_bwd_finalize_kernelINS_22Kernel_traits_finalizeILj4096E6__halfS2_fS2_fjLb0ELj1024ELj4ENS_18Kernel_traits_baseILj4096ES2_S2_fS2_fjLj1024EEEEELb0ELb0EEEvNS_9BwdParamsE) ;  /* 0xfffff0b002007950 */ /* 0x000fea0003c3ffff */
.L_x_7818:
        /* <DEDUP_REMOVED lines=11> */
.L_x_11864:


//--------------------- .text._ZN10layer_norm13ln_bwd_kernelINS_13Kernel_traitsI6__halfS2_fS2_fjLj4096ELj1ELj1ELj4ELj16ENS_18Kernel_traits_baseILj4096ES2_S2_fS2_fjLj128EEEEELb1ELb0ELb1ELb0EEEvNS_9BwdParamsE --------------------------
	.section	.text._ZN10layer_norm13ln_bwd_kernelINS_13Kernel_traitsI6__halfS2_fS2_fjLj4096ELj1ELj1ELj4ELj16ENS_18Kernel_traits_baseILj4096ES2_S2_fS2_fjLj128EEEEELb1ELb0ELb1ELb0EEEvNS_9BwdParamsE,"ax",@progbits
	.sectioninfo	@"SHI_REGISTERS=244"
	.align	128
        .global         _ZN10layer_norm13ln_bwd_kernelINS_13Kernel_traitsI6__halfS2_fS2_fjLj4096ELj1ELj1ELj4ELj16ENS_18Kernel_traits_baseILj4096ES2_S2_fS2_fjLj128EEEEELb1ELb0ELb1ELb0EEEvNS_9BwdParamsE
        .type           _ZN10layer_norm13ln_bwd_kernelINS_13Kernel_traitsI6__halfS2_fS2_fjLj4096ELj1ELj1ELj4ELj16ENS_18Kernel_traits_baseILj4096ES2_S2_fS2_fjLj128EEEEELb1ELb0ELb1ELb0EEEvNS_9BwdParamsE,@function
        .size           _ZN10layer_norm13ln_bwd_kernelINS_13Kernel_traitsI6__halfS2_fS2_fjLj4096ELj1ELj1ELj4ELj16ENS_18Kernel_traits_baseILj4096ES2_S2_fS2_fjLj128EEEEELb1ELb0ELb1ELb0EEEvNS_9BwdParamsE,(.L_x_11865 - _ZN10layer_norm13ln_bwd_kernelINS_13Kernel_traitsI6__halfS2_fS2_fjLj4096ELj1ELj1ELj4ELj16ENS_18Kernel_traits_baseILj4096ES2_S2_fS2_fjLj128EEEEELb1ELb0ELb1ELb0EEEvNS_9BwdParamsE)
        .other          _ZN10layer_norm13ln_bwd_kernelINS_13Kernel_traitsI6__halfS2_fS2_fjLj4096ELj1ELj1ELj4ELj16ENS_18Kernel_traits_baseILj4096ES2_S2_fS2_fjLj128EEEEELb1ELb0ELb1ELb0EEEvNS_9BwdParamsE,@"STO_CUDA_ENTRY STV_DEFAULT"
_ZN10layer_norm13ln_bwd_kernelINS_13Kernel_traitsI6__halfS2_fS2_fjLj4096ELj1ELj1ELj4ELj16ENS_18Kernel_traits_baseILj4096ES2_S2_fS2_fjLj128EEEEELb1ELb0ELb1ELb0EEEvNS_9BwdParamsE:
.text._ZN10layer_norm13ln_bwd_kernelINS_13Kernel_traitsI6__halfS2_fS2_fjLj4096ELj1ELj1ELj4ELj16ENS_18Kernel_traits_baseILj4096ES2_S2_fS2_fjLj128EEEEELb1ELb0ELb1ELb0EEEvNS_9BwdParamsE:
        /* <DEDUP_REMOVED lines=67> */
[----:B------:R-:W-:Y:S01]  /*0430*/  IMAD.MOV.U32 R45, RZ, RZ, RZ ;  /* 0x000000ffff2d7224 */ /* 0x000fe200078e00ff */
        /* <DEDUP_REMOVED lines=31> */
.L_x_7909:
        /* <DEDUP_REMOVED lines=36> */
.L_x_7823:
[----:B------:R-:W-:Y:S05]  /*0870*/  BSYNC B1 ;  /* 0x0000000000017941 */ /* 0x000fea0003800000 */
.L_x_7822:
[----:B------:R-:W-:Y:S01]  /*0880*/  BSSY B1, `(.L_x_7824) ;  /* 0x000000c000017945 */ /* 0x000fe20003800000 */
[----:B------:R-:W-:Y:S05]  /*0890*/  @!P1 BRA `(.L_x_7825) ;  /* 0x000000a000009947 */ /* 0x000fea0003800000 */
[----:B------:R-:W-:Y:S02]  /*08a0*/  ISETP.NE.U32.AND P5, PT, RZ, c[0x0][0x218], PT ;  /* 0x00008600ff007a0c */ /* 0x000fe40003fa5070 */
[----:B------:R-:W-:-:S02]  /*08b0*/  MOV R163, 0x8 ;  /* 0x0000000800a37802 */ /* 0x000fc40000000f00 */
[----:B------:R-:W-:-:S03]  /*08c0*/  ISETP.NE.AND.EX P5, PT, RZ, c[0x0][0x21c], PT, P5 ;  /* 0x00008700ff007a0c */ /* 0x000fc60003fa5350 */
[----:B------:R-:W-:-:S06]  /*08d0*/  IMAD.WIDE.U32 R162, R146, R163, c[0x0][0x190] ;  /* 0x0000640092a27625 */ /* 0x000fcc00078e00a3 */
[----:B------:R-:W5:Y:S04]  /*08e0*/  LDG.E.64 R162, [R162.64] ;  /* 0x00000004a2a27981 */ /* 0x000f68000c1e1b00 */
[----:B------:R-:W-:-:S05]  /*08f0*/  @P5 IMAD.WIDE.U32 R144, R147, R170, c[0x0][0x218] ;  /* 0x0000860093905625 */ /* 0x000fca00078e00aa */
[----:B------:R1:W5:Y:S04]  /*0900*/  @P5 LDG.E.128 R40, [R144.64] ;  /* 0x0000000490285981 */ /* 0x000368000c1e1d00 */
[----:B------:R1:W5:Y:S01]  /*0910*/  @P5 LDG.E.128 R36, [R144.64+0x10] ;  /* 0x0000100490245981 */ /* 0x000362000c1e1d00 */
[----:B------:R-:W-:Y:S02]  /*0920*/  IADD3 R146, R146, 0x80, RZ ;  /* 0x0000008092927810 */ /* 0x000fe40007ffe0ff */
[----:B------:R-:W-:Y:S02]  /*0930*/  IADD3 R147, R147, 0x80, RZ ;  /* 0x0000008093937810 */ /* 0x000fe40007ffe0ff */
.L_x_7825:
[----:B------:R-:W-:Y:S05]  /*0940*/  BSYNC B1 ;  /* 0x0000000000017941 */ /* 0x000fea0003800000 */
.L_x_7824:
        /* <DEDUP_REMOVED lines=10> */
[----:B------:R-:W-:-:S02]  /*09f0*/  IADD3 R146, R146, 0x80, RZ ;  /* 0x0000008092927810 */ /* 0x000fc40007ffe0ff */
[----:B------:R-:W-:Y:S02]  /*0a00*/  IADD3 R147, R147, 0x80, RZ ;  /* 0x0000008093937810 */ /* 0x000fe40007ffe0ff */
.L_x_7827:
[----:B------:R-:W-:Y:S05]  /*0a10*/  BSYNC B1 ;  /* 0x0000000000017941 */ /* 0x000fea0003800000 */
.L_x_7826:
        /* <DEDUP_REMOVED lines=12> */
.L_x_7821:
[----:B0-----:R-:W-:-:S06]  /*0ae0*/  IMAD.WIDE R144, R4, R153, c[0x0][0x1a0] ;  /* 0x0000680004907625 */ /* 0x001fcc00078e0299 */
[----:B------:R-:W2:Y:S01]  /*0af0*/  LDG.E R144, [R144.64] ;  /* 0x0000000490907981 */ /* 0x000ea2000c1e1900 */
[----:B-----5:R-:W-:Y:S01]  /*0b00*/  ISETP.GE.AND P5, PT, R0, 0x1, PT ;  /* 0x000000010000780c */ /* 0x020fe20003fa6270 */
[----:B------:R-:W-:Y:S01]  /*0b10*/  HFMA2.MMA R169, -RZ, RZ, 0, 0 ;  /* 0x00000000ffa97435 */ /* 0x000fe200000001ff */
[----:B------:R-:W-:Y:S01]  /*0b20*/  IADD3 R146, R148, -0x1, RZ ;  /* 0xffffffff94927810 */ /* 0x000fe20007ffe0ff */
[----:B------:R-:W-:Y:S01]  /*0b30*/  BSSY B1, `(.L_x_7829) ;  /* 0x000005f000017945 */ /* 0x000fe20003800000 */
[----:B------:R-:W-:Y:S01]  /*0b40*/  CS2R R236, SRZ ;  /* 0x0000000000ec7805 */ /* 0x000fe2000001ff00 */
[----:B------:R-:W-:Y:S02]  /*0b50*/  MOV R235, R159 ;  /* 0x0000009f00eb7202 */ /* 0x000fe40000000f00 */
        /* <DEDUP_REMOVED lines=18> */
[----:B------:R-:W-:-:S02]  /*0c80*/  ISETP.NE.U32.AND P5, PT, RZ, c[0x0][0x218], PT ;  /* 0x00008600ff007a0c */ /* 0x000fc40003fa5070 */
[----:B------:R-:W-:Y:S02]  /*0c90*/  MOV R160, 0x8 ;  /* 0x0000000800a07802 */ /* 0x000fe40000000f00 */
[----:B------:R-:W-:-:S03]  /*0ca0*/  ISETP.NE.AND.EX P5, PT, RZ, c[0x0][0x21c], PT, P5 ;  /* 0x00008700ff007a0c */ /* 0x000fc60003fa5350 */
[----:B------:R-:W-:-:S06]  /*0cb0*/  IMAD.WIDE.U32 R160, R169, R160, c[0x0][0x190] ;  /* 0x00006400a9a07625 */ /* 0x000fcc00078e00a0 */
[----:B------:R-:W5:Y:S04]  /*0cc0*/  LDG.E.64 R160, [R160.64] ;  /* 0x00000004a0a07981 */ /* 0x000f68000c1e1b00 */
[----:B------:R0:W5:Y:S04]  /*0cd0*/  @P5 LDG.E.128 R108, [R240.64] ;  /* 0x00000004f06c5981 */ /* 0x000168000c1e1d00 */
[----:B------:R0:W5:Y:S01]  /*0ce0*/  @P5 LDG.E.128 R112, [R240.64+0x10] ;  /* 0x00001004f0705981 */ /* 0x000162000c1e1d00 */
[----:B------:R-:W-:Y:S02]  /*0cf0*/  IADD3 R235, R159, 0x80, RZ ;  /* 0x000000809feb7810 */ /* 0x000fe40007ffe0ff */
[----:B------:R-:W-:-:S02]  /*0d00*/  IADD3 R238, R238, 0x80, RZ ;  /* 0x00000080eeee7810 */ /* 0x000fc40007ffe0ff */
[----:B------:R-:W-:Y:S01]  /*0d10*/  IADD3 R169, R169, 0x80, RZ ;  /* 0x00000080a9a97810 */ /* 0x000fe20007ffe0ff */
[----:B--2---:R-:W-:-:S04]  /*0d20*/  FADD.FTZ R219, -R168, R144 ;  /* 0x00000090a8db7221 */ /* 0x004fc80000010100 */
[----:B------:R-:W-:Y:S01]  /*0d30*/  FMUL.FTZ R234, R2, R219 ;  /* 0x000000db02ea7220 */ /* 0x000fe20000410000 */
        /* <DEDUP_REMOVED lines=14> */
[----:B---3--:R-:W-:Y:S02]  /*0e20*/  FADD.FTZ R227, -R168, R154 ;  /* 0x0000009aa8e37221 */ /* 0x008fe40000010100 */
[----:B------:R-:W-:-:S02]  /*0e30*/  FFMA.FTZ R46, R230, R229, R46 ;  /* 0x000000e5e62e7223 */ /* 0x000fc4000001002e */
[----:B------:R-:W-:Y:S02]  /*0e40*/  FADD.FTZ R74, R74, R229 ;  /* 0x000000e54a4a7221 */ /* 0x000fe40000010000 */
        /* <DEDUP_REMOVED lines=45> */
.L_x_7830:
[----:B0-----:R-:W-:Y:S05]  /*1120*/  BSYNC B1 ;  /* 0x0000000000017941 */ /* 0x001fea0003800000 */
.L_x_7829:
        /* <DEDUP_REMOVED lines=20> */
[----:B------:R-:W-:Y:S02]  /*1270*/  FMUL.FTZ R218, R2, R171 ;  /* 0x000000ab02da7220 */ /* 0x000fe40000410000 */
[C---:B0-----:R-:W-:Y:S01]  /*1280*/  FADD.FTZ R175, -R168.reuse, R146 ;  /* 0x00000092a8af7221 */ /* 0x041fe20000010100 */
        /* <DEDUP_REMOVED lines=10> */
[----:B-1----:R-:W-:Y:S02]  /*1330*/  FMUL.FTZ R172, R2, R145 ;  /* 0x0000009102ac7220 */ /* 0x002fe40000410000 */
[----:B------:R-:W-:Y:S02]  /*1340*/  FMUL.FTZ R179, R28, R148 ;  /* 0x000000941cb37220 */ /* 0x000fe40000410000 */
[----:B------:R-:W-:-:S02]  /*1350*/  FADD.FTZ R144, R237, R177 ;  /* 0x000000b1ed907221 */ /* 0x000fc40000010000 */
[----:B------:R-:W-:Y:S01]  /*1360*/  FFMA.FTZ R236, R218, R177, R236 ;  /* 0x000000b1daec7223 */ /* 0x000fe200000100ec */
[----:B------:R-:W-:Y:S01]  /*1370*/  HADD2.F32 R149, -RZ, R149.H1_H1 ;  /* 0x30000095ff957230 */ /* 0x000fe20000004100 */
[----:B------:R-:W-:Y:S02]  /*1380*/  FADD.FTZ R173, -R168, R152 ;  /* 0x00000098a8ad7221 */ /* 0x000fe40000010100 */
[-C--:B------:R-:W-:Y:S02]  /*1390*/  FFMA.FTZ R138, R171, R180.reuse, R138 ;  /* 0x000000b4ab8a7223 */ /* 0x080fe4000001008a */
        /* <DEDUP_REMOVED lines=44> */
.L_x_7832:
[----:B------:R-:W-:Y:S05]  /*1660*/  BSYNC B1 ;  /* 0x0000000000017941 */ /* 0x000fea0003800000 */
.L_x_7831:
        /* <DEDUP_REMOVED lines=20> */
[----:B------:R-:W-:Y:S02]  /*17b0*/  FADD.FTZ R147, -R168, R147 ;  /* 0x00000093a8937221 */ /* 0x000fe40000010100 */
[----:B-1----:R-:W-:Y:S01]  /*17c0*/  FMUL.FTZ R187, R2, R191 ;  /* 0x000000bf02bb7220 */ /* 0x002fe20000410000 */
[--C-:B----4-:R-:W-:Y:S01]  /*17d0*/  HADD2.F32 R194, -RZ, R148.reuse.H0_H0 ;  /* 0x20000094ffc27230 */ /* 0x110fe20000004100 */
[C---:B0-----:R-:W-:Y:S01]  /*17e0*/  FADD.FTZ R189, -R168.reuse, R146 ;  /* 0x00000092a8bd7221 */ /* 0x041fe20000010100 */
[----:B------:R-:W-:Y:S01]  /*17f0*/  HADD2.F32 R146, -RZ, R149.H1_H1 ;  /* 0x30000095ff927230 */ /* 0x000fe20000004100 */
[C---:B------:R-:W-:Y:S01]  /*1800*/  FADD.FTZ R193, -R168.reuse, R145 ;  /* 0x00000091a8c17221 */ /* 0x040fe20000010100 */
[----:B------:R-:W-:Y:S01]  /*1810*/  HADD2.F32 R148, -RZ, R148.H1_H1 ;  /* 0x30000094ff947230 */ /* 0x000fe20000004100 */
[----:B---3--:R-:W-:Y:S02]  /*1820*/  FADD.FTZ R195, -R168, R154 ;  /* 0x0000009aa8c37221 */ /* 0x008fe40000010100 */
[----:B------:R-:W-:-:S02]  /*1830*/  FMUL.FTZ R188, R2, R147 ;  /* 0x0000009302bc7220 */ /* 0x000fc40000410000 */
[-C--:B------:R-:W-:Y:S02]  /*1840*/  FFMA.FTZ R56, R187, R194.reuse, R56 ;  /* 0x000000c2bb387223 */ /* 0x080fe40000010038 */
[----:B------:R-:W-:Y:S02]  /*1850*/  FADD.FTZ R92, R92, R194 ;  /* 0x000000c25c5c7221 */ /* 0x000fe40000010000 */
[----:B------:R-:W-:Y:S01]  /*1860*/  FMUL.FTZ R194, R21, R194 ;  /* 0x000000c215c27220 */ /* 0x000fe20000410000 */
[----:B------:R-:W-:Y:S01]  /*1870*/  HADD2.F32 R196, -RZ, R149.H0_H0 ;  /* 0x20000095ffc47230 */ /* 0x000fe20000004100 */
[C---:B------:R-:W-:Y:S02]  /*1880*/  FMUL.FTZ R186, R2.reuse, R193 ;  /* 0x000000c102ba7220 */ /* 0x040fe40000410000 */
[C---:B------:R-:W-:Y:S02]  /*1890*/  FMUL.FTZ R189, R2.reuse, R189 ;  /* 0x000000bd02bd7220 */ /* 0x040fe40000410000 */
[----:B------:R-:W-:-:S02]  /*18a0*/  FMUL.FTZ R193, R2, R195 ;  /* 0x000000c302c17220 */ /* 0x000fc40000410000 */
[-C--:B------:R-:W-:Y:S02]  /*18b0*/  FFMA.FTZ R59, R188, R146.reuse, R59 ;  /* 0x00000092bc3b7223 */ /* 0x080fe4000001003b */
[----:B------:R-:W-:Y:S02]  /*18c0*/  FADD.FTZ R95, R95, R146 ;  /* 0x000000925f5f7221 */ /* 0x000fe40000010000 */
[----:B------:R-:W-:Y:S02]  /*18d0*/  FMUL.FTZ R197, R17, R146 ;  /* 0x0000009211c57220 */ /* 0x000fe40000410000 */
[----:B------:R-:W-:Y:S02]  /*18e0*/  FMUL.FTZ R195, R20, R148 ;  /* 0x0000009414c37220 */ /* 0x000fe40000410000 */
[----:B------:R-:W-:Y:S02]  /*18f0*/  FADD.FTZ R146, R237, R194 ;  /* 0x000000c2ed927221 */ /* 0x000fe40000010000 */
[----:B------:R-:W-:-:S02]  /*1900*/  FFMA.FTZ R236, R187, R194, R236 ;  /* 0x000000c2bbec7223 */ /* 0x000fc400000100ec */
[-C--:B------:R-:W-:Y:S02]  /*1910*/  FFMA.FTZ R58, R189, R196.reuse, R58 ;  /* 0x000000c4bd3a7223 */ /* 0x080fe4000001003a */
        /* <DEDUP_REMOVED lines=40> */
.L_x_7834:
[----:B------:R-:W-:Y:S05]  /*1ba0*/  BSYNC B1 ;  /* 0x0000000000017941 */ /* 0x000fea0003800000 */
.L_x_7833:
[----:B------:R-:W-:Y:S05]  /*1bb0*/  @!P3 BRA `(.L_x_7828) ;  /* 0x000004e00000b947 */ /* 0x000fea0003800000 */
[----:B------:R-:W-:Y:S01]  /*1bc0*/  MOV R149, 0x10 ;  /* 0x0000001000957802 */ /* 0x000fe20000000f00 */
        /* <DEDUP_REMOVED lines=17> */
[----:B0-----:R-:W-:Y:S01]  /*1ce0*/  FMUL.FTZ R203, R2, R169 ;  /* 0x000000a902cb7220 */ /* 0x001fe20000410000 */
[----:B------:R-:W-:-:S03]  /*1cf0*/  HADD2.F32 R148, -RZ, R148.H1_H1 ;  /* 0x30000094ff947230 */ /* 0x000fc60000004100 */
[----:B------:R-:W-:Y:S01]  /*1d00*/  FMUL.FTZ R208, R12, R145 ;  /* 0x000000910cd07220 */ /* 0x000fe20000410000 */
[----:B------:R-:W-:Y:S01]  /*1d10*/  HADD2.F32 R147, -RZ, R149.H0_H0 ;  /* 0x20000095ff937230 */ /* 0x000fe20000004100 */
[----:B------:R-:W-:Y:S02]  /*1d20*/  FADD.FTZ R209, -R168, R146 ;  /* 0x00000092a8d17221 */ /* 0x000fe40000010100 */
[C---:B-1----:R-:W-:Y:S02]  /*1d30*/  FMUL.FTZ R204, R2.reuse, R211 ;  /* 0x000000d302cc7220 */ /* 0x042fe40000410000 */
        /* <DEDUP_REMOVED lines=54> */
.L_x_7828:
[----:B------:R-:W-:Y:S05]  /*20a0*/  BSYNC B0 ;  /* 0x0000000000007941 */ /* 0x000fea0003800000 */
.L_x_7820:
[----:B------:R-:W-:Y:S02]  /*20b0*/  LOP3.LUT P6, RZ, R3, 0xff, RZ, 0xc0, !PT ;  /* 0x000000ff03ff7812 */ /* 0x000fe400078cc0ff */
[----:B------:R-:W-:Y:S02]  /*20c0*/  SHF.R.U32.HI R146, RZ, 0x5, R158 ;  /* 0x00000005ff927819 */ /* 0x000fe4000001169e */
[----:B------:R-:W-:-:S02]  /*20d0*/  LOP3.LUT P5, RZ, R158, 0x1f, RZ, 0xc0, !PT ;  /* 0x0000001f9eff7812 */ /* 0x000fc400078ac0ff */
[----:B------:R-:W-:-:S07]  /*20e0*/  LOP3.LUT R154, R146, 0x7fffffc, RZ, 0xc0, !PT ;  /* 0x07fffffc929a7812 */ /* 0x000fce00078ec0ff */
[----:B------:R-:W-:Y:S01]  /*20f0*/  @!P6 IADD3 R154, R154, 0x4, RZ ;  /* 0x000000049a9ae810 */ /* 0x000fe20007ffe0ff */
[----:B------:R-:W-:Y:S05]  /*2100*/  BRA.DIV ~URZ, `(.L_x_7835) ;  /* 0x000030127f007947 */ /* 0x000fea000b800000 */
[----:B------:R2:W3:Y:S02]  /*2110*/  SHFL.DOWN PT, R148, R237, 0x10, 0x1f ;  /* 0x0a001f00ed947f89 */ /* 0x0004e400000e0000 */
.L_x_7910:
        /* <DEDUP_REMOVED lines=18> */
.L_x_7911:
        /* <DEDUP_REMOVED lines=42> */
.L_x_7840:
[----:B------:R-:W-:Y:S05]  /*24e0*/  BSYNC B1 ;  /* 0x0000000000017941 */ /* 0x000fea0003800000 */
.L_x_7839:
        /* <DEDUP_REMOVED lines=15> */
.L_x_7842:
[----:B------:R-:W-:Y:S05]  /*25e0*/  BSYNC B1 ;  /* 0x0000000000017941 */ /* 0x000fea0003800000 */
.L_x_7841:
        /* <DEDUP_REMOVED lines=15> */
.L_x_7844:
[----:B------:R-:W-:Y:S05]  /*26e0*/  BSYNC B1 ;  /* 0x0000000000017941 */ /* 0x000fea0003800000 */
.L_x_7843:
        /* <DEDUP_REMOVED lines=15> */
.L_x_7846:
[----:B------:R-:W-:Y:S05]  /*27e0*/  BSYNC B1 ;  /* 0x0000000000017941 */ /* 0x000fea0003800000 */
.L_x_7845:
        /* <DEDUP_REMOVED lines=15> */
.L_x_7848:
[----:B------:R-:W-:Y:S05]  /*28e0*/  BSYNC B1 ;  /* 0x0000000000017941 */ /* 0x000fea0003800000 */
.L_x_7847:
        /* <DEDUP_REMOVED lines=15> */
.L_x_7850:
[----:B------:R-:W-:Y:S05]  /*29e0*/  BSYNC B1 ;  /* 0x0000000000017941 */ /* 0x000fea0003800000 */
.L_x_7849:
        /* <DEDUP_REMOVED lines=15> */
.L_x_7852:
[----:B------:R-:W-:Y:S05]  /*2ae0*/  BSYNC B1 ;  /* 0x0000000000017941 */ /* 0x000fea0003800000 */
.L_x_7851:
        /* <DEDUP_REMOVED lines=24> */
.L_x_7854:
[----:B------:R-:W-:Y:S05]  /*2c70*/  BSYNC B1 ;  /* 0x0000000000017941 */ /* 0x000fea0003800000 */
.L_x_7853:
[----:B------:R-:W-:Y:S01]  /*2c80*/  @P5 FMUL.FTZ R145, R236, c[0x0][0x1ec] ;  /* 0x00007b00ec915a20 */ /* 0x000fe20000410000 */
[----:B------:R-:W-:Y:S02]  /*2c90*/  SEL R133, R170, R133, P6 ;  /* 0x00000085aa857207 */ /* 0x000fe40003000000 */
[----:B------:R-:W-:Y:S01]  /*2ca0*/  SEL R134, R235, R134, P6 ;  /* 0x00000086eb867207 */ /* 0x000fe20003000000 */
[----:B------:R-:W-:Y:S01]  /*2cb0*/  @P5 FMUL.FTZ R145, R145, c[0x0][0x1e8] ;  /* 0x00007a0091915a20 */ /* 0x000fe20000410000 */
[----:B------:R-:W-:Y:S02]  /*2cc0*/  SEL R135, R236, R135, P6 ;  /* 0x00000087ec877207 */ /* 0x000fe40003000000 */
[----:B------:R-:W-:Y:S02]  /*2cd0*/  @P5 LOP3.LUT P6, RZ, R161, 0xff000000, RZ, 0xc0, !PT ;  /* 0xff000000a1ff5812 */ /* 0x000fe400078cc0ff */
[----:B------:R-:W-:-:S02]  /*2ce0*/  @P5 F2FP.PACK_AB R144, RZ, R144 ;  /* 0x00000090ff90523e */ /* 0x000fc400000000ff */
[----:B------:R-:W-:Y:S02]  /*2cf0*/  @P5 FSEL R145, R145, RZ, P6 ;  /* 0x000000ff91915208 */ /* 0x000fe40003000000 */
[----:B------:R-:W-:Y:S02]  /*2d00*/  ISETP.NE.U32.AND P6, PT, RZ, c[0x0][0x258], PT ;  /* 0x00009600ff007a0c */ /* 0x000fe40003fc5070 */
[----:B------:R-:W-:Y:S02]  /*2d10*/  @P5 F2FP.PACK_AB R150, RZ, R150 ;  /* 0x00000096ff96523e */ /* 0x000fe400000000ff */
[----:B------:R-:W-:Y:S02]  /*2d20*/  ISETP.NE.AND.EX P6, PT, RZ, c[0x0][0x25c], PT, P6 ;  /* 0x00009700ff007a0c */ /* 0x000fe40003fc5360 */
[----:B------:R-:W-:Y:S02]  /*2d30*/  @P5 F2FP.PACK_AB R153, RZ, R153 ;  /* 0x00000099ff99523e */ /* 0x000fe400000000ff */
[----:B------:R-:W-:-:S02]  /*2d40*/  @P5 F2FP.PACK_AB R155, RZ, R155 ;  /* 0x0000009bff9b523e */ /* 0x000fc400000000ff */
[----:B------:R-:W-:Y:S02]  /*2d50*/  @P5 F2FP.PACK_AB R147, RZ, R147 ;  /* 0x00000093ff93523e */ /* 0x000fe400000000ff */
[----:B------:R-:W-:Y:S02]  /*2d60*/  @P5 PRMT R80, R144, 0x7610, R80 ;  /* 0x0000761090505816 */ /* 0x000fe40000000050 */
[----:B------:R-:W-:Y:S02]  /*2d70*/  @P5 PRMT R81, R150, 0x7610, R81 ;  /* 0x0000761096515816 */ /* 0x000fe40000000051 */
[----:B------:R-:W-:Y:S02]  /*2d80*/  @P5 MOV R151, 0x10 ;  /* 0x0000001000975802 */ /* 0x000fe40000000f00 */
[----:B------:R-:W-:Y:S02]  /*2d90*/  @P6 MOV R146, 0x20 ;  /* 0x0000002000926802 */ /* 0x000fe40000000f00 */
[----:B------:R-:W-:-:S02]  /*2da0*/  @P5 F2FP.PACK_AB R152, RZ, R152 ;  /* 0x00000098ff98523e */ /* 0x000fc400000000ff */
[----:B------:R-:W-:Y:S02]  /*2db0*/  @P5 F2FP.PACK_AB R154, RZ, R154 ;  /* 0x0000009aff9a523e */ /* 0x000fe400000000ff */
[----:B------:R-:W-:Y:S02]  /*2dc0*/  @P5 PRMT R82, R153, 0x7610, R82 ;  /* 0x0000761099525816 */ /* 0x000fe40000000052 */
[----:B------:R-:W-:Y:S01]  /*2dd0*/  @P5 F2FP.PACK_AB R150, RZ, R145 ;  /* 0x00000091ff96523e */ /* 0x000fe200000000ff */
[----:B------:R-:W-:Y:S01]  /*2de0*/  @P5 IMAD.WIDE.U32 R144, R0, R151, c[0x0][0x248] ;  /* 0x0000920000905625 */ /* 0x000fe200078e0097 */
[----:B------:R-:W-:Y:S02]  /*2df0*/  @P5 PRMT R83, R155, 0x7610, R83 ;  /* 0x000076109b535816 */ /* 0x000fe40000000053 */
[----:B------:R-:W-:Y:S01]  /*2e00*/  @P5 PRMT R80, R80, 0x5410, R147 ;  /* 0x0000541050505816 */ /* 0x000fe20000000093 */
[----:B------:R-:W-:Y:S01]  /*2e10*/  @P6 IMAD.WIDE.U32 R146, R159, R146, c[0x0][0x258] ;  /* 0x000096009f926625 */ /* 0x000fe200078e0092 */
[----:B------:R-:W-:-:S02]  /*2e20*/  @P5 PRMT R81, R81, 0x5410, R152 ;  /* 0x0000541051515816 */ /* 0x000fc40000000098 */
[----:B------:R-:W-:Y:S02]  /*2e30*/  @P5 PRMT R82, R82, 0x5410, R154 ;  /* 0x0000541052525816 */ /* 0x000fe4000000009a */
[----:B------:R-:W-:Y:S01]  /*2e40*/  @P5 PRMT R83, R83, 0x5410, R150 ;  /* 0x0000541053535816 */ /* 0x000fe20000000096 */
[----:B------:R1:W-:Y:S01]  /*2e50*/  @P6 STG.E.128 [R146.64], R140 ;  /* 0x0000008c92006986 */ /* 0x0003e2000c101d04 */
[----:B------:R-:W-:Y:S02]  /*2e60*/  IADD3 R159, R159, 0x80, RZ ;  /* 0x000000809f9f7810 */ /* 0x000fe40007ffe0ff */
[----:B------:R-:W-:Y:S01]  /*2e70*/  IADD3 R0, R0, 0x80, RZ ;  /* 0x0000008000007810 */ /* 0x000fe20007ffe0ff */
[----:B------:R1:W-:Y:S04]  /*2e80*/  @P6 STG.E.128 [R146.64+0x10], R132 ;  /* 0x0000108492006986 */ /* 0x0003e8000c101d04 */
[----:B------:R1:W-:Y:S02]  /*2e90*/  @P5 STG.E.128 [R144.64], R80 ;  /* 0x0000005090005986 */ /* 0x0003e4000c101d04 */
.L_x_7838:
[----:B------:R-:W-:Y:S05]  /*2ea0*/  BSYNC B0 ;  /* 0x0000000000007941 */ /* 0x000fea0003800000 */
.L_x_7837:
        /* <DEDUP_REMOVED lines=13> */
.L_x_7858:
[----:B------:R-:W-:Y:S05]  /*2f80*/  BSYNC B1 ;  /* 0x0000000000017941 */ /* 0x000fea0003800000 */
.L_x_7857:
        /* <DEDUP_REMOVED lines=15> */
.L_x_7860:
[----:B------:R-:W-:Y:S05]  /*3080*/  BSYNC B1 ;  /* 0x0000000000017941 */ /* 0x000fea0003800000 */
.L_x_7859:
        /* <DEDUP_REMOVED lines=15> */
.L_x_7862:
[----:B------:R-:W-:Y:S05]  /*3180*/  BSYNC B1 ;  /* 0x0000000000017941 */ /* 0x000fea0003800000 */
.L_x_7861:
        /* <DEDUP_REMOVED lines=15> */
.L_x_7864:
[----:B------:R-:W-:Y:S05]  /*3280*/  BSYNC B1 ;  /* 0x0000000000017941 */ /* 0x000fea0003800000 */
.L_x_7863:
        /* <DEDUP_REMOVED lines=15> */
.L_x_7866:
[----:B------:R-:W-:Y:S05]  /*3380*/  BSYNC B1 ;  /* 0x0000000000017941 */ /* 0x000fea0003800000 */
.L_x_7865:
        /* <DEDUP_REMOVED lines=15> */
.L_x_7868:
[----:B------:R-:W-:Y:S05]  /*3480*/  BSYNC B1 ;  /* 0x0000000000017941 */ /* 0x000fea0003800000 */
.L_x_7867:
        /* <DEDUP_REMOVED lines=15> */
.L_x_7870:
[----:B------:R-:W-:Y:S05]  /*3580*/  BSYNC B1 ;  /* 0x0000000000017941 */ /* 0x000fea0003800000 */
.L_x_7869:
        /* <DEDUP_REMOVED lines=24> */
.L_x_7872:
[----:B------:R-:W-:Y:S05]  /*3710*/  BSYNC B1 ;  /* 0x0000000000017941 */ /* 0x000fea0003800000 */
.L_x_7871:
        /* <DEDUP_REMOVED lines=16> */
[----:B------:R-:W-:Y:S01]  /*3820*/  @P5 MOV R151, 0x10 ;  /* 0x0000001000975802 */ /* 0x000fe20000000f00 */
[----:B------:R-:W-:Y:S01]  /*3830*/  @P6 IMAD.MOV.U32 R146, RZ, RZ, 0x20 ;  /* 0x00000020ff926424 */ /* 0x000fe200078e00ff */
[----:B------:R-:W-:Y:S02]  /*3840*/  @P5 F2FP.PACK_AB R152, RZ, R152 ;  /* 0x00000098ff98523e */ /* 0x000fe400000000ff */
[----:B------:R-:W-:-:S02]  /*3850*/  @P5 F2FP.PACK_AB R169, RZ, R169 ;  /* 0x000000a9ffa9523e */ /* 0x000fc400000000ff */
[----:B------:R-:W-:Y:S02]  /*3860*/  @P5 PRMT R82, R153, 0x7610, R82 ;  /* 0x0000761099525816 */ /* 0x000fe40000000052 */
[----:B------:R-:W-:Y:S01]  /*3870*/  @P5 F2FP.PACK_AB R150, RZ, R145 ;  /* 0x00000091ff96523e */ /* 0x000fe200000000ff */
        /* <DEDUP_REMOVED lines=12> */
.L_x_7856:
[----:B------:R-:W-:Y:S05]  /*3940*/  BSYNC B0 ;  /* 0x0000000000007941 */ /* 0x000fea0003800000 */
.L_x_7855:
        /* <DEDUP_REMOVED lines=13> */
.L_x_7876:
[----:B------:R-:W-:Y:S05]  /*3a20*/  BSYNC B1 ;  /* 0x0000000000017941 */ /* 0x000fea0003800000 */
.L_x_7875:
        /* <DEDUP_REMOVED lines=15> */
.L_x_7878:
[----:B------:R-:W-:Y:S05]  /*3b20*/  BSYNC B1 ;  /* 0x0000000000017941 */ /* 0x000fea0003800000 */
.L_x_7877:
        /* <DEDUP_REMOVED lines=15> */
.L_x_7880:
[----:B------:R-:W-:Y:S05]  /*3c20*/  BSYNC B1 ;  /* 0x0000000000017941 */ /* 0x000fea0003800000 */
.L_x_7879:
        /* <DEDUP_REMOVED lines=15> */
.L_x_7882:
[----:B------:R-:W-:Y:S05]  /*3d20*/  BSYNC B1 ;  /* 0x0000000000017941 */ /* 0x000fea0003800000 */
.L_x_7881:
        /* <DEDUP_REMOVED lines=15> */
.L_x_7884:
[----:B------:R-:W-:Y:S05]  /*3e20*/  BSYNC B1 ;  /* 0x0000000000017941 */ /* 0x000fea0003800000 */
.L_x_7883:
        /* <DEDUP_REMOVED lines=15> */
.L_x_7886:
[----:B------:R-:W-:Y:S05]  /*3f20*/  BSYNC B1 ;  /* 0x0000000000017941 */ /* 0x000fea0003800000 */
.L_x_7885:
        /* <DEDUP_REMOVED lines=15> */
.L_x_7888:
[----:B------:R-:W-:Y:S05]  /*4020*/  BSYNC B1 ;  /* 0x0000000000017941 */ /* 0x000fea0003800000 */
.L_x_7887:
        /* <DEDUP_REMOVED lines=24> */
.L_x_7890:
[----:B------:R-:W-:Y:S05]  /*41b0*/  BSYNC B1 ;  /* 0x0000000000017941 */ /* 0x000fea0003800000 */
.L_x_7889:
        /* <DEDUP_REMOVED lines=34> */
.L_x_7874:
[----:B------:R-:W-:Y:S05]  /*43e0*/  BSYNC B0 ;  /* 0x0000000000007941 */ /* 0x000fea0003800000 */
.L_x_7873:
        /* <DEDUP_REMOVED lines=13> */
.L_x_7894:
[----:B------:R-:W-:Y:S05]  /*44c0*/  BSYNC B1 ;  /* 0x0000000000017941 */ /* 0x000fea0003800000 */
.L_x_7893:
        /* <DEDUP_REMOVED lines=15> */
.L_x_7896:
[----:B------:R-:W-:Y:S05]  /*45c0*/  BSYNC B1 ;  /* 0x0000000000017941 */ /* 0x000fea0003800000 */
.L_x_7895:
        /* <DEDUP_REMOVED lines=15> */
.L_x_7898:
[----:B------:R-:W-:Y:S05]  /*46c0*/  BSYNC B1 ;  /* 0x0000000000017941 */ /* 0x000fea0003800000 */
.L_x_7897:
        /* <DEDUP_REMOVED lines=15> */
.L_x_7900:
[----:B------:R-:W-:Y:S05]  /*47c0*/  BSYNC B1 ;  /* 0x0000000000017941 */ /* 0x000fea0003800000 */
.L_x_7899:
        /* <DEDUP_REMOVED lines=15> */
.L_x_7902:
[----:B------:R-:W-:Y:S05]  /*48c0*/  BSYNC B1 ;  /* 0x0000000000017941 */ /* 0x000fea0003800000 */
.L_x_7901:
        /* <DEDUP_REMOVED lines=15> */
.L_x_7904:
[----:B------:R-:W-:Y:S05]  /*49c0*/  BSYNC B1 ;  /* 0x0000000000017941 */ /* 0x000fea0003800000 */
.L_x_7903:
        /* <DEDUP_REMOVED lines=15> */
.L_x_7906:
[----:B------:R-:W-:Y:S05]  /*4ac0*/  BSYNC B1 ;  /* 0x0000000000017941 */ /* 0x000fea0003800000 */
.L_x_7905:
        /* <DEDUP_REMOVED lines=15> */
.L_x_7908:
[----:B------:R-:W-:Y:S05]  /*4bc0*/  BSYNC B1 ;  /* 0x0000000000017941 */ /* 0x000fea0003800000 */
.L_x_7907:
[----:B------:R-:W-:Y:S01]  /*4bd0*/  ISETP.NE.U32.AND P6, PT, RZ, c[0x0][0x258], PT ;  /* 0x00009600ff007a0c */ /* 0x000fe20003fc5070 */
[----:B------:R-:W-:Y:S01]  /*4be0*/  @P5 FMUL.FTZ R2, R236, c[0x0][0x1ec] ;  /* 0x00007b00ec025a20 */ /* 0x000fe20000410000 */
[----:B------:R-:W-:Y:S02]  /*4bf0*/  ISETP.NE.U32.AND P4, PT, RZ, c[0x0][0x258], PT ;  /* 0x00009600ff007a0c */ /* 0x000fe40003f85070 */
[----:B------:R-:W-:Y:S01]  /*4c00*/  ISETP.NE.AND.EX P6, PT, RZ, c[0x0][0x25c], PT, P6 ;  /* 0x00009700ff007a0c */ /* 0x000fe20003fc5360 */
[----:B------:R-:W-:Y:S01]  /*4c10*/  @P5 FMUL.FTZ R2, R2, c[0x0][0x1e8] ;  /* 0x00007a0002025a20 */ /* 0x000fe20000410000 */
[----:B------:R-:W-:Y:S02]  /*4c20*/  ISETP.NE.AND.EX P4, PT, RZ, c[0x0][0x25c], PT, P4 ;  /* 0x00009700ff007a0c */ /* 0x000fe40003f85340 */
[----:B------:R-:W-:Y:S02]  /*4c30*/  @P5 F2FP.PACK_AB R146, RZ, R146 ;  /* 0x00000092ff92523e */ /* 0x000fe400000000ff */
        /* <DEDUP_REMOVED lines=9> */
[----:B------:R-:W-:Y:S02]  /*4cd0*/  @P5 F2FP.PACK_AB R151, RZ, R151 ;  /* 0x00000097ff97523e */ /* 0x000fe400000000ff */
[----:B------:R-:W-:Y:S02]  /*4ce0*/  @P5 F2FP.PACK_AB R155, RZ, R155 ;  /* 0x0000009bff9b523e */ /* 0x000fe400000000ff */
[----:B------:R-:W-:Y:S02]  /*4cf0*/  @P5 FSEL R2, R2, RZ, P4 ;  /* 0x000000ff02025208 */ /* 0x000fe40002000000 */
[----:B------:R-:W-:-:S02]  /*4d00*/  @P5 F2FP.PACK_AB R170, RZ, R170 ;  /* 0x000000aaffaa523e */ /* 0x000fc400000000ff */
[----:B------:R-:W-:Y:S01]  /*4d10*/  @P5 PRMT R80, R146, 0x7610, R80 ;  /* 0x0000761092505816 */ /* 0x000fe20000000050 */
[----:B------:R-:W-:Y:S01]  /*4d20*/  @P6 IMAD.MOV.U32 R146, RZ, RZ, 0x20 ;  /* 0x00000020ff926424 */ /* 0x000fe200078e00ff */
[----:B------:R-:W-:Y:S02]  /*4d30*/  @P5 MOV R145, 0x10 ;  /* 0x0000001000915802 */ /* 0x000fe40000000f00 */
[----:B------:R-:W-:Y:S01]  /*4d40*/  @P5 F2FP.PACK_AB R150, RZ, R150 ;  /* 0x00000096ff96523e */ /* 0x000fe200000000ff */
[----:B------:R-:W-:Y:S01]  /*4d50*/  @P6 IMAD.WIDE.U32 R146, R159, R146, c[0x0][0x258] ;  /* 0x000096009f926625 */ /* 0x000fe200078e0092 */
[----:B------:R-:W-:Y:S02]  /*4d60*/  @P5 F2FP.PACK_AB R154, RZ, R154 ;  /* 0x0000009aff9a523e */ /* 0x000fe400000000ff */
[----:B------:R-:W-:Y:S01]  /*4d70*/  @P5 PRMT R81, R151, 0x7610, R81 ;  /* 0x0000761097515816 */ /* 0x000fe20000000051 */
[----:B------:R-:W-:Y:S01]  /*4d80*/  @P5 IMAD.WIDE.U32 R144, R0, R145, c[0x0][0x248] ;  /* 0x0000920000905625 */ /* 0x000fe200078e0091 */
[----:B------:R-:W-:Y:S01]  /*4d90*/  @P5 F2FP.PACK_AB R169, RZ, R169 ;  /* 0x000000a9ffa9523e */ /* 0x000fe200000000ff */
[----:B------:R1:W-:Y:S01]  /*4da0*/  @P6 STG.E.128 [R146.64], R140 ;  /* 0x0000008c92006986 */ /* 0x0003e2000c101d04 */
[----:B------:R-:W-:-:S02]  /*4db0*/  @P5 PRMT R82, R155, 0x7610, R82 ;  /* 0x000076109b525816 */ /* 0x000fc40000000052 */
[----:B------:R-:W-:Y:S01]  /*4dc0*/  @P5 F2FP.PACK_AB R2, RZ, R2 ;  /* 0x00000002ff02523e */ /* 0x000fe200000000ff */
[----:B------:R1:W-:Y:S01]  /*4dd0*/  @P6 STG.E.128 [R146.64+0x10], R132 ;  /* 0x0000108492006986 */ /* 0x0003e2000c101d04 */
[----:B------:R-:W-:Y:S02]  /*4de0*/  @P5 PRMT R83, R170, 0x7610, R83 ;  /* 0x00007610aa535816 */ /* 0x000fe40000000053 */
[----:B------:R-:W-:Y:S02]  /*4df0*/  @P5 PRMT R80, R80, 0x5410, R150 ;  /* 0x0000541050505816 */ /* 0x000fe40000000096 */
[----:B------:R-:W-:Y:S02]  /*4e00*/  @P5 PRMT R81, R81, 0x5410, R154 ;  /* 0x0000541051515816 */ /* 0x000fe4000000009a */
[----:B------:R-:W-:Y:S02]  /*4e10*/  @P5 PRMT R82, R82, 0x5410, R169 ;  /* 0x0000541052525816 */ /* 0x000fe400000000a9 */
[----:B------:R-:W-:-:S05]  /*4e20*/  @P5 PRMT R83, R83, 0x5410, R2 ;  /* 0x0000541053535816 */ /* 0x000fca0000000002 */
[----:B------:R1:W-:Y:S02]  /*4e30*/  @P5 STG.E.128 [R144.64], R80 ;  /* 0x0000005090005986 */ /* 0x0003e4000c101d04 */
.L_x_7892:
[----:B------:R-:W-:Y:S05]  /*4e40*/  BSYNC B0 ;  /* 0x0000000000007941 */ /* 0x000fea0003800000 */
.L_x_7891:
[----:B------:R-:W-:Y:S02]  /*4e50*/  IADD3 R4, R4, c[0x0][0x160], RZ ;  /* 0x0000580004047a10 */ /* 0x000fe40007ffe0ff */
[----:B------:R-:W-:Y:S02]  /*4e60*/  LOP3.LUT P5, RZ, R3, 0xff, RZ, 0xc0, !PT ;  /* 0x000000ff03ff7812 */ /* 0x000fe400078ac0ff */
[----:B------:R-:W-:Y:S02]  /*4e70*/  ISETP.GE.AND P4, PT, R4, c[0x0][0x164], PT ;  /* 0x0000590004007a0c */ /* 0x000fe40003f86270 */
[----:B------:R-:W-:-:S11]  /*4e80*/  SEL R3, RZ, 0x1, P5 ;  /* 0x00000001ff037807 */ /* 0x000fd60002800000 */
[----:B01---5:R-:W-:Y:S01]  /*4e90*/  @P4 CALL.REL.NOINC `(.L_x_7819) ;  /* 0x0000001000004944 */ /* 0x023fe20003c00000 */
[----:B------:R-:W-:Y:S05]  /*4ea0*/  BRA `(.L_x_7909) ;  /* 0xffffb78000007947 */ /* 0x000fea000383ffff */
.L_x_7819:
[----:B-1----:R-:W0:Y:S01]  /*4eb0*/  S2UR UR6, SR_CTAID.X ;  /* 0x00000000000679c3 */ /* 0x002e220000002500 */
[----:B------:R-:W0:Y:S01]  /*4ec0*/  S2R R2, SR_TID.X ;  /* 0x0000000000027919 */ /* 0x000e220000002100 */
[----:B------:R-:W-:Y:S01]  /*4ed0*/  @P0 MOV R5, 0x20 ;  /* 0x0000002000050802 */ /* 0x000fe20000000f00 */
[----:B-----5:R-:W-:Y:S01]  /*4ee0*/  @P2 IMAD.MOV.U32 R13, RZ, RZ, 0x20 ;  /* 0x00000020ff0d2424 */ /* 0x020fe200078e00ff */
        /* <DEDUP_REMOVED lines=35> */
.L_x_7835:
[----:B------:R-:W-:Y:S01]  /*5120*/  HFMA2.MMA R168, -RZ, RZ, 0, 9.5367431640625e-07 ;  /* 0x00000010ffa87435 */ /* 0x000fe200000001ff */
[----:B------:R-:W-:Y:S01]  /*5130*/  MOV R149, R237 ;  /* 0x000000ed00957202 */ /* 0x000fe20000000f00 */
[----:B------:R-:W-:Y:S01]  /*5140*/  IMAD.MOV.U32 R152, RZ, RZ, 0x1f ;  /* 0x0000001fff987424 */ /* 0x000fe200078e00ff */
[----:B------:R-:W-:-:S02]  /*5150*/  MOV R155, 0xffffffff ;  /* 0xffffffff009b7802 */ /* 0x000fc40000000f00 */
[----:B-1----:R-:W-:Y:S02]  /*5160*/  MOV R144, 0x5180 ;  /* 0x0000518000907802 */ /* 0x002fe40000000f00 */
[----:B0----5:R-:W-:Y:S05]  /*5170*/  CALL.REL.NOINC `($__internal_131_$__cuda_sm70_shflsync_down_p) ;  /* 0x0000045000007944 */ /* 0x021fea0003c00000 */
[----:B-1----:R-:W-:Y:S01]  /*5180*/  MOV R148, R168 ;  /* 0x000000a800947202 */ /* 0x002fe20000000f00 */
[----:B0-----:R-:W-:Y:S05]  /*5190*/  BRA `(.L_x_7910) ;  /* 0xffffcf8000007947 */ /* 0x001fea000383ffff */
.L_x_7836:
[----:B------:R-:W-:Y:S01]  /*51a0*/  HFMA2.MMA R152, -RZ, RZ, 0, 1.847743988037109375e-06 ;  /* 0x0000001fff987435 */ /* 0x000fe200000001ff */
[----:B------:R-:W-:Y:S01]  /*51b0*/  MOV R149, R236 ;  /* 0x000000ec00957202 */ /* 0x000fe20000000f00 */
[----:B------:R-:W-:Y:S01]  /*51c0*/  IMAD.MOV.U32 R168, RZ, RZ, 0x10 ;  /* 0x00000010ffa87424 */ /* 0x000fe200078e00ff */
[----:B------:R-:W-:Y:S02]  /*51d0*/  MOV R155, 0xffffffff ;  /* 0xffffffff009b7802 */ /* 0x000fe40000000f00 */
[----:B-1----:R-:W-:Y:S02]  /*51e0*/  MOV R144, 0x5200 ;  /* 0x0000520000907802 */ /* 0x002fe40000000f00 */
[----:B0-23-5:R-:W-:Y:S05]  /*51f0*/  CALL.REL.NOINC `($__internal_131_$__cuda_sm70_shflsync_down_p) ;  /* 0x000003d000007944 */ /* 0x02dfea0003c00000 */
[----:B------:R-:W-:Y:S01]  /*5200*/  FADD.FTZ R148, R148, R237 ;  /* 0x000000ed94947221 */ /* 0x000fe20000010000 */
[----:B0-----:R-:W-:Y:S01]  /*5210*/  MOV R152, 0x1f ;  /* 0x0000001f00987802 */ /* 0x001fe20000000f00 */
[----:B-1----:R-:W-:Y:S01]  /*5220*/  FADD.FTZ R151, R236, R168 ;  /* 0x000000a8ec977221 */ /* 0x002fe20000010000 */
[----:B------:R-:W-:Y:S01]  /*5230*/  HFMA2.MMA R168, -RZ, RZ, 0, 4.76837158203125e-07 ;  /* 0x00000008ffa87435 */ /* 0x000fe200000001ff */
[----:B------:R-:W-:Y:S01]  /*5240*/  IMAD.MOV.U32 R155, RZ, RZ, -0x1 ;  /* 0xffffffffff9b7424 */ /* 0x000fe200078e00ff */
[----:B------:R-:W-:-:S02]  /*5250*/  MOV R149, R148 ;  /* 0x0000009400957202 */ /* 0x000fc40000000f00 */
[----:B------:R-:W-:Y:S02]  /*5260*/  MOV R144, 0x5280 ;  /* 0x0000528000907802 */ /* 0x000fe40000000f00 */
[----:B------:R-:W-:Y:S05]  /*5270*/  CALL.REL.NOINC `($__internal_131_$__cuda_sm70_shflsync_down_p) ;  /* 0x0000035000007944 */ /* 0x000fea0003c00000 */
[----:B-1----:R-:W-:Y:S01]  /*5280*/  MOV R147, R168 ;  /* 0x000000a800937202 */ /* 0x002fe20000000f00 */
[----:B------:R-:W-:Y:S01]  /*5290*/  HFMA2.MMA R168, -RZ, RZ, 0, 4.76837158203125e-07 ;  /* 0x00000008ffa87435 */ /* 0x000fe200000001ff */
[----:B0-----:R-:W-:Y:S01]  /*52a0*/  MOV R149, R151 ;  /* 0x0000009700957202 */ /* 0x001fe20000000f00 */
[----:B------:R-:W-:Y:S01]  /*52b0*/  IMAD.MOV.U32 R152, RZ, RZ, 0x1f ;  /* 0x0000001fff987424 */ /* 0x000fe200078e00ff */
[----:B------:R-:W-:Y:S02]  /*52c0*/  MOV R155, 0xffffffff ;  /* 0xffffffff009b7802 */ /* 0x000fe40000000f00 */
[----:B------:R-:W-:Y:S02]  /*52d0*/  MOV R144, 0x52f0 ;  /* 0x000052f000907802 */ /* 0x000fe40000000f00 */
[----:B------:R-:W-:Y:S05]  /*52e0*/  CALL.REL.NOINC `($__internal_131_$__cuda_sm70_shflsync_down_p) ;  /* 0x000002e000007944 */ /* 0x000fea0003c00000 */
[----:B------:R-:W-:Y:S01]  /*52f0*/  FADD.FTZ R148, R147, R148 ;  /* 0x0000009493947221 */ /* 0x000fe20000010000 */
[----:B0-----:R-:W-:Y:S01]  /*5300*/  MOV R152, 0x1f ;  /* 0x0000001f00987802 */ /* 0x001fe20000000f00 */
[----:B-1----:R-:W-:Y:S01]  /*5310*/  FADD.FTZ R151, R151, R168 ;  /* 0x000000a897977221 */ /* 0x002fe20000010000 */
[----:B------:R-:W-:Y:S01]  /*5320*/  HFMA2.MMA R168, -RZ, RZ, 0, 2.384185791015625e-07 ;  /* 0x00000004ffa87435 */ /* 0x000fe200000001ff */
[----:B------:R-:W-:Y:S01]  /*5330*/  MOV R155, 0xffffffff ;  /* 0xffffffff009b7802 */ /* 0x000fe20000000f00 */
[----:B------:R-:W-:Y:S01]  /*5340*/  IMAD.MOV.U32 R149, RZ, RZ, R148 ;  /* 0x000000ffff957224 */ /* 0x000fe200078e0094 */
[----:B------:R-:W-:-:S03]  /*5350*/  MOV R144, 0x5370 ;  /* 0x0000537000907802 */ /* 0x000fc60000000f00 */
[----:B------:R-:W-:Y:S05]  /*5360*/  CALL.REL.NOINC `($__internal_131_$__cuda_sm70_shflsync_down_p) ;  /* 0x0000026000007944 */ /* 0x000fea0003c00000 */
[----:B-1----:R-:W-:Y:S01]  /*5370*/  MOV R147, R168 ;  /* 0x000000a800937202 */ /* 0x002fe20000000f00 */
[----:B------:R-:W-:Y:S01]  /*5380*/  HFMA2.MMA R168, -RZ, RZ, 0, 2.384185791015625e-07 ;  /* 0x00000004ffa87435 */ /* 0x000fe200000001ff */
[----:B0-----:R-:W-:Y:S01]  /*5390*/  MOV R149, R151 ;  /* 0x0000009700957202 */ /* 0x001fe20000000f00 */
[----:B------:R-:W-:Y:S01]  /*53a0*/  IMAD.MOV.U32 R155, RZ, RZ, -0x1 ;  /* 0xffffffffff9b7424 */ /* 0x000fe200078e00ff */
[----:B------:R-:W-:-:S02]  /*53b0*/  MOV R152, 0x1f ;  /* 0x0000001f00987802 */ /* 0x000fc40000000f00 */
[----:B------:R-:W-:Y:S02]  /*53c0*/  MOV R144, 0x53e0 ;  /* 0x000053e000907802 */ /* 0x000fe40000000f00 */
[----:B------:R-:W-:Y:S05]  /*53d0*/  CALL.REL.NOINC `($__internal_131_$__cuda_sm70_shflsync_down_p) ;  /* 0x000001f000007944 */ /* 0x000fea0003c00000 */
[----:B------:R-:W-:Y:S01]  /*53e0*/  FADD.FTZ R148, R147, R148 ;  /* 0x0000009493947221 */ /* 0x000fe20000010000 */
[----:B0-----:R-:W-:Y:S01]  /*53f0*/  MOV R152, 0x1f ;  /* 0x0000001f00987802 */ /* 0x001fe20000000f00 */
[----:B-1----:R-:W-:Y:S01]  /*5400*/  FADD.FTZ R151, R151, R168 ;  /* 0x000000a897977221 */ /* 0x002fe20000010000 */
[----:B------:R-:W-:Y:S01]  /*5410*/  HFMA2.MMA R168, -RZ, RZ, 0, 1.1920928955078125e-07 ;  /* 0x00000002ffa87435 */ /* 0x000fe200000001ff */
[----:B------:R-:W-:Y:S02]  /*5420*/  MOV R155, 0xffffffff ;  /* 0xffffffff009b7802 */ /* 0x000fe40000000f00 */
[----:B------:R-:W-:Y:S02]  /*5430*/  MOV R149, R148 ;  /* 0x0000009400957202 */ /* 0x000fe40000000f00 */
[----:B------:R-:W-:Y:S02]  /*5440*/  MOV R144, 0x5460 ;  /* 0x0000546000907802 */ /* 0x000fe40000000f00 */
[----:B------:R-:W-:Y:S05]  /*5450*/  CALL.REL.NOINC `($__internal_131_$__cuda_sm70_shflsync_down_p) ;  /* 0x0000017000007944 */ /* 0x000fea0003c00000 */
[----:B-1----:R-:W-:Y:S01]  /*5460*/  IMAD.MOV.U32 R147, RZ, RZ, R168 ;  /* 0x000000ffff937224 */ /* 0x002fe200078e00a8 */
[----:B------:R-:W-:Y:S01]  /*5470*/  HFMA2.MMA R168, -RZ, RZ, 0, 1.1920928955078125e-07 ;  /* 0x00000002ffa87435 */ /* 0x000fe200000001ff */
[----:B0-----:R-:W-:-:S02]  /*5480*/  MOV R149, R151 ;  /* 0x0000009700957202 */ /* 0x001fc40000000f00 */
[----:B------:R-:W-:Y:S02]  /*5490*/  MOV R152, 0x1f ;  /* 0x0000001f00987802 */ /* 0x000fe40000000f00 */
[----:B------:R-:W-:Y:S02]  /*54a0*/  MOV R155, 0xffffffff ;  /* 0xffffffff009b7802 */ /* 0x000fe40000000f00 */
[----:B------:R-:W-:Y:S02]  /*54b0*/  MOV R144, 0x54d0 ;  /* 0x000054d000907802 */ /* 0x000fe40000000f00 */
[----:B------:R-:W-:Y:S05]  /*54c0*/  CALL.REL.NOINC `($__internal_131_$__cuda_sm70_shflsync_down_p) ;  /* 0x0000010000007944 */ /* 0x000fea0003c00000 */
[----:B------:R-:W-:Y:S01]  /*54d0*/  FADD.FTZ R150, R147, R148 ;  /* 0x0000009493967221 */ /* 0x000fe20000010000 */
[----:B0-----:R-:W-:Y:S01]  /*54e0*/  HFMA2.MMA R152, -RZ, RZ, 0, 1.847743988037109375e-06 ;  /* 0x0000001fff987435 */ /* 0x001fe200000001ff */
[----:B-1----:R-:W-:Y:S01]  /*54f0*/  FADD.FTZ R153, R151, R168 ;  /* 0x000000a897997221 */ /* 0x002fe20000010000 */
[----:B------:R-:W-:Y:S01]  /*5500*/  MOV R155, 0xffffffff ;  /* 0xffffffff009b7802 */ /* 0x000fe20000000f00 */
[----:B------:R-:W-:Y:S01]  /*5510*/  IMAD.MOV.U32 R168, RZ, RZ, 0x1 ;  /* 0x00000001ffa87424 */ /* 0x000fe200078e00ff */
[----:B------:R-:W-:Y:S02]  /*5520*/  MOV R149, R150 ;  /* 0x0000009600957202 */ /* 0x000fe40000000f00 */
[----:B------:R-:W-:-:S02]  /*5530*/  MOV R144, 0x5550 ;  /* 0x0000555000907802 */ /* 0x000fc40000000f00 */
[----:B------:R-:W-:Y:S05]  /*5540*/  CALL.REL.NOINC `($__internal_131_$__cuda_sm70_shflsync_down_p) ;  /* 0x0000008000007944 */ /* 0x000fea0003c00000 */
[----:B-1----:R-:W-:Y:S01]  /*5550*/  MOV R151, R168 ;  /* 0x000000a800977202 */ /* 0x002fe20000000f00 */
[----:B------:R-:W-:Y:S01]  /*5560*/  HFMA2.MMA R168, -RZ, RZ, 0, 5.9604644775390625e-08 ;  /* 0x00000001ffa87435 */ /* 0x000fe200000001ff */
[----:B0-----:R-:W-:Y:S01]  /*5570*/  IMAD.MOV.U32 R149, RZ, RZ, R153 ;  /* 0x000000ffff957224 */ /* 0x001fe200078e0099 */
[----:B------:R-:W-:-:S02]  /*5580*/  MOV R152, 0x1f ;  /* 0x0000001f00987802 */ /* 0x000fc40000000f00 */
[----:B------:R-:W-:Y:S02]  /*5590*/  MOV R155, 0xffffffff ;  /* 0xffffffff009b7802 */ /* 0x000fe40000000f00 */
[----:B------:R-:W-:Y:S02]  /*55a0*/  MOV R144, 0x55c0 ;  /* 0x000055c000907802 */ /* 0x000fe40000000f00 */
[----:B------:R-:W-:Y:S05]  /*55b0*/  CALL.REL.NOINC `($__internal_131_$__cuda_sm70_shflsync_down_p) ;  /* 0x0000001000007944 */ /* 0x000fea0003c00000 */
[----:B01----:R-:W-:Y:S05]  /*55c0*/  BRA `(.L_x_7911) ;  /* 0xffffcc7000007947 */ /* 0x003fea000383ffff */
        .weak           $__internal_131_$__cuda_sm70_shflsync_down_p
        .type           $__internal_131_$__cuda_sm70_shflsync_down_p,@function
        .size           $__internal_131_$__cuda_sm70_shflsync_down_p,(.L_x_11865 - $__internal_131_$__cuda_sm70_shflsync_down_p)
$__internal_131_$__cuda_sm70_shflsync_down_p:
[----:B------:R-:W-:Y:S01]  /*55d0*/  HFMA2.MMA R145, -RZ, RZ, 0, 0 ;  /* 0x00000000ff917435 */ /* 0x000fe200000001ff */
[----:B------:R-:W-:Y:S04]  /*55e0*/  WARPSYNC R155 ;  /* 0x0000009b00007348 */ /* 0x000fe80003800000 */
[----:B------:R0:W1:Y:S01]  /*55f0*/  SHFL.DOWN PT, R168, R149, R168, R152 ;  /* 0x080000a895a87389 */ /* 0x00006200000e0098 */
[----:B------:R-:W-:Y:S05]  /*5600*/  RET.REL.NODEC R144 `(_ZN10layer_norm13ln_bwd_kernelINS_13Kernel_traitsI6__halfS2_fS2_fjLj4096ELj1ELj1ELj4ELj16ENS_18Kernel_traits_baseILj4096ES2_S2_fS2_fjLj128EEEEELb1ELb0ELb1ELb0EEEvNS_9BwdParamsE) ;  /* 0xffffa9f090007950 */ /* 0x000fea0003c3ffff */
.L_x_7912:
        /* <DEDUP_REMOVED lines=15> */
.L_x_11865:


//--------------------- .text._ZN10layer_norm22ln_bwd_finalize_kernelINS_22Kernel_traits_finalizeILj4096E6__halfS2_fS2_fjLb0ELj1024ELj4ENS_18Kernel_traits_baseILj4096ES2_S2_fS2_fjLj1024EEEEELb0ELb1EEEvNS_9BwdParamsE --------------------------
	.section	.text._ZN10layer_norm22ln_bwd_finalize_kernelINS_22Kernel_traits_finalizeILj4096E6__halfS2_fS2_fjLb0ELj1024ELj4ENS_18Kernel_traits_baseILj4096ES2_S2_fS2_fjLj1024EEEEELb0ELb1EEEvNS_9BwdParamsE,"ax",@progbits
	.sectioninfo	@"SHI_REGISTERS=32"
	.align	128
        .global         _ZN10layer_norm22ln_bwd_finalize_kernelINS_22Kernel_traits_finalizeILj4096E6__halfS2_fS2_fjLb0ELj1024ELj4ENS_18Kernel_traits_baseILj4096ES2_S2_fS2_fjLj1024EEEEELb0ELb1EEEvNS_9BwdParamsE
        .type           _ZN10layer_norm22ln_bwd_finalize_kernelINS_22Kernel_traits_finalizeILj4096E6__halfS2_fS2_fjLb0ELj1024ELj4ENS_18Kernel_traits_baseILj4096ES2_S2_fS2_fjLj1024EEEEELb0ELb1EEEvNS_9BwdParamsE,@function
        .size           _ZN10layer_norm22ln_bwd_finalize_kernelINS_22Kernel_traits_finalizeILj4096E6__halfS2_fS2_fjLb0ELj1024ELj4ENS_18Kernel_traits_baseILj4096ES2_S2_fS2_fjLj1024EEEEELb0ELb1EEEvNS_9BwdParamsE,(.L_x_11866 - _ZN10layer_norm22ln_bwd_finalize_kernelINS_22Kernel_traits_finalizeILj4096E6__halfS2_fS2_fjLb0ELj1024ELj4ENS_18Kernel_traits_baseILj4096ES2_S2_fS2_fjLj1024EEEEELb0ELb1EEEvNS_9BwdParamsE)
        .other          _ZN10layer_norm22ln_bwd_finalize_kernelINS_22Kernel_traits_finalizeILj4096E6__halfS2_fS2_fjLb0ELj1024ELj4ENS_18Kernel_traits_baseILj4096ES2_S2_fS2_fjLj1024EEEEELb0ELb1EEEvNS_9BwdParamsE,@"STO_CUDA_ENTRY STV_DEFAULT"
_ZN10layer_norm22ln_bwd_finalize_kernelINS_22Kernel_traits_finalizeILj4096E6__halfS2_fS2_fjLb0ELj1024ELj4ENS_18Kernel_traits_baseILj4096ES2_S2_fS2_fjLj1024EEEEELb0ELb1EEEvNS_9BwdParamsE:
.text._ZN10layer_norm22ln_bwd_finalize_kernelINS_22Kernel_traits_finalizeILj4096E6__halfS2_fS2_fjLb0ELj1024ELj4ENS_18Kernel_traits_baseILj4096ES2_S2_fS2_fjLj1024EEEEELb0ELb1EEEvNS_9BwdParamsE:
        /* <DEDUP_REMOVED lines=19> */
.L_x_7925:
        /* <DEDUP_REMOVED lines=27> */
.L_x_7917:
        /* <DEDUP_REMOVED lines=35> */
.L_x_7916:
[----:B------:R-:W-:Y:S05]  /*0510*/  BSYNC B1 ;  /* 0x0000000000017941 */ /* 0x000fea0003800000 */
.L_x_7915:
        /* <DEDUP_REMOVED lines=23> */
.L_x_7919:
[----:B------:R-:W-:Y:S05]  /*0690*/  BSYNC B1 ;  /* 0x0000000000017941 */ /* 0x000fea0003800000 */
.L_x_7918:
        /* <DEDUP_REMOVED lines=10> */
.L_x_7914:
[----:B------:R-:W-:Y:S05]  /*0740*/  BSYNC B0 ;  /* 0x0000000000007941 */ /* 0x000fea0003800000 */
.L_x_7913:
        /* <DEDUP_REMOVED lines=11> */
.L_x_7926:
        /* <DEDUP_REMOVED lines=18> */
.L_x_7927:
[----:B------:R-:W-:Y:S01]  /*0920*/  @!P1 SHF.R.U32.HI R2, RZ, 0x3, R0 ;  /* 0x00000003ff029819 */ /* 0x000fe20000011600 */
[----:B---3--:R-:W-:Y:S02]  /*0930*/  FADD.FTZ R5, R5, R10 ;  /* 0x0000000a05057221 */ /* 0x008fe40000010000 */
[----:B--2---:R-:W-:Y:S01]  /*0940*/  FADD.FTZ R7, R7, R4 ;  /* 0x0000000407077221 */ /* 0x004fe20000010000 */
[----:B------:R-:W-:-:S05]  /*0950*/  @!P1 LOP3.LUT R2, R2, 0x1ffffffc, RZ, 0xc0, !PT ;  /* 0x1ffffffc02029812 */ /* 0x000fca00078ec0ff */
[----:B------:R2:W-:Y:S04]  /*0960*/  @!P1 STS [R2+0x2000], R5 ;  /* 0x0020000502009388 */ /* 0x0005e80000000800 */
[----:B------:R2:W-:Y:S02]  /*0970*/  @!P1 STS [R2+0x2080], R7 ;  /* 0x0020800702009388 */ /* 0x0005e40000000800 */
.L_x_7920:
        /* <DEDUP_REMOVED lines=13> */
.L_x_7924:
[----:B------:R-:W-:Y:S05]  /*0a50*/  BSYNC B0 ;  /* 0x0000000000007941 */ /* 0x000fea0003800000 */
.L_x_7923:
[C---:B------:R-:W-:Y:S02]  /*0a60*/  ISETP.GT.U32.AND P1, PT, R18.reuse, -0x1001, PT ;  /* 0xffffefff1200780c */ /* 0x040fe40003f24070 */
[----:B------:R-:W-:Y:S02]  /*0a70*/  IADD3 R18, R18, 0x1000, RZ ;  /* 0x0000100012127810 */ /* 0x000fe40007ffe0ff */
[----:B------:R-:W-:-:S09]  /*0a80*/  IADD3 R19, R19, 0x800, RZ ;  /* 0x0000080013137810 */ /* 0x000fd20007ffe0ff */
[----:B012---:R-:W-:Y:S05]  /*0a90*/  @P1 BRA `(.L_x_7925) ;  /* 0xfffff69000001947 */ /* 0x007fea000383ffff */
[----:B------:R-:W-:Y:S05]  /*0aa0*/  EXIT ;  /* 0x000000000000794d */ /* 0x000fea0003800000 */
.L_x_7921:
[----:B--2---:R-:W-:Y:S01]  /*0ab0*/  IMAD.MOV.U32 R10, RZ, RZ, R4 ;  /* 0x000000ffff0a7224 */ /* 0x004fe200078e0004 */
[----:B------:R-:W-:Y:S01]  /*0ac0*/  MOV R9, 0x1 ;  /* 0x0000000100097802 */ /* 0x000fe20000000f00 */
[----:B------:R-:W-:Y:S01]  /*0ad0*/  IMAD.MOV.U32 R6, RZ, RZ, 0x1f ;  /* 0x0000001fff067424 */ /* 0x000fe200078e00ff */
[----:B------:R-:W-:Y:S02]  /*0ae0*/  MOV R11, 0xffffffff ;  /* 0xffffffff000b7802 */ /* 0x000fe40000000f00 */
[----:B------:R-:W-:Y:S02]  /*0af0*/  MOV R2, 0xb10 ;  /* 0x00000b1000027802 */ /* 0x000fe40000000f00 */
[----:B01----:R-:W-:Y:S05]  /*0b00*/  CALL.REL.NOINC `($__internal_132_$__cuda_sm70_shflsync_bfly_p) ;  /* 0x000003c000007944 */ /* 0x003fea0003c00000 */
[----:B-1----:R-:W-:Y:S01]  /*0b10*/  IMAD.MOV.U32 R3, RZ, RZ, R6 ;  /* 0x000000ffff037224 */ /* 0x002fe200078e0006 */
[----:B0-----:R-:W-:Y:S05]  /*0b20*/  BRA `(.L_x_7926) ;  /* 0xfffffcd000007947 */ /* 0x001fea000383ffff */
.L_x_7922:
[----:B------:R-:W-:Y:S01]  /*0b30*/  HFMA2.MMA R6, -RZ, RZ, 0, 1.847743988037109375e-06 ;  /* 0x0000001fff067435 */ /* 0x000fe200000001ff */
[----:B------:R-:W-:Y:S01]  /*0b40*/  MOV R10, R13 ;  /* 0x0000000d000a7202 */ /* 0x000fe20000000f00 */
[----:B------:R-:W-:Y:S01]  /*0b50*/  IMAD.MOV.U32 R9, RZ, RZ, 0x2 ;  /* 0x00000002ff097424 */ /* 0x000fe200078e00ff */
[----:B------:R-:W-:Y:S01]  /*0b60*/  MOV R2, 0xb90 ;  /* 0x00000b9000027802 */ /* 0x000fe20000000f00 */
[----:B------:R-:W-:-:S02]  /*0b70*/  IMAD.MOV.U32 R11, RZ, RZ, -0x1 ;  /* 0xffffffffff0b7424 */ /* 0x000fc400078e00ff */
[----:B012---:R-:W-:Y:S05]  /*0b80*/  CALL.REL.NOINC `($__internal_132_$__cuda_sm70_shflsync_bfly_p) ;  /* 0x0000034000007944 */ /* 0x007fea0003c00000 */
[----:B01----:R-:W-:Y:S01]  /*0b90*/  FADD.FTZ R10, R13, R6 ;  /* 0x000000060d0a7221 */ /* 0x003fe20000010000 */
[----:B------:R-:W-:Y:S01]  /*0ba0*/  HFMA2.MMA R6, -RZ, RZ, 0, 1.847743988037109375e-06 ;  /* 0x0000001fff067435 */ /* 0x000fe200000001ff */
[----:B------:R-:W-:Y:S01]  /*0bb0*/  MOV R9, 0x4 ;  /* 0x0000000400097802 */ /* 0x000fe20000000f00 */
[----:B------:R-:W-:Y:S01]  /*0bc0*/  IMAD.MOV.U32 R11, RZ, RZ, -0x1 ;  /* 0xffffffffff0b7424 */ /* 0x000fe200078e00ff */
[----:B------:R-:W-:-:S03]  /*0bd0*/  MOV R2, 0xbf0 ;  /* 0x00000bf000027802 */ /* 0x000fc60000000f00 */
[----:B------:R-:W-:Y:S05]  /*0be0*/  CALL.REL.NOINC `($__internal_132_$__cuda_sm70_shflsync_bfly_p) ;  /* 0x000002e000007944 */ /* 0x000fea0003c00000 */
[----:B01----:R-:W-:Y:S01]  /*0bf0*/  FADD.FTZ R10, R10, R6 ;  /* 0x000000060a0a7221 */ /* 0x003fe20000010000 */
[----:B------:R-:W-:Y:S01]  /*0c00*/  HFMA2.MMA R6, -RZ, RZ, 0, 1.847743988037109375e-06 ;  /* 0x0000001fff067435 */ /* 0x000fe200000001ff */
[----:B------:R-:W-:Y:S01]  /*0c10*/  MOV R9, 0x8 ;  /* 0x0000000800097802 */ /* 0x000fe20000000f00 */
[----:B------:R-:W-:Y:S01]  /*0c20*/  IMAD.MOV.U32 R11, RZ, RZ, -0x1 ;  /* 0xffffffffff0b7424 */ /* 0x000fe200078e00ff */
[----:B------:R-:W-:-:S03]  /*0c30*/  MOV R2, 0xc50 ;  /* 0x00000c5000027802 */ /* 0x000fc60000000f00 */
[----:B------:R-:W-:Y:S05]  /*0c40*/  CALL.REL.NOINC `($__internal_132_$__cuda_sm70_shflsync_bfly_p) ;  /* 0x0000028000007944 */ /* 0x000fea0003c00000 */
[----:B-1----:R-:W-:Y:S01]  /*0c50*/  FADD.FTZ R4, R10, R6 ;  /* 0x000000060a047221 */ /* 0x002fe20000010000 */
[----:B------:R-:W-:Y:S01]  /*0c60*/  HFMA2.MMA R6, -RZ, RZ, 0, 1.847743988037109375e-06 ;  /* 0x0000001fff067435 */ /* 0x000fe200000001ff */
[----:B0-----:R-:W-:Y:S01]  /*0c70*/  MOV R9, 0x10 ;  /* 0x0000001000097802 */ /* 0x001fe20000000f00 */
[----:B------:R-:W-:Y:S01]  /*0c80*/  IMAD.MOV.U32 R11, RZ, RZ, -0x1 ;  /* 0xffffffffff0b7424 */ /* 0x000fe200078e00ff */
[----:B------:R-:W-:-:S02]  /*0c90*/  MOV R2, 0xcc0 ;  /* 0x00000cc000027802 */ /* 0x000fc40000000f00 */
[----:B------:R-:W-:Y:S02]  /*0ca0*/  MOV R10, R4 ;  /* 0x00000004000a7202 */ /* 0x000fe40000000f00 */
[----:B------:R-:W-:Y:S05]  /*0cb0*/  CALL.REL.NOINC `($__internal_132_$__cuda_sm70_shflsync_bfly_p) ;  /* 0x0000021000007944 */ /* 0x000fea0003c00000 */
[----:B0-----:R-:W-:Y:S01]  /*0cc0*/  HFMA2.MMA R9, -RZ, RZ, 0, 5.9604644775390625e-08 ;  /* 0x00000001ff097435 */ /* 0x001fe200000001ff */
[----:B-1----:R-:W-:Y:S01]  /*0cd0*/  MOV R7, R6 ;  /* 0x0000000600077202 */ /* 0x002fe20000000f00 */
[----:B------:R-:W-:Y:S01]  /*0ce0*/  IMAD.MOV.U32 R10, RZ, RZ, R5 ;  /* 0x000000ffff0a7224 */ /* 0x000fe200078e0005 */
[----:B------:R-:W-:Y:S01]  /*0cf0*/  MOV R6, 0x1f ;  /* 0x0000001f00067802 */ /* 0x000fe20000000f00 */
[----:B------:R-:W-:Y:S01]  /*0d00*/  IMAD.MOV.U32 R11, RZ, RZ, -0x1 ;  /* 0xffffffffff0b7424 */ /* 0x000fe200078e00ff */
[----:B------:R-:W-:Y:S02]  /*0d10*/  MOV R2, 0xd30 ;  /* 0x00000d3000027802 */ /* 0x000fe40000000f00 */
[----:B------:R-:W-:Y:S05]  /*0d20*/  CALL.REL.NOINC `($__internal_132_$__cuda_sm70_shflsync_bfly_p) ;  /* 0x000001a000007944 */ /* 0x000fea0003c00000 */
[----:B0-----:R-:W-:Y:S01]  /*0d30*/  HFMA2.MMA R9, -RZ, RZ, 0, 1.1920928955078125e-07 ;  /* 0x00000002ff097435 */ /* 0x001fe200000001ff */
[----:B-1----:R-:W-:Y:S01]  /*0d40*/  FADD.FTZ R10, R5, R6 ;  /* 0x00000006050a7221 */ /* 0x002fe20000010000 */
[----:B------:R-:W-:Y:S01]  /*0d50*/  MOV R6, 0x1f ;  /* 0x0000001f00067802 */ /* 0x000fe20000000f00 */
[----:B------:R-:W-:Y:S01]  /*0d60*/  IMAD.MOV.U32 R11, RZ, RZ, -0x1 ;  /* 0xffffffffff0b7424 */ /* 0x000fe200078e00ff */
[----:B------:R-:W-:Y:S02]  /*0d70*/  MOV R2, 0xd90 ;  /* 0x00000d9000027802 */ /* 0x000fe40000000f00 */
[----:B------:R-:W-:Y:S05]  /*0d80*/  CALL.REL.NOINC `($__internal_132_$__cuda_sm70_shflsync_bfly_p) ;  /* 0x0000014000007944 */ /* 0x000fea0003c00000 */
[----:B0-----:R-:W-:Y:S01]  /*0d90*/  HFMA2.MMA R9, -RZ, RZ, 0, 2.384185791015625e-07 ;  /* 0x00000004ff097435 */ /* 0x001fe200000001ff */
[----:B-1----:R-:W-:Y:S01]  /*0da0*/  FADD.FTZ R10, R10, R6 ;  /* 0x000000060a0a7221 */ /* 0x002fe20000010000 */
[----:B------:R-:W-:Y:S01]  /*0db0*/  MOV R6, 0x1f ;  /* 0x0000001f00067802 */ /* 0x000fe20000000f00 */
[----:B------:R-:W-:Y:S01]  /*0dc0*/  IMAD.MOV.U32 R11, RZ, RZ, -0x1 ;  /* 0xffffffffff0b7424 */ /* 0x000fe200078e00ff */
[----:B------:R-:W-:-:S02]  /*0dd0*/  MOV R2, 0xdf0 ;  /* 0x00000df000027802 */ /* 0x000fc40000000f00 */
[----:B------:R-:W-:Y:S05]  /*0de0*/  CALL.REL.NOINC `($__internal_132_$__cuda_sm70_shflsync_bfly_p) ;  /* 0x000000e000007944 */ /* 0x000fea0003c00000 */
[----:B0-----:R-:W-:Y:S01]  /*0df0*/  HFMA2.MMA R9, -RZ, RZ, 0, 4.76837158203125e-07 ;  /* 0x00000008ff097435 */ /* 0x001fe200000001ff */
[----:B-1----:R-:W-:Y:S01]  /*0e00*/  FADD.FTZ R10, R10, R6 ;  /* 0x000000060a0a7221 */ /* 0x002fe20000010000 */
[----:B------:R-:W-:Y:S01]  /*0e10*/  MOV R6, 0x1f ;  /* 0x0000001f00067802 */ /* 0x000fe20000000f00 */
[----:B------:R-:W-:Y:S01]  /*0e20*/  IMAD.MOV.U32 R11, RZ, RZ, -0x1 ;  /* 0xffffffffff0b7424 */ /* 0x000fe200078e00ff */
[----:B------:R-:W-:-:S02]  /*0e30*/  MOV R2, 0xe50 ;  /* 0x00000e5000027802 */ /* 0x000fc40000000f00 */
[----:B------:R-:W-:Y:S05]  /*0e40*/  CALL.REL.NOINC `($__internal_132_$__cuda_sm70_shflsync_bfly_p) ;  /* 0x0000008000007944 */ /* 0x000fea0003c00000 */
[----:B0-----:R-:W-:Y:S01]  /*0e50*/  HFMA2.MMA R9, -RZ, RZ, 0, 9.5367431640625e-07 ;  /* 0x00000010ff097435 */ /* 0x001fe200000001ff */
[----:B-1----:R-:W-:Y:S01]  /*0e60*/  FADD.FTZ R10, R10, R6 ;  /* 0x000000060a0a7221 */ /* 0x002fe20000010000 */
[----:B------:R-:W-:Y:S01]  /*0e70*/  MOV R6, 0x1f ;  /* 0x0000001f00067802 */ /* 0x000fe20000000f00 */
[----:B------:R-:W-:Y:S01]  /*0e80*/  IMAD.MOV.U32 R11, RZ, RZ, -0x1 ;  /* 0xffffffffff0b7424 */ /* 0x000fe200078e00ff */
[----:B------:R-:W-:-:S02]  /*0e90*/  MOV R2, 0xeb0 ;  /* 0x00000eb000027802 */ /* 0x000fc40000000f00 */
[----:B------:R-:W-:Y:S05]  /*0ea0*/  CALL.REL.NOINC `($__internal_132_$__cuda_sm70_shflsync_bfly_p) ;  /* 0x0000002000007944 */ /* 0x000fea0003c00000 */
[----:B-1----:R-:W-:Y:S01]  /*0eb0*/  MOV R5, R6 ;  /* 0x0000000600057202 */ /* 0x002fe20000000f00 */
[----:B0-----:R-:W-:Y:S05]  /*0ec0*/  BRA `(.L_x_7927) ;  /* 0xfffffa5000007947 */ /* 0x001fea000383ffff */
        .weak           $__internal_132_$__cuda_sm70_shflsync_bfly_p
        .type           $__internal_132_$__cuda_sm70_shflsync_bfly_p,@function
        .size           $__internal_132_$__cuda_sm70_shflsync_bfly_p,(.L_x_11866 - $__internal_132_$__cuda_sm70_shflsync_bfly_p)
$__internal_132_$__cuda_sm70_shflsync_bfly_p:
[----:B------:R-:W-:Y:S01]  /*0ed0*/  HFMA2.MMA R3, -RZ, RZ, 0, 0 ;  /* 0x00000000ff037435 */ /* 0x000fe200000001ff */
[----:B------:R-:W-:Y:S04]  /*0ee0*/  WARPSYNC R11 ;  /* 0x0000000b00007348 */ /* 0x000fe80003800000 */
[----:B------:R0:W1:Y:S01]  /*0ef0*/  SHFL.BFLY PT, R6, R10, R9, R6 ;  /* 0x0c0000090a067389 */ /* 0x00006200000e0006 */
[----:B------:R-:W-:Y:S05]  /*0f00*/  RET.REL.NODEC R2 `(_ZN10layer_norm22ln_bwd_finalize_kernelINS_22Kernel_traits_finalizeILj4096E6__halfS2_fS2_fjLb0ELj1024ELj4ENS_18Kernel_traits_baseILj4096ES2_S2_fS2_fjLj1024EEEEELb0ELb1EEEvNS_9BwdParamsE) ;  /* 0xfffff0f002007950 */ /* 0x000fea0003c3ffff */
.L_x_7928:
        /* <DEDUP_REMOVED lines=15> */
.L_x_11866:


//--------------------- .text._ZN10layer_norm13ln_bwd_kernelINS_13Kernel_traitsI6__halfS2_fS2_fjLj4096ELj1ELj1ELj4ELj16ENS_18Kernel_traits_baseILj4096ES2_S2_fS2_fjLj128EEEEELb1ELb0ELb1ELb1EEEvNS_9BwdParamsE --------------------------
	.section	.text._ZN10layer_norm13ln_bwd_kernelINS_13Kernel_traitsI6__halfS2_fS2_fjLj4096ELj1ELj1ELj4ELj16ENS_18Kernel_traits_baseILj4096ES2_S2_fS2_fjLj128EEEEELb1ELb0ELb1ELb1EEEvNS_9BwdParamsE,"ax",@progbits
	.sectioninfo	@"SHI_REGISTERS=254"
	.align	128
        .global         _ZN10layer_norm13ln_bwd_kernelINS_13Kernel_traitsI6__halfS2_fS2_fjLj4096ELj1ELj1ELj4ELj16ENS_18Kernel_traits_baseILj4096ES2_S2_fS2_fjLj128EEEEELb1ELb0ELb1ELb1EEEvNS_9BwdParamsE
        .type           _ZN10layer_norm13ln_bwd_kernelINS_13Kernel_traitsI6__halfS2_fS2_fjLj4096ELj1ELj1ELj4ELj16ENS_18Kernel_traits_baseILj4096ES2_S2_fS2_fjLj128EEEEELb1ELb0ELb1ELb1EEEvNS_9BwdParamsE,@function
        .size           _ZN10layer_norm13ln_bwd_kernelINS_13Kernel_traitsI6__halfS2_fS2_fjLj4096ELj1ELj1ELj4ELj16ENS_18Kernel_traits_baseILj4096ES2_S2_fS2_fjLj128EEEEELb1ELb0ELb1ELb1EEEvNS_9BwdParamsE,(.L_x_11867 - _ZN10layer_norm13ln_bwd_kernelINS_13Kernel_traitsI6__halfS2_fS2_fjLj4096ELj1ELj1ELj4ELj16ENS_18Kernel_traits_baseILj4096ES2_S2_fS2_fjLj128EEEEELb1ELb0ELb1ELb1EEEvNS_9BwdParamsE)
        .other          _ZN10layer_norm13ln_bwd_kernelINS_13Kernel_traitsI6__halfS2_fS2_fjLj4096ELj1ELj1ELj4ELj16ENS_18Kernel_traits_baseILj4096ES2_S2_fS2_fjLj128EEEEELb1ELb0ELb1ELb1EEEvNS_9BwdParamsE,@"STO_CUDA_ENTRY STV_DEFAULT"
_ZN10layer_norm13ln_bwd_kernelINS_13Kernel_traitsI6__halfS2_fS2_fjLj4096ELj1ELj1ELj4ELj16ENS_18Kernel_traits_baseILj4096ES2_S2_fS2_fjLj128EEEEELb1ELb0ELb1ELb1EEEvNS_9BwdParamsE:
.text._ZN10layer_norm13ln_bwd_kernelINS_13Kernel_traitsI6__halfS2_fS2_fjLj4096ELj1ELj1ELj4ELj16ENS_18Kernel_traits_baseILj4096ES2_S2_fS2_fjLj128EEEEELb1ELb0ELb1ELb1EEEvNS_9BwdParamsE:
        /* <DEDUP_REMOVED lines=40> */
.L_x_7929:
        /* <DEDUP_REMOVED lines=59> */
[--C-:B-----5:R-:W-:Y:S02]  /*0630*/  HADD2.F32 R12, -RZ, R24.reuse.H0_H0 ;  /* 0x20000018ff0c7230 */ /* 0x120fe40000004100 */
[----:B------:R-:W-:Y:S02]  /*0640*/  HADD2.F32 R11, -RZ, R24.H1_H1 ;  /* 0x30000018ff0b7230 */ /* 0x000fe40000004100 */
[--C-:B------:R-:W-:Y:S02]  /*0650*/  HADD2.F32 R10, -RZ, R25.reuse.H0_H0 ;  /* 0x20000019ff0a7230 */ /* 0x100fe40000004100 */
[----:B------:R-:W-:Y:S01]  /*0660*/  HADD2.F32 R9, -RZ, R25.H1_H1 ;  /* 0x30000019ff097230 */ /* 0x000fe20000004100 */
[----:B------:R-:W-:Y:S01]  /*0670*/  CS2R R24, SRZ ;  /* 0x0000000000187805 */ /* 0x000fe2000001ff00 */
[--C-:B------:R-:W-:Y:S02]  /*0680*/  HADD2.F32 R8, -RZ, R26.reuse.H0_H0 ;  /* 0x2000001aff087230 */ /* 0x100fe40000004100 */
[----:B------:R-:W-:-:S02]  /*0690*/  HADD2.F32 R7, -RZ, R26.H1_H1 ;  /* 0x3000001aff077230 */ /* 0x000fc40000004100 */
[--C-:B------:R-:W-:Y:S02]  /*06a0*/  HADD2.F32 R6, -RZ, R27.reuse.H0_H0 ;  /* 0x2000001bff067230 */ /* 0x100fe40000004100 */
[----:B------:R-:W-:Y:S01]  /*06b0*/  HADD2.F32 R5, -RZ, R27.H1_H1 ;  /* 0x3000001bff057230 */ /* 0x000fe20000004100 */
[----:B------:R-:W-:Y:S01]  /*06c0*/  CS2R R26, SRZ ;  /* 0x00000000001a7805 */ /* 0x000fe2000001ff00 */
[----:B------:R-:W-:Y:S02]  /*06d0*/  HADD2.F32 R189, -RZ, R189.H1_H1 ;  /* 0x300000bdffbd7230 */ /* 0x000fe40000004100 */
[--C-:B------:R-:W-:Y:S02]  /*06e0*/  HADD2.F32 R188, -RZ, R190.reuse.H0_H0 ;  /* 0x200000beffbc7230 */ /* 0x100fe40000004100 */
[----:B------:R-:W-:Y:S02]  /*06f0*/  HADD2.F32 R187, -RZ, R190.H1_H1 ;  /* 0x300000beffbb7230 */ /* 0x000fe40000004100 */
[----:B------:R-:W-:-:S02]  /*0700*/  HADD2.F32 R186, -RZ, R191.H0_H0 ;  /* 0x200000bfffba7230 */ /* 0x000fc40000004100 */
[----:B0-----:R-:W-:Y:S02]  /*0710*/  HADD2.F32 R185, -RZ, R191.H1_H1 ;  /* 0x300000bfffb97230 */ /* 0x001fe40000004100 */
.L_x_8000:
[----:B------:R-:W-:-:S05]  /*0720*/  MOV R234, 0x4 ;  /* 0x0000000400ea7802 */ /* 0x000fca0000000f00 */
        /* <DEDUP_REMOVED lines=30> */
[----:B------:R-:W-:Y:S01]  /*0910*/  HFMA2.MMA R132, -RZ, RZ, 0, 0 ;  /* 0x00000000ff847435 */ /* 0x000fe200000001ff */
[----:B------:R-:W-:Y:S01]  /*0920*/  MOV R191, 0x8 ;  /* 0x0000000800bf7802 */ /* 0x000fe20000000f00 */
        /* <DEDUP_REMOVED lines=24> */
.L_x_7932:
[----:B0-----:R-:W-:Y:S01]  /*0ab0*/  IADD3 R132, R136, -0x1, RZ ;  /* 0xffffffff88847810 */ /* 0x001fe20007ffe0ff */
[----:B------:R-:W2:Y:S04]  /*0ac0*/  LDG.E R225, [R234.64] ;  /* 0x00000004eae17981 */ /* 0x000ea8000c1e1900 */
[----:B------:R-:W-:Y:S01]  /*0ad0*/  IMAD R132, R132, c[0x0][0x168], RZ ;  /* 0x00005a0084847a24 */ /* 0x000fe200078e02ff */
[----:B------:R-:W-:-:S04]  /*0ae0*/  HFMA2.MMA R173, -RZ, RZ, 0, 9.5367431640625e-07 ;  /* 0x00000010ffad7435 */ /* 0x000fc800000001ff */
[----:B------:R-:W-:-:S04]  /*0af0*/  SHF.R.S32.HI R133, RZ, 0x1f, R132 ;  /* 0x0000001fff857819 */ /* 0x000fc80000011484 */
[----:B------:R-:W-:-:S04]  /*0b00*/  LEA.HI R133, R133, R132, RZ, 0x3 ;  /* 0x0000008485857211 */ /* 0x000fc800078f18ff */
        /* <DEDUP_REMOVED lines=28> */
[----:B------:R-:W-:Y:S02]  /*0cd0*/  @P3 LEA.HI R191, R206, R191, RZ, 0x3 ;  /* 0x000000bfcebf3211 */ /* 0x000fe400078f18ff */
[----:B------:R-:W-:Y:S02]  /*0ce0*/  MOV R210, RZ ;  /* 0x000000ff00d27202 */ /* 0x000fe40000000f00 */
[----:B------:R-:W-:Y:S01]  /*0cf0*/  @P3 LEA.HI.SX32 R210, R191, R190, 0x1d ;  /* 0x000000bebfd23211 */ /* 0x000fe200078feaff */
[----:B------:R-:W-:-:S03]  /*0d00*/  HFMA2.MMA R191, -RZ, RZ, 0, 4.76837158203125e-07 ;  /* 0x00000008ffbf7435 */ /* 0x000fc600000001ff */
[C---:B------:R-:W-:Y:S02]  /*0d10*/  IADD3 R206, R210.reuse, 0x80, RZ ;  /* 0x00000080d2ce7810 */ /* 0x040fe40007ffe0ff */
[C---:B-1----:R-:W-:Y:S02]  /*0d20*/  IADD3 R204, R210.reuse, 0x100, RZ ;  /* 0x00000100d2cc7810 */ /* 0x042fe40007ffe0ff */
[----:B------:R-:W-:-:S03]  /*0d30*/  IADD3 R190, R210, 0x180, RZ ;  /* 0x00000180d2be7810 */ /* 0x000fc60007ffe0ff */
        /* <DEDUP_REMOVED lines=17> */
[----:B-1----:R1:W5:Y:S04]  /*0e50*/  LDG.E.64 R230, [R206.64] ;  /* 0x00000004cee67981 */ /* 0x002368000c1e1b00 */
[----:B------:R0:W5:Y:S01]  /*0e60*/  LDG.E.64 R228, [R204.64] ;  /* 0x00000004cce47981 */ /* 0x000162000c1e1b00 */
[----:B--2---:R-:W-:Y:S01]  /*0e70*/  FSEL R225, R225, RZ, !P2 ;  /* 0x000000ffe1e17208 */ /* 0x004fe20005000000 */
[----:B---3--:R-:W-:-:S04]  /*0e80*/  HADD2.F32 R203, -RZ, R136.H0_H0 ;  /* 0x20000088ffcb7230 */ /* 0x008fc80000004100 */
[C---:B----4-:R-:W-:Y:S01]  /*0e90*/  FADD.FTZ R235, -R225.reuse, R134 ;  /* 0x00000086e1eb7221 */ /* 0x050fe20000010100 */
[----:B------:R-:W-:Y:S01]  /*0ea0*/  HADD2.F32 R201, -RZ, R137.H0_H0 ;  /* 0x20000089ffc97230 */ /* 0x000fe20000004100 */
[C---:B------:R-:W-:Y:S02]  /*0eb0*/  FADD.FTZ R209, -R225.reuse, R132 ;  /* 0x00000084e1d17221 */ /* 0x040fe40000010100 */
[C---:B------:R-:W-:Y:S02]  /*0ec0*/  FADD.FTZ R243, -R225.reuse, R142 ;  /* 0x0000008ee1f37221 */ /* 0x040fe40000010100 */
[----:B------:R-:W-:Y:S01]  /*0ed0*/  FADD.FTZ R245, -R225, R143 ;  /* 0x0000008fe1f57221 */ /* 0x000fe20000010100 */
[--C-:B0-----:R-:W-:Y:S02]  /*0ee0*/  HADD2.F32 R211, -RZ, R160.reuse.H0_H0 ;  /* 0x200000a0ffd37230 */ /* 0x101fe40000004100 */
[----:B------:R-:W-:Y:S02]  /*0ef0*/  HADD2.F32 R212, -RZ, R160.H1_H1 ;  /* 0x300000a0ffd47230 */ /* 0x000fe40000004100 */
[----:B------:R-:W-:-:S02]  /*0f00*/  HADD2.F32 R213, -RZ, R161.H0_H0 ;  /* 0x200000a1ffd57230 */ /* 0x000fc40000004100 */
[----:B------:R-:W-:Y:S01]  /*0f10*/  HADD2.F32 R214, -RZ, R161.H1_H1 ;  /* 0x300000a1ffd67230 */ /* 0x000fe20000004100 */
[C---:B------:R-:W-:Y:S02]  /*0f20*/  FADD.FTZ R227, -R225.reuse, R133 ;  /* 0x00000085e1e37221 */ /* 0x040fe40000010100 */
[C---:B------:R-:W-:Y:S02]  /*0f30*/  FADD.FTZ R161, -R225.reuse, R164 ;  /* 0x000000a4e1a17221 */ /* 0x040fe40000010100 */
[C---:B------:R-:W-:Y:S01]  /*0f40*/  FADD.FTZ R160, -R225.reuse, R165 ;  /* 0x000000a5e1a07221 */ /* 0x040fe20000010100 */
[--C-:B------:R-:W-:Y:S01]  /*0f50*/  HADD2.F32 R133, -RZ, R139.reuse.H0_H0 ;  /* 0x2000008bff857230 */ /* 0x100fe20000004100 */
[C---:B------:R-:W-:Y:S01]  /*0f60*/  FADD.FTZ R165, -R225.reuse, R168 ;  /* 0x000000a8e1a57221 */ /* 0x040fe20000010100 */
[----:B------:R-:W-:Y:S01]  /*0f70*/  HADD2.F32 R132, -RZ, R139.H1_H1 ;  /* 0x3000008bff847230 */ /* 0x000fe20000004100 */
[C---:B------:R-:W-:Y:S01]  /*0f80*/  FADD.FTZ R164, -R225.reuse, R169 ;  /* 0x000000a9e1a47221 */ /* 0x040fe20000010100 */
[----:B------:R-:W-:Y:S01]  /*0f90*/  HADD2.F32 R136, -RZ, R136.H1_H1 ;  /* 0x30000088ff887230 */ /* 0x000fe20000004100 */
[----:B------:R-:W-:-:S02]  /*0fa0*/  FADD.FTZ R251, -R225, R146 ;  /* 0x00000092e1fb7221 */ /* 0x000fc40000010100 */
[C---:B------:R-:W-:Y:S01]  /*0fb0*/  FADD.FTZ R202, -R225.reuse, R147 ;  /* 0x00000093e1ca7221 */ /* 0x040fe20000010100 */
[--C-:B------:R-:W-:Y:S01]  /*0fc0*/  HADD2.F32 R169, -RZ, R175.reuse.H0_H0 ;  /* 0x200000afffa97230 */ /* 0x100fe20000004100 */
        /* <DEDUP_REMOVED lines=8> */
[----:B------:R-:W-:Y:S01]  /*1050*/  FADD.FTZ R175, -R225, R176 ;  /* 0x000000b0e1af7221 */ /* 0x000fe20000010100 */
[----:B------:R-:W-:Y:S01]  /*1060*/  HADD2.F32 R218, -RZ, R163.H1_H1 ;  /* 0x300000a3ffda7230 */ /* 0x000fe20000004100 */
[----:B------:R-:W-:-:S02]  /*1070*/  FMUL.FTZ R147, R2, R243 ;  /* 0x000000f302937220 */ /* 0x000fc40000410000 */
[C---:B------:R-:W-:Y:S01]  /*1080*/  FMUL.FTZ R146, R2.reuse, R245 ;  /* 0x000000f502927220 */ /* 0x040fe20000410000 */
[--C-:B------:R-:W-:Y:S01]  /*1090*/  HADD2.F32 R221, -RZ, R173.reuse.H0_H0 ;  /* 0x200000adffdd7230 */ /* 0x100fe20000004100 */
[----:B------:R-:W-:Y:S01]  /*10a0*/  FMUL.FTZ R141, R2, R209 ;  /* 0x000000d1028d7220 */ /* 0x000fe20000410000 */
[----:B------:R-:W-:Y:S01]  /*10b0*/  HADD2.F32 R222, -RZ, R173.H1_H1 ;  /* 0x300000adffde7230 */ /* 0x000fe20000004100 */
[----:B------:R-:W-:Y:S01]  /*10c0*/  FMUL.FTZ R172, R194, R203 ;  /* 0x000000cbc2ac7220 */ /* 0x000fe20000410000 */
[--C-:B------:R-:W-:Y:S01]  /*10d0*/  HADD2.F32 R223, -RZ, R174.reuse.H0_H0 ;  /* 0x200000aeffdf7230 */ /* 0x100fe20000004100 */
[C---:B------:R-:W-:Y:S01]  /*10e0*/  FADD.FTZ R237, -R225.reuse, R135 ;  /* 0x00000087e1ed7221 */ /* 0x040fe20000010100 */
[----:B------:R-:W-:Y:S01]  /*10f0*/  HADD2.F32 R224, -RZ, R174.H1_H1 ;  /* 0x300000aeffe07230 */ /* 0x000fe20000004100 */
[C---:B------:R-:W-:Y:S01]  /*1100*/  FADD.FTZ R163, -R225.reuse, R166 ;  /* 0x000000a6e1a37221 */ /* 0x040fe20000010100 */
[----:B------:R-:W-:Y:S01]  /*1110*/  HADD2.F32 R135, -RZ, R138.H0_H0 ;  /* 0x2000008aff877230 */ /* 0x000fe20000004100 */
        /* <DEDUP_REMOVED lines=55> */
[----:B-1----:R-:W-:Y:S01]  /*1490*/  HADD2.F32 R207, -RZ, R148.H0_H0 ;  /* 0x20000094ffcf7230 */ /* 0x002fe20000004100 */
[----:B------:R-:W-:-:S02]  /*14a0*/  FADD.FTZ R132, R135, R178 ;  /* 0x000000b287847221 */ /* 0x000fc40000010000 */
[----:B------:R-:W-:Y:S01]  /*14b0*/  FFMA.FTZ R133, R147, R178, R133 ;  /* 0x000000b293857223 */ /* 0x000fe20000010085 */
[--C-:B------:R-:W-:Y:S02]  /*14c0*/  HADD2.F32 R139, -RZ, R150.reuse.H0_H0 ;  /* 0x20000096ff8b7230 */ /* 0x100fe40000004100 */
[----:B------:R-:W-:Y:S01]  /*14d0*/  HADD2.F32 R208, -RZ, R150.H1_H1 ;  /* 0x30000096ffd07230 */ /* 0x000fe20000004100 */
[----:B------:R-:W-:Y:S01]  /*14e0*/  FMUL.FTZ R150, R2, R202 ;  /* 0x000000ca02967220 */ /* 0x000fe20000410000 */
[----:B------:R-:W-:Y:S01]  /*14f0*/  HADD2.F32 R204, -RZ, R148.H1_H1 ;  /* 0x30000094ffcc7230 */ /* 0x000fe20000004100 */
[----:B------:R-:W-:Y:S01]  /*1500*/  FMUL.FTZ R202, R184, R207 ;  /* 0x000000cfb8ca7220 */ /* 0x000fe20000410000 */
[--C-:B------:R-:W-:Y:S01]  /*1510*/  HADD2.F32 R205, -RZ, R149.reuse.H0_H0 ;  /* 0x20000095ffcd7230 */ /* 0x100fe20000004100 */
[----:B------:R-:W-:Y:S01]  /*1520*/  FADD.FTZ R135, R132, R201 ;  /* 0x000000c984877221 */ /* 0x000fe20000010000 */
[----:B------:R-:W-:Y:S01]  /*1530*/  HADD2.F32 R206, -RZ, R149.H1_H1 ;  /* 0x30000095ffce7230 */ /* 0x000fe20000004100 */
        /* <DEDUP_REMOVED lines=148> */
.L_x_7933:
[----:B------:R-:W-:Y:S05]  /*1e80*/  BSYNC B0 ;  /* 0x0000000000007941 */ /* 0x000fea0003800000 */
.L_x_7931:
[----:B------:R-:W-:Y:S02]  /*1e90*/  LOP3.LUT P3, RZ, R3, 0xff, RZ, 0xc0, !PT ;  /* 0x000000ff03ff7812 */ /* 0x000fe4000786c0ff */
[----:B0-----:R-:W-:Y:S02]  /*1ea0*/  SHF.R.U32.HI R134, RZ, 0x5, R196 ;  /* 0x00000005ff867819 */ /* 0x001fe400000116c4 */
        /* <DEDUP_REMOVED lines=12> */
[----:B------:R0:W1:Y:S02]  /*1f70*/  SHFL.DOWN PT, R135, R136, 0x10, 0x1f ;  /* 0x0a001f0088877f89 */ /* 0x00006400000e0000 */
.L_x_8001:
        /* <DEDUP_REMOVED lines=18> */
.L_x_8002:
[----:B------:R-:W-:Y:S01]  /*20a0*/  @!P2 LOP3.LUT R133, R134, 0x3, RZ, 0xc0, !PT ;  /* 0x000000038685a812 */ /* 0x000fe200078ec0ff */
[----:B--2---:R-:W-:Y:S01]  /*20b0*/  FADD.FTZ R168, R168, R137 ;  /* 0x00000089a8a87221 */ /* 0x004fe20000010000 */
[----:B------:R-:W-:Y:S01]  /*20c0*/  WARPSYNC 0xffffffff ;  /* 0xffffffff00007948 */ /* 0x000fe20003800000 */
[----:B-1----:R-:W-:Y:S01]  /*20d0*/  FADD.FTZ R169, R132, R139 ;  /* 0x0000008b84a97221 */ /* 0x002fe20000010000 */
[----:B------:R-:W-:Y:S01]  /*20e0*/  @!P2 IADD3 R238, R236, R133, RZ ;  /* 0x00000085eceea210 */ /* 0x000fe20007ffe0ff */
[----:B------:R-:W-:Y:S01]  /*20f0*/  BSSY B0, `(.L_x_7936) ;  /* 0x000002b000007945 */ /* 0x000fe20003800000 */
[----:B------:R-:W-:Y:S02]  /*2100*/  @!P1 ISETP.NE.U32.AND P5, PT, RZ, c[0x0][0x218], PT ;  /* 0x00008600ff009a0c */ /* 0x000fe40003fa5070 */
[----:B------:R-:W-:Y:S01]  /*2110*/  @!P1 ISETP.NE.U32.AND P6, PT, RZ, c[0x0][0x218], PT ;  /* 0x00008600ff009a0c */ /* 0x000fe20003fc5070 */
[----:B------:R1:W-:Y:S04]  /*2120*/  @!P2 STS.64 [R238.X8+0x4000], R168 ;  /* 0x004000a8ee00a388 */ /* 0x0003e80000008a00 */
[----:B------:R-:W-:Y:S01]  /*2130*/  BAR.SYNC.DEFER_BLOCKING 0x0 ;  /* 0x0000000000007b1d */ /* 0x000fe20000010000 */
[----:B------:R-:W-:-:S02]  /*2140*/  ISETP.NE.U32.AND P2, PT, RZ, c[0x0][0x258], PT ;  /* 0x00009600ff007a0c */ /* 0x000fc40003f45070 */
[----:B------:R-:W-:Y:S02]  /*2150*/  @!P1 ISETP.NE.AND.EX P5, PT, RZ, c[0x0][0x21c], PT, P5 ;  /* 0x00008700ff009a0c */ /* 0x000fe40003fa5350 */
[----:B------:R-:W-:Y:S02]  /*2160*/  ISETP.NE.AND.EX P2, PT, RZ, c[0x0][0x25c], PT, P2 ;  /* 0x00009700ff007a0c */ /* 0x000fe40003f45320 */
[----:B------:R-:W-:Y:S02]  /*2170*/  @!P1 ISETP.NE.U32.AND P3, PT, RZ, c[0x0][0x218], PT ;  /* 0x00008600ff009a0c */ /* 0x000fe40003f65070 */
[----:B-1----:R-:W-:Y:S02]  /*2180*/  @!P1 FSEL R169, R88, RZ, P5 ;  /* 0x000000ff58a99208 */ /* 0x002fe40002800000 */
[----:B------:R-:W-:Y:S02]  /*2190*/  @!P1 ISETP.NE.AND.EX P6, PT, RZ, c[0x0][0x21c], PT, P6 ;  /* 0x00008700ff009a0c */ /* 0x000fe40003fc5360 */
[----:B------:R-:W-:-:S02]  /*21a0*/  @!P1 ISETP.NE.U32.AND P5, PT, RZ, c[0x0][0x218], PT ;  /* 0x00008600ff009a0c */ /* 0x000fc40003fa5070 */
[----:B------:R-:W-:Y:S02]  /*21b0*/  @!P1 ISETP.NE.AND.EX P3, PT, RZ, c[0x0][0x21c], PT, P3 ;  /* 0x00008700ff009a0c */ /* 0x000fe40003f65330 */
        /* <DEDUP_REMOVED lines=30> */
.L_x_7937:
[----:B------:R-:W-:Y:S05]  /*23a0*/  BSYNC B0 ;  /* 0x0000000000007941 */ /* 0x000fea0003800000 */
.L_x_7936:
        /* <DEDUP_REMOVED lines=8> */
.L_x_7939:
[----:B------:R-:W-:Y:S05]  /*2430*/  BSYNC B0 ;  /* 0x0000000000007941 */ /* 0x000fea0003800000 */
.L_x_7938:
        /* <DEDUP_REMOVED lines=8> */
.L_x_7941:
[----:B------:R-:W-:Y:S05]  /*24c0*/  BSYNC B0 ;  /* 0x0000000000007941 */ /* 0x000fea0003800000 */
.L_x_7940:
        /* <DEDUP_REMOVED lines=8> */
.L_x_7943:
[----:B------:R-:W-:Y:S05]  /*2550*/  BSYNC B0 ;  /* 0x0000000000007941 */ /* 0x000fea0003800000 */
.L_x_7942:
        /* <DEDUP_REMOVED lines=31> */
.L_x_7945:
[----:B------:R-:W-:Y:S05]  /*2750*/  BSYNC B0 ;  /* 0x0000000000007941 */ /* 0x000fea0003800000 */
.L_x_7944:
        /* <DEDUP_REMOVED lines=15> */
.L_x_7947:
[----:B------:R-:W-:Y:S05]  /*2850*/  BSYNC B0 ;  /* 0x0000000000007941 */ /* 0x000fea0003800000 */
.L_x_7946:
        /* <DEDUP_REMOVED lines=15> */
.L_x_7949:
[----:B------:R-:W-:Y:S05]  /*2950*/  BSYNC B0 ;  /* 0x0000000000007941 */ /* 0x000fea0003800000 */
.L_x_7948:
        /* <DEDUP_REMOVED lines=13> */
.L_x_7951:
[----:B------:R-:W-:Y:S05]  /*2a30*/  BSYNC B0 ;  /* 0x0000000000007941 */ /* 0x000fea0003800000 */
.L_x_7950:
[----:B------:R-:W-:Y:S01]  /*2a40*/  @P3 IADD3 R199, R199, -0x1, RZ ;  /* 0xffffffffc7c73810 */ /* 0x000fe20007ffe0ff */
[----:B------:R-:W-:Y:S01]  /*2a50*/  BSSY B0, `(.L_x_7952) ;  /* 0x0000034000007945 */ /* 0x000fe20003800000 */
[----:B------:R-:W-:Y:S02]  /*2a60*/  @P3 F2FP.PACK_AB R169, RZ, R169 ;  /* 0x000000a9ffa9323e */ /* 0x000fe400000000ff */
[----:B------:R-:W-:Y:S01]  /*2a70*/  @P3 F2FP.PACK_AB R132, RZ, R132 ;  /* 0x00000084ff84323e */ /* 0x000fe200000000ff */
[----:B------:R-:W-:Y:S01]  /*2a80*/  @P3 IMAD R199, R199, c[0x0][0x168], RZ ;  /* 0x00005a00c7c73a24 */ /* 0x000fe200078e02ff */
[----:B------:R-:W-:Y:S02]  /*2a90*/  @P3 PRMT R128, R169, 0x7610, R128 ;  /* 0x00007610a9803816 */ /* 0x000fe40000000080 */
[----:B------:R-:W-:Y:S02]  /*2aa0*/  @P3 F2FP.PACK_AB R133, RZ, R133 ;  /* 0x00000085ff85323e */ /* 0x000fe400000000ff */
[----:B------:R-:W-:-:S02]  /*2ab0*/  @P3 SHF.R.S32.HI R200, RZ, 0x1f, R199 ;  /* 0x0000001fffc83819 */ /* 0x000fc400000114c7 */
[----:B------:R-:W-:Y:S01]  /*2ac0*/  @P3 PRMT R128, R128, 0x5410, R132 ;  /* 0x0000541080803816 */ /* 0x000fe20000000084 */
[----:B------:R-:W-:Y:S01]  /*2ad0*/  @P3 FMUL.FTZ R132, R237, c[0x0][0x1ec] ;  /* 0x00007b00ed843a20 */ /* 0x000fe20000410000 */
[----:B------:R-:W-:Y:S01]  /*2ae0*/  @P3 LEA.HI R232, R200, R199, RZ, 0x3 ;  /* 0x000000c7c8e83211 */ /* 0x000fe200078f18ff */
[----:B------:R-:W-:Y:S01]  /*2af0*/  HFMA2.MMA R200, -RZ, RZ, 0, 0 ;  /* 0x00000000ffc87435 */ /* 0x000fe200000001ff */
[----:B------:R-:W-:Y:S01]  /*2b00*/  @P3 LOP3.LUT R199, R196, 0x7f, RZ, 0xc0, !PT ;  /* 0x0000007fc4c73812 */ /* 0x000fe200078ec0ff */
[----:B------:R-:W-:Y:S01]  /*2b10*/  @P3 FMUL.FTZ R169, R132, c[0x0][0x1e8] ;  /* 0x00007a0084a93a20 */ /* 0x000fe20000410000 */
[----:B------:R-:W-:Y:S01]  /*2b20*/  @P3 PRMT R129, R133, 0x7610, R129 ;  /* 0x0000761085813816 */ /* 0x000fe20000000081 */
[----:B------:R-:W-:Y:S01]  /*2b30*/  @P3 FMUL.FTZ R133, R168, c[0x0][0x1ec] ;  /* 0x00007b00a8853a20 */ /* 0x000fe20000410000 */
[----:B------:R-:W-:Y:S02]  /*2b40*/  @P3 LOP3.LUT P5, RZ, R233, 0xff000000, RZ, 0xc0, !PT ;  /* 0xff000000e9ff3812 */ /* 0x000fe400078ac0ff */
[----:B------:R-:W-:Y:S01]  /*2b50*/  @P3 LEA.HI.SX32 R200, R232, R199, 0x1d ;  /* 0x000000c7e8c83211 */ /* 0x000fe200078feaff */
[----:B------:R-:W-:Y:S01]  /*2b60*/  @P3 FMUL.FTZ R199, R133, c[0x0][0x1e8] ;  /* 0x00007a0085c73a20 */ /* 0x000fe20000410000 */
[----:B------:R-:W-:-:S02]  /*2b70*/  @P3 FSEL R169, R169, RZ, P6 ;  /* 0x000000ffa9a93208 */ /* 0x000fc40003000000 */
[----:B------:R-:W-:Y:S02]  /*2b80*/  @P3 F2FP.PACK_AB R238, RZ, R238 ;  /* 0x000000eeffee323e */ /* 0x000fe400000000ff */
[----:B------:R-:W-:Y:S02]  /*2b90*/  @P3 FSEL R232, R199, RZ, P5 ;  /* 0x000000ffc7e83208 */ /* 0x000fe40002800000 */
[----:B------:R-:W-:Y:S02]  /*2ba0*/  @P3 F2FP.PACK_AB R199, RZ, R169 ;  /* 0x000000a9ffc7323e */ /* 0x000fe400000000ff */
[----:B------:R-:W-:Y:S02]  /*2bb0*/  @P3 MOV R233, 0x10 ;  /* 0x0000001000e93802 */ /* 0x000fe40000000f00 */
[----:B------:R-:W-:Y:S02]  /*2bc0*/  @P3 F2FP.PACK_AB R236, RZ, R236 ;  /* 0x000000ecffec323e */ /* 0x000fe400000000ff */
[----:B------:R-:W-:-:S02]  /*2bd0*/  @P3 F2FP.PACK_AB R239, RZ, R239 ;  /* 0x000000efffef323e */ /* 0x000fc400000000ff */
[----:B------:R-:W-:Y:S02]  /*2be0*/  @P3 PRMT R130, R238, 0x7610, R130 ;  /* 0x00007610ee823816 */ /* 0x000fe40000000082 */
[----:B------:R-:W-:Y:S02]  /*2bf0*/  @P3 F2FP.PACK_AB R232, RZ, R232 ;  /* 0x000000e8ffe8323e */ /* 0x000fe400000000ff */
        /* <DEDUP_REMOVED lines=25> */
.L_x_7953:
[----:B------:R-:W-:Y:S05]  /*2d90*/  BSYNC B0 ;  /* 0x0000000000007941 */ /* 0x000fea0003800000 */
.L_x_7952:
        /* <DEDUP_REMOVED lines=8> */
.L_x_7955:
[----:B------:R-:W-:Y:S05]  /*2e20*/  BSYNC B0 ;  /* 0x0000000000007941 */ /* 0x000fea0003800000 */
.L_x_7954:
        /* <DEDUP_REMOVED lines=16> */
.L_x_7957:
[----:B------:R-:W-:Y:S05]  /*2f30*/  BSYNC B0 ;  /* 0x0000000000007941 */ /* 0x000fea0003800000 */
.L_x_7956:
        /* <DEDUP_REMOVED lines=10> */
.L_x_7959:
[----:B------:R-:W-:Y:S05]  /*2fe0*/  BSYNC B0 ;  /* 0x0000000000007941 */ /* 0x000fea0003800000 */
.L_x_7958:
        /* <DEDUP_REMOVED lines=22> */
.L_x_7961:
[----:B0-----:R-:W-:Y:S05]  /*3150*/  BSYNC B0 ;  /* 0x0000000000007941 */ /* 0x001fea0003800000 */
.L_x_7960:
        /* <DEDUP_REMOVED lines=8> */
.L_x_7963:
[----:B------:R-:W-:Y:S05]  /*31e0*/  BSYNC B0 ;  /* 0x0000000000007941 */ /* 0x000fea0003800000 */
.L_x_7962:
        /* <DEDUP_REMOVED lines=8> */
.L_x_7965:
[----:B------:R-:W-:Y:S05]  /*3270*/  BSYNC B0 ;  /* 0x0000000000007941 */ /* 0x000fea0003800000 */
.L_x_7964:
        /* <DEDUP_REMOVED lines=8> */
.L_x_7967:
[----:B------:R-:W-:Y:S05]  /*3300*/  BSYNC B0 ;  /* 0x0000000000007941 */ /* 0x000fea0003800000 */
.L_x_7966:
        /* <DEDUP_REMOVED lines=47> */
.L_x_7969:
[----:B------:R-:W-:Y:S05]  /*3600*/  BSYNC B0 ;  /* 0x0000000000007941 */ /* 0x000fea0003800000 */
.L_x_7968:
        /* <DEDUP_REMOVED lines=15> */
.L_x_7971:
[----:B------:R-:W-:Y:S05]  /*3700*/  BSYNC B0 ;  /* 0x0000000000007941 */ /* 0x000fea0003800000 */
.L_x_7970:
        /* <DEDUP_REMOVED lines=15> */
.L_x_7973:
[----:B------:R-:W-:Y:S05]  /*3800*/  BSYNC B0 ;  /* 0x0000000000007941 */ /* 0x000fea0003800000 */
.L_x_7972:
        /* <DEDUP_REMOVED lines=15> */
.L_x_7975:
[----:B------:R-:W-:Y:S05]  /*3900*/  BSYNC B0 ;  /* 0x0000000000007941 */ /* 0x000fea0003800000 */
.L_x_7974:
        /* <DEDUP_REMOVED lines=15> */
.L_x_7977:
[----:B------:R-:W-:Y:S05]  /*3a00*/  BSYNC B0 ;  /* 0x0000000000007941 */ /* 0x000fea0003800000 */
.L_x_7976:
        /* <DEDUP_REMOVED lines=15> */
.L_x_7979:
[----:B------:R-:W-:Y:S05]  /*3b00*/  BSYNC B0 ;  /* 0x0000000000007941 */ /* 0x000fea0003800000 */
.L_x_7978:
        /* <DEDUP_REMOVED lines=15> */
.L_x_7981:
[----:B------:R-:W-:Y:S05]  /*3c00*/  BSYNC B0 ;  /* 0x0000000000007941 */ /* 0x000fea0003800000 */
.L_x_7980:
[----:B------:R-:W-:Y:S01]  /*3c10*/  @!P1 ISETP.NE.U32.AND P6, PT, RZ, c[0x0][0x218], PT ;  /* 0x00008600ff009a0c */ /* 0x000fe20003fc5070 */
[----:B------:R-:W-:Y:S01]  /*3c20*/  BSSY B0, `(.L_x_7982) ;  /* 0x000000e000007945 */ /* 0x000fe20003800000 */
[----:B------:R-:W-:Y:S02]  /*3c30*/  @P3 FSEL R231, R198, RZ, P5 ;  /* 0x000000ffc6e73208 */ /* 0x000fe40002800000 */
[----:B------:R-:W-:Y:S02]  /*3c40*/  @!P1 ISETP.NE.AND.EX P6, PT, RZ, c[0x0][0x21c], PT, P6 ;  /* 0x00008700ff009a0c */ /* 0x000fe40003fc5360 */
[----:B------:R-:W-:Y:S02]  /*3c50*/  @P3 LOP3.LUT P5, RZ, R229, 0xff0000, RZ, 0xc0, !PT ;  /* 0x00ff0000e5ff3812 */ /* 0x000fe400078ac0ff */
        /* <DEDUP_REMOVED lines=10> */
.L_x_7983:
[----:B------:R-:W-:Y:S05]  /*3d00*/  BSYNC B0 ;  /* 0x0000000000007941 */ /* 0x000fea0003800000 */
.L_x_7982:
[----:B------:R-:W-:Y:S01]  /*3d10*/  @P3 F2FP.PACK_AB R168, RZ, R168 ;  /* 0x000000a8ffa8323e */ /* 0x000fe200000000ff */
[----:B------:R-:W-:Y:S01]  /*3d20*/  BSSY B0, `(.L_x_7984) ;  /* 0x000003e000007945 */ /* 0x000fe20003800000 */
[----:B------:R-:W-:Y:S02]  /*3d30*/  @P3 F2FP.PACK_AB R169, RZ, R169 ;  /* 0x000000a9ffa9323e */ /* 0x000fe400000000ff */
[----:B------:R-:W-:Y:S02]  /*3d40*/  @P3 F2FP.PACK_AB R133, RZ, R133 ;  /* 0x00000085ff85323e */ /* 0x000fe400000000ff */
[----:B------:R-:W-:Y:S02]  /*3d50*/  @P3 PRMT R130, R168, 0x7610, R130 ;  /* 0x00007610a8823816 */ /* 0x000fe40000000082 */
[----:B------:R-:W-:Y:S02]  /*3d60*/  @P3 PRMT R131, R169, 0x7610, R131 ;  /* 0x00007610a9833816 */ /* 0x000fe40000000083 */
[----:B------:R-:W-:-:S02]  /*3d70*/  @P3 MOV R169, 0x10 ;  /* 0x0000001000a93802 */ /* 0x000fc40000000f00 */
[----:B------:R-:W-:Y:S02]  /*3d80*/  @P3 IADD3 R168, R200, 0x80, RZ ;  /* 0x00000080c8a83810 */ /* 0x000fe40007ffe0ff */
[----:B------:R-:W-:Y:S02]  /*3d90*/  @P3 PRMT R128, R137, 0x7610, R128 ;  /* 0x0000761089803816 */ /* 0x000fe40000000080 */
[----:B------:R-:W-:Y:S01]  /*3da0*/  @P3 F2FP.PACK_AB R134, RZ, R134 ;  /* 0x00000086ff86323e */ /* 0x000fe200000000ff */
[----:B------:R-:W-:Y:S01]  /*3db0*/  @P3 IMAD.WIDE.U32 R168, R168, R169, c[0x0][0x248] ;  /* 0x00009200a8a83625 */ /* 0x000fe200078e00a9 */
[----:B------:R-:W-:Y:S02]  /*3dc0*/  @P3 F2FP.PACK_AB R239, RZ, R239 ;  /* 0x000000efffef323e */ /* 0x000fe400000000ff */
[----:B------:R-:W-:Y:S02]  /*3dd0*/  @P3 PRMT R129, R133, 0x7610, R129 ;  /* 0x0000761085813816 */ /* 0x000fe40000000081 */
[----:B------:R-:W-:-:S02]  /*3de0*/  @P3 F2FP.PACK_AB R240, RZ, R240 ;  /* 0x000000f0fff0323e */ /* 0x000fc400000000ff */
[----:B------:R-:W-:Y:S01]  /*3df0*/  @P3 PRMT R128, R128, 0x5410, R132 ;  /* 0x0000541080803816 */ /* 0x000fe20000000084 */
[----:B------:R-:W-:Y:S01]  /*3e00*/  @P3 FMUL.FTZ R132, R199, c[0x0][0x1ec] ;  /* 0x00007b00c7843a20 */ /* 0x000fe20000410000 */
[----:B------:R-:W-:Y:S02]  /*3e10*/  @P3 PRMT R129, R129, 0x5410, R134 ;  /* 0x0000541081813816 */ /* 0x000fe40000000086 */
[----:B------:R-:W-:Y:S01]  /*3e20*/  @P3 PRMT R130, R130, 0x5410, R239 ;  /* 0x0000541082823816 */ /* 0x000fe200000000ef */
[----:B------:R-:W-:Y:S01]  /*3e30*/  @P3 FMUL.FTZ R132, R132, c[0x0][0x1e8] ;  /* 0x00007a0084843a20 */ /* 0x000fe20000410000 */
[----:B------:R-:W-:Y:S02]  /*3e40*/  @P3 PRMT R131, R131, 0x5410, R240 ;  /* 0x0000541083833816 */ /* 0x000fe400000000f0 */
[----:B------:R-:W-:Y:S02]  /*3e50*/  @P3 LOP3.LUT P6, RZ, R229, 0xff000000, RZ, 0xc0, !PT ;  /* 0xff000000e5ff3812 */ /* 0x000fe400078cc0ff */
[----:B------:R-:W-:Y:S01]  /*3e60*/  @P2 MOV R134, 0x20 ;  /* 0x0000002000862802 */ /* 0x000fe20000000f00 */
[----:B------:R0:W-:Y:S01]  /*3e70*/  @P3 STG.E.128 [R168.64], R128 ;  /* 0x00000080a8003986 */ /* 0x0001e2000c101d04 */
[----:B------:R-:W-:-:S02]  /*3e80*/  @P3 F2FP.PACK_AB R241, RZ, R241 ;  /* 0x000000f1fff1323e */ /* 0x000fc400000000ff */
[----:B------:R-:W-:Y:S02]  /*3e90*/  @P3 F2FP.PACK_AB R235, RZ, R235 ;  /* 0x000000ebffeb323e */ /* 0x000fe400000000ff */
[----:B------:R-:W-:Y:S02]  /*3ea0*/  @P3 F2FP.PACK_AB R232, RZ, R232 ;  /* 0x000000e8ffe8323e */ /* 0x000fe400000000ff */
[----:B------:R-:W-:Y:S02]  /*3eb0*/  @P3 FSEL R228, R132, RZ, P5 ;  /* 0x000000ff84e43208 */ /* 0x000fe40002800000 */
[----:B------:R-:W-:Y:S02]  /*3ec0*/  SEL R132, R237, R120, P4 ;  /* 0x00000078ed847207 */ /* 0x000fe40002000000 */
[----:B------:R-:W-:Y:S02]  /*3ed0*/  SEL R133, R238, R121, P4 ;  /* 0x00000079ee857207 */ /* 0x000fe40002000000 */
[----:B------:R-:W-:-:S02]  /*3ee0*/  @P3 F2FP.PACK_AB R234, RZ, R234 ;  /* 0x000000eaffea323e */ /* 0x000fc400000000ff */
[----:B------:R-:W-:Y:S02]  /*3ef0*/  @P3 F2FP.PACK_AB R231, RZ, R231 ;  /* 0x000000e7ffe7323e */ /* 0x000fe400000000ff */
[----:B------:R-:W-:Y:S01]  /*3f00*/  @P3 LOP3.LUT P5, RZ, R227, 0xff, RZ, 0xc0, !PT ;  /* 0x000000ffe3ff3812 */ /* 0x000fe200078ac0ff */
[----:B0-----:R-:W-:Y:S01]  /*3f10*/  @P3 FMUL.FTZ R168, R198, c[0x0][0x1ec] ;  /* 0x00007b00c6a83a20 */ /* 0x001fe20000410000 */
[----:B------:R-:W-:Y:S01]  /*3f20*/  @P3 F2FP.PACK_AB R169, RZ, R136 ;  /* 0x00000088ffa9323e */ /* 0x000fe200000000ff */
        /* <DEDUP_REMOVED lines=14> */
[----:B------:R-:W-:Y:S02]  /*4010*/  @P3 F2FP.PACK_AB R228, RZ, R228 ;  /* 0x000000e4ffe4323e */ /* 0x000fe400000000ff */
[----:B------:R-:W-:Y:S02]  /*4020*/  @P3 MOV R232, 0x10 ;  /* 0x0000001000e83802 */ /* 0x000fe40000000f00 */
[----:B------:R-:W-:Y:S02]  /*4030*/  @P3 IADD3 R169, R200, 0x100, RZ ;  /* 0x00000100c8a93810 */ /* 0x000fe40007ffe0ff */
[----:B0-----:R-:W-:-:S02]  /*4040*/  SEL R132, R233, R124, P4 ;  /* 0x0000007ce9847207 */ /* 0x001fc40002000000 */
        /* <DEDUP_REMOVED lines=11> */
.L_x_7985:
[----:B------:R-:W-:Y:S05]  /*4100*/  BSYNC B0 ;  /* 0x0000000000007941 */ /* 0x000fea0003800000 */
.L_x_7984:
[----:B------:R-:W-:Y:S01]  /*4110*/  @P3 F2FP.PACK_AB R198, RZ, R168 ;  /* 0x000000a8ffc6323e */ /* 0x000fe200000000ff */
        /* <DEDUP_REMOVED lines=26> */
.L_x_7987:
[----:B-1----:R-:W-:Y:S05]  /*42c0*/  BSYNC B0 ;  /* 0x0000000000007941 */ /* 0x002fea0003800000 */
.L_x_7986:
        /* <DEDUP_REMOVED lines=8> */
.L_x_7989:
[----:B------:R-:W-:Y:S05]  /*4350*/  BSYNC B0 ;  /* 0x0000000000007941 */ /* 0x000fea0003800000 */
.L_x_7988:
        /* <DEDUP_REMOVED lines=15> */
.L_x_7991:
[----:B------:R-:W-:Y:S05]  /*4450*/  BSYNC B0 ;  /* 0x0000000000007941 */ /* 0x000fea0003800000 */
.L_x_7990:
        /* <DEDUP_REMOVED lines=21> */
.L_x_7993:
[----:B------:R-:W-:Y:S05]  /*45b0*/  BSYNC B0 ;  /* 0x0000000000007941 */ /* 0x000fea0003800000 */
.L_x_7992:
        /* <DEDUP_REMOVED lines=8> */
.L_x_7995:
[----:B------:R-:W-:Y:S05]  /*4640*/  BSYNC B0 ;  /* 0x0000000000007941 */ /* 0x000fea0003800000 */
.L_x_7994:
[----:B------:R-:W-:Y:S01]  /*4650*/  @P3 FMUL.FTZ R168, R137, c[0x0][0x1ec] ;  /* 0x00007b0089a83a20 */ /* 0x000fe20000410000 */
[----:B------:R-:W-:Y:S01]  /*4660*/  @!P1 ISETP.NE.AND.EX P5, PT, RZ, c[0x0][0x21c], PT, P5 ;  /* 0x00008700ff009a0c */ /* 0x000fe20003fa5350 */
[----:B------:R-:W-:Y:S01]  /*4670*/  BSSY B0, `(.L_x_7996) ;  /* 0x000000d000007945 */ /* 0x000fe20003800000 */
[----:B------:R-:W-:Y:S01]  /*4680*/  @P3 LOP3.LUT P6, RZ, R191, 0xff, RZ, 0xc0, !PT ;  /* 0x000000ffbfff3812 */ /* 0x000fe200078cc0ff */
[----:B------:R-:W-:Y:S01]  /*4690*/  @P3 FMUL.FTZ R168, R168, c[0x0][0x1e8] ;  /* 0x00007a00a8a83a20 */ /* 0x000fe20000410000 */
[----:B------:R-:W-:Y:S01]  /*46a0*/  @P3 F2FP.PACK_AB R199, RZ, R199 ;  /* 0x000000c7ffc7323e */ /* 0x000fe200000000ff */
        /* <DEDUP_REMOVED lines=9> */
.L_x_7997:
[----:B------:R-:W-:Y:S05]  /*4740*/  BSYNC B0 ;  /* 0x0000000000007941 */ /* 0x000fea0003800000 */
.L_x_7996:
        /* <DEDUP_REMOVED lines=8> */
[----:B------:R-:W-:Y:S02]  /*47d0*/  @P3 F2FP.PACK_AB R135, RZ, R135 ;  /* 0x00000087ff87323e */ /* 0x000fe400000000ff */
[----:B------:R-:W-:-:S02]  /*47e0*/  @P3 FSEL R229, R229, RZ, P6 ;  /* 0x000000ffe5e53208 */ /* 0x000fc40003000000 */
[----:B------:R-:W-:Y:S02]  /*47f0*/  @P3 F2FP.PACK_AB R168, RZ, R168 ;  /* 0x000000a8ffa8323e */ /* 0x000fe400000000ff */
[----:B------:R-:W-:Y:S02]  /*4800*/  @!P1 ISETP.NE.U32.AND P5, PT, RZ, c[0x0][0x218], PT ;  /* 0x00008600ff009a0c */ /* 0x000fe40003fa5070 */
[----:B------:R-:W-:Y:S02]  /*4810*/  @P3 F2FP.PACK_AB R134, RZ, R134 ;  /* 0x00000086ff86323e */ /* 0x000fe400000000ff */
[----:B------:R-:W-:Y:S02]  /*4820*/  @P3 F2FP.PACK_AB R136, RZ, R136 ;  /* 0x00000088ff88323e */ /* 0x000fe400000000ff */
[----:B------:R-:W-:Y:S02]  /*4830*/  @P3 F2FP.PACK_AB R169, RZ, R169 ;  /* 0x000000a9ffa9323e */ /* 0x000fe400000000ff */
[----:B------:R-:W-:-:S02]  /*4840*/  @P3 F2FP.PACK_AB R229, RZ, R229 ;  /* 0x000000e5ffe5323e */ /* 0x000fc400000000ff */
        /* <DEDUP_REMOVED lines=23> */
.L_x_7999:
[----:B------:R-:W-:Y:S05]  /*49c0*/  BSYNC B0 ;  /* 0x0000000000007941 */ /* 0x000fea0003800000 */
.L_x_7998:
        /* <DEDUP_REMOVED lines=10> */
[----:B------:R-:W-:Y:S01]  /*4a70*/  @P3 F2FP.PACK_AB R2, RZ, R2 ;  /* 0x00000002ff02323e */ /* 0x000fe200000000ff */
        /* <DEDUP_REMOVED lines=8> */
.L_x_7930:
        /* <DEDUP_REMOVED lines=25> */
.L_x_7934:
[----:B------:R-:W-:Y:S01]  /*4c90*/  HFMA2.MMA R169, -RZ, RZ, 0, 9.5367431640625e-07 ;  /* 0x00000010ffa97435 */ /* 0x000fe200000001ff */
[----:B------:R-:W-:-:S02]  /*4ca0*/  MOV R138, R136 ;  /* 0x00000088008a7202 */ /* 0x000fc40000000f00 */
[----:B------:R-:W-:Y:S02]  /*4cb0*/  MOV R238, 0x1f ;  /* 0x0000001f00ee7802 */ /* 0x000fe40000000f00 */
[----:B------:R-:W-:Y:S02]  /*4cc0*/  MOV R239, 0xffffffff ;  /* 0xffffffff00ef7802 */ /* 0x000fe40000000f00 */
[----:B------:R-:W-:Y:S02]  /*4cd0*/  MOV R132, 0x4cf0 ;  /* 0x00004cf000847802 */ /* 0x000fe40000000f00 */
[----:B------:R-:W-:Y:S05]  /*4ce0*/  CALL.REL.NOINC `($__internal_133_$__cuda_sm70_shflsync_down_p) ;  /* 0x0000046000007944 */ /* 0x000fea0003c00000 */
[----:B-1----:R-:W-:Y:S01]  /*4cf0*/  MOV R135, R138 ;  /* 0x0000008a00877202 */ /* 0x002fe20000000f00 */
[----:B0-----:R-:W-:Y:S05]  /*4d00*/  BRA `(.L_x_8001) ;  /* 0xffffd27000007947 */ /* 0x001fea000383ffff */
.L_x_7935:
[----:B------:R-:W-:Y:S01]  /*4d10*/  HFMA2.MMA R169, -RZ, RZ, 0, 9.5367431640625e-07 ;  /* 0x00000010ffa97435 */ /* 0x000fe200000001ff */
[----:B------:R-:W-:Y:S02]  /*4d20*/  MOV R138, R137 ;  /* 0x00000089008a7202 */ /* 0x000fe40000000f00 */
[----:B------:R-:W-:Y:S02]  /*4d30*/  MOV R238, 0x1f ;  /* 0x0000001f00ee7802 */ /* 0x000fe40000000f00 */
[----:B------:R-:W-:-:S02]  /*4d40*/  MOV R239, 0xffffffff ;  /* 0xffffffff00ef7802 */ /* 0x000fc40000000f00 */
[----:B------:R-:W-:Y:S02]  /*4d50*/  MOV R132, 0x4d70 ;  /* 0x00004d7000847802 */ /* 0x000fe40000000f00 */
[----:B01----:R-:W-:Y:S05]  /*4d60*/  CALL.REL.NOINC `($__internal_133_$__cuda_sm70_shflsync_down_p) ;  /* 0x000003e000007944 */ /* 0x003fea0003c00000 */
[----:B------:R-:W-:Y:S01]  /*4d70*/  FADD.FTZ R136, R135, R136 ;  /* 0x0000008887887221 */ /* 0x000fe20000010000 */
[----:B0-----:R-:W-:Y:S01]  /*4d80*/  HFMA2.MMA R169, -RZ, RZ, 0, 4.76837158203125e-07 ;  /* 0x00000008ffa97435 */ /* 0x001fe200000001ff */
[----:B-1----:R-:W-:Y:S01]  /*4d90*/  FADD.FTZ R137, R137, R138 ;  /* 0x0000008a89897221 */ /* 0x002fe20000010000 */
[----:B------:R-:W-:Y:S02]  /*4da0*/  MOV R238, 0x1f ;  /* 0x0000001f00ee7802 */ /* 0x000fe40000000f00 */
[----:B------:R-:W-:Y:S02]  /*4db0*/  MOV R239, 0xffffffff ;  /* 0xffffffff00ef7802 */ /* 0x000fe40000000f00 */
[----:B------:R-:W-:Y:S02]  /*4dc0*/  MOV R138, R136 ;  /* 0x00000088008a7202 */ /* 0x000fe40000000f00 */
[----:B------:R-:W-:Y:S02]  /*4dd0*/  MOV R132, 0x4df0 ;  /* 0x00004df000847802 */ /* 0x000fe40000000f00 */
[----:B------:R-:W-:Y:S05]  /*4de0*/  CALL.REL.NOINC `($__internal_133_$__cuda_sm70_shflsync_down_p) ;  /* 0x0000036000007944 */ /* 0x000fea0003c00000 */
[----:B0-----:R-:W-:Y:S01]  /*4df0*/  HFMA2.MMA R169, -RZ, RZ, 0, 4.76837158203125e-07 ;  /* 0x00000008ffa97435 */ /* 0x001fe200000001ff */
[----:B-1----:R-:W-:-:S02]  /*4e00*/  MOV R135, R138 ;  /* 0x0000008a00877202 */ /* 0x002fc40000000f00 */
[----:B------:R-:W-:Y:S02]  /*4e10*/  MOV R138, R137 ;  /* 0x00000089008a7202 */ /* 0x000fe40000000f00 */
[----:B------:R-:W-:Y:S02]  /*4e20*/  MOV R238, 0x1f ;  /* 0x0000001f00ee7802 */ /* 0x000fe40000000f00 */
[----:B------:R-:W-:Y:S02]  /*4e30*/  MOV R239, 0xffffffff ;  /* 0xffffffff00ef7802 */ /* 0x000fe40000000f00 */
[----:B------:R-:W-:Y:S02]  /*4e40*/  MOV R132, 0x4e60 ;  /* 0x00004e6000847802 */ /* 0x000fe40000000f00 */
[----:B------:R-:W-:Y:S05]  /*4e50*/  CALL.REL.NOINC `($__internal_133_$__cuda_sm70_shflsync_down_p) ;  /* 0x000002f000007944 */ /* 0x000fea0003c00000 */
[----:B------:R-:W-:Y:S01]  /*4e60*/  FADD.FTZ R136, R135, R136 ;  /* 0x0000008887887221 */ /* 0x000fe20000010000 */
[----:B0-----:R-:W-:Y:S01]  /*4e70*/  HFMA2.MMA R169, -RZ, RZ, 0, 2.384185791015625e-07 ;  /* 0x00000004ffa97435 */ /* 0x001fe200000001ff */
[----:B-1----:R-:W-:Y:S01]  /*4e80*/  FADD.FTZ R137, R137, R138 ;  /* 0x0000008a89897221 */ /* 0x002fe20000010000 */
[----:B------:R-:W-:Y:S02]  /*4e90*/  MOV R238, 0x1f ;  /* 0x0000001f00ee7802 */ /* 0x000fe40000000f00 */
[----:B------:R-:W-:-:S02]  /*4ea0*/  MOV R239, 0xffffffff ;  /* 0xffffffff00ef7802 */ /* 0x000fc40000000f00 */
[----:B------:R-:W-:Y:S02]  /*4eb0*/  MOV R138, R136 ;  /* 0x00000088008a7202 */ /* 0x000fe40000000f00 */
[----:B------:R-:W-:Y:S02]  /*4ec0*/  MOV R132, 0x4ee0 ;  /* 0x00004ee000847802 */ /* 0x000fe40000000f00 */
[----:B------:R-:W-:Y:S05]  /*4ed0*/  CALL.REL.NOINC `($__internal_133_$__cuda_sm70_shflsync_down_p) ;  /* 0x0000027000007944 */ /* 0x000fea0003c00000 */
[----:B0-----:R-:W-:Y:S01]  /*4ee0*/  HFMA2.MMA R169, -RZ, RZ, 0, 2.384185791015625e-07 ;  /* 0x00000004ffa97435 */ /* 0x001fe200000001ff */
[----:B-1----:R-:W-:Y:S02]  /*4ef0*/  MOV R135, R138 ;  /* 0x0000008a00877202 */ /* 0x002fe40000000f00 */
[----:B------:R-:W-:Y:S02]  /*4f00*/  MOV R138, R137 ;  /* 0x00000089008a7202 */ /* 0x000fe40000000f00 */
[----:B------:R-:W-:Y:S02]  /*4f10*/  MOV R238, 0x1f ;  /* 0x0000001f00ee7802 */ /* 0x000fe40000000f00 */
[----:B------:R-:W-:Y:S02]  /*4f20*/  MOV R239, 0xffffffff ;  /* 0xffffffff00ef7802 */ /* 0x000fe40000000f00 */
[----:B------:R-:W-:-:S02]  /*4f30*/  MOV R132, 0x4f50 ;  /* 0x00004f5000847802 */ /* 0x000fc40000000f00 */
[----:B------:R-:W-:Y:S05]  /*4f40*/  CALL.REL.NOINC `($__internal_133_$__cuda_sm70_shflsync_down_p) ;  /* 0x0000020000007944 */ /* 0x000fea0003c00000 */
[----:B------:R-:W-:Y:S01]  /*4f50*/  FADD.FTZ R136, R135, R136 ;  /* 0x0000008887887221 */ /* 0x000fe20000010000 */
[----:B0-----:R-:W-:Y:S01]  /*4f60*/  HFMA2.MMA R169, -RZ, RZ, 0, 1.1920928955078125e-07 ;  /* 0x00000002ffa97435 */ /* 0x001fe200000001ff */
[----:B-1----:R-:W-:Y:S01]  /*4f70*/  FADD.FTZ R139, R137, R138 ;  /* 0x0000008a898b7221 */ /* 0x002fe20000010000 */
[----:B------:R-:W-:-:S02]  /*4f80*/  MOV R238, 0x1f ;  /* 0x0000001f00ee7802 */ /* 0x000fc40000000f00 */
[----:B------:R-:W-:Y:S02]  /*4f90*/  MOV R239, 0xffffffff ;  /* 0xffffffff00ef7802 */ /* 0x000fe40000000f00 */
[----:B------:R-:W-:Y:S02]  /*4fa0*/  MOV R138, R136 ;  /* 0x00000088008a7202 */ /* 0x000fe40000000f00 */
[----:B------:R-:W-:Y:S02]  /*4fb0*/  MOV R132, 0x4fd0 ;  /* 0x00004fd000847802 */ /* 0x000fe40000000f00 */
[----:B------:R-:W-:Y:S05]  /*4fc0*/  CALL.REL.NOINC `($__internal_133_$__cuda_sm70_shflsync_down_p) ;  /* 0x0000018000007944 */ /* 0x000fea0003c00000 */
[----:B0-----:R-:W-:Y:S01]  /*4fd0*/  HFMA2.MMA R169, -RZ, RZ, 0, 1.1920928955078125e-07 ;  /* 0x00000002ffa97435 */ /* 0x001fe200000001ff */
[----:B-1----:R-:W-:Y:S02]  /*4fe0*/  MOV R135, R138 ;  /* 0x0000008a00877202 */ /* 0x002fe40000000f00 */
[----:B------:R-:W-:Y:S02]  /*4ff0*/  MOV R138, R139 ;  /* 0x0000008b008a7202 */ /* 0x000fe40000000f00 */
[----:B------:R-:W-:Y:S02]  /*5000*/  MOV R238, 0x1f ;  /* 0x0000001f00ee7802 */ /* 0x000fe40000000f00 */
[----:B------:R-:W-:-:S02]  /*5010*/  MOV R239, 0xffffffff ;  /* 0xffffffff00ef7802 */ /* 0x000fc40000000f00 */
[----:B------:R-:W-:Y:S02]  /*5020*/  MOV R132, 0x5040 ;  /* 0x0000504000847802 */ /* 0x000fe40000000f00 */
[----:B------:R-:W-:Y:S05]  /*5030*/  CALL.REL.NOINC `($__internal_133_$__cuda_sm70_shflsync_down_p) ;  /* 0x0000011000007944 */ /* 0x000fea0003c00000 */
[----:B------:R-:W-:Y:S01]  /*5040*/  FADD.FTZ R137, R135, R136 ;  /* 0x0000008887897221 */ /* 0x000fe20000010000 */
[----:B0-----:R-:W-:Y:S01]  /*5050*/  HFMA2.MMA R169, -RZ, RZ, 0, 5.9604644775390625e-08 ;  /* 0x00000001ffa97435 */ /* 0x001fe200000001ff */
[----:B-1----:R-:W-:Y:S01]  /*5060*/  FADD.FTZ R139, R139, R138 ;  /* 0x0000008a8b8b7221 */ /* 0x002fe20000010000 */
[----:B------:R-:W-:Y:S02]  /*5070*/  MOV R238, 0x1f ;  /* 0x0000001f00ee7802 */ /* 0x000fe40000000f00 */
[----:B------:R-:W-:Y:S02]  /*5080*/  MOV R239, 0xffffffff ;  /* 0xffffffff00ef7802 */ /* 0x000fe40000000f00 */
[----:B------:R-:W-:Y:S02]  /*5090*/  MOV R138, R137 ;  /* 0x00000089008a7202 */ /* 0x000fe40000000f00 */
[----:B------:R-:W-:Y:S02]  /*50a0*/  MOV R132, 0x50c0 ;  /* 0x000050c000847802 */ /* 0x000fe40000000f00 */
[----:B------:R-:W-:Y:S05]  /*50b0*/  CALL.REL.NOINC `($__internal_133_$__cuda_sm70_shflsync_down_p) ;  /* 0x0000009000007944 */ /* 0x000fea0003c00000 */
[----:B0-----:R-:W-:Y:S01]  /*50c0*/  HFMA2.MMA R169, -RZ, RZ, 0, 5.9604644775390625e-08 ;  /* 0x00000001ffa97435 */ /* 0x001fe200000001ff */
[----:B-1----:R-:W-:-:S02]  /*50d0*/  MOV R168, R138 ;  /* 0x0000008a00a87202 */ /* 0x002fc40000000f00 */
[----:B------:R-:W-:Y:S02]  /*50e0*/  MOV R138, R139 ;  /* 0x0000008b008a7202 */ /* 0x000fe40000000f00 */
[----:B------:R-:W-:Y:S02]  /*50f0*/  MOV R238, 0x1f ;  /* 0x0000001f00ee7802 */ /* 0x000fe40000000f00 */
[----:B------:R-:W-:Y:S02]  /*5100*/  MOV R239, 0xffffffff ;  /* 0xffffffff00ef7802 */ /* 0x000fe40000000f00 */
[----:B------:R-:W-:Y:S02]  /*5110*/  MOV R132, 0x5130 ;  /* 0x0000513000847802 */ /* 0x000fe40000000f00 */
[----:B------:R-:W-:Y:S05]  /*5120*/  CALL.REL.NOINC `($__internal_133_$__cuda_sm70_shflsync_down_p) ;  /* 0x0000002000007944 */ /* 0x000fea0003c00000 */
[----:B-1----:R-:W-:Y:S01]  /*5130*/  MOV R132, R138 ;  /* 0x0000008a00847202 */ /* 0x002fe20000000f00 */
[----:B0-----:R-:W-:Y:S05]  /*5140*/  BRA `(.L_x_8002) ;  /* 0xffffcf5000007947 */ /* 0x001fea000383ffff */
        .weak           $__internal_133_$__cuda_sm70_shflsync_down_p
        .type           $__internal_133_$__cuda_sm70_shflsync_down_p,@function
        .size           $__internal_133_$__cuda_sm70_shflsync_down_p,(.L_x_11867 - $__internal_133_$__cuda_sm70_shflsync_down_p)
$__internal_133_$__cuda_sm70_shflsync_down_p:
[----:B------:R-:W-:Y:S01]  /*5150*/  HFMA2.MMA R133, -RZ, RZ, 0, 0 ;  /* 0x00000000ff857435 */ /* 0x000fe200000001ff */
[----:B------:R-:W-:Y:S04]  /*5160*/  WARPSYNC R239 ;  /* 0x000000ef00007348 */ /* 0x000fe80003800000 */
[----:B------:R0:W1:Y:S01]  /*5170*/  SHFL.DOWN PT, R138, R138, R169, R238 ;  /* 0x080000a98a8a7389 */ /* 0x00006200000e00ee */
[----:B------:R-:W-:Y:S05]  /*5180*/  RET.REL.NODEC R132 `(_ZN10layer_norm13ln_bwd_kernelINS_13Kernel_traitsI6__halfS2_fS2_fjLj4096ELj1ELj1ELj4ELj16ENS_18Kernel_traits_baseILj4096ES2_S2_fS2_fjLj128EEEEELb1ELb0ELb1ELb1EEEvNS_9BwdParamsE) ;  /* 0xffffae7084007950 */ /* 0x000fea0003c3ffff */
.L_x_8003:
        /* <DEDUP_REMOVED lines=15> */
.L_x_11867:


//--------------------- .text._ZN10layer_norm13ln_bwd_kernelINS_13Kernel_traitsI6__halfS2_fS2_fjLj4096ELj1ELj1ELj4ELj16ENS_18Kernel_traits_baseILj4096ES2_S2_fS2_fjLj128EEEEELb1ELb1ELb0ELb0EEEvNS_9BwdParamsE --------------------------
	.section	.text._ZN10layer_norm13ln_bwd_kernelINS_13Kernel_traitsI6__halfS2_fS2_fjLj4096ELj1ELj1ELj4ELj16ENS_18Kernel_traits_baseILj4096ES2_S2_fS2_fjLj128EEEEELb1ELb1ELb0ELb0EEEvNS_9BwdParamsE,"ax",@progbits
	.sectioninfo	@"SHI_REGISTERS=255"
	.align	128
        .global         _ZN10layer_norm13ln_bwd_kernelINS_13Kernel_traitsI6__halfS2_fS2_fjLj4096ELj1ELj1ELj4ELj16ENS_18Kernel_traits_baseILj4096ES2_S2_fS2_fjLj128EEEEELb1ELb1ELb0ELb0EEEvNS_9BwdParamsE
        .type           _ZN10layer_norm13ln_bwd_kernelINS_13Kernel_traitsI6__halfS2_fS2_fjLj4096ELj1ELj1ELj4ELj16ENS_18Kernel_traits_baseILj4096ES2_S2_fS2_fjLj128EEEEELb1ELb1ELb0ELb0EEEvNS_9BwdParamsE,@function
        .size           _ZN10layer_norm13ln_bwd_kernelINS_13Kernel_traitsI6__halfS2_fS2_fjLj4096ELj1ELj1ELj4ELj16ENS_18Kernel_traits_baseILj4096ES2_S2_fS2_fjLj128EEEEELb1ELb1ELb0ELb0EEEvNS_9BwdParamsE,(.L_x_11868 - _ZN10layer_norm13ln_bwd_kernelINS_13Kernel_traitsI6__halfS2_fS2_fjLj4096ELj1ELj1ELj4ELj16ENS_18Kernel_traits_baseILj4096ES2_S2_fS2_fjLj128EEEEELb1ELb1ELb0ELb0EEEvNS_9BwdParamsE)
        .other          _ZN10layer_norm13ln_bwd_kernelINS_13Kernel_traitsI6__halfS2_fS2_fjLj4096ELj1ELj1ELj4ELj16ENS_18Kernel_traits_baseILj4096ES2_S2_fS2_fjLj128EEEEELb1ELb1ELb0ELb0EEEvNS_9BwdParamsE,@"STO_CUDA_ENTRY STV_DEFAULT"
_ZN10layer_norm13ln_bwd_kernelINS_13Kernel_traitsI6__halfS2_fS2_fjLj4096ELj1ELj1ELj4ELj16ENS_18Kernel_traits_baseILj4096ES2_S2_fS2_fjLj128EEEEELb1ELb1ELb0ELb0EEEvNS_9BwdParamsE:
.text._ZN10layer_norm13ln_bwd_kernelINS_13Kernel_traitsI6__halfS2_fS2_fjLj4096ELj1ELj1ELj4ELj16ENS_18Kernel_traits_baseILj4096ES2_S2_fS2_fjLj128EEEEELb1ELb1ELb0ELb0EEEvNS_9BwdParamsE:
        /* <DEDUP_REMOVED lines=90> */
[----:B------:R-:W-:Y:S01]  /*05a0*/  HFMA2.MMA R229, -RZ, RZ, 0, 5.9604644775390625e-08 ;  /* 0x00000001ffe57435 */ /* 0x000fe200000001ff */
[----:B------:R-:W-:-:S02]  /*05b0*/  HADD2.F32 R2, -RZ, R128.H1_H1 ;  /* 0x30000080ff027230 */ /* 0x000fc40000004100 */
[----:B------:R-:W-:Y:S01]  /*05c0*/  HADD2.F32 R29, -RZ, R129.H0_H0 ;  /* 0x20000081ff1d7230 */ /* 0x000fe20000004100 */
[----:B------:R0:W-:Y:S01]  /*05d0*/  STL [R1+0xa0], R3 ;  /* 0x0000a00301007387 */ /* 0x0001e20000100800 */
[----:B------:R-:W-:Y:S02]  /*05e0*/  HADD2.F32 R252, -RZ, R12.H1_H1 ;  /* 0x3000000cfffc7230 */ /* 0x000fe40000004100 */
[--C-:B------:R-:W-:Y:S01]  /*05f0*/  HADD2.F32 R251, -RZ, R13.reuse.H0_H0 ;  /* 0x2000000dfffb7230 */ /* 0x100fe20000004100 */
[----:B------:R1:W-:Y:S01]  /*0600*/  STL [R1+0x9c], R2 ;  /* 0x00009c0201007387 */ /* 0x0003e20000100800 */
[----:B------:R-:W-:Y:S02]  /*0610*/  HADD2.F32 R250, -RZ, R13.H1_H1 ;  /* 0x3000000dfffa7230 */ /* 0x000fe40000004100 */
[--C-:B------:R-:W-:Y:S01]  /*0620*/  HADD2.F32 R249, -RZ, R14.reuse.H0_H0 ;  /* 0x2000000efff97230 */ /* 0x100fe20000004100 */
[----:B------:R2:W-:Y:S01]  /*0630*/  STL [R1+0x98], R29 ;  /* 0x0000981d01007387 */ /* 0x0005e20000100800 */
[----:B------:R-:W-:-:S02]  /*0640*/  HADD2.F32 R248, -RZ, R14.H1_H1 ;  /* 0x3000000efff87230 */ /* 0x000fc40000004100 */
[----:B0-----:R-:W-:Y:S02]  /*0650*/  HADD2.F32 R3, -RZ, R129.H1_H1 ;  /* 0x30000081ff037230 */ /* 0x001fe40000004100 */
[--C-:B------:R-:W-:Y:S02]  /*0660*/  HADD2.F32 R247, -RZ, R15.reuse.H0_H0 ;  /* 0x2000000ffff77230 */ /* 0x100fe40000004100 */
        /* <DEDUP_REMOVED lines=8> */
[----:B------:R-:W-:Y:S02]  /*06f0*/  HADD2.F32 R243, -RZ, R9.H0_H0 ;  /* 0x20000009fff37230 */ /* 0x000fe40000004100 */
[----:B0-----:R-:W-:Y:S02]  /*0700*/  HADD2.F32 R3, -RZ, R131.H0_H0 ;  /* 0x20000083ff037230 */ /* 0x001fe40000004100 */
[----:B------:R-:W-:Y:S02]  /*0710*/  HADD2.F32 R242, -RZ, R9.H1_H1 ;  /* 0x30000009fff27230 */ /* 0x000fe40000004100 */
[----:B-1----:R-:W-:Y:S01]  /*0720*/  HADD2.F32 R2, -RZ, R131.H1_H1 ;  /* 0x30000083ff027230 */ /* 0x002fe20000004100 */
        /* <DEDUP_REMOVED lines=26> */
[----:B------:R-:W-:-:S03]  /*08d0*/  HADD2.F32 R230, -RZ, R7.H1_H1 ;  /* 0x30000007ffe67230 */ /* 0x000fc60000004100 */
[----:B------:R2:W-:Y:S01]  /*08e0*/  STL [R1+0x68], R29 ;  /* 0x0000681d01007387 */ /* 0x0005e20000100800 */
[----:B0-----:R-:W-:Y:S02]  /*08f0*/  HADD2.F32 R3, -RZ, R127.H1_H1 ;  /* 0x3000007fff037230 */ /* 0x001fe40000004100 */
[----:B-1----:R-:W-:-:S03]  /*0900*/  HADD2.F32 R2, -RZ, R24.H0_H0 ;  /* 0x20000018ff027230 */ /* 0x002fc60000004100 */
[----:B------:R0:W-:Y:S01]  /*0910*/  STL [R1+0x64], R3 ;  /* 0x0000640301007387 */ /* 0x0001e20000100800 */
[----:B------:R-:W-:Y:S01]  /*0920*/  HADD2.F32 R24, -RZ, R24.H1_H1 ;  /* 0x30000018ff187230 */ /* 0x000fe20000004100 */
[----:B--2---:R-:W-:Y:S02]  /*0930*/  MOV R29, RZ ;  /* 0x000000ff001d7202 */ /* 0x004fe40000000f00 */
[----:B------:R1:W-:Y:S04]  /*0940*/  STL [R1+0x60], R2 ;  /* 0x0000600201007387 */ /* 0x0003e80000100800 */
[----:B------:R2:W-:Y:S01]  /*0950*/  STL [R1+0x5c], R24 ;  /* 0x00005c1801007387 */ /* 0x0005e20000100800 */
[--C-:B0-----:R-:W-:Y:S02]  /*0960*/  HADD2.F32 R3, -RZ, R25.reuse.H0_H0 ;  /* 0x20000019ff037230 */ /* 0x101fe40000004100 */
[----:B-1----:R-:W-:-:S03]  /*0970*/  HADD2.F32 R2, -RZ, R25.H1_H1 ;  /* 0x30000019ff027230 */ /* 0x002fc60000004100 */
        /* <DEDUP_REMOVED lines=24> */
[----:B------:R0:W-:Y:S01]  /*0b00*/  STL [R1+0x28], R3 ;  /* 0x0000280301007387 */ /* 0x0001e20000100800 */
[----:B--2---:R-:W-:-:S03]  /*0b10*/  HADD2.F32 R20, -RZ, R16.H0_H0 ;  /* 0x20000010ff147230 */ /* 0x004fc60000004100 */
[----:B------:R1:W-:Y:S04]  /*0b20*/  STL [R1+0x24], R2 ;  /* 0x0000240201007387 */ /* 0x0003e80000100800 */
[----:B------:R-:W-:Y:S01]  /*0b30*/  STL [R1+0x20], R20 ;  /* 0x0000201401007387 */ /* 0x000fe20000100800 */
[----:B0-----:R-:W-:Y:S02]  /*0b40*/  HADD2.F32 R3, -RZ, R16.H1_H1 ;  /* 0x30000010ff037230 */ /* 0x001fe40000004100 */
[--C-:B------:R-:W-:Y:S02]  /*0b50*/  HADD2.F32 R16, -RZ, R17.reuse.H1_H1 ;  /* 0x30000011ff107230 */ /* 0x100fe40000004100 */
[----:B-1----:R-:W-:Y:S01]  /*0b60*/  HADD2.F32 R2, -RZ, R17.H0_H0 ;  /* 0x20000011ff027230 */ /* 0x002fe20000004100 */
[----:B------:R0:W-:Y:S04]  /*0b70*/  STL [R1+0x1c], R3 ;  /* 0x00001c0301007387 */ /* 0x0001e80000100800 */
[----:B------:R1:W-:Y:S04]  /*0b80*/  STL [R1+0x18], R2 ;  /* 0x0000180201007387 */ /* 0x0003e80000100800 */
[----:B------:R2:W-:Y:S01]  /*0b90*/  STL [R1+0x14], R16 ;  /* 0x0000141001007387 */ /* 0x0005e20000100800 */
[----:B0-----:R-:W-:-:S02]  /*0ba0*/  HADD2.F32 R3, -RZ, R18.H0_H0 ;  /* 0x20000012ff037230 */ /* 0x001fc40000004100 */
[----:B-1----:R-:W-:-:S03]  /*0bb0*/  HADD2.F32 R2, -RZ, R18.H1_H1 ;  /* 0x30000012ff027230 */ /* 0x002fc60000004100 */
[----:B------:R0:W-:Y:S01]  /*0bc0*/  STL [R1+0x10], R3 ;  /* 0x0000100301007387 */ /* 0x0001e20000100800 */
[----:B--2---:R-:W-:-:S03]  /*0bd0*/  HADD2.F32 R16, -RZ, R19.H0_H0 ;  /* 0x20000013ff107230 */ /* 0x004fc60000004100 */
[----:B------:R1:W-:Y:S04]  /*0be0*/  STL [R1+0xc], R2 ;  /* 0x00000c0201007387 */ /* 0x0003e80000100800 */
[----:B------:R2:W-:Y:S01]  /*0bf0*/  STL [R1+0x8], R16 ;  /* 0x0000081001007387 */ /* 0x0005e20000100800 */
[----:B0-----:R-:W-:Y:S02]  /*0c00*/  HADD2.F32 R3, -RZ, R19.H1_H1 ;  /* 0x30000013ff037230 */ /* 0x001fe40000004100 */
[----:B-1----:R-:W-:-:S03]  /*0c10*/  HADD2.F32 R2, -RZ, R12.H0_H0 ;  /* 0x2000000cff027230 */ /* 0x002fc60000004100 */
[----:B------:R2:W-:Y:S04]  /*0c20*/  STL [R1+0x4], R3 ;  /* 0x0000040301007387 */ /* 0x0005e80000100800 */
[----:B------:R2:W-:Y:S02]  /*0c30*/  STL [R1], R2 ;  /* 0x0000000201007387 */ /* 0x0005e40000100800 */
.L_x_8023:
        /* <DEDUP_REMOVED lines=18> */
[----:B----4-:R-:W-:Y:S01]  /*0d60*/  ISETP.NE.AND P6, PT, R166, RZ, PT ;  /* 0x000000ffa600720c */ /* 0x010fe20003fc5270 */
[----:B--2---:R-:W-:-:S03]  /*0d70*/  @P4 HADD2.F32 R4, -RZ, R164.H0_H0 ;  /* 0x200000a4ff044230 */ /* 0x004fc60000004100 */
        /* <DEDUP_REMOVED lines=31> */
[----:B--2---:R-:W-:Y:S01]  /*0f70*/  HADD2.F32 R184, -RZ, R176.H0_H0 ;  /* 0x200000b0ffb87230 */ /* 0x004fe20000004100 */
        /* <DEDUP_REMOVED lines=9> */
[----:B------:R-:W-:Y:S01]  /*1010*/  HADD2.F32 R176, -RZ, R176.H1_H1 ;  /* 0x300000b0ffb07230 */ /* 0x000fe20000004100 */
[C---:B------:R-:W-:Y:S01]  /*1020*/  FADD.FTZ R164, -R213.reuse, R24 ;  /* 0x00000018d5a47221 */ /* 0x040fe20000010100 */
[----:B------:R-:W-:Y:S01]  /*1030*/  HADD2.F32 R227, -RZ, R177.H0_H0 ;  /* 0x200000b1ffe37230 */ /* 0x000fe20000004100 */
[----:B------:R-:W-:-:S02]  /*1040*/  FADD.FTZ R24, -R213, R25 ;  /* 0x00000019d5187221 */ /* 0x000fc40000010100 */
[C---:B------:R-:W-:Y:S02]  /*1050*/  FMUL.FTZ R185, R3.reuse, R165 ;  /* 0x000000a503b97220 */ /* 0x040fe40000410000 */
[----:B------:R-:W-:Y:S02]  /*1060*/  FMUL.FTZ R25, R3, R164 ;  /* 0x000000a403197220 */ /* 0x000fe40000410000 */
[----:B------:R-:W-:Y:S02]  /*1070*/  FMUL.FTZ R228, R224, R176 ;  /* 0x000000b0e0e47220 */ /* 0x000fe40000410000 */
[----:B------:R-:W-:Y:S02]  /*1080*/  FADD.FTZ R165, RZ, R184 ;  /* 0x000000b8ffa57221 */ /* 0x000fe40000010000 */
[----:B------:R-:W-:Y:S01]  /*1090*/  FFMA.FTZ R164, R8, R184, RZ ;  /* 0x000000b808a47223 */ /* 0x000fe200000100ff */
[----:B------:R-:W-:Y:S01]  /*10a0*/  HADD2.F32 R177, -RZ, R177.H1_H1 ;  /* 0x300000b1ffb17230 */ /* 0x000fe20000004100 */
        /* <DEDUP_REMOVED lines=45> */
.L_x_8006:
[----:B------:R-:W-:Y:S05]  /*1380*/  BSYNC B0 ;  /* 0x0000000000007941 */ /* 0x000fea0003800000 */
.L_x_8005:
        /* <DEDUP_REMOVED lines=32> */
[--C-:B---3--:R-:W-:Y:S02]  /*1590*/  HADD2.F32 R222, -RZ, R176.reuse.H0_H0 ;  /* 0x200000b0ffde7230 */ /* 0x108fe40000004100 */
[----:B------:R-:W-:-:S03]  /*15a0*/  HADD2.F32 R176, -RZ, R176.H1_H1 ;  /* 0x300000b0ffb07230 */ /* 0x000fc60000004100 */
[----:B------:R-:W-:Y:S02]  /*15b0*/  FADD.FTZ R68, R68, R222 ;  /* 0x000000de44447221 */ /* 0x000fe40000010000 */
[-C--:B------:R-:W-:Y:S02]  /*15c0*/  FFMA.FTZ R36, R7, R222.reuse, R36 ;  /* 0x000000de07247223 */ /* 0x080fe40000010024 */
[----:B------:R-:W-:Y:S01]  /*15d0*/  FMUL.FTZ R222, R209, R222 ;  /* 0x000000ded1de7220 */ /* 0x000fe20000410000 */
[----:B------:R-:W-:Y:S01]  /*15e0*/  HADD2.F32 R216, -RZ, R177.H0_H0 ;  /* 0x200000b1ffd87230 */ /* 0x000fe20000004100 */
[----:B------:R-:W-:Y:S02]  /*15f0*/  FADD.FTZ R208, -R213, R22 ;  /* 0x00000016d5d07221 */ /* 0x000fe40000010100 */
[----:B------:R-:W-:Y:S02]  /*1600*/  FMUL.FTZ R22, R3, R166 ;  /* 0x000000a603167220 */ /* 0x000fe40000410000 */
[----:B------:R-:W-:-:S02]  /*1610*/  FMUL.FTZ R220, R205, R176 ;  /* 0x000000b0cddc7220 */ /* 0x000fc40000410000 */
[----:B------:R-:W-:Y:S02]  /*1620*/  FADD.FTZ R218, R218, R222 ;  /* 0x000000dedada7221 */ /* 0x000fe40000010000 */
[----:B------:R-:W-:Y:S01]  /*1630*/  FFMA.FTZ R217, R7, R222, R217 ;  /* 0x000000de07d97223 */ /* 0x000fe200000100d9 */
[----:B------:R-:W-:Y:S01]  /*1640*/  HADD2.F32 R177, -RZ, R177.H1_H1 ;  /* 0x300000b1ffb17230 */ /* 0x000fe20000004100 */
[C---:B------:R-:W-:Y:S02]  /*1650*/  FADD.FTZ R20, -R213.reuse, R20 ;  /* 0x00000014d5147221 */ /* 0x040fe40000010100 */
[----:B------:R-:W-:Y:S02]  /*1660*/  FADD.FTZ R70, R70, R216 ;  /* 0x000000d846467221 */ /* 0x000fe40000010000 */
[----:B------:R-:W-:Y:S02]  /*1670*/  FFMA.FTZ R38, R22, R216, R38 ;  /* 0x000000d816267223 */ /* 0x000fe40000010026 */
[----:B------:R-:W-:-:S02]  /*1680*/  FADD.FTZ R167, -R213, R167 ;  /* 0x000000a7d5a77221 */ /* 0x000fc40000010100 */
[----:B------:R-:W-:Y:S02]  /*1690*/  FMUL.FTZ R216, R183, R216 ;  /* 0x000000d8b7d87220 */ /* 0x000fe40000410000 */
[----:B------:R-:W-:Y:S02]  /*16a0*/  FADD.FTZ R218, R218, R220 ;  /* 0x000000dcdada7221 */ /* 0x000fe40000010000 */
[----:B------:R-:W-:Y:S01]  /*16b0*/  FFMA.FTZ R217, R23, R220, R217 ;  /* 0x000000dc17d97223 */ /* 0x000fe200000100d9 */
[----:B------:R-:W-:Y:S01]  /*16c0*/  HADD2.F32 R214, -RZ, R178.H0_H0 ;  /* 0x200000b2ffd67230 */ /* 0x000fe20000004100 */
[----:B------:R-:W-:Y:S02]  /*16d0*/  FADD.FTZ R19, -R213, R21 ;  /* 0x00000015d5137221 */ /* 0x000fe40000010100 */
[C---:B------:R-:W-:Y:S02]  /*16e0*/  FMUL.FTZ R20, R3.reuse, R20 ;  /* 0x0000001403147220 */ /* 0x040fe40000410000 */
        /* <DEDUP_REMOVED lines=37> */
.L_x_8008:
[----:B------:R-:W-:Y:S05]  /*1940*/  BSYNC B0 ;  /* 0x0000000000007941 */ /* 0x000fea0003800000 */
.L_x_8007:
        /* <DEDUP_REMOVED lines=30> */
[--C-:B---3--:R-:W-:Y:S01]  /*1b30*/  HADD2.F32 R221, -RZ, R180.reuse.H0_H0 ;  /* 0x200000b4ffdd7230 */ /* 0x108fe20000004100 */
[C---:B------:R-:W-:Y:S01]  /*1b40*/  FADD.FTZ R17, -R213.reuse, R178 ;  /* 0x000000b2d5117221 */ /* 0x040fe20000010100 */
[----:B------:R-:W-:Y:S01]  /*1b50*/  HADD2.F32 R180, -RZ, R180.H1_H1 ;  /* 0x300000b4ffb47230 */ /* 0x000fe20000004100 */
[----:B------:R-:W-:Y:S02]  /*1b60*/  FADD.FTZ R18, -R213, R177 ;  /* 0x000000b1d5127221 */ /* 0x000fe40000010100 */
[----:B------:R-:W-:Y:S02]  /*1b70*/  FADD.FTZ R76, R76, R221 ;  /* 0x000000dd4c4c7221 */ /* 0x000fe40000010000 */
[-C--:B------:R-:W-:Y:S02]  /*1b80*/  FFMA.FTZ R44, R6, R221.reuse, R44 ;  /* 0x000000dd062c7223 */ /* 0x080fe4000001002c */
[----:B------:R-:W-:Y:S01]  /*1b90*/  FMUL.FTZ R221, R204, R221 ;  /* 0x000000ddccdd7220 */ /* 0x000fe20000410000 */
        /* <DEDUP_REMOVED lines=54> */
.L_x_8010:
[----:B------:R-:W-:Y:S05]  /*1f00*/  BSYNC B0 ;  /* 0x0000000000007941 */ /* 0x000fea0003800000 */
.L_x_8009:
        /* <DEDUP_REMOVED lines=27> */
[--C-:B--2---:R-:W-:Y:S01]  /*20c0*/  HADD2.F32 R195, -RZ, R164.reuse.H0_H0 ;  /* 0x200000a4ffc37230 */ /* 0x104fe20000004100 */
[C---:B-----5:R-:W-:Y:S01]  /*20d0*/  FMUL.FTZ R5, R3.reuse, R5 ;  /* 0x0000000503057220 */ /* 0x060fe20000410000 */
[----:B------:R-:W-:Y:S01]  /*20e0*/  HADD2.F32 R164, -RZ, R164.H1_H1 ;  /* 0x300000a4ffa47230 */ /* 0x000fe20000004100 */
        /* <DEDUP_REMOVED lines=9> */
[----:B------:R-:W-:Y:S01]  /*2180*/  HADD2.F32 R193, -RZ, R165.H0_H0 ;  /* 0x200000a5ffc17230 */ /* 0x000fe20000004100 */
[----:B------:R-:W-:-:S02]  /*2190*/  FADD.FTZ R218, R218, R195 ;  /* 0x000000c3dada7221 */ /* 0x000fc40000010000 */
[----:B------:R-:W-:Y:S02]  /*21a0*/  FMUL.FTZ R12, R3, R12 ;  /* 0x0000000c030c7220 */ /* 0x000fe40000410000 */
[----:B------:R-:W-:Y:S01]  /*21b0*/  FFMA.FTZ R217, R5, R195, R217 ;  /* 0x000000c305d97223 */ /* 0x000fe200000100d9 */
[----:B------:R-:W-:Y:S01]  /*21c0*/  HADD2.F32 R165, -RZ, R165.H1_H1 ;  /* 0x300000a5ffa57230 */ /* 0x000fe20000004100 */
[C---:B0-----:R-:W-:Y:S02]  /*21d0*/  FADD.FTZ R10, -R213.reuse, R180 ;  /* 0x000000b4d50a7221 */ /* 0x041fe40000010100 */
        /* <DEDUP_REMOVED lines=45> */
.L_x_8012:
[----:B------:R-:W-:Y:S05]  /*24b0*/  BSYNC B0 ;  /* 0x0000000000007941 */ /* 0x000fea0003800000 */
.L_x_8011:
        /* <DEDUP_REMOVED lines=8> */
.L_x_8030:
        /* <DEDUP_REMOVED lines=18> */
.L_x_8031:
        /* <DEDUP_REMOVED lines=26> */
[----:B------:R-:W-:Y:S02]  /*2800*/  ISETP.NE.U32.AND P5, PT, RZ, c[0x0][0x218], PT ;  /* 0x00008600ff007a0c */ /* 0x000fe40003fa5070 */
[----:B------:R-:W-:Y:S01]  /*2810*/  MOV R176, R170 ;  /* 0x000000aa00b07202 */ /* 0x000fe20000000f00 */
[----:B------:R-:W-:Y:S01]  /*2820*/  IMAD.WIDE.U32 R164, R2, R217, c[0x0][0x170] ;  /* 0x00005c0002a47625 */ /* 0x000fe200078e00d9 */
[----:B------:R-:W-:Y:S01]  /*2830*/  HFMA2.MMA R177, -RZ, RZ, 0, 0 ;  /* 0x00000000ffb17435 */ /* 0x000fe200000001ff */
[----:B------:R-:W4:Y:S04]  /*2840*/  LDL R218, [R1+0x18] ;  /* 0x0000180001da7983 */ /* 0x000f280000100800 */
[----:B------:R-:W2:Y:S01]  /*2850*/  LDG.E.128 R164, [R164.64] ;  /* 0x00000004a4a47981 */ /* 0x000ea2000c1e1d00 */
[----:B------:R-:W-:-:S02]  /*2860*/  FSEL R178, R180, RZ, !P6 ;  /* 0x000000ffb4b27208 */ /* 0x000fc40007000000 */
[----:B------:R-:W-:Y:S02]  /*2870*/  ISETP.NE.AND.EX P5, PT, RZ, c[0x0][0x21c], PT, P5 ;  /* 0x00008700ff007a0c */ /* 0x000fe40003fa5350 */
[----:B------:R-:W-:Y:S01]  /*2880*/  LOP3.LUT P4, RZ, R176, 0xff, RZ, 0xc0, !PT ;  /* 0x000000ffb0ff7812 */ /* 0x000fe2000788c0ff */
[----:B------:R-:W-:-:S04]  /*2890*/  FFMA.FTZ R182, R8, R181, R178 ;  /* 0x000000b508b67223 */ /* 0x000fc800000100b2 */
[----:B------:R-:W-:-:S04]  /*28a0*/  FADD.FTZ R182, R184, -R182 ;  /* 0x800000b6b8b67221 */ /* 0x000fc80000010000 */
[----:B-----5:R-:W-:-:S04]  /*28b0*/  FMUL.FTZ R182, R3, R182 ;  /* 0x000000b603b67220 */ /* 0x020fc80000410000 */
[----:B------:R-:W-:-:S04]  /*28c0*/  @P5 FADD.FTZ R182, R124, R182 ;  /* 0x000000b67cb65221 */ /* 0x000fc80000010000 */
[----:B------:R-:W-:-:S04]  /*28d0*/  FMUL.FTZ R179, R182, R4 ;  /* 0x00000004b6b37220 */ /* 0x000fc80000410000 */
[----:B------:R-:W-:Y:S01]  /*28e0*/  FMUL.FTZ R179, R179, c[0x0][0x1e8] ;  /* 0x00007a00b3b37a20 */ /* 0x000fe20000410000 */
[----:B------:R-:W-:Y:S01]  /*28f0*/  LOP3.LUT P6, RZ, R170, 0xff00, RZ, 0xc0, !PT ;  /* 0x0000ff00aaff7812 */ /* 0x000fe200078cc0ff */
[----:B--2---:R-:W-:-:S05]  /*2900*/  @P4 HADD2.F32 R176, -RZ, R164.H0_H0 ;  /* 0x200000a4ffb04230 */ /* 0x004fca0000004100 */
[----:B------:R-:W-:Y:S01]  /*2910*/  @P4 FMUL.FTZ R177, R179, R176 ;  /* 0x000000b0b3b14220 */ /* 0x000fe20000410000 */
[----:B------:R-:W-:Y:S01]  /*2920*/  MOV R176, RZ ;  /* 0x000000ff00b07202 */ /* 0x000fe20000000f00 */
[----:B------:R-:W-:Y:S02]  /*2930*/  @P4 FMUL.FTZ R176, R183, R179 ;  /* 0x000000b3b7b04220 */ /* 0x000fe40000410000 */
[----:B------:R-:W-:-:S04]  /*2940*/  FFMA.FTZ R179, R185, R181, R178 ;  /* 0x000000b5b9b37223 */ /* 0x000fc800000100b2 */
[----:B------:R-:W-:Y:S01]  /*2950*/  FADD.FTZ R179, R228, -R179 ;  /* 0x800000b3e4b37221 */ /* 0x000fe20000010000 */
[----:B------:R-:W-:-:S03]  /*2960*/  ISETP.NE.U32.AND P4, PT, RZ, c[0x0][0x258], PT ;  /* 0x00009600ff007a0c */ /* 0x000fc60003f85070 */
[----:B------:R-:W-:Y:S01]  /*2970*/  FMUL.FTZ R179, R3, R179 ;  /* 0x000000b303b37220 */ /* 0x000fe20000410000 */
[----:B------:R-:W-:-:S03]  /*2980*/  ISETP.NE.AND.EX P4, PT, RZ, c[0x0][0x25c], PT, P4 ;  /* 0x00009700ff007a0c */ /* 0x000fc60003f85340 */
[----:B------:R-:W-:Y:S01]  /*2990*/  @P5 FADD.FTZ R179, R125, R179 ;  /* 0x000000b37db35221 */ /* 0x000fe20000010000 */
[----:B------:R-:W-:Y:S01]  /*29a0*/  SEL R156, R182, R156, P4 ;  /* 0x0000009cb69c7207 */ /* 0x000fe20002000000 */
[----:B------:R-:W-:Y:S02]  /*29b0*/  HFMA2.MMA R182, -RZ, RZ, 0, 0 ;  /* 0x00000000ffb67435 */ /* 0x000fe400000001ff */
[----:B------:R-:W-:Y:S01]  /*29c0*/  FMUL.FTZ R183, R179, R4 ;  /* 0x00000004b3b77220 */ /* 0x000fe20000410000 */
[----:B------:R-:W-:-:S03]  /*29d0*/  @P6 HADD2.F32 R164, -RZ, R164.H1_H1 ;  /* 0x300000a4ffa46230 */ /* 0x000fc60000004100 */
        /* <DEDUP_REMOVED lines=15> */
[----:B------:R-:W-:Y:S01]  /*2ad0*/  @P6 HADD2.F32 R177, -RZ, R165.H0_H0 ;  /* 0x200000a5ffb16230 */ /* 0x000fe20000004100 */
        /* <DEDUP_REMOVED lines=14> */
[----:B------:R-:W-:Y:S02]  /*2bc0*/  @P6 HADD2.F32 R165, -RZ, R165.H1_H1 ;  /* 0x300000a5ffa56230 */ /* 0x000fe40000004100 */
        /* <DEDUP_REMOVED lines=15> */
[----:B------:R-:W-:Y:S02]  /*2cc0*/  @P6 HADD2.F32 R182, -RZ, R166.H0_H0 ;  /* 0x200000a6ffb66230 */ /* 0x000fe40000004100 */
        /* <DEDUP_REMOVED lines=14> */
[----:B------:R-:W-:Y:S02]  /*2db0*/  @P6 HADD2.F32 R166, -RZ, R166.H1_H1 ;  /* 0x300000a6ffa66230 */ /* 0x000fe40000004100 */
        /* <DEDUP_REMOVED lines=18> */
[----:B------:R-:W-:-:S05]  /*2ee0*/  @P5 HADD2.F32 R213, -RZ, R167.H0_H0 ;  /* 0x200000a7ffd55230 */ /* 0x000fca0000004100 */
        /* <DEDUP_REMOVED lines=9> */
[----:B------:R-:W-:Y:S02]  /*2f80*/  F2FP.PACK_AB R165, R165, R177 ;  /* 0x000000b1a5a5723e */ /* 0x000fe400000000ff */
[----:B------:R-:W-:Y:S01]  /*2f90*/  F2FP.PACK_AB R164, R164, R176 ;  /* 0x000000b0a4a4723e */ /* 0x000fe200000000ff */
[----:B------:R-:W-:Y:S01]  /*2fa0*/  IMAD.WIDE.U32 R176, R2, R217, c[0x0][0x248] ;  /* 0x0000920002b07625 */ /* 0x000fe200078e00d9 */
[----:B------:R-:W-:-:S03]  /*2fb0*/  F2FP.PACK_AB R166, R166, R182 ;  /* 0x000000b6a6a6723e */ /* 0x000fc600000000ff */
[----:B--2---:R-:W-:Y:S01]  /*2fc0*/  @P5 FMUL.FTZ R183, R213, R179 ;  /* 0x000000b3d5b75220 */ /* 0x004fe20000410000 */
[----:B------:R-:W-:Y:S01]  /*2fd0*/  LOP3.LUT P5, RZ, R171, 0xff000000, RZ, 0xc0, !PT ;  /* 0xff000000abff7812 */ /* 0x000fe200078ac0ff */
[----:B------:R-:W-:-:S12]  /*2fe0*/  HFMA2.MMA R179, -RZ, RZ, 0, 0 ;  /* 0x00000000ffb37435 */ /* 0x000fd800000001ff */
[----:B------:R-:W-:-:S05]  /*2ff0*/  @P5 HADD2.F32 R167, -RZ, R167.H1_H1 ;  /* 0x300000a7ffa75230 */ /* 0x000fca0000004100 */
[----:B------:R-:W-:Y:S01]  /*3000*/  @P5 FMUL.FTZ R179, R178, R167 ;  /* 0x000000a7b2b35220 */ /* 0x000fe20000410000 */
[----:B------:R-:W-:Y:S01]  /*3010*/  MOV R167, RZ ;  /* 0x000000ff00a77202 */ /* 0x000fe20000000f00 */
[----:B---3--:R-:W-:Y:S01]  /*3020*/  @P5 FMUL.FTZ R167, R218, R178 ;  /* 0x000000b2daa75220 */ /* 0x008fe20000410000 */
[----:B------:R-:W-:Y:S01]  /*3030*/  @P4 MOV R178, 0x20 ;  /* 0x0000002000b24802 */ /* 0x000fe20000000f00 */
[----:B------:R-:W-:-:S03]  /*3040*/  FADD.FTZ R99, R99, R179 ;  /* 0x000000b363637221 */ /* 0x000fc60000010000 */
[----:B------:R-:W-:Y:S01]  /*3050*/  F2FP.PACK_AB R167, R167, R183 ;  /* 0x000000b7a7a7723e */ /* 0x000fe200000000ff */
[----:B------:R-:W-:-:S05]  /*3060*/  @P4 IMAD.WIDE.U32 R178, R2, R178, c[0x0][0x258] ;  /* 0x0000960002b24625 */ /* 0x000fca00078e00b2 */
[----:B------:R0:W-:Y:S04]  /*3070*/  @P4 STG.E.128 [R178.64], R156 ;  /* 0x0000009cb2004986 */ /* 0x0001e8000c101d04 */
[----:B------:R0:W-:Y:S04]  /*3080*/  @P4 STG.E.128 [R178.64+0x10], R160 ;  /* 0x000010a0b2004986 */ /* 0x0001e8000c101d04 */
[----:B------:R0:W-:Y:S01]  /*3090*/  STG.E.128 [R176.64], R164 ;  /* 0x000000a4b0007986 */ /* 0x0001e2000c101d04 */
[----:B------:R-:W-:-:S03]  /*30a0*/  IADD3 R2, R2, 0x80, RZ ;  /* 0x0000008002027810 */ /* 0x000fc60007ffe0ff */
.L_x_8016:
[----:B0-----:R-:W-:Y:S05]  /*30b0*/  BSYNC B0 ;  /* 0x0000000000007941 */ /* 0x001fea0003800000 */
.L_x_8015:
[----:B------:R-:W-:Y:S01]  /*30c0*/  BSSY B0, `(.L_x_8017) ;  /* 0x000008b000007945 */ /* 0x000fe20003800000 */
[----:B------:R-:W-:Y:S05]  /*30d0*/  @!P1 BRA `(.L_x_8018) ;  /* 0x0000089000009947 */ /* 0x000fea0003800000 */
[----:B------:R-:W-:Y:S01]  /*30e0*/  HFMA2.MMA R164, -RZ, RZ, 0, 9.5367431640625e-07 ;  /* 0x00000010ffa47435 */ /* 0x000fe200000001ff */
[----:B------:R-:W2:Y:S01]  /*30f0*/  LDL R183, [R1] ;  /* 0x0000000001b77983 */ /* 0x000ea20000100800 */
[----:B------:R-:W-:-:S08]  /*3100*/  ISETP.NE.AND P4, PT, R219, RZ, PT ;  /* 0x000000ffdb00720c */ /* 0x000fd00003f85270 */
[----:B------:R-:W-:-:S06]  /*3110*/  IMAD.WIDE.U32 R164, R2, R164, c[0x0][0x170] ;  /* 0x00005c0002a47625 */ /* 0x000fcc00078e00a4 */
[----:B------:R-:W3:Y:S01]  /*3120*/  LDG.E.128 R164, [R164.64] ;  /* 0x00000004a4a47981 */ /* 0x000ee2000c1e1d00 */
        /* <DEDUP_REMOVED lines=9> */
[----:B-----5:R-:W-:-:S04]  /*31c0*/  FMUL.FTZ R182, R3, R182 ;  /* 0x000000b603b67220 */ /* 0x020fc80000410000 */
[----:B------:R-:W-:-:S04]  /*31d0*/  @P5 FADD.FTZ R182, R132, R182 ;  /* 0x000000b684b65221 */ /* 0x000fc80000010000 */
[----:B------:R-:W-:-:S04]  /*31e0*/  FMUL.FTZ R179, R182, R4 ;  /* 0x00000004b6b37220 */ /* 0x000fc80000410000 */
[----:B------:R-:W-:Y:S01]  /*31f0*/  FMUL.FTZ R179, R179, c[0x0][0x1e8] ;  /* 0x00007a00b3b37a20 */ /* 0x000fe20000410000 */
[--C-:B---3--:R-:W-:Y:S02]  /*3200*/  @P4 HADD2.F32 R176, -RZ, R164.reuse.H0_H0 ;  /* 0x200000a4ffb04230 */ /* 0x108fe40000004100 */
[----:B------:R-:W-:-:S03]  /*3210*/  @P6 HADD2.F32 R164, -RZ, R164.H1_H1 ;  /* 0x300000a4ffa46230 */ /* 0x000fc60000004100 */
[----:B------:R-:W-:Y:S01]  /*3220*/  @P4 FMUL.FTZ R177, R179, R176 ;  /* 0x000000b0b3b14220 */ /* 0x000fe20000410000 */
[----:B------:R-:W-:Y:S01]  /*3230*/  MOV R176, RZ ;  /* 0x000000ff00b07202 */ /* 0x000fe20000000f00 */
[----:B--2---:R-:W-:Y:S01]  /*3240*/  @P4 FMUL.FTZ R176, R183, R179 ;  /* 0x000000b3b7b04220 */ /* 0x004fe20000410000 */
[----:B------:R-:W-:Y:S01]  /*3250*/  ISETP.NE.U32.AND P4, PT, RZ, c[0x0][0x258], PT ;  /* 0x00009600ff007a0c */ /* 0x000fe20003f85070 */
[----:B------:R-:W-:Y:S02]  /*3260*/  FFMA.FTZ R179, R23, R181, R178 ;  /* 0x000000b517b37223 */ /* 0x000fe400000100b2 */
[----:B------:R-:W-:Y:S01]  /*3270*/  FADD.FTZ R100, R100, R177 ;  /* 0x000000b164647221 */ /* 0x000fe20000010000 */
[----:B------:R-:W-:Y:S01]  /*3280*/  ISETP.NE.AND.EX P4, PT, RZ, c[0x0][0x25c], PT, P4 ;  /* 0x00009700ff007a0c */ /* 0x000fe20003f85340 */
[----:B------:R-:W-:-:S03]  /*3290*/  FADD.FTZ R179, R220, -R179 ;  /* 0x800000b3dcb37221 */ /* 0x000fc60000010000 */
[----:B------:R-:W-:Y:S01]  /*32a0*/  SEL R156, R182, R156, P4 ;  /* 0x0000009cb69c7207 */ /* 0x000fe20002000000 */
[----:B------:R-:W-:Y:S01]  /*32b0*/  FMUL.FTZ R179, R3, R179 ;  /* 0x000000b303b37220 */ /* 0x000fe20000410000 */
[----:B------:R-:W-:-:S03]  /*32c0*/  HFMA2.MMA R182, -RZ, RZ, 0, 0 ;  /* 0x00000000ffb67435 */ /* 0x000fc600000001ff */
        /* <DEDUP_REMOVED lines=14> */
[----:B------:R-:W-:-:S03]  /*33b0*/  F2FP.PACK_AB R164, R164, R176 ;  /* 0x000000b0a4a4723e */ /* 0x000fc600000000ff */
[C---:B------:R-:W-:Y:S01]  /*33c0*/  FMUL.FTZ R183, R179.reuse, R4 ;  /* 0x00000004b3b77220 */ /* 0x040fe20000410000 */
[----:B------:R-:W-:Y:S01]  /*33d0*/  SEL R158, R179, R158, P4 ;  /* 0x0000009eb39e7207 */ /* 0x000fe20002000000 */
[----:B------:R-:W-:Y:S02]  /*33e0*/  FFMA.FTZ R179, R21, R181, R178 ;  /* 0x000000b515b37223 */ /* 0x000fe400000100b2 */
[----:B------:R-:W-:Y:S01]  /*33f0*/  @P6 HADD2.F32 R177, -RZ, R165.H0_H0 ;  /* 0x200000a5ffb16230 */ /* 0x000fe20000004100 */
        /* <DEDUP_REMOVED lines=13> */
[----:B------:R-:W-:Y:S01]  /*34d0*/  @P6 HADD2.F32 R165, -RZ, R165.H1_H1 ;  /* 0x300000a5ffa56230 */ /* 0x000fe20000004100 */
        /* <DEDUP_REMOVED lines=10> */
[----:B------:R-:W-:-:S04]  /*3580*/  F2FP.PACK_AB R165, R165, R177 ;  /* 0x000000b1a5a5723e */ /* 0x000fc800000000ff */
[C---:B------:R-:W-:Y:S01]  /*3590*/  SEL R160, R179.reuse, R160, P4 ;  /* 0x000000a0b3a07207 */ /* 0x040fe20002000000 */
[----:B------:R-:W-:Y:S02]  /*35a0*/  FMUL.FTZ R179, R179, R4 ;  /* 0x00000004b3b37220 */ /* 0x000fe40000410000 */
[----:B------:R-:W-:Y:S02]  /*35b0*/  @P6 HADD2.F32 R182, -RZ, R166.H0_H0 ;  /* 0x200000a6ffb66230 */ /* 0x000fe40000004100 */
        /* <DEDUP_REMOVED lines=11> */
[----:B------:R-:W-:-:S04]  /*3670*/  @P6 HADD2.F32 R166, -RZ, R166.H1_H1 ;  /* 0x300000a6ffa66230 */ /* 0x000fc80000004100 */
        /* <DEDUP_REMOVED lines=8> */
[----:B------:R-:W-:Y:S01]  /*3700*/  F2FP.PACK_AB R166, R166, R182 ;  /* 0x000000b6a6a6723e */ /* 0x000fe200000000ff */
        /* <DEDUP_REMOVED lines=17> */
[----:B------:R-:W-:-:S05]  /*3820*/  @P5 HADD2.F32 R213, -RZ, R167.H0_H0 ;  /* 0x200000a7ffd55230 */ /* 0x000fca0000004100 */
[----:B------:R-:W-:-:S04]  /*3830*/  @P5 FMUL.FTZ R183, R179, R213 ;  /* 0x000000d5b3b75220 */ /* 0x000fc80000410000 */
[----:B------:R-:W-:Y:S01]  /*3840*/  FADD.FTZ R106, R106, R183 ;  /* 0x000000b76a6a7221 */ /* 0x000fe20000010000 */
[----:B------:R-:W-:Y:S01]  /*3850*/  MOV R183, RZ ;  /* 0x000000ff00b77202 */ /* 0x000fe20000000f00 */
[----:B------:R-:W-:Y:S01]  /*3860*/  @P5 FMUL.FTZ R183, R247, R179 ;  /* 0x000000b3f7b75220 */ /* 0x000fe20000410000 */
[----:B------:R-:W-:Y:S01]  /*3870*/  LOP3.LUT P5, RZ, R169, 0xff000000, RZ, 0xc0, !PT ;  /* 0xff000000a9ff7812 */ /* 0x000fe200078ac0ff */
[----:B------:R-:W-:-:S12]  /*3880*/  HFMA2.MMA R179, -RZ, RZ, 0, 0 ;  /* 0x00000000ffb37435 */ /* 0x000fd800000001ff */
        /* <DEDUP_REMOVED lines=8> */
[----:B------:R0:W-:Y:S04]  /*3910*/  @P4 STG.E.128 [R178.64], R156 ;  /* 0x0000009cb2004986 */ /* 0x0001e8000c101d04 */
[----:B------:R0:W-:Y:S01]  /*3920*/  @P4 STG.E.128 [R178.64+0x10], R160 ;  /* 0x000010a0b2004986 */ /* 0x0001e2000c101d04 */
[----:B------:R-:W-:-:S04]  /*3930*/  LEA R176, P4, R2, c[0x0][0x248], 0x4 ;  /* 0x0000920002b07a11 */ /* 0x000fc800078820ff */
[C---:B------:R-:W-:Y:S02]  /*3940*/  LEA.HI.X R177, R2.reuse, c[0x0][0x24c], RZ, 0x4, P4 ;  /* 0x0000930002b17a11 */ /* 0x040fe400020f24ff */
[----:B------:R-:W-:-:S03]  /*3950*/  IADD3 R2, R2, 0x80, RZ ;  /* 0x0000008002027810 */ /* 0x000fc60007ffe0ff */
[----:B------:R0:W-:Y:S04]  /*3960*/  STG.E.128 [R176.64], R164 ;  /* 0x000000a4b0007986 */ /* 0x0001e8000c101d04 */
.L_x_8018:
[----:B------:R-:W-:Y:S05]  /*3970*/  BSYNC B0 ;  /* 0x0000000000007941 */ /* 0x000fea0003800000 */
.L_x_8017:
[----:B------:R-:W-:Y:S01]  /*3980*/  BSSY B0, `(.L_x_8019) ;  /* 0x000008a000007945 */ /* 0x000fe20003800000 */
[----:B------:R-:W-:Y:S05]  /*3990*/  @!P2 BRA `(.L_x_8020) ;  /* 0x000008800000a947 */ /* 0x000fea0003800000 */
[----:B0-----:R-:W-:Y:S01]  /*39a0*/  HFMA2.MMA R164, -RZ, RZ, 0, 9.5367431640625e-07 ;  /* 0x00000010ffa47435 */ /* 0x001fe200000001ff */
[----:B------:R-:W-:-:S09]  /*39b0*/  ISETP.NE.AND P4, PT, R219, RZ, PT ;  /* 0x000000ffdb00720c */ /* 0x000fd20003f85270 */
        /* <DEDUP_REMOVED lines=15> */
[--C-:B--2---:R-:W-:Y:S02]  /*3ab0*/  @P4 HADD2.F32 R176, -RZ, R164.reuse.H0_H0 ;  /* 0x200000a4ffb04230 */ /* 0x104fe40000004100 */
[----:B------:R-:W-:-:S03]  /*3ac0*/  @P6 HADD2.F32 R164, -RZ, R164.H1_H1 ;  /* 0x300000a4ffa46230 */ /* 0x000fc60000004100 */
        /* <DEDUP_REMOVED lines=117> */
.L_x_8020:
[----:B------:R-:W-:Y:S05]  /*4220*/  BSYNC B0 ;  /* 0x0000000000007941 */ /* 0x000fea0003800000 */
.L_x_8019:
        /* <DEDUP_REMOVED lines=13> */
[----:B------:R-:W-:Y:S01]  /*4300*/  ISETP.NE.U32.AND P5, PT, RZ, c[0x0][0x258], PT ;  /* 0x00009600ff007a0c */ /* 0x000fe20003fa5070 */
[----:B------:R-:W-:-:S02]  /*4310*/  HFMA2.MMA R177, -RZ, RZ, 0, 0 ;  /* 0x00000000ffb17435 */ /* 0x000fc400000001ff */
[----:B-----5:R-:W-:Y:S01]  /*4320*/  FMUL.FTZ R176, R3, R176 ;  /* 0x000000b003b07220 */ /* 0x020fe20000410000 */
[----:B------:R-:W-:-:S05]  /*4330*/  ISETP.NE.AND.EX P5, PT, RZ, c[0x0][0x25c], PT, P5 ;  /* 0x00009700ff007a0c */ /* 0x000fca0003fa5350 */
[----:B------:R-:W-:-:S04]  /*4340*/  @P4 FADD.FTZ R176, R148, R176 ;  /* 0x000000b094b04221 */ /* 0x000fc80000010000 */
[C---:B------:R-:W-:Y:S01]  /*4350*/  FMUL.FTZ R179, R176.reuse, R4 ;  /* 0x00000004b0b37220 */ /* 0x040fe20000410000 */
[----:B------:R-:W-:-:S03]  /*4360*/  SEL R156, R176, R156, P5 ;  /* 0x0000009cb09c7207 */ /* 0x000fc60002800000 */
[----:B------:R-:W-:Y:S01]  /*4370*/  FMUL.FTZ R179, R179, c[0x0][0x1e8] ;  /* 0x00007a00b3b37a20 */ /* 0x000fe20000410000 */
[----:B--2---:R-:W-:-:S05]  /*4380*/  @P6 HADD2.F32 R176, -RZ, R164.H0_H0 ;  /* 0x200000a4ffb06230 */ /* 0x004fca0000004100 */
        /* <DEDUP_REMOVED lines=9> */
[----:B------:R-:W-:-:S03]  /*4420*/  @P6 HADD2.F32 R164, -RZ, R164.H1_H1 ;  /* 0x300000a4ffa46230 */ /* 0x000fc60000004100 */
[C---:B------:R-:W-:Y:S01]  /*4430*/  FMUL.FTZ R177, R179.reuse, R4 ;  /* 0x00000004b3b17220 */ /* 0x040fe20000410000 */
[----:B------:R-:W-:Y:S01]  /*4440*/  SEL R157, R179, R157, P5 ;  /* 0x0000009db39d7207 */ /* 0x000fe20002800000 */
[----:B------:R-:W-:Y:S02]  /*4450*/  HFMA2.MMA R179, -RZ, RZ, 0, 0 ;  /* 0x00000000ffb37435 */ /* 0x000fe400000001ff */
[----:B------:R-:W-:-:S04]  /*4460*/  FMUL.FTZ R177, R177, c[0x0][0x1e8] ;  /* 0x00007a00b1b17a20 */ /* 0x000fc80000410000 */
[----:B------:R-:W-:Y:S01]  /*4470*/  @P6 FMUL.FTZ R179, R177, R164 ;  /* 0x000000a4b1b36220 */ /* 0x000fe20000410000 */
[----:B------:R-:W-:Y:S01]  /*4480*/  MOV R164, RZ ;  /* 0x000000ff00a47202 */ /* 0x000fe20000000f00 */
[----:B------:R-:W-:Y:S01]  /*4490*/  @P6 FMUL.FTZ R164, R236, R177 ;  /* 0x000000b1eca46220 */ /* 0x000fe20000410000 */
[----:B------:R-:W-:Y:S01]  /*44a0*/  LOP3.LUT P6, RZ, R174, 0xff0000, RZ, 0xc0, !PT ;  /* 0x00ff0000aeff7812 */ /* 0x000fe200078cc0ff */
[----:B------:R-:W-:Y:S02]  /*44b0*/  FFMA.FTZ R177, R12, R181, R178 ;  /* 0x000000b50cb17223 */ /* 0x000fe400000100b2 */
[----:B------:R-:W-:Y:S01]  /*44c0*/  FADD.FTZ R117, R117, R179 ;  /* 0x000000b375757221 */ /* 0x000fe20000010000 */
[----:B------:R-:W-:Y:S01]  /*44d0*/  F2FP.PACK_AB R164, R164, R176 ;  /* 0x000000b0a4a4723e */ /* 0x000fe200000000ff */
[----:B------:R-:W-:-:S04]  /*44e0*/  FADD.FTZ R177, R193, -R177 ;  /* 0x800000b1c1b17221 */ /* 0x000fc80000010000 */
[----:B------:R-:W-:-:S04]  /*44f0*/  FMUL.FTZ R177, R3, R177 ;  /* 0x000000b103b17220 */ /* 0x000fc80000410000 */
[----:B------:R-:W-:Y:S01]  /*4500*/  @P4 FADD.FTZ R177, R150, R177 ;  /* 0x000000b196b14221 */ /* 0x000fe20000010000 */
[----:B------:R-:W-:-:S04]  /*4510*/  @P6 HADD2.F32 R180, -RZ, R165.H0_H0 ;  /* 0x200000a5ffb46230 */ /* 0x000fc80000004100 */
        /* <DEDUP_REMOVED lines=26> */
[----:B------:R-:W-:-:S03]  /*46c0*/  F2FP.PACK_AB R165, R165, R177 ;  /* 0x000000b1a5a5723e */ /* 0x000fc600000000ff */
[----:B------:R-:W-:-:S04]  /*46d0*/  FMUL.FTZ R179, R3, R179 ;  /* 0x000000b303b37220 */ /* 0x000fc80000410000 */
[----:B------:R-:W-:Y:S01]  /*46e0*/  @P4 FADD.FTZ R179, R152, R179 ;  /* 0x000000b398b34221 */ /* 0x000fe20000010000 */
[----:B------:R-:W-:-:S04]  /*46f0*/  @P6 HADD2.F32 R182, -RZ, R166.H0_H0 ;  /* 0x200000a6ffb66230 */ /* 0x000fc80000004100 */
        /* <DEDUP_REMOVED lines=25> */
[----:B------:R-:W-:Y:S01]  /*4890*/  F2FP.PACK_AB R166, R166, R180 ;  /* 0x000000b4a6a6723e */ /* 0x000fe200000000ff */
        /* <DEDUP_REMOVED lines=14> */
[----:B------:R-:W-:Y:S01]  /*4980*/  @P6 HADD2.F32 R179, -RZ, R167.H0_H0 ;  /* 0x200000a7ffb36230 */ /* 0x000fe20000004100 */
[----:B------:R-:W-:Y:S01]  /*4990*/  ISETP.NE.AND.EX P4, PT, RZ, c[0x0][0x25c], PT, P4 ;  /* 0x00009700ff007a0c */ /* 0x000fe20003f85340 */
[----:B------:R-:W-:-:S02]  /*49a0*/  @P6 FMUL.FTZ R181, R231, R4 ;  /* 0x00000004e7b56220 */ /* 0x000fc40000410000 */
[----:B------:R-:W-:Y:S02]  /*49b0*/  FMUL.FTZ R178, R178, c[0x0][0x1e8] ;  /* 0x00007a00b2b27a20 */ /* 0x000fe40000410000 */
[----:B------:R-:W-:Y:S01]  /*49c0*/  @P6 FMUL.FTZ R3, R4, R179 ;  /* 0x000000b304036220 */ /* 0x000fe20000410000 */
[----:B------:R-:W-:-:S03]  /*49d0*/  HFMA2.MMA R4, -RZ, RZ, 0, 0 ;  /* 0x00000000ff047435 */ /* 0x000fc600000001ff */
[----:B------:R-:W-:Y:S01]  /*49e0*/  @P5 HADD2.F32 R167, -RZ, R167.H1_H1 ;  /* 0x300000a7ffa75230 */ /* 0x000fe20000004100 */
[----:B------:R-:W-:-:S04]  /*49f0*/  FADD.FTZ R122, R122, R3 ;  /* 0x000000037a7a7221 */ /* 0x000fc80000010000 */
        /* <DEDUP_REMOVED lines=10> */
[----:B------:R-:W-:-:S05]  /*4aa0*/  LEA.HI.X R177, R2, c[0x0][0x24c], RZ, 0x4, P4 ;  /* 0x0000930002b17a11 */ /* 0x000fca00020f24ff */
[----:B------:R0:W-:Y:S04]  /*4ab0*/  STG.E.128 [R176.64], R164 ;  /* 0x000000a4b0007986 */ /* 0x0001e8000c101d04 */
.L_x_8022:
[----:B------:R-:W-:Y:S05]  /*4ac0*/  BSYNC B0 ;  /* 0x0000000000007941 */ /* 0x000fea0003800000 */
.L_x_8021:
[----:B------:R-:W-:Y:S02]  /*4ad0*/  IADD3 R0, R0, c[0x0][0x160], RZ ;  /* 0x0000580000007a10 */ /* 0x000fe40007ffe0ff */
[----:B------:R-:W-:Y:S02]  /*4ae0*/  LOP3.LUT P5, RZ, R229, 0xff, RZ, 0xc0, !PT ;  /* 0x000000ffe5ff7812 */ /* 0x000fe400078ac0ff */
[----:B------:R-:W-:Y:S02]  /*4af0*/  ISETP.GE.AND P4, PT, R0, c[0x0][0x164], PT ;  /* 0x0000590000007a0c */ /* 0x000fe40003f86270 */
[----:B------:R-:W-:-:S11]  /*4b00*/  SEL R229, RZ, 0x1, P5 ;  /* 0x00000001ffe57807 */ /* 0x000fd60002800000 */
[----:B01---5:R-:W-:Y:S01]  /*4b10*/  @P4 CALL.REL.NOINC `(.L_x_8004) ;  /* 0x0000001000004944 */ /* 0x023fe20003c00000 */
[----:B------:R-:W-:Y:S05]  /*4b20*/  BRA `(.L_x_8023) ;  /* 0xffffc11000007947 */ /* 0x000fea000383ffff */
.L_x_8004:
        /* <DEDUP_REMOVED lines=19> */
.L_x_8025:
[----:B------:R-:W-:Y:S05]  /*4c60*/  BSYNC B0 ;  /* 0x0000000000007941 */ /* 0x000fea0003800000 */
.L_x_8024:
        /* <DEDUP_REMOVED lines=13> */
.L_x_8027:
[----:B------:R-:W-:Y:S05]  /*4d40*/  BSYNC B0 ;  /* 0x0000000000007941 */ /* 0x000fea0003800000 */
.L_x_8026:
        /* <DEDUP_REMOVED lines=13> */
.L_x_8029:
[----:B------:R-:W-:Y:S05]  /*4e20*/  BSYNC B0 ;  /* 0x0000000000007941 */ /* 0x000fea0003800000 */
.L_x_8028:
        /* <DEDUP_REMOVED lines=12> */
.L_x_8013:
[----:B------:R-:W-:Y:S01]  /*4ef0*/  HFMA2.MMA R166, -RZ, RZ, 0, 9.5367431640625e-07 ;  /* 0x00000010ffa67435 */ /* 0x000fe200000001ff */
[----:B------:R-:W-:-:S02]  /*4f00*/  MOV R165, R218 ;  /* 0x000000da00a57202 */ /* 0x000fc40000000f00 */
[----:B------:R-:W-:Y:S02]  /*4f10*/  MOV R179, 0x1f ;  /* 0x0000001f00b37802 */ /* 0x000fe40000000f00 */
[----:B------:R-:W-:Y:S02]  /*4f20*/  MOV R178, 0xffffffff ;  /* 0xffffffff00b27802 */ /* 0x000fe40000000f00 */
[----:B------:R-:W-:Y:S02]  /*4f30*/  MOV R164, 0x4f50 ;  /* 0x00004f5000a47802 */ /* 0x000fe40000000f00 */
[----:B-----5:R-:W-:Y:S05]  /*4f40*/  CALL.REL.NOINC `($__internal_134_$__cuda_sm70_shflsync_down_p) ;  /* 0x0000046000007944 */ /* 0x020fea0003c00000 */
[----:B-1----:R-:W-:Y:S01]  /*4f50*/  MOV R167, R166 ;  /* 0x000000a600a77202 */ /* 0x002fe20000000f00 */
[----:B------:R-:W-:Y:S05]  /*4f60*/  BRA `(.L_x_8030) ;  /* 0xffffd5d000007947 */ /* 0x000fea000383ffff */
.L_x_8014:
[----:B------:R-:W-:Y:S01]  /*4f70*/  HFMA2.MMA R166, -RZ, RZ, 0, 9.5367431640625e-07 ;  /* 0x00000010ffa67435 */ /* 0x000fe200000001ff */
[----:B------:R-:W-:Y:S02]  /*4f80*/  MOV R165, R217 ;  /* 0x000000d900a57202 */ /* 0x000fe40000000f00 */
[----:B------:R-:W-:Y:S02]  /*4f90*/  MOV R179, 0x1f ;  /* 0x0000001f00b37802 */ /* 0x000fe40000000f00 */
[----:B------:R-:W-:-:S02]  /*4fa0*/  MOV R178, 0xffffffff ;  /* 0xffffffff00b27802 */ /* 0x000fc40000000f00 */
[----:B------:R-:W-:Y:S02]  /*4fb0*/  MOV R164, 0x4fd0 ;  /* 0x00004fd000a47802 */ /* 0x000fe40000000f00 */
[----:B01---5:R-:W-:Y:S05]  /*4fc0*/  CALL.REL.NOINC `($__internal_134_$__cuda_sm70_shflsync_down_p) ;  /* 0x000003e000007944 */ /* 0x023fea0003c00000 */
[----:B------:R-:W-:Y:S01]  /*4fd0*/  FADD.FTZ R218, R167, R218 ;  /* 0x000000daa7da7221 */ /* 0x000fe20000010000 */
[----:B------:R-:W-:Y:S01]  /*4fe0*/  MOV R179, 0x1f ;  /* 0x0000001f00b37802 */ /* 0x000fe20000000f00 */
[----:B-1----:R-:W-:Y:S01]  /*4ff0*/  FADD.FTZ R217, R217, R166 ;  /* 0x000000a6d9d97221 */ /* 0x002fe20000010000 */
[----:B------:R-:W-:Y:S01]  /*5000*/  HFMA2.MMA R166, -RZ, RZ, 0, 4.76837158203125e-07 ;  /* 0x00000008ffa67435 */ /* 0x000fe200000001ff */
[----:B------:R-:W-:Y:S02]  /*5010*/  MOV R178, 0xffffffff ;  /* 0xffffffff00b27802 */ /* 0x000fe40000000f00 */
[----:B------:R-:W-:Y:S02]  /*5020*/  MOV R165, R218 ;  /* 0x000000da00a57202 */ /* 0x000fe40000000f00 */
[----:B------:R-:W-:Y:S02]  /*5030*/  MOV R164, 0x5050 ;  /* 0x0000505000a47802 */ /* 0x000fe40000000f00 */
[----:B------:R-:W-:Y:S05]  /*5040*/  CALL.REL.NOINC `($__internal_134_$__cuda_sm70_shflsync_down_p) ;  /* 0x0000036000007944 */ /* 0x000fea0003c00000 */
[----:B-1----:R-:W-:Y:S01]  /*5050*/  MOV R167, R166 ;  /* 0x000000a600a77202 */ /* 0x002fe20000000f00 */
[----:B------:R-:W-:Y:S01]  /*5060*/  HFMA2.MMA R166, -RZ, RZ, 0, 4.76837158203125e-07 ;  /* 0x00000008ffa67435 */ /* 0x000fe200000001ff */
[----:B------:R-:W-:-:S02]  /*5070*/  MOV R165, R217 ;  /* 0x000000d900a57202 */ /* 0x000fc40000000f00 */
[----:B------:R-:W-:Y:S02]  /*5080*/  MOV R179, 0x1f ;  /* 0x0000001f00b37802 */ /* 0x000fe40000000f00 */
[----:B------:R-:W-:Y:S02]  /*5090*/  MOV R178, 0xffffffff ;  /* 0xffffffff00b27802 */ /* 0x000fe40000000f00 */
[----:B------:R-:W-:Y:S02]  /*50a0*/  MOV R164, 0x50c0 ;  /* 0x000050c000a47802 */ /* 0x000fe40000000f00 */
[----:B------:R-:W-:Y:S05]  /*50b0*/  CALL.REL.NOINC `($__internal_134_$__cuda_sm70_shflsync_down_p) ;  /* 0x000002f000007944 */ /* 0x000fea0003c00000 */
[----:B------:R-:W-:Y:S01]  /*50c0*/  FADD.FTZ R218, R167, R218 ;  /* 0x000000daa7da7221 */ /* 0x000fe20000010000 */
[----:B------:R-:W-:Y:S01]  /*50d0*/  MOV R179, 0x1f ;  /* 0x0000001f00b37802 */ /* 0x000fe20000000f00 */
[----:B-1----:R-:W-:Y:S01]  /*50e0*/  FADD.FTZ R217, R217, R166 ;  /* 0x000000a6d9d97221 */ /* 0x002fe20000010000 */
[----:B------:R-:W-:Y:S01]  /*50f0*/  HFMA2.MMA R166, -RZ, RZ, 0, 2.384185791015625e-07 ;  /* 0x00000004ffa67435 */ /* 0x000fe200000001ff */
[----:B------:R-:W-:Y:S02]  /*5100*/  MOV R178, 0xffffffff ;  /* 0xffffffff00b27802 */ /* 0x000fe40000000f00 */
[----:B------:R-:W-:-:S02]  /*5110*/  MOV R165, R218 ;  /* 0x000000da00a57202 */ /* 0x000fc40000000f00 */
[----:B------:R-:W-:Y:S02]  /*5120*/  MOV R164, 0x5140 ;  /* 0x0000514000a47802 */ /* 0x000fe40000000f00 */
[----:B------:R-:W-:Y:S05]  /*5130*/  CALL.REL.NOINC `($__internal_134_$__cuda_sm70_shflsync_down_p) ;  /* 0x0000027000007944 */ /* 0x000fea0003c00000 */
[----:B-1----:R-:W-:Y:S01]  /*5140*/  MOV R167, R166 ;  /* 0x000000a600a77202 */ /* 0x002fe20000000f00 */
[----:B------:R-:W-:Y:S01]  /*5150*/  HFMA2.MMA R166, -RZ, RZ, 0, 2.384185791015625e-07 ;  /* 0x00000004ffa67435 */ /* 0x000fe200000001ff */
[----:B------:R-:W-:Y:S02]  /*5160*/  MOV R165, R217 ;  /* 0x000000d900a57202 */ /* 0x000fe40000000f00 */
[----:B------:R-:W-:Y:S02]  /*5170*/  MOV R179, 0x1f ;  /* 0x0000001f00b37802 */ /* 0x000fe40000000f00 */
[----:B------:R-:W-:Y:S02]  /*5180*/  MOV R178, 0xffffffff ;  /* 0xffffffff00b27802 */ /* 0x000fe40000000f00 */
[----:B------:R-:W-:Y:S02]  /*5190*/  MOV R164, 0x51b0 ;  /* 0x000051b000a47802 */ /* 0x000fe40000000f00 */
[----:B------:R-:W-:Y:S05]  /*51a0*/  CALL.REL.NOINC `($__internal_134_$__cuda_sm70_shflsync_down_p) ;  /* 0x0000020000007944 */ /* 0x000fea0003c00000 */
[----:B------:R-:W-:Y:S01]  /*51b0*/  FADD.FTZ R218, R167, R218 ;  /* 0x000000daa7da7221 */ /* 0x000fe20000010000 */
[----:B------:R-:W-:Y:S01]  /*51c0*/  MOV R179, 0x1f ;  /* 0x0000001f00b37802 */ /* 0x000fe20000000f00 */
[----:B-1----:R-:W-:Y:S01]  /*51d0*/  FADD.FTZ R217, R217, R166 ;  /* 0x000000a6d9d97221 */ /* 0x002fe20000010000 */
[----:B------:R-:W-:Y:S01]  /*51e0*/  HFMA2.MMA R166, -RZ, RZ, 0, 1.1920928955078125e-07 ;  /* 0x00000002ffa67435 */ /* 0x000fe200000001ff */
[----:B------:R-:W-:-:S02]  /*51f0*/  MOV R178, 0xffffffff ;  /* 0xffffffff00b27802 */ /* 0x000fc40000000f00 */
[----:B------:R-:W-:Y:S02]  /*5200*/  MOV R165, R218 ;  /* 0x000000da00a57202 */ /* 0x000fe40000000f00 */
[----:B------:R-:W-:Y:S02]  /*5210*/  MOV R164, 0x5230 ;  /* 0x0000523000a47802 */ /* 0x000fe40000000f00 */
[----:B------:R-:W-:Y:S05]  /*5220*/  CALL.REL.NOINC `($__internal_134_$__cuda_sm70_shflsync_down_p) ;  /* 0x0000018000007944 */ /* 0x000fea0003c00000 */
[----:B-1----:R-:W-:Y:S01]  /*5230*/  MOV R167, R166 ;  /* 0x000000a600a77202 */ /* 0x002fe20000000f00 */
[----:B------:R-:W-:Y:S01]  /*5240*/  HFMA2.MMA R166, -RZ, RZ, 0, 1.1920928955078125e-07 ;  /* 0x00000002ffa67435 */ /* 0x000fe200000001ff */
[----:B------:R-:W-:Y:S02]  /*5250*/  MOV R165, R217 ;  /* 0x000000d900a57202 */ /* 0x000fe40000000f00 */
[----:B------:R-:W-:Y:S02]  /*5260*/  MOV R179, 0x1f ;  /* 0x0000001f00b37802 */ /* 0x000fe40000000f00 */
[----:B------:R-:W-:Y:S02]  /*5270*/  MOV R178, 0xffffffff ;  /* 0xffffffff00b27802 */ /* 0x000fe40000000f00 */
[----:B------:R-:W-:-:S02]  /*5280*/  MOV R164, 0x52a0 ;  /* 0x000052a000a47802 */ /* 0x000fc40000000f00 */
[----:B------:R-:W-:Y:S05]  /*5290*/  CALL.REL.NOINC `($__internal_134_$__cuda_sm70_shflsync_down_p) ;  /* 0x0000011000007944 */ /* 0x000fea0003c00000 */
[----:B------:R-:W-:Y:S01]  /*52a0*/  FADD.FTZ R218, R167, R218 ;  /* 0x000000daa7da7221 */ /* 0x000fe20000010000 */
[----:B------:R-:W-:Y:S01]  /*52b0*/  MOV R179, 0x1f ;  /* 0x0000001f00b37802 */ /* 0x000fe20000000f00 */
[----:B-1----:R-:W-:Y:S01]  /*52c0*/  FADD.FTZ R217, R217, R166 ;  /* 0x000000a6d9d97221 */ /* 0x002fe20000010000 */
[----:B------:R-:W-:Y:S01]  /*52d0*/  HFMA2.MMA R166, -RZ, RZ, 0, 5.9604644775390625e-08 ;  /* 0x00000001ffa67435 */ /* 0x000fe200000001ff */
[----:B------:R-:W-:-:S02]  /*52e0*/  MOV R178, 0xffffffff ;  /* 0xffffffff00b27802 */ /* 0x000fc40000000f00 */
[----:B------:R-:W-:Y:S02]  /*52f0*/  MOV R165, R218 ;  /* 0x000000da00a57202 */ /* 0x000fe40000000f00 */
[----:B------:R-:W-:Y:S02]  /*5300*/  MOV R164, 0x5320 ;  /* 0x0000532000a47802 */ /* 0x000fe40000000f00 */
[----:B------:R-:W-:Y:S05]  /*5310*/  CALL.REL.NOINC `($__internal_134_$__cuda_sm70_shflsync_down_p) ;  /* 0x0000009000007944 */ /* 0x000fea0003c00000 */
[----:B-1----:R-:W-:Y:S01]  /*5320*/  MOV R167, R166 ;  /* 0x000000a600a77202 */ /* 0x002fe20000000f00 */
[----:B------:R-:W-:Y:S01]  /*5330*/  HFMA2.MMA R166, -RZ, RZ, 0, 5.9604644775390625e-08 ;  /* 0x00000001ffa67435 */ /* 0x000fe200000001ff */
[----:B------:R-:W-:Y:S02]  /*5340*/  MOV R165, R217 ;  /* 0x000000d900a57202 */ /* 0x000fe40000000f00 */
[----:B------:R-:W-:Y:S02]  /*5350*/  MOV R179, 0x1f ;  /* 0x0000001f00b37802 */ /* 0x000fe40000000f00 */
[----:B------:R-:W-:Y:S02]  /*5360*/  MOV R178, 0xffffffff ;  /* 0xffffffff00b27802 */ /* 0x000fe40000000f00 */
[----:B------:R-:W-:-:S02]  /*5370*/  MOV R164, 0x5390 ;  /* 0x0000539000a47802 */ /* 0x000fc40000000f00 */
[----:B------:R-:W-:Y:S05]  /*5380*/  CALL.REL.NOINC `($__internal_134_$__cuda_sm70_shflsync_down_p) ;  /* 0x0000002000007944 */ /* 0x000fea0003c00000 */
[----:B-1----:R-:W-:Y:S01]  /*5390*/  MOV R165, R166 ;  /* 0x000000a600a57202 */ /* 0x002fe20000000f00 */
[----:B------:R-:W-:Y:S05]  /*53a0*/  BRA `(.L_x_8031) ;  /* 0xffffd2b000007947 */ /* 0x000fea000383ffff */
        .weak           $__internal_134_$__cuda_sm70_shflsync_down_p
        .type           $__internal_134_$__cuda_sm70_shflsync_down_p,@function
        .size           $__internal_134_$__cuda_sm70_shflsync_down_p,(.L_x_11868 - $__internal_134_$__cuda_sm70_shflsync_down_p)
$__internal_134_$__cuda_sm70_shflsync_down_p:
[----:B------:R-:W-:Y:S04]  /*53b0*/  WARPSYNC R178 ;  /* 0x000000b200007348 */ /* 0x000fe80003800000 */
[----:B------:R0:W1:Y:S02]  /*53c0*/  SHFL.DOWN PT, R166, R165, R166, R179 ;  /* 0x080000a6a5a67389 */ /* 0x00006400000e00b3 */
[----:B0-----:R-:W-:-:S06]  /*53d0*/  HFMA2.MMA R165, -RZ, RZ, 0, 0 ;  /* 0x00000000ffa57435 */ /* 0x001fcc00000001ff */
[----:B------:R-:W-:Y:S05]  /*53e0*/  RET.REL.NODEC R164 `(_ZN10layer_norm13ln_bwd_kernelINS_13Kernel_traitsI6__halfS2_fS2_fjLj4096ELj1ELj1ELj4ELj16ENS_18Kernel_traits_baseILj4096ES2_S2_fS2_fjLj128EEEEELb1ELb1ELb0ELb0EEEvNS_9BwdParamsE) ;  /* 0xffffac10a4007950 */ /* 0x000fea0003c3ffff */
.L_x_8032:
        /* <DEDUP_REMOVED lines=9> */
.L_x_11868:


//--------------------- .text._ZN10layer_norm13ln_bwd_kernelINS_13Kernel_traitsI6__halfS2_fS2_fjLj4096ELj1ELj1ELj4ELj16ENS_18Kernel_traits_baseILj4096ES2_S2_fS2_fjLj128EEEEELb1ELb1ELb0ELb1EEEvNS_9BwdParamsE --------------------------
	.section	.text._ZN10layer_norm13ln_bwd_kernelINS_13Kernel_traitsI6__halfS2_fS2_fjLj4096ELj1ELj1ELj4ELj16ENS_18Kernel_traits_baseILj4096ES2_S2_fS2_fjLj128EEEEELb1ELb1ELb0ELb1EEEvNS_9BwdParamsE,"ax",@progbits
	.sectioninfo	@"SHI_REGISTERS=255"
	.align	128
        .global         _ZN10layer_norm13ln_bwd_kernelINS_13Kernel_traitsI6__halfS2_fS2_fjLj4096ELj1ELj1ELj4ELj16ENS_18Kernel_traits_baseILj4096ES2_S2_fS2_fjLj128EEEEELb1ELb1ELb0ELb1EEEvNS_9BwdParamsE
        .type           _ZN10layer_norm13ln_bwd_kernelINS_13Kernel_traitsI6__halfS2_fS2_fjLj4096ELj1ELj1ELj4ELj16ENS_18Kernel_traits_baseILj4096ES2_S2_fS2_fjLj128EEEEELb1ELb1ELb0ELb1EEEvNS_9BwdParamsE,@function
        .size           _ZN10layer_norm13ln_bwd_kernelINS_13Kernel_traitsI6__halfS2_fS2_fjLj4096ELj1ELj1ELj4ELj16ENS_18Kernel_traits_baseILj4096ES2_S2_fS2_fjLj128EEEEELb1ELb1ELb0ELb1EEEvNS_9BwdParamsE,(.L_x_11869 - _ZN10layer_norm13ln_bwd_kernelINS_13Kernel_traitsI6__halfS2_fS2_fjLj4096ELj1ELj1ELj4ELj16ENS_18Kernel_traits_baseILj4096ES2_S2_fS2_fjLj128EEEEELb1ELb1ELb0ELb1EEEvNS_9BwdParamsE)
        .other          _ZN10layer_norm13ln_bwd_kernelINS_13Kernel_traitsI6__halfS2_fS2_fjLj4096ELj1ELj1ELj4ELj16ENS_18Kernel_traits_baseILj4096ES2_S2_fS2_fjLj128EEEEELb1ELb1ELb0ELb1EEEvNS_9BwdParamsE,@"STO_CUDA_ENTRY STV_DEFAULT"
_ZN10layer_norm13ln_bwd_kernelINS_13Kernel_traitsI6__halfS2_fS2_fjLj4096ELj1ELj1ELj4ELj16ENS_18Kernel_traits_baseILj4096ES2_S2_fS2_fjLj128EEEEELb1ELb1ELb0ELb1EEEvNS_9BwdParamsE:
.text._ZN10layer_norm13ln_bwd_kernelINS_13Kernel_traitsI6__halfS2_fS2_fjLj4096ELj1ELj1ELj4ELj16ENS_18Kernel_traits_baseILj4096ES2_S2_fS2_fjLj128EEEEELb1ELb1ELb0ELb1EEEvNS_9BwdParamsE:
        /* <DEDUP_REMOVED lines=66> */
.L_x_8033:
        /* <DEDUP_REMOVED lines=49> */
[--C-:B------:R-:W-:Y:S01]  /*0730*/  HADD2.F32 R2, -RZ, R5.reuse.H0_H0 ;  /* 0x20000005ff027230 */ /* 0x100fe20000004100 */
[----:B------:R0:W-:Y:S01]  /*0740*/  STL [R1+0x5c], R20 ;  /* 0x00005c1401007387 */ /* 0x0001e20000100800 */
[----:B------:R-:W-:-:S03]  /*0750*/  HADD2.F32 R4, -RZ, R5.H1_H1 ;  /* 0x30000005ff047230 */ /* 0x000fc60000004100 */
[----:B------:R1:W-:Y:S01]  /*0760*/  STL [R1+0x58], R3 ;  /* 0x0000580301007387 */ /* 0x0003e20000100800 */
[----:B---3--:R-:W-:-:S03]  /*0770*/  HADD2.F32 R252, -RZ, R16.H0_H0 ;  /* 0x20000010fffc7230 */ /* 0x008fc60000004100 */
[----:B------:R2:W-:Y:S01]  /*0780*/  STL [R1+0x54], R2 ;  /* 0x0000540201007387 */ /* 0x0005e20000100800 */
[----:B------:R-:W-:Y:S01]  /*0790*/  HADD2.F32 R251, -RZ, R16.H1_H1 ;  /* 0x30000010fffb7230 */ /* 0x000fe20000004100 */
[----:B0-----:R-:W-:Y:S01]  /*07a0*/  CS2R R20, SRZ ;  /* 0x0000000000147805 */ /* 0x001fe2000001ff00 */
[--C-:B------:R-:W-:Y:S01]  /*07b0*/  HADD2.F32 R250, -RZ, R17.reuse.H0_H0 ;  /* 0x20000011fffa7230 */ /* 0x100fe20000004100 */
[----:B------:R0:W-:Y:S01]  /*07c0*/  STL [R1+0x50], R4 ;  /* 0x0000500401007387 */ /* 0x0001e20000100800 */
[----:B------:R-:W-:Y:S01]  /*07d0*/  HADD2.F32 R249, -RZ, R17.H1_H1 ;  /* 0x30000011fff97230 */ /* 0x000fe20000004100 */
[----:B------:R-:W-:Y:S01]  /*07e0*/  CS2R R16, SRZ ;  /* 0x0000000000107805 */ /* 0x000fe2000001ff00 */
[----:B-1----:R-:W-:Y:S02]  /*07f0*/  HADD2.F32 R3, -RZ, R6.H0_H0 ;  /* 0x20000006ff037230 */ /* 0x002fe40000004100 */
[----:B------:R-:W-:Y:S02]  /*0800*/  HADD2.F32 R248, -RZ, R18.H0_H0 ;  /* 0x20000012fff87230 */ /* 0x000fe40000004100 */
[----:B--2---:R-:W-:Y:S01]  /*0810*/  HADD2.F32 R2, -RZ, R6.H1_H1 ;  /* 0x30000006ff027230 */ /* 0x004fe20000004100 */
[----:B------:R1:W-:Y:S01]  /*0820*/  STL [R1+0x4c], R3 ;  /* 0x00004c0301007387 */ /* 0x0003e20000100800 */
[----:B------:R-:W-:-:S02]  /*0830*/  HADD2.F32 R247, -RZ, R18.H1_H1 ;  /* 0x30000012fff77230 */ /* 0x000fc40000004100 */
[----:B0-----:R-:W-:Y:S01]  /*0840*/  HADD2.F32 R4, -RZ, R7.H0_H0 ;  /* 0x20000007ff047230 */ /* 0x001fe20000004100 */
[----:B------:R0:W-:Y:S01]  /*0850*/  STL [R1+0x48], R2 ;  /* 0x0000480201007387 */ /* 0x0001e20000100800 */
[--C-:B------:R-:W-:Y:S02]  /*0860*/  HADD2.F32 R246, -RZ, R19.reuse.H0_H0 ;  /* 0x20000013fff67230 */ /* 0x100fe40000004100 */
[----:B------:R-:W-:Y:S01]  /*0870*/  HADD2.F32 R245, -RZ, R19.H1_H1 ;  /* 0x30000013fff57230 */ /* 0x000fe20000004100 */
[----:B------:R2:W-:Y:S01]  /*0880*/  STL [R1+0x44], R4 ;  /* 0x0000440401007387 */ /* 0x0005e20000100800 */
[----:B------:R-:W-:Y:S01]  /*0890*/  CS2R R18, SRZ ;  /* 0x0000000000127805 */ /* 0x000fe2000001ff00 */
[----:B-1----:R-:W-:Y:S01]  /*08a0*/  HADD2.F32 R3, -RZ, R7.H1_H1 ;  /* 0x30000007ff037230 */ /* 0x002fe20000004100 */
[----:B------:R-:W-:Y:S01]  /*08b0*/  CS2R R6, SRZ ;  /* 0x0000000000067805 */ /* 0x000fe2000001ff00 */
[----:B0-----:R-:W-:-:S03]  /*08c0*/  HADD2.F32 R2, -RZ, R8.H0_H0 ;  /* 0x20000008ff027230 */ /* 0x001fc60000004100 */
[----:B------:R0:W-:Y:S01]  /*08d0*/  STL [R1+0x40], R3 ;  /* 0x0000400301007387 */ /* 0x0001e20000100800 */
[----:B--2---:R-:W-:-:S03]  /*08e0*/  HADD2.F32 R4, -RZ, R8.H1_H1 ;  /* 0x30000008ff047230 */ /* 0x004fc60000004100 */
[----:B------:R1:W-:Y:S04]  /*08f0*/  STL [R1+0x3c], R2 ;  /* 0x00003c0201007387 */ /* 0x0003e80000100800 */
[----:B------:R2:W-:Y:S01]  /*0900*/  STL [R1+0x38], R4 ;  /* 0x0000380401007387 */ /* 0x0005e20000100800 */
[--C-:B0-----:R-:W-:Y:S02]  /*0910*/  HADD2.F32 R3, -RZ, R9.reuse.H0_H0 ;  /* 0x20000009ff037230 */ /* 0x101fe40000004100 */
[----:B-1----:R-:W-:-:S03]  /*0920*/  HADD2.F32 R2, -RZ, R9.H1_H1 ;  /* 0x30000009ff027230 */ /* 0x002fc60000004100 */
[----:B------:R0:W-:Y:S01]  /*0930*/  STL [R1+0x34], R3 ;  /* 0x0000340301007387 */ /* 0x0001e20000100800 */
[----:B------:R-:W-:Y:S01]  /*0940*/  CS2R R8, SRZ ;  /* 0x0000000000087805 */ /* 0x000fe2000001ff00 */
[--C-:B--2---:R-:W-:Y:S02]  /*0950*/  HADD2.F32 R4, -RZ, R10.reuse.H0_H0 ;  /* 0x2000000aff047230 */ /* 0x104fe40000004100 */
        /* <DEDUP_REMOVED lines=9> */
[--C-:B----4-:R-:W-:Y:S02]  /*09f0*/  HADD2.F32 R3, -RZ, R12.reuse.H0_H0 ;  /* 0x2000000cff037230 */ /* 0x110fe40000004100 */
[----:B0-----:R-:W-:-:S03]  /*0a00*/  HADD2.F32 R2, -RZ, R12.H1_H1 ;  /* 0x3000000cff027230 */ /* 0x001fc60000004100 */
[----:B------:R0:W-:Y:S01]  /*0a10*/  STL [R1+0x1c], R3 ;  /* 0x00001c0301007387 */ /* 0x0001e20000100800 */
[----:B-1----:R-:W-:-:S03]  /*0a20*/  HADD2.F32 R4, -RZ, R13.H0_H0 ;  /* 0x2000000dff047230 */ /* 0x002fc60000004100 */
[----:B------:R1:W-:Y:S04]  /*0a30*/  STL [R1+0x18], R2 ;  /* 0x0000180201007387 */ /* 0x0003e80000100800 */
[----:B------:R2:W-:Y:S01]  /*0a40*/  STL [R1+0x14], R4 ;  /* 0x0000140401007387 */ /* 0x0005e20000100800 */
[----:B0-----:R-:W-:Y:S01]  /*0a50*/  HADD2.F32 R3, -RZ, R13.H1_H1 ;  /* 0x3000000dff037230 */ /* 0x001fe20000004100 */
[----:B------:R-:W-:Y:S01]  /*0a60*/  CS2R R12, SRZ ;  /* 0x00000000000c7805 */ /* 0x000fe2000001ff00 */
        /* <DEDUP_REMOVED lines=8> */
[----:B------:R-:W-:Y:S01]  /*0af0*/  CS2R R14, SRZ ;  /* 0x00000000000e7805 */ /* 0x000fe2000001ff00 */
[----:B--2---:R-:W-:Y:S02]  /*0b00*/  CS2R R4, SRZ ;  /* 0x0000000000047805 */ /* 0x004fe4000001ff00 */
[----:B------:R0:W-:Y:S02]  /*0b10*/  STL [R1], R2 ;  /* 0x0000000201007387 */ /* 0x0001e40000100800 */
[----:B0-----:R-:W-:Y:S02]  /*0b20*/  CS2R R2, SRZ ;  /* 0x0000000000027805 */ /* 0x001fe4000001ff00 */
.L_x_8038:
[----:B------:R-:W0:Y:S01]  /*0b30*/  S2R R100, SR_TID.X ;  /* 0x0000000000647919 */ /* 0x000e220000002100 */
[----:B------:R-:W-:Y:S01]  /*0b40*/  ISETP.NE.U32.AND P0, PT, RZ, c[0x0][0x1c0], PT ;  /* 0x00007000ff007a0c */ /* 0x000fe20003f05070 */
[----:B------:R-:W-:Y:S01]  /*0b50*/  IMAD R96, R0, c[0x0][0x168], RZ ;  /* 0x00005a0000607a24 */ /* 0x000fe200078e02ff */
[----:B------:R-:W-:Y:S01]  /*0b60*/  MOV R150, 0x4 ;  /* 0x0000000400967802 */ /* 0x000fe20000000f00 */
[----:B------:R-:W2:Y:S01]  /*0b70*/  LDL R220, [R1+0x54] ;  /* 0x0000540001dc7983 */ /* 0x000ea20000100800 */
[----:B------:R-:W-:-:S02]  /*0b80*/  ISETP.NE.AND.EX P0, PT, RZ, c[0x0][0x1c4], PT, P0 ;  /* 0x00007100ff007a0c */ /* 0x000fc40003f05300 */
[----:B------:R-:W-:Y:S01]  /*0b90*/  SHF.R.S32.HI R97, RZ, 0x1f, R96 ;  /* 0x0000001fff617819 */ /* 0x000fe20000011460 */
[C---:B------:R-:W-:Y:S01]  /*0ba0*/  IMAD.WIDE R98, R0.reuse, R150, c[0x0][0x1a0] ;  /* 0x0000680000627625 */ /* 0x040fe200078e0296 */
[----:B------:R-:W-:Y:S01]  /*0bb0*/  SHF.R.S32.HI R101, RZ, 0x1f, R0 ;  /* 0x0000001fff657819 */ /* 0x000fe20000011400 */
[----:B------:R-:W3:Y:S01]  /*0bc0*/  LDL R221, [R1+0x58] ;  /* 0x0000580001dd7983 */ /* 0x000ee20000100800 */
[----:B------:R-:W-:Y:S02]  /*0bd0*/  LEA.HI R97, R97, R96, RZ, 0x3 ;  /* 0x0000006061617211 */ /* 0x000fe400078f18ff */
[----:B------:R-:W-:Y:S01]  /*0be0*/  MOV R170, 0x20 ;  /* 0x0000002000aa7802 */ /* 0x000fe20000000f00 */
[----:B------:R1:W4:Y:S04]  /*0bf0*/  LDG.E R202, [R98.64] ;  /* 0x0000000462ca7981 */ /* 0x000328000c1e1900 */
[----:B------:R-:W-:Y:S01]  /*0c00*/  @P0 LEA R96, P1, R0, c[0x0][0x1c0], 0x1 ;  /* 0x0000700000600a11 */ /* 0x000fe200078208ff */
[----:B------:R-:W2:Y:S01]  /*0c10*/  LDL R210, [R1+0x48] ;  /* 0x0000480001d27983 */ /* 0x000ea20000100800 */
[----:B0-----:R-:W-:-:S04]  /*0c20*/  LOP3.LUT R100, R100, 0x7f, RZ, 0xc0, !PT ;  /* 0x0000007f64647812 */ /* 0x001fc800078ec0ff */
[----:B------:R-:W-:Y:S02]  /*0c30*/  LEA.HI.SX32 R188, R97, R100, 0x1d ;  /* 0x0000006461bc7211 */ /* 0x000fe400078feaff */
[----:B------:R-:W-:-:S03]  /*0c40*/  @P0 LEA.HI.X R97, R0, c[0x0][0x1c4], R101, 0x1, P1 ;  /* 0x0000710000610a11 */ /* 0x000fc600008f0c65 */
[----:B------:R-:W-:Y:S02]  /*0c50*/  IMAD.WIDE.U32 R104, R188, R170, c[0x0][0x188] ;  /* 0x00006200bc687625 */ /* 0x000fe400078e00aa */
[----:B------:R1:W2:Y:S04]  /*0c60*/  @P0 LDG.E.U16 R203, [R96.64] ;  /* 0x0000000460cb0981 */ /* 0x0002a8000c1e1500 */
[----:B-1----:R0:W2:Y:S04]  /*0c70*/  LDG.E.128 R96, [R104.64] ;  /* 0x0000000468607981 */ /* 0x0020a8000c1e1d00 */
[----:B0-----:R-:W2:Y:S01]  /*0c80*/  LDG.E.128 R104, [R104.64+0x10] ;  /* 0x0000100468687981 */ /* 0x001ea2000c1e1d00 */
[----:B------:R-:W-:Y:S01]  /*0c90*/  MOV R140, 0x10 ;  /* 0x00000010008c7802 */ /* 0x000fe20000000f00 */
[----:B------:R-:W-:-:S04]  /*0ca0*/  IMAD.WIDE R150, R0, R150, c[0x0][0x1a8] ;  /* 0x00006a0000967625 */ /* 0x000fc800078e0296 */
[----:B------:R-:W-:Y:S01]  /*0cb0*/  IMAD.WIDE.U32 R100, R188, R140, c[0x0][0x208] ;  /* 0x00008200bc647625 */ /* 0x000fe200078e008c */
[----:B------:R0:W3:Y:S05]  /*0cc0*/  LDG.E R184, [R150.64] ;  /* 0x0000000496b87981 */ /* 0x0000ea000c1e1900 */
[----:B------:R-:W3:Y:S01]  /*0cd0*/  LDG.E.128 R100, [R100.64] ;  /* 0x0000000464647981 */ /* 0x000ee2000c1e1d00 */
[----:B------:R-:W-:-:S04]  /*0ce0*/  ISETP.NE.U32.AND P1, PT, RZ, c[0x0][0x218], PT ;  /* 0x00008600ff007a0c */ /* 0x000fc80003f25070 */
[----:B------:R-:W-:Y:S02]  /*0cf0*/  ISETP.NE.AND.EX P1, PT, RZ, c[0x0][0x21c], PT, P1 ;  /* 0x00008700ff007a0c */ /* 0x000fe40003f25310 */
[C---:B------:R-:W-:Y:S02]  /*0d00*/  IADD3 R198, R188.reuse, 0x80, RZ ;  /* 0x00000080bcc67810 */ /* 0x040fe40007ffe0ff */
[C---:B------:R-:W-:Y:S02]  /*0d10*/  IADD3 R189, R188.reuse, 0x100, RZ ;  /* 0x00000100bcbd7810 */ /* 0x040fe40007ffe0ff */
[----:B------:R-:W-:Y:S01]  /*0d20*/  IADD3 R181, R188, 0x180, RZ ;  /* 0x00000180bcb57810 */ /* 0x000fe20007ffe0ff */
[----:B------:R-:W-:-:S04]  /*0d30*/  IMAD.WIDE.U32 R112, R198, R170, c[0x0][0x188] ;  /* 0x00006200c6707625 */ /* 0x000fc800078e00aa */
[-C--:B------:R-:W-:Y:S01]  /*0d40*/  IMAD.WIDE.U32 R120, R189, R170.reuse, c[0x0][0x188] ;  /* 0x00006200bd787625 */ /* 0x080fe200078e00aa */
[----:B------:R-:W-:Y:S01]  /*0d50*/  ULDC.U8 UR6, c[0x0][0x1f0] ;  /* 0x00007c0000067ab9 */ /* 0x000fe20000000000 */
[----:B------:R1:W3:Y:S02]  /*0d60*/  LDG.E.128 R108, [R112.64] ;  /* 0x00000004706c7981 */ /* 0x0002e4000c1e1d00 */
[-C--:B------:R-:W-:Y:S02]  /*0d70*/  IMAD.WIDE.U32 R128, R181, R170.reuse, c[0x0][0x188] ;  /* 0x00006200b5807625 */ /* 0x080fe400078e00aa */
[----:B------:R1:W3:Y:S02]  /*0d80*/  LDG.E.128 R116, [R120.64] ;  /* 0x0000000478747981 */ /* 0x0002e4000c1e1d00 */
[-C--:B0-----:R-:W-:Y:S02]  /*0d90*/  @P1 IMAD.WIDE.U32 R150, R188, R170.reuse, c[0x0][0x218] ;  /* 0x00008600bc961625 */ /* 0x081fe400078e00aa */
[----:B------:R0:W3:Y:S02]  /*0da0*/  LDG.E.128 R124, [R128.64] ;  /* 0x00000004807c7981 */ /* 0x0000e4000c1e1d00 */
[----:B------:R-:W-:-:S02]  /*0db0*/  @P1 IMAD.WIDE.U32 R156, R198, R170, c[0x0][0x218] ;  /* 0x00008600c69c1625 */ /* 0x000fc400078e00aa */
[----:B-----5:R0:W5:Y:S02]  /*0dc0*/  @P1 LDG.E.128 R56, [R150.64] ;  /* 0x0000000496381981 */ /* 0x020164000c1e1d00 */
[-C--:B------:R-:W-:Y:S02]  /*0dd0*/  @P1 IMAD.WIDE.U32 R162, R189, R170.reuse, c[0x0][0x218] ;  /* 0x00008600bda21625 */ /* 0x080fe400078e00aa */
[----:B------:R0:W5:Y:S02]  /*0de0*/  @P1 LDG.E.128 R60, [R150.64+0x10] ;  /* 0x00001004963c1981 */ /* 0x000164000c1e1d00 */
[----:B------:R-:W-:Y:S02]  /*0df0*/  @P1 IMAD.WIDE.U32 R170, R181, R170, c[0x0][0x218] ;  /* 0x00008600b5aa1625 */ /* 0x000fe400078e00aa */
[----:B------:R0:W5:Y:S04]  /*0e00*/  @P1 LDG.E.128 R64, [R156.64] ;  /* 0x000000049c401981 */ /* 0x000168000c1e1d00 */
[----:B------:R0:W5:Y:S04]  /*0e10*/  @P1 LDG.E.128 R68, [R156.64+0x10] ;  /* 0x000010049c441981 */ /* 0x000168000c1e1d00 */
[----:B------:R0:W5:Y:S04]  /*0e20*/  @P1 LDG.E.128 R72, [R162.64] ;  /* 0x00000004a2481981 */ /* 0x000168000c1e1d00 */
[----:B------:R0:W5:Y:S04]  /*0e30*/  @P1 LDG.E.128 R76, [R162.64+0x10] ;  /* 0x00001004a24c1981 */ /* 0x000168000c1e1d00 */
[----:B------:R0:W5:Y:S04]  /*0e40*/  @P1 LDG.E.128 R80, [R170.64] ;  /* 0x00000004aa501981 */ /* 0x000168000c1e1d00 */
[----:B------:R1:W5:Y:S01]  /*0e50*/  @P1 LDG.E.128 R84, [R170.64+0x10] ;  /* 0x00001004aa541981 */ /* 0x000362000c1e1d00 */
[----:B------:R-:W-:Y:S01]  /*0e60*/  ISETP.NE.AND P1, PT, RZ, UR6, PT ;  /* 0x00000006ff007c0c */ /* 0x000fe2000bf25270 */
[----:B------:R-:W-:-:S04]  /*0e70*/  IMAD.WIDE.U32 R132, R198, R140, c[0x0][0x208] ;  /* 0x00008200c6847625 */ /* 0x000fc800078e008c */
[-C--:B------:R-:W-:Y:S01]  /*0e80*/  IMAD.WIDE.U32 R136, R189, R140.reuse, c[0x0][0x208] ;  /* 0x00008200bd887625 */ /* 0x080fe200078e008c */
[----:B0-----:R-:W-:Y:S01]  /*0e90*/  MOV R150, 0x8 ;  /* 0x0000000800967802 */ /* 0x001fe20000000f00 */
[----:B-1----:R-:W3:Y:S02]  /*0ea0*/  LDG.E.128 R120, [R120.64+0x10] ;  /* 0x0000100478787981 */ /* 0x002ee4000c1e1d00 */
[----:B------:R-:W-:Y:S02]  /*0eb0*/  IMAD.WIDE.U32 R140, R181, R140, c[0x0][0x208] ;  /* 0x00008200b58c7625 */ /* 0x000fe400078e008c */
[----:B------:R-:W3:Y:S02]  /*0ec0*/  LDG.E.128 R132, [R132.64] ;  /* 0x0000000484847981 */ /* 0x000ee4000c1e1d00 */
[----:B------:R-:W-:Y:S02]  /*0ed0*/  IMAD.WIDE.U32 R182, R188, R150, c[0x0][0x190] ;  /* 0x00006400bcb67625 */ /* 0x000fe400078e0096 */
[----:B------:R-:W3:Y:S04]  /*0ee0*/  LDG.E.128 R140, [R140.64] ;  /* 0x000000048c8c7981 */ /* 0x000ee8000c1e1d00 */
[----:B------:R-:W3:Y:S04]  /*0ef0*/  LDG.E.128 R136, [R136.64] ;  /* 0x0000000488887981 */ /* 0x000ee8000c1e1d00 */
[----:B------:R0:W5:Y:S04]  /*0f00*/  LDG.E.64 R170, [R182.64] ;  /* 0x00000004b6aa7981 */ /* 0x000168000c1e1b00 */
[----:B------:R-:W3:Y:S04]  /*0f10*/  LDG.E.128 R112, [R112.64+0x10] ;  /* 0x0000100470707981 */ /* 0x000ee8000c1e1d00 */
[----:B------:R-:W3:Y:S01]  /*0f20*/  LDG.E.128 R128, [R128.64+0x10] ;  /* 0x0000100480807981 */ /* 0x000ee2000c1e1d00 */
[----:B0-----:R-:W-:-:S02]  /*0f30*/  MOV R182, 0x3f800000 ;  /* 0x3f80000000b67802 */ /* 0x001fc40000000f00 */
[----:B----4-:R-:W-:-:S05]  /*0f40*/  FSEL R202, R202, RZ, !P1 ;  /* 0x000000ffcaca7208 */ /* 0x010fca0004800000 */
[C---:B--2---:R-:W-:Y:S02]  /*0f50*/  FADD.FTZ R219, -R202.reuse, R105 ;  /* 0x00000069cadb7221 */ /* 0x044fe40000010100 */
[----:B------:R-:W0:Y:S01]  /*0f60*/  S2R R105, SR_TID.X ;  /* 0x0000000000697919 */ /* 0x000e220000002100 */
[C---:B------:R-:W-:Y:S02]  /*0f70*/  FADD.FTZ R224, -R202.reuse, R98 ;  /* 0x00000062cae07221 */ /* 0x040fe40000010100 */
[----:B------:R-:W-:Y:S02]  /*0f80*/  FADD.FTZ R223, -R202, R99 ;  /* 0x00000063cadf7221 */ /* 0x000fe40000010100 */
[----:B---3--:R-:W-:Y:S01]  /*0f90*/  FMUL.FTZ R224, R184, R224 ;  /* 0x000000e0b8e07220 */ /* 0x008fe20000410000 */
[----:B------:R-:W-:Y:S02]  /*0fa0*/  @P0 HADD2.F32 R182, -RZ, R203.H0_H0 ;  /* 0x200000cbffb60230 */ /* 0x000fe40000004100 */
[----:B------:R-:W-:-:S05]  /*0fb0*/  HADD2.F32 R99, -RZ, R101.H0_H0 ;  /* 0x20000065ff637230 */ /* 0x000fca0000004100 */
[----:B------:R-:W-:Y:S02]  /*0fc0*/  FADD.FTZ R35, R99, R35 ;  /* 0x0000002363237221 */ /* 0x000fe40000010000 */
[-C--:B------:R-:W-:Y:S01]  /*0fd0*/  FFMA.FTZ R23, R224, R99.reuse, R23 ;  /* 0x00000063e0177223 */ /* 0x080fe20000010017 */
[----:B0-----:R-:W-:Y:S01]  /*0fe0*/  LOP3.LUT P0, RZ, R105, 0x1f, RZ, 0xc0, !PT ;  /* 0x0000001f69ff7812 */ /* 0x001fe2000780c0ff */
[----:B------:R-:W-:Y:S02]  /*0ff0*/  FMUL.FTZ R105, R220, R99 ;  /* 0x00000063dc697220 */ /* 0x000fe40000410000 */
[----:B------:R-:W2:Y:S01]  /*1000*/  LDL R99, [R1+0x40] ;  /* 0x0000400001637983 */ /* 0x000ea20000100800 */
[C---:B------:R-:W-:Y:S02]  /*1010*/  FADD.FTZ R183, -R202.reuse, R107 ;  /* 0x0000006bcab77221 */ /* 0x040fe40000010100 */
[C---:B------:R-:W-:Y:S02]  /*1020*/  FADD.FTZ R107, -R202.reuse, R109 ;  /* 0x0000006dca6b7221 */ /* 0x040fe40000010100 */
[----:B------:R-:W-:-:S02]  /*1030*/  FADD.FTZ R211, -R202, R110 ;  /* 0x0000006ecad37221 */ /* 0x000fc40000010100 */
[----:B------:R-:W-:Y:S01]  /*1040*/  FADD.FTZ R225, -R202, R97 ;  /* 0x00000061cae17221 */ /* 0x000fe20000010100 */
[--C-:B------:R-:W-:Y:S02]  /*1050*/  HADD2.F32 R222, -RZ, R100.reuse.H0_H0 ;  /* 0x20000064ffde7230 */ /* 0x100fe40000004100 */
[----:B------:R-:W-:Y:S01]  /*1060*/  HADD2.F32 R100, -RZ, R100.H1_H1 ;  /* 0x30000064ff647230 */ /* 0x000fe20000004100 */
[----:B------:R-:W-:Y:S01]  /*1070*/  FMUL.FTZ R225, R184, R225 ;  /* 0x000000e1b8e17220 */ /* 0x000fe20000410000 */
[--C-:B------:R-:W-:Y:S02]  /*1080*/  HADD2.F32 R97, -RZ, R103.reuse.H0_H0 ;  /* 0x20000067ff617230 */ /* 0x100fe40000004100 */
[----:B------:R-:W-:Y:S01]  /*1090*/  HADD2.F32 R103, -RZ, R103.H1_H1 ;  /* 0x30000067ff677230 */ /* 0x000fe20000004100 */
[----:B------:R-:W-:Y:S02]  /*10a0*/  FADD.FTZ R34, R100, R34 ;  /* 0x0000002264227221 */ /* 0x000fe40000010000 */
[----:B------:R-:W-:-:S02]  /*10b0*/  FFMA.FTZ R25, R225, R100, R25 ;  /* 0x00000064e1197223 */ /* 0x000fc40000010019 */
[----:B------:R-:W-:Y:S02]  /*10c0*/  FMUL.FTZ R221, R221, R100 ;  /* 0x00000064dddd7220 */ /* 0x000fe40000410000 */
[----:B------:R-:W3:Y:S01]  /*10d0*/  LDL R100, [R1+0x28] ;  /* 0x0000280001647983 */ /* 0x000ee20000100800 */
[C---:B------:R-:W-:Y:S02]  /*10e0*/  FADD.FTZ R109, -R202.reuse, R122 ;  /* 0x0000007aca6d7221 */ /* 0x040fe40000010100 */
[----:B------:R-:W-:Y:S01]  /*10f0*/  FADD.FTZ R110, -R202, R123 ;  /* 0x0000007bca6e7221 */ /* 0x000fe20000010100 */
[--C-:B------:R-:W-:Y:S02]  /*1100*/  HADD2.F32 R122, -RZ, R141.reuse.H0_H0 ;  /* 0x2000008dff7a7230 */ /* 0x100fe40000004100 */
[----:B------:R-:W-:Y:S02]  /*1110*/  HADD2.F32 R123, -RZ, R141.H1_H1 ;  /* 0x3000008dff7b7230 */ /* 0x000fe40000004100 */
[----:B------:R-:W4:Y:S01]  /*1120*/  LDL R141, [R1+0x44] ;  /* 0x00004400018d7983 */ /* 0x000f220000100800 */
[----:B------:R-:W-:-:S02]  /*1130*/  HADD2.F32 R205, -RZ, R134.H0_H0 ;  /* 0x20000086ffcd7230 */ /* 0x000fc40000004100 */
[----:B------:R-:W-:Y:S02]  /*1140*/  HADD2.F32 R207, -RZ, R134.H1_H1 ;  /* 0x30000086ffcf7230 */ /* 0x000fe40000004100 */
[--C-:B------:R-:W-:Y:S02]  /*1150*/  HADD2.F32 R134, -RZ, R136.reuse.H0_H0 ;  /* 0x20000088ff867230 */ /* 0x100fe40000004100 */
[----:B------:R-:W-:Y:S02]  /*1160*/  HADD2.F32 R228, -RZ, R136.H1_H1 ;  /* 0x30000088ffe47230 */ /* 0x000fe40000004100 */
[----:B------:R-:W3:Y:S01]  /*1170*/  LDL R136, [R1+0x50] ;  /* 0x0000500001887983 */ /* 0x000ee20000100800 */
[C---:B------:R-:W-:Y:S02]  /*1180*/  FADD.FTZ R204, -R202.reuse, R113 ;  /* 0x00000071cacc7221 */ /* 0x040fe40000010100 */
[C---:B------:R-:W-:Y:S02]  /*1190*/  FADD.FTZ R208, -R202.reuse, R115 ;  /* 0x00000073cad07221 */ /* 0x040fe40000010100 */
[C---:B------:R-:W-:Y:S01]  /*11a0*/  FADD.FTZ R113, -R202.reuse, R125 ;  /* 0x0000007dca717221 */ /* 0x040fe20000010100 */
[--C-:B------:R-:W-:Y:S01]  /*11b0*/  HADD2.F32 R125, -RZ, R142.reuse.H0_H0 ;  /* 0x2000008eff7d7230 */ /* 0x100fe20000004100 */
[----:B------:R-:W-:Y:S01]  /*11c0*/  FADD.FTZ R115, -R202, R127 ;  /* 0x0000007fca737221 */ /* 0x000fe20000010100 */
[----:B------:R-:W-:Y:S01]  /*11d0*/  HADD2.F32 R127, -RZ, R142.H1_H1 ;  /* 0x3000008eff7f7230 */ /* 0x000fe20000004100 */
[----:B--2---:R-:W-:-:S02]  /*11e0*/  FMUL.FTZ R142, R99, R103 ;  /* 0x00000067638e7220 */ /* 0x004fc40000410000 */
[----:B------:R-:W2:Y:S01]  /*11f0*/  LDL R99, [R1+0x24] ;  /* 0x0000240001637983 */ /* 0x000ea20000100800 */
[--C-:B------:R-:W-:Y:S02]  /*1200*/  HADD2.F32 R213, -RZ, R132.reuse.H0_H0 ;  /* 0x20000084ffd57230 */ /* 0x100fe40000004100 */
[----:B------:R-:W-:Y:S02]  /*1210*/  HADD2.F32 R214, -RZ, R132.H1_H1 ;  /* 0x30000084ffd67230 */ /* 0x000fe40000004100 */
[--C-:B------:R-:W-:Y:S02]  /*1220*/  HADD2.F32 R215, -RZ, R133.reuse.H0_H0 ;  /* 0x20000085ffd77230 */ /* 0x100fe40000004100 */
[----:B------:R-:W-:Y:S02]  /*1230*/  HADD2.F32 R216, -RZ, R133.H1_H1 ;  /* 0x30000085ffd87230 */ /* 0x000fe40000004100 */
[--C-:B------:R-:W-:Y:S02]  /*1240*/  HADD2.F32 R133, -RZ, R138.reuse.H0_H0 ;  /* 0x2000008aff857230 */ /* 0x100fe40000004100 */
[----:B------:R-:W-:-:S02]  /*1250*/  HADD2.F32 R132, -RZ, R138.H1_H1 ;  /* 0x3000008aff847230 */ /* 0x000fc40000004100 */
[----:B------:R-:W2:Y:S01]  /*1260*/  LDL R138, [R1+0x5c] ;  /* 0x00005c00018a7983 */ /* 0x000ea20000100800 */
[C---:B------:R-:W-:Y:S02]  /*1270*/  FADD.FTZ R217, -R202.reuse, R106 ;  /* 0x0000006acad97221 */ /* 0x040fe40000010100 */
[C---:B------:R-:W-:Y:S02]  /*1280*/  FADD.FTZ R203, -R202.reuse, R112 ;  /* 0x00000070cacb7221 */ /* 0x040fe40000010100 */
[C---:B------:R-:W-:Y:S02]  /*1290*/  FADD.FTZ R112, -R202.reuse, R124 ;  /* 0x0000007cca707221 */ /* 0x040fe40000010100 */
        /* <DEDUP_REMOVED lines=16> */
[--C-:B------:R-:W-:Y:S01]  /*13a0*/  HADD2.F32 R129, -RZ, R143.reuse.H0_H0 ;  /* 0x2000008fff817230 */ /* 0x100fe20000004100 */
[----:B------:R-:W-:Y:S01]  /*13b0*/  FADD.FTZ R130, -R202, R131 ;  /* 0x00000083ca827221 */ /* 0x000fe20000010100 */
[----:B------:R-:W-:Y:S01]  /*13c0*/  HADD2.F32 R131, -RZ, R143.H1_H1 ;  /* 0x3000008fff837230 */ /* 0x000fe20000004100 */
[----:B------:R-:W2:Y:S01]  /*13d0*/  LDL R202, [R1+0x4c] ;  /* 0x00004c0001ca7983 */ /* 0x000ea20000100800 */
[----:B------:R-:W-:Y:S01]  /*13e0*/  FADD.FTZ R146, R97, R146 ;  /* 0x0000009261927221 */ /* 0x000fe20000010000 */
[----:B------:R-:W-:Y:S01]  /*13f0*/  HADD2.F32 R101, -RZ, R101.H1_H1 ;  /* 0x30000065ff657230 */ /* 0x000fe20000004100 */
[-C--:B------:R-:W-:Y:S02]  /*1400*/  FFMA.FTZ R147, R217, R97.reuse, R147 ;  /* 0x00000061d9937223 */ /* 0x080fe40000010093 */
[----:B----4-:R-:W-:Y:S02]  /*1410*/  FMUL.FTZ R143, R141, R97 ;  /* 0x000000618d8f7220 */ /* 0x010fe40000410000 */
[----:B------:R-:W4:Y:S01]  /*1420*/  LDL R97, [R1+0x20] ;  /* 0x0000200001617983 */ /* 0x000f220000100800 */
[----:B------:R-:W-:-:S02]  /*1430*/  HADD2.F32 R108, -RZ, R139.H0_H0 ;  /* 0x2000008bff6c7230 */ /* 0x000fc40000004100 */
[----:B------:R-:W-:Y:S01]  /*1440*/  HADD2.F32 R98, -RZ, R139.H1_H1 ;  /* 0x3000008bff627230 */ /* 0x000fe20000004100 */
[----:B------:R-:W-:Y:S01]  /*1450*/  FMUL.FTZ R220, R184, R104 ;  /* 0x00000068b8dc7220 */ /* 0x000fe20000410000 */
[----:B------:R-:W4:Y:S01]  /*1460*/  LDL R139, [R1+0x38] ;  /* 0x00003800018b7983 */ /* 0x000f220000100800 */
[----:B------:R-:W-:Y:S01]  /*1470*/  HADD2.F32 R209, -RZ, R135.H0_H0 ;  /* 0x20000087ffd17230 */ /* 0x000fe20000004100 */
[----:B---3--:R-:W-:Y:S02]  /*1480*/  FMUL.FTZ R104, R136, R101 ;  /* 0x0000006588687220 */ /* 0x008fe40000410000 */
[C---:B------:R-:W-:Y:S01]  /*1490*/  FMUL.FTZ R204, R184.reuse, R204 ;  /* 0x000000ccb8cc7220 */ /* 0x040fe20000410000 */
[----:B------:R-:W3:Y:S01]  /*14a0*/  LDL R136, [R1+0x30] ;  /* 0x0000300001887983 */ /* 0x000ee20000100800 */
[----:B------:R-:W-:Y:S01]  /*14b0*/  FMUL.FTZ R206, R184, R206 ;  /* 0x000000ceb8ce7220 */ /* 0x000fe20000410000 */
[--C-:B------:R-:W-:Y:S01]  /*14c0*/  HADD2.F32 R120, -RZ, R140.reuse.H0_H0 ;  /* 0x2000008cff787230 */ /* 0x100fe20000004100 */
[----:B------:R-:W-:Y:S01]  /*14d0*/  FADD.FTZ R160, R207, R160 ;  /* 0x000000a0cfa07221 */ /* 0x000fe20000010000 */
[----:B------:R-:W-:Y:S01]  /*14e0*/  HADD2.F32 R121, -RZ, R140.H1_H1 ;  /* 0x3000008cff797230 */ /* 0x000fe20000004100 */
[-C--:B------:R-:W-:Y:S01]  /*14f0*/  FFMA.FTZ R161, R204, R207.reuse, R161 ;  /* 0x000000cfcca17223 */ /* 0x080fe200000100a1 */
[----:B------:R-:W3:Y:S01]  /*1500*/  LDL R140, [R1+0x3c] ;  /* 0x00003c00018c7983 */ /* 0x000ee20000100800 */
[----:B------:R-:W-:-:S02]  /*1510*/  FMUL.FTZ R207, R100, R207 ;  /* 0x000000cf64cf7220 */ /* 0x000fc40000410000 */
[----:B------:R-:W-:Y:S01]  /*1520*/  FADD.FTZ R164, R209, R164 ;  /* 0x000000a4d1a47221 */ /* 0x000fe20000010000 */
[----:B------:R-:W3:Y:S01]  /*1530*/  LDL R100, [R1+0x1c] ;  /* 0x00001c0001647983 */ /* 0x000ee20000100800 */
[----:B------:R-:W-:Y:S02]  /*1540*/  FFMA.FTZ R165, R206, R209, R165 ;  /* 0x000000d1cea57223 */ /* 0x000fe400000100a5 */
[----:B------:R-:W-:Y:S02]  /*1550*/  FMUL.FTZ R223, R184, R223 ;  /* 0x000000dfb8df7220 */ /* 0x000fe40000410000 */
[----:B------:R-:W-:Y:S02]  /*1560*/  FADD.FTZ R36, R101, R36 ;  /* 0x0000002465247221 */ /* 0x000fe40000010000 */
[----:B------:R-:W-:Y:S02]  /*1570*/  FFMA.FTZ R37, R223, R101, R37 ;  /* 0x00000065df257223 */ /* 0x000fe40000010025 */
[----:B------:R-:W3:Y:S01]  /*1580*/  LDL R101, [R1+0x2c] ;  /* 0x00002c0001657983 */ /* 0x000ee20000100800 */
[----:B--2---:R-:W-:-:S03]  /*1590*/  FMUL.FTZ R209, R99, R209 ;  /* 0x000000d163d17220 */ /* 0x004fc60000410000 */
[----:B------:R-:W2:Y:S01]  /*15a0*/  LDL R99, [R1+0x18] ;  /* 0x0000180001637983 */ /* 0x000ea20000100800 */
[----:B------:R-:W-:Y:S02]  /*15b0*/  FMUL.FTZ R226, R184, R226 ;  /* 0x000000e2b8e27220 */ /* 0x000fe40000410000 */
[----:B------:R-:W-:Y:S02]  /*15c0*/  FADD.FTZ R33, R222, R33 ;  /* 0x00000021de217221 */ /* 0x000fe40000010000 */
[-C--:B------:R-:W-:Y:S02]  /*15d0*/  FFMA.FTZ R24, R226, R222.reuse, R24 ;  /* 0x000000dee2187223 */ /* 0x080fe40000010018 */
[----:B------:R-:W-:Y:S02]  /*15e0*/  FMUL.FTZ R222, R138, R222 ;  /* 0x000000de8ade7220 */ /* 0x000fe40000410000 */
[----:B------:R-:W2:Y:S01]  /*15f0*/  LDL R138, [R1+0x34] ;  /* 0x00003400018a7983 */ /* 0x000ea20000100800 */
[----:B------:R-:W-:-:S02]  /*1600*/  HADD2.F32 R218, -RZ, R102.H0_H0 ;  /* 0x20000066ffda7230 */ /* 0x000fc40000004100 */
[----:B------:R-:W-:Y:S02]  /*1610*/  HADD2.F32 R102, -RZ, R102.H1_H1 ;  /* 0x30000066ff667230 */ /* 0x000fe40000004100 */
[----:B------:R-:W-:Y:S01]  /*1620*/  HADD2.F32 R135, -RZ, R135.H1_H1 ;  /* 0x30000087ff877230 */ /* 0x000fe20000004100 */
        /* <DEDUP_REMOVED lines=13> */
[----:B----4-:R-:W-:Y:S02]  /*1700*/  FMUL.FTZ R210, R97, R135 ;  /* 0x0000008761d27220 */ /* 0x010fe40000410000 */
[----:B------:R-:W-:Y:S02]  /*1710*/  FADD.FTZ R97, RZ, R222 ;  /* 0x000000deff617221 */ /* 0x000fe40000010000 */
[----:B------:R-:W-:Y:S02]  /*1720*/  FMUL.FTZ R214, R139, R214 ;  /* 0x000000d68bd67220 */ /* 0x000fe40000410000 */
[----:B------:R-:W-:-:S02]  /*1730*/  FMUL.FTZ R139, R184, R96 ;  /* 0x00000060b88b7220 */ /* 0x000fc40000410000 */
[----:B------:R-:W-:Y:S02]  /*1740*/  FADD.FTZ R97, R97, R221 ;  /* 0x000000dd61617221 */ /* 0x000fe40000010000 */
[----:B------:R-:W-:Y:S02]  /*1750*/  FFMA.FTZ R96, R226, R222, RZ ;  /* 0x000000dee2607223 */ /* 0x000fe400000100ff */
[----:B---3--:R-:W-:Y:S02]  /*1760*/  FMUL.FTZ R216, R136, R216 ;  /* 0x000000d888d87220 */ /* 0x008fe40000410000 */
[----:B------:R-:W-:Y:S02]  /*1770*/  FMUL.FTZ R136, R184, R116 ;  /* 0x00000074b8887220 */ /* 0x000fe40000410000 */
[----:B------:R-:W-:Y:S02]  /*1780*/  FFMA.FTZ R96, R225, R221, R96 ;  /* 0x000000dde1607223 */ /* 0x000fe40000010060 */
[----:B------:R-:W-:-:S02]  /*1790*/  FADD.FTZ R97, R97, R105 ;  /* 0x0000006961617221 */ /* 0x000fc40000010000 */
[----:B------:R-:W-:Y:S02]  /*17a0*/  FMUL.FTZ R183, R184, R183 ;  /* 0x000000b7b8b77220 */ /* 0x000fe40000410000 */
[----:B------:R-:W-:Y:S02]  /*17b0*/  FMUL.FTZ R213, R140, R213 ;  /* 0x000000d58cd57220 */ /* 0x000fe40000410000 */
[----:B------:R-:W-:Y:S01]  /*17c0*/  FADD.FTZ R167, R134, R167 ;  /* 0x000000a786a77221 */ /* 0x000fe20000010000 */
[----:B------:R-:W3:Y:S01]  /*17d0*/  LDL R140, [R1+0x14] ;  /* 0x00001400018c7983 */ /* 0x000ee20000100800 */
[-C--:B------:R-:W-:Y:S02]  /*17e0*/  FFMA.FTZ R169, R136, R134.reuse, R169 ;  /* 0x0000008688a97223 */ /* 0x080fe400000100a9 */
[----:B------:R-:W-:Y:S02]  /*17f0*/  FMUL.FTZ R141, R100, R134 ;  /* 0x00000086648d7220 */ /* 0x000fe40000410000 */
[----:B------:R-:W-:Y:S01]  /*1800*/  FFMA.FTZ R96, R224, R105, R96 ;  /* 0x00000069e0607223 */ /* 0x000fe20000010060 */
[----:B------:R-:W4:Y:S01]  /*1810*/  LDL R100, [R1+0x4] ;  /* 0x0000040001647983 */ /* 0x000f220000100800 */
[----:B------:R-:W-:-:S02]  /*1820*/  FMUL.FTZ R219, R184, R219 ;  /* 0x000000dbb8db7220 */ /* 0x000fc40000410000 */
[----:B------:R-:W-:Y:S02]  /*1830*/  FADD.FTZ R148, R103, R148 ;  /* 0x0000009467947221 */ /* 0x000fe40000010000 */
[----:B------:R-:W-:Y:S02]  /*1840*/  FFMA.FTZ R22, R183, R103, R22 ;  /* 0x00000067b7167223 */ /* 0x000fe40000010016 */
[----:B------:R-:W4:Y:S01]  /*1850*/  LDL R103, [R1+0x10] ;  /* 0x0000100001677983 */ /* 0x000f220000100800 */
[----:B------:R-:W-:Y:S02]  /*1860*/  FMUL.FTZ R203, R184, R203 ;  /* 0x000000cbb8cb7220 */ /* 0x000fe40000410000 */
[----:B------:R-:W-:Y:S02]  /*1870*/  FADD.FTZ R144, R102, R144 ;  /* 0x0000009066907221 */ /* 0x000fe40000010000 */
[----:B------:R-:W-:Y:S02]  /*1880*/  FFMA.FTZ R145, R219, R102, R145 ;  /* 0x00000066db917223 */ /* 0x000fe40000010091 */
[----:B------:R-:W4:Y:S01]  /*1890*/  LDL R102, [R1+0xc] ;  /* 0x00000c0001667983 */ /* 0x000f220000100800 */
[----:B------:R-:W-:-:S02]  /*18a0*/  FADD.FTZ R158, R205, R158 ;  /* 0x0000009ecd9e7221 */ /* 0x000fc40000010000 */
[-C--:B------:R-:W-:Y:S02]  /*18b0*/  FFMA.FTZ R159, R203, R205.reuse, R159 ;  /* 0x000000cdcb9f7223 */ /* 0x080fe4000001009f */
[----:B------:R-:W-:Y:S02]  /*18c0*/  FMUL.FTZ R205, R101, R205 ;  /* 0x000000cd65cd7220 */ /* 0x000fe40000410000 */
        /* <DEDUP_REMOVED lines=39> */
[C---:B------:R-:W-:Y:S01]  /*1b40*/  FFMA.FTZ R97, R208.reuse, R210, R97 ;  /* 0x000000d2d0617223 */ /* 0x040fe20000010061 */
[--C-:B------:R-:W-:Y:S01]  /*1b50*/  HADD2.F32 R227, -RZ, R137.reuse.H0_H0 ;  /* 0x20000089ffe37230 */ /* 0x100fe20000004100 */
[----:B------:R-:W-:Y:S02]  /*1b60*/  FADD.FTZ R166, R135, R166 ;  /* 0x000000a687a67221 */ /* 0x000fe40000010000 */
[----:B------:R-:W-:Y:S02]  /*1b70*/  FFMA.FTZ R18, R208, R135, R18 ;  /* 0x00000087d0127223 */ /* 0x000fe40000010012 */
[----:B------:R-:W-:Y:S02]  /*1b80*/  FMUL.FTZ R135, R184, R117 ;  /* 0x00000075b8877220 */ /* 0x000fe40000410000 */
[----:B------:R-:W-:Y:S02]  /*1b90*/  FADD.FTZ R96, R96, R141 ;  /* 0x0000008d60607221 */ /* 0x000fe40000010000 */
[----:B------:R-:W-:Y:S01]  /*1ba0*/  FFMA.FTZ R97, R136, R141, R97 ;  /* 0x0000008d88617223 */ /* 0x000fe20000010061 */
[----:B------:R-:W-:Y:S01]  /*1bb0*/  HADD2.F32 R137, -RZ, R137.H1_H1 ;  /* 0x30000089ff897230 */ /* 0x000fe20000004100 */
[----:B------:R-:W-:-:S02]  /*1bc0*/  FMUL.FTZ R138, R184, R119 ;  /* 0x00000077b88a7220 */ /* 0x000fc40000410000 */
[----:B------:R-:W-:Y:S02]  /*1bd0*/  FADD.FTZ R96, R96, R134 ;  /* 0x0000008660607221 */ /* 0x000fe40000010000 */
[----:B------:R-:W-:Y:S02]  /*1be0*/  FFMA.FTZ R97, R135, R134, R97 ;  /* 0x0000008687617223 */ /* 0x000fe40000010061 */
[----:B------:R-:W-:Y:S02]  /*1bf0*/  FADD.FTZ R172, R137, R172 ;  /* 0x000000ac89ac7221 */ /* 0x000fe40000010000 */
[----:B---3--:R-:W-:Y:S02]  /*1c00*/  FMUL.FTZ R119, R140, R227 ;  /* 0x000000e38c777220 */ /* 0x008fe40000410000 */
[----:B------:R-:W-:Y:S02]  /*1c10*/  FFMA.FTZ R14, R138, R137, R14 ;  /* 0x000000898a0e7223 */ /* 0x000fe4000001000e */
[----:B------:R-:W-:-:S02]  /*1c20*/  FMUL.FTZ R110, R184, R110 ;  /* 0x0000006eb86e7220 */ /* 0x000fc40000410000 */
[----:B------:R-:W-:Y:S02]  /*1c30*/  FADD.FTZ R96, R96, R119 ;  /* 0x0000007760607221 */ /* 0x000fe40000010000 */
[----:B------:R-:W-:Y:S02]  /*1c40*/  FFMA.FTZ R97, R139, R119, R97 ;  /* 0x000000778b617223 */ /* 0x000fe40000010061 */
[----:B------:R-:W-:Y:S02]  /*1c50*/  FMUL.FTZ R109, R184, R109 ;  /* 0x0000006db86d7220 */ /* 0x000fe40000410000 */
[----:B----4-:R-:W-:Y:S02]  /*1c60*/  FMUL.FTZ R137, R103, R137 ;  /* 0x0000008967897220 */ /* 0x010fe40000410000 */
[----:B------:R-:W-:Y:S02]  /*1c70*/  FADD.FTZ R176, R98, R176 ;  /* 0x000000b062b07221 */ /* 0x000fe40000010000 */
[----:B------:R-:W-:-:S02]  /*1c80*/  FFMA.FTZ R177, R110, R98, R177 ;  /* 0x000000626eb17223 */ /* 0x000fc400000100b1 */
[----:B------:R-:W-:Y:S02]  /*1c90*/  FMUL.FTZ R118, R184, R118 ;  /* 0x00000076b8767220 */ /* 0x000fe40000410000 */
[----:B------:R-:W-:Y:S02]  /*1ca0*/  FMUL.FTZ R140, R102, R133 ;  /* 0x00000085668c7220 */ /* 0x000fe40000410000 */
[----:B------:R-:W-:Y:S02]  /*1cb0*/  FADD.FTZ R96, R96, R137 ;  /* 0x0000008960607221 */ /* 0x000fe40000010000 */
[----:B------:R-:W-:Y:S02]  /*1cc0*/  FADD.FTZ R175, R108, R175 ;  /* 0x000000af6caf7221 */ /* 0x000fe40000010000 */
[-C--:B------:R-:W-:Y:S02]  /*1cd0*/  FFMA.FTZ R13, R109, R108.reuse, R13 ;  /* 0x0000006c6d0d7223 */ /* 0x080fe4000001000d */
[----:B------:R-:W-:-:S02]  /*1ce0*/  FMUL.FTZ R108, R100, R108 ;  /* 0x0000006c646c7220 */ /* 0x000fc40000410000 */
[----:B------:R-:W-:Y:S02]  /*1cf0*/  FMUL.FTZ R111, R184, R111 ;  /* 0x0000006fb86f7220 */ /* 0x000fe40000410000 */
[----:B------:R-:W-:Y:S02]  /*1d00*/  FMUL.FTZ R116, R101, R132 ;  /* 0x0000008465747220 */ /* 0x000fe40000410000 */
[----:B------:R-:W-:-:S04]  /*1d10*/  FADD.FTZ R100, R96, R140 ;  /* 0x0000008c60647221 */ /* 0x000fc80000010000 */
[----:B------:R-:W-:Y:S02]  /*1d20*/  FADD.FTZ R100, R100, R116 ;  /* 0x0000007464647221 */ /* 0x000fe40000010000 */
[----:B------:R-:W-:Y:S02]  /*1d30*/  FMUL.FTZ R112, R184, R112 ;  /* 0x00000070b8707220 */ /* 0x000fe40000410000 */
[----:B------:R-:W-:Y:S01]  /*1d40*/  FADD.FTZ R100, R100, R108 ;  /* 0x0000006c64647221 */ /* 0x000fe20000010000 */
[----:B------:R-:W0:Y:S01]  /*1d50*/  S2R R101, SR_TID.X ;  /* 0x0000000000657919 */ /* 0x000e220000002100 */
[----:B------:R-:W-:Y:S02]  /*1d60*/  FMUL.FTZ R113, R184, R113 ;  /* 0x00000071b8717220 */ /* 0x000fe40000410000 */
[----:B------:R-:W-:Y:S02]  /*1d70*/  FADD.FTZ R11, R120, R11 ;  /* 0x0000000b780b7221 */ /* 0x000fe40000010000 */
[----:B------:R-:W-:-:S02]  /*1d80*/  FFMA.FTZ R10, R112, R120, R10 ;  /* 0x00000078700a7223 */ /* 0x000fc4000001000a */
[----:B------:R-:W-:Y:S02]  /*1d90*/  FMUL.FTZ R120, R252, R120 ;  /* 0x00000078fc787220 */ /* 0x000fe40000410000 */
[C---:B------:R-:W-:Y:S02]  /*1da0*/  FMUL.FTZ R114, R184.reuse, R114 ;  /* 0x00000072b8727220 */ /* 0x040fe40000410000 */
[----:B------:R-:W-:Y:S02]  /*1db0*/  FADD.FTZ R178, R121, R178 ;  /* 0x000000b279b27221 */ /* 0x000fe40000010000 */
[-C--:B------:R-:W-:Y:S02]  /*1dc0*/  FFMA.FTZ R26, R113, R121.reuse, R26 ;  /* 0x00000079711a7223 */ /* 0x080fe4000001001a */
[----:B------:R-:W-:Y:S02]  /*1dd0*/  FMUL.FTZ R121, R251, R121 ;  /* 0x00000079fb797220 */ /* 0x000fe40000410000 */
[----:B------:R-:W-:-:S02]  /*1de0*/  FMUL.FTZ R115, R184, R115 ;  /* 0x00000073b8737220 */ /* 0x000fc40000410000 */
        /* <DEDUP_REMOVED lines=34> */
[----:B--2---:R-:W-:-:S02]  /*2010*/  FMUL.FTZ R117, R99, R98 ;  /* 0x0000006263757220 */ /* 0x004fc40000410000 */
        /* <DEDUP_REMOVED lines=24> */
.L_x_8039:
        /* <DEDUP_REMOVED lines=18> */
.L_x_8040:
[----:B--2---:R-:W2:Y:S01]  /*22c0*/  S2R R99, SR_TID.X ;  /* 0x0000000000637919 */ /* 0x004ea20000002100 */
[----:B------:R-:W-:Y:S01]  /*22d0*/  FADD.FTZ R96, R101, R100 ;  /* 0x0000006465607221 */ /* 0x000fe20000010000 */
[----:B------:R-:W-:Y:S01]  /*22e0*/  ULDC.U8 UR6, c[0x0][0x1f0] ;  /* 0x00007c0000067ab9 */ /* 0x000fe20000000000 */
[----:B0-----:R-:W-:Y:S01]  /*22f0*/  FADD.FTZ R97, R97, R98 ;  /* 0x0000006261617221 */ /* 0x001fe20000010000 */
[----:B------:R-:W-:Y:S01]  /*2300*/  HFMA2.MMA R228, -RZ, RZ, 0, 9.5367431640625e-07 ;  /* 0x00000010ffe47435 */ /* 0x000fe200000001ff */
[----:B--2---:R-:W-:-:S04]  /*2310*/  SHF.R.U32.HI R99, RZ, 0x5, R99 ;  /* 0x00000005ff637819 */ /* 0x004fc80000011663 */
[----:B------:R-:W-:-:S04]  /*2320*/  @!P0 LOP3.LUT R99, R99, 0x3, RZ, 0xc0, !PT ;  /* 0x0000000363638812 */ /* 0x000fc800078ec0ff */
[----:B------:R-:W-:-:S05]  /*2330*/  @!P0 IADD3 R99, R132, R99, RZ ;  /* 0x0000006384638210 */ /* 0x000fca0007ffe0ff */
[----:B------:R0:W-:Y:S01]  /*2340*/  @!P0 STS.64 [R99.X8+0x4000], R96 ;  /* 0x0040006063008388 */ /* 0x0001e20000008a00 */
[----:B------:R-:W-:Y:S01]  /*2350*/  ISETP.NE.AND P0, PT, RZ, UR6, PT ;  /* 0x00000006ff007c0c */ /* 0x000fe2000bf05270 */
[----:B------:R-:W-:Y:S02]  /*2360*/  WARPSYNC 0xffffffff ;  /* 0xffffffff00007948 */ /* 0x000fe40003800000 */
[----:B------:R-:W-:Y:S01]  /*2370*/  BAR.SYNC.DEFER_BLOCKING 0x0 ;  /* 0x0000000000007b1d */ /* 0x000fe20000010000 */
[----:B0-----:R-:W-:-:S06]  /*2380*/  IMAD.WIDE.U32 R96, R188, R228, c[0x0][0x170] ;  /* 0x00005c00bc607625 */ /* 0x001fcc00078e00e4 */
[----:B-1----:R-:W2:Y:S01]  /*2390*/  LDG.E.128 R96, [R96.64] ;  /* 0x0000000460607981 */ /* 0x002ea2000c1e1d00 */
[----:B------:R-:W-:Y:S02]  /*23a0*/  ISETP.NE.U32.AND P2, PT, RZ, c[0x0][0x258], PT ;  /* 0x00009600ff007a0c */ /* 0x000fe40003f45070 */
[C---:B-----5:R-:W-:Y:S01]  /*23b0*/  LOP3.LUT P3, RZ, R170.reuse, 0xff00, RZ, 0xc0, !PT ;  /* 0x0000ff00aaff7812 */ /* 0x060fe2000786c0ff */
[----:B------:R-:W0:Y:S01]  /*23c0*/  LDS.128 R100, [R132.X8+0x4000] ;  /* 0x0040000084647984 */ /* 0x000e220000008c00 */
[----:B------:R-:W-:Y:S02]  /*23d0*/  ISETP.NE.AND.EX P2, PT, RZ, c[0x0][0x25c], PT, P2 ;  /* 0x00009700ff007a0c */ /* 0x000fe40003f45320 */
[----:B------:R-:W-:Y:S02]  /*23e0*/  LOP3.LUT P4, RZ, R170, 0xff0000, RZ, 0xc0, !PT ;  /* 0x00ff0000aaff7812 */ /* 0x000fe4000788c0ff */
[C---:B------:R-:W-:Y:S02]  /*23f0*/  LOP3.LUT P5, RZ, R171.reuse, 0xff00, RZ, 0xc0, !PT ;  /* 0x0000ff00abff7812 */ /* 0x040fe400078ac0ff */
[----:B------:R-:W-:Y:S01]  /*2400*/  LOP3.LUT P6, RZ, R171, 0xff0000, RZ, 0xc0, !PT ;  /* 0x00ff0000abff7812 */ /* 0x000fe200078cc0ff */
        /* <DEDUP_REMOVED lines=11> */
[----:B------:R-:W-:Y:S02]  /*24c0*/  FSEL R132, R100, RZ, !P0 ;  /* 0x000000ff64847208 */ /* 0x000fe40004000000 */
[----:B------:R-:W-:Y:S02]  /*24d0*/  ISETP.NE.U32.AND P0, PT, RZ, c[0x0][0x218], PT ;  /* 0x00008600ff007a0c */ /* 0x000fe40003f05070 */
[----:B------:R-:W-:Y:S01]  /*24e0*/  MOV R100, R170 ;  /* 0x000000aa00647202 */ /* 0x000fe20000000f00 */
[-CC-:B------:R-:W-:Y:S01]  /*24f0*/  FFMA.FTZ R226, R226, R133.reuse, R132.reuse ;  /* 0x00000085e2e27223 */ /* 0x180fe20000010084 */
[----:B------:R-:W-:Y:S01]  /*2500*/  ISETP.NE.AND.EX P0, PT, RZ, c[0x0][0x21c], PT, P0 ;  /* 0x00008700ff007a0c */ /* 0x000fe20003f05300 */
[----:B------:R-:W-:Y:S01]  /*2510*/  FFMA.FTZ R225, R225, R133, R132 ;  /* 0x00000085e1e17223 */ /* 0x000fe20000010084 */
[----:B------:R-:W-:Y:S01]  /*2520*/  LOP3.LUT P1, RZ, R100, 0xff, RZ, 0xc0, !PT ;  /* 0x000000ff64ff7812 */ /* 0x000fe2000782c0ff */
[----:B------:R-:W-:Y:S01]  /*2530*/  FADD.FTZ R226, R222, -R226 ;  /* 0x800000e2dee27221 */ /* 0x000fe20000010000 */
[----:B------:R-:W-:Y:S01]  /*2540*/  HFMA2.MMA R222, -RZ, RZ, 0, 0 ;  /* 0x00000000ffde7435 */ /* 0x000fe200000001ff */
[----:B------:R-:W-:Y:S01]  /*2550*/  FADD.FTZ R225, R221, -R225 ;  /* 0x800000e1dde17221 */ /* 0x000fe20000010000 */
[----:B------:R-:W-:Y:S01]  /*2560*/  MOV R221, RZ ;  /* 0x000000ff00dd7202 */ /* 0x000fe20000000f00 */
[----:B------:R-:W-:-:S02]  /*2570*/  FMUL.FTZ R100, R184, R226 ;  /* 0x000000e2b8647220 */ /* 0x000fc40000410000 */
[-CC-:B------:R-:W-:Y:S02]  /*2580*/  FFMA.FTZ R224, R224, R133.reuse, R132.reuse ;  /* 0x00000085e0e07223 */ /* 0x180fe40000010084 */
[----:B------:R-:W-:Y:S02]  /*2590*/  FFMA.FTZ R223, R223, R133, R132 ;  /* 0x00000085dfdf7223 */ /* 0x000fe40000010084 */
[----:B------:R-:W-:Y:S02]  /*25a0*/  @P0 FADD.FTZ R100, R56, R100 ;  /* 0x0000006438640221 */ /* 0x000fe40000010000 */
[----:B------:R-:W-:Y:S02]  /*25b0*/  FADD.FTZ R224, R105, -R224 ;  /* 0x800000e069e07221 */ /* 0x000fe40000010000 */
[C---:B------:R-:W-:Y:S01]  /*25c0*/  FMUL.FTZ R101, R100.reuse, R182 ;  /* 0x000000b664657220 */ /* 0x040fe20000410000 */
[----:B------:R-:W-:Y:S01]  /*25d0*/  SEL R100, R100, R88, P2 ;  /* 0x0000005864647207 */ /* 0x000fe20001000000 */
[----:B------:R-:W-:-:S02]  /*25e0*/  FADD.FTZ R223, R104, -R223 ;  /* 0x800000df68df7221 */ /* 0x000fc40000010000 */
[----:B------:R-:W-:Y:S02]  /*25f0*/  FMUL.FTZ R101, R101, c[0x0][0x1e8] ;  /* 0x00007a0065657a20 */ /* 0x000fe40000410000 */
[-CC-:B------:R-:W-:Y:S02]  /*2600*/  FFMA.FTZ R220, R220, R133.reuse, R132.reuse ;  /* 0x00000085dcdc7223 */ /* 0x180fe40000010084 */
[-CC-:B------:R-:W-:Y:S02]  /*2610*/  FFMA.FTZ R219, R219, R133.reuse, R132.reuse ;  /* 0x00000085dbdb7223 */ /* 0x180fe40000010084 */
[-CC-:B------:R-:W-:Y:S02]  /*2620*/  FFMA.FTZ R217, R217, R133.reuse, R132.reuse ;  /* 0x00000085d9d97223 */ /* 0x180fe40000010084 */
[----:B------:R-:W-:Y:S02]  /*2630*/  FFMA.FTZ R183, R183, R133, R132 ;  /* 0x00000085b7b77223 */ /* 0x000fe40000010084 */
[----:B------:R-:W-:-:S02]  /*2640*/  FMUL.FTZ R225, R184, R225 ;  /* 0x000000e1b8e17220 */ /* 0x000fc40000410000 */
[C---:B------:R-:W-:Y:S02]  /*2650*/  FMUL.FTZ R224, R184.reuse, R224 ;  /* 0x000000e0b8e07220 */ /* 0x040fe40000410000 */
[----:B------:R-:W-:Y:S02]  /*2660*/  FMUL.FTZ R223, R184, R223 ;  /* 0x000000dfb8df7220 */ /* 0x000fe40000410000 */
[----:B------:R-:W-:Y:S02]  /*2670*/  FADD.FTZ R218, R218, -R220 ;  /* 0x800000dcdada7221 */ /* 0x000fe40000010000 */
[----:B------:R-:W-:Y:S02]  /*2680*/  FADD.FTZ R219, R202, -R219 ;  /* 0x800000dbcadb7221 */ /* 0x000fe40000010000 */
[----:B------:R-:W-:Y:S02]  /*2690*/  FADD.FTZ R143, R143, -R217 ;  /* 0x800000d98f8f7221 */ /* 0x000fe40000010000 */
[----:B------:R-:W-:-:S02]  /*26a0*/  FADD.FTZ R142, R142, -R183 ;  /* 0x800000b78e8e7221 */ /* 0x000fc40000010000 */
[----:B------:R-:W-:Y:S02]  /*26b0*/  @P0 FADD.FTZ R225, R57, R225 ;  /* 0x000000e139e10221 */ /* 0x000fe40000010000 */
[----:B------:R-:W-:Y:S02]  /*26c0*/  @P0 FADD.FTZ R224, R58, R224 ;  /* 0x000000e03ae00221 */ /* 0x000fe40000010000 */
[----:B------:R-:W-:Y:S02]  /*26d0*/  @P0 FADD.FTZ R223, R59, R223 ;  /* 0x000000df3bdf0221 */ /* 0x000fe40000010000 */
[C---:B------:R-:W-:Y:S02]  /*26e0*/  FMUL.FTZ R218, R184.reuse, R218 ;  /* 0x000000dab8da7220 */ /* 0x040fe40000410000 */
[C---:B------:R-:W-:Y:S01]  /*26f0*/  FMUL.FTZ R183, R184.reuse, R219 ;  /* 0x000000dbb8b77220 */ /* 0x040fe20000410000 */
[----:B------:R-:W-:Y:S01]  /*2700*/  SEL R103, R223, R91, P2 ;  /* 0x0000005bdf677207 */ /* 0x000fe20001000000 */
[----:B------:R-:W-:-:S02]  /*2710*/  FMUL.FTZ R202, R184, R143 ;  /* 0x0000008fb8ca7220 */ /* 0x000fc40000410000 */
[----:B------:R-:W-:Y:S02]  /*2720*/  FMUL.FTZ R217, R184, R142 ;  /* 0x0000008eb8d97220 */ /* 0x000fe40000410000 */
[----:B------:R-:W-:Y:S01]  /*2730*/  @P0 FADD.FTZ R218, R60, R218 ;  /* 0x000000da3cda0221 */ /* 0x000fe20000010000 */
[----:B------:R-:W-:Y:S01]  /*2740*/  CS2R R142, SRZ ;  /* 0x00000000008e7805 */ /* 0x000fe2000001ff00 */
[----:B------:R-:W-:Y:S02]  /*2750*/  @P0 FADD.FTZ R183, R61, R183 ;  /* 0x000000b73db70221 */ /* 0x000fe40000010000 */
[----:B------:R-:W-:Y:S02]  /*2760*/  @P0 FADD.FTZ R202, R62, R202 ;  /* 0x000000ca3eca0221 */ /* 0x000fe40000010000 */
[----:B------:R-:W-:Y:S02]  /*2770*/  @P0 FADD.FTZ R217, R63, R217 ;  /* 0x000000d93fd90221 */ /* 0x000fe40000010000 */
[----:B------:R-:W-:Y:S01]  /*2780*/  FMUL.FTZ R223, R223, R182 ;  /* 0x000000b6dfdf7220 */ /* 0x000fe20000410000 */
[----:B--2---:R-:W-:-:S05]  /*2790*/  @P1 HADD2.F32 R102, -RZ, R96.H0_H0 ;  /* 0x20000060ff661230 */ /* 0x004fca0000004100 */
[----:B------:R-:W-:Y:S01]  /*27a0*/  @P1 FMUL.FTZ R222, R101, R102 ;  /* 0x0000006665de1220 */ /* 0x000fe20000410000 */
[----:B------:R-:W-:Y:S01]  /*27b0*/  @P1 HADD2.F32 R102, -RZ, R52.H0_H0 ;  /* 0x20000034ff661230 */ /* 0x000fe20000004100 */
[-CC-:B------:R-:W-:Y:S02]  /*27c0*/  FFMA.FTZ R106, R106, R133.reuse, R132.reuse ;  /* 0x000000856a6a7223 */ /* 0x180fe40000010084 */
[-CC-:B------:R-:W-:Y:S02]  /*27d0*/  FFMA.FTZ R107, R107, R133.reuse, R132.reuse ;  /* 0x000000856b6b7223 */ /* 0x180fe40000010084 */
[----:B------:R-:W-:Y:S01]  /*27e0*/  @P1 FMUL.FTZ R221, R101, R102 ;  /* 0x0000006665dd1220 */ /* 0x000fe20000410000 */
[----:B------:R-:W-:Y:S01]  /*27f0*/  ISETP.NE.U32.AND P1, PT, RZ, c[0x0][0x258], PT ;  /* 0x00009600ff007a0c */ /* 0x000fe20003f25070 */
[--C-:B------:R-:W-:Y:S01]  /*2800*/  FFMA.FTZ R211, R211, R133, R132.reuse ;  /* 0x00000085d3d37223 */ /* 0x100fe20000010084 */
[C---:B------:R-:W-:Y:S01]  /*2810*/  SEL R101, R225.reuse, R89, P2 ;  /* 0x00000059e1657207 */ /* 0x040fe20001000000 */
[----:B------:R-:W-:Y:S01]  /*2820*/  FMUL.FTZ R225, R225, R182 ;  /* 0x000000b6e1e17220 */ /* 0x000fe20000410000 */
        /* <DEDUP_REMOVED lines=15> */
[-CC-:B------:R-:W-:Y:S02]  /*2920*/  FFMA.FTZ R126, R126, R133.reuse, R132.reuse ;  /* 0x000000857e7e7223 */ /* 0x180fe40000010084 */
[-CC-:B------:R-:W-:Y:S02]  /*2930*/  FFMA.FTZ R128, R128, R133.reuse, R132.reuse ;  /* 0x0000008580807223 */ /* 0x180fe40000010084 */
[----:B------:R-:W-:Y:S01]  /*2940*/  FFMA.FTZ R130, R130, R133, R132 ;  /* 0x0000008582827223 */ /* 0x000fe20000010084 */
[----:B------:R-:W-:Y:S01]  /*2950*/  IADD3 R0, R0, c[0x0][0x160], RZ ;  /* 0x0000580000007a10 */ /* 0x000fe20007ffe0ff */
[----:B------:R-:W-:Y:S01]  /*2960*/  FADD.FTZ R2, R222, R2 ;  /* 0x00000002de027221 */ /* 0x000fe20000010000 */
[----:B0-----:R-:W-:-:S02]  /*2970*/  SEL R100, R218, R92, P2 ;  /* 0x0000005cda647207 */ /* 0x001fc40001000000 */
[C---:B------:R-:W-:Y:S01]  /*2980*/  SEL R101, R183.reuse, R93, P2 ;  /* 0x0000005db7657207 */ /* 0x040fe20001000000 */
[----:B------:R-:W-:Y:S01]  /*2990*/  FMUL.FTZ R183, R183, R182 ;  /* 0x000000b6b7b77220 */ /* 0x000fe20000410000 */
[----:B------:R-:W-:Y:S02]  /*29a0*/  SEL R102, R202, R94, P2 ;  /* 0x0000005eca667207 */ /* 0x000fe40001000000 */
[----:B------:R-:W-:-:S05]  /*29b0*/  SEL R103, R217, R95, P2 ;  /* 0x0000005fd9677207 */ /* 0x000fca0001000000 */
[----:B------:R0:W-:Y:S02]  /*29c0*/  @P1 STG.E.128 [R104.64+0x10], R100 ;  /* 0x0000106468001986 */ /* 0x0001e4000c101d04 */
[----:B0-----:R-:W-:Y:S01]  /*29d0*/  @P3 HADD2.F32 R100, -RZ, R96.H1_H1 ;  /* 0x30000060ff643230 */ /* 0x001fe20000004100 */
[----:B------:R-:W-:Y:S01]  /*29e0*/  FMUL.FTZ R96, R225, c[0x0][0x1e8] ;  /* 0x00007a00e1607a20 */ /* 0x000fe20000410000 */
[----:B------:R-:W-:Y:S02]  /*29f0*/  @P3 HADD2.F32 R101, -RZ, R52.H1_H1 ;  /* 0x30000034ff653230 */ /* 0x000fe40000004100 */
[----:B------:R-:W-:Y:S01]  /*2a00*/  @P4 HADD2.F32 R102, -RZ, R53.H0_H0 ;  /* 0x20000035ff664230 */ /* 0x000fe20000004100 */
[----:B------:R-:W-:Y:S01]  /*2a10*/  @P3 FMUL.FTZ R142, R96, R100 ;  /* 0x00000064608e3220 */ /* 0x000fe20000410000 */
[----:B------:R-:W-:Y:S01]  /*2a20*/  HFMA2.MMA R100, -RZ, RZ, 0, 0 ;  /* 0x00000000ff647435 */ /* 0x000fe200000001ff */
[----:B------:R-:W-:-:S05]  /*2a30*/  @P6 HADD2.F32 R104, -RZ, R55.H0_H0 ;  /* 0x20000037ff686230 */ /* 0x000fca0000004100 */
[----:B------:R-:W-:Y:S01]  /*2a40*/  @P3 FMUL.FTZ R100, R96, R101 ;  /* 0x0000006560643220 */ /* 0x000fe20000410000 */
[----:B------:R-:W-:Y:S01]  /*2a50*/  LOP3.LUT P3, RZ, R170, 0xff000000, RZ, 0xc0, !PT ;  /* 0xff000000aaff7812 */ /* 0x000fe2000786c0ff */
[----:B------:R-:W-:Y:S01]  /*2a60*/  FMUL.FTZ R96, R224, R182 ;  /* 0x000000b6e0607220 */ /* 0x000fe20000410000 */
[----:B------:R-:W-:Y:S01]  /*2a70*/  @P4 HADD2.F32 R101, -RZ, R97.H0_H0 ;  /* 0x20000061ff654230 */ /* 0x000fe20000004100 */
[----:B------:R-:W-:Y:S01]  /*2a80*/  HFMA2.MMA R170, -RZ, RZ, 0, 0 ;  /* 0x00000000ffaa7435 */ /* 0x000fe200000001ff */
[----:B------:R-:W-:Y:S01]  /*2a90*/  F2FP.PACK_AB R100, R100, R221 ;  /* 0x000000dd6464723e */ /* 0x000fe200000000ff */
[----:B------:R-:W-:-:S04]  /*2aa0*/  FMUL.FTZ R96, R96, c[0x0][0x1e8] ;  /* 0x00007a0060607a20 */ /* 0x000fc80000410000 */
[C---:B------:R-:W-:Y:S01]  /*2ab0*/  @P4 FMUL.FTZ R143, R96.reuse, R101 ;  /* 0x00000065608f4220 */ /* 0x040fe20000410000 */
[----:B------:R-:W-:Y:S01]  /*2ac0*/  MOV R101, RZ ;  /* 0x000000ff00657202 */ /* 0x000fe20000000f00 */
[----:B------:R-:W-:Y:S01]  /*2ad0*/  @P4 FMUL.FTZ R101, R96, R102 ;  /* 0x0000006660654220 */ /* 0x000fe20000410000 */
[----:B------:R-:W-:Y:S01]  /*2ae0*/  LOP3.LUT P4, RZ, R171, 0xff, RZ, 0xc0, !PT ;  /* 0x000000ffabff7812 */ /* 0x000fe2000788c0ff */
[----:B------:R-:W-:Y:S01]  /*2af0*/  @P3 HADD2.F32 R96, -RZ, R97.H1_H1 ;  /* 0x30000061ff603230 */ /* 0x000fe20000004100 */
[----:B------:R-:W-:Y:S01]  /*2b00*/  FMUL.FTZ R97, R223, c[0x0][0x1e8] ;  /* 0x00007a00df617a20 */ /* 0x000fe20000410000 */
[----:B------:R-:W-:-:S03]  /*2b10*/  @P3 HADD2.F32 R102, -RZ, R53.H1_H1 ;  /* 0x30000035ff663230 */ /* 0x000fc60000004100 */
[C---:B------:R-:W-:Y:S01]  /*2b20*/  @P3 FMUL.FTZ R170, R97.reuse, R96 ;  /* 0x0000006061aa3220 */ /* 0x040fe20000410000 */
[----:B------:R-:W-:Y:S01]  /*2b30*/  MOV R96, RZ ;  /* 0x000000ff00607202 */ /* 0x000fe20000000f00 */
[----:B------:R-:W-:Y:S01]  /*2b40*/  @P3 FMUL.FTZ R96, R97, R102 ;  /* 0x0000006661603220 */ /* 0x000fe20000410000 */
[----:B------:R-:W-:Y:S01]  /*2b50*/  LOP3.LUT P3, RZ, R171, 0xff000000, RZ, 0xc0, !PT ;  /* 0xff000000abff7812 */ /* 0x000fe2000786c0ff */
[----:B------:R-:W-:Y:S01]  /*2b60*/  FMUL.FTZ R97, R218, R182 ;  /* 0x000000b6da617220 */ /* 0x000fe20000410000 */
[----:B------:R-:W-:Y:S02]  /*2b70*/  HFMA2.MMA R171, -RZ, RZ, 0, 0 ;  /* 0x00000000ffab7435 */ /* 0x000fe400000001ff */
[----:B------:R-:W-:Y:S01]  /*2b80*/  @P4 HADD2.F32 R102, -RZ, R98.H0_H0 ;  /* 0x20000062ff664230 */ /* 0x000fe20000004100 */
[----:B------:R-:W-:Y:S01]  /*2b90*/  FMUL.FTZ R97, R97, c[0x0][0x1e8] ;  /* 0x00007a0061617a20 */ /* 0x000fe20000410000 */
[----:B------:R-:W-:Y:S01]  /*2ba0*/  @P4 HADD2.F32 R103, -RZ, R54.H0_H0 ;  /* 0x20000036ff674230 */ /* 0x000fe20000004100 */
[----:B------:R-:W-:-:S02]  /*2bb0*/  F2FP.PACK_AB R101, R96, R101 ;  /* 0x000000656065723e */ /* 0x000fc400000000ff */
[C---:B------:R-:W-:Y:S01]  /*2bc0*/  @P4 FMUL.FTZ R171, R97.reuse, R102 ;  /* 0x0000006661ab4220 */ /* 0x040fe20000410000 */
[----:B------:R-:W-:Y:S01]  /*2bd0*/  MOV R102, RZ ;  /* 0x000000ff00667202 */ /* 0x000fe20000000f00 */
[----:B------:R-:W-:Y:S01]  /*2be0*/  @P4 FMUL.FTZ R102, R97, R103 ;  /* 0x0000006761664220 */ /* 0x000fe20000410000 */
[----:B------:R-:W-:Y:S01]  /*2bf0*/  @P5 HADD2.F32 R97, -RZ, R98.H1_H1 ;  /* 0x30000062ff615230 */ /* 0x000fe20000004100 */
[----:B------:R-:W-:Y:S01]  /*2c00*/  FMUL.FTZ R98, R183, c[0x0][0x1e8] ;  /* 0x00007a00b7627a20 */ /* 0x000fe20000410000 */
[----:B------:R-:W-:Y:S01]  /*2c10*/  HFMA2.MMA R183, -RZ, RZ, 0, 0 ;  /* 0x00000000ffb77435 */ /* 0x000fe200000001ff */
[----:B------:R-:W-:Y:S02]  /*2c20*/  @P5 HADD2.F32 R103, -RZ, R54.H1_H1 ;  /* 0x30000036ff675230 */ /* 0x000fe40000004100 */
[----:B------:R-:W-:-:S03]  /*2c30*/  @P3 HADD2.F32 R105, -RZ, R55.H1_H1 ;  /* 0x30000037ff693230 */ /* 0x000fc60000004100 */
[C---:B------:R-:W-:Y:S01]  /*2c40*/  @P5 FMUL.FTZ R183, R98.reuse, R97 ;  /* 0x0000006162b75220 */ /* 0x040fe20000410000 */
[----:B------:R-:W-:Y:S01]  /*2c50*/  MOV R97, RZ ;  /* 0x000000ff00617202 */ /* 0x000fe20000000f00 */
[----:B------:R-:W-:Y:S01]  /*2c60*/  @P5 FMUL.FTZ R97, R98, R103 ;  /* 0x0000006762615220 */ /* 0x000fe20000410000 */
[----:B------:R-:W-:Y:S01]  /*2c70*/  @P6 HADD2.F32 R103, -RZ, R99.H0_H0 ;  /* 0x20000063ff676230 */ /* 0x000fe20000004100 */
[----:B------:R-:W-:Y:S01]  /*2c80*/  FMUL.FTZ R98, R202, R182 ;  /* 0x000000b6ca627220 */ /* 0x000fe20000410000 */
[----:B------:R-:W-:Y:S02]  /*2c90*/  HFMA2.MMA R202, -RZ, RZ, 0, 0 ;  /* 0x00000000ffca7435 */ /* 0x000fe400000001ff */
[----:B------:R-:W-:Y:S01]  /*2ca0*/  F2FP.PACK_AB R102, R97, R102 ;  /* 0x000000666166723e */ /* 0x000fe200000000ff */
        /* <DEDUP_REMOVED lines=10> */
[----:B------:R-:W-:-:S05]  /*2d50*/  F2FP.PACK_AB R103, R104, R103 ;  /* 0x000000676867723e */ /* 0x000fca00000000ff */
[----:B------:R0:W-:Y:S02]  /*2d60*/  STG.E.128 [R96.64], R100 ;  /* 0x0000006460007986 */ /* 0x0001e4000c101d04 */
[----:B0-----:R-:W-:-:S06]  /*2d70*/  IMAD.WIDE.U32 R100, R217, R228, c[0x0][0x170] ;  /* 0x00005c00d9647625 */ /* 0x001fcc00078e00e4 */
[----:B------:R-:W2:Y:S01]  /*2d80*/  LDG.E.128 R100, [R100.64] ;  /* 0x0000000464647981 */ /* 0x000ea2000c1e1d00 */
[----:B------:R-:W-:Y:S01]  /*2d90*/  FFMA.FTZ R96, R212, R133, R132 ;  /* 0x00000085d4607223 */ /* 0x000fe20000010084 */
[----:B------:R-:W-:Y:S01]  /*2da0*/  @P3 HADD2.F32 R99, -RZ, R99.H1_H1 ;  /* 0x30000063ff633230 */ /* 0x000fe20000004100 */
[----:B------:R-:W-:Y:S01]  /*2db0*/  FADD.FTZ R106, R213, -R106 ;  /* 0x8000006ad56a7221 */ /* 0x000fe20000010000 */
[----:B------:R-:W-:Y:S01]  /*2dc0*/  LOP3.LUT P5, RZ, R162, 0xff00, RZ, 0xc0, !PT ;  /* 0x0000ff00a2ff7812 */ /* 0x000fe200078ac0ff */
[----:B------:R-:W-:Y:S01]  /*2dd0*/  FADD.FTZ R107, R214, -R107 ;  /* 0x8000006bd66b7221 */ /* 0x000fe20000010000 */
[----:B------:R-:W-:Y:S01]  /*2de0*/  LOP3.LUT P6, RZ, R163, 0xff, RZ, 0xc0, !PT ;  /* 0x000000ffa3ff7812 */ /* 0x000fe200078cc0ff */
[----:B------:R-:W-:Y:S02]  /*2df0*/  FADD.FTZ R212, R215, -R211 ;  /* 0x800000d3d7d47221 */ /* 0x000fe40000010000 */
[----:B------:R-:W-:Y:S02]  /*2e00*/  FADD.FTZ R96, R216, -R96 ;  /* 0x80000060d8607221 */ /* 0x000fe40000010000 */
[----:B------:R-:W-:-:S02]  /*2e10*/  FMUL.FTZ R214, R184, R106 ;  /* 0x0000006ab8d67220 */ /* 0x000fc40000410000 */
[C---:B------:R-:W-:Y:S02]  /*2e20*/  FMUL.FTZ R213, R184.reuse, R107 ;  /* 0x0000006bb8d57220 */ /* 0x040fe40000410000 */
[C---:B------:R-:W-:Y:S02]  /*2e30*/  FMUL.FTZ R212, R184.reuse, R212 ;  /* 0x000000d4b8d47220 */ /* 0x040fe40000410000 */
[----:B------:R-:W-:Y:S01]  /*2e40*/  FMUL.FTZ R211, R184, R96 ;  /* 0x00000060b8d37220 */ /* 0x000fe20000410000 */
[----:B------:R-:W-:Y:S01]  /*2e50*/  @P1 MOV R96, 0x20 ;  /* 0x0000002000601802 */ /* 0x000fe20000000f00 */
[----:B------:R-:W-:Y:S02]  /*2e60*/  FADD.FTZ R204, R207, -R204 ;  /* 0x800000cccfcc7221 */ /* 0x000fe40000010000 */
[----:B------:R-:W-:Y:S02]  /*2e70*/  FADD.FTZ R203, R205, -R203 ;  /* 0x800000cbcdcb7221 */ /* 0x000fe40000010000 */
[----:B------:R-:W-:-:S02]  /*2e80*/  FADD.FTZ R206, R209, -R206 ;  /* 0x800000ced1ce7221 */ /* 0x000fc40000010000 */
        /* <DEDUP_REMOVED lines=12> */
[----:B------:R-:W-:Y:S01]  /*2f50*/  HFMA2.MMA R203, -RZ, RZ, 0, 0 ;  /* 0x00000000ffcb7435 */ /* 0x000fe200000001ff */
[----:B------:R-:W-:Y:S01]  /*2f60*/  FMUL.FTZ R207, R184, R207 ;  /* 0x000000cfb8cf7220 */ /* 0x000fe20000410000 */
[----:B------:R-:W-:Y:S01]  /*2f70*/  CS2R R204, SRZ ;  /* 0x0000000000cc7805 */ /* 0x000fe2000001ff00 */
[----:B------:R-:W-:Y:S01]  /*2f80*/  @P1 IMAD.WIDE.U32 R96, R198, R96, c[0x0][0x258] ;  /* 0x00009600c6601625 */ /* 0x000fe200078e0060 */
[----:B------:R-:W-:-:S03]  /*2f90*/  HFMA2.MMA R198, -RZ, RZ, 0, 0 ;  /* 0x00000000ffc67435 */ /* 0x000fc600000001ff */
[----:B------:R-:W-:Y:S01]  /*2fa0*/  @P0 FADD.FTZ R208, R68, R208 ;  /* 0x000000d044d00221 */ /* 0x000fe20000010000 */
[----:B------:R0:W-:Y:S01]  /*2fb0*/  @P1 STG.E.128 [R96.64], R104 ;  /* 0x0000006860001986 */ /* 0x0001e2000c101d04 */
[----:B------:R-:W-:Y:S02]  /*2fc0*/  @P0 FADD.FTZ R209, R69, R209 ;  /* 0x000000d145d10221 */ /* 0x000fe40000010000 */
[----:B------:R-:W-:Y:S02]  /*2fd0*/  @P0 FADD.FTZ R206, R70, R206 ;  /* 0x000000ce46ce0221 */ /* 0x000fe40000010000 */
[----:B------:R-:W-:Y:S02]  /*2fe0*/  @P0 FADD.FTZ R207, R71, R207 ;  /* 0x000000cf47cf0221 */ /* 0x000fe40000010000 */
[----:B------:R-:W-:Y:S01]  /*2ff0*/  @P3 FMUL.FTZ R203, R98, R99 ;  /* 0x0000006362cb3220 */ /* 0x000fe20000410000 */
[----:B------:R-:W-:Y:S01]  /*3000*/  LOP3.LUT P3, RZ, R162, 0xff0000, RZ, 0xc0, !PT ;  /* 0x00ff0000a2ff7812 */ /* 0x000fe2000786c0ff */
[----:B------:R-:W-:-:S02]  /*3010*/  FMUL.FTZ R212, R212, R182 ;  /* 0x000000b6d4d47220 */ /* 0x000fc40000410000 */
[----:B------:R-:W-:-:S04]  /*3020*/  FMUL.FTZ R211, R211, R182 ;  /* 0x000000b6d3d37220 */ /* 0x000fc80000410000 */
[----:B------:R-:W-:Y:S01]  /*3030*/  FMUL.FTZ R211, R211, c[0x0][0x1e8] ;  /* 0x00007a00d3d37a20 */ /* 0x000fe20000410000 */
[C---:B0-----:R-:W-:Y:S01]  /*3040*/  SEL R104, R208.reuse, R92, P2 ;  /* 0x0000005cd0687207 */ /* 0x041fe20001000000 */
[----:B------:R-:W-:Y:S01]  /*3050*/  FMUL.FTZ R208, R208, R182 ;  /* 0x000000b6d0d07220 */ /* 0x000fe20000410000 */
[----:B------:R-:W-:Y:S02]  /*3060*/  SEL R105, R209, R93, P2 ;  /* 0x0000005dd1697207 */ /* 0x000fe40001000000 */
[C---:B------:R-:W-:Y:S01]  /*3070*/  SEL R106, R206.reuse, R94, P2 ;  /* 0x0000005ece6a7207 */ /* 0x040fe20001000000 */
[----:B------:R-:W-:Y:S01]  /*3080*/  FMUL.FTZ R206, R206, R182 ;  /* 0x000000b6cece7220 */ /* 0x000fe20000410000 */
[----:B------:R-:W-:-:S03]  /*3090*/  SEL R107, R207, R95, P2 ;  /* 0x0000005fcf6b7207 */ /* 0x000fc60001000000 */
[----:B------:R-:W-:Y:S02]  /*30a0*/  FMUL.FTZ R206, R206, c[0x0][0x1e8] ;  /* 0x00007a00cece7a20 */ /* 0x000fe40000410000 */
[----:B------:R0:W-:Y:S02]  /*30b0*/  @P1 STG.E.128 [R96.64+0x10], R104 ;  /* 0x0000106860001986 */ /* 0x0001e4000c101d04 */
[----:B0-----:R-:W-:Y:S01]  /*30c0*/  MOV R96, R162 ;  /* 0x000000a200607202 */ /* 0x001fe20000000f00 */
[-C--:B------:R-:W-:Y:S01]  /*30d0*/  FMUL.FTZ R97, R214, R182.reuse ;  /* 0x000000b6d6617220 */ /* 0x080fe20000410000 */
[----:B------:R-:W-:Y:S01]  /*30e0*/  CS2R R104, SRZ ;  /* 0x0000000000687805 */ /* 0x000fe2000001ff00 */
[----:B------:R-:W-:Y:S01]  /*30f0*/  FMUL.FTZ R106, R209, R182 ;  /* 0x000000b6d16a7220 */ /* 0x000fe20000410000 */
[----:B------:R-:W-:Y:S01]  /*3100*/  LOP3.LUT P4, RZ, R96, 0xff, RZ, 0xc0, !PT ;  /* 0x000000ff60ff7812 */ /* 0x000fe2000788c0ff */
[----:B------:R-:W-:Y:S01]  /*3110*/  FMUL.FTZ R97, R97, c[0x0][0x1e8] ;  /* 0x00007a0061617a20 */ /* 0x000fe20000410000 */
[----:B------:R-:W-:Y:S01]  /*3120*/  MOV R96, RZ ;  /* 0x000000ff00607202 */ /* 0x000fe20000000f00 */
[----:B------:R-:W-:-:S02]  /*3130*/  FMUL.FTZ R209, R208, c[0x0][0x1e8] ;  /* 0x00007a00d0d17a20 */ /* 0x000fc40000410000 */
[----:B------:R-:W-:Y:S01]  /*3140*/  FMUL.FTZ R208, R106, c[0x0][0x1e8] ;  /* 0x00007a006ad07a20 */ /* 0x000fe20000410000 */
[----:B------:R-:W-:-:S05]  /*3150*/  @P6 HADD2.F32 R106, -RZ, R50.H0_H0 ;  /* 0x20000032ff6a6230 */ /* 0x000fca0000004100 */
[----:B------:R-:W-:Y:S02]  /*3160*/  @P6 FMUL.FTZ R104, R209, R106 ;  /* 0x0000006ad1686220 */ /* 0x000fe40000410000 */
[----:B------:R-:W-:-:S05]  /*3170*/  @P4 HADD2.F32 R99, -RZ, R48.H0_H0 ;  /* 0x20000030ff634230 */ /* 0x000fca0000004100 */
[----:B------:R-:W-:Y:S02]  /*3180*/  @P4 FMUL.FTZ R96, R97, R99 ;  /* 0x0000006361604220 */ /* 0x000fe40000410000 */
[----:B------:R-:W-:-:S04]  /*3190*/  FMUL.FTZ R99, R213, R182 ;  /* 0x000000b6d5637220 */ /* 0x000fc80000410000 */
[----:B------:R-:W-:Y:S01]  /*31a0*/  FMUL.FTZ R99, R99, c[0x0][0x1e8] ;  /* 0x00007a0063637a20 */ /* 0x000fe20000410000 */
[--C-:B--2---:R-:W-:Y:S02]  /*31b0*/  @P4 HADD2.F32 R98, -RZ, R100.reuse.H0_H0 ;  /* 0x20000064ff624230 */ /* 0x104fe40000004100 */
[----:B------:R-:W-:-:S03]  /*31c0*/  @P5 HADD2.F32 R100, -RZ, R100.H1_H1 ;  /* 0x30000064ff645230 */ /* 0x000fc60000004100 */
[----:B------:R-:W-:Y:S01]  /*31d0*/  @P4 FMUL.FTZ R198, R97, R98 ;  /* 0x0000006261c64220 */ /* 0x000fe20000410000 */
[----:B------:R-:W-:Y:S01]  /*31e0*/  @P5 HADD2.F32 R98, -RZ, R48.H1_H1 ;  /* 0x30000030ff625230 */ /* 0x000fe20000004100 */
[----:B------:R-:W-:Y:S01]  /*31f0*/  MOV R97, RZ ;  /* 0x000000ff00617202 */ /* 0x000fe20000000f00 */
[C---:B------:R-:W-:Y:S01]  /*3200*/  @P5 FMUL.FTZ R204, R99.reuse, R100 ;  /* 0x0000006463cc5220 */ /* 0x040fe20000410000 */
[----:B------:R-:W-:Y:S01]  /*3210*/  @P3 HADD2.F32 R100, -RZ, R49.H0_H0 ;  /* 0x20000031ff643230 */ /* 0x000fe20000004100 */
[----:B------:R-:W-:Y:S01]  /*3220*/  LOP3.LUT P4, RZ, R162, 0xff000000, RZ, 0xc0, !PT ;  /* 0xff000000a2ff7812 */ /* 0x000fe2000788c0ff */
[----:B------:R-:W-:Y:S01]  /*3230*/  @P5 FMUL.FTZ R97, R99, R98 ;  /* 0x0000006263615220 */ /* 0x000fe20000410000 */
[----:B------:R-:W-:Y:S01]  /*3240*/  HFMA2.MMA R98, -RZ, RZ, 0, 0 ;  /* 0x00000000ff627435 */ /* 0x000fe200000001ff */
[----:B------:R-:W-:Y:S01]  /*3250*/  FMUL.FTZ R99, R212, c[0x0][0x1e8] ;  /* 0x00007a00d4637a20 */ /* 0x000fe20000410000 */
[----:B------:R-:W-:Y:S02]  /*3260*/  MOV R162, RZ ;  /* 0x000000ff00a27202 */ /* 0x000fe40000000f00 */
[----:B------:R-:W-:-:S02]  /*3270*/  F2FP.PACK_AB R96, R97, R96 ;  /* 0x000000606160723e */ /* 0x000fc400000000ff */
[----:B------:R-:W-:Y:S01]  /*3280*/  @P3 FMUL.FTZ R98, R99, R100 ;  /* 0x0000006463623220 */ /* 0x000fe20000410000 */
[----:B------:R-:W-:-:S04]  /*3290*/  @P3 HADD2.F32 R100, -RZ, R101.H0_H0 ;  /* 0x20000065ff643230 */ /* 0x000fc80000004100 */
[----:B------:R-:W-:Y:S01]  /*32a0*/  @P4 HADD2.F32 R101, -RZ, R101.H1_H1 ;  /* 0x30000065ff654230 */ /* 0x000fe20000004100 */
[----:B------:R-:W-:Y:S01]  /*32b0*/  @P3 FMUL.FTZ R162, R99, R100 ;  /* 0x0000006463a23220 */ /* 0x000fe20000410000 */
[----:B------:R-:W-:Y:S01]  /*32c0*/  HFMA2.MMA R99, -RZ, RZ, 0, 0 ;  /* 0x00000000ff637435 */ /* 0x000fe200000001ff */
[----:B------:R-:W-:Y:S01]  /*32d0*/  @P4 HADD2.F32 R100, -RZ, R49.H1_H1 ;  /* 0x30000031ff644230 */ /* 0x000fe20000004100 */
[----:B------:R-:W-:Y:S01]  /*32e0*/  LOP3.LUT P3, RZ, R163, 0xff00, RZ, 0xc0, !PT ;  /* 0x0000ff00a3ff7812 */ /* 0x000fe2000786c0ff */
[----:B------:R-:W-:-:S03]  /*32f0*/  @P4 FMUL.FTZ R205, R211, R101 ;  /* 0x00000065d3cd4220 */ /* 0x000fc60000410000 */
[----:B------:R-:W-:Y:S01]  /*3300*/  @P4 FMUL.FTZ R99, R211, R100 ;  /* 0x00000064d3634220 */ /* 0x000fe20000410000 */
[----:B------:R-:W-:Y:S02]  /*3310*/  LEA R100, P5, R217, c[0x0][0x248], 0x4 ;  /* 0x00009200d9647a11 */ /* 0x000fe400078a20ff */
[----:B------:R-:W-:Y:S02]  /*3320*/  LOP3.LUT P4, RZ, R163, 0xff0000, RZ, 0xc0, !PT ;  /* 0x00ff0000a3ff7812 */ /* 0x000fe4000788c0ff */
[----:B------:R-:W-:Y:S02]  /*3330*/  LEA.HI.X R101, R217, c[0x0][0x24c], RZ, 0x4, P5 ;  /* 0x00009300d9657a11 */ /* 0x000fe400028f24ff */
[----:B------:R-:W-:Y:S02]  /*3340*/  LOP3.LUT P5, RZ, R163, 0xff000000, RZ, 0xc0, !PT ;  /* 0xff000000a3ff7812 */ /* 0x000fe400078ac0ff */
[----:B------:R-:W-:Y:S01]  /*3350*/  @P3 HADD2.F32 R107, -RZ, R50.H1_H1 ;  /* 0x30000032ff6b3230 */ /* 0x000fe20000004100 */
[----:B------:R-:W-:Y:S01]  /*3360*/  F2FP.PACK_AB R97, R99, R98 ;  /* 0x000000626361723e */ /* 0x000fe200000000ff */
[----:B------:R-:W-:Y:S01]  /*3370*/  HFMA2.MMA R99, -RZ, RZ, 0, 0 ;  /* 0x00000000ff637435 */ /* 0x000fe200000001ff */
[----:B------:R-:W-:-:S02]  /*3380*/  MOV R163, RZ ;  /* 0x000000ff00a37202 */ /* 0x000fc40000000f00 */
[----:B------:R-:W-:Y:S02]  /*3390*/  @P3 FMUL.FTZ R105, R208, R107 ;  /* 0x0000006bd0693220 */ /* 0x000fe40000410000 */
[----:B------:R-:W-:Y:S01]  /*33a0*/  FMUL.FTZ R107, R207, R182 ;  /* 0x000000b6cf6b7220 */ /* 0x000fe20000410000 */
[----:B------:R-:W-:-:S03]  /*33b0*/  @P4 HADD2.F32 R98, -RZ, R51.H0_H0 ;  /* 0x20000033ff624230 */ /* 0x000fc60000004100 */
[----:B------:R-:W-:Y:S01]  /*33c0*/  @P5 HADD2.F32 R106, -RZ, R51.H1_H1 ;  /* 0x30000033ff6a5230 */ /* 0x000fe20000004100 */
[----:B------:R-:W-:Y:S02]  /*33d0*/  FMUL.FTZ R107, R107, c[0x0][0x1e8] ;  /* 0x00007a006b6b7a20 */ /* 0x000fe40000410000 */
[----:B------:R-:W-:Y:S01]  /*33e0*/  @P4 FMUL.FTZ R163, R206, R98 ;  /* 0x00000062cea34220 */ /* 0x000fe20000410000 */
[----:B------:R-:W-:Y:S01]  /*33f0*/  F2FP.PACK_AB R98, R105, R104 ;  /* 0x000000686962723e */ /* 0x000fe200000000ff */
[----:B------:R-:W-:Y:S01]  /*3400*/  @P5 FMUL.FTZ R99, R107, R106 ;  /* 0x0000006a6b635220 */ /* 0x000fe20000410000 */
[----:B------:R-:W-:-:S04]  /*3410*/  IADD3 R106, R188, 0x100, RZ ;  /* 0x00000100bc6a7810 */ /* 0x000fc80007ffe0ff */
[----:B------:R-:W-:Y:S01]  /*3420*/  F2FP.PACK_AB R99, R99, R163 ;  /* 0x000000a36363723e */ /* 0x000fe200000000ff */
[----:B------:R-:W-:-:S04]  /*3430*/  IMAD.WIDE.U32 R104, R106, R228, c[0x0][0x170] ;  /* 0x00005c006a687625 */ /* 0x000fc800078e00e4 */
[----:B------:R0:W-:Y:S04]  /*3440*/  STG.E.128 [R100.64], R96 ;  /* 0x0000006064007986 */ /* 0x0001e8000c101d04 */
[----:B0-----:R0:W2:Y:S01]  /*3450*/  LDG.E.128 R96, [R104.64] ;  /* 0x0000000468607981 */ /* 0x0010a2000c1e1d00 */
[--C-:B------:R-:W-:Y:S01]  /*3460*/  @P6 HADD2.F32 R100, -RZ, R102.reuse.H0_H0 ;  /* 0x20000066ff646230 */ /* 0x100fe20000004100 */
[----:B------:R-:W-:Y:S01]  /*3470*/  MOV R163, RZ ;  /* 0x000000ff00a37202 */ /* 0x000fe20000000f00 */
[----:B------:R-:W-:Y:S01]  /*3480*/  FADD.FTZ R136, R141, -R136 ;  /* 0x800000888d887221 */ /* 0x000fe20000010000 */
[----:B------:R-:W-:Y:S01]  /*3490*/  @P3 HADD2.F32 R102, -RZ, R102.H1_H1 ;  /* 0x30000066ff663230 */ /* 0x000fe20000004100 */
[-CC-:B------:R-:W-:Y:S01]  /*34a0*/  FFMA.FTZ R101, R135, R133.reuse, R132.reuse ;  /* 0x0000008587657223 */ /* 0x180fe20000010084 */
[----:B------:R-:W-:Y:S01]  /*34b0*/  IADD3 R188, R188, 0x180, RZ ;  /* 0x00000180bcbc7810 */ /* 0x000fe20007ffe0ff */
[----:B------:R-:W-:Y:S01]  /*34c0*/  @P6 FMUL.FTZ R163, R209, R100 ;  /* 0x00000064d1a36220 */ /* 0x000fe20000410000 */
[----:B------:R-:W-:Y:S01]  /*34d0*/  MOV R100, R156 ;  /* 0x0000009c00647202 */ /* 0x000fe20000000f00 */
[----:B------:R-:W-:Y:S01]  /*34e0*/  FADD.FTZ R101, R134, -R101 ;  /* 0x8000006586657221 */ /* 0x000fe20000010000 */
[--C-:B0-----:R-:W-:Y:S01]  /*34f0*/  @P4 HADD2.F32 R104, -RZ, R103.reuse.H0_H0 ;  /* 0x20000067ff684230 */ /* 0x101fe20000004100 */
[----:B------:R-:W-:Y:S01]  /*3500*/  CS2R R134, SRZ ;  /* 0x0000000000867805 */ /* 0x000fe2000001ff00 */
[----:B------:R-:W-:Y:S01]  /*3510*/  LOP3.LUT P6, RZ, R100, 0xff, RZ, 0xc0, !PT ;  /* 0x000000ff64ff7812 */ /* 0x000fe200078cc0ff */
[----:B------:R-:W-:Y:S01]  /*3520*/  FMUL.FTZ R100, R184, R136 ;  /* 0x00000088b8647220 */ /* 0x000fe20000410000 */
[----:B------:R-:W-:Y:S01]  /*3530*/  @P5 HADD2.F32 R103, -RZ, R103.H1_H1 ;  /* 0x30000067ff675230 */ /* 0x000fe20000004100 */
[----:B------:R-:W-:Y:S01]  /*3540*/  FFMA.FTZ R105, R138, R133, R132 ;  /* 0x000000858a697223 */ /* 0x000fe20000010084 */
[----:B------:R-:W-:Y:S01]  /*3550*/  MOV R209, RZ ;  /* 0x000000ff00d17202 */ /* 0x000fe20000000f00 */
[----:B------:R-:W-:-:S02]  /*3560*/  @P0 FADD.FTZ R100, R72, R100 ;  /* 0x0000006448640221 */ /* 0x000fc40000010000 */
[----:B------:R-:W-:Y:S01]  /*3570*/  @P4 FMUL.FTZ R135, R206, R104 ;  /* 0x00000068ce874220 */ /* 0x000fe20000410000 */
[----:B------:R-:W-:Y:S01]  /*3580*/  LOP3.LUT P4, RZ, R156, 0xff00, RZ, 0xc0, !PT ;  /* 0x0000ff009cff7812 */ /* 0x000fe2000788c0ff */
[----:B------:R-:W-:Y:S01]  /*3590*/  FADD.FTZ R105, R137, -R105 ;  /* 0x8000006989697221 */ /* 0x000fe20000010000 */
[----:B------:R-:W-:Y:S01]  /*35a0*/  CS2R R206, SRZ ;  /* 0x0000000000ce7805 */ /* 0x000fe2000001ff00 */
[----:B------:R-:W-:Y:S01]  /*35b0*/  FMUL.FTZ R101, R184, R101 ;  /* 0x00000065b8657220 */ /* 0x000fe20000410000 */
[----:B------:R-:W-:Y:S01]  /*35c0*/  CS2R R136, SRZ ;  /* 0x0000000000887805 */ /* 0x000fe2000001ff00 */
[C---:B------:R-:W-:Y:S01]  /*35d0*/  FMUL.FTZ R104, R100.reuse, R182 ;  /* 0x000000b664687220 */ /* 0x040fe20000410000 */
[----:B------:R-:W-:Y:S01]  /*35e0*/  SEL R100, R100, R88, P2 ;  /* 0x0000005864647207 */ /* 0x000fe20001000000 */
[----:B------:R-:W-:Y:S01]  /*35f0*/  @P5 FMUL.FTZ R136, R107, R103 ;  /* 0x000000676b885220 */ /* 0x000fe20000410000 */
[----:B------:R-:W-:Y:S01]  /*3600*/  LOP3.LUT P5, RZ, R156, 0xff000000, RZ, 0xc0, !PT ;  /* 0xff0000009cff7812 */ /* 0x000fe200078ac0ff */
[----:B------:R-:W-:-:S02]  /*3610*/  @P0 FADD.FTZ R101, R73, R101 ;  /* 0x0000006549650221 */ /* 0x000fc40000010000 */
[----:B------:R-:W-:Y:S02]  /*3620*/  FMUL.FTZ R104, R104, c[0x0][0x1e8] ;  /* 0x00007a0068687a20 */ /* 0x000fe40000410000 */
[----:B------:R-:W-:Y:S01]  /*3630*/  @P3 FMUL.FTZ R134, R208, R102 ;  /* 0x00000066d0863220 */ /* 0x000fe20000410000 */
[----:B------:R-:W-:Y:S01]  /*3640*/  @P6 HADD2.F32 R102, -RZ, R44.H0_H0 ;  /* 0x2000002cff666230 */ /* 0x000fe20000004100 */
[----:B------:R-:W-:Y:S01]  /*3650*/  FMUL.FTZ R103, R184, R105 ;  /* 0x00000069b8677220 */ /* 0x000fe20000410000 */
[----:B------:R-:W-:Y:S01]  /*3660*/  LOP3.LUT P3, RZ, R156, 0xff0000, RZ, 0xc0, !PT ;  /* 0x00ff00009cff7812 */ /* 0x000fe2000786c0ff */
[C---:B------:R-:W-:Y:S01]  /*3670*/  FMUL.FTZ R156, R101.reuse, R182 ;  /* 0x000000b6659c7220 */ /* 0x040fe20000410000 */
[----:B------:R-:W-:Y:S01]  /*3680*/  SEL R101, R101, R89, P2 ;  /* 0x0000005965657207 */ /* 0x000fe20001000000 */
[----:B------:R-:W-:Y:S02]  /*3690*/  FADD.FTZ R119, R119, -R139 ;  /* 0x8000008b77777221 */ /* 0x000fe40000010000 */
[----:B------:R-:W-:-:S02]  /*36a0*/  @P0 FADD.FTZ R103, R75, R103 ;  /* 0x000000674b670221 */ /* 0x000fc40000010000 */
[----:B------:R-:W-:Y:S02]  /*36b0*/  @P6 FMUL.FTZ R206, R104, R102 ;  /* 0x0000006668ce6220 */ /* 0x000fe40000410000 */
[----:B------:R-:W-:Y:S02]  /*36c0*/  FMUL.FTZ R156, R156, c[0x0][0x1e8] ;  /* 0x00007a009c9c7a20 */ /* 0x000fe40000410000 */
[----:B------:R-:W-:Y:S01]  /*36d0*/  FMUL.FTZ R102, R184, R119 ;  /* 0x00000077b8667220 */ /* 0x000fe20000410000 */
[----:B------:R-:W-:Y:S01]  /*36e0*/  @P4 HADD2.F32 R119, -RZ, R44.H1_H1 ;  /* 0x3000002cff774230 */ /* 0x000fe20000004100 */
[----:B------:R-:W-:Y:S01]  /*36f0*/  FFMA.FTZ R107, R118, R133, R132 ;  /* 0x00000085766b7223 */ /* 0x000fe20000010084 */
[----:B------:R-:W-:Y:S01]  /*3700*/  @P3 HADD2.F32 R139, -RZ, R45.H0_H0 ;  /* 0x2000002dff8b3230 */ /* 0x000fe20000004100 */
[C---:B------:R-:W-:Y:S01]  /*3710*/  FMUL.FTZ R118, R103.reuse, R182 ;  /* 0x000000b667767220 */ /* 0x040fe20000410000 */
[----:B------:R-:W-:Y:S01]  /*3720*/  SEL R103, R103, R91, P2 ;  /* 0x0000005b67677207 */ /* 0x000fe20001000000 */
[----:B------:R-:W-:-:S02]  /*3730*/  @P0 FADD.FTZ R102, R74, R102 ;  /* 0x000000664a660221 */ /* 0x000fc40000010000 */
[----:B------:R-:W-:Y:S02]  /*3740*/  FMUL.FTZ R118, R118, c[0x0][0x1e8] ;  /* 0x00007a0076767a20 */ /* 0x000fe40000410000 */
[----:B------:R-:W-:Y:S01]  /*3750*/  FADD.FTZ R107, R140, -R107 ;  /* 0x8000006b8c6b7221 */ /* 0x000fe20000010000 */
[----:B------:R-:W-:Y:S01]  /*3760*/  HFMA2.MMA R140, -RZ, RZ, 0, 0 ;  /* 0x00000000ff8c7435 */ /* 0x000fe200000001ff */
[----:B------:R-:W-:Y:S02]  /*3770*/  @P4 FMUL.FTZ R209, R156, R119 ;  /* 0x000000779cd14220 */ /* 0x000fe40000410000 */
[C---:B------:R-:W-:Y:S01]  /*3780*/  FMUL.FTZ R141, R102.reuse, R182 ;  /* 0x000000b6668d7220 */ /* 0x040fe20000410000 */
[----:B------:R-:W-:Y:S01]  /*3790*/  SEL R102, R102, R90, P2 ;  /* 0x0000005a66667207 */ /* 0x000fe20001000000 */
[----:B------:R-:W-:Y:S02]  /*37a0*/  FADD.FTZ R111, R116, -R111 ;  /* 0x8000006f746f7221 */ /* 0x000fe40000010000 */
[----:B------:R-:W-:-:S02]  /*37b0*/  FMUL.FTZ R105, R141, c[0x0][0x1e8] ;  /* 0x00007a008d697a20 */ /* 0x000fc40000410000 */
[----:B------:R-:W-:-:S04]  /*37c0*/  FADD.FTZ R208, R108, -R109 ;  /* 0x8000006d6cd07221 */ /* 0x000fc80000010000 */
[----:B------:R-:W-:-:S04]  /*37d0*/  FMUL.FTZ R208, R184, R208 ;  /* 0x000000d0b8d07220 */ /* 0x000fc80000410000 */
[----:B------:R-:W-:Y:S01]  /*37e0*/  @P0 FADD.FTZ R208, R78, R208 ;  /* 0x000000d04ed00221 */ /* 0x000fe20000010000 */
[--C-:B--2---:R-:W-:Y:S02]  /*37f0*/  @P6 HADD2.F32 R138, -RZ, R96.reuse.H0_H0 ;  /* 0x20000060ff8a6230 */ /* 0x104fe40000004100 */
[----:B------:R-:W-:Y:S02]  /*3800*/  @P4 HADD2.F32 R96, -RZ, R96.H1_H1 ;  /* 0x30000060ff604230 */ /* 0x000fe40000004100 */
[--C-:B------:R-:W-:Y:S01]  /*3810*/  @P3 HADD2.F32 R119, -RZ, R97.reuse.H0_H0 ;  /* 0x20000061ff773230 */ /* 0x100fe20000004100 */
[----:B------:R-:W-:Y:S01]  /*3820*/  @P6 FMUL.FTZ R137, R104, R138 ;  /* 0x0000008a68896220 */ /* 0x000fe20000410000 */
[----:B------:R-:W-:Y:S01]  /*3830*/  HFMA2.MMA R138, -RZ, RZ, 0, 0 ;  /* 0x00000000ff8a7435 */ /* 0x000fe200000001ff */
[----:B------:R-:W-:Y:S01]  /*3840*/  @P5 HADD2.F32 R97, -RZ, R97.H1_H1 ;  /* 0x30000061ff615230 */ /* 0x000fe20000004100 */
[----:B------:R-:W-:Y:S01]  /*3850*/  HFMA2.MMA R104, -RZ, RZ, 0, 0 ;  /* 0x00000000ff687435 */ /* 0x000fe200000001ff */
[----:B------:R-:W-:-:S03]  /*3860*/  LOP3.LUT P6, RZ, R157, 0xff00, RZ, 0xc0, !PT ;  /* 0x0000ff009dff7812 */ /* 0x000fc600078cc0ff */
[----:B------:R-:W-:Y:S01]  /*3870*/  @P4 FMUL.FTZ R138, R156, R96 ;  /* 0x000000609c8a4220 */ /* 0x000fe20000410000 */
[----:B------:R-:W-:Y:S01]  /*3880*/  @P5 HADD2.F32 R96, -RZ, R45.H1_H1 ;  /* 0x3000002dff605230 */ /* 0x000fe20000004100 */
[C---:B------:R-:W-:Y:S02]  /*3890*/  @P5 FMUL.FTZ R140, R118.reuse, R97 ;  /* 0x00000061768c5220 */ /* 0x040fe40000410000 */
[C---:B------:R-:W-:Y:S01]  /*38a0*/  @P3 FMUL.FTZ R104, R105.reuse, R139 ;  /* 0x0000008b69683220 */ /* 0x040fe20000410000 */
[----:B------:R-:W-:Y:S01]  /*38b0*/  MOV R139, RZ ;  /* 0x000000ff008b7202 */ /* 0x000fe20000000f00 */
[----:B------:R-:W-:Y:S01]  /*38c0*/  @P5 FMUL.FTZ R207, R118, R96 ;  /* 0x0000006076cf5220 */ /* 0x000fe20000410000 */
[----:B------:R-:W-:Y:S01]  /*38d0*/  LEA R96, P4, R106, c[0x0][0x248], 0x4 ;  /* 0x000092006a607a11 */ /* 0x000fe200078820ff */
[----:B------:R-:W-:Y:S01]  /*38e0*/  @P3 FMUL.FTZ R139, R105, R119 ;  /* 0x00000077698b3220 */ /* 0x000fe20000410000 */
[C---:B------:R-:W-:Y:S01]  /*38f0*/  LOP3.LUT P5, RZ, R157.reuse, 0xff, RZ, 0xc0, !PT ;  /* 0x000000ff9dff7812 */ /* 0x040fe200078ac0ff */
[----:B------:R-:W-:Y:S01]  /*3900*/  FMUL.FTZ R105, R184, R107 ;  /* 0x0000006bb8697220 */ /* 0x000fe20000410000 */
[----:B------:R-:W-:Y:S01]  /*3910*/  LEA.HI.X R97, R106, c[0x0][0x24c], RZ, 0x4, P4 ;  /* 0x000093006a617a11 */ /* 0x000fe200020f24ff */
[----:B------:R-:W-:Y:S01]  /*3920*/  FMUL.FTZ R106, R184, R111 ;  /* 0x0000006fb86a7220 */ /* 0x000fe20000410000 */
[----:B------:R-:W-:Y:S01]  /*3930*/  LOP3.LUT P3, RZ, R157, 0xff0000, RZ, 0xc0, !PT ;  /* 0x00ff00009dff7812 */ /* 0x000fe2000786c0ff */
[----:B------:R-:W-:Y:S01]  /*3940*/  FADD.FTZ R107, R117, -R110 ;  /* 0x8000006e756b7221 */ /* 0x000fe20000010000 */
[----:B------:R-:W-:Y:S01]  /*3950*/  LOP3.LUT P4, RZ, R157, 0xff000000, RZ, 0xc0, !PT ;  /* 0xff0000009dff7812 */ /* 0x000fe2000788c0ff */
[----:B------:R-:W-:Y:S01]  /*3960*/  @P0 FADD.FTZ R106, R77, R106 ;  /* 0x0000006a4d6a0221 */ /* 0x000fe20000010000 */
[--C-:B------:R-:W-:Y:S01]  /*3970*/  @P6 HADD2.F32 R108, -RZ, R46.reuse.H1_H1 ;  /* 0x3000002eff6c6230 */ /* 0x100fe20000004100 */
[----:B------:R-:W-:Y:S01]  /*3980*/  @P0 FADD.FTZ R105, R76, R105 ;  /* 0x000000694c690221 */ /* 0x000fe20000010000 */
[----:B------:R-:W-:Y:S01]  /*3990*/  CS2R R118, SRZ ;  /* 0x0000000000767805 */ /* 0x000fe2000001ff00 */
[-C--:B------:R-:W-:Y:S01]  /*39a0*/  FMUL.FTZ R156, R106, R182.reuse ;  /* 0x000000b66a9c7220 */ /* 0x080fe20000410000 */
[----:B------:R-:W-:Y:S01]  /*39b0*/  CS2R R110, SRZ ;  /* 0x00000000006e7805 */ /* 0x000fe2000001ff00 */
[----:B------:R-:W-:Y:S01]  /*39c0*/  FMUL.FTZ R107, R184, R107 ;  /* 0x0000006bb86b7220 */ /* 0x000fe20000410000 */
[----:B------:R-:W-:Y:S01]  /*39d0*/  @P5 HADD2.F32 R109, -RZ, R46.H0_H0 ;  /* 0x2000002eff6d5230 */ /* 0x000fe20000004100 */
[----:B------:R-:W-:-:S02]  /*39e0*/  FMUL.FTZ R141, R105, R182 ;  /* 0x000000b6698d7220 */ /* 0x000fc40000410000 */
[----:B------:R-:W-:Y:S01]  /*39f0*/  FMUL.FTZ R156, R156, c[0x0][0x1e8] ;  /* 0x00007a009c9c7a20 */ /* 0x000fe20000410000 */
[--C-:B------:R-:W-:Y:S01]  /*3a00*/  @P3 HADD2.F32 R116, -RZ, R47.reuse.H0_H0 ;  /* 0x2000002fff743230 */ /* 0x100fe20000004100 */
[----:B------:R-:W-:Y:S02]  /*3a10*/  @P0 FADD.FTZ R107, R79, R107 ;  /* 0x0000006b4f6b0221 */ /* 0x000fe40000010000 */
[----:B------:R-:W-:Y:S02]  /*3a20*/  FMUL.FTZ R141, R141, c[0x0][0x1e8] ;  /* 0x00007a008d8d7a20 */ /* 0x000fe40000410000 */
[----:B------:R-:W-:Y:S01]  /*3a30*/  @P6 FMUL.FTZ R119, R156, R108 ;  /* 0x0000006c9c776220 */ /* 0x000fe20000410000 */
[----:B------:R-:W-:Y:S01]  /*3a40*/  F2FP.PACK_AB R108, R209, R206 ;  /* 0x000000ced16c723e */ /* 0x000fe200000000ff */
[-C--:B------:R-:W-:Y:S02]  /*3a50*/  FMUL.FTZ R157, R208, R182.reuse ;  /* 0x000000b6d09d7220 */ /* 0x080fe40000410000 */
[C---:B------:R-:W-:Y:S01]  /*3a60*/  FMUL.FTZ R206, R107.reuse, R182 ;  /* 0x000000b66bce7220 */ /* 0x040fe20000410000 */
[----:B------:R-:W-:Y:S01]  /*3a70*/  SEL R107, R107, R95, P2 ;  /* 0x0000005f6b6b7207 */ /* 0x000fe20001000000 */
[----:B------:R-:W-:Y:S01]  /*3a80*/  @P5 FMUL.FTZ R110, R141, R109 ;  /* 0x0000006d8d6e5220 */ /* 0x000fe20000410000 */
[----:B------:R-:W-:Y:S01]  /*3a90*/  @P4 HADD2.F32 R109, -RZ, R47.H1_H1 ;  /* 0x3000002fff6d4230 */ /* 0x000fe20000004100 */
[----:B------:R-:W-:-:S02]  /*3aa0*/  FMUL.FTZ R157, R157, c[0x0][0x1e8] ;  /* 0x00007a009d9d7a20 */ /* 0x000fc40000410000 */
[----:B------:R-:W-:Y:S01]  /*3ab0*/  FMUL.FTZ R206, R206, c[0x0][0x1e8] ;  /* 0x00007a00cece7a20 */ /* 0x000fe20000410000 */
[----:B------:R-:W-:Y:S01]  /*3ac0*/  F2FP.PACK_AB R110, R119, R110 ;  /* 0x0000006e776e723e */ /* 0x000fe200000000ff */
[----:B------:R-:W-:Y:S01]  /*3ad0*/  @P3 FMUL.FTZ R111, R157, R116 ;  /* 0x000000749d6f3220 */ /* 0x000fe20000410000 */
[----:B------:R-:W-:Y:S01]  /*3ae0*/  @P1 MOV R116, 0x20 ;  /* 0x0000002000741802 */ /* 0x000fe20000000f00 */
[----:B------:R-:W-:Y:S01]  /*3af0*/  @P4 FMUL.FTZ R118, R206, R109 ;  /* 0x0000006dce764220 */ /* 0x000fe20000410000 */
[----:B------:R-:W-:Y:S02]  /*3b00*/  F2FP.PACK_AB R109, R207, R104 ;  /* 0x00000068cf6d723e */ /* 0x000fe400000000ff */
[----:B------:R-:W-:Y:S01]  /*3b10*/  SEL R104, R105, R92, P2 ;  /* 0x0000005c69687207 */ /* 0x000fe20001000000 */
[----:B------:R-:W-:Y:S01]  /*3b20*/  @P1 IMAD.WIDE.U32 R116, R189, R116, c[0x0][0x258] ;  /* 0x00009600bd741625 */ /* 0x000fe200078e0074 */
[----:B------:R-:W-:Y:S02]  /*3b30*/  SEL R105, R106, R93, P2 ;  /* 0x0000005d6a697207 */ /* 0x000fe40001000000 */
[----:B------:R-:W-:-:S02]  /*3b40*/  SEL R106, R208, R94, P2 ;  /* 0x0000005ed06a7207 */ /* 0x000fc40001000000 */
[----:B------:R-:W-:Y:S01]  /*3b50*/  F2FP.PACK_AB R111, R118, R111 ;  /* 0x0000006f766f723e */ /* 0x000fe200000000ff */
[----:B------:R-:W-:Y:S01]  /*3b60*/  IMAD.WIDE.U32 R118, R188, R228, c[0x0][0x170] ;  /* 0x00005c00bc767625 */ /* 0x000fe200078e00e4 */
[----:B------:R0:W-:Y:S04]  /*3b70*/  @P1 STG.E.128 [R116.64], R100 ;  /* 0x0000006474001986 */ /* 0x0001e8000c101d04 */
[----:B------:R1:W-:Y:S04]  /*3b80*/  @P1 STG.E.128 [R116.64+0x10], R104 ;  /* 0x0000106874001986 */ /* 0x0003e8000c101d04 */
[----:B------:R2:W-:Y:S04]  /*3b90*/  STG.E.128 [R96.64], R108 ;  /* 0x0000006c60007986 */ /* 0x0005e8000c101d04 */
[----:B0-----:R0:W3:Y:S01]  /*3ba0*/  LDG.E.128 R100, [R118.64] ;  /* 0x0000000476647981 */ /* 0x0010e2000c1e1d00 */
[----:B------:R-:W-:Y:S01]  /*3bb0*/  HFMA2.MMA R189, -RZ, RZ, 0, 0 ;  /* 0x00000000ffbd7435 */ /* 0x000fe200000001ff */
[--C-:B------:R-:W-:Y:S01]  /*3bc0*/  @P5 HADD2.F32 R208, -RZ, R98.reuse.H0_H0 ;  /* 0x20000062ffd05230 */ /* 0x100fe20000004100 */
[----:B------:R-:W-:Y:S01]  /*3bd0*/  MOV R207, R150 ;  /* 0x0000009600cf7202 */ /* 0x000fe20000000f00 */
[-C--:B-1----:R-:W-:Y:S01]  /*3be0*/  FFMA.FTZ R104, R115, R133.reuse, R132 ;  /* 0x0000008573687223 */ /* 0x082fe20000010084 */
[----:B------:R-:W-:Y:S01]  /*3bf0*/  CS2R R106, SRZ ;  /* 0x00000000006a7805 */ /* 0x000fe2000001ff00 */
[----:B------:R-:W-:Y:S01]  /*3c00*/  FADD.FTZ R125, R125, -R124 ;  /* 0x8000007c7d7d7221 */ /* 0x000fe20000010000 */
[----:B------:R-:W-:Y:S01]  /*3c10*/  HFMA2.MMA R117, -RZ, RZ, 0, 0 ;  /* 0x00000000ff757435 */ /* 0x000fe200000001ff */
[----:B------:R-:W-:Y:S01]  /*3c20*/  @P5 FMUL.FTZ R189, R141, R208 ;  /* 0x000000d08dbd5220 */ /* 0x000fe20000410000 */
[----:B------:R-:W-:Y:S01]  /*3c30*/  LOP3.LUT P5, RZ, R207, 0xff, RZ, 0xc0, !PT ;  /* 0x000000ffcfff7812 */ /* 0x000fe200078ac0ff */
[-CC-:B------:R-:W-:Y:S01]  /*3c40*/  FFMA.FTZ R141, R112, R133.reuse, R132.reuse ;  /* 0x00000085708d7223 */ /* 0x180fe20000010084 */
[----:B--2---:R-:W-:Y:S01]  /*3c50*/  @P6 HADD2.F32 R97, -RZ, R98.H1_H1 ;  /* 0x30000062ff616230 */ /* 0x004fe20000004100 */
[-CC-:B------:R-:W-:Y:S01]  /*3c60*/  FFMA.FTZ R112, R113, R133.reuse, R132.reuse ;  /* 0x0000008571707223 */ /* 0x180fe20000010084 */
[----:B------:R-:W-:Y:S01]  /*3c70*/  HFMA2.MMA R111, -RZ, RZ, 0, 0 ;  /* 0x00000000ff6f7435 */ /* 0x000fe200000001ff */
[----:B------:R-:W-:Y:S01]  /*3c80*/  FADD.FTZ R141, R120, -R141 ;  /* 0x8000008d788d7221 */ /* 0x000fe20000010000 */
[----:B------:R-:W-:Y:S01]  /*3c90*/  MOV R108, RZ ;  /* 0x000000ff006c7202 */ /* 0x000fe20000000f00 */
[----:B------:R-:W-:-:S02]  /*3ca0*/  FFMA.FTZ R113, R114, R133, R132 ;  /* 0x0000008572717223 */ /* 0x000fc40000010084 */
[----:B------:R-:W-:Y:S02]  /*3cb0*/  FMUL.FTZ R141, R184, R141 ;  /* 0x0000008db88d7220 */ /* 0x000fe40000410000 */
[----:B------:R-:W-:Y:S01]  /*3cc0*/  FADD.FTZ R113, R122, -R113 ;  /* 0x800000717a717221 */ /* 0x000fe20000010000 */
[----:B------:R-:W-:Y:S01]  /*3cd0*/  MOV R122, RZ ;  /* 0x000000ff007a7202 */ /* 0x000fe20000000f00 */
[----:B------:R-:W-:Y:S02]  /*3ce0*/  @P0 FADD.FTZ R141, R80, R141 ;  /* 0x0000008d508d0221 */ /* 0x000fe40000010000 */
[----:B------:R-:W-:Y:S01]  /*3cf0*/  FADD.FTZ R121, R121, -R112 ;  /* 0x8000007079797221 */ /* 0x000fe20000010000 */
[----:B------:R-:W-:Y:S01]  /*3d00*/  HFMA2.MMA R112, -RZ, RZ, 0, 0 ;  /* 0x00000000ff707435 */ /* 0x000fe200000001ff */
[C---:B------:R-:W-:Y:S01]  /*3d10*/  FMUL.FTZ R96, R141.reuse, R182 ;  /* 0x000000b68d607220 */ /* 0x040fe20000410000 */
[----:B------:R-:W-:Y:S01]  /*3d20*/  SEL R88, R141, R88, P2 ;  /* 0x000000588d587207 */ /* 0x000fe20001000000 */
[----:B------:R-:W-:-:S02]  /*3d30*/  FADD.FTZ R123, R123, -R104 ;  /* 0x800000687b7b7221 */ /* 0x000fc40000010000 */
[----:B------:R-:W-:Y:S02]  /*3d40*/  FADD.FTZ R127, R127, -R126 ;  /* 0x8000007e7f7f7221 */ /* 0x000fe40000010000 */
[----:B------:R-:W-:Y:S02]  /*3d50*/  FADD.FTZ R109, R129, -R128 ;  /* 0x80000080816d7221 */ /* 0x000fe40000010000 */
[----:B------:R-:W-:Y:S02]  /*3d60*/  FADD.FTZ R131, R131, -R130 ;  /* 0x8000008283837221 */ /* 0x000fe40000010000 */
[----:B------:R-:W-:Y:S01]  /*3d70*/  FMUL.FTZ R116, R96, c[0x0][0x1e8] ;  /* 0x00007a0060747a20 */ /* 0x000fe20000410000 */
[--C-:B------:R-:W-:Y:S01]  /*3d80*/  @P3 HADD2.F32 R96, -RZ, R99.reuse.H0_H0 ;  /* 0x20000063ff603230 */ /* 0x100fe20000004100 */
[C---:B------:R-:W-:Y:S01]  /*3d90*/  FMUL.FTZ R115, R184.reuse, R113 ;  /* 0x00000071b8737220 */ /* 0x040fe20000410000 */
[----:B------:R-:W-:Y:S01]  /*3da0*/  @P4 HADD2.F32 R99, -RZ, R99.H1_H1 ;  /* 0x30000063ff634230 */ /* 0x000fe20000004100 */
[----:B------:R-:W-:-:S02]  /*3db0*/  FMUL.FTZ R104, R184, R121 ;  /* 0x00000079b8687220 */ /* 0x000fc40000410000 */
[C---:B------:R-:W-:Y:S02]  /*3dc0*/  FMUL.FTZ R110, R184.reuse, R123 ;  /* 0x0000007bb86e7220 */ /* 0x040fe40000410000 */
[C---:B------:R-:W-:Y:S02]  /*3dd0*/  FMUL.FTZ R113, R184.reuse, R125 ;  /* 0x0000007db8717220 */ /* 0x040fe40000410000 */
[C---:B------:R-:W-:Y:S02]  /*3de0*/  FMUL.FTZ R98, R184.reuse, R127 ;  /* 0x0000007fb8627220 */ /* 0x040fe40000410000 */
[----:B------:R-:W-:Y:S02]  /*3df0*/  FMUL.FTZ R109, R184, R109 ;  /* 0x0000006db86d7220 */ /* 0x000fe40000410000 */
[----:B------:R-:W-:Y:S01]  /*3e00*/  @P6 FMUL.FTZ R106, R156, R97 ;  /* 0x000000619c6a6220 */ /* 0x000fe20000410000 */
[----:B------:R-:W-:Y:S01]  /*3e10*/  LOP3.LUT P6, RZ, R150, 0xff00, RZ, 0xc0, !PT ;  /* 0x0000ff0096ff7812 */ /* 0x000fe200078cc0ff */
[----:B------:R-:W-:Y:S01]  /*3e20*/  FMUL.FTZ R184, R184, R131 ;  /* 0x00000083b8b87220 */ /* 0x000fe20000410000 */
[----:B------:R-:W-:Y:S01]  /*3e30*/  @P5 HADD2.F32 R97, -RZ, R40.H0_H0 ;  /* 0x20000028ff615230 */ /* 0x000fe20000004100 */
[----:B------:R-:W-:Y:S01]  /*3e40*/  @P3 FMUL.FTZ R111, R157, R96 ;  /* 0x000000609d6f3220 */ /* 0x000fe20000410000 */
[----:B------:R-:W-:Y:S01]  /*3e50*/  @P1 MOV R96, 0x20 ;  /* 0x0000002000601802 */ /* 0x000fe20000000f00 */
[----:B------:R-:W-:Y:S01]  /*3e60*/  @P0 FADD.FTZ R104, R81, R104 ;  /* 0x0000006851680221 */ /* 0x000fe20000010000 */
[----:B------:R-:W-:Y:S01]  /*3e70*/  LOP3.LUT P3, RZ, R151, 0xff, RZ, 0xc0, !PT ;  /* 0x000000ff97ff7812 */ /* 0x000fe2000786c0ff */
[----:B------:R-:W-:-:S02]  /*3e80*/  @P0 FADD.FTZ R115, R82, R115 ;  /* 0x0000007352730221 */ /* 0x000fc40000010000 */
        /* <DEDUP_REMOVED lines=13> */
[----:B------:R-:W-:Y:S01]  /*3f60*/  SEL R95, R184, R95, P2 ;  /* 0x0000005fb85f7207 */ /* 0x000fe20001000000 */
[----:B------:R-:W-:Y:S01]  /*3f70*/  @P6 HADD2.F32 R114, -RZ, R40.H1_H1 ;  /* 0x30000028ff726230 */ /* 0x000fe20000004100 */
[----:B------:R-:W-:Y:S01]  /*3f80*/  LOP3.LUT P0, RZ, R150, 0xff0000, RZ, 0xc0, !PT ;  /* 0x00ff000096ff7812 */ /* 0x000fe2000780c0ff */
[-C--:B------:R-:W-:Y:S01]  /*3f90*/  FMUL.FTZ R105, R104, R182.reuse ;  /* 0x000000b668697220 */ /* 0x080fe20000410000 */
[----:B------:R-:W-:Y:S01]  /*3fa0*/  @P1 STG.E.128 [R96.64], R88 ;  /* 0x0000005860001986 */ /* 0x000fe2000c101d04 */
[----:B------:R-:W-:Y:S01]  /*3fb0*/  @P4 FMUL.FTZ R112, R206, R99 ;  /* 0x00000063ce704220 */ /* 0x000fe20000410000 */
[----:B------:R-:W-:Y:S01]  /*3fc0*/  LOP3.LUT P4, RZ, R151, 0xff00, RZ, 0xc0, !PT ;  /* 0x0000ff0097ff7812 */ /* 0x000fe2000788c0ff */
[----:B------:R-:W-:Y:S01]  /*3fd0*/  FMUL.FTZ R105, R105, c[0x0][0x1e8] ;  /* 0x00007a0069697a20 */ /* 0x000fe20000410000 */
[----:B------:R1:W-:Y:S01]  /*3fe0*/  @P1 STG.E.128 [R96.64+0x10], R92 ;  /* 0x0000105c60001986 */ /* 0x0003e2000c101d04 */
[----:B------:R-:W-:Y:S01]  /*3ff0*/  LOP3.LUT P1, RZ, R150, 0xff000000, RZ, 0xc0, !PT ;  /* 0xff00000096ff7812 */ /* 0x000fe2000782c0ff */
[----:B------:R-:W-:Y:S01]  /*4000*/  FMUL.FTZ R115, R115, R182 ;  /* 0x000000b673737220 */ /* 0x000fe20000410000 */
[----:B------:R-:W-:Y:S01]  /*4010*/  LEA R104, P2, R188, c[0x0][0x248], 0x4 ;  /* 0x00009200bc687a11 */ /* 0x000fe200078420ff */
[----:B------:R-:W-:Y:S01]  /*4020*/  @P6 FMUL.FTZ R107, R105, R114 ;  /* 0x00000072696b6220 */ /* 0x000fe20000410000 */
[----:B------:R-:W-:Y:S01]  /*4030*/  MOV R114, RZ ;  /* 0x000000ff00727202 */ /* 0x000fe20000000f00 */
[----:B------:R-:W-:-:S02]  /*4040*/  FMUL.FTZ R113, R113, R182 ;  /* 0x000000b671717220 */ /* 0x000fc40000410000 */
[-C--:B0-----:R-:W-:Y:S01]  /*4050*/  FMUL.FTZ R118, R98, R182.reuse ;  /* 0x000000b662767220 */ /* 0x081fe20000410000 */
[----:B------:R-:W-:Y:S01]  /*4060*/  HFMA2.MMA R98, -RZ, RZ, 0, 0 ;  /* 0x00000000ff627435 */ /* 0x000fe200000001ff */
[----:B------:R-:W-:Y:S02]  /*4070*/  FMUL.FTZ R120, R109, R182 ;  /* 0x000000b66d787220 */ /* 0x000fe40000410000 */
[----:B------:R-:W-:Y:S02]  /*4080*/  FMUL.FTZ R109, R113, c[0x0][0x1e8] ;  /* 0x00007a00716d7a20 */ /* 0x000fe40000410000 */
[----:B------:R-:W-:Y:S01]  /*4090*/  @P1 HADD2.F32 R119, -RZ, R41.H1_H1 ;  /* 0x30000029ff771230 */ /* 0x000fe20000004100 */
[----:B------:R-:W-:Y:S02]  /*40a0*/  FMUL.FTZ R118, R118, c[0x0][0x1e8] ;  /* 0x00007a0076767a20 */ /* 0x000fe40000410000 */
[----:B------:R-:W-:Y:S01]  /*40b0*/  FMUL.FTZ R120, R120, c[0x0][0x1e8] ;  /* 0x00007a0078787a20 */ /* 0x000fe20000410000 */
[----:B-1----:R-:W-:Y:S01]  /*40c0*/  CS2R R96, SRZ ;  /* 0x0000000000607805 */ /* 0x002fe2000001ff00 */
        /* <DEDUP_REMOVED lines=23> */
[--C-:B---3--:R-:W-:Y:S02]  /*4240*/  @P5 HADD2.F32 R99, -RZ, R100.reuse.H0_H0 ;  /* 0x20000064ff635230 */ /* 0x108fe40000004100 */
[----:B------:R-:W-:Y:S02]  /*4250*/  @P6 HADD2.F32 R100, -RZ, R100.H1_H1 ;  /* 0x30000064ff646230 */ /* 0x000fe40000004100 */
[----:B------:R-:W-:Y:S01]  /*4260*/  @P0 HADD2.F32 R111, -RZ, R101.H0_H0 ;  /* 0x20000065ff6f0230 */ /* 0x000fe20000004100 */
[----:B------:R-:W-:Y:S01]  /*4270*/  @P5 FMUL.FTZ R117, R116, R99 ;  /* 0x0000006374755220 */ /* 0x000fe20000410000 */
[----:B------:R-:W-:Y:S01]  /*4280*/  LOP3.LUT P5, RZ, R151, 0xff0000, RZ, 0xc0, !PT ;  /* 0x00ff000097ff7812 */ /* 0x000fe200078ac0ff */
[----:B------:R-:W-:Y:S01]  /*4290*/  @P6 FMUL.FTZ R114, R105, R100 ;  /* 0x0000006469726220 */ /* 0x000fe20000410000 */
[----:B------:R-:W-:Y:S01]  /*42a0*/  LOP3.LUT P6, RZ, R151, 0xff000000, RZ, 0xc0, !PT ;  /* 0xff00000097ff7812 */ /* 0x000fe200078cc0ff */
[-C--:B------:R-:W-:Y:S01]  /*42b0*/  FMUL.FTZ R100, R110, R182.reuse ;  /* 0x000000b66e647220 */ /* 0x080fe20000410000 */
[----:B------:R-:W-:Y:S01]  /*42c0*/  @P0 HADD2.F32 R99, -RZ, R41.H0_H0 ;  /* 0x20000029ff630230 */ /* 0x000fe20000004100 */
[----:B------:R-:W-:Y:S01]  /*42d0*/  FMUL.FTZ R110, R115, c[0x0][0x1e8] ;  /* 0x00007a00736e7a20 */ /* 0x000fe20000410000 */
[--C-:B------:R-:W-:Y:S01]  /*42e0*/  @P3 HADD2.F32 R116, -RZ, R42.reuse.H0_H0 ;  /* 0x2000002aff743230 */ /* 0x100fe20000004100 */
[----:B------:R-:W-:Y:S01]  /*42f0*/  FMUL.FTZ R100, R100, c[0x0][0x1e8] ;  /* 0x00007a0064647a20 */ /* 0x000fe20000410000 */
[----:B------:R-:W-:Y:S01]  /*4300*/  MOV R115, RZ ;  /* 0x000000ff00737202 */ /* 0x000fe20000000f00 */
[----:B------:R-:W-:Y:S01]  /*4310*/  FMUL.FTZ R182, R184, R182 ;  /* 0x000000b6b8b67220 */ /* 0x000fe20000410000 */
[----:B------:R-:W-:Y:S01]  /*4320*/  LEA.HI.X R105, R188, c[0x0][0x24c], RZ, 0x4, P2 ;  /* 0x00009300bc697a11 */ /* 0x000fe200010f24ff */
[----:B------:R-:W-:Y:S01]  /*4330*/  @P1 FMUL.FTZ R96, R100, R119 ;  /* 0x0000007764601220 */ /* 0x000fe20000410000 */
[----:B------:R-:W-:Y:S01]  /*4340*/  HFMA2.MMA R119, -RZ, RZ, 0, 0 ;  /* 0x00000000ff777435 */ /* 0x000fe200000001ff */
[----:B------:R-:W-:Y:S01]  /*4350*/  @P0 FMUL.FTZ R97, R110, R99 ;  /* 0x000000636e610220 */ /* 0x000fe20000410000 */
[----:B------:R-:W-:Y:S01]  /*4360*/  @P4 HADD2.F32 R99, -RZ, R42.H1_H1 ;  /* 0x3000002aff634230 */ /* 0x000fe20000004100 */
[----:B------:R-:W-:Y:S01]  /*4370*/  FMUL.FTZ R182, R182, c[0x0][0x1e8] ;  /* 0x00007a00b6b67a20 */ /* 0x000fe20000410000 */
[--C-:B------:R-:W-:Y:S01]  /*4380*/  @P5 HADD2.F32 R121, -RZ, R43.reuse.H0_H0 ;  /* 0x2000002bff795230 */ /* 0x100fe20000004100 */
[----:B------:R-:W-:Y:S01]  /*4390*/  @P3 FMUL.FTZ R98, R109, R116 ;  /* 0x000000746d623220 */ /* 0x000fe20000410000 */
[----:B------:R-:W-:Y:S01]  /*43a0*/  @P6 HADD2.F32 R123, -RZ, R43.H1_H1 ;  /* 0x3000002bff7b6230 */ /* 0x000fe20000004100 */
[----:B------:R-:W-:Y:S01]  /*43b0*/  @P4 FMUL.FTZ R115, R118, R99 ;  /* 0x0000006376734220 */ /* 0x000fe20000410000 */
[----:B------:R-:W-:Y:S01]  /*43c0*/  F2FP.PACK_AB R97, R96, R97 ;  /* 0x000000616061723e */ /* 0x000fe200000000ff */
[----:B------:R-:W-:Y:S01]  /*43d0*/  @P5 FMUL.FTZ R119, R120, R121 ;  /* 0x0000007978775220 */ /* 0x000fe20000410000 */
[----:B------:R-:W-:Y:S01]  /*43e0*/  F2FP.PACK_AB R96, R107, R108 ;  /* 0x0000006c6b60723e */ /* 0x000fe200000000ff */
[----:B------:R-:W-:Y:S01]  /*43f0*/  @P6 FMUL.FTZ R122, R182, R123 ;  /* 0x0000007bb67a6220 */ /* 0x000fe20000410000 */
[----:B------:R-:W-:Y:S01]  /*4400*/  F2FP.PACK_AB R98, R115, R98 ;  /* 0x000000627362723e */ /* 0x000fe200000000ff */
[----:B------:R-:W-:Y:S01]  /*4410*/  HFMA2.MMA R107, -RZ, RZ, 0, 0 ;  /* 0x00000000ff6b7435 */ /* 0x000fe200000001ff */
[----:B------:R-:W-:Y:S01]  /*4420*/  @P1 HADD2.F32 R101, -RZ, R101.H1_H1 ;  /* 0x30000065ff651230 */ /* 0x000fe20000004100 */
[----:B------:R-:W-:Y:S01]  /*4430*/  MOV R108, RZ ;  /* 0x000000ff006c7202 */ /* 0x000fe20000000f00 */
[--C-:B------:R-:W-:Y:S01]  /*4440*/  @P3 HADD2.F32 R106, -RZ, R102.reuse.H0_H0 ;  /* 0x20000066ff6a3230 */ /* 0x100fe20000004100 */
[----:B------:R-:W-:Y:S01]  /*4450*/  F2FP.PACK_AB R99, R122, R119 ;  /* 0x000000777a63723e */ /* 0x000fe200000000ff */
[----:B------:R-:W-:Y:S01]  /*4460*/  @P4 HADD2.F32 R112, -RZ, R102.H1_H1 ;  /* 0x30000066ff704230 */ /* 0x000fe20000004100 */
[----:B------:R-:W-:Y:S01]  /*4470*/  @P0 FMUL.FTZ R107, R110, R111 ;  /* 0x0000006f6e6b0220 */ /* 0x000fe20000410000 */
[----:B------:R-:W-:Y:S01]  /*4480*/  ISETP.GE.AND P0, PT, R0, c[0x0][0x164], PT ;  /* 0x0000590000007a0c */ /* 0x000fe20003f06270 */
[--C-:B------:R-:W-:Y:S01]  /*4490*/  @P5 HADD2.F32 R113, -RZ, R103.reuse.H0_H0 ;  /* 0x20000067ff715230 */ /* 0x100fe20000004100 */
[----:B------:R0:W-:Y:S01]  /*44a0*/  STG.E.128 [R104.64], R96 ;  /* 0x0000006068007986 */ /* 0x0001e2000c101d04 */
[----:B------:R-:W-:Y:S01]  /*44b0*/  @P6 HADD2.F32 R115, -RZ, R103.H1_H1 ;  /* 0x30000067ff736230 */ /* 0x000fe20000004100 */
[----:B------:R-:W-:Y:S01]  /*44c0*/  CS2R R102, SRZ ;  /* 0x0000000000667805 */ /* 0x000fe2000001ff00 */
[----:B------:R-:W-:Y:S01]  /*44d0*/  CS2R R110, SRZ ;  /* 0x00000000006e7805 */ /* 0x000fe2000001ff00 */
[----:B------:R-:W-:Y:S01]  /*44e0*/  LOP3.LUT P2, RZ, R180, 0xff, RZ, 0xc0, !PT ;  /* 0x000000ffb4ff7812 */ /* 0x000fe2000784c0ff */
[----:B------:R-:W-:-:S02]  /*44f0*/  @P1 FMUL.FTZ R102, R100, R101 ;  /* 0x0000006564661220 */ /* 0x000fc40000410000 */
[----:B------:R-:W-:Y:S01]  /*4500*/  @P3 FMUL.FTZ R103, R109, R106 ;  /* 0x0000006a6d673220 */ /* 0x000fe20000410000 */
[----:B------:R-:W-:Y:S01]  /*4510*/  SEL R180, RZ, 0x1, P2 ;  /* 0x00000001ffb47807 */ /* 0x000fe20001000000 */
        /* <DEDUP_REMOVED lines=13> */
.L_x_8037:
        /* <DEDUP_REMOVED lines=82> */
.L_x_8034:
        /* <DEDUP_REMOVED lines=36> */
.L_x_8035:
[----:B------:R-:W-:Y:S01]  /*4d50*/  HFMA2.MMA R99, -RZ, RZ, 0, 9.5367431640625e-07 ;  /* 0x00000010ff637435 */ /* 0x000fe200000001ff */
[----:B------:R-:W-:-:S02]  /*4d60*/  MOV R97, R100 ;  /* 0x0000006400617202 */ /* 0x000fc40000000f00 */
[----:B------:R-:W-:Y:S02]  /*4d70*/  MOV R103, 0x1f ;  /* 0x0000001f00677802 */ /* 0x000fe40000000f00 */
[----:B------:R-:W-:Y:S02]  /*4d80*/  MOV R102, 0xffffffff ;  /* 0xffffffff00667802 */ /* 0x000fe40000000f00 */
[----:B------:R-:W-:Y:S02]  /*4d90*/  MOV R96, 0x4db0 ;  /* 0x00004db000607802 */ /* 0x000fe40000000f00 */
[----:B-----5:R-:W-:Y:S05]  /*4da0*/  CALL.REL.NOINC `($__internal_135_$__cuda_sm70_shflsync_down_p) ;  /* 0x0000046000007944 */ /* 0x020fea0003c00000 */
[----:B-1----:R-:W-:Y:S01]  /*4db0*/  MOV R101, R99 ;  /* 0x0000006300657202 */ /* 0x002fe20000000f00 */
[----:B------:R-:W-:Y:S05]  /*4dc0*/  BRA `(.L_x_8039) ;  /* 0xffffd3d000007947 */ /* 0x000fea000383ffff */
.L_x_8036:
[----:B------:R-:W-:Y:S01]  /*4dd0*/  HFMA2.MMA R99, -RZ, RZ, 0, 9.5367431640625e-07 ;  /* 0x00000010ff637435 */ /* 0x000fe200000001ff */
[----:B------:R-:W-:Y:S02]  /*4de0*/  MOV R97, R98 ;  /* 0x0000006200617202 */ /* 0x000fe40000000f00 */
[----:B------:R-:W-:Y:S02]  /*4df0*/  MOV R103, 0x1f ;  /* 0x0000001f00677802 */ /* 0x000fe40000000f00 */
[----:B------:R-:W-:-:S02]  /*4e00*/  MOV R102, 0xffffffff ;  /* 0xffffffff00667802 */ /* 0x000fc40000000f00 */
[----:B------:R-:W-:Y:S02]  /*4e10*/  MOV R96, 0x4e30 ;  /* 0x00004e3000607802 */ /* 0x000fe40000000f00 */
[----:B01---5:R-:W-:Y:S05]  /*4e20*/  CALL.REL.NOINC `($__internal_135_$__cuda_sm70_shflsync_down_p) ;  /* 0x000003e000007944 */ /* 0x023fea0003c00000 */
[----:B------:R-:W-:Y:S01]  /*4e30*/  FADD.FTZ R100, R100, R101 ;  /* 0x0000006564647221 */ /* 0x000fe20000010000 */
[----:B------:R-:W-:Y:S01]  /*4e40*/  MOV R103, 0x1f ;  /* 0x0000001f00677802 */ /* 0x000fe20000000f00 */
[----:B-1----:R-:W-:Y:S01]  /*4e50*/  FADD.FTZ R98, R98, R99 ;  /* 0x0000006362627221 */ /* 0x002fe20000010000 */
[----:B------:R-:W-:Y:S01]  /*4e60*/  HFMA2.MMA R99, -RZ, RZ, 0, 4.76837158203125e-07 ;  /* 0x00000008ff637435 */ /* 0x000fe200000001ff */
[----:B------:R-:W-:Y:S02]  /*4e70*/  MOV R102, 0xffffffff ;  /* 0xffffffff00667802 */ /* 0x000fe40000000f00 */
[----:B------:R-:W-:Y:S02]  /*4e80*/  MOV R97, R100 ;  /* 0x0000006400617202 */ /* 0x000fe40000000f00 */
[----:B------:R-:W-:Y:S02]  /*4e90*/  MOV R96, 0x4eb0 ;  /* 0x00004eb000607802 */ /* 0x000fe40000000f00 */
[----:B------:R-:W-:Y:S05]  /*4ea0*/  CALL.REL.NOINC `($__internal_135_$__cuda_sm70_shflsync_down_p) ;  /* 0x0000036000007944 */ /* 0x000fea0003c00000 */
[----:B-1----:R-:W-:Y:S01]  /*4eb0*/  MOV R101, R99 ;  /* 0x0000006300657202 */ /* 0x002fe20000000f00 */
[----:B------:R-:W-:Y:S01]  /*4ec0*/  HFMA2.MMA R99, -RZ, RZ, 0, 4.76837158203125e-07 ;  /* 0x00000008ff637435 */ /* 0x000fe200000001ff */
[----:B------:R-:W-:-:S02]  /*4ed0*/  MOV R97, R98 ;  /* 0x0000006200617202 */ /* 0x000fc40000000f00 */
[----:B------:R-:W-:Y:S02]  /*4ee0*/  MOV R103, 0x1f ;  /* 0x0000001f00677802 */ /* 0x000fe40000000f00 */
[----:B------:R-:W-:Y:S02]  /*4ef0*/  MOV R102, 0xffffffff ;  /* 0xffffffff00667802 */ /* 0x000fe40000000f00 */
[----:B------:R-:W-:Y:S02]  /*4f00*/  MOV R96, 0x4f20 ;  /* 0x00004f2000607802 */ /* 0x000fe40000000f00 */
[----:B------:R-:W-:Y:S05]  /*4f10*/  CALL.REL.NOINC `($__internal_135_$__cuda_sm70_shflsync_down_p) ;  /* 0x000002f000007944 */ /* 0x000fea0003c00000 */
[----:B------:R-:W-:Y:S01]  /*4f20*/  FADD.FTZ R100, R101, R100 ;  /* 0x0000006465647221 */ /* 0x000fe20000010000 */
[----:B------:R-:W-:Y:S01]  /*4f30*/  MOV R103, 0x1f ;  /* 0x0000001f00677802 */ /* 0x000fe20000000f00 */
[----:B-1----:R-:W-:Y:S01]  /*4f40*/  FADD.FTZ R98, R98, R99 ;  /* 0x0000006362627221 */ /* 0x002fe20000010000 */
[----:B------:R-:W-:Y:S01]  /*4f50*/  HFMA2.MMA R99, -RZ, RZ, 0, 2.384185791015625e-07 ;  /* 0x00000004ff637435 */ /* 0x000fe200000001ff */
[----:B------:R-:W-:Y:S02]  /*4f60*/  MOV R102, 0xffffffff ;  /* 0xffffffff00667802 */ /* 0x000fe40000000f00 */
[----:B------:R-:W-:-:S02]  /*4f70*/  MOV R97, R100 ;  /* 0x0000006400617202 */ /* 0x000fc40000000f00 */
[----:B------:R-:W-:Y:S02]  /*4f80*/  MOV R96, 0x4fa0 ;  /* 0x00004fa000607802 */ /* 0x000fe40000000f00 */
[----:B------:R-:W-:Y:S05]  /*4f90*/  CALL.REL.NOINC `($__internal_135_$__cuda_sm70_shflsync_down_p) ;  /* 0x0000027000007944 */ /* 0x000fea0003c00000 */
[----:B-1----:R-:W-:Y:S01]  /*4fa0*/  MOV R101, R99 ;  /* 0x0000006300657202 */ /* 0x002fe20000000f00 */
[----:B------:R-:W-:Y:S01]  /*4fb0*/  HFMA2.MMA R99, -RZ, RZ, 0, 2.384185791015625e-07 ;  /* 0x00000004ff637435 */ /* 0x000fe200000001ff */
[----:B------:R-:W-:Y:S02]  /*4fc0*/  MOV R97, R98 ;  /* 0x0000006200617202 */ /* 0x000fe40000000f00 */
[----:B------:R-:W-:Y:S02]  /*4fd0*/  MOV R103, 0x1f ;  /* 0x0000001f00677802 */ /* 0x000fe40000000f00 */
[----:B------:R-:W-:Y:S02]  /*4fe0*/  MOV R102, 0xffffffff ;  /* 0xffffffff00667802 */ /* 0x000fe40000000f00 */
[----:B------:R-:W-:Y:S02]  /*4ff0*/  MOV R96, 0x5010 ;  /* 0x0000501000607802 */ /* 0x000fe40000000f00 */
[----:B------:R-:W-:Y:S05]  /*5000*/  CALL.REL.NOINC `($__internal_135_$__cuda_sm70_shflsync_down_p) ;  /* 0x0000020000007944 */ /* 0x000fea0003c00000 */
[----:B------:R-:W-:Y:S01]  /*5010*/  FADD.FTZ R100, R101, R100 ;  /* 0x0000006465647221 */ /* 0x000fe20000010000 */
[----:B------:R-:W-:Y:S01]  /*5020*/  MOV R103, 0x1f ;  /* 0x0000001f00677802 */ /* 0x000fe20000000f00 */
[----:B-1----:R-:W-:Y:S01]  /*5030*/  FADD.FTZ R98, R98, R99 ;  /* 0x0000006362627221 */ /* 0x002fe20000010000 */
[----:B------:R-:W-:Y:S01]  /*5040*/  HFMA2.MMA R99, -RZ, RZ, 0, 1.1920928955078125e-07 ;  /* 0x00000002ff637435 */ /* 0x000fe200000001ff */
[----:B------:R-:W-:-:S02]  /*5050*/  MOV R102, 0xffffffff ;  /* 0xffffffff00667802 */ /* 0x000fc40000000f00 */
[----:B------:R-:W-:Y:S02]  /*5060*/  MOV R97, R100 ;  /* 0x0000006400617202 */ /* 0x000fe40000000f00 */
[----:B------:R-:W-:Y:S02]  /*5070*/  MOV R96, 0x5090 ;  /* 0x0000509000607802 */ /* 0x000fe40000000f00 */
[----:B------:R-:W-:Y:S05]  /*5080*/  CALL.REL.NOINC `($__internal_135_$__cuda_sm70_shflsync_down_p) ;  /* 0x0000018000007944 */ /* 0x000fea0003c00000 */
[----:B-1----:R-:W-:Y:S01]  /*5090*/  MOV R101, R99 ;  /* 0x0000006300657202 */ /* 0x002fe20000000f00 */
[----:B------:R-:W-:Y:S01]  /*50a0*/  HFMA2.MMA R99, -RZ, RZ, 0, 1.1920928955078125e-07 ;  /* 0x00000002ff637435 */ /* 0x000fe200000001ff */
[----:B------:R-:W-:Y:S02]  /*50b0*/  MOV R97, R98 ;  /* 0x0000006200617202 */ /* 0x000fe40000000f00 */
[----:B------:R-:W-:Y:S02]  /*50c0*/  MOV R103, 0x1f ;  /* 0x0000001f00677802 */ /* 0x000fe40000000f00 */
[----:B------:R-:W-:Y:S02]  /*50d0*/  MOV R102, 0xffffffff ;  /* 0xffffffff00667802 */ /* 0x000fe40000000f00 */
[----:B------:R-:W-:-:S02]  /*50e0*/  MOV R96, 0x5100 ;  /* 0x0000510000607802 */ /* 0x000fc40000000f00 */
[----:B------:R-:W-:Y:S05]  /*50f0*/  CALL.REL.NOINC `($__internal_135_$__cuda_sm70_shflsync_down_p) ;  /* 0x0000011000007944 */ /* 0x000fea0003c00000 */
[----:B------:R-:W-:Y:S01]  /*5100*/  FADD.FTZ R100, R101, R100 ;  /* 0x0000006465647221 */ /* 0x000fe20000010000 */
[----:B------:R-:W-:Y:S01]  /*5110*/  MOV R103, 0x1f ;  /* 0x0000001f00677802 */ /* 0x000fe20000000f00 */
[----:B-1----:R-:W-:Y:S01]  /*5120*/  FADD.FTZ R98, R98, R99 ;  /* 0x0000006362627221 */ /* 0x002fe20000010000 */
[----:B------:R-:W-:Y:S01]  /*5130*/  HFMA2.MMA R99, -RZ, RZ, 0, 5.9604644775390625e-08 ;  /* 0x00000001ff637435 */ /* 0x000fe200000001ff */
[----:B------:R-:W-:-:S02]  /*5140*/  MOV R102, 0xffffffff ;  /* 0xffffffff00667802 */ /* 0x000fc40000000f00 */
[----:B------:R-:W-:Y:S02]  /*5150*/  MOV R97, R100 ;  /* 0x0000006400617202 */ /* 0x000fe40000000f00 */
[----:B------:R-:W-:Y:S02]  /*5160*/  MOV R96, 0x5180 ;  /* 0x0000518000607802 */ /* 0x000fe40000000f00 */
[----:B------:R-:W-:Y:S05]  /*5170*/  CALL.REL.NOINC `($__internal_135_$__cuda_sm70_shflsync_down_p) ;  /* 0x0000009000007944 */ /* 0x000fea0003c00000 */
[----:B-1----:R-:W-:Y:S01]  /*5180*/  MOV R101, R99 ;  /* 0x0000006300657202 */ /* 0x002fe20000000f00 */
[----:B------:R-:W-:Y:S01]  /*5190*/  HFMA2.MMA R99, -RZ, RZ, 0, 5.9604644775390625e-08 ;  /* 0x00000001ff637435 */ /* 0x000fe200000001ff */
[----:B------:R-:W-:Y:S02]  /*51a0*/  MOV R97, R98 ;  /* 0x0000006200617202 */ /* 0x000fe40000000f00 */
[----:B------:R-:W-:Y:S02]  /*51b0*/  MOV R103, 0x1f ;  /* 0x0000001f00677802 */ /* 0x000fe40000000f00 */
[----:B------:R-:W-:Y:S02]  /*51c0*/  MOV R102, 0xffffffff ;  /* 0xffffffff00667802 */ /* 0x000fe40000000f00 */
[----:B------:R-:W-:-:S02]  /*51d0*/  MOV R96, 0x51f0 ;  /* 0x000051f000607802 */ /* 0x000fc40000000f00 */
[----:B------:R-:W-:Y:S05]  /*51e0*/  CALL.REL.NOINC `($__internal_135_$__cuda_sm70_shflsync_down_p) ;  /* 0x0000002000007944 */ /* 0x000fea0003c00000 */
[----:B-1----:R-:W-:Y:S01]  /*51f0*/  MOV R97, R99 ;  /* 0x0000006300617202 */ /* 0x002fe20000000f00 */
[----:B------:R-:W-:Y:S05]  /*5200*/  BRA `(.L_x_8040) ;  /* 0xffffd0b000007947 */ /* 0x000fea000383ffff */
        .weak           $__internal_135_$__cuda_sm70_shflsync_down_p
        .type           $__internal_135_$__cuda_sm70_shflsync_down_p,@function
        .size           $__internal_135_$__cuda_sm70_shflsync_down_p,(.L_x_11869 - $__internal_135_$__cuda_sm70_shflsync_down_p)
$__internal_135_$__cuda_sm70_shflsync_down_p:
[----:B------:R-:W-:Y:S04]  /*5210*/  WARPSYNC R102 ;  /* 0x0000006600007348 */ /* 0x000fe80003800000 */
[----:B------:R0:W1:Y:S02]  /*5220*/  SHFL.DOWN PT, R99, R97, R99, R103 ;  /* 0x0800006361637389 */ /* 0x00006400000e0067 */
[----:B0-----:R-:W-:-:S06]  /*5230*/  HFMA2.MMA R97, -RZ, RZ, 0, 0 ;  /* 0x00000000ff617435 */ /* 0x001fcc00000001ff */
[----:B------:R-:W-:Y:S05]  /*5240*/  RET.REL.NODEC R96 `(_ZN10layer_norm13ln_bwd_kernelINS_13Kernel_traitsI6__halfS2_fS2_fjLj4096ELj1ELj1ELj4ELj16ENS_18Kernel_traits_baseILj4096ES2_S2_fS2_fjLj128EEEEELb1ELb1ELb0ELb1EEEvNS_9BwdParamsE) ;  /* 0xffffadb060007950 */ /* 0x000fea0003c3ffff */
.L_x_8041:
        /* <DEDUP_REMOVED lines=11> */
.L_x_11869:


//--------------------- .text._ZN10layer_norm22ln_bwd_finalize_kernelINS_22Kernel_traits_finalizeILj4096E6__halfS2_fS2_fjLb1ELj1024ELj4ENS_18Kernel_traits_baseILj4096ES2_S2_fS2_fjLj1024EEEEELb1ELb0EEEvNS_9BwdParamsE --------------------------
	.section	.text._ZN10layer_norm22ln_bwd_finalize_kernelINS_22Kernel_traits_finalizeILj4096E6__halfS2_fS2_fjLb1ELj1024ELj4ENS_18Kernel_traits_baseILj4096ES2_S2_fS2_fjLj1024EEEEELb1ELb0EEEvNS_9BwdParamsE,"ax",@progbits
	.sectioninfo	@"SHI_REGISTERS=32"
	.align	128
        .global         _ZN10layer_norm22ln_bwd_finalize_kernelINS_22Kernel_traits_finalizeILj4096E6__halfS2_fS2_fjLb1ELj1024ELj4ENS_18Kernel_traits_baseILj4096ES2_S2_fS2_fjLj1024EEEEELb1ELb0EEEvNS_9BwdParamsE
        .type           _ZN10layer_norm22ln_bwd_finalize_kernelINS_22Kernel_traits_finalizeILj4096E6__halfS2_fS2_fjLb1ELj1024ELj4ENS_18Kernel_traits_baseILj4096ES2_S2_fS2_fjLj1024EEEEELb1ELb0EEEvNS_9BwdParamsE,@function
        .size           _ZN10layer_norm22ln_bwd_finalize_kernelINS_22Kernel_traits_finalizeILj4096E6__halfS2_fS2_fjLb1ELj1024ELj4ENS_18Kernel_traits_baseILj4096ES2_S2_fS2_fjLj1024EEEEELb1ELb0EEEvNS_9BwdParamsE,(.L_x_11870 - _ZN10layer_norm22ln_bwd_finalize_kernelINS_22Kernel_traits_finalizeILj4096E6__halfS2_fS2_fjLb1ELj1024ELj4ENS_18Kernel_traits_baseILj4096ES2_S2_fS2_fjLj1024EEEEELb1ELb0EEEvNS_9BwdParamsE)
        .other          _ZN10layer_norm22ln_bwd_finalize_kernelINS_22Kernel_traits_finalizeILj4096E6__halfS2_fS2_fjLb1ELj1024ELj4ENS_18Kernel_traits_baseILj4096ES2_S2_fS2_fjLj1024EEEEELb1ELb0EEEvNS_9BwdParamsE,@"STO_CUDA_ENTRY STV_DEFAULT"
_ZN10layer_norm22ln_bwd_finalize_kernelINS_22Kernel_traits_finalizeILj4096E6__halfS2_fS2_fjLb1ELj1024ELj4ENS_18Kernel_traits_baseILj4096ES2_S2_fS2_fjLj1024EEEEELb1ELb0EEEvNS_9BwdParamsE:
.text._ZN10layer_norm22ln_bwd_finalize_kernelINS_22Kernel_traits_finalizeILj4096E6__halfS2_fS2_fjLb1ELj1024ELj4ENS_18Kernel_traits_baseILj4096ES2_S2_fS2_fjLj1024EEEEELb1ELb0EEEvNS_9BwdParamsE:
        /* <DEDUP_REMOVED lines=19> */
.L_x_8055:
        /* <DEDUP_REMOVED lines=33> */
.L_x_8046:
        /* <DEDUP_REMOVED lines=47> */
.L_x_8045:
[----:B------:R-:W-:Y:S05]  /*0630*/  BSYNC B1 ;  /* 0x0000000000017941 */ /* 0x000fea0003800000 */
.L_x_8044:
        /* <DEDUP_REMOVED lines=29> */
.L_x_8048:
[----:B------:R-:W-:Y:S05]  /*0810*/  BSYNC B1 ;  /* 0x0000000000017941 */ /* 0x000fea0003800000 */
.L_x_8047:
        /* <DEDUP_REMOVED lines=14> */
.L_x_8049:
[----:B------:R-:W-:Y:S05]  /*0900*/  BSYNC B1 ;  /* 0x0000000000017941 */ /* 0x000fea0003800000 */
.L_x_8043:
[----:B------:R-:W-:Y:S05]  /*0910*/  BSYNC B0 ;  /* 0x0000000000007941 */ /* 0x000fea0003800000 */
.L_x_8042:
        /* <DEDUP_REMOVED lines=12> */
.L_x_8056:
        /* <DEDUP_REMOVED lines=27> */
.L_x_8057:
        /* <DEDUP_REMOVED lines=9> */
.L_x_8050:
        /* <DEDUP_REMOVED lines=21> */
.L_x_8054:
[----:B------:R-:W-:Y:S05]  /*0d70*/  BSYNC B0 ;  /* 0x0000000000007941 */ /* 0x000fea0003800000 */
.L_x_8053:
[C---:B------:R-:W-:Y:S02]  /*0d80*/  ISETP.GT.U32.AND P1, PT, R4.reuse, -0x1001, PT ;  /* 0xffffefff0400780c */ /* 0x040fe40003f24070 */
[----:B------:R-:W-:-:S02]  /*0d90*/  IADD3 R4, R4, 0x1000, RZ ;  /* 0x0000100004047810 */ /* 0x000fc40007ffe0ff */
[----:B------:R-:W-:-:S09]  /*0da0*/  IADD3 R5, R5, 0x800, RZ ;  /* 0x0000080005057810 */ /* 0x000fd20007ffe0ff */
[----:B01----:R-:W-:Y:S05]  /*0db0*/  @P1 BRA `(.L_x_8055) ;  /* 0xfffff37000001947 */ /* 0x003fea000383ffff */
[----:B------:R-:W-:Y:S05]  /*0dc0*/  EXIT ;  /* 0x000000000000794d */ /* 0x000fea0003800000 */
.L_x_8051:
[----:B------:R-:W-:Y:S01]  /*0dd0*/  HFMA2.MMA R17, -RZ, RZ, 0, 5.9604644775390625e-08 ;  /* 0x00000001ff117435 */ /* 0x000fe200000001ff */
[----:B---3--:R-:W-:Y:S01]  /*0de0*/  MOV R18, R10 ;  /* 0x0000000a00127202 */ /* 0x008fe20000000f00 */
[----:B------:R-:W-:Y:S01]  /*0df0*/  IMAD.MOV.U32 R14, RZ, RZ, 0x1f ;  /* 0x0000001fff0e7424 */ /* 0x000fe200078e00ff */
[----:B------:R-:W-:Y:S02]  /*0e00*/  MOV R19, 0xffffffff ;  /* 0xffffffff00137802 */ /* 0x000fe40000000f00 */
[----:B------:R-:W-:Y:S02]  /*0e10*/  MOV R8, 0xe30 ;  /* 0x00000e3000087802 */ /* 0x000fe40000000f00 */
[----:B012---:R-:W-:Y:S05]  /*0e20*/  CALL.REL.NOINC `($__internal_136_$__cuda_sm70_shflsync_bfly_p) ;  /* 0x0000059000007944 */ /* 0x007fea0003c00000 */
[----:B01----:R-:W-:Y:S05]  /*0e30*/  BRA `(.L_x_8056) ;  /* 0xfffffba000007947 */ /* 0x003fea000383ffff */
.L_x_8052:
[----:B------:R-:W-:Y:S01]  /*0e40*/  HFMA2.MMA R17, -RZ, RZ, 0, 1.1920928955078125e-07 ;  /* 0x00000002ff117435 */ /* 0x000fe200000001ff */
[----:B------:R-:W-:Y:S01]  /*0e50*/  IMAD.MOV.U32 R14, RZ, RZ, 0x1f ;  /* 0x0000001fff0e7424 */ /* 0x000fe200078e00ff */
[----:B------:R-:W-:Y:S02]  /*0e60*/  MOV R19, 0xffffffff ;  /* 0xffffffff00137802 */ /* 0x000fe40000000f00 */
[----:B------:R-:W-:Y:S02]  /*0e70*/  MOV R8, 0xe90 ;  /* 0x00000e9000087802 */ /* 0x000fe40000000f00 */
[----:B0123--:R-:W-:Y:S05]  /*0e80*/  CALL.REL.NOINC `($__internal_136_$__cuda_sm70_shflsync_bfly_p) ;  /* 0x0000053000007944 */ /* 0x00ffea0003c00000 */
[----:B0-----:R-:W-:Y:S01]  /*0e90*/  HFMA2.MMA R17, -RZ, RZ, 0, 2.384185791015625e-07 ;  /* 0x00000004ff117435 */ /* 0x001fe200000001ff */
[----:B-1----:R-:W-:Y:S01]  /*0ea0*/  FADD.FTZ R18, R18, R14 ;  /* 0x0000000e12127221 */ /* 0x002fe20000010000 */
[----:B------:R-:W-:Y:S01]  /*0eb0*/  MOV R19, 0xffffffff ;  /* 0xffffffff00137802 */ /* 0x000fe20000000f00 */
[----:B------:R-:W-:Y:S01]  /*0ec0*/  IMAD.MOV.U32 R14, RZ, RZ, 0x1f ;  /* 0x0000001fff0e7424 */ /* 0x000fe200078e00ff */
[----:B------:R-:W-:-:S02]  /*0ed0*/  MOV R8, 0xef0 ;  /* 0x00000ef000087802 */ /* 0x000fc40000000f00 */
[----:B------:R-:W-:Y:S05]  /*0ee0*/  CALL.REL.NOINC `($__internal_136_$__cuda_sm70_shflsync_bfly_p) ;  /* 0x000004d000007944 */ /* 0x000fea0003c00000 */
[----:B0-----:R-:W-:Y:S01]  /*0ef0*/  HFMA2.MMA R17, -RZ, RZ, 0, 4.76837158203125e-07 ;  /* 0x00000008ff117435 */ /* 0x001fe200000001ff */
[----:B-1----:R-:W-:Y:S01]  /*0f00*/  FADD.FTZ R18, R18, R14 ;  /* 0x0000000e12127221 */ /* 0x002fe20000010000 */
[----:B------:R-:W-:Y:S01]  /*0f10*/  MOV R19, 0xffffffff ;  /* 0xffffffff00137802 */ /* 0x000fe20000000f00 */
[----:B------:R-:W-:Y:S01]  /*0f20*/  IMAD.MOV.U32 R14, RZ, RZ, 0x1f ;  /* 0x0000001fff0e7424 */ /* 0x000fe200078e00ff */
[----:B------:R-:W-:-:S02]  /*0f30*/  MOV R8, 0xf50 ;  /* 0x00000f5000087802 */ /* 0x000fc40000000f00 */
[----:B------:R-:W-:Y:S05]  /*0f40*/  CALL.REL.NOINC `($__internal_136_$__cuda_sm70_shflsync_bfly_p) ;  /* 0x0000047000007944 */ /* 0x000fea0003c00000 */
[----:B-1----:R-:W-:Y:S01]  /*0f50*/  FADD.FTZ R10, R18, R14 ;  /* 0x0000000e120a7221 */ /* 0x002fe20000010000 */
[----:B0-----:R-:W-:Y:S01]  /*0f60*/  HFMA2.MMA R17, -RZ, RZ, 0, 9.5367431640625e-07 ;  /* 0x00000010ff117435 */ /* 0x001fe200000001ff */
[----:B------:R-:W-:Y:S01]  /*0f70*/  IMAD.MOV.U32 R14, RZ, RZ, 0x1f ;  /* 0x0000001fff0e7424 */ /* 0x000fe200078e00ff */
[----:B------:R-:W-:-:S02]  /*0f80*/  MOV R19, 0xffffffff ;  /* 0xffffffff00137802 */ /* 0x000fc40000000f00 */
[----:B------:R-:W-:Y:S02]  /*0f90*/  MOV R18, R10 ;  /* 0x0000000a00127202 */ /* 0x000fe40000000f00 */
[----:B------:R-:W-:Y:S02]  /*0fa0*/  MOV R8, 0xfc0 ;  /* 0x00000fc000087802 */ /* 0x000fe40000000f00 */
[----:B------:R-:W-:Y:S05]  /*0fb0*/  CALL.REL.NOINC `($__internal_136_$__cuda_sm70_shflsync_bfly_p) ;  /* 0x0000040000007944 */ /* 0x000fea0003c00000 */
[----:B0-----:R-:W-:Y:S01]  /*0fc0*/  HFMA2.MMA R17, -RZ, RZ, 0, 5.9604644775390625e-08 ;  /* 0x00000001ff117435 */ /* 0x001fe200000001ff */
[----:B-1----:R-:W-:Y:S01]  /*0fd0*/  IMAD.MOV.U32 R13, RZ, RZ, R14 ;  /* 0x000000ffff0d7224 */ /* 0x002fe200078e000e */
[----:B------:R-:W-:Y:S01]  /*0fe0*/  MOV R18, R15 ;  /* 0x0000000f00127202 */ /* 0x000fe20000000f00 */
[----:B------:R-:W-:Y:S01]  /*0ff0*/  IMAD.MOV.U32 R14, RZ, RZ, 0x1f ;  /* 0x0000001fff0e7424 */ /* 0x000fe200078e00ff */
[----:B------:R-:W-:Y:S02]  /*1000*/  MOV R19, 0xffffffff ;  /* 0xffffffff00137802 */ /* 0x000fe40000000f00 */
[----:B------:R-:W-:Y:S02]  /*1010*/  MOV R8, 0x1030 ;  /* 0x0000103000087802 */ /* 0x000fe40000000f00 */
[----:B------:R-:W-:Y:S05]  /*1020*/  CALL.REL.NOINC `($__internal_136_$__cuda_sm70_shflsync_bfly_p) ;  /* 0x0000039000007944 */ /* 0x000fea0003c00000 */
[----:B0-----:R-:W-:Y:S01]  /*1030*/  HFMA2.MMA R17, -RZ, RZ, 0, 1.1920928955078125e-07 ;  /* 0x00000002ff117435 */ /* 0x001fe200000001ff */
[----:B-1----:R-:W-:Y:S01]  /*1040*/  FADD.FTZ R18, R15, R14 ;  /* 0x0000000e0f127221 */ /* 0x002fe20000010000 */
[----:B------:R-:W-:Y:S01]  /*1050*/  MOV R19, 0xffffffff ;  /* 0xffffffff00137802 */ /* 0x000fe20000000f00 */
[----:B------:R-:W-:Y:S01]  /*1060*/  IMAD.MOV.U32 R14, RZ, RZ, 0x1f ;  /* 0x0000001fff0e7424 */ /* 0x000fe200078e00ff */
[----:B------:R-:W-:-:S02]  /*1070*/  MOV R8, 0x1090 ;  /* 0x0000109000087802 */ /* 0x000fc40000000f00 */
[----:B------:R-:W-:Y:S05]  /*1080*/  CALL.REL.NOINC `($__internal_136_$__cuda_sm70_shflsync_bfly_p) ;  /* 0x0000033000007944 */ /* 0x000fea0003c00000 */
        /* <DEDUP_REMOVED lines=35> */
[----:B------:R-:W-:Y:S01]  /*12c0*/  IMAD.MOV.U32 R19, RZ, RZ, -0x1 ;  /* 0xffffffffff137424 */ /* 0x000fe200078e00ff */
[----:B------:R-:W-:-:S02]  /*12d0*/  MOV R8, 0x12f0 ;  /* 0x000012f000087802 */ /* 0x000fc40000000f00 */
[----:B------:R-:W-:Y:S05]  /*12e0*/  CALL.REL.NOINC `($__internal_136_$__cuda_sm70_shflsync_bfly_p) ;  /* 0x000000d000007944 */ /* 0x000fea0003c00000 */
[----:B0-----:R-:W-:Y:S01]  /*12f0*/  HFMA2.MMA R17, -RZ, RZ, 0, 4.76837158203125e-07 ;  /* 0x00000008ff117435 */ /* 0x001fe200000001ff */
[----:B-1----:R-:W-:Y:S01]  /*1300*/  FADD.FTZ R18, R18, R14 ;  /* 0x0000000e12127221 */ /* 0x002fe20000010000 */
[----:B------:R-:W-:-:S02]  /*1310*/  MOV R14, 0x1f ;  /* 0x0000001f000e7802 */ /* 0x000fc40000000f00 */
[----:B------:R-:W-:Y:S02]  /*1320*/  MOV R19, 0xffffffff ;  /* 0xffffffff00137802 */ /* 0x000fe40000000f00 */
[----:B------:R-:W-:Y:S02]  /*1330*/  MOV R8, 0x1350 ;  /* 0x0000135000087802 */ /* 0x000fe40000000f00 */
[----:B------:R-:W-:Y:S05]  /*1340*/  CALL.REL.NOINC `($__internal_136_$__cuda_sm70_shflsync_bfly_p) ;  /* 0x0000007000007944 */ /* 0x000fea0003c00000 */
[----:B01----:R-:W-:Y:S01]  /*1350*/  FADD.FTZ R18, R18, R14 ;  /* 0x0000000e12127221 */ /* 0x003fe20000010000 */
[----:B------:R-:W-:Y:S01]  /*1360*/  HFMA2.MMA R14, -RZ, RZ, 0, 1.847743988037109375e-06 ;  /* 0x0000001fff0e7435 */ /* 0x000fe200000001ff */
[----:B------:R-:W-:Y:S01]  /*1370*/  IMAD.MOV.U32 R17, RZ, RZ, 0x10 ;  /* 0x00000010ff117424 */ /* 0x000fe200078e00ff */
[----:B------:R-:W-:Y:S02]  /*1380*/  MOV R19, 0xffffffff ;  /* 0xffffffff00137802 */ /* 0x000fe40000000f00 */
[----:B------:R-:W-:Y:S02]  /*1390*/  MOV R8, 0x13b0 ;  /* 0x000013b000087802 */ /* 0x000fe40000000f00 */
[----:B------:R-:W-:Y:S05]  /*13a0*/  CALL.REL.NOINC `($__internal_136_$__cuda_sm70_shflsync_bfly_p) ;  /* 0x0000001000007944 */ /* 0x000fea0003c00000 */
[----:B01----:R-:W-:Y:S05]  /*13b0*/  BRA `(.L_x_8057) ;  /* 0xfffff7d000007947 */ /* 0x003fea000383ffff */
        .weak           $__internal_136_$__cuda_sm70_shflsync_bfly_p
        .type           $__internal_136_$__cuda_sm70_shflsync_bfly_p,@function
        .size           $__internal_136_$__cuda_sm70_shflsync_bfly_p,(.L_x_11870 - $__internal_136_$__cuda_sm70_shflsync_bfly_p)
$__internal_136_$__cuda_sm70_shflsync_bfly_p:
[----:B------:R-:W-:Y:S01]  /*13c0*/  HFMA2.MMA R9, -RZ, RZ, 0, 0 ;  /* 0x00000000ff097435 */ /* 0x000fe200000001ff */
[----:B------:R-:W-:Y:S04]  /*13d0*/  WARPSYNC R19 ;  /* 0x0000001300007348 */ /* 0x000fe80003800000 */
[----:B------:R0:W1:Y:S01]  /*13e0*/  SHFL.BFLY PT, R14, R18, R17, R14 ;  /* 0x0c000011120e7389 */ /* 0x00006200000e000e */
[----:B------:R-:W-:Y:S05]  /*13f0*/  RET.REL.NODEC R8 `(_ZN10layer_norm22ln_bwd_finalize_kernelINS_22Kernel_traits_finalizeILj4096E6__halfS2_fS2_fjLb1ELj1024ELj4ENS_18Kernel_traits_baseILj4096ES2_S2_fS2_fjLj1024EEEEELb1ELb0EEEvNS_9BwdParamsE) ;  /* 0xffffec0008007950 */ /* 0x000fea0003c3ffff */
.L_x_8058:
        /* <DEDUP_REMOVED lines=16> */
.L_x_11870:


//--------------------- .text._ZN10layer_norm13ln_bwd_kernelINS_13Kernel_traitsI6__halfS2_fS2_fjLj4096ELj1ELj1ELj4ELj16ENS_18Kernel_traits_baseILj4096ES2_S2_fS2_fjLj128EEEEELb1ELb1ELb1ELb0EEEvNS_9BwdParamsE --------------------------
	.section	.text._ZN10layer_norm13ln_bwd_kernelINS_13Kernel_traitsI6__halfS2_fS2_fjLj4096ELj1ELj1ELj4ELj16ENS_18Kernel_traits_baseILj4096ES2_S2_fS2_fjLj128EEEEELb1ELb1ELb1ELb0EEEvNS_9BwdParamsE,"ax",@progbits
	.sectioninfo	@"SHI_REGISTERS=255"
	.align	128
        .global         _ZN10layer_norm13ln_bwd_kernelINS_13Kernel_traitsI6__halfS2_fS2_fjLj4096ELj1ELj1ELj4ELj16ENS_18Kernel_traits_baseILj4096ES2_S2_fS2_fjLj128EEEEELb1ELb1ELb1ELb0EEEvNS_9BwdParamsE
        .type           _ZN10layer_norm13ln_bwd_kernelINS_13Kernel_traitsI6__halfS2_fS2_fjLj4096ELj1ELj1ELj4ELj16ENS_18Kernel_traits_baseILj4096ES2_S2_fS2_fjLj128EEEEELb1ELb1ELb1ELb0EEEvNS_9BwdParamsE,@function
        .size           _ZN10layer_norm13ln_bwd_kernelINS_13Kernel_traitsI6__halfS2_fS2_fjLj4096ELj1ELj1ELj4ELj16ENS_18Kernel_traits_baseILj4096ES2_S2_fS2_fjLj128EEEEELb1ELb1ELb1ELb0EEEvNS_9BwdParamsE,(.L_x_11871 - _ZN10layer_norm13ln_bwd_kernelINS_13Kernel_traitsI6__halfS2_fS2_fjLj4096ELj1ELj1ELj4ELj16ENS_18Kernel_traits_baseILj4096ES2_S2_fS2_fjLj128EEEEELb1ELb1ELb1ELb0EEEvNS_9BwdParamsE)
        .other          _ZN10layer_norm13ln_bwd_kernelINS_13Kernel_traitsI6__halfS2_fS2_fjLj4096ELj1ELj1ELj4ELj16ENS_18Kernel_traits_baseILj4096ES2_S2_fS2_fjLj128EEEEELb1ELb1ELb1ELb0EEEvNS_9BwdParamsE,@"STO_CUDA_ENTRY STV_DEFAULT"
_ZN10layer_norm13ln_bwd_kernelINS_13Kernel_traitsI6__halfS2_fS2_fjLj4096ELj1ELj1ELj4ELj16ENS_18Kernel_traits_baseILj4096ES2_S2_fS2_fjLj128EEEEELb1ELb1ELb1ELb0EEEvNS_9BwdParamsE:
.text._ZN10layer_norm13ln_bwd_kernelINS_13Kernel_traitsI6__halfS2_fS2_fjLj4096ELj1ELj1ELj4ELj16ENS_18Kernel_traits_baseILj4096ES2_S2_fS2_fjLj128EEEEELb1ELb1ELb1ELb0EEEvNS_9BwdParamsE:
        /* <DEDUP_REMOVED lines=93> */
[--C-:B------:R-:W-:Y:S01]  /*05d0*/  HADD2.F32 R33, -RZ, R69.reuse.H0_H0 ;  /* 0x20000045ff217230 */ /* 0x100fe20000004100 */
[----:B------:R-:W-:Y:S01]  /*05e0*/  STL [R1+0xd8], R128 ;  /* 0x0000d88001007387 */ /* 0x000fe20000100800 */
[----:B------:R-:W-:-:S02]  /*05f0*/  HADD2.F32 R68, -RZ, R69.H1_H1 ;  /* 0x30000045ff447230 */ /* 0x000fc40000004100 */
[----:B------:R-:W-:Y:S01]  /*0600*/  HADD2.F32 R252, -RZ, R11.H1_H1 ;  /* 0x3000000bfffc7230 */ /* 0x000fe20000004100 */
[----:B------:R1:W-:Y:S01]  /*0610*/  STL [R1+0xd4], R2 ;  /* 0x0000d40201007387 */ /* 0x0003e20000100800 */
[--C-:B------:R-:W-:Y:S02]  /*0620*/  HADD2.F32 R251, -RZ, R4.reuse.H0_H0 ;  /* 0x20000004fffb7230 */ /* 0x100fe40000004100 */
[----:B------:R-:W-:Y:S01]  /*0630*/  HADD2.F32 R250, -RZ, R4.H1_H1 ;  /* 0x30000004fffa7230 */ /* 0x000fe20000004100 */
[----:B------:R2:W-:Y:S01]  /*0640*/  STL [R1+0xd0], R33 ;  /* 0x0000d02101007387 */ /* 0x0005e20000100800 */
[--C-:B------:R-:W-:Y:S02]  /*0650*/  HADD2.F32 R249, -RZ, R5.reuse.H0_H0 ;  /* 0x20000005fff97230 */ /* 0x100fe40000004100 */
[----:B------:R-:W-:Y:S01]  /*0660*/  HADD2.F32 R248, -RZ, R5.H1_H1 ;  /* 0x30000005fff87230 */ /* 0x000fe20000004100 */
[----:B------:R3:W-:Y:S01]  /*0670*/  STL [R1+0xcc], R68 ;  /* 0x0000cc4401007387 */ /* 0x0007e20000100800 */
[----:B------:R-:W-:-:S02]  /*0680*/  HADD2.F32 R247, -RZ, R6.H0_H0 ;  /* 0x20000006fff77230 */ /* 0x000fc40000004100 */
[----:B-1----:R-:W-:Y:S02]  /*0690*/  HADD2.F32 R2, -RZ, R70.H0_H0 ;  /* 0x20000046ff027230 */ /* 0x002fe40000004100 */
[----:B------:R-:W-:Y:S02]  /*06a0*/  HADD2.F32 R246, -RZ, R6.H1_H1 ;  /* 0x30000006fff67230 */ /* 0x000fe40000004100 */
[----:B--2---:R-:W-:Y:S01]  /*06b0*/  HADD2.F32 R33, -RZ, R70.H1_H1 ;  /* 0x30000046ff217230 */ /* 0x004fe20000004100 */
[----:B------:R1:W-:Y:S01]  /*06c0*/  STL [R1+0xc8], R2 ;  /* 0x0000c80201007387 */ /* 0x0003e20000100800 */
[----:B------:R-:W-:Y:S02]  /*06d0*/  HADD2.F32 R245, -RZ, R7.H0_H0 ;  /* 0x20000007fff57230 */ /* 0x000fe40000004100 */
[----:B---3--:R-:W-:Y:S01]  /*06e0*/  HADD2.F32 R68, -RZ, R71.H0_H0 ;  /* 0x20000047ff447230 */ /* 0x008fe20000004100 */
[----:B------:R2:W-:Y:S01]  /*06f0*/  STL [R1+0xc4], R33 ;  /* 0x0000c42101007387 */ /* 0x0005e20000100800 */
[----:B------:R-:W-:-:S03]  /*0700*/  HADD2.F32 R244, -RZ, R7.H1_H1 ;  /* 0x30000007fff47230 */ /* 0x000fc60000004100 */
[----:B------:R-:W-:Y:S01]  /*0710*/  STL [R1+0xc0], R68 ;  /* 0x0000c04401007387 */ /* 0x000fe20000100800 */
[----:B-1----:R-:W-:Y:S02]  /*0720*/  HADD2.F32 R2, -RZ, R71.H1_H1 ;  /* 0x30000047ff027230 */ /* 0x002fe40000004100 */
[----:B--2---:R-:W-:-:S03]  /*0730*/  HADD2.F32 R33, -RZ, R28.H0_H0 ;  /* 0x2000001cff217230 */ /* 0x004fc60000004100 */
[----:B------:R1:W-:Y:S01]  /*0740*/  STL [R1+0xbc], R2 ;  /* 0x0000bc0201007387 */ /* 0x0003e20000100800 */
[----:B------:R-:W-:-:S03]  /*0750*/  HADD2.F32 R28, -RZ, R28.H1_H1 ;  /* 0x3000001cff1c7230 */ /* 0x000fc60000004100 */
[----:B------:R2:W-:Y:S04]  /*0760*/  STL [R1+0xb8], R33 ;  /* 0x0000b82101007387 */ /* 0x0005e80000100800 */
[----:B------:R3:W-:Y:S01]  /*0770*/  STL [R1+0xb4], R28 ;  /* 0x0000b41c01007387 */ /* 0x0007e20000100800 */
[--C-:B-1----:R-:W-:Y:S02]  /*0780*/  HADD2.F32 R2, -RZ, R29.reuse.H0_H0 ;  /* 0x2000001dff027230 */ /* 0x102fe40000004100 */
[----:B------:R-:W-:Y:S01]  /*0790*/  HADD2.F32 R29, -RZ, R29.H1_H1 ;  /* 0x3000001dff1d7230 */ /* 0x000fe20000004100 */
[----:B--2---:R-:W-:Y:S02]  /*07a0*/  MOV R33, RZ ;  /* 0x000000ff00217202 */ /* 0x004fe40000000f00 */
        /* <DEDUP_REMOVED lines=44> */
[----:B------:R-:W-:Y:S01]  /*0a70*/  STL [R1+0x58], R21 ;  /* 0x0000581501007387 */ /* 0x000fe20000100800 */
[----:B------:R-:W-:-:S03]  /*0a80*/  HADD2.F32 R16, -RZ, R17.H1_H1 ;  /* 0x30000011ff107230 */ /* 0x000fc60000004100 */
[----:B------:R-:W-:Y:S01]  /*0a90*/  STL [R1+0x54], R20 ;  /* 0x0000541401007387 */ /* 0x000fe20000100800 */
[----:B-1----:R-:W-:Y:S02]  /*0aa0*/  HADD2.F32 R2, -RZ, R17.H0_H0 ;  /* 0x20000011ff027230 */ /* 0x002fe40000004100 */
[----:B------:R-:W-:-:S03]  /*0ab0*/  HADD2.F32 R17, -RZ, R18.H0_H0 ;  /* 0x20000012ff117230 */ /* 0x000fc60000004100 */
[----:B------:R1:W-:Y:S04]  /*0ac0*/  STL [R1+0x50], R2 ;  /* 0x0000500201007387 */ /* 0x0003e80000100800 */
[----:B------:R2:W-:Y:S04]  /*0ad0*/  STL [R1+0x4c], R16 ;  /* 0x00004c1001007387 */ /* 0x0005e80000100800 */
        /* <DEDUP_REMOVED lines=23> */
[----:B------:R-:W-:Y:S04]  /*0c50*/  STL [R1+0x1c], R13 ;  /* 0x00001c0d01007387 */ /* 0x000fe80000100800 */
[----:B------:R-:W-:Y:S01]  /*0c60*/  STL [R1+0x18], R12 ;  /* 0x0000180c01007387 */ /* 0x000fe20000100800 */
[----:B-1----:R-:W-:Y:S02]  /*0c70*/  HADD2.F32 R2, -RZ, R8.H1_H1 ;  /* 0x30000008ff027230 */ /* 0x002fe40000004100 */
[----:B------:R-:W-:-:S03]  /*0c80*/  HADD2.F32 R8, -RZ, R9.H0_H0 ;  /* 0x20000009ff087230 */ /* 0x000fc60000004100 */
[----:B------:R1:W-:Y:S04]  /*0c90*/  STL [R1+0x14], R2 ;  /* 0x0000140201007387 */ /* 0x0003e80000100800 */
[----:B------:R2:W-:Y:S01]  /*0ca0*/  STL [R1+0x10], R8 ;  /* 0x0000100801007387 */ /* 0x0005e20000100800 */
[----:B-1----:R-:W-:Y:S02]  /*0cb0*/  HADD2.F32 R2, -RZ, R9.H1_H1 ;  /* 0x30000009ff027230 */ /* 0x002fe40000004100 */
[--C-:B------:R-:W-:Y:S02]  /*0cc0*/  HADD2.F32 R9, -RZ, R10.reuse.H0_H0 ;  /* 0x2000000aff097230 */ /* 0x100fe40000004100 */
[----:B--2---:R-:W-:Y:S01]  /*0cd0*/  HADD2.F32 R8, -RZ, R10.H1_H1 ;  /* 0x3000000aff087230 */ /* 0x004fe20000004100 */
[----:B------:R1:W-:Y:S04]  /*0ce0*/  STL [R1+0xc], R2 ;  /* 0x00000c0201007387 */ /* 0x0003e80000100800 */
[----:B------:R2:W-:Y:S04]  /*0cf0*/  STL [R1+0x8], R9 ;  /* 0x0000080901007387 */ /* 0x0005e80000100800 */
[----:B------:R2:W-:Y:S01]  /*0d00*/  STL [R1+0x4], R8 ;  /* 0x0000040801007387 */ /* 0x0005e20000100800 */
[----:B-1----:R-:W-:-:S05]  /*0d10*/  HADD2.F32 R2, -RZ, R11.H0_H0 ;  /* 0x2000000bff027230 */ /* 0x002fca0000004100 */
[----:B0-----:R2:W-:Y:S02]  /*0d20*/  STL [R1], R2 ;  /* 0x0000000201007387 */ /* 0x0015e40000100800 */
.L_x_8221:
        /* <DEDUP_REMOVED lines=18> */
[C---:B-----5:R-:W-:Y:S01]  /*0e50*/  ISETP.GE.AND P0, PT, R5.reuse, 0x1, PT ;  /* 0x000000010500780c */ /* 0x060fe20003f06270 */
[----:B------:R-:W-:Y:S01]  /*0e60*/  HFMA2.MMA R168, -RZ, RZ, 0, 0 ;  /* 0x00000000ffa87435 */ /* 0x000fe200000001ff */
[----:B------:R-:W-:Y:S11]  /*0e70*/  BSSY B1, `(.L_x_8062) ;  /* 0x0000011000017945 */ /* 0x000ff60003800000 */
        /* <DEDUP_REMOVED lines=16> */
.L_x_8063:
[----:B------:R-:W-:Y:S05]  /*0f80*/  BSYNC B1 ;  /* 0x0000000000017941 */ /* 0x000fea0003800000 */
.L_x_8062:
        /* <DEDUP_REMOVED lines=12> */
.L_x_8065:
[----:B------:R-:W-:Y:S05]  /*1050*/  BSYNC B1 ;  /* 0x0000000000017941 */ /* 0x000fea0003800000 */
.L_x_8064:
[----:B------:R-:W-:Y:S01]  /*1060*/  BSSY B1, `(.L_x_8066) ;  /* 0x000000c000017945 */ /* 0x000fe20003800000 */
[----:B------:R-:W-:Y:S05]  /*1070*/  @!P3 BRA `(.L_x_8067) ;  /* 0x000000a00000b947 */ /* 0x000fea0003800000 */
[----:B------:R-:W-:-:S04]  /*1080*/  ISETP.NE.U32.AND P0, PT, RZ, c[0x0][0x218], PT ;  /* 0x00008600ff007a0c */ /* 0x000fc80003f05070 */
[----:B------:R-:W-:Y:S02]  /*1090*/  ISETP.NE.AND.EX P0, PT, RZ, c[0x0][0x21c], PT, P0 ;  /* 0x00008700ff007a0c */ /* 0x000fe40003f05300 */
[----:B------:R-:W-:-:S05]  /*10a0*/  MOV R186, 0x8 ;  /* 0x0000000800ba7802 */ /* 0x000fca0000000f00 */
[----:B------:R-:W-:-:S06]  /*10b0*/  IMAD.WIDE.U32 R186, R168, R186, c[0x0][0x190] ;  /* 0x00006400a8ba7625 */ /* 0x000fcc00078e00ba */
[----:B-1----:R-:W-:Y:S01]  /*10c0*/  @P0 IMAD.WIDE.U32 R6, R169, R170, c[0x0][0x218] ;  /* 0x00008600a9060625 */ /* 0x002fe200078e00aa */
[----:B------:R-:W5:Y:S04]  /*10d0*/  LDG.E.64 R186, [R186.64] ;  /* 0x00000004baba7981 */ /* 0x000f68000c1e1b00 */
[----:B------:R1:W5:Y:S04]  /*10e0*/  @P0 LDG.E.128 R140, [R6.64] ;  /* 0x00000004068c0981 */ /* 0x000368000c1e1d00 */
[----:B------:R1:W5:Y:S01]  /*10f0*/  @P0 LDG.E.128 R144, [R6.64+0x10] ;  /* 0x0000100406900981 */ /* 0x000362000c1e1d00 */
[----:B------:R-:W-:-:S02]  /*1100*/  IADD3 R168, R168, 0x80, RZ ;  /* 0x00000080a8a87810 */ /* 0x000fc40007ffe0ff */
[----:B------:R-:W-:Y:S02]  /*1110*/  IADD3 R169, R169, 0x80, RZ ;  /* 0x00000080a9a97810 */ /* 0x000fe40007ffe0ff */
.L_x_8067:
[----:B------:R-:W-:Y:S05]  /*1120*/  BSYNC B1 ;  /* 0x0000000000017941 */ /* 0x000fea0003800000 */
.L_x_8066:
[----:B------:R-:W-:Y:S01]  /*1130*/  ISETP.GE.U32.AND P0, PT, R0, 0x200, PT ;  /* 0x000002000000780c */ /* 0x000fe20003f06070 */
[----:B------:R-:W-:Y:S01]  /*1140*/  HFMA2.MMA R219, -RZ, RZ, 0, 0 ;  /* 0x00000000ffdb7435 */ /* 0x000fe200000001ff */
[----:B------:R-:W-:-:S11]  /*1150*/  MOV R222, RZ ;  /* 0x000000ff00de7202 */ /* 0x000fd60000000f00 */
        /* <DEDUP_REMOVED lines=9> */
[----:B------:R-:W-:Y:S01]  /*11f0*/  MOV R222, RZ ;  /* 0x000000ff00de7202 */ /* 0x000fe20000000f00 */
[----:B------:R-:W-:Y:S05]  /*1200*/  BRA `(.L_x_8068) ;  /* 0x0000181000007947 */ /* 0x000fea0003800000 */
.L_x_8061:
        /* <DEDUP_REMOVED lines=9> */
[----:B------:R-:W-:Y:S01]  /*12a0*/  @P0 LEA.HI R7, R6, R7, RZ, 0x3 ;  /* 0x0000000706070211 */ /* 0x000fe200078f18ff */
[----:B------:R-:W-:-:S06]  /*12b0*/  HFMA2.MMA R6, -RZ, RZ, 0, 0 ;  /* 0x00000000ff067435 */ /* 0x000fcc00000001ff */
[----:B------:R-:W-:Y:S01]  /*12c0*/  @P0 LEA.HI.SX32 R6, R7, R169, 0x1d ;  /* 0x000000a907060211 */ /* 0x000fe200078feaff */
[----:B------:R-:W-:-:S05]  /*12d0*/  IMAD.WIDE R168, R3, R168, c[0x0][0x1a0] ;  /* 0x0000680003a87625 */ /* 0x000fca00078e02a8 */
        /* <DEDUP_REMOVED lines=21> */
[----:B------:R-:W-:Y:S02]  /*1430*/  ISETP.NE.AND.EX P0, PT, RZ, c[0x0][0x21c], PT, P0 ;  /* 0x00008700ff007a0c */ /* 0x000fe40003f05300 */
[----:B------:R-:W-:Y:S01]  /*1440*/  MOV R190, 0x8 ;  /* 0x0000000800be7802 */ /* 0x000fe20000000f00 */
[----:B------:R-:W4:Y:S04]  /*1450*/  LDL R219, [R1+0xc0] ;  /* 0x0000c00001db7983 */ /* 0x000f280000100800 */
[----:B------:R-:W-:-:S06]  /*1460*/  IMAD.WIDE.U32 R190, R6, R190, c[0x0][0x190] ;  /* 0x0000640006be7625 */ /* 0x000fcc00078e00be */
[----:B------:R0:W5:Y:S04]  /*1470*/  @P0 LDG.E.128 R128, [R206.64] ;  /* 0x00000004ce800981 */ /* 0x000168000c1e1d00 */
[----:B------:R0:W5:Y:S04]  /*1480*/  @P0 LDG.E.128 R132, [R206.64+0x10] ;  /* 0x00001004ce840981 */ /* 0x000168000c1e1d00 */
[----:B------:R-:W5:Y:S01]  /*1490*/  LDG.E.64 R190, [R190.64] ;  /* 0x00000004bebe7981 */ /* 0x000f62000c1e1b00 */
[----:B---3--:R-:W-:-:S04]  /*14a0*/  FADD.FTZ R171, -R7, R171 ;  /* 0x000000ab07ab7221 */ /* 0x008fc80000010100 */
[----:B------:R-:W-:Y:S02]  /*14b0*/  FMUL.FTZ R237, R2, R171 ;  /* 0x000000ab02ed7220 */ /* 0x000fe40000410000 */
[----:B------:R-:W3:Y:S01]  /*14c0*/  LDL R171, [R1+0xbc] ;  /* 0x0000bc0001ab7983 */ /* 0x000ee20000100800 */
[----:B------:R-:W-:Y:S01]  /*14d0*/  FADD.FTZ R168, -R7, R168 ;  /* 0x000000a807a87221 */ /* 0x000fe20000010100 */
[----:B--2---:R-:W-:-:S03]  /*14e0*/  HADD2.F32 R215, -RZ, R172.H0_H0 ;  /* 0x200000acffd77230 */ /* 0x004fc60000004100 */
[----:B------:R-:W-:Y:S01]  /*14f0*/  FMUL.FTZ R214, R2, R168 ;  /* 0x000000a802d67220 */ /* 0x000fe20000410000 */
[----:B------:R-:W-:Y:S01]  /*1500*/  HADD2.F32 R172, -RZ, R172.H1_H1 ;  /* 0x300000acffac7230 */ /* 0x000fe20000004100 */
[C---:B------:R-:W-:Y:S02]  /*1510*/  FADD.FTZ R170, -R7.reuse, R170 ;  /* 0x000000aa07aa7221 */ /* 0x040fe40000010100 */
[-C--:B------:R-:W-:Y:S02]  /*1520*/  FFMA.FTZ R32, R214, R215.reuse, R32 ;  /* 0x000000d7d6207223 */ /* 0x080fe40000010020 */
[----:B------:R-:W-:Y:S02]  /*1530*/  FADD.FTZ R60, R60, R215 ;  /* 0x000000d73c3c7221 */ /* 0x000fe40000010000 */
[----:B------:R-:W-:Y:S02]  /*1540*/  FADD.FTZ R169, -R7, R169 ;  /* 0x000000a907a97221 */ /* 0x000fe40000010100 */
[----:B------:R-:W-:Y:S01]  /*1550*/  FMUL.FTZ R215, R240, R215 ;  /* 0x000000d7f0d77220 */ /* 0x000fe20000410000 */
[----:B------:R-:W-:Y:S01]  /*1560*/  HADD2.F32 R238, -RZ, R173.H0_H0 ;  /* 0x200000adffee7230 */ /* 0x000fe20000004100 */
[----:B------:R-:W-:-:S02]  /*1570*/  FMUL.FTZ R239, R2, R170 ;  /* 0x000000aa02ef7220 */ /* 0x000fc40000410000 */
[----:B------:R-:W-:Y:S02]  /*1580*/  FMUL.FTZ R241, R2, R169 ;  /* 0x000000a902f17220 */ /* 0x000fe40000410000 */
[----:B----4-:R-:W-:Y:S02]  /*1590*/  FMUL.FTZ R240, R236, R172 ;  /* 0x000000acecf07220 */ /* 0x010fe40000410000 */
[----:B------:R-:W-:Y:S02]  /*15a0*/  FADD.FTZ R168, RZ, R215 ;  /* 0x000000d7ffa87221 */ /* 0x000fe40000010000 */
[----:B------:R-:W-:Y:S01]  /*15b0*/  FFMA.FTZ R169, R214, R215, RZ ;  /* 0x000000d7d6a97223 */ /* 0x000fe200000100ff */
[----:B------:R-:W-:Y:S01]  /*15c0*/  HADD2.F32 R173, -RZ, R173.H1_H1 ;  /* 0x300000adffad7230 */ /* 0x000fe20000004100 */
[----:B------:R-:W-:Y:S02]  /*15d0*/  FADD.FTZ R176, -R7, R176 ;  /* 0x000000b007b07221 */ /* 0x000fe40000010100 */
[----:B------:R-:W-:-:S02]  /*15e0*/  FFMA.FTZ R34, R239, R238, R34 ;  /* 0x000000eeef227223 */ /* 0x000fc40000010022 */
[----:B------:R-:W-:Y:S02]  /*15f0*/  FADD.FTZ R62, R62, R238 ;  /* 0x000000ee3e3e7221 */ /* 0x000fe40000010000 */
[----:B------:R-:W-:Y:S02]  /*1600*/  FMUL.FTZ R238, R232, R238 ;  /* 0x000000eee8ee7220 */ /* 0x000fe40000410000 */
[----:B------:R-:W-:Y:S01]  /*1610*/  FADD.FTZ R168, R168, R240 ;  /* 0x000000f0a8a87221 */ /* 0x000fe20000010000 */
[----:B------:R-:W-:Y:S01]  /*1620*/  HADD2.F32 R234, -RZ, R174.H0_H0 ;  /* 0x200000aeffea7230 */ /* 0x000fe20000004100 */
[----:B------:R-:W-:Y:S02]  /*1630*/  FFMA.FTZ R169, R241, R240, R169 ;  /* 0x000000f0f1a97223 */ /* 0x000fe400000100a9 */
        /* <DEDUP_REMOVED lines=10> */
[----:B------:R-:W-:Y:S02]  /*16e0*/  FADD.FTZ R177, -R7, R177 ;  /* 0x000000b107b17221 */ /* 0x000fe40000010100 */
[----:B------:R-:W-:Y:S01]  /*16f0*/  FFMA.FTZ R170, R237, R236, R169 ;  /* 0x000000ecedaa7223 */ /* 0x000fe200000100a9 */
[----:B------:R-:W-:Y:S01]  /*1700*/  HADD2.F32 R230, -RZ, R175.H0_H0 ;  /* 0x200000afffe67230 */ /* 0x000fe20000004100 */
[----:B------:R-:W-:Y:S02]  /*1710*/  FMUL.FTZ R231, R2, R178 ;  /* 0x000000b202e77220 */ /* 0x000fe40000410000 */
[----:B------:R-:W-:Y:S02]  /*1720*/  FADD.FTZ R169, R168, R234 ;  /* 0x000000eaa8a97221 */ /* 0x000fe40000010000 */
[----:B------:R-:W-:-:S02]  /*1730*/  FMUL.FTZ R233, R2, R177 ;  /* 0x000000b102e97220 */ /* 0x000fc40000410000 */
[----:B------:R-:W-:Y:S02]  /*1740*/  FMUL.FTZ R232, R222, R174 ;  /* 0x000000aedee87220 */ /* 0x000fe40000410000 */
        /* <DEDUP_REMOVED lines=25> */
.L_x_8070:
[----:B0-----:R-:W-:Y:S05]  /*18e0*/  BSYNC B1 ;  /* 0x0000000000017941 */ /* 0x001fea0003800000 */
.L_x_8069:
        /* <DEDUP_REMOVED lines=16> */
[----:B------:R-:W3:Y:S01]  /*19f0*/  LDL R206, [R1+0xa8] ;  /* 0x0000a80001ce7983 */ /* 0x000ee20000100800 */
[----:B------:R-:W-:-:S03]  /*1a00*/  MOV R188, 0x8 ;  /* 0x0000000800bc7802 */ /* 0x000fc60000000f00 */
[----:B------:R-:W3:Y:S02]  /*1a10*/  LDL R198, [R1+0xa0] ;  /* 0x0000a00001c67983 */ /* 0x000ee40000100800 */
[----:B------:R-:W-:Y:S02]  /*1a20*/  IMAD.WIDE.U32 R188, R6, R188, c[0x0][0x190] ;  /* 0x0000640006bc7625 */ /* 0x000fe400078e00bc */
[----:B------:R0:W5:Y:S04]  /*1a30*/  @P0 LDG.E.128 R28, [R180.64] ;  /* 0x00000004b41c0981 */ /* 0x000168000c1e1d00 */
[----:B------:R-:W5:Y:S04]  /*1a40*/  LDG.E.64 R188, [R188.64] ;  /* 0x00000004bcbc7981 */ /* 0x000f68000c1e1b00 */
[----:B------:R0:W5:Y:S01]  /*1a50*/  @P0 LDG.E.128 R24, [R180.64+0x10] ;  /* 0x00001004b4180981 */ /* 0x000162000c1e1d00 */
[----:B--2---:R-:W-:-:S04]  /*1a60*/  FADD.FTZ R168, -R7, R168 ;  /* 0x000000a807a87221 */ /* 0x004fc80000010100 */
[----:B------:R-:W-:Y:S02]  /*1a70*/  FMUL.FTZ R223, R2, R168 ;  /* 0x000000a802df7220 */ /* 0x000fe40000410000 */
        /* <DEDUP_REMOVED lines=67> */
.L_x_8072:
[----:B------:R-:W-:Y:S05]  /*1eb0*/  BSYNC B1 ;  /* 0x0000000000017941 */ /* 0x000fea0003800000 */
.L_x_8071:
[----:B------:R-:W-:Y:S01]  /*1ec0*/  BSSY B1, `(.L_x_8073) ;  /* 0x000005c000017945 */ /* 0x000fe20003800000 */
[----:B------:R-:W-:Y:S05]  /*1ed0*/  @!P3 BRA `(.L_x_8074) ;  /* 0x000005a00000b947 */ /* 0x000fea0003800000 */
[----:B------:R-:W-:Y:S01]  /*1ee0*/  HFMA2.MMA R168, -RZ, RZ, 0, 1.9073486328125e-06 ;  /* 0x00000020ffa87435 */ /* 0x000fe200000001ff */
[----:B------:R-:W-:Y:S01]  /*1ef0*/  MOV R12, 0x10 ;  /* 0x00000010000c7802 */ /* 0x000fe20000000f00 */
[----:B------:R-:W2:Y:S04]  /*1f00*/  LDL R172, [R1+0x98] ;  /* 0x0000980001ac7983 */ /* 0x000ea80000100800 */
        /* <DEDUP_REMOVED lines=8> */
[----:B0-----:R-:W3:Y:S01]  /*1f90*/  LDG.E.128 R16, [R16.64+0x10] ;  /* 0x0000100410107981 */ /* 0x001ee2000c1e1d00 */
[----:B------:R-:W-:-:S03]  /*1fa0*/  HFMA2.MMA R186, -RZ, RZ, 0, 4.76837158203125e-07 ;  /* 0x00000008ffba7435 */ /* 0x000fc600000001ff */
[----:B------:R-:W4:Y:S04]  /*1fb0*/  LDL R174, [R1+0x84] ;  /* 0x0000840001ae7983 */ /* 0x000f280000100800 */
[----:B------:R-:W4:Y:S03]  /*1fc0*/  LDL R173, [R1+0x80] ;  /* 0x0000800001ad7983 */ /* 0x000f260000100800 */
[----:B------:R-:W-:-:S06]  /*1fd0*/  IMAD.WIDE.U32 R186, R6, R186, c[0x0][0x190] ;  /* 0x0000640006ba7625 */ /* 0x000fcc00078e00ba */
[----:B------:R-:W5:Y:S01]  /*1fe0*/  LDG.E.64 R186, [R186.64] ;  /* 0x00000004baba7981 */ /* 0x000f62000c1e1b00 */
[----:B------:R-:W-:-:S04]  /*1ff0*/  ISETP.NE.U32.AND P0, PT, RZ, c[0x0][0x218], PT ;  /* 0x00008600ff007a0c */ /* 0x000fc80003f05070 */
[----:B------:R-:W-:Y:S01]  /*2000*/  ISETP.NE.AND.EX P0, PT, RZ, c[0x0][0x21c], PT, P0 ;  /* 0x00008700ff007a0c */ /* 0x000fe20003f05300 */
[--C-:B--2---:R-:W-:Y:S02]  /*2010*/  HADD2.F32 R170, -RZ, R12.reuse.H0_H0 ;  /* 0x2000000cffaa7230 */ /* 0x104fe40000004100 */
[----:B------:R-:W-:Y:S01]  /*2020*/  HADD2.F32 R171, -RZ, R12.H1_H1 ;  /* 0x3000000cffab7230 */ /* 0x000fe20000004100 */
[----:B---3--:R-:W-:Y:S02]  /*2030*/  FADD.FTZ R12, -R7, R16 ;  /* 0x00000010070c7221 */ /* 0x008fe40000010100 */
[----:B------:R-:W-:Y:S02]  /*2040*/  FMUL.FTZ R16, R172, R170 ;  /* 0x000000aaac107220 */ /* 0x000fe40000410000 */
[----:B------:R-:W2:Y:S05]  /*2050*/  LDL R172, [R1+0x7c] ;  /* 0x00007c0001ac7983 */ /* 0x000eaa0000100800 */
[----:B------:R-:W-:Y:S01]  /*2060*/  @P0 IMAD.WIDE.U32 R20, R224, R168, c[0x0][0x218] ;  /* 0x00008600e0140625 */ /* 0x000fe200078e00a8 */
[----:B------:R-:W-:-:S03]  /*2070*/  HADD2.F32 R168, -RZ, R13.H0_H0 ;  /* 0x2000000dffa87230 */ /* 0x000fc60000004100 */
[C---:B------:R-:W-:Y:S01]  /*2080*/  FADD.FTZ R10, -R7.reuse, R10 ;  /* 0x0000000a070a7221 */ /* 0x040fe20000010100 */
[----:B------:R-:W-:Y:S01]  /*2090*/  HADD2.F32 R169, -RZ, R13.H1_H1 ;  /* 0x3000000dffa97230 */ /* 0x000fe20000004100 */
[C---:B------:R-:W-:Y:S01]  /*20a0*/  FADD.FTZ R11, -R7.reuse, R11 ;  /* 0x0000000b070b7221 */ /* 0x040fe20000010100 */
[----:B------:R0:W5:Y:S01]  /*20b0*/  @P0 LDG.E.128 R140, [R20.64] ;  /* 0x00000004148c0981 */ /* 0x000162000c1e1d00 */
[C---:B------:R-:W-:Y:S02]  /*20c0*/  FADD.FTZ R8, -R7.reuse, R8 ;  /* 0x0000000807087221 */ /* 0x040fe40000010100 */
[C---:B------:R-:W-:Y:S01]  /*20d0*/  FMUL.FTZ R10, R2.reuse, R10 ;  /* 0x0000000a020a7220 */ /* 0x040fe20000410000 */
[----:B------:R0:W5:Y:S01]  /*20e0*/  @P0 LDG.E.128 R144, [R20.64+0x10] ;  /* 0x0000100414900981 */ /* 0x000162000c1e1d00 */
[C---:B------:R-:W-:Y:S01]  /*20f0*/  FMUL.FTZ R11, R2.reuse, R11 ;  /* 0x0000000b020b7220 */ /* 0x040fe20000410000 */
[--C-:B------:R-:W-:Y:S01]  /*2100*/  HADD2.F32 R22, -RZ, R15.reuse.H0_H0 ;  /* 0x2000000fff167230 */ /* 0x100fe20000004100 */
[----:B------:R-:W-:Y:S01]  /*2110*/  FADD.FTZ R9, -R7, R9 ;  /* 0x0000000907097221 */ /* 0x000fe20000010100 */
[----:B------:R-:W-:Y:S01]  /*2120*/  HADD2.F32 R23, -RZ, R15.H1_H1 ;  /* 0x3000000fff177230 */ /* 0x000fe20000004100 */
[----:B------:R-:W-:-:S02]  /*2130*/  FMUL.FTZ R8, R2, R8 ;  /* 0x0000000802087220 */ /* 0x000fc40000410000 */
[C---:B------:R-:W-:Y:S01]  /*2140*/  FADD.FTZ R15, -R7.reuse, R19 ;  /* 0x00000013070f7221 */ /* 0x040fe20000010100 */
[--C-:B0-----:R-:W-:Y:S02]  /*2150*/  HADD2.F32 R20, -RZ, R14.reuse.H0_H0 ;  /* 0x2000000eff147230 */ /* 0x101fe40000004100 */
[----:B------:R-:W-:Y:S01]  /*2160*/  HADD2.F32 R21, -RZ, R14.H1_H1 ;  /* 0x3000000eff157230 */ /* 0x000fe20000004100 */
        /* <DEDUP_REMOVED lines=49> */
.L_x_8074:
[----:B------:R-:W-:Y:S05]  /*2480*/  BSYNC B1 ;  /* 0x0000000000017941 */ /* 0x000fea0003800000 */
.L_x_8073:
[----:B------:R-:W-:-:S13]  /*2490*/  ISETP.GE.U32.AND P0, PT, R0, 0x200, PT ;  /* 0x000002000000780c */ /* 0x000fda0003f06070 */
[----:B------:R-:W-:Y:S05]  /*24a0*/  @!P0 BRA `(.L_x_8068) ;  /* 0x0000057000008947 */ /* 0x000fea0003800000 */
[----:B------:R-:W-:Y:S01]  /*24b0*/  MOV R206, 0x20 ;  /* 0x0000002000ce7802 */ /* 0x000fe20000000f00 */
[----:B------:R-:W-:Y:S01]  /*24c0*/  HFMA2.MMA R176, -RZ, RZ, 0, 9.5367431640625e-07 ;  /* 0x00000010ffb07435 */ /* 0x000fe200000001ff */
[----:B------:R-:W-:Y:S01]  /*24d0*/  ISETP.NE.U32.AND P0, PT, RZ, c[0x0][0x218], PT ;  /* 0x00008600ff007a0c */ /* 0x000fe20003f05070 */
[----:B------:R-:W2:Y:S02]  /*24e0*/  LDL R205, [R1+0x74] ;  /* 0x0000740001cd7983 */ /* 0x000ea40000100800 */
[----:B------:R-:W-:Y:S02]  /*24f0*/  IMAD.WIDE.U32 R172, R224, R206, c[0x0][0x188] ;  /* 0x00006200e0ac7625 */ /* 0x000fe400078e00ce */
[----:B------:R-:W3:Y:S04]  /*2500*/  LDL R213, [R1+0x70] ;  /* 0x0000700001d57983 */ /* 0x000ee80000100800 */
[----:B------:R0:W4:Y:S01]  /*2510*/  LDG.E.128 R168, [R172.64] ;  /* 0x00000004aca87981 */ /* 0x000122000c1e1d00 */
[----:B------:R-:W-:-:S03]  /*2520*/  IMAD.WIDE.U32 R176, R218, R176, c[0x0][0x208] ;  /* 0x00008200dab07625 */ /* 0x000fc600078e00b0 */
[----:B------:R-:W2:Y:S04]  /*2530*/  LDL R218, [R1+0x78] ;  /* 0x0000780001da7983 */ /* 0x000ea80000100800 */
[----:B------:R-:W2:Y:S01]  /*2540*/  LDG.E.128 R176, [R176.64] ;  /* 0x00000004b0b07981 */ /* 0x000ea2000c1e1d00 */
[----:B------:R-:W-:-:S03]  /*2550*/  ISETP.NE.AND.EX P0, PT, RZ, c[0x0][0x21c], PT, P0 ;  /* 0x00008700ff007a0c */ /* 0x000fc60003f05300 */
[----:B0-----:R-:W3:Y:S04]  /*2560*/  LDG.E.128 R172, [R172.64+0x10] ;  /* 0x00001004acac7981 */ /* 0x001ee8000c1e1d00 */
[----:B------:R-:W3:Y:S04]  /*2570*/  LDL R209, [R1+0x6c] ;  /* 0x00006c0001d17983 */ /* 0x000ee80000100800 */
[----:B------:R-:W3:Y:S02]  /*2580*/  LDL R211, [R1+0x68] ;  /* 0x0000680001d37983 */ /* 0x000ee40000100800 */
[----:B------:R-:W-:-:S02]  /*2590*/  @P0 IMAD.WIDE.U32 R184, R224, R206, c[0x0][0x218] ;  /* 0x00008600e0b80625 */ /* 0x000fc400078e00ce */
[----:B------:R-:W3:Y:S04]  /*25a0*/  LDL R207, [R1+0x64] ;  /* 0x0000640001cf7983 */ /* 0x000ee80000100800 */
[----:B------:R-:W3:Y:S04]  /*25b0*/  LDL R206, [R1+0x60] ;  /* 0x0000600001ce7983 */ /* 0x000ee80000100800 */
[----:B------:R0:W5:Y:S04]  /*25c0*/  @P0 LDG.E.128 R148, [R184.64] ;  /* 0x00000004b8940981 */ /* 0x000168000c1e1d00 */
[----:B------:R0:W5:Y:S02]  /*25d0*/  @P0 LDG.E.128 R152, [R184.64+0x10] ;  /* 0x00001004b8980981 */ /* 0x000164000c1e1d00 */
[----:B0-----:R-:W-:-:S05]  /*25e0*/  MOV R184, 0x8 ;  /* 0x0000000800b87802 */ /* 0x001fca0000000f00 */
[----:B------:R-:W-:-:S06]  /*25f0*/  IMAD.WIDE.U32 R184, R6, R184, c[0x0][0x190] ;  /* 0x0000640006b87625 */ /* 0x000fcc00078e00b8 */
[----:B------:R-:W5:Y:S01]  /*2600*/  LDG.E.64 R184, [R184.64] ;  /* 0x00000004b8b87981 */ /* 0x000f62000c1e1b00 */
[----:B----4-:R-:W-:-:S04]  /*2610*/  FADD.FTZ R168, -R7, R168 ;  /* 0x000000a807a87221 */ /* 0x010fc80000010100 */
[----:B------:R-:W-:Y:S02]  /*2620*/  FMUL.FTZ R227, R2, R168 ;  /* 0x000000a802e37220 */ /* 0x000fe40000410000 */
[----:B------:R-:W4:Y:S01]  /*2630*/  LDL R168, [R1+0x5c] ;  /* 0x00005c0001a87983 */ /* 0x000f220000100800 */
[--C-:B--2---:R-:W-:Y:S01]  /*2640*/  HADD2.F32 R226, -RZ, R176.reuse.H0_H0 ;  /* 0x200000b0ffe27230 */ /* 0x104fe20000004100 */
[C---:B------:R-:W-:Y:S01]  /*2650*/  FADD.FTZ R170, -R7.reuse, R170 ;  /* 0x000000aa07aa7221 */ /* 0x040fe20000010100 */
[----:B------:R-:W-:Y:S01]  /*2660*/  HADD2.F32 R176, -RZ, R176.H1_H1 ;  /* 0x300000b0ffb07230 */ /* 0x000fe20000004100 */
[----:B------:R-:W-:Y:S02]  /*2670*/  FADD.FTZ R169, -R7, R169 ;  /* 0x000000a907a97221 */ /* 0x000fe40000010100 */
[----:B------:R-:W-:Y:S02]  /*2680*/  FFMA.FTZ R52, R227, R226, R52 ;  /* 0x000000e2e3347223 */ /* 0x000fe40000010034 */
[----:B------:R-:W-:-:S02]  /*2690*/  FADD.FTZ R88, R88, R226 ;  /* 0x000000e258587221 */ /* 0x000fc40000010000 */
[----:B------:R-:W-:Y:S01]  /*26a0*/  FMUL.FTZ R226, R218, R226 ;  /* 0x000000e2dae27220 */ /* 0x000fe20000410000 */
[----:B------:R-:W-:Y:S01]  /*26b0*/  HADD2.F32 R208, -RZ, R177.H0_H0 ;  /* 0x200000b1ffd07230 */ /* 0x000fe20000004100 */
[C---:B------:R-:W-:Y:S02]  /*26c0*/  FADD.FTZ R171, -R7.reuse, R171 ;  /* 0x000000ab07ab7221 */ /* 0x040fe40000010100 */
[C---:B---3--:R-:W-:Y:S02]  /*26d0*/  FADD.FTZ R172, -R7.reuse, R172 ;  /* 0x000000ac07ac7221 */ /* 0x048fe40000010100 */
        /* <DEDUP_REMOVED lines=8> */
[----:B------:R-:W-:Y:S01]  /*2760*/  HADD2.F32 R177, -RZ, R177.H1_H1 ;  /* 0x300000b1ffb17230 */ /* 0x000fe20000004100 */
[----:B------:R-:W-:-:S02]  /*2770*/  FFMA.FTZ R54, R199, R208, R54 ;  /* 0x000000d0c7367223 */ /* 0x000fc40000010036 */
[----:B------:R-:W-:Y:S02]  /*2780*/  FADD.FTZ R90, R90, R208 ;  /* 0x000000d05a5a7221 */ /* 0x000fe40000010000 */
        /* <DEDUP_REMOVED lines=38> */
[----:B----4-:R-:W-:-:S04]  /*29f0*/  FMUL.FTZ R213, R168, R179 ;  /* 0x000000b3a8d57220 */ /* 0x010fc80000410000 */
[----:B------:R-:W-:Y:S02]  /*2a00*/  FADD.FTZ R219, R7, R213 ;  /* 0x000000d507db7221 */ /* 0x000fe40000010000 */
[----:B------:R-:W-:Y:S02]  /*2a10*/  FFMA.FTZ R222, R204, R213, R6 ;  /* 0x000000d5ccde7223 */ /* 0x000fe40000010006 */
.L_x_8068:
[----:B------:R-:W-:Y:S05]  /*2a20*/  BSYNC B0 ;  /* 0x0000000000007941 */ /* 0x000fea0003800000 */
.L_x_8060:
        /* <DEDUP_REMOVED lines=8> */
.L_x_8228:
        /* <DEDUP_REMOVED lines=18> */
.L_x_8229:
[----:B---3--:R-:W-:Y:S01]  /*2bd0*/  @!P0 LOP3.LUT R168, R170, 0x3, RZ, 0xc0, !PT ;  /* 0x00000003aaa88812 */ /* 0x008fe200078ec0ff */
[----:B------:R-:W-:Y:S01]  /*2be0*/  FADD.FTZ R6, R169, R219 ;  /* 0x000000dba9067221 */ /* 0x000fe20000010000 */
[----:B------:R-:W-:Y:S01]  /*2bf0*/  ISETP.GE.AND P5, PT, R5, 0x1, PT ;  /* 0x000000010500780c */ /* 0x000fe20003fa6270 */
[----:B-1----:R-:W-:Y:S01]  /*2c00*/  FADD.FTZ R7, R7, R222 ;  /* 0x000000de07077221 */ /* 0x002fe20000010000 */
[----:B------:R-:W-:Y:S01]  /*2c10*/  @!P0 IADD3 R168, R173, R168, RZ ;  /* 0x000000a8ada88210 */ /* 0x000fe20007ffe0ff */
[----:B------:R-:W1:Y:S01]  /*2c20*/  S2R R171, SR_TID.X ;  /* 0x0000000000ab7919 */ /* 0x000e620000002100 */
[----:B------:R-:W-:Y:S01]  /*2c30*/  WARPSYNC 0xffffffff ;  /* 0xffffffff00007948 */ /* 0x000fe20003800000 */
[----:B------:R-:W-:Y:S01]  /*2c40*/  IMAD.MOV.U32 R172, RZ, RZ, RZ ;  /* 0x000000ffffac7224 */ /* 0x000fe200078e00ff */
[----:B------:R-:W-:Y:S01]  /*2c50*/  BSSY B0, `(.L_x_8077) ;  /* 0x0000119000007945 */ /* 0x000fe20003800000 */
[----:B------:R3:W-:Y:S06]  /*2c60*/  @!P0 STS.64 [R168.X8+0x4000], R6 ;  /* 0x00400006a8008388 */ /* 0x0007ec0000008a00 */
        /* <DEDUP_REMOVED lines=27> */
.L_x_8080:
[----:B------:R-:W-:Y:S05]  /*2e20*/  BSYNC B1 ;  /* 0x0000000000017941 */ /* 0x000fea0003800000 */
.L_x_8079:
        /* <DEDUP_REMOVED lines=11> */
.L_x_8082:
[----:B------:R-:W-:Y:S05]  /*2ee0*/  BSYNC B1 ;  /* 0x0000000000017941 */ /* 0x000fea0003800000 */
.L_x_8081:
        /* <DEDUP_REMOVED lines=10> */
[----:B------:R-:W-:-:S05]  /*2f90*/  @P0 HADD2.F32 R169, -RZ, R164.H0_H0 ;  /* 0x200000a4ffa90230 */ /* 0x000fca0000004100 */
[----:B------:R-:W-:-:S04]  /*2fa0*/  @P0 FMUL.FTZ R7, R6, R169 ;  /* 0x000000a906070220 */ /* 0x000fc80000410000 */
[----:B------:R-:W-:Y:S01]  /*2fb0*/  FADD.FTZ R96, R96, R7 ;  /* 0x0000000760607221 */ /* 0x000fe20000010000 */
[----:B------:R-:W-:-:S06]  /*2fc0*/  HFMA2.MMA R7, -RZ, RZ, 0, 0 ;  /* 0x00000000ff077435 */ /* 0x000fcc00000001ff */
[----:B---3--:R-:W-:-:S05]  /*2fd0*/  @P0 FMUL.FTZ R7, R170, R6 ;  /* 0x00000006aa070220 */ /* 0x008fca0000410000 */
[----:B------:R-:W-:-:S04]  /*2fe0*/  F2FP.PACK_AB R7, RZ, R7 ;  /* 0x00000007ff07723e */ /* 0x000fc800000000ff */
[----:B------:R-:W-:Y:S02]  /*2ff0*/  PRMT R68, R7, 0x7610, R68 ;  /* 0x0000761007447816 */ /* 0x000fe40000000044 */
.L_x_8084:
[----:B------:R-:W-:Y:S05]  /*3000*/  BSYNC B1 ;  /* 0x0000000000017941 */ /* 0x000fea0003800000 */
.L_x_8083:
        /* <DEDUP_REMOVED lines=13> */
.L_x_8086:
[----:B------:R-:W-:Y:S05]  /*30e0*/  BSYNC B1 ;  /* 0x0000000000017941 */ /* 0x000fea0003800000 */
.L_x_8085:
        /* <DEDUP_REMOVED lines=8> */
[----:B------:R-:W-:-:S05]  /*3170*/  @P0 HADD2.F32 R169, -RZ, R164.H1_H1 ;  /* 0x300000a4ffa90230 */ /* 0x000fca0000004100 */
[----:B------:R-:W-:-:S04]  /*3180*/  @P0 FMUL.FTZ R7, R6, R169 ;  /* 0x000000a906070220 */ /* 0x000fc80000410000 */
[----:B------:R-:W-:Y:S01]  /*3190*/  FADD.FTZ R97, R97, R7 ;  /* 0x0000000761617221 */ /* 0x000fe20000010000 */
[----:B------:R-:W-:-:S06]  /*31a0*/  HFMA2.MMA R7, -RZ, RZ, 0, 0 ;  /* 0x00000000ff077435 */ /* 0x000fcc00000001ff */
[----:B---3--:R-:W-:-:S05]  /*31b0*/  @P0 FMUL.FTZ R7, R170, R6 ;  /* 0x00000006aa070220 */ /* 0x008fca0000410000 */
[----:B------:R-:W-:-:S04]  /*31c0*/  F2FP.PACK_AB R7, RZ, R7 ;  /* 0x00000007ff07723e */ /* 0x000fc800000000ff */
[----:B------:R-:W-:Y:S02]  /*31d0*/  PRMT R68, R68, 0x5410, R7 ;  /* 0x0000541044447816 */ /* 0x000fe40000000007 */
.L_x_8088:
[----:B------:R-:W-:Y:S05]  /*31e0*/  BSYNC B1 ;  /* 0x0000000000017941 */ /* 0x000fea0003800000 */
.L_x_8087:
        /* <DEDUP_REMOVED lines=13> */
.L_x_8090:
[----:B------:R-:W-:Y:S05]  /*32c0*/  BSYNC B1 ;  /* 0x0000000000017941 */ /* 0x000fea0003800000 */
.L_x_8089:
        /* <DEDUP_REMOVED lines=15> */
.L_x_8092:
[----:B------:R-:W-:Y:S05]  /*33c0*/  BSYNC B1 ;  /* 0x0000000000017941 */ /* 0x000fea0003800000 */
.L_x_8091:
        /* <DEDUP_REMOVED lines=13> */
.L_x_8094:
[----:B------:R-:W-:Y:S05]  /*34a0*/  BSYNC B1 ;  /* 0x0000000000017941 */ /* 0x000fea0003800000 */
.L_x_8093:
        /* <DEDUP_REMOVED lines=10> */
[----:B------:R-:W-:Y:S02]  /*3550*/  FADD.FTZ R99, R99, R7 ;  /* 0x0000000763637221 */ /* 0x000fe40000010000 */
[----:B------:R-:W-:Y:S02]  /*3560*/  IMAD.MOV.U32 R7, RZ, RZ, RZ ;  /* 0x000000ffff077224 */ /* 0x000fe400078e00ff */
[----:B---3--:R-:W-:-:S05]  /*3570*/  @P0 FMUL.FTZ R7, R170, R6 ;  /* 0x00000006aa070220 */ /* 0x008fca0000410000 */
[----:B------:R-:W-:-:S04]  /*3580*/  F2FP.PACK_AB R7, RZ, R7 ;  /* 0x00000007ff07723e */ /* 0x000fc800000000ff */
[----:B------:R-:W-:Y:S02]  /*3590*/  PRMT R69, R69, 0x5410, R7 ;  /* 0x0000541045457816 */ /* 0x000fe40000000007 */
.L_x_8096:
[----:B------:R-:W-:Y:S05]  /*35a0*/  BSYNC B1 ;  /* 0x0000000000017941 */ /* 0x000fea0003800000 */
.L_x_8095:
        /* <DEDUP_REMOVED lines=13> */
.L_x_8098:
[----:B------:R-:W-:Y:S05]  /*3680*/  BSYNC B1 ;  /* 0x0000000000017941 */ /* 0x000fea0003800000 */
.L_x_8097:
        /* <DEDUP_REMOVED lines=8> */
[----:B------:R-:W-:-:S05]  /*3710*/  @P0 HADD2.F32 R169, -RZ, R166.H0_H0 ;  /* 0x200000a6ffa90230 */ /* 0x000fca0000004100 */
[----:B------:R-:W-:-:S04]  /*3720*/  @P0 FMUL.FTZ R7, R6, R169 ;  /* 0x000000a906070220 */ /* 0x000fc80000410000 */
[----:B------:R-:W-:Y:S01]  /*3730*/  FADD.FTZ R100, R100, R7 ;  /* 0x0000000764647221 */ /* 0x000fe20000010000 */
[----:B------:R-:W-:Y:S01]  /*3740*/  MOV R7, RZ ;  /* 0x000000ff00077202 */ /* 0x000fe20000000f00 */
[----:B---3--:R-:W-:-:S05]  /*3750*/  @P0 FMUL.FTZ R7, R170, R6 ;  /* 0x00000006aa070220 */ /* 0x008fca0000410000 */
[----:B------:R-:W-:-:S04]  /*3760*/  F2FP.PACK_AB R7, RZ, R7 ;  /* 0x00000007ff07723e */ /* 0x000fc800000000ff */
[----:B------:R-:W-:Y:S02]  /*3770*/  PRMT R70, R7, 0x7610, R70 ;  /* 0x0000761007467816 */ /* 0x000fe40000000046 */
.L_x_8100:
[----:B------:R-:W-:Y:S05]  /*3780*/  BSYNC B1 ;  /* 0x0000000000017941 */ /* 0x000fea0003800000 */
.L_x_8099:
        /* <DEDUP_REMOVED lines=13> */
.L_x_8102:
[----:B------:R-:W-:Y:S05]  /*3860*/  BSYNC B1 ;  /* 0x0000000000017941 */ /* 0x000fea0003800000 */
.L_x_8101:
        /* <DEDUP_REMOVED lines=8> */
[----:B------:R-:W-:-:S05]  /*38f0*/  @P0 HADD2.F32 R169, -RZ, R166.H1_H1 ;  /* 0x300000a6ffa90230 */ /* 0x000fca0000004100 */
[----:B------:R-:W-:-:S04]  /*3900*/  @P0 FMUL.FTZ R7, R6, R169 ;  /* 0x000000a906070220 */ /* 0x000fc80000410000 */
[----:B------:R-:W-:Y:S01]  /*3910*/  FADD.FTZ R101, R101, R7 ;  /* 0x0000000765657221 */ /* 0x000fe20000010000 */
[----:B------:R-:W-:Y:S01]  /*3920*/  MOV R7, RZ ;  /* 0x000000ff00077202 */ /* 0x000fe20000000f00 */
[----:B---3--:R-:W-:-:S05]  /*3930*/  @P0 FMUL.FTZ R7, R170, R6 ;  /* 0x00000006aa070220 */ /* 0x008fca0000410000 */
[----:B------:R-:W-:-:S04]  /*3940*/  F2FP.PACK_AB R7, RZ, R7 ;  /* 0x00000007ff07723e */ /* 0x000fc800000000ff */
[----:B------:R-:W-:Y:S02]  /*3950*/  PRMT R70, R70, 0x5410, R7 ;  /* 0x0000541046467816 */ /* 0x000fe40000000007 */
.L_x_8104:
[----:B------:R-:W-:Y:S05]  /*3960*/  BSYNC B1 ;  /* 0x0000000000017941 */ /* 0x000fea0003800000 */
.L_x_8103:
        /* <DEDUP_REMOVED lines=13> */
.L_x_8106:
[----:B------:R-:W-:Y:S05]  /*3a40*/  BSYNC B1 ;  /* 0x0000000000017941 */ /* 0x000fea0003800000 */
.L_x_8105:
        /* <DEDUP_REMOVED lines=15> */
.L_x_8108:
[----:B------:R-:W-:Y:S05]  /*3b40*/  BSYNC B1 ;  /* 0x0000000000017941 */ /* 0x000fea0003800000 */
.L_x_8107:
        /* <DEDUP_REMOVED lines=13> */
.L_x_8110:
[----:B------:R-:W-:Y:S05]  /*3c20*/  BSYNC B1 ;  /* 0x0000000000017941 */ /* 0x000fea0003800000 */
.L_x_8109:
        /* <DEDUP_REMOVED lines=15> */
.L_x_8112:
[----:B------:R-:W-:Y:S05]  /*3d20*/  BSYNC B1 ;  /* 0x0000000000017941 */ /* 0x000fea0003800000 */
.L_x_8111:
        /* <DEDUP_REMOVED lines=11> */
.L_x_8078:
[----:B------:R-:W-:Y:S05]  /*3de0*/  BSYNC B0 ;  /* 0x0000000000007941 */ /* 0x000fea0003800000 */
.L_x_8077:
        /* <DEDUP_REMOVED lines=9> */
.L_x_8116:
[----:B------:R-:W-:Y:S05]  /*3e80*/  BSYNC B1 ;  /* 0x0000000000017941 */ /* 0x000fea0003800000 */
.L_x_8115:
        /* <DEDUP_REMOVED lines=11> */
.L_x_8118:
[----:B------:R-:W-:Y:S05]  /*3f40*/  BSYNC B1 ;  /* 0x0000000000017941 */ /* 0x000fea0003800000 */
.L_x_8117:
        /* <DEDUP_REMOVED lines=17> */
.L_x_8120:
[----:B------:R-:W-:Y:S05]  /*4060*/  BSYNC B1 ;  /* 0x0000000000017941 */ /* 0x000fea0003800000 */
.L_x_8119:
        /* <DEDUP_REMOVED lines=13> */
.L_x_8122:
[----:B------:R-:W-:Y:S05]  /*4140*/  BSYNC B1 ;  /* 0x0000000000017941 */ /* 0x000fea0003800000 */
.L_x_8121:
        /* <DEDUP_REMOVED lines=15> */
.L_x_8124:
[----:B------:R-:W-:Y:S05]  /*4240*/  BSYNC B1 ;  /* 0x0000000000017941 */ /* 0x000fea0003800000 */
.L_x_8123:
        /* <DEDUP_REMOVED lines=13> */
.L_x_8126:
[----:B------:R-:W-:Y:S05]  /*4320*/  BSYNC B1 ;  /* 0x0000000000017941 */ /* 0x000fea0003800000 */
.L_x_8125:
        /* <DEDUP_REMOVED lines=15> */
.L_x_8128:
[----:B------:R-:W-:Y:S05]  /*4420*/  BSYNC B1 ;  /* 0x0000000000017941 */ /* 0x000fea0003800000 */
.L_x_8127:
        /* <DEDUP_REMOVED lines=13> */
.L_x_8130:
[----:B------:R-:W-:Y:S05]  /*4500*/  BSYNC B1 ;  /* 0x0000000000017941 */ /* 0x000fea0003800000 */
.L_x_8129:
        /* <DEDUP_REMOVED lines=15> */
.L_x_8132:
[----:B------:R-:W-:Y:S05]  /*4600*/  BSYNC B1 ;  /* 0x0000000000017941 */ /* 0x000fea0003800000 */
.L_x_8131:
        /* <DEDUP_REMOVED lines=13> */
.L_x_8134:
[----:B------:R-:W-:Y:S05]  /*46e0*/  BSYNC B1 ;  /* 0x0000000000017941 */ /* 0x000fea0003800000 */
.L_x_8133:
        /* <DEDUP_REMOVED lines=15> */
.L_x_8136:
[----:B------:R-:W-:Y:S05]  /*47e0*/  BSYNC B1 ;  /* 0x0000000000017941 */ /* 0x000fea0003800000 */
.L_x_8135:
        /* <DEDUP_REMOVED lines=13> */
.L_x_8138:
[----:B------:R-:W-:Y:S05]  /*48c0*/  BSYNC B1 ;  /* 0x0000000000017941 */ /* 0x000fea0003800000 */
.L_x_8137:
        /* <DEDUP_REMOVED lines=15> */
.L_x_8140:
[----:B------:R-:W-:Y:S05]  /*49c0*/  BSYNC B1 ;  /* 0x0000000000017941 */ /* 0x000fea0003800000 */
.L_x_8139:
        /* <DEDUP_REMOVED lines=13> */
.L_x_8142:
[----:B------:R-:W-:Y:S05]  /*4aa0*/  BSYNC B1 ;  /* 0x0000000000017941 */ /* 0x000fea0003800000 */
.L_x_8141:
        /* <DEDUP_REMOVED lines=15> */
.L_x_8144:
[----:B------:R-:W-:Y:S05]  /*4ba0*/  BSYNC B1 ;  /* 0x0000000000017941 */ /* 0x000fea0003800000 */
.L_x_8143:
        /* <DEDUP_REMOVED lines=13> */
.L_x_8146:
[----:B------:R-:W-:Y:S05]  /*4c80*/  BSYNC B1 ;  /* 0x0000000000017941 */ /* 0x000fea0003800000 */
.L_x_8145:
        /* <DEDUP_REMOVED lines=15> */
.L_x_8148:
[----:B------:R-:W-:Y:S05]  /*4d80*/  BSYNC B1 ;  /* 0x0000000000017941 */ /* 0x000fea0003800000 */
.L_x_8147:
        /* <DEDUP_REMOVED lines=11> */
.L_x_8114:
[----:B------:R-:W-:Y:S05]  /*4e40*/  BSYNC B0 ;  /* 0x0000000000007941 */ /* 0x000fea0003800000 */
.L_x_8113:
        /* <DEDUP_REMOVED lines=9> */
.L_x_8152:
[----:B------:R-:W-:Y:S05]  /*4ee0*/  BSYNC B1 ;  /* 0x0000000000017941 */ /* 0x000fea0003800000 */
.L_x_8151:
        /* <DEDUP_REMOVED lines=11> */
.L_x_8154:
[----:B------:R-:W-:Y:S05]  /*4fa0*/  BSYNC B1 ;  /* 0x0000000000017941 */ /* 0x000fea0003800000 */
.L_x_8153:
        /* <DEDUP_REMOVED lines=17> */
.L_x_8156:
[----:B------:R-:W-:Y:S05]  /*50c0*/  BSYNC B1 ;  /* 0x0000000000017941 */ /* 0x000fea0003800000 */
.L_x_8155:
        /* <DEDUP_REMOVED lines=13> */
.L_x_8158:
[----:B------:R-:W-:Y:S05]  /*51a0*/  BSYNC B1 ;  /* 0x0000000000017941 */ /* 0x000fea0003800000 */
.L_x_8157:
        /* <DEDUP_REMOVED lines=15> */
.L_x_8160:
[----:B------:R-:W-:Y:S05]  /*52a0*/  BSYNC B1 ;  /* 0x0000000000017941 */ /* 0x000fea0003800000 */
.L_x_8159:
        /* <DEDUP_REMOVED lines=13> */
.L_x_8162:
[----:B------:R-:W-:Y:S05]  /*5380*/  BSYNC B1 ;  /* 0x0000000000017941 */ /* 0x000fea0003800000 */
.L_x_8161:
        /* <DEDUP_REMOVED lines=10> */
[----:B------:R-:W-:Y:S02]  /*5430*/  FADD.FTZ R114, R114, R7 ;  /* 0x0000000772727221 */ /* 0x000fe40000010000 */
[----:B------:R-:W-:Y:S02]  /*5440*/  IMAD.MOV.U32 R7, RZ, RZ, RZ ;  /* 0x000000ffff077224 */ /* 0x000fe400078e00ff */
[----:B---3--:R-:W-:-:S05]  /*5450*/  @P0 FMUL.FTZ R7, R170, R6 ;  /* 0x00000006aa070220 */ /* 0x008fca0000410000 */
[----:B------:R-:W-:-:S04]  /*5460*/  F2FP.PACK_AB R7, RZ, R7 ;  /* 0x00000007ff07723e */ /* 0x000fc800000000ff */
[----:B------:R-:W-:Y:S02]  /*5470*/  PRMT R69, R7, 0x7610, R69 ;  /* 0x0000761007457816 */ /* 0x000fe40000000045 */
.L_x_8164:
[----:B------:R-:W-:Y:S05]  /*5480*/  BSYNC B1 ;  /* 0x0000000000017941 */ /* 0x000fea0003800000 */
.L_x_8163:
        /* <DEDUP_REMOVED lines=13> */
.L_x_8166:
[----:B------:R-:W-:Y:S05]  /*5560*/  BSYNC B1 ;  /* 0x0000000000017941 */ /* 0x000fea0003800000 */
.L_x_8165:
        /* <DEDUP_REMOVED lines=15> */
.L_x_8168:
[----:B------:R-:W-:Y:S05]  /*5660*/  BSYNC B1 ;  /* 0x0000000000017941 */ /* 0x000fea0003800000 */
.L_x_8167:
        /* <DEDUP_REMOVED lines=13> */
.L_x_8170:
[----:B------:R-:W-:Y:S05]  /*5740*/  BSYNC B1 ;  /* 0x0000000000017941 */ /* 0x000fea0003800000 */
.L_x_8169:
        /* <DEDUP_REMOVED lines=15> */
.L_x_8172:
[----:B------:R-:W-:Y:S05]  /*5840*/  BSYNC B1 ;  /* 0x0000000000017941 */ /* 0x000fea0003800000 */
.L_x_8171:
        /* <DEDUP_REMOVED lines=13> */
.L_x_8174:
[----:B------:R-:W-:Y:S05]  /*5920*/  BSYNC B1 ;  /* 0x0000000000017941 */ /* 0x000fea0003800000 */
.L_x_8173:
        /* <DEDUP_REMOVED lines=15> */
.L_x_8176:
[----:B------:R-:W-:Y:S05]  /*5a20*/  BSYNC B1 ;  /* 0x0000000000017941 */ /* 0x000fea0003800000 */
.L_x_8175:
        /* <DEDUP_REMOVED lines=13> */
.L_x_8178:
[----:B------:R-:W-:Y:S05]  /*5b00*/  BSYNC B1 ;  /* 0x0000000000017941 */ /* 0x000fea0003800000 */
.L_x_8177:
        /* <DEDUP_REMOVED lines=15> */
.L_x_8180:
[----:B------:R-:W-:Y:S05]  /*5c00*/  BSYNC B1 ;  /* 0x0000000000017941 */ /* 0x000fea0003800000 */
.L_x_8179:
        /* <DEDUP_REMOVED lines=13> */
.L_x_8182:
[----:B------:R-:W-:Y:S05]  /*5ce0*/  BSYNC B1 ;  /* 0x0000000000017941 */ /* 0x000fea0003800000 */
.L_x_8181:
[----:B------:R-:W-:Y:S01]  /*5cf0*/  BSSY B1, `(.L_x_8183) ;  /* 0x000000e000017945 */ /* 0x000fe20003800000 */
[----:B------:R-:W-:Y:S01]  /*5d00*/  SEL R139, R6, R139, P6 ;  /* 0x0000008b068b7207 */ /* 0x000fe20003000000 */
[----:B------:R-:W-:Y:S05]  /*5d10*/  @!P5 BRA `(.L_x_8184) ;  /* 0x000000b00000d947 */ /* 0x000fea0003800000 */
[----:B------:R-:W-:Y:S01]  /*5d20*/  LOP3.LUT P0, RZ, R187, 0xff000000, RZ, 0xc0, !PT ;  /* 0xff000000bbff7812 */ /* 0x000fe2000780c0ff */
[----:B------:R-:W-:Y:S02]  /*5d30*/  FMUL.FTZ R6, R6, c[0x0][0x1ec] ;  /* 0x00007b0006067a20 */ /* 0x000fe40000410000 */
[----:B------:R-:W-:Y:S02]  /*5d40*/  IMAD.MOV.U32 R7, RZ, RZ, RZ ;  /* 0x000000ffff077224 */ /* 0x000fe400078e00ff */
        /* <DEDUP_REMOVED lines=8> */
.L_x_8184:
[----:B------:R-:W-:Y:S05]  /*5dd0*/  BSYNC B1 ;  /* 0x0000000000017941 */ /* 0x000fea0003800000 */
.L_x_8183:
        /* <DEDUP_REMOVED lines=11> */
.L_x_8150:
[----:B------:R-:W-:Y:S05]  /*5e90*/  BSYNC B0 ;  /* 0x0000000000007941 */ /* 0x000fea0003800000 */
.L_x_8149:
        /* <DEDUP_REMOVED lines=10> */
.L_x_8188:
[----:B------:R-:W-:Y:S05]  /*5f40*/  BSYNC B1 ;  /* 0x0000000000017941 */ /* 0x000fea0003800000 */
.L_x_8187:
        /* <DEDUP_REMOVED lines=11> */
.L_x_8190:
[----:B------:R-:W-:Y:S05]  /*6000*/  BSYNC B1 ;  /* 0x0000000000017941 */ /* 0x000fea0003800000 */
.L_x_8189:
[----:B------:R-:W-:Y:S01]  /*6010*/  ISETP.NE.U32.AND P6, PT, RZ, c[0x0][0x258], PT ;  /* 0x00009600ff007a0c */ /* 0x000fe20003fc5070 */
[----:B------:R-:W-:Y:S03]  /*6020*/  BSSY B1, `(.L_x_8191) ;  /* 0x000000f000017945 */ /* 0x000fe60003800000 */
[----:B------:R-:W-:-:S04]  /*6030*/  ISETP.NE.AND.EX P6, PT, RZ, c[0x0][0x25c], PT, P6 ;  /* 0x00009700ff007a0c */ /* 0x000fc80003fc5360 */
[----:B------:R-:W-:Y:S01]  /*6040*/  SEL R160, R6, R160, P6 ;  /* 0x000000a006a07207 */ /* 0x000fe20003000000 */
[----:B------:R-:W-:Y:S05]  /*6050*/  @!P5 BRA `(.L_x_8192) ;  /* 0x000000b00000d947 */ /* 0x000fea0003800000 */
        /* <DEDUP_REMOVED lines=11> */
.L_x_8192:
[----:B------:R-:W-:Y:S05]  /*6110*/  BSYNC B1 ;  /* 0x0000000000017941 */ /* 0x000fea0003800000 */
.L_x_8191:
        /* <DEDUP_REMOVED lines=13> */
.L_x_8194:
[----:B------:R-:W-:Y:S05]  /*61f0*/  BSYNC B1 ;  /* 0x0000000000017941 */ /* 0x000fea0003800000 */
.L_x_8193:
[----:B------:R-:W-:Y:S01]  /*6200*/  BSSY B1, `(.L_x_8195) ;  /* 0x000000e000017945 */ /* 0x000fe20003800000 */
[----:B------:R-:W-:Y:S01]  /*6210*/  SEL R161, R6, R161, P6 ;  /* 0x000000a106a17207 */ /* 0x000fe20003000000 */
[----:B------:R-:W-:Y:S05]  /*6220*/  @!P5 BRA `(.L_x_8196) ;  /* 0x000000b00000d947 */ /* 0x000fea0003800000 */
        /* <DEDUP_REMOVED lines=11> */
.L_x_8196:
[----:B------:R-:W-:Y:S05]  /*62e0*/  BSYNC B1 ;  /* 0x0000000000017941 */ /* 0x000fea0003800000 */
.L_x_8195:
        /* <DEDUP_REMOVED lines=13> */
.L_x_8198:
[----:B------:R-:W-:Y:S05]  /*63c0*/  BSYNC B1 ;  /* 0x0000000000017941 */ /* 0x000fea0003800000 */
.L_x_8197:
[----:B------:R-:W-:Y:S01]  /*63d0*/  BSSY B1, `(.L_x_8199) ;  /* 0x000000e000017945 */ /* 0x000fe20003800000 */
[----:B------:R-:W-:Y:S01]  /*63e0*/  SEL R162, R6, R162, P6 ;  /* 0x000000a206a27207 */ /* 0x000fe20003000000 */
[----:B------:R-:W-:Y:S05]  /*63f0*/  @!P5 BRA `(.L_x_8200) ;  /* 0x000000b00000d947 */ /* 0x000fea0003800000 */
[----:B------:R-:W-:Y:S01]  /*6400*/  LOP3.LUT P0, RZ, R184, 0xff0000, RZ, 0xc0, !PT ;  /* 0x00ff0000b8ff7812 */ /* 0x000fe2000780c0ff */
[----:B------:R-:W-:Y:S02]  /*6410*/  FMUL.FTZ R6, R6, c[0x0][0x1ec] ;  /* 0x00007b0006067a20 */ /* 0x000fe40000410000 */
[----:B------:R-:W-:Y:S02]  /*6420*/  IMAD.MOV.U32 R7, RZ, RZ, RZ ;  /* 0x000000ffff077224 */ /* 0x000fe400078e00ff */
        /* <DEDUP_REMOVED lines=8> */
.L_x_8200:
[----:B------:R-:W-:Y:S05]  /*64b0*/  BSYNC B1 ;  /* 0x0000000000017941 */ /* 0x000fea0003800000 */
.L_x_8199:
        /* <DEDUP_REMOVED lines=13> */
.L_x_8202:
[----:B------:R-:W-:Y:S05]  /*6590*/  BSYNC B1 ;  /* 0x0000000000017941 */ /* 0x000fea0003800000 */
.L_x_8201:
[----:B------:R-:W-:Y:S01]  /*65a0*/  BSSY B1, `(.L_x_8203) ;  /* 0x000000e000017945 */ /* 0x000fe20003800000 */
[----:B------:R-:W-:Y:S01]  /*65b0*/  SEL R163, R6, R163, P6 ;  /* 0x000000a306a37207 */ /* 0x000fe20003000000 */
[----:B------:R-:W-:Y:S05]  /*65c0*/  @!P5 BRA `(.L_x_8204) ;  /* 0x000000b00000d947 */ /* 0x000fea0003800000 */
        /* <DEDUP_REMOVED lines=11> */
.L_x_8204:
[----:B------:R-:W-:Y:S05]  /*6680*/  BSYNC B1 ;  /* 0x0000000000017941 */ /* 0x000fea0003800000 */
.L_x_8203:
        /* <DEDUP_REMOVED lines=13> */
.L_x_8206:
[----:B------:R-:W-:Y:S05]  /*6760*/  BSYNC B1 ;  /* 0x0000000000017941 */ /* 0x000fea0003800000 */
.L_x_8205:
[----:B------:R-:W-:Y:S01]  /*6770*/  BSSY B1, `(.L_x_8207) ;  /* 0x000000e000017945 */ /* 0x000fe20003800000 */
[----:B------:R-:W-:Y:S01]  /*6780*/  SEL R136, R6, R136, P6 ;  /* 0x0000008806887207 */ /* 0x000fe20003000000 */
[----:B------:R-:W-:Y:S05]  /*6790*/  @!P5 BRA `(.L_x_8208) ;  /* 0x000000b00000d947 */ /* 0x000fea0003800000 */
        /* <DEDUP_REMOVED lines=11> */
.L_x_8208:
[----:B------:R-:W-:Y:S05]  /*6850*/  BSYNC B1 ;  /* 0x0000000000017941 */ /* 0x000fea0003800000 */
.L_x_8207:
        /* <DEDUP_REMOVED lines=13> */
.L_x_8210:
[----:B------:R-:W-:Y:S05]  /*6930*/  BSYNC B1 ;  /* 0x0000000000017941 */ /* 0x000fea0003800000 */
.L_x_8209:
        /* <DEDUP_REMOVED lines=14> */
.L_x_8212:
[----:B------:R-:W-:Y:S05]  /*6a20*/  BSYNC B1 ;  /* 0x0000000000017941 */ /* 0x000fea0003800000 */
.L_x_8211:
        /* <DEDUP_REMOVED lines=13> */
.L_x_8214:
[----:B------:R-:W-:Y:S05]  /*6b00*/  BSYNC B1 ;  /* 0x0000000000017941 */ /* 0x000fea0003800000 */
.L_x_8213:
        /* <DEDUP_REMOVED lines=9> */
[----:B------:R-:W-:Y:S02]  /*6ba0*/  FADD.FTZ R126, R126, R7 ;  /* 0x000000077e7e7221 */ /* 0x000fe40000010000 */
[----:B------:R-:W-:Y:S02]  /*6bb0*/  IMAD.MOV.U32 R7, RZ, RZ, RZ ;  /* 0x000000ffff077224 */ /* 0x000fe400078e00ff */
[----:B------:R-:W-:-:S05]  /*6bc0*/  @P0 FMUL.FTZ R7, R245, R6 ;  /* 0x00000006f5070220 */ /* 0x000fca0000410000 */
[----:B------:R-:W-:-:S04]  /*6bd0*/  F2FP.PACK_AB R7, RZ, R7 ;  /* 0x00000007ff07723e */ /* 0x000fc800000000ff */
[----:B------:R-:W-:Y:S02]  /*6be0*/  PRMT R71, R7, 0x7610, R71 ;  /* 0x0000761007477816 */ /* 0x000fe40000000047 */
.L_x_8216:
[----:B------:R-:W-:Y:S05]  /*6bf0*/  BSYNC B1 ;  /* 0x0000000000017941 */ /* 0x000fea0003800000 */
.L_x_8215:
        /* <DEDUP_REMOVED lines=13> */
.L_x_8218:
[----:B------:R-:W-:Y:S05]  /*6cd0*/  BSYNC B1 ;  /* 0x0000000000017941 */ /* 0x000fea0003800000 */
.L_x_8217:
[----:B------:R-:W-:Y:S01]  /*6ce0*/  ISETP.NE.U32.AND P0, PT, RZ, c[0x0][0x258], PT ;  /* 0x00009600ff007a0c */ /* 0x000fe20003f05070 */
[----:B------:R-:W-:Y:S01]  /*6cf0*/  BSSY B1, `(.L_x_8219) ;  /* 0x000000f000017945 */ /* 0x000fe20003800000 */
[----:B------:R-:W-:Y:S02]  /*6d00*/  SEL R139, R6, R139, P6 ;  /* 0x0000008b068b7207 */ /* 0x000fe40003000000 */
[----:B------:R-:W-:Y:S01]  /*6d10*/  ISETP.NE.AND.EX P0, PT, RZ, c[0x0][0x25c], PT, P0 ;  /* 0x00009700ff007a0c */ /* 0x000fe20003f05300 */
[----:B------:R-:W-:Y:S07]  /*6d20*/  @!P5 BRA `(.L_x_8220) ;  /* 0x000000b00000d947 */ /* 0x000fee0003800000 */
        /* <DEDUP_REMOVED lines=11> */
.L_x_8220:
[----:B------:R-:W-:Y:S05]  /*6de0*/  BSYNC B1 ;  /* 0x0000000000017941 */ /* 0x000fea0003800000 */
.L_x_8219:
[----:B------:R-:W-:-:S05]  /*6df0*/  @P0 MOV R5, 0x20 ;  /* 0x0000002000050802 */ /* 0x000fca0000000f00 */
[----:B------:R-:W-:-:S05]  /*6e00*/  @P0 IMAD.WIDE.U32 R4, R4, R5, c[0x0][0x258] ;  /* 0x0000960004040625 */ /* 0x000fca00078e0005 */
[----:B------:R-:W-:Y:S04]  /*6e10*/  @P0 STG.E.128 [R4.64], R160 ;  /* 0x000000a004000986 */ /* 0x000fe8000c101d04 */
[----:B------:R1:W-:Y:S02]  /*6e20*/  @P0 STG.E.128 [R4.64+0x10], R136 ;  /* 0x0000108804000986 */ /* 0x0003e4000c101d04 */
[----:B-1----:R-:W-:-:S05]  /*6e30*/  @P5 MOV R4, 0x10 ;  /* 0x0000001000045802 */ /* 0x002fca0000000f00 */
[----:B------:R-:W-:-:S05]  /*6e40*/  @P5 IMAD.WIDE.U32 R4, R172, R4, c[0x0][0x248] ;  /* 0x00009200ac045625 */ /* 0x000fca00078e0004 */
[----:B------:R1:W-:Y:S02]  /*6e50*/  @P5 STG.E.128 [R4.64], R68 ;  /* 0x0000004404005986 */ /* 0x0003e4000c101d04 */
.L_x_8186:
[----:B------:R-:W-:Y:S05]  /*6e60*/  BSYNC B0 ;  /* 0x0000000000007941 */ /* 0x000fea0003800000 */
.L_x_8185:
[----:B------:R-:W-:Y:S02]  /*6e70*/  IADD3 R3, R3, c[0x0][0x160], RZ ;  /* 0x0000580003037a10 */ /* 0x000fe40007ffe0ff */
[----:B------:R-:W-:Y:S02]  /*6e80*/  LOP3.LUT P4, RZ, R242, 0xff, RZ, 0xc0, !PT ;  /* 0x000000fff2ff7812 */ /* 0x000fe4000788c0ff */
[----:B------:R-:W-:Y:S02]  /*6e90*/  ISETP.GE.AND P0, PT, R3, c[0x0][0x164], PT ;  /* 0x0000590003007a0c */ /* 0x000fe40003f06270 */
[----:B------:R-:W-:-:S11]  /*6ea0*/  SEL R242, RZ, 0x1, P4 ;  /* 0x00000001fff27807 */ /* 0x000fd60002000000 */
[----:B012--5:R-:W-:Y:S01]  /*6eb0*/  @P0 CALL.REL.NOINC `(.L_x_8059) ;  /* 0x0000001000000944 */ /* 0x027fe20003c00000 */
[----:B------:R-:W-:Y:S05]  /*6ec0*/  BRA `(.L_x_8221) ;  /* 0xffff9e6000007947 */ /* 0x000fea000383ffff */
.L_x_8059:
        /* <DEDUP_REMOVED lines=19> */
.L_x_8223:
[----:B------:R-:W-:Y:S05]  /*7000*/  BSYNC B0 ;  /* 0x0000000000007941 */ /* 0x000fea0003800000 */
.L_x_8222:
        /* <DEDUP_REMOVED lines=13> */
.L_x_8225:
[----:B------:R-:W-:Y:S05]  /*70e0*/  BSYNC B0 ;  /* 0x0000000000007941 */ /* 0x000fea0003800000 */
.L_x_8224:
        /* <DEDUP_REMOVED lines=13> */
.L_x_8227:
[----:B------:R-:W-:Y:S05]  /*71c0*/  BSYNC B0 ;  /* 0x0000000000007941 */ /* 0x000fea0003800000 */
.L_x_8226:
        /* <DEDUP_REMOVED lines=13> */
.L_x_8075:
[----:B------:R-:W-:Y:S01]  /*72a0*/  HFMA2.MMA R168, -RZ, RZ, 0, 9.5367431640625e-07 ;  /* 0x00000010ffa87435 */ /* 0x000fe200000001ff */
[----:B------:R-:W-:Y:S01]  /*72b0*/  IMAD.MOV.U32 R7, RZ, RZ, R219 ;  /* 0x000000ffff077224 */ /* 0x000fe200078e00db */
[----:B------:R-:W-:-:S02]  /*72c0*/  MOV R172, 0x1f ;  /* 0x0000001f00ac7802 */ /* 0x000fc40000000f00 */
[----:B------:R-:W-:Y:S02]  /*72d0*/  MOV R171, 0xffffffff ;  /* 0xffffffff00ab7802 */ /* 0x000fe40000000f00 */
[----:B------:R-:W-:Y:S02]  /*72e0*/  MOV R6, 0x7300 ;  /* 0x0000730000067802 */ /* 0x000fe40000000f00 */
[----:B0----5:R-:W-:Y:S05]  /*72f0*/  CALL.REL.NOINC `($__internal_137_$__cuda_sm70_shflsync_down_p) ;  /* 0x0000046000007944 */ /* 0x021fea0003c00000 */
[----:B-1----:R-:W-:Y:S01]  /*7300*/  MOV R169, R168 ;  /* 0x000000a800a97202 */ /* 0x002fe20000000f00 */
[----:B------:R-:W-:Y:S05]  /*7310*/  BRA `(.L_x_8228) ;  /* 0xffffb79000007947 */ /* 0x000fea000383ffff */
.L_x_8076:
[----:B------:R-:W-:Y:S01]  /*7320*/  HFMA2.MMA R168, -RZ, RZ, 0, 9.5367431640625e-07 ;  /* 0x00000010ffa87435 */ /* 0x000fe200000001ff */
[----:B------:R-:W-:Y:S02]  /*7330*/  MOV R7, R222 ;  /* 0x000000de00077202 */ /* 0x000fe40000000f00 */
[----:B------:R-:W-:Y:S02]  /*7340*/  MOV R172, 0x1f ;  /* 0x0000001f00ac7802 */ /* 0x000fe40000000f00 */
[----:B------:R-:W-:Y:S02]  /*7350*/  MOV R171, 0xffffffff ;  /* 0xffffffff00ab7802 */ /* 0x000fe40000000f00 */
[----:B------:R-:W-:-:S02]  /*7360*/  MOV R6, 0x7380 ;  /* 0x0000738000067802 */ /* 0x000fc40000000f00 */
[----:B012--5:R-:W-:Y:S05]  /*7370*/  CALL.REL.NOINC `($__internal_137_$__cuda_sm70_shflsync_down_p) ;  /* 0x000003e000007944 */ /* 0x027fea0003c00000 */
[----:B------:R-:W-:Y:S01]  /*7380*/  FADD.FTZ R219, R169, R219 ;  /* 0x000000dba9db7221 */ /* 0x000fe20000010000 */
[----:B------:R-:W-:Y:S01]  /*7390*/  HFMA2.MMA R172, -RZ, RZ, 0, 1.847743988037109375e-06 ;  /* 0x0000001fffac7435 */ /* 0x000fe200000001ff */
[----:B-1----:R-:W-:Y:S01]  /*73a0*/  FADD.FTZ R222, R222, R168 ;  /* 0x000000a8dede7221 */ /* 0x002fe20000010000 */
[----:B------:R-:W-:Y:S01]  /*73b0*/  MOV R171, 0xffffffff ;  /* 0xffffffff00ab7802 */ /* 0x000fe20000000f00 */
[----:B------:R-:W-:Y:S01]  /*73c0*/  IMAD.MOV.U32 R168, RZ, RZ, 0x8 ;  /* 0x00000008ffa87424 */ /* 0x000fe200078e00ff */
[----:B------:R-:W-:-:S02]  /*73d0*/  MOV R7, R219 ;  /* 0x000000db00077202 */ /* 0x000fc40000000f00 */
[----:B------:R-:W-:Y:S02]  /*73e0*/  MOV R6, 0x7400 ;  /* 0x0000740000067802 */ /* 0x000fe40000000f00 */
[----:B------:R-:W-:Y:S05]  /*73f0*/  CALL.REL.NOINC `($__internal_137_$__cuda_sm70_shflsync_down_p) ;  /* 0x0000036000007944 */ /* 0x000fea0003c00000 */
[----:B-1----:R-:W-:Y:S01]  /*7400*/  MOV R169, R168 ;  /* 0x000000a800a97202 */ /* 0x002fe20000000f00 */
[----:B------:R-:W-:Y:S01]  /*7410*/  HFMA2.MMA R168, -RZ, RZ, 0, 4.76837158203125e-07 ;  /* 0x00000008ffa87435 */ /* 0x000fe200000001ff */
[----:B------:R-:W-:Y:S02]  /*7420*/  MOV R7, R222 ;  /* 0x000000de00077202 */ /* 0x000fe40000000f00 */
[----:B------:R-:W-:Y:S02]  /*7430*/  MOV R172, 0x1f ;  /* 0x0000001f00ac7802 */ /* 0x000fe40000000f00 */
[----:B------:R-:W-:Y:S02]  /*7440*/  MOV R171, 0xffffffff ;  /* 0xffffffff00ab7802 */ /* 0x000fe40000000f00 */
[----:B------:R-:W-:Y:S02]  /*7450*/  MOV R6, 0x7470 ;  /* 0x0000747000067802 */ /* 0x000fe40000000f00 */
[----:B------:R-:W-:Y:S05]  /*7460*/  CALL.REL.NOINC `($__internal_137_$__cuda_sm70_shflsync_down_p) ;  /* 0x000002f000007944 */ /* 0x000fea0003c00000 */
        /* <DEDUP_REMOVED lines=9> */
[----:B------:R-:W-:Y:S01]  /*7500*/  HFMA2.MMA R168, -RZ, RZ, 0, 2.384185791015625e-07 ;  /* 0x00000004ffa87435 */ /* 0x000fe200000001ff */
        /* <DEDUP_REMOVED lines=14> */
[----:B------:R-:W-:Y:S01]  /*75f0*/  HFMA2.MMA R168, -RZ, RZ, 0, 1.1920928955078125e-07 ;  /* 0x00000002ffa87435 */ /* 0x000fe200000001ff */
[----:B------:R-:W-:Y:S02]  /*7600*/  MOV R7, R222 ;  /* 0x000000de00077202 */ /* 0x000fe40000000f00 */
[----:B------:R-:W-:Y:S02]  /*7610*/  MOV R172, 0x1f ;  /* 0x0000001f00ac7802 */ /* 0x000fe40000000f00 */
[----:B------:R-:W-:Y:S02]  /*7620*/  MOV R171, 0xffffffff ;  /* 0xffffffff00ab7802 */ /* 0x000fe40000000f00 */
[----:B------:R-:W-:Y:S02]  /*7630*/  MOV R6, 0x7650 ;  /* 0x0000765000067802 */ /* 0x000fe40000000f00 */
[----:B------:R-:W-:Y:S05]  /*7640*/  CALL.REL.NOINC `($__internal_137_$__cuda_sm70_shflsync_down_p) ;  /* 0x0000011000007944 */ /* 0x000fea0003c00000 */
[----:B------:R-:W-:Y:S01]  /*7650*/  FADD.FTZ R219, R169, R219 ;  /* 0x000000dba9db7221 */ /* 0x000fe20000010000 */
[----:B------:R-:W-:Y:S01]  /*7660*/  MOV R171, 0xffffffff ;  /* 0xffffffff00ab7802 */ /* 0x000fe20000000f00 */
[----:B-1----:R-:W-:Y:S01]  /*7670*/  FADD.FTZ R222, R222, R168 ;  /* 0x000000a8dede7221 */ /* 0x002fe20000010000 */
[----:B------:R-:W-:Y:S01]  /*7680*/  HFMA2.MMA R168, -RZ, RZ, 0, 5.9604644775390625e-08 ;  /* 0x00000001ffa87435 */ /* 0x000fe200000001ff */
[----:B------:R-:W-:Y:S01]  /*7690*/  IMAD.MOV.U32 R172, RZ, RZ, 0x1f ;  /* 0x0000001fffac7424 */ /* 0x000fe200078e00ff */
[----:B------:R-:W-:-:S02]  /*76a0*/  MOV R7, R219 ;  /* 0x000000db00077202 */ /* 0x000fc40000000f00 */
[----:B------:R-:W-:Y:S02]  /*76b0*/  MOV R6, 0x76d0 ;  /* 0x000076d000067802 */ /* 0x000fe40000000f00 */
[----:B------:R-:W-:Y:S05]  /*76c0*/  CALL.REL.NOINC `($__internal_137_$__cuda_sm70_shflsync_down_p) ;  /* 0x0000009000007944 */ /* 0x000fea0003c00000 */
[----:B-1----:R-:W-:Y:S01]  /*76d0*/  MOV R169, R168 ;  /* 0x000000a800a97202 */ /* 0x002fe20000000f00 */
[----:B------:R-:W-:Y:S01]  /*76e0*/  HFMA2.MMA R168, -RZ, RZ, 0, 5.9604644775390625e-08 ;  /* 0x00000001ffa87435 */ /* 0x000fe200000001ff */
[----:B------:R-:W-:Y:S02]  /*76f0*/  MOV R7, R222 ;  /* 0x000000de00077202 */ /* 0x000fe40000000f00 */
[----:B------:R-:W-:Y:S02]  /*7700*/  MOV R172, 0x1f ;  /* 0x0000001f00ac7802 */ /* 0x000fe40000000f00 */
[----:B------:R-:W-:Y:S02]  /*7710*/  MOV R171, 0xffffffff ;  /* 0xffffffff00ab7802 */ /* 0x000fe40000000f00 */
[----:B------:R-:W-:Y:S02]  /*7720*/  MOV R6, 0x7740 ;  /* 0x0000774000067802 */ /* 0x000fe40000000f00 */
[----:B------:R-:W-:Y:S05]  /*7730*/  CALL.REL.NOINC `($__internal_137_$__cuda_sm70_shflsync_down_p) ;  /* 0x0000002000007944 */ /* 0x000fea0003c00000 */
[----:B-1----:R-:W-:Y:S01]  /*7740*/  MOV R7, R168 ;  /* 0x000000a800077202 */ /* 0x002fe20000000f00 */
[----:B------:R-:W-:Y:S05]  /*7750*/  BRA `(.L_x_8229) ;  /* 0xffffb47000007947 */ /* 0x000fea000383ffff */
        .weak           $__internal_137_$__cuda_sm70_shflsync_down_p
        .type           $__internal_137_$__cuda_sm70_shflsync_down_p,@function
        .size           $__internal_137_$__cuda_sm70_shflsync_down_p,(.L_x_11871 - $__internal_137_$__cuda_sm70_shflsync_down_p)
$__internal_137_$__cuda_sm70_shflsync_down_p:
[----:B------:R-:W-:Y:S04]  /*7760*/  WARPSYNC R171 ;  /* 0x000000ab00007348 */ /* 0x000fe80003800000 */
[----:B------:R0:W1:Y:S02]  /*7770*/  SHFL.DOWN PT, R168, R7, R168, R172 ;  /* 0x080000a807a87389 */ /* 0x00006400000e00ac */
[----:B0-----:R-:W-:-:S06]  /*7780*/  HFMA2.MMA R7, -RZ, RZ, 0, 0 ;  /* 0x00000000ff077435 */ /* 0x001fcc00000001ff */
[----:B------:R-:W-:Y:S05]  /*7790*/  RET.REL.NODEC R6 `(_ZN10layer_norm13ln_bwd_kernelINS_13Kernel_traitsI6__halfS2_fS2_fjLj4096ELj1ELj1ELj4ELj16ENS_18Kernel_traits_baseILj4096ES2_S2_fS2_fjLj128EEEEELb1ELb1ELb1ELb0EEEvNS_9BwdParamsE) ;  /* 0xffff886006007950 */ /* 0x000fea0003c3ffff */
.L_x_8230:
        /* <DEDUP_REMOVED lines=14> */
.L_x_11871:


//--------------------- .text._ZN10layer_norm22ln_bwd_finalize_kernelINS_22Kernel_traits_finalizeILj4096E6__halfS2_fS2_fjLb1ELj1024ELj4ENS_18Kernel_traits_baseILj4096ES2_S2_fS2_fjLj1024EEEEELb1ELb1EEEvNS_9BwdParamsE --------------------------
	.section	.text._ZN10layer_norm22ln_bwd_finalize_kernelINS_22Kernel_traits_finalizeILj4096E6__halfS2_fS2_fjLb1ELj1024ELj4ENS_18Kernel_traits_baseILj4096ES2_S2_fS2_fjLj1024EEEEELb1ELb1EEEvNS_9BwdParamsE,"ax",@progbits
	.sectioninfo	@"SHI_REGISTERS=32"
	.align	128
        .global         _ZN10layer_norm22ln_bwd_finalize_kernelINS_22Kernel_traits_finalizeILj4096E6__halfS2_fS2_fjLb1ELj1024ELj4ENS_18Kernel_traits_baseILj4096ES2_S2_fS2_fjLj1024EEEEELb1ELb1EEEvNS_9BwdParamsE
        .type           _ZN10layer_norm22ln_bwd_finalize_kernelINS_22Kernel_traits_finalizeILj4096E6__halfS2_fS2_fjLb1ELj1024ELj4ENS_18Kernel_traits_baseILj4096ES2_S2_fS2_fjLj1024EEEEELb1ELb1EEEvNS_9BwdParamsE,@function
        .size           _ZN10layer_norm22ln_bwd_finalize_kernelINS_22Kernel_traits_finalizeILj4096E6__halfS2_fS2_fjLb1ELj1024ELj4ENS_18Kernel_traits_baseILj4096ES2_S2_fS2_fjLj1024EEEEELb1ELb1EEEvNS_9BwdParamsE,(.L_x_11872 - _ZN10layer_norm22ln_bwd_finalize_kernelINS_22Kernel_traits_finalizeILj4096E6__halfS2_fS2_fjLb1ELj1024ELj4ENS_18Kernel_traits_baseILj4096ES2_S2_fS2_fjLj1024EEEEELb1ELb1EEEvNS_9BwdParamsE)
        .other          _ZN10layer_norm22ln_bwd_finalize_kernelINS_22Kernel_traits_finalizeILj4096E6__halfS2_fS2_fjLb1ELj1024ELj4ENS_18Kernel_traits_baseILj4096ES2_S2_fS2_fjLj1024EEEEELb1ELb1EEEvNS_9BwdParamsE,@"STO_CUDA_ENTRY STV_DEFAULT"
_ZN10layer_norm22ln_bwd_finalize_kernelINS_22Kernel_traits_finalizeILj4096E6__halfS2_fS2_fjLb1ELj1024ELj4ENS_18Kernel_traits_baseILj4096ES2_S2_fS2_fjLj1024EEEEELb1ELb1EEEvNS_9BwdParamsE:
.text._ZN10layer_norm22ln_bwd_finalize_kernelINS_22Kernel_traits_finalizeILj4096E6__halfS2_fS2_fjLb1ELj1024ELj4ENS_18Kernel_traits_baseILj4096ES2_S2_fS2_fjLj1024EEEEELb1ELb1EEEvNS_9BwdParamsE:
        /* <DEDUP_REMOVED lines=19> */
.L_x_8243:
        /* <DEDUP_REMOVED lines=32> */
.L_x_8235:
        /* <DEDUP_REMOVED lines=47> */
.L_x_8234:
[----:B------:R-:W-:Y:S05]  /*0620*/  BSYNC B1 ;  /* 0x0000000000017941 */ /* 0x000fea0003800000 */
.L_x_8233:
        /* <DEDUP_REMOVED lines=29> */
.L_x_8237:
[----:B------:R-:W-:Y:S05]  /*0800*/  BSYNC B1 ;  /* 0x0000000000017941 */ /* 0x000fea0003800000 */
.L_x_8236:
        /* <DEDUP_REMOVED lines=13> */
.L_x_8232:
[----:B------:R-:W-:Y:S05]  /*08e0*/  BSYNC B0 ;  /* 0x0000000000007941 */ /* 0x000fea0003800000 */
.L_x_8231:
        /* <DEDUP_REMOVED lines=12> */
.L_x_8244:
        /* <DEDUP_REMOVED lines=27> */
.L_x_8245:
        /* <DEDUP_REMOVED lines=9> */
.L_x_8238:
        /* <DEDUP_REMOVED lines=19> */
.L_x_8242:
[----:B------:R-:W-:Y:S05]  /*0d20*/  BSYNC B0 ;  /* 0x0000000000007941 */ /* 0x000fea0003800000 */
.L_x_8241:
[C---:B------:R-:W-:Y:S02]  /*0d30*/  ISETP.GT.U32.AND P1, PT, R4.reuse, -0x1001, PT ;  /* 0xffffefff0400780c */ /* 0x040fe40003f24070 */
[----:B------:R-:W-:-:S02]  /*0d40*/  IADD3 R4, R4, 0x1000, RZ ;  /* 0x0000100004047810 */ /* 0x000fc40007ffe0ff */
[----:B------:R-:W-:-:S09]  /*0d50*/  IADD3 R5, R5, 0x800, RZ ;  /* 0x0000080005057810 */ /* 0x000fd20007ffe0ff */
[----:B012---:R-:W-:Y:S05]  /*0d60*/  @P1 BRA `(.L_x_8243) ;  /* 0xfffff3c000001947 */ /* 0x007fea000383ffff */
[----:B------:R-:W-:Y:S05]  /*0d70*/  EXIT ;  /* 0x000000000000794d */ /* 0x000fea0003800000 */
.L_x_8239:
[----:B------:R-:W-:Y:S01]  /*0d80*/  HFMA2.MMA R14, -RZ, RZ, 0, 1.847743988037109375e-06 ;  /* 0x0000001fff0e7435 */ /* 0x000fe200000001ff */
[----:B---3--:R-:W-:Y:S01]  /*0d90*/  IMAD.MOV.U32 R18, RZ, RZ, R10 ;  /* 0x000000ffff127224 */ /* 0x008fe200078e000a */
[----:B------:R-:W-:Y:S01]  /*0da0*/  MOV R17, 0x1 ;  /* 0x0000000100117802 */ /* 0x000fe20000000f00 */
[----:B------:R-:W-:Y:S01]  /*0db0*/  IMAD.MOV.U32 R19, RZ, RZ, -0x1 ;  /* 0xffffffffff137424 */ /* 0x000fe200078e00ff */
[----:B------:R-:W-:Y:S02]  /*0dc0*/  MOV R8, 0xde0 ;  /* 0x00000de000087802 */ /* 0x000fe40000000f00 */
[----:B012---:R-:W-:Y:S05]  /*0dd0*/  CALL.REL.NOINC `($__internal_138_$__cuda_sm70_shflsync_bfly_p) ;  /* 0x0000059000007944 */ /* 0x007fea0003c00000 */
[----:B01----:R-:W-:Y:S05]  /*0de0*/  BRA `(.L_x_8244) ;  /* 0xfffffbc000007947 */ /* 0x003fea000383ffff */
.L_x_8240:
[----:B------:R-:W-:Y:S01]  /*0df0*/  HFMA2.MMA R14, -RZ, RZ, 0, 1.847743988037109375e-06 ;  /* 0x0000001fff0e7435 */ /* 0x000fe200000001ff */
[----:B------:R-:W-:Y:S01]  /*0e00*/  MOV R17, 0x2 ;  /* 0x0000000200117802 */ /* 0x000fe20000000f00 */
[----:B------:R-:W-:Y:S01]  /*0e10*/  IMAD.MOV.U32 R19, RZ, RZ, -0x1 ;  /* 0xffffffffff137424 */ /* 0x000fe200078e00ff */
[----:B------:R-:W-:-:S03]  /*0e20*/  MOV R8, 0xe40 ;  /* 0x00000e4000087802 */ /* 0x000fc60000000f00 */
[----:B0123--:R-:W-:Y:S05]  /*0e30*/  CALL.REL.NOINC `($__internal_138_$__cuda_sm70_shflsync_bfly_p) ;  /* 0x0000053000007944 */ /* 0x00ffea0003c00000 */
[----:B01----:R-:W-:Y:S01]  /*0e40*/  FADD.FTZ R18, R18, R14 ;  /* 0x0000000e12127221 */ /* 0x003fe20000010000 */
[----:B------:R-:W-:Y:S01]  /*0e50*/  HFMA2.MMA R14, -RZ, RZ, 0, 1.847743988037109375e-06 ;  /* 0x0000001fff0e7435 */ /* 0x000fe200000001ff */
[----:B------:R-:W-:Y:S01]  /*0e60*/  MOV R17, 0x4 ;  /* 0x0000000400117802 */ /* 0x000fe20000000f00 */
[----:B------:R-:W-:Y:S01]  /*0e70*/  IMAD.MOV.U32 R19, RZ, RZ, -0x1 ;  /* 0xffffffffff137424 */ /* 0x000fe200078e00ff */
[----:B------:R-:W-:-:S03]  /*0e80*/  MOV R8, 0xea0 ;  /* 0x00000ea000087802 */ /* 0x000fc60000000f00 */
[----:B------:R-:W-:Y:S05]  /*0e90*/  CALL.REL.NOINC `($__internal_138_$__cuda_sm70_shflsync_bfly_p) ;  /* 0x000004d000007944 */ /* 0x000fea0003c00000 */
[----:B01----:R-:W-:Y:S01]  /*0ea0*/  FADD.FTZ R18, R18, R14 ;  /* 0x0000000e12127221 */ /* 0x003fe20000010000 */
[----:B------:R-:W-:Y:S01]  /*0eb0*/  HFMA2.MMA R14, -RZ, RZ, 0, 1.847743988037109375e-06 ;  /* 0x0000001fff0e7435 */ /* 0x000fe200000001ff */
[----:B------:R-:W-:Y:S01]  /*0ec0*/  MOV R17, 0x8 ;  /* 0x0000000800117802 */ /* 0x000fe20000000f00 */
[----:B------:R-:W-:Y:S01]  /*0ed0*/  IMAD.MOV.U32 R19, RZ, RZ, -0x1 ;  /* 0xffffffffff137424 */ /* 0x000fe200078e00ff */
[----:B------:R-:W-:-:S03]  /*0ee0*/  MOV R8, 0xf00 ;  /* 0x00000f0000087802 */ /* 0x000fc60000000f00 */
[----:B------:R-:W-:Y:S05]  /*0ef0*/  CALL.REL.NOINC `($__internal_138_$__cuda_sm70_shflsync_bfly_p) ;  /* 0x0000047000007944 */ /* 0x000fea0003c00000 */
[----:B-1----:R-:W-:Y:S01]  /*0f00*/  FADD.FTZ R10, R18, R14 ;  /* 0x0000000e120a7221 */ /* 0x002fe20000010000 */
[----:B------:R-:W-:Y:S01]  /*0f10*/  HFMA2.MMA R14, -RZ, RZ, 0, 1.847743988037109375e-06 ;  /* 0x0000001fff0e7435 */ /* 0x000fe200000001ff */
[----:B0-----:R-:W-:Y:S01]  /*0f20*/  MOV R17, 0x10 ;  /* 0x0000001000117802 */ /* 0x001fe20000000f00 */
[----:B------:R-:W-:Y:S01]  /*0f30*/  IMAD.MOV.U32 R19, RZ, RZ, -0x1 ;  /* 0xffffffffff137424 */ /* 0x000fe200078e00ff */
[----:B------:R-:W-:-:S02]  /*0f40*/  MOV R8, 0xf70 ;  /* 0x00000f7000087802 */ /* 0x000fc40000000f00 */
[----:B------:R-:W-:Y:S02]  /*0f50*/  MOV R18, R10 ;  /* 0x0000000a00127202 */ /* 0x000fe40000000f00 */
[----:B------:R-:W-:Y:S05]  /*0f60*/  CALL.REL.NOINC `($__internal_138_$__cuda_sm70_shflsync_bfly_p) ;  /* 0x0000040000007944 */ /* 0x000fea0003c00000 */
[----:B0-----:R-:W-:Y:S01]  /*0f70*/  HFMA2.MMA R17, -RZ, RZ, 0, 5.9604644775390625e-08 ;  /* 0x00000001ff117435 */ /* 0x001fe200000001ff */
[----:B-1----:R-:W-:Y:S01]  /*0f80*/  MOV R13, R14 ;  /* 0x0000000e000d7202 */ /* 0x002fe20000000f00 */
[----:B------:R-:W-:Y:S01]  /*0f90*/  IMAD.MOV.U32 R18, RZ, RZ, R15 ;  /* 0x000000ffff127224 */ /* 0x000fe200078e000f */
[----:B------:R-:W-:Y:S01]  /*0fa0*/  MOV R14, 0x1f ;  /* 0x0000001f000e7802 */ /* 0x000fe20000000f00 */
[----:B------:R-:W-:Y:S01]  /*0fb0*/  IMAD.MOV.U32 R19, RZ, RZ, -0x1 ;  /* 0xffffffffff137424 */ /* 0x000fe200078e00ff */
[----:B------:R-:W-:Y:S02]  /*0fc0*/  MOV R8, 0xfe0 ;  /* 0x00000fe000087802 */ /* 0x000fe40000000f00 */
[----:B------:R-:W-:Y:S05]  /*0fd0*/  CALL.REL.NOINC `($__internal_138_$__cuda_sm70_shflsync_bfly_p) ;  /* 0x0000039000007944 */ /* 0x000fea0003c00000 */
[----:B0-----:R-:W-:Y:S01]  /*0fe0*/  HFMA2.MMA R17, -RZ, RZ, 0, 1.1920928955078125e-07 ;  /* 0x00000002ff117435 */ /* 0x001fe200000001ff */
[----:B-1----:R-:W-:Y:S01]  /*0ff0*/  FADD.FTZ R18, R15, R14 ;  /* 0x0000000e0f127221 */ /* 0x002fe20000010000 */
[----:B------:R-:W-:Y:S01]  /*1000*/  MOV R14, 0x1f ;  /* 0x0000001f000e7802 */ /* 0x000fe20000000f00 */
[----:B------:R-:W-:Y:S01]  /*1010*/  IMAD.MOV.U32 R19, RZ, RZ, -0x1 ;  /* 0xffffffffff137424 */ /* 0x000fe200078e00ff */
[----:B------:R-:W-:Y:S02]  /*1020*/  MOV R8, 0x1040 ;  /* 0x0000104000087802 */ /* 0x000fe40000000f00 */
[----:B------:R-:W-:Y:S05]  /*1030*/  CALL.REL.NOINC `($__internal_138_$__cuda_sm70_shflsync_bfly_p) ;  /* 0x0000033000007944 */ /* 0x000fea0003c00000 */
[----:B0-----:R-:W-:Y:S01]  /*1040*/  HFMA2.MMA R17, -RZ, RZ, 0, 2.384185791015625e-07 ;  /* 0x00000004ff117435 */ /* 0x001fe200000001ff */
[----:B-1----:R-:W-:Y:S01]  /*1050*/  FADD.FTZ R18, R18, R14 ;  /* 0x0000000e12127221 */ /* 0x002fe20000010000 */
[----:B------:R-:W-:Y:S01]  /*1060*/  MOV R14, 0x1f ;  /* 0x0000001f000e7802 */ /* 0x000fe20000000f00 */
[----:B------:R-:W-:Y:S01]  /*1070*/  IMAD.MOV.U32 R19, RZ, RZ, -0x1 ;  /* 0xffffffffff137424 */ /* 0x000fe200078e00ff */
[----:B------:R-:W-:-:S02]  /*1080*/  MOV R8, 0x10a0 ;  /* 0x000010a000087802 */ /* 0x000fc40000000f00 */
[----:B------:R-:W-:Y:S05]  /*1090*/  CALL.REL.NOINC `($__internal_138_$__cuda_sm70_shflsync_bfly_p) ;  /* 0x000002d000007944 */ /* 0x000fea0003c00000 */
[----:B0-----:R-:W-:Y:S01]  /*10a0*/  HFMA2.MMA R17, -RZ, RZ, 0, 4.76837158203125e-07 ;  /* 0x00000008ff117435 */ /* 0x001fe200000001ff */
[----:B-1----:R-:W-:Y:S01]  /*10b0*/  FADD.FTZ R18, R18, R14 ;  /* 0x0000000e12127221 */ /* 0x002fe20000010000 */
[----:B------:R-:W-:Y:S01]  /*10c0*/  MOV R14, 0x1f ;  /* 0x0000001f000e7802 */ /* 0x000fe20000000f00 */
[----:B------:R-:W-:Y:S01]  /*10d0*/  IMAD.MOV.U32 R19, RZ, RZ, -0x1 ;  /* 0xffffffffff137424 */ /* 0x000fe200078e00ff */
[----:B------:R-:W-:-:S02]  /*10e0*/  MOV R8, 0x1100 ;  /* 0x0000110000087802 */ /* 0x000fc40000000f00 */
[----:B------:R-:W-:Y:S05]  /*10f0*/  CALL.REL.NOINC `($__internal_138_$__cuda_sm70_shflsync_bfly_p) ;  /* 0x0000027000007944 */ /* 0x000fea0003c00000 */
[----:B-1----:R-:W-:Y:S01]  /*1100*/  FADD.FTZ R12, R18, R14 ;  /* 0x0000000e120c7221 */ /* 0x002fe20000010000 */
[----:B0-----:R-:W-:Y:S01]  /*1110*/  HFMA2.MMA R17, -RZ, RZ, 0, 9.5367431640625e-07 ;  /* 0x00000010ff117435 */ /* 0x001fe200000001ff */
[----:B------:R-:W-:Y:S01]  /*1120*/  MOV R14, 0x1f ;  /* 0x0000001f000e7802 */ /* 0x000fe20000000f00 */
[----:B------:R-:W-:Y:S01]  /*1130*/  IMAD.MOV.U32 R19, RZ, RZ, -0x1 ;  /* 0xffffffffff137424 */ /* 0x000fe200078e00ff */
[----:B------:R-:W-:-:S02]  /*1140*/  MOV R8, 0x1170 ;  /* 0x0000117000087802 */ /* 0x000fc40000000f00 */
[----:B------:R-:W-:Y:S02]  /*1150*/  MOV R18, R12 ;  /* 0x0000000c00127202 */ /* 0x000fe40000000f00 */
[----:B------:R-:W-:Y:S05]  /*1160*/  CALL.REL.NOINC `($__internal_138_$__cuda_sm70_shflsync_bfly_p) ;  /* 0x0000020000007944 */ /* 0x000fea0003c00000 */
[----:B-1----:R-:W-:Y:S01]  /*1170*/  MOV R15, R14 ;  /* 0x0000000e000f7202 */ /* 0x002fe20000000f00 */
[----:B------:R-:W-:Y:S01]  /*1180*/  HFMA2.MMA R14, -RZ, RZ, 0, 1.847743988037109375e-06 ;  /* 0x0000001fff0e7435 */ /* 0x000fe200000001ff */
[----:B0-----:R-:W-:Y:S01]  /*1190*/  MOV R18, R11 ;  /* 0x0000000b00127202 */ /* 0x001fe20000000f00 */
[----:B------:R-:W-:Y:S01]  /*11a0*/  IMAD.MOV.U32 R17, RZ, RZ, 0x1 ;  /* 0x00000001ff117424 */ /* 0x000fe200078e00ff */
[----:B------:R-:W-:Y:S02]  /*11b0*/  MOV R19, 0xffffffff ;  /* 0xffffffff00137802 */ /* 0x000fe40000000f00 */
[----:B------:R-:W-:Y:S02]  /*11c0*/  MOV R8, 0x11e0 ;  /* 0x000011e000087802 */ /* 0x000fe40000000f00 */
[----:B------:R-:W-:Y:S05]  /*11d0*/  CALL.REL.NOINC `($__internal_138_$__cuda_sm70_shflsync_bfly_p) ;  /* 0x0000019000007944 */ /* 0x000fea0003c00000 */
[----:B0-----:R-:W-:Y:S01]  /*11e0*/  HFMA2.MMA R17, -RZ, RZ, 0, 1.1920928955078125e-07 ;  /* 0x00000002ff117435 */ /* 0x001fe200000001ff */
[----:B-1----:R-:W-:Y:S01]  /*11f0*/  FADD.FTZ R18, R11, R14 ;  /* 0x0000000e0b127221 */ /* 0x002fe20000010000 */
[----:B------:R-:W-:Y:S01]  /*1200*/  MOV R19, 0xffffffff ;  /* 0xffffffff00137802 */ /* 0x000fe20000000f00 */
[----:B------:R-:W-:Y:S01]  /*1210*/  IMAD.MOV.U32 R14, RZ, RZ, 0x1f ;  /* 0x0000001fff0e7424 */ /* 0x000fe200078e00ff */
[----:B------:R-:W-:-:S02]  /*1220*/  MOV R8, 0x1240 ;  /* 0x0000124000087802 */ /* 0x000fc40000000f00 */
        /* <DEDUP_REMOVED lines=9> */
[----:B------:R-:W-:-:S02]  /*12c0*/  MOV R14, 0x1f ;  /* 0x0000001f000e7802 */ /* 0x000fc40000000f00 */
[----:B------:R-:W-:Y:S02]  /*12d0*/  MOV R19, 0xffffffff ;  /* 0xffffffff00137802 */ /* 0x000fe40000000f00 */
[----:B------:R-:W-:Y:S02]  /*12e0*/  MOV R8, 0x1300 ;  /* 0x0000130000087802 */ /* 0x000fe40000000f00 */
[----:B------:R-:W-:Y:S05]  /*12f0*/  CALL.REL.NOINC `($__internal_138_$__cuda_sm70_shflsync_bfly_p) ;  /* 0x0000007000007944 */ /* 0x000fea0003c00000 */
[----:B01----:R-:W-:Y:S01]  /*1300*/  FADD.FTZ R18, R18, R14 ;  /* 0x0000000e12127221 */ /* 0x003fe20000010000 */
[----:B------:R-:W-:Y:S01]  /*1310*/  HFMA2.MMA R14, -RZ, RZ, 0, 1.847743988037109375e-06 ;  /* 0x0000001fff0e7435 */ /* 0x000fe200000001ff */
[----:B------:R-:W-:Y:S01]  /*1320*/  IMAD.MOV.U32 R17, RZ, RZ, 0x10 ;  /* 0x00000010ff117424 */ /* 0x000fe200078e00ff */
[----:B------:R-:W-:Y:S02]  /*1330*/  MOV R19, 0xffffffff ;  /* 0xffffffff00137802 */ /* 0x000fe40000000f00 */
[----:B------:R-:W-:Y:S02]  /*1340*/  MOV R8, 0x1360 ;  /* 0x0000136000087802 */ /* 0x000fe40000000f00 */
[----:B------:R-:W-:Y:S05]  /*1350*/  CALL.REL.NOINC `($__internal_138_$__cuda_sm70_shflsync_bfly_p) ;  /* 0x0000001000007944 */ /* 0x000fea0003c00000 */
[----:B01----:R-:W-:Y:S05]  /*1360*/  BRA `(.L_x_8245) ;  /* 0xfffff7f000007947 */ /* 0x003fea000383ffff */
        .weak           $__internal_138_$__cuda_sm70_shflsync_bfly_p
        .type           $__internal_138_$__cuda_sm70_shflsync_bfly_p,@function
        .size           $__internal_138_$__cuda_sm70_shflsync_bfly_p,(.L_x_11872 - $__internal_138_$__cuda_sm70_shflsync_bfly_p)
$__internal_138_$__cuda_sm70_shflsync_bfly_p:
[----:B------:R-:W-:Y:S01]  /*1370*/  HFMA2.MMA R9, -RZ, RZ, 0, 0 ;  /* 0x00000000ff097435 */ /* 0x000fe200000001ff */
[----:B------:R-:W-:Y:S04]  /*1380*/  WARPSYNC R19 ;  /* 0x0000001300007348 */ /* 0x000fe80003800000 */
[----:B------:R0:W1:Y:S01]  /*1390*/  SHFL.BFLY PT, R14, R18, R17, R14 ;  /* 0x0c000011120e7389 */ /* 0x00006200000e000e */
[----:B------:R-:W-:Y:S05]  /*13a0*/  RET.REL.NODEC R8 `(_ZN10layer_norm22ln_bwd_finalize_kernelINS_22Kernel_traits_finalizeILj4096E6__halfS2_fS2_fjLb1ELj1024ELj4ENS_18Kernel_traits_baseILj4096ES2_S2_fS2_fjLj1024EEEEELb1ELb1EEEvNS_9BwdParamsE) ;  /* 0xffffec5008007950 */ /* 0x000fea0003c3ffff */
.L_x_8246:
        /* <DEDUP_REMOVED lines=13> */
.L_x_11872:


//--------------------- .text._ZN10layer_norm13ln_bwd_kernelINS_13Kernel_traitsI6__halfS2_fS2_fjLj4096ELj1ELj1ELj4ELj16ENS_18Kernel_traits_baseILj4096ES2_S2_fS2_fjLj128EEEEELb1ELb1ELb1ELb1EEEvNS_9BwdParamsE --------------------------
	.section	.text._ZN10layer_norm13ln_bwd_kernelINS_13Kernel_traitsI6__halfS2_fS2_fjLj4096ELj1ELj1ELj4ELj16ENS_18Kernel_traits_baseILj4096ES2_S2_fS2_fjLj128EEEEELb1ELb1ELb1ELb1EEEvNS_9BwdParamsE,"ax",@progbits
	.sectioninfo	@"SHI_REGISTERS=255"
	.align	128
        .global         _ZN10layer_norm13ln_bwd_kernelINS_13Kernel_traitsI6__halfS2_fS2_fjLj4096ELj1ELj1ELj4ELj16ENS_18Kernel_traits_baseILj4096ES2_S2_fS2_fjLj128EEEEELb1ELb1ELb1ELb1EEEvNS_9BwdParamsE
        .type           _ZN10layer_norm13ln_bwd_kernelINS_13Kernel_traitsI6__halfS2_fS2_fjLj4096ELj1ELj1ELj4ELj16ENS_18Kernel_traits_baseILj4096ES2_S2_fS2_fjLj128EEEEELb1ELb1ELb1ELb1EEEvNS_9BwdParamsE,@function
        .size           _ZN10layer_norm13ln_bwd_kernelINS_13Kernel_traitsI6__halfS2_fS2_fjLj4096ELj1ELj1ELj4ELj16ENS_18Kernel_traits_baseILj4096ES2_S2_fS2_fjLj128EEEEELb1ELb1ELb1ELb1EEEvNS_9BwdParamsE,(.L_x_11873 - _ZN10layer_norm13ln_bwd_kernelINS_13Kernel_traitsI6__halfS2_fS2_fjLj4096ELj1ELj1ELj4ELj16ENS_18Kernel_traits_baseILj4096ES2_S2_fS2_fjLj128EEEEELb1ELb1ELb1ELb1EEEvNS_9BwdParamsE)
        .other          _ZN10layer_norm13ln_bwd_kernelINS_13Kernel_traitsI6__halfS2_fS2_fjLj4096ELj1ELj1ELj4ELj16ENS_18Kernel_traits_baseILj4096ES2_S2_fS2_fjLj128EEEEELb1ELb1ELb1ELb1EEEvNS_9BwdParamsE,@"STO_CUDA_ENTRY STV_DEFAULT"
_ZN10layer_norm13ln_bwd_kernelINS_13Kernel_traitsI6__halfS2_fS2_fjLj4096ELj1ELj1ELj4ELj16ENS_18Kernel_traits_baseILj4096ES2_S2_fS2_fjLj128EEEEELb1ELb1ELb1ELb1EEEvNS_9BwdParamsE:
.text._ZN10layer_norm13ln_bwd_kernelINS_13Kernel_traitsI6__halfS2_fS2_fjLj4096ELj1ELj1ELj4ELj16ENS_18Kernel_traits_baseILj4096ES2_S2_fS2_fjLj128EEEEELb1ELb1ELb1ELb1EEEvNS_9BwdParamsE:
        /* <DEDUP_REMOVED lines=66> */
.L_x_8247:
        /* <DEDUP_REMOVED lines=70> */
[----:B---3--:R-:W-:-:S03]  /*0880*/  HADD2.F32 R4, -RZ, R8.H0_H0 ;  /* 0x20000008ff047230 */ /* 0x008fc60000004100 */
        /* <DEDUP_REMOVED lines=15> */
[----:B----4-:R-:W-:-:S03]  /*0980*/  HADD2.F32 R2, -RZ, R12.H0_H0 ;  /* 0x2000000cff027230 */ /* 0x010fc60000004100 */
        /* <DEDUP_REMOVED lines=31> */
[----:B------:R2:W-:Y:S02]  /*0b80*/  STL [R1+0xc], R2 ;  /* 0x00000c0201007387 */ /* 0x0005e40000100800 */
.L_x_8388:
[----:B------:R-:W-:-:S05]  /*0b90*/  MOV R184, 0x4 ;  /* 0x0000000400b87802 */ /* 0x000fca0000000f00 */
        /* <DEDUP_REMOVED lines=41> */
[----:B-1----:R-:W-:Y:S01]  /*0e30*/  MOV R192, RZ ;  /* 0x000000ff00c07202 */ /* 0x002fe20000000f00 */
[----:B0-----:R-:W-:Y:S01]  /*0e40*/  HFMA2.MMA R19, -RZ, RZ, 0, 4.76837158203125e-07 ;  /* 0x00000008ff137435 */ /* 0x001fe200000001ff */
[----:B------:R-:W-:-:S04]  /*0e50*/  @P1 LEA.HI.SX32 R192, R21, R250, 0x1d ;  /* 0x000000fa15c01211 */ /* 0x000fc800078feaff */
[C---:B------:R-:W-:Y:S02]  /*0e60*/  IADD3 R20, R192.reuse, 0x100, RZ ;  /* 0x00000100c0147810 */ /* 0x040fe40007ffe0ff */
[C---:B------:R-:W-:Y:S02]  /*0e70*/  IADD3 R18, R192.reuse, 0x180, RZ ;  /* 0x00000180c0127810 */ /* 0x040fe40007ffe0ff */
[C---:B--2---:R-:W-:Y:S01]  /*0e80*/  IADD3 R22, R192.reuse, 0x80, RZ ;  /* 0x00000080c0167810 */ /* 0x044fe20007ffe0ff */
        /* <DEDUP_REMOVED lines=11> */
.L_x_8250:
        /* <DEDUP_REMOVED lines=10> */
[----:B------:R-:W-:Y:S02]  /*0fe0*/  MOV R225, 0x10 ;  /* 0x0000001000e17802 */ /* 0x000fe40000000f00 */
[----:B------:R-:W-:Y:S01]  /*0ff0*/  ISETP.NE.U32.AND P0, PT, RZ, c[0x0][0x218], PT ;  /* 0x00008600ff007a0c */ /* 0x000fe20003f05070 */
[-C--:B------:R-:W-:Y:S01]  /*1000*/  IMAD.WIDE.U32 R212, R247, R249.reuse, c[0x0][0x188] ;  /* 0x00006200f7d47625 */ /* 0x080fe200078e00f9 */
[----:B------:R-:W-:Y:S01]  /*1010*/  MOV R16, 0x8 ;  /* 0x0000000800107802 */ /* 0x000fe20000000f00 */
[----:B------:R0:W-:Y:S02]  /*1020*/  STL [R1+0x9c], R91 ;  /* 0x00009c5b01007387 */ /* 0x0001e40000100800 */
[----:B---3--:R-:W-:Y:S01]  /*1030*/  IMAD.WIDE.U32 R184, R3, R249, c[0x0][0x188] ;  /* 0x0000620003b87625 */ /* 0x008fe200078e00f9 */
[----:B------:R-:W-:Y:S01]  /*1040*/  LEA.HI.SX32 R6, R6, R250, 0x1d ;  /* 0x000000fa06067211 */ /* 0x000fe200078feaff */
[----:B------:R-:W-:Y:S04]  /*1050*/  STL [R1+0x98], R90 ;  /* 0x0000985a01007387 */ /* 0x000fe80000100800 */
[----:B------:R3:W2:Y:S01]  /*1060*/  LDG.E.128 R8, [R184.64] ;  /* 0x00000004b8087981 */ /* 0x0006a2000c1e1d00 */
[C---:B------:R-:W-:Y:S01]  /*1070*/  IMAD.WIDE.U32 R12, R6.reuse, R225, c[0x0][0x208] ;  /* 0x00008200060c7625 */ /* 0x040fe200078e00e1 */
[----:B------:R-:W-:-:S02]  /*1080*/  IADD3 R216, R6, 0x80, RZ ;  /* 0x0000008006d87810 */ /* 0x000fc40007ffe0ff */
[----:B------:R-:W-:Y:S01]  /*1090*/  IADD3 R220, R6, 0x100, RZ ;  /* 0x0000010006dc7810 */ /* 0x000fe20007ffe0ff */
[----:B------:R-:W-:Y:S01]  /*10a0*/  STL [R1+0x94], R89 ;  /* 0x0000945901007387 */ /* 0x000fe20000100800 */
[----:B------:R-:W-:-:S03]  /*10b0*/  ISETP.NE.AND.EX P0, PT, RZ, c[0x0][0x21c], PT, P0 ;  /* 0x00008700ff007a0c */ /* 0x000fc60003f05300 */
[----:B------:R0:W2:Y:S04]  /*10c0*/  LDG.E.128 R208, [R212.64] ;  /* 0x00000004d4d07981 */ /* 0x0000a8000c1e1d00 */
[----:B---3--:R-:W3:Y:S01]  /*10d0*/  LDG.E.128 R184, [R184.64+0x10] ;  /* 0x00001004b8b87981 */ /* 0x008ee2000c1e1d00 */
        /* <DEDUP_REMOVED lines=9> */
[----:B------:R-:W-:Y:S01]  /*1170*/  HFMA2.MMA R6, -RZ, RZ, 0, 0 ;  /* 0x00000000ff067435 */ /* 0x000fe200000001ff */
[----:B------:R0:W5:Y:S04]  /*1180*/  @P0 LDG.E.128 R44, [R22.64] ;  /* 0x00000004162c0981 */ /* 0x000168000c1e1d00 */
[----:B------:R1:W5:Y:S01]  /*1190*/  @P0 LDG.E.128 R40, [R22.64+0x10] ;  /* 0x0000100416280981 */ /* 0x000362000c1e1d00 */
[----:B------:R-:W-:-:S02]  /*11a0*/  @P1 LEA.HI.SX32 R6, R7, R250, 0x1d ;  /* 0x000000fa07061211 */ /* 0x000fc400078feaff */
[----:B------:R-:W1:Y:S01]  /*11b0*/  LDC.U8 R250, c[0x0][0x1f0] ;  /* 0x00007c00fffa7b82 */ /* 0x000e620000000000 */
[----:B------:R1:W5:Y:S01]  /*11c0*/  @P0 LDG.E.128 R36, [R20.64] ;  /* 0x0000000414240981 */ /* 0x000362000c1e1d00 */
[C---:B------:R-:W-:Y:S01]  /*11d0*/  IADD3 R7, R6.reuse, 0x180, RZ ;  /* 0x0000018006077810 */ /* 0x040fe20007ffe0ff */
[C---:B0-----:R-:W-:Y:S02]  /*11e0*/  IMAD.WIDE.U32 R192, R6.reuse, R16, c[0x0][0x190] ;  /* 0x0000640006c07625 */ /* 0x041fe400078e0010 */
[----:B------:R0:W5:Y:S01]  /*11f0*/  @P0 LDG.E.128 R32, [R20.64+0x10] ;  /* 0x0000100414200981 */ /* 0x000162000c1e1d00 */
[----:B-1----:R-:W-:-:S03]  /*1200*/  IADD3 R22, R6, 0x80, RZ ;  /* 0x0000008006167810 */ /* 0x002fc60007ffe0ff */
[----:B------:R1:W5:Y:S04]  /*1210*/  @P0 LDG.E.128 R28, [R18.64] ;  /* 0x00000004121c0981 */ /* 0x000368000c1e1d00 */
[----:B------:R1:W5:Y:S01]  /*1220*/  @P0 LDG.E.128 R24, [R18.64+0x10] ;  /* 0x0000100412180981 */ /* 0x000362000c1e1d00 */
[----:B0-----:R-:W-:Y:S01]  /*1230*/  IADD3 R20, R6, 0x100, RZ ;  /* 0x0000010006147810 */ /* 0x001fe20007ffe0ff */
[----:B------:R-:W-:Y:S02]  /*1240*/  IMAD.WIDE.U32 R6, R7, R16, c[0x0][0x190] ;  /* 0x0000640007067625 */ /* 0x000fe400078e0010 */
[----:B------:R-:W-:Y:S02]  /*1250*/  STL [R1+0x90], R88 ;  /* 0x0000905801007387 */ /* 0x000fe40000100800 */
[----:B------:R-:W-:-:S02]  /*1260*/  IMAD.WIDE.U32 R220, R220, R225, c[0x0][0x208] ;  /* 0x00008200dcdc7625 */ /* 0x000fc400078e00e1 */
[----:B------:R0:W-:Y:S01]  /*1270*/  STL [R1+0x8c], R0 ;  /* 0x00008c0001007387 */ /* 0x0001e20000100800 */
[----:B------:R-:W-:-:S03]  /*1280*/  ISETP.NE.AND P0, PT, R250, RZ, PT ;  /* 0x000000fffa00720c */ /* 0x000fc60003f05270 */
[----:B-1----:R4:W5:Y:S01]  /*1290*/  LDG.E.64 R18, [R6.64] ;  /* 0x0000000406127981 */ /* 0x002962000c1e1b00 */
[----:B------:R-:W-:-:S03]  /*12a0*/  IMAD.WIDE.U32 R224, R224, R225, c[0x0][0x208] ;  /* 0x00008200e0e07625 */ /* 0x000fc600078e00e1 */
[----:B------:R-:W3:Y:S04]  /*12b0*/  LDG.E.128 R220, [R220.64] ;  /* 0x00000004dcdc7981 */ /* 0x000ee8000c1e1d00 */
[----:B------:R-:W3:Y:S01]  /*12c0*/  LDG.E.128 R224, [R224.64] ;  /* 0x00000004e0e07981 */ /* 0x000ee2000c1e1d00 */
[----:B------:R-:W-:-:S03]  /*12d0*/  IMAD.WIDE.U32 R204, R246, R249, c[0x0][0x188] ;  /* 0x00006200f6cc7625 */ /* 0x000fc600078e00f9 */
[----:B------:R-:W3:Y:S04]  /*12e0*/  LDG.E.128 R216, [R216.64] ;  /* 0x00000004d8d87981 */ /* 0x000ee8000c1e1d00 */
[----:B------:R1:W3:Y:S04]  /*12f0*/  LDG.E.128 R200, [R204.64] ;  /* 0x00000004ccc87981 */ /* 0x0002e8000c1e1d00 */
[----:B------:R-:W3:Y:S04]  /*1300*/  LDG.E.128 R196, [R196.64+0x10] ;  /* 0x00001004c4c47981 */ /* 0x000ee8000c1e1d00 */
[----:B------:R-:W3:Y:S04]  /*1310*/  LDG.E.128 R212, [R212.64+0x10] ;  /* 0x00001004d4d47981 */ /* 0x000ee8000c1e1d00 */
[----:B-1----:R-:W3:Y:S04]  /*1320*/  LDG.E.128 R204, [R204.64+0x10] ;  /* 0x00001004cccc7981 */ /* 0x002ee8000c1e1d00 */
[----:B------:R-:W5:Y:S01]  /*1330*/  LDG.E.64 R192, [R192.64] ;  /* 0x00000004c0c07981 */ /* 0x000f62000c1e1b00 */
        /* <DEDUP_REMOVED lines=18> */
[----:B------:R-:W-:Y:S01]  /*1460*/  HADD2.F32 R243, -RZ, R12.H1_H1 ;  /* 0x3000000cfff37230 */ /* 0x000fe20000004100 */
[C---:B------:R-:W-:Y:S01]  /*1470*/  FMUL.FTZ R244, R2.reuse, R9 ;  /* 0x0000000902f47220 */ /* 0x040fe20000410000 */
[----:B------:R-:W-:Y:S01]  /*1480*/  HADD2.F32 R241, -RZ, R13.H0_H0 ;  /* 0x2000000dfff17230 */ /* 0x000fe20000004100 */
[----:B------:R-:W-:Y:S02]  /*1490*/  FMUL.FTZ R242, R2, R10 ;  /* 0x0000000a02f27220 */ /* 0x000fe40000410000 */
[C---:B------:R-:W-:Y:S02]  /*14a0*/  FADD.FTZ R17, -R6.reuse, R210 ;  /* 0x000000d206117221 */ /* 0x040fe40000010100 */
[----:B------:R-:W-:Y:S02]  /*14b0*/  FADD.FTZ R194, -R6, R211 ;  /* 0x000000d306c27221 */ /* 0x000fe40000010100 */
[----:B------:R-:W-:-:S02]  /*14c0*/  FFMA.FTZ R57, R244, R243, R57 ;  /* 0x000000f3f4397223 */ /* 0x000fc40000010039 */
[----:B------:R-:W-:Y:S02]  /*14d0*/  FADD.FTZ R149, R149, R243 ;  /* 0x000000f395957221 */ /* 0x000fe40000010000 */
[----:B------:R-:W-:Y:S02]  /*14e0*/  FFMA.FTZ R58, R242, R241, R58 ;  /* 0x000000f1f23a7223 */ /* 0x000fe4000001003a */
[----:B------:R-:W-:Y:S01]  /*14f0*/  FADD.FTZ R150, R150, R241 ;  /* 0x000000f196967221 */ /* 0x000fe20000010000 */
[----:B------:R-:W-:Y:S02]  /*1500*/  HADD2.F32 R237, -RZ, R14.H0_H0 ;  /* 0x2000000effed7230 */ /* 0x000fe40000004100 */
[--C-:B------:R-:W-:Y:S02]  /*1510*/  HADD2.F32 R211, -RZ, R221.reuse.H0_H0 ;  /* 0x200000ddffd37230 */ /* 0x100fe40000004100 */
[----:B------:R-:W-:Y:S02]  /*1520*/  HADD2.F32 R210, -RZ, R221.H1_H1 ;  /* 0x300000ddffd27230 */ /* 0x000fe40000004100 */
[--C-:B------:R-:W-:Y:S01]  /*1530*/  HADD2.F32 R92, -RZ, R225.reuse.H0_H0 ;  /* 0x200000e1ff5c7230 */ /* 0x100fe20000004100 */
[----:B------:R-:W4:Y:S01]  /*1540*/  LDL R221, [R1+0x6c] ;  /* 0x00006c0001dd7983 */ /* 0x000f220000100800 */
[----:B------:R-:W-:-:S03]  /*1550*/  HADD2.F32 R91, -RZ, R225.H1_H1 ;  /* 0x300000e1ff5b7230 */ /* 0x000fc60000004100 */
[----:B------:R-:W4:Y:S01]  /*1560*/  LDL R225, [R1+0x70] ;  /* 0x0000700001e17983 */ /* 0x000f220000100800 */
[----:B------:R-:W-:Y:S01]  /*1570*/  HADD2.F32 R239, -RZ, R13.H1_H1 ;  /* 0x3000000dffef7230 */ /* 0x000fe20000004100 */
[----:B------:R-:W-:Y:S01]  /*1580*/  FADD.FTZ R11, -R6, R11 ;  /* 0x0000000b060b7221 */ /* 0x000fe20000010100 */
[----:B------:R-:W-:Y:S01]  /*1590*/  HADD2.F32 R235, -RZ, R14.H1_H1 ;  /* 0x3000000effeb7230 */ /* 0x000fe20000004100 */
[----:B------:R-:W-:Y:S01]  /*15a0*/  FADD.FTZ R144, R144, R237 ;  /* 0x000000ed90907221 */ /* 0x000fe20000010000 */
[--C-:B0-----:R-:W-:Y:S01]  /*15b0*/  HADD2.F32 R0, -RZ, R15.reuse.H1_H1 ;  /* 0x3000000fff007230 */ /* 0x101fe20000004100 */
[----:B------:R-:W-:Y:S01]  /*15c0*/  FFMA.FTZ R60, R238, R237, R60 ;  /* 0x000000edee3c7223 */ /* 0x000fe2000001003c */
[----:B------:R-:W-:Y:S01]  /*15d0*/  HADD2.F32 R231, -RZ, R12.H0_H0 ;  /* 0x2000000cffe77230 */ /* 0x000fe20000004100 */
[----:B------:R-:W-:Y:S01]  /*15e0*/  FADD.FTZ R199, -R6, R199 ;  /* 0x000000c706c77221 */ /* 0x000fe20000010100 */
[----:B------:R-:W-:Y:S01]  /*15f0*/  HADD2.F32 R233, -RZ, R15.H0_H0 ;  /* 0x2000000fffe97230 */ /* 0x000fe20000004100 */
[----:B------:R-:W-:Y:S01]  /*1600*/  IMAD.WIDE.U32 R22, R22, R16, c[0x0][0x190] ;  /* 0x0000640016167625 */ /* 0x000fe200078e0010 */
[----:B------:R-:W-:-:S03]  /*1610*/  HADD2.F32 R251, -RZ, R223.H0_H0 ;  /* 0x200000dffffb7230 */ /* 0x000fc60000004100 */
[C---:B------:R-:W-:Y:S01]  /*1620*/  FADD.FTZ R13, -R6.reuse, R206 ;  /* 0x000000ce060d7221 */ /* 0x040fe20000010100 */
[--C-:B------:R-:W-:Y:S01]  /*1630*/  HADD2.F32 R206, -RZ, R219.reuse.H1_H1 ;  /* 0x300000dbffce7230 */ /* 0x100fe20000004100 */
[----:B------:R-:W-:Y:S01]  /*1640*/  FADD.FTZ R14, -R6, R207 ;  /* 0x000000cf060e7221 */ /* 0x000fe20000010100 */
[----:B------:R-:W-:Y:S01]  /*1650*/  HADD2.F32 R207, -RZ, R219.H0_H0 ;  /* 0x200000dbffcf7230 */ /* 0x000fe20000004100 */
[----:B------:R-:W-:Y:S01]  /*1660*/  IMAD.WIDE.U32 R20, R20, R16, c[0x0][0x190] ;  /* 0x0000640014147625 */ /* 0x000fe200078e0010 */
[----:B------:R-:W4:Y:S01]  /*1670*/  LDL R219, [R1+0x68] ;  /* 0x0000680001db7983 */ /* 0x000f220000100800 */
[----:B------:R-:W-:Y:S01]  /*1680*/  HADD2.F32 R250, -RZ, R223.H1_H1 ;  /* 0x300000dffffa7230 */ /* 0x000fe20000004100 */
[----:B------:R-:W-:Y:S01]  /*1690*/  MOV R223, R0 ;  /* 0x0000000000df7202 */ /* 0x000fe20000000f00 */
[----:B------:R-:W-:Y:S02]  /*16a0*/  FADD.FTZ R5, -R6, R8 ;  /* 0x0000000806057221 */ /* 0x000fe40000010100 */
[----:B------:R-:W-:Y:S01]  /*16b0*/  FMUL.FTZ R240, R2, R11 ;  /* 0x0000000b02f07220 */ /* 0x000fe20000410000 */
[--C-:B------:R-:W-:Y:S01]  /*16c0*/  HADD2.F32 R88, -RZ, R227.reuse.H0_H0 ;  /* 0x200000e3ff587230 */ /* 0x100fe20000004100 */
[C---:B------:R-:W-:Y:S01]  /*16d0*/  FADD.FTZ R189, -R6.reuse, R189 ;  /* 0x000000bd06bd7221 */ /* 0x040fe20000010100 */
[----:B------:R-:W-:Y:S01]  /*16e0*/  HADD2.F32 R0, -RZ, R227.H1_H1 ;  /* 0x300000e3ff007230 */ /* 0x000fe20000004100 */
[C---:B------:R-:W-:Y:S01]  /*16f0*/  FADD.FTZ R190, -R6.reuse, R190 ;  /* 0x000000be06be7221 */ /* 0x040fe20000010100 */
[----:B------:R-:W4:Y:S01]  /*1700*/  LDL R227, [R1+0x74] ;  /* 0x0000740001e37983 */ /* 0x000f220000100800 */
[----:B------:R-:W-:-:S02]  /*1710*/  FADD.FTZ R191, -R6, R191 ;  /* 0x000000bf06bf7221 */ /* 0x000fc40000010100 */
[C---:B------:R-:W-:Y:S01]  /*1720*/  FADD.FTZ R196, -R6.reuse, R196 ;  /* 0x000000c406c47221 */ /* 0x040fe20000010100 */
[----:B------:R-:W-:Y:S01]  /*1730*/  HADD2.F32 R229, -RZ, R216.H0_H0 ;  /* 0x200000d8ffe57230 */ /* 0x000fe20000004100 */
[C---:B------:R-:W-:Y:S01]  /*1740*/  FADD.FTZ R197, -R6.reuse, R197 ;  /* 0x000000c506c57221 */ /* 0x040fe20000010100 */
[--C-:B------:R-:W-:Y:S01]  /*1750*/  HADD2.F32 R90, -RZ, R226.reuse.H0_H0 ;  /* 0x200000e2ff5a7230 */ /* 0x100fe20000004100 */
[C---:B------:R-:W-:Y:S01]  /*1760*/  FADD.FTZ R198, -R6.reuse, R198 ;  /* 0x000000c606c67221 */ /* 0x040fe20000010100 */
[----:B------:R-:W-:Y:S01]  /*1770*/  HADD2.F32 R89, -RZ, R226.H1_H1 ;  /* 0x300000e2ff597230 */ /* 0x000fe20000004100 */
[C---:B------:R-:W-:Y:S01]  /*1780*/  FADD.FTZ R7, -R6.reuse, R200 ;  /* 0x000000c806077221 */ /* 0x040fe20000010100 */
[----:B------:R-:W-:Y:S01]  /*1790*/  HADD2.F32 R249, -RZ, R222.H0_H0 ;  /* 0x200000defff97230 */ /* 0x000fe20000004100 */
[C---:B------:R-:W-:Y:S01]  /*17a0*/  FADD.FTZ R8, -R6.reuse, R201 ;  /* 0x000000c906087221 */ /* 0x040fe20000010100 */
[--C-:B------:R-:W-:Y:S01]  /*17b0*/  HADD2.F32 R93, -RZ, R224.reuse.H0_H0 ;  /* 0x200000e0ff5d7230 */ /* 0x100fe20000004100 */
[C---:B------:R-:W-:Y:S01]  /*17c0*/  FADD.FTZ R202, -R6.reuse, R202 ;  /* 0x000000ca06ca7221 */ /* 0x040fe20000010100 */
[----:B------:R-:W-:Y:S01]  /*17d0*/  HADD2.F32 R252, -RZ, R224.H1_H1 ;  /* 0x300000e0fffc7230 */ /* 0x000fe20000004100 */
        /* <DEDUP_REMOVED lines=24> */
[--C-:B------:R-:W-:Y:S01]  /*1960*/  HADD2.F32 R200, -RZ, R217.reuse.H0_H0 ;  /* 0x200000d9ffc87230 */ /* 0x100fe20000004100 */
[----:B------:R-:W-:Y:S01]  /*1970*/  FMUL.FTZ R5, R2, R5 ;  /* 0x0000000502057220 */ /* 0x000fe20000410000 */
[----:B------:R-:W-:Y:S01]  /*1980*/  HADD2.F32 R217, -RZ, R217.H1_H1 ;  /* 0x300000d9ffd97230 */ /* 0x000fe20000004100 */
[----:B------:R-:W-:Y:S02]  /*1990*/  FADD.FTZ R148, R148, R231 ;  /* 0x000000e794947221 */ /* 0x000fe40000010000 */
[----:B------:R-:W-:Y:S02]  /*19a0*/  FFMA.FTZ R56, R5, R231, R56 ;  /* 0x000000e705387223 */ /* 0x000fe40000010038 */
[----:B------:R-:W-:Y:S02]  /*19b0*/  FADD.FTZ R146, R146, R233 ;  /* 0x000000e992927221 */ /* 0x000fe40000010000 */
[----:B------:R-:W-:-:S02]  /*19c0*/  FFMA.FTZ R62, R234, R233, R62 ;  /* 0x000000e9ea3e7223 */ /* 0x000fc4000001003e */
[----:B------:R-:W-:Y:S02]  /*19d0*/  FADD.FTZ R147, R147, R223 ;  /* 0x000000df93937221 */ /* 0x000fe40000010000 */
[----:B------:R-:W-:Y:S01]  /*19e0*/  FFMA.FTZ R63, R232, R223, R63 ;  /* 0x000000dfe83f7223 */ /* 0x000fe2000001003f */
[----:B------:R-:W-:Y:S01]  /*19f0*/  HADD2.F32 R201, -RZ, R218.H1_H1 ;  /* 0x300000daffc97230 */ /* 0x000fe20000004100 */
[----:B------:R-:W-:Y:S02]  /*1a00*/  FFMA.FTZ R64, R230, R229, R64 ;  /* 0x000000e5e6407223 */ /* 0x000fe40000010040 */
[----:B------:R-:W-:Y:S01]  /*1a10*/  FADD.FTZ R140, R140, R229 ;  /* 0x000000e58c8c7221 */ /* 0x000fe20000010000 */
[----:B------:R-:W-:Y:S01]  /*1a20*/  HADD2.F32 R216, -RZ, R216.H1_H1 ;  /* 0x300000d8ffd87230 */ /* 0x000fe20000004100 */
[----:B------:R-:W-:Y:S02]  /*1a30*/  FMUL.FTZ R231, R221, R223 ;  /* 0x000000dfdde77220 */ /* 0x000fe40000410000 */
[----:B------:R-:W-:Y:S01]  /*1a40*/  FMUL.FTZ R233, R225, R233 ;  /* 0x000000e9e1e97220 */ /* 0x000fe20000410000 */
[----:B------:R-:W-:Y:S01]  /*1a50*/  HADD2.F32 R205, -RZ, R218.H0_H0 ;  /* 0x200000daffcd7230 */ /* 0x000fe20000004100 */
[----:B------:R-:W-:-:S02]  /*1a60*/  FADD.FTZ R145, R145, R235 ;  /* 0x000000eb91917221 */ /* 0x000fc40000010000 */
[----:B------:R-:W-:Y:S02]  /*1a70*/  FFMA.FTZ R61, R236, R235, R61 ;  /* 0x000000ebec3d7223 */ /* 0x000fe4000001003d */
[----:B------:R-:W-:Y:S02]  /*1a80*/  FMUL.FTZ R228, R2, R189 ;  /* 0x000000bd02e47220 */ /* 0x000fe40000410000 */
[----:B------:R-:W4:Y:S01]  /*1a90*/  LDL R189, [R1+0x4c] ;  /* 0x00004c0001bd7983 */ /* 0x000f220000100800 */
[----:B------:R-:W-:Y:S02]  /*1aa0*/  FMUL.FTZ R229, R219, R229 ;  /* 0x000000e5dbe57220 */ /* 0x000fe40000410000 */
[----:B------:R-:W-:Y:S02]  /*1ab0*/  FMUL.FTZ R235, R227, R235 ;  /* 0x000000ebe3eb7220 */ /* 0x000fe40000410000 */
[----:B--2---:R-:W-:Y:S02]  /*1ac0*/  FMUL.FTZ R223, R184, R217 ;  /* 0x000000d9b8df7220 */ /* 0x004fe40000410000 */
[----:B------:R-:W-:-:S02]  /*1ad0*/  FADD.FTZ R184, RZ, R199 ;  /* 0x000000c7ffb87221 */ /* 0x000fc40000010000 */
[----:B---3--:R-:W-:Y:S02]  /*1ae0*/  FMUL.FTZ R225, R185, R200 ;  /* 0x000000c8b9e17220 */ /* 0x008fe40000410000 */
[----:B------:R-:W-:Y:S02]  /*1af0*/  FFMA.FTZ R185, R5, R199, RZ ;  /* 0x000000c705b97223 */ /* 0x000fe400000100ff */
[----:B------:R-:W-:Y:S02]  /*1b00*/  FADD.FTZ R184, R184, R243 ;  /* 0x000000f3b8b87221 */ /* 0x000fe40000010000 */
[----:B------:R-:W-:Y:S02]  /*1b10*/  FFMA.FTZ R185, R244, R243, R185 ;  /* 0x000000f3f4b97223 */ /* 0x000fe400000100b9 */
[----:B------:R-:W-:Y:S02]  /*1b20*/  FADD.FTZ R184, R184, R241 ;  /* 0x000000f1b8b87221 */ /* 0x000fe40000010000 */
[----:B------:R-:W-:-:S02]  /*1b30*/  FFMA.FTZ R185, R242, R241, R185 ;  /* 0x000000f1f2b97223 */ /* 0x000fc400000100b9 */
[----:B----4-:R-:W-:Y:S02]  /*1b40*/  FMUL.FTZ R219, R186, R201 ;  /* 0x000000c9badb7220 */ /* 0x010fe40000410000 */
[----:B------:R-:W-:Y:S02]  /*1b50*/  FADD.FTZ R184, R184, R239 ;  /* 0x000000efb8b87221 */ /* 0x000fe40000010000 */
[----:B------:R-:W-:Y:S02]  /*1b60*/  FFMA.FTZ R186, R240, R239, R185 ;  /* 0x000000eff0ba7223 */ /* 0x000fe400000100b9 */
[----:B------:R-:W-:Y:S02]  /*1b70*/  FMUL.FTZ R227, R188, R216 ;  /* 0x000000d8bce37220 */ /* 0x000fe40000410000 */
[----:B------:R-:W-:Y:S01]  /*1b80*/  FADD.FTZ R185, R184, R237 ;  /* 0x000000edb8b97221 */ /* 0x000fe20000010000 */
[----:B------:R-:W2:Y:S01]  /*1b90*/  LDL R188, [R1+0x48] ;  /* 0x0000480001bc7983 */ /* 0x000ea20000100800 */
[----:B------:R-:W-:-:S02]  /*1ba0*/  FFMA.FTZ R184, R238, R237, R186 ;  /* 0x000000edeeb87223 */ /* 0x000fc400000100ba */
[----:B------:R-:W-:Y:S01]  /*1bb0*/  FMUL.FTZ R221, R187, R205 ;  /* 0x000000cdbbdd7220 */ /* 0x000fe20000410000 */
[----:B------:R-:W3:Y:S04]  /*1bc0*/  LDL R186, [R1+0x3c] ;  /* 0x00003c0001ba7983 */ /* 0x000ee80000100800 */
[----:B------:R-:W4:Y:S01]  /*1bd0*/  LDL R187, [R1+0x40] ;  /* 0x0000400001bb7983 */ /* 0x000f220000100800 */
[--C-:B------:R-:W-:Y:S01]  /*1be0*/  HADD2.F32 R209, -RZ, R220.reuse.H0_H0 ;  /* 0x200000dcffd17230 */ /* 0x100fe20000004100 */
[C---:B------:R-:W-:Y:S01]  /*1bf0*/  FMUL.FTZ R226, R2.reuse, R190 ;  /* 0x000000be02e27220 */ /* 0x040fe20000410000 */
[----:B------:R-:W-:Y:S01]  /*1c00*/  HADD2.F32 R208, -RZ, R220.H1_H1 ;  /* 0x300000dcffd07230 */ /* 0x000fe20000004100 */
        /* <DEDUP_REMOVED lines=16> */
[----:B------:R-:W-:Y:S01]  /*1d10*/  HADD2.F32 R212, -RZ, R222.H1_H1 ;  /* 0x300000deffd47230 */ /* 0x000fe20000004100 */
        /* <DEDUP_REMOVED lines=143> */
.L_x_8251:
[----:B0-----:R-:W-:Y:S05]  /*2610*/  BSYNC B0 ;  /* 0x0000000000007941 */ /* 0x001fea0003800000 */
.L_x_8249:
[----:B------:R-:W0:Y:S01]  /*2620*/  S2R R191, SR_TID.X ;  /* 0x0000000000bf7919 */ /* 0x000e220000002100 */
[----:B-----5:R-:W-:Y:S02]  /*2630*/  MOV R185, R192 ;  /* 0x000000c000b97202 */ /* 0x020fe40000000f00 */
[----:B------:R-:W-:Y:S02]  /*2640*/  MOV R184, R22 ;  /* 0x0000001600b87202 */ /* 0x000fe40000000f00 */
[----:B------:R-:W-:Y:S02]  /*2650*/  PRMT R249, R185, 0x7610, R249 ;  /* 0x00007610b9f97816 */ /* 0x000fe400000000f9 */
[----:B------:R-:W-:Y:S02]  /*2660*/  PRMT R187, R184, 0x7610, R187 ;  /* 0x00007610b8bb7816 */ /* 0x000fe400000000bb */
[----:B------:R-:W-:-:S02]  /*2670*/  MOV R185, R20 ;  /* 0x0000001400b97202 */ /* 0x000fc40000000f00 */
[----:B------:R-:W-:Y:S01]  /*2680*/  MOV R184, R18 ;  /* 0x0000001200b87202 */ /* 0x000fe20000000f00 */
[----:B------:R1:W-:Y:S01]  /*2690*/  STL.S16 [R1], R187 ;  /* 0x000000bb01007387 */ /* 0x0003e20000100600 */
[----:B------:R-:W-:-:S03]  /*26a0*/  LOP3.LUT P1, RZ, R248, 0xff, RZ, 0xc0, !PT ;  /* 0x000000fff8ff7812 */ /* 0x000fc6000782c0ff */
        /* <DEDUP_REMOVED lines=8> */
.L_x_8389:
        /* <DEDUP_REMOVED lines=18> */
.L_x_8390:
[----:B--2---:R-:W-:Y:S01]  /*2850*/  @!P0 LOP3.LUT R187, R191, 0x3, RZ, 0xc0, !PT ;  /* 0x00000003bfbb8812 */ /* 0x004fe200078ec0ff */
[----:B------:R-:W-:Y:S01]  /*2860*/  FADD.FTZ R184, R190, R189 ;  /* 0x000000bdbeb87221 */ /* 0x000fe20000010000 */
[----:B------:R-:W-:Y:S01]  /*2870*/  WARPSYNC 0xffffffff ;  /* 0xffffffff00007948 */ /* 0x000fe20003800000 */
[----:B0-----:R-:W-:Y:S01]  /*2880*/  FADD.FTZ R185, R185, R186 ;  /* 0x000000bab9b97221 */ /* 0x001fe20000010000 */
[----:B------:R-:W-:Y:S01]  /*2890*/  @!P0 IADD3 R187, R188, R187, RZ ;  /* 0x000000bbbcbb8210 */ /* 0x000fe20007ffe0ff */
[----:B------:R-:W0:Y:S01]  /*28a0*/  S2R R250, SR_TID.X ;  /* 0x0000000000fa7919 */ /* 0x000e220000002100 */
[----:B------:R-:W-:-:S03]  /*28b0*/  ISETP.GE.AND P5, PT, R4, 0x1, PT ;  /* 0x000000010400780c */ /* 0x000fc60003fa6270 */
[----:B------:R-:W-:Y:S04]  /*28c0*/  @!P0 STS.64 [R187.X8+0x4000], R184 ;  /* 0x004000b8bb008388 */ /* 0x000fe80000008a00 */
[----:B------:R-:W-:Y:S06]  /*28d0*/  BAR.SYNC.DEFER_BLOCKING 0x0 ;  /* 0x0000000000007b1d */ /* 0x000fec0000010000 */
[----:B------:R-:W-:-:S05]  /*28e0*/  @P5 IADD3 R4, R4, -0x1, RZ ;  /* 0xffffffff04045810 */ /* 0x000fca0007ffe0ff */
[----:B------:R-:W-:Y:S01]  /*28f0*/  @P5 IMAD R4, R4, c[0x0][0x168], RZ ;  /* 0x00005a0004045a24 */ /* 0x000fe200078e02ff */
[----:B0-----:R-:W-:Y:S01]  /*2900*/  LOP3.LUT R250, R250, 0x7f, RZ, 0xc0, !PT ;  /* 0x0000007ffafa7812 */ /* 0x001fe200078ec0ff */
[----:B-1----:R-:W0:Y:S04]  /*2910*/  LDS.128 R184, [R188.X8+0x4000] ;  /* 0x00400000bcb87984 */ /* 0x002e280000008c00 */
[----:B------:R-:W1:Y:S01]  /*2920*/  LDS.128 R188, [R188.X8+0x4010] ;  /* 0x00401000bcbc7984 */ /* 0x000e620000008c00 */
[----:B------:R-:W-:Y:S01]  /*2930*/  @!P4 ISETP.NE.U32.AND P1, PT, RZ, c[0x0][0x218], PT ;  /* 0x00008600ff00ca0c */ /* 0x000fe20003f25070 */
[----:B------:R-:W-:Y:S03]  /*2940*/  BSSY B0, `(.L_x_8254) ;  /* 0x0000020000007945 */ /* 0x000fe60003800000 */
[----:B------:R-:W-:-:S02]  /*2950*/  @!P4 ISETP.NE.AND.EX P1, PT, RZ, c[0x0][0x21c], PT, P1 ;  /* 0x00008700ff00ca0c */ /* 0x000fc40003f25310 */
        /* <DEDUP_REMOVED lines=10> */
[----:B------:R-:W-:Y:S02]  /*2a00*/  @P5 LEA.HI.SX32 R4, R184, R250, 0x1d ;  /* 0x000000fab8045211 */ /* 0x000fe400078feaff */
[----:B------:R-:W-:Y:S01]  /*2a10*/  @P5 MOV R184, 0x10 ;  /* 0x0000001000b85802 */ /* 0x000fe20000000f00 */
[----:B------:R-:W-:Y:S02]  /*2a20*/  FADD.FTZ R190, R190, R186 ;  /* 0x000000babebe7221 */ /* 0x000fe40000010000 */
[----:B------:R-:W-:Y:S02]  /*2a30*/  FADD.FTZ R191, R191, R187 ;  /* 0x000000bbbfbf7221 */ /* 0x000fe40000010000 */
[----:B------:R-:W-:Y:S01]  /*2a40*/  @P5 IMAD.WIDE.U32 R184, R4, R184, c[0x0][0x170] ;  /* 0x00005c0004b85625 */ /* 0x000fe200078e00b8 */
[----:B------:R-:W-:-:S03]  /*2a50*/  @!P4 ISETP.NE.U32.AND P0, PT, RZ, c[0x0][0x218], PT ;  /* 0x00008600ff00ca0c */ /* 0x000fc60003f05070 */
[----:B------:R-:W-:Y:S01]  /*2a60*/  FMUL.FTZ R190, R190, c[0x0][0x1e0] ;  /* 0x00007800bebe7a20 */ /* 0x000fe20000410000 */
[----:B------:R0:W5:Y:S01]  /*2a70*/  @P5 LDG.E.128 R168, [R184.64] ;  /* 0x00000004b8a85981 */ /* 0x000162000c1e1d00 */
        /* <DEDUP_REMOVED lines=12> */
.L_x_8255:
[----:B------:R-:W-:Y:S05]  /*2b40*/  BSYNC B0 ;  /* 0x0000000000007941 */ /* 0x000fea0003800000 */
.L_x_8254:
        /* <DEDUP_REMOVED lines=16> */
.L_x_8257:
[----:B------:R-:W-:Y:S05]  /*2c50*/  BSYNC B0 ;  /* 0x0000000000007941 */ /* 0x000fea0003800000 */
.L_x_8256:
        /* <DEDUP_REMOVED lines=12> */
.L_x_8259:
[----:B------:R-:W-:Y:S05]  /*2d20*/  BSYNC B0 ;  /* 0x0000000000007941 */ /* 0x000fea0003800000 */
.L_x_8258:
        /* <DEDUP_REMOVED lines=8> */
[----:B-----5:R-:W-:-:S05]  /*2db0*/  @P6 HADD2.F32 R188, -RZ, R168.H1_H1 ;  /* 0x300000a8ffbc6230 */ /* 0x020fca0000004100 */
[----:B------:R-:W-:Y:S01]  /*2dc0*/  @P6 FMUL.FTZ R187, R186, R188 ;  /* 0x000000bcbabb6220 */ /* 0x000fe20000410000 */
[----:B------:R-:W-:-:S03]  /*2dd0*/  @P6 HADD2.F32 R188, -RZ, R164.H1_H1 ;  /* 0x300000a4ffbc6230 */ /* 0x000fc60000004100 */
[----:B------:R-:W-:Y:S01]  /*2de0*/  FADD.FTZ R117, R117, R187 ;  /* 0x000000bb75757221 */ /* 0x000fe20000010000 */
[----:B------:R-:W-:Y:S01]  /*2df0*/  MOV R187, RZ ;  /* 0x000000ff00bb7202 */ /* 0x000fe20000000f00 */
[----:B------:R-:W-:-:S05]  /*2e00*/  @P6 FMUL.FTZ R187, R186, R188 ;  /* 0x000000bcbabb6220 */ /* 0x000fca0000410000 */
[----:B------:R-:W-:-:S04]  /*2e10*/  F2FP.PACK_AB R187, RZ, R187 ;  /* 0x000000bbffbb723e */ /* 0x000fc800000000ff */
[----:B------:R-:W-:Y:S02]  /*2e20*/  PRMT R172, R172, 0x5410, R187 ;  /* 0x00005410acac7816 */ /* 0x000fe400000000bb */
.L_x_8261:
[----:B------:R-:W-:Y:S05]  /*2e30*/  BSYNC B0 ;  /* 0x0000000000007941 */ /* 0x000fea0003800000 */
.L_x_8260:
        /* <DEDUP_REMOVED lines=12> */
.L_x_8263:
[----:B------:R-:W-:Y:S05]  /*2f00*/  BSYNC B0 ;  /* 0x0000000000007941 */ /* 0x000fea0003800000 */
.L_x_8262:
        /* <DEDUP_REMOVED lines=16> */
.L_x_8265:
[----:B------:R-:W-:Y:S05]  /*3010*/  BSYNC B0 ;  /* 0x0000000000007941 */ /* 0x000fea0003800000 */
.L_x_8264:
        /* <DEDUP_REMOVED lines=12> */
.L_x_8267:
[----:B------:R-:W-:Y:S05]  /*30e0*/  BSYNC B0 ;  /* 0x0000000000007941 */ /* 0x000fea0003800000 */
.L_x_8266:
        /* <DEDUP_REMOVED lines=16> */
.L_x_8269:
[----:B------:R-:W-:Y:S05]  /*31f0*/  BSYNC B0 ;  /* 0x0000000000007941 */ /* 0x000fea0003800000 */
.L_x_8268:
        /* <DEDUP_REMOVED lines=12> */
.L_x_8271:
[----:B------:R-:W-:Y:S05]  /*32c0*/  BSYNC B0 ;  /* 0x0000000000007941 */ /* 0x000fea0003800000 */
.L_x_8270:
        /* <DEDUP_REMOVED lines=18> */
.L_x_8273:
[----:B------:R-:W-:Y:S05]  /*33f0*/  BSYNC B0 ;  /* 0x0000000000007941 */ /* 0x000fea0003800000 */
.L_x_8272:
        /* <DEDUP_REMOVED lines=12> */
.L_x_8275:
[----:B------:R-:W-:Y:S05]  /*34c0*/  BSYNC B0 ;  /* 0x0000000000007941 */ /* 0x000fea0003800000 */
.L_x_8274:
[----:B------:R-:W-:Y:S01]  /*34d0*/  BSSY B0, `(.L_x_8276) ;  /* 0x000000e000007945 */ /* 0x000fe20003800000 */
[----:B------:R-:W-:Y:S05]  /*34e0*/  @!P5 BRA `(.L_x_8277) ;  /* 0x000000c00000d947 */ /* 0x000fea0003800000 */
        /* <DEDUP_REMOVED lines=12> */
.L_x_8277:
[----:B------:R-:W-:Y:S05]  /*35b0*/  BSYNC B0 ;  /* 0x0000000000007941 */ /* 0x000fea0003800000 */
.L_x_8276:
        /* <DEDUP_REMOVED lines=12> */
.L_x_8279:
[----:B------:R-:W-:Y:S05]  /*3680*/  BSYNC B0 ;  /* 0x0000000000007941 */ /* 0x000fea0003800000 */
.L_x_8278:
[----:B------:R-:W-:Y:S01]  /*3690*/  BSSY B0, `(.L_x_8280) ;  /* 0x000000e000007945 */ /* 0x000fe20003800000 */
        /* <DEDUP_REMOVED lines=13> */
.L_x_8281:
[----:B------:R-:W-:Y:S05]  /*3770*/  BSYNC B0 ;  /* 0x0000000000007941 */ /* 0x000fea0003800000 */
.L_x_8280:
        /* <DEDUP_REMOVED lines=12> */
.L_x_8283:
[----:B------:R-:W-:Y:S05]  /*3840*/  BSYNC B0 ;  /* 0x0000000000007941 */ /* 0x000fea0003800000 */
.L_x_8282:
        /* <DEDUP_REMOVED lines=14> */
.L_x_8285:
[----:B------:R-:W-:Y:S05]  /*3930*/  BSYNC B0 ;  /* 0x0000000000007941 */ /* 0x000fea0003800000 */
.L_x_8284:
        /* <DEDUP_REMOVED lines=27> */
.L_x_8287:
[----:B------:R-:W-:Y:S05]  /*3af0*/  BSYNC B0 ;  /* 0x0000000000007941 */ /* 0x000fea0003800000 */
.L_x_8286:
        /* <DEDUP_REMOVED lines=12> */
.L_x_8289:
[----:B------:R-:W-:Y:S05]  /*3bc0*/  BSYNC B0 ;  /* 0x0000000000007941 */ /* 0x000fea0003800000 */
.L_x_8288:
[----:B------:R-:W-:Y:S01]  /*3bd0*/  @!P4 ISETP.NE.U32.AND P2, PT, RZ, c[0x0][0x218], PT ;  /* 0x00008600ff00ca0c */ /* 0x000fe20003f45070 */
[----:B------:R-:W-:Y:S03]  /*3be0*/  BSSY B0, `(.L_x_8290) ;  /* 0x0000010000007945 */ /* 0x000fe60003800000 */
[----:B------:R-:W-:Y:S01]  /*3bf0*/  @!P4 ISETP.NE.AND.EX P2, PT, RZ, c[0x0][0x21c], PT, P2 ;  /* 0x00008700ff00ca0c */ /* 0x000fe20003f45320 */
[----:B------:R-:W-:Y:S07]  /*3c00*/  @!P5 BRA `(.L_x_8291) ;  /* 0x000000d00000d947 */ /* 0x000fee0003800000 */
[----:B------:R-:W2:Y:S01]  /*3c10*/  LDL.LU R3, [R1] ;  /* 0x0000000001037983 */ /* 0x000ea20000300800 */
[----:B------:R-:W-:Y:S01]  /*3c20*/  HFMA2.MMA R185, -RZ, RZ, 0, 0 ;  /* 0x00000000ffb97435 */ /* 0x000fe200000001ff */
[----:B--2---:R-:W-:Y:S01]  /*3c30*/  LOP3.LUT P6, RZ, R3, 0xff, RZ, 0xc0, !PT ;  /* 0x000000ff03ff7812 */ /* 0x004fe200078cc0ff */
[----:B------:R-:W-:-:S04]  /*3c40*/  FMUL.FTZ R3, R184, c[0x0][0x1ec] ;  /* 0x00007b00b8037a20 */ /* 0x000fc80000410000 */
        /* <DEDUP_REMOVED lines=9> */
.L_x_8291:
[----:B------:R-:W-:Y:S05]  /*3ce0*/  BSYNC B0 ;  /* 0x0000000000007941 */ /* 0x000fea0003800000 */
.L_x_8290:
        /* <DEDUP_REMOVED lines=12> */
.L_x_8293:
[----:B------:R-:W-:Y:S05]  /*3db0*/  BSYNC B0 ;  /* 0x0000000000007941 */ /* 0x000fea0003800000 */
.L_x_8292:
        /* <DEDUP_REMOVED lines=16> */
.L_x_8295:
[----:B------:R-:W-:Y:S05]  /*3ec0*/  BSYNC B0 ;  /* 0x0000000000007941 */ /* 0x000fea0003800000 */
.L_x_8294:
        /* <DEDUP_REMOVED lines=12> */
.L_x_8297:
[----:B------:R-:W-:Y:S05]  /*3f90*/  BSYNC B0 ;  /* 0x0000000000007941 */ /* 0x000fea0003800000 */
.L_x_8296:
        /* <DEDUP_REMOVED lines=20> */
.L_x_8299:
[----:B------:R-:W-:Y:S05]  /*40e0*/  BSYNC B0 ;  /* 0x0000000000007941 */ /* 0x000fea0003800000 */
.L_x_8298:
        /* <DEDUP_REMOVED lines=13> */
.L_x_8301:
[----:B------:R-:W-:Y:S05]  /*41c0*/  BSYNC B0 ;  /* 0x0000000000007941 */ /* 0x000fea0003800000 */
.L_x_8300:
        /* <DEDUP_REMOVED lines=14> */
.L_x_8303:
[----:B------:R-:W-:Y:S05]  /*42b0*/  BSYNC B0 ;  /* 0x0000000000007941 */ /* 0x000fea0003800000 */
.L_x_8302:
        /* <DEDUP_REMOVED lines=16> */
.L_x_8305:
[----:B------:R-:W-:Y:S05]  /*43c0*/  BSYNC B0 ;  /* 0x0000000000007941 */ /* 0x000fea0003800000 */
.L_x_8304:
        /* <DEDUP_REMOVED lines=16> */
.L_x_8307:
[----:B------:R-:W-:Y:S05]  /*44d0*/  BSYNC B0 ;  /* 0x0000000000007941 */ /* 0x000fea0003800000 */
.L_x_8306:
        /* <DEDUP_REMOVED lines=12> */
.L_x_8309:
[----:B------:R-:W-:Y:S05]  /*45a0*/  BSYNC B0 ;  /* 0x0000000000007941 */ /* 0x000fea0003800000 */
.L_x_8308:
        /* <DEDUP_REMOVED lines=16> */
.L_x_8311:
[----:B------:R-:W-:Y:S05]  /*46b0*/  BSYNC B0 ;  /* 0x0000000000007941 */ /* 0x000fea0003800000 */
.L_x_8310:
        /* <DEDUP_REMOVED lines=12> */
.L_x_8313:
[----:B------:R-:W-:Y:S05]  /*4780*/  BSYNC B0 ;  /* 0x0000000000007941 */ /* 0x000fea0003800000 */
.L_x_8312:
        /* <DEDUP_REMOVED lines=16> */
.L_x_8315:
[----:B------:R-:W-:Y:S05]  /*4890*/  BSYNC B0 ;  /* 0x0000000000007941 */ /* 0x000fea0003800000 */
.L_x_8314:
        /* <DEDUP_REMOVED lines=12> */
.L_x_8317:
[----:B------:R-:W-:Y:S05]  /*4960*/  BSYNC B0 ;  /* 0x0000000000007941 */ /* 0x000fea0003800000 */
.L_x_8316:
        /* <DEDUP_REMOVED lines=14> */
.L_x_8319:
[----:B------:R-:W-:Y:S05]  /*4a50*/  BSYNC B0 ;  /* 0x0000000000007941 */ /* 0x000fea0003800000 */
.L_x_8318:
        /* <DEDUP_REMOVED lines=14> */
[----:B-----5:R-:W-:-:S10]  /*4b40*/  HFMA2.MMA R168, -RZ, RZ, 0, 9.5367431640625e-07 ;  /* 0x00000010ffa87435 */ /* 0x020fd400000001ff */
[----:B------:R-:W-:-:S06]  /*4b50*/  IMAD.WIDE.U32 R168, R3, R168, c[0x0][0x170] ;  /* 0x00005c0003a87625 */ /* 0x000fcc00078e00a8 */
[----:B------:R-:W5:Y:S02]  /*4b60*/  LDG.E.128 R168, [R168.64] ;  /* 0x00000004a8a87981 */ /* 0x000f64000c1e1d00 */
.L_x_8321:
[----:B------:R-:W-:Y:S05]  /*4b70*/  BSYNC B0 ;  /* 0x0000000000007941 */ /* 0x000fea0003800000 */
.L_x_8320:
        /* <DEDUP_REMOVED lines=12> */
.L_x_8323:
[----:B------:R-:W-:Y:S05]  /*4c40*/  BSYNC B0 ;  /* 0x0000000000007941 */ /* 0x000fea0003800000 */
.L_x_8322:
        /* <DEDUP_REMOVED lines=17> */
.L_x_8325:
[----:B------:R-:W-:Y:S05]  /*4d60*/  BSYNC B0 ;  /* 0x0000000000007941 */ /* 0x000fea0003800000 */
.L_x_8324:
        /* <DEDUP_REMOVED lines=12> */
.L_x_8327:
[----:B------:R-:W-:Y:S05]  /*4e30*/  BSYNC B0 ;  /* 0x0000000000007941 */ /* 0x000fea0003800000 */
.L_x_8326:
        /* <DEDUP_REMOVED lines=16> */
.L_x_8329:
[----:B------:R-:W-:Y:S05]  /*4f40*/  BSYNC B0 ;  /* 0x0000000000007941 */ /* 0x000fea0003800000 */
.L_x_8328:
        /* <DEDUP_REMOVED lines=12> */
.L_x_8331:
[----:B------:R-:W-:Y:S05]  /*5010*/  BSYNC B0 ;  /* 0x0000000000007941 */ /* 0x000fea0003800000 */
.L_x_8330:
        /* <DEDUP_REMOVED lines=20> */
.L_x_8333:
[----:B------:R-:W-:Y:S05]  /*5160*/  BSYNC B0 ;  /* 0x0000000000007941 */ /* 0x000fea0003800000 */
.L_x_8332:
        /* <DEDUP_REMOVED lines=13> */
.L_x_8335:
[----:B------:R-:W-:Y:S05]  /*5240*/  BSYNC B0 ;  /* 0x0000000000007941 */ /* 0x000fea0003800000 */
.L_x_8334:
        /* <DEDUP_REMOVED lines=14> */
.L_x_8337:
[----:B------:R-:W-:Y:S05]  /*5330*/  BSYNC B0 ;  /* 0x0000000000007941 */ /* 0x000fea0003800000 */
.L_x_8336:
        /* <DEDUP_REMOVED lines=16> */
.L_x_8339:
[----:B------:R-:W-:Y:S05]  /*5440*/  BSYNC B0 ;  /* 0x0000000000007941 */ /* 0x000fea0003800000 */
.L_x_8338:
        /* <DEDUP_REMOVED lines=16> */
.L_x_8341:
[----:B------:R-:W-:Y:S05]  /*5550*/  BSYNC B0 ;  /* 0x0000000000007941 */ /* 0x000fea0003800000 */
.L_x_8340:
        /* <DEDUP_REMOVED lines=12> */
.L_x_8343:
[----:B------:R-:W-:Y:S05]  /*5620*/  BSYNC B0 ;  /* 0x0000000000007941 */ /* 0x000fea0003800000 */
.L_x_8342:
        /* <DEDUP_REMOVED lines=16> */
.L_x_8345:
[----:B------:R-:W-:Y:S05]  /*5730*/  BSYNC B0 ;  /* 0x0000000000007941 */ /* 0x000fea0003800000 */
.L_x_8344:
        /* <DEDUP_REMOVED lines=12> */
.L_x_8347:
[----:B------:R-:W-:Y:S05]  /*5800*/  BSYNC B0 ;  /* 0x0000000000007941 */ /* 0x000fea0003800000 */
.L_x_8346:
        /* <DEDUP_REMOVED lines=16> */
.L_x_8349:
[----:B------:R-:W-:Y:S05]  /*5910*/  BSYNC B0 ;  /* 0x0000000000007941 */ /* 0x000fea0003800000 */
.L_x_8348:
        /* <DEDUP_REMOVED lines=12> */
.L_x_8351:
[----:B------:R-:W-:Y:S05]  /*59e0*/  BSYNC B0 ;  /* 0x0000000000007941 */ /* 0x000fea0003800000 */
.L_x_8350:
        /* <DEDUP_REMOVED lines=14> */
.L_x_8353:
[----:B------:R-:W-:Y:S05]  /*5ad0*/  BSYNC B0 ;  /* 0x0000000000007941 */ /* 0x000fea0003800000 */
.L_x_8352:
        /* <DEDUP_REMOVED lines=8> */
[----:B------:R-:W-:-:S02]  /*5b60*/  @!P4 ISETP.NE.AND.EX P2, PT, RZ, c[0x0][0x21c], PT, P2 ;  /* 0x00008700ff00ca0c */ /* 0x000fc40003f45320 */
[----:B0-----:R-:W-:-:S05]  /*5b70*/  @P5 MOV R20, 0x10 ;  /* 0x0000001000145802 */ /* 0x001fca0000000f00 */
[----:B------:R-:W-:-:S05]  /*5b80*/  @P5 IMAD.WIDE.U32 R20, R3, R20, c[0x0][0x248] ;  /* 0x0000920003145625 */ /* 0x000fca00078e0014 */
[----:B------:R0:W-:Y:S01]  /*5b90*/  @P5 STG.E.128 [R20.64], R172 ;  /* 0x000000ac14005986 */ /* 0x0001e2000c101d04 */
[----:B------:R-:W-:Y:S05]  /*5ba0*/  @!P5 BRA `(.L_x_8355) ;  /* 0x000000300000d947 */ /* 0x000fea0003800000 */
[----:B-----5:R-:W-:-:S10]  /*5bb0*/  HFMA2.MMA R168, -RZ, RZ, 0, 9.5367431640625e-07 ;  /* 0x00000010ffa87435 */ /* 0x020fd400000001ff */
[----:B------:R-:W-:-:S06]  /*5bc0*/  IMAD.WIDE.U32 R168, R4, R168, c[0x0][0x170] ;  /* 0x00005c0004a87625 */ /* 0x000fcc00078e00a8 */
[----:B------:R-:W5:Y:S02]  /*5bd0*/  LDG.E.128 R168, [R168.64] ;  /* 0x00000004a8a87981 */ /* 0x000f64000c1e1d00 */
.L_x_8355:
[----:B------:R-:W-:Y:S05]  /*5be0*/  BSYNC B0 ;  /* 0x0000000000007941 */ /* 0x000fea0003800000 */
.L_x_8354:
        /* <DEDUP_REMOVED lines=12> */
.L_x_8357:
[----:B------:R-:W-:Y:S05]  /*5cb0*/  BSYNC B0 ;  /* 0x0000000000007941 */ /* 0x000fea0003800000 */
.L_x_8356:
        /* <DEDUP_REMOVED lines=17> */
.L_x_8359:
[----:B------:R-:W-:Y:S05]  /*5dd0*/  BSYNC B0 ;  /* 0x0000000000007941 */ /* 0x000fea0003800000 */
.L_x_8358:
        /* <DEDUP_REMOVED lines=12> */
.L_x_8361:
[----:B------:R-:W-:Y:S05]  /*5ea0*/  BSYNC B0 ;  /* 0x0000000000007941 */ /* 0x000fea0003800000 */
.L_x_8360:
        /* <DEDUP_REMOVED lines=16> */
.L_x_8363:
[----:B------:R-:W-:Y:S05]  /*5fb0*/  BSYNC B0 ;  /* 0x0000000000007941 */ /* 0x000fea0003800000 */
.L_x_8362:
        /* <DEDUP_REMOVED lines=12> */
.L_x_8365:
[----:B------:R-:W-:Y:S05]  /*6080*/  BSYNC B0 ;  /* 0x0000000000007941 */ /* 0x000fea0003800000 */
.L_x_8364:
        /* <DEDUP_REMOVED lines=16> */
.L_x_8367:
[----:B------:R-:W-:Y:S05]  /*6190*/  BSYNC B0 ;  /* 0x0000000000007941 */ /* 0x000fea0003800000 */
.L_x_8366:
        /* <DEDUP_REMOVED lines=12> */
.L_x_8369:
[----:B------:R-:W-:Y:S05]  /*6260*/  BSYNC B0 ;  /* 0x0000000000007941 */ /* 0x000fea0003800000 */
.L_x_8368:
        /* <DEDUP_REMOVED lines=16> */
.L_x_8371:
[----:B------:R-:W-:Y:S05]  /*6370*/  BSYNC B0 ;  /* 0x0000000000007941 */ /* 0x000fea0003800000 */
.L_x_8370:
        /* <DEDUP_REMOVED lines=12> */
.L_x_8373:
[----:B------:R-:W-:Y:S05]  /*6440*/  BSYNC B0 ;  /* 0x0000000000007941 */ /* 0x000fea0003800000 */
.L_x_8372:
        /* <DEDUP_REMOVED lines=16> */
.L_x_8375:
[----:B------:R-:W-:Y:S05]  /*6550*/  BSYNC B0 ;  /* 0x0000000000007941 */ /* 0x000fea0003800000 */
.L_x_8374:
        /* <DEDUP_REMOVED lines=12> */
.L_x_8377:
[----:B------:R-:W-:Y:S05]  /*6620*/  BSYNC B0 ;  /* 0x0000000000007941 */ /* 0x000fea0003800000 */
.L_x_8376:
        /* <DEDUP_REMOVED lines=16> */
.L_x_8379:
[----:B------:R-:W-:Y:S05]  /*6730*/  BSYNC B0 ;  /* 0x0000000000007941 */ /* 0x000fea0003800000 */
.L_x_8378:
        /* <DEDUP_REMOVED lines=12> */
.L_x_8381:
[----:B------:R-:W-:Y:S05]  /*6800*/  BSYNC B0 ;  /* 0x0000000000007941 */ /* 0x000fea0003800000 */
.L_x_8380:
        /* <DEDUP_REMOVED lines=16> */
.L_x_8383:
[----:B------:R-:W-:Y:S05]  /*6910*/  BSYNC B0 ;  /* 0x0000000000007941 */ /* 0x000fea0003800000 */
.L_x_8382:
        /* <DEDUP_REMOVED lines=12> */
.L_x_8385:
[----:B------:R-:W-:Y:S05]  /*69e0*/  BSYNC B0 ;  /* 0x0000000000007941 */ /* 0x000fea0003800000 */
.L_x_8384:
        /* <DEDUP_REMOVED lines=22> */
.L_x_8387:
[----:B------:R-:W-:Y:S05]  /*6b50*/  BSYNC B0 ;  /* 0x0000000000007941 */ /* 0x000fea0003800000 */
.L_x_8386:
        /* <DEDUP_REMOVED lines=11> */
.L_x_8248:
        /* <DEDUP_REMOVED lines=36> */
.L_x_8252:
[----:B-1----:R-:W-:Y:S01]  /*6e50*/  HFMA2.MMA R187, -RZ, RZ, 0, 9.5367431640625e-07 ;  /* 0x00000010ffbb7435 */ /* 0x002fe200000001ff */
[----:B------:R-:W-:-:S02]  /*6e60*/  MOV R185, R189 ;  /* 0x000000bd00b97202 */ /* 0x000fc40000000f00 */
[----:B------:R-:W-:Y:S02]  /*6e70*/  MOV R252, 0x1f ;  /* 0x0000001f00fc7802 */ /* 0x000fe40000000f00 */
[----:B------:R-:W-:Y:S02]  /*6e80*/  MOV R250, 0xffffffff ;  /* 0xffffffff00fa7802 */ /* 0x000fe40000000f00 */
[----:B------:R-:W-:Y:S02]  /*6e90*/  MOV R184, 0x6eb0 ;  /* 0x00006eb000b87802 */ /* 0x000fe40000000f00 */
[----:B------:R-:W-:Y:S05]  /*6ea0*/  CALL.REL.NOINC `($__internal_139_$__cuda_sm70_shflsync_down_p) ;  /* 0x0000046000007944 */ /* 0x000fea0003c00000 */
[----:B-1----:R-:W-:Y:S01]  /*6eb0*/  MOV R190, R187 ;  /* 0x000000bb00be7202 */ /* 0x002fe20000000f00 */
[----:B------:R-:W-:Y:S05]  /*6ec0*/  BRA `(.L_x_8389) ;  /* 0xffffb86000007947 */ /* 0x000fea000383ffff */
.L_x_8253:
[----:B------:R-:W-:Y:S01]  /*6ed0*/  HFMA2.MMA R187, -RZ, RZ, 0, 9.5367431640625e-07 ;  /* 0x00000010ffbb7435 */ /* 0x000fe200000001ff */
[----:B------:R-:W-:Y:S02]  /*6ee0*/  MOV R185, R186 ;  /* 0x000000ba00b97202 */ /* 0x000fe40000000f00 */
[----:B------:R-:W-:Y:S02]  /*6ef0*/  MOV R252, 0x1f ;  /* 0x0000001f00fc7802 */ /* 0x000fe40000000f00 */
[----:B------:R-:W-:-:S02]  /*6f00*/  MOV R250, 0xffffffff ;  /* 0xffffffff00fa7802 */ /* 0x000fc40000000f00 */
[----:B------:R-:W-:Y:S02]  /*6f10*/  MOV R184, 0x6f30 ;  /* 0x00006f3000b87802 */ /* 0x000fe40000000f00 */
[----:B01----:R-:W-:Y:S05]  /*6f20*/  CALL.REL.NOINC `($__internal_139_$__cuda_sm70_shflsync_down_p) ;  /* 0x000003e000007944 */ /* 0x003fea0003c00000 */
[----:B------:R-:W-:Y:S01]  /*6f30*/  FADD.FTZ R189, R190, R189 ;  /* 0x000000bdbebd7221 */ /* 0x000fe20000010000 */
[----:B------:R-:W-:Y:S01]  /*6f40*/  MOV R252, 0x1f ;  /* 0x0000001f00fc7802 */ /* 0x000fe20000000f00 */
[----:B-1----:R-:W-:Y:S01]  /*6f50*/  FADD.FTZ R186, R186, R187 ;  /* 0x000000bbbaba7221 */ /* 0x002fe20000010000 */
[----:B------:R-:W-:Y:S01]  /*6f60*/  HFMA2.MMA R187, -RZ, RZ, 0, 4.76837158203125e-07 ;  /* 0x00000008ffbb7435 */ /* 0x000fe200000001ff */
[----:B------:R-:W-:Y:S02]  /*6f70*/  MOV R250, 0xffffffff ;  /* 0xffffffff00fa7802 */ /* 0x000fe40000000f00 */
[----:B------:R-:W-:Y:S02]  /*6f80*/  MOV R185, R189 ;  /* 0x000000bd00b97202 */ /* 0x000fe40000000f00 */
[----:B------:R-:W-:Y:S02]  /*6f90*/  MOV R184, 0x6fb0 ;  /* 0x00006fb000b87802 */ /* 0x000fe40000000f00 */
[----:B------:R-:W-:Y:S05]  /*6fa0*/  CALL.REL.NOINC `($__internal_139_$__cuda_sm70_shflsync_down_p) ;  /* 0x0000036000007944 */ /* 0x000fea0003c00000 */
[----:B-1----:R-:W-:Y:S01]  /*6fb0*/  MOV R190, R187 ;  /* 0x000000bb00be7202 */ /* 0x002fe20000000f00 */
[----:B------:R-:W-:Y:S01]  /*6fc0*/  HFMA2.MMA R187, -RZ, RZ, 0, 4.76837158203125e-07 ;  /* 0x00000008ffbb7435 */ /* 0x000fe200000001ff */
[----:B------:R-:W-:-:S02]  /*6fd0*/  MOV R185, R186 ;  /* 0x000000ba00b97202 */ /* 0x000fc40000000f00 */
[----:B------:R-:W-:Y:S02]  /*6fe0*/  MOV R252, 0x1f ;  /* 0x0000001f00fc7802 */ /* 0x000fe40000000f00 */
[----:B------:R-:W-:Y:S02]  /*6ff0*/  MOV R250, 0xffffffff ;  /* 0xffffffff00fa7802 */ /* 0x000fe40000000f00 */
[----:B------:R-:W-:Y:S02]  /*7000*/  MOV R184, 0x7020 ;  /* 0x0000702000b87802 */ /* 0x000fe40000000f00 */
[----:B------:R-:W-:Y:S05]  /*7010*/  CALL.REL.NOINC `($__internal_139_$__cuda_sm70_shflsync_down_p) ;  /* 0x000002f000007944 */ /* 0x000fea0003c00000 */
[----:B------:R-:W-:Y:S01]  /*7020*/  FADD.FTZ R189, R190, R189 ;  /* 0x000000bdbebd7221 */ /* 0x000fe20000010000 */
[----:B------:R-:W-:Y:S01]  /*7030*/  MOV R252, 0x1f ;  /* 0x0000001f00fc7802 */ /* 0x000fe20000000f00 */
[----:B-1----:R-:W-:Y:S01]  /*7040*/  FADD.FTZ R186, R186, R187 ;  /* 0x000000bbbaba7221 */ /* 0x002fe20000010000 */
[----:B------:R-:W-:Y:S01]  /*7050*/  HFMA2.MMA R187, -RZ, RZ, 0, 2.384185791015625e-07 ;  /* 0x00000004ffbb7435 */ /* 0x000fe200000001ff */
[----:B------:R-:W-:Y:S02]  /*7060*/  MOV R250, 0xffffffff ;  /* 0xffffffff00fa7802 */ /* 0x000fe40000000f00 */
[----:B------:R-:W-:-:S02]  /*7070*/  MOV R185, R189 ;  /* 0x000000bd00b97202 */ /* 0x000fc40000000f00 */
[----:B------:R-:W-:Y:S02]  /*7080*/  MOV R184, 0x70a0 ;  /* 0x000070a000b87802 */ /* 0x000fe40000000f00 */
[----:B------:R-:W-:Y:S05]  /*7090*/  CALL.REL.NOINC `($__internal_139_$__cuda_sm70_shflsync_down_p) ;  /* 0x0000027000007944 */ /* 0x000fea0003c00000 */
[----:B-1----:R-:W-:Y:S01]  /*70a0*/  MOV R190, R187 ;  /* 0x000000bb00be7202 */ /* 0x002fe20000000f00 */
[----:B------:R-:W-:Y:S01]  /*70b0*/  HFMA2.MMA R187, -RZ, RZ, 0, 2.384185791015625e-07 ;  /* 0x00000004ffbb7435 */ /* 0x000fe200000001ff */
[----:B------:R-:W-:Y:S02]  /*70c0*/  MOV R185, R186 ;  /* 0x000000ba00b97202 */ /* 0x000fe40000000f00 */
[----:B------:R-:W-:Y:S02]  /*70d0*/  MOV R252, 0x1f ;  /* 0x0000001f00fc7802 */ /* 0x000fe40000000f00 */
[----:B------:R-:W-:Y:S02]  /*70e0*/  MOV R250, 0xffffffff ;  /* 0xffffffff00fa7802 */ /* 0x000fe40000000f00 */
[----:B------:R-:W-:Y:S02]  /*70f0*/  MOV R184, 0x7110 ;  /* 0x0000711000b87802 */ /* 0x000fe40000000f00 */
[----:B------:R-:W-:Y:S05]  /*7100*/  CALL.REL.NOINC `($__internal_139_$__cuda_sm70_shflsync_down_p) ;  /* 0x0000020000007944 */ /* 0x000fea0003c00000 */
[----:B------:R-:W-:Y:S01]  /*7110*/  FADD.FTZ R189, R190, R189 ;  /* 0x000000bdbebd7221 */ /* 0x000fe20000010000 */
[----:B------:R-:W-:Y:S01]  /*7120*/  MOV R252, 0x1f ;  /* 0x0000001f00fc7802 */ /* 0x000fe20000000f00 */
[----:B-1----:R-:W-:Y:S01]  /*7130*/  FADD.FTZ R186, R186, R187 ;  /* 0x000000bbbaba7221 */ /* 0x002fe20000010000 */
[----:B------:R-:W-:Y:S01]  /*7140*/  HFMA2.MMA R187, -RZ, RZ, 0, 1.1920928955078125e-07 ;  /* 0x00000002ffbb7435 */ /* 0x000fe200000001ff */
[----:B------:R-:W-:-:S02]  /*7150*/  MOV R250, 0xffffffff ;  /* 0xffffffff00fa7802 */ /* 0x000fc40000000f00 */
[----:B------:R-:W-:Y:S02]  /*7160*/  MOV R185, R189 ;  /* 0x000000bd00b97202 */ /* 0x000fe40000000f00 */
[----:B------:R-:W-:Y:S02]  /*7170*/  MOV R184, 0x7190 ;  /* 0x0000719000b87802 */ /* 0x000fe40000000f00 */
[----:B------:R-:W-:Y:S05]  /*7180*/  CALL.REL.NOINC `($__internal_139_$__cuda_sm70_shflsync_down_p) ;  /* 0x0000018000007944 */ /* 0x000fea0003c00000 */
[----:B-1----:R-:W-:Y:S01]  /*7190*/  MOV R190, R187 ;  /* 0x000000bb00be7202 */ /* 0x002fe20000000f00 */
[----:B------:R-:W-:Y:S01]  /*71a0*/  HFMA2.MMA R187, -RZ, RZ, 0, 1.1920928955078125e-07 ;  /* 0x00000002ffbb7435 */ /* 0x000fe200000001ff */
[----:B------:R-:W-:Y:S02]  /*71b0*/  MOV R185, R186 ;  /* 0x000000ba00b97202 */ /* 0x000fe40000000f00 */
[----:B------:R-:W-:Y:S02]  /*71c0*/  MOV R252, 0x1f ;  /* 0x0000001f00fc7802 */ /* 0x000fe40000000f00 */
[----:B------:R-:W-:Y:S02]  /*71d0*/  MOV R250, 0xffffffff ;  /* 0xffffffff00fa7802 */ /* 0x000fe40000000f00 */
[----:B------:R-:W-:-:S02]  /*71e0*/  MOV R184, 0x7200 ;  /* 0x0000720000b87802 */ /* 0x000fc40000000f00 */
[----:B------:R-:W-:Y:S05]  /*71f0*/  CALL.REL.NOINC `($__internal_139_$__cuda_sm70_shflsync_down_p) ;  /* 0x0000011000007944 */ /* 0x000fea0003c00000 */
[----:B------:R-:W-:Y:S01]  /*7200*/  FADD.FTZ R189, R190, R189 ;  /* 0x000000bdbebd7221 */ /* 0x000fe20000010000 */
[----:B------:R-:W-:Y:S01]  /*7210*/  MOV R252, 0x1f ;  /* 0x0000001f00fc7802 */ /* 0x000fe20000000f00 */
[----:B-1----:R-:W-:Y:S01]  /*7220*/  FADD.FTZ R186, R186, R187 ;  /* 0x000000bbbaba7221 */ /* 0x002fe20000010000 */
[----:B------:R-:W-:Y:S01]  /*7230*/  HFMA2.MMA R187, -RZ, RZ, 0, 5.9604644775390625e-08 ;  /* 0x00000001ffbb7435 */ /* 0x000fe200000001ff */
[----:B------:R-:W-:-:S02]  /*7240*/  MOV R250, 0xffffffff ;  /* 0xffffffff00fa7802 */ /* 0x000fc40000000f00 */
[----:B------:R-:W-:Y:S02]  /*7250*/  MOV R185, R189 ;  /* 0x000000bd00b97202 */ /* 0x000fe40000000f00 */
[----:B------:R-:W-:Y:S02]  /*7260*/  MOV R184, 0x7280 ;  /* 0x0000728000b87802 */ /* 0x000fe40000000f00 */
[----:B------:R-:W-:Y:S05]  /*7270*/  CALL.REL.NOINC `($__internal_139_$__cuda_sm70_shflsync_down_p) ;  /* 0x0000009000007944 */ /* 0x000fea0003c00000 */
[----:B-1----:R-:W-:Y:S01]  /*7280*/  MOV R190, R187 ;  /* 0x000000bb00be7202 */ /* 0x002fe20000000f00 */
[----:B------:R-:W-:Y:S01]  /*7290*/  HFMA2.MMA R187, -RZ, RZ, 0, 5.9604644775390625e-08 ;  /* 0x00000001ffbb7435 */ /* 0x000fe200000001ff */
[----:B------:R-:W-:Y:S02]  /*72a0*/  MOV R185, R186 ;  /* 0x000000ba00b97202 */ /* 0x000fe40000000f00 */
[----:B------:R-:W-:Y:S02]  /*72b0*/  MOV R252, 0x1f ;  /* 0x0000001f00fc7802 */ /* 0x000fe40000000f00 */
[----:B------:R-:W-:Y:S02]  /*72c0*/  MOV R250, 0xffffffff ;  /* 0xffffffff00fa7802 */ /* 0x000fe40000000f00 */
[----:B------:R-:W-:-:S02]  /*72d0*/  MOV R184, 0x72f0 ;  /* 0x000072f000b87802 */ /* 0x000fc40000000f00 */
[----:B------:R-:W-:Y:S05]  /*72e0*/  CALL.REL.NOINC `($__internal_139_$__cuda_sm70_shflsync_down_p) ;  /* 0x0000002000007944 */ /* 0x000fea0003c00000 */
[----:B-1----:R-:W-:Y:S01]  /*72f0*/  MOV R185, R187 ;  /* 0x000000bb00b97202 */ /* 0x002fe20000000f00 */
[----:B------:R-:W-:Y:S05]  /*7300*/  BRA `(.L_x_8390) ;  /* 0xffffb54000007947 */ /* 0x000fea000383ffff */
        .weak           $__internal_139_$__cuda_sm70_shflsync_down_p
        .type           $__internal_139_$__cuda_sm70_shflsync_down_p,@function
        .size           $__internal_139_$__cuda_sm70_shflsync_down_p,(.L_x_11873 - $__internal_139_$__cuda_sm70_shflsync_down_p)
$__internal_139_$__cuda_sm70_shflsync_down_p:
[----:B------:R-:W-:Y:S04]  /*7310*/  WARPSYNC R250 ;  /* 0x000000fa00007348 */ /* 0x000fe80003800000 */
[----:B------:R0:W1:Y:S02]  /*7320*/  SHFL.DOWN PT, R187, R185, R187, R252 ;  /* 0x080000bbb9bb7389 */ /* 0x00006400000e00fc */
[----:B0-----:R-:W-:-:S06]  /*7330*/  HFMA2.MMA R185, -RZ, RZ, 0, 0 ;  /* 0x00000000ffb97435 */ /* 0x001fcc00000001ff */
[----:B------:R-:W-:Y:S05]  /*7340*/  RET.REL.NODEC R184 `(_ZN10layer_norm13ln_bwd_kernelINS_13Kernel_traitsI6__halfS2_fS2_fjLj4096ELj1ELj1ELj4ELj16ENS_18Kernel_traits_baseILj4096ES2_S2_fS2_fjLj128EEEEELb1ELb1ELb1ELb1EEEvNS_9BwdParamsE) ;  /* 0xffff8cb0b8007950 */ /* 0x000fea0003c3ffff */
.L_x_8391:
        /* <DEDUP_REMOVED lines=11> */
.L_x_11873:


//--------------------- .text._ZN10layer_norm13ln_bwd_kernelINS_13Kernel_traitsIf6__halffS2_fjLj4096ELj1ELj1ELj4ELj16ENS_18Kernel_traits_baseILj4096EfS2_fS2_fjLj128EEEEELb0ELb0ELb0ELb0EEEvNS_9BwdParamsE --------------------------
	.section	.text._ZN10layer_norm13ln_bwd_kernelINS_13Kernel_traitsIf6__halffS2_fjLj4096ELj1ELj1ELj4ELj16ENS_18Kernel_traits_baseILj4096EfS2_fS2_fjLj128EEEEELb0ELb0ELb0ELb0EEEvNS_9BwdParamsE,"ax",@progbits
	.sectioninfo	@"SHI_REGISTERS=226"
	.align	128
        .global         _ZN10layer_norm13ln_bwd_kernelINS_13Kernel_traitsIf6__halffS2_fjLj4096ELj1ELj1ELj4ELj16ENS_18Kernel_traits_baseILj4096EfS2_fS2_fjLj128EEEEELb0ELb0ELb0ELb0EEEvNS_9BwdParamsE
        .type           _ZN10layer_norm13ln_bwd_kernelINS_13Kernel_traitsIf6__halffS2_fjLj4096ELj1ELj1ELj4ELj16ENS_18Kernel_traits_baseILj4096EfS2_fS2_fjLj128EEEEELb0ELb0ELb0ELb0EEEvNS_9BwdParamsE,@function
        .size           _ZN10layer_norm13ln_bwd_kernelINS_13Kernel_traitsIf6__halffS2_fjLj4096ELj1ELj1ELj4ELj16ENS_18Kernel_traits_baseILj4096EfS2_fS2_fjLj128EEEEELb0ELb0ELb0ELb0EEEvNS_9BwdParamsE,(.L_x_11874 - _ZN10layer_norm13ln_bwd_kernelINS_13Kernel_traitsIf6__halffS2_fjLj4096ELj1ELj1ELj4ELj16ENS_18Kernel_traits_baseILj4096EfS2_fS2_fjLj128EEEEELb0ELb0ELb0ELb0EEEvNS_9BwdParamsE)
        .other          _ZN10layer_norm13ln_bwd_kernelINS_13Kernel_traitsIf6__halffS2_fjLj4096ELj1ELj1ELj4ELj16ENS_18Kernel_traits_baseILj4096EfS2_fS2_fjLj128EEEEELb0ELb0ELb0ELb0EEEvNS_9BwdParamsE,@"STO_CUDA_ENTRY STV_DEFAULT"
_ZN10layer_norm13ln_bwd_kernelINS_13Kernel_traitsIf6__halffS2_fjLj4096ELj1ELj1ELj4ELj16ENS_18Kernel_traits_baseILj4096EfS2_fS2_fjLj128EEEEELb0ELb0ELb0ELb0EEEvNS_9BwdParamsE:
.text._ZN10layer_norm13ln_bwd_kernelINS_13Kernel_traitsIf6__halffS2_fjLj4096ELj1ELj1ELj4ELj16ENS_18Kernel_traits_baseILj4096EfS2_fS2_fjLj128EEEEELb0ELb0ELb0ELb0EEEvNS_9BwdParamsE:
        /* <DEDUP_REMOVED lines=71> */
.L_x_8411:
        /* <DEDUP_REMOVED lines=37> */
[----:B----4-:R-:W-:-:S03]  /*06c0*/  HADD2.F32 R165, -RZ, R168.H0_H0 ;  /* 0x200000a8ffa57230 */ /* 0x010fc60000004100 */
[----:B0----5:R-:W-:Y:S01]  /*06d0*/  FMUL.FTZ R189, R186, R205 ;  /* 0x000000cdbabd7220 */ /* 0x021fe20000410000 */
        /* <DEDUP_REMOVED lines=25> */
[----:B------:R-:W-:Y:S02]  /*0870*/  FADD.FTZ R173, -R219, R173 ;  /* 0x000000addbad7221 */ /* 0x000fe40000010100 */
[----:B------:R-:W-:Y:S02]  /*0880*/  FMUL.FTZ R211, R186, R211 ;  /* 0x000000d3bad37220 */ /* 0x000fe40000410000 */
[----:B------:R-:W-:-:S02]  /*0890*/  FMUL.FTZ R210, R40, R169 ;  /* 0x000000a928d27220 */ /* 0x000fc40000410000 */
[----:B------:R-:W-:Y:S02]  /*08a0*/  FADD.FTZ R165, R165, R212 ;  /* 0x000000d4a5a57221 */ /* 0x000fe40000010000 */
[----:B------:R-:W-:Y:S01]  /*08b0*/  FFMA.FTZ R164, R213, R212, R164 ;  /* 0x000000d4d5a47223 */ /* 0x000fe200000100a4 */
[----:B------:R-:W-:Y:S01]  /*08c0*/  HADD2.F32 R221, -RZ, R171.H0_H0 ;  /* 0x200000abffdd7230 */ /* 0x000fe20000004100 */
[----:B------:R-:W-:Y:S02]  /*08d0*/  FADD.FTZ R207, -R219, R174 ;  /* 0x000000aedbcf7221 */ /* 0x000fe40000010100 */
[----:B------:R-:W-:Y:S02]  /*08e0*/  FMUL.FTZ R209, R186, R173 ;  /* 0x000000adbad17220 */ /* 0x000fe40000410000 */
[----:B------:R-:W-:Y:S02]  /*08f0*/  FMUL.FTZ R208, R41, R170 ;  /* 0x000000aa29d07220 */ /* 0x000fe40000410000 */
[----:B------:R-:W-:-:S02]  /*0900*/  FADD.FTZ R165, R165, R210 ;  /* 0x000000d2a5a57221 */ /* 0x000fc40000010000 */
[----:B------:R-:W-:Y:S01]  /*0910*/  FFMA.FTZ R164, R211, R210, R164 ;  /* 0x000000d2d3a47223 */ /* 0x000fe200000100a4 */
[----:B------:R-:W-:Y:S01]  /*0920*/  HADD2.F32 R166, -RZ, R171.H1_H1 ;  /* 0x300000abffa67230 */ /* 0x000fe20000004100 */
        /* <DEDUP_REMOVED lines=24> */
.L_x_8394:
[----:B-1----:R-:W-:Y:S05]  /*0ab0*/  BSYNC B0 ;  /* 0x0000000000007941 */ /* 0x002fea0003800000 */
.L_x_8393:
        /* <DEDUP_REMOVED lines=19> */
[C---:B------:R-:W-:Y:S01]  /*0bf0*/  FADD.FTZ R169, -R219.reuse, R14 ;  /* 0x0000000edba97221 */ /* 0x040fe20000010100 */
[----:B------:R-:W-:Y:S01]  /*0c00*/  HADD2.F32 R16, -RZ, R16.H1_H1 ;  /* 0x30000010ff107230 */ /* 0x000fe20000004100 */
[C---:B------:R-:W-:Y:S01]  /*0c10*/  FADD.FTZ R171, -R219.reuse, R15 ;  /* 0x0000000fdbab7221 */ /* 0x040fe20000010100 */
[--C-:B------:R-:W-:Y:S01]  /*0c20*/  HADD2.F32 R173, -RZ, R19.reuse.H0_H0 ;  /* 0x20000013ffad7230 */ /* 0x100fe20000004100 */
[C---:B----4-:R-:W-:Y:S01]  /*0c30*/  FADD.FTZ R21, -R219.reuse, R10 ;  /* 0x0000000adb157221 */ /* 0x050fe20000010100 */
[----:B------:R-:W-:Y:S01]  /*0c40*/  HADD2.F32 R166, -RZ, R19.H1_H1 ;  /* 0x30000013ffa67230 */ /* 0x000fe20000004100 */
[C---:B------:R-:W-:Y:S01]  /*0c50*/  FADD.FTZ R19, -R219.reuse, R9 ;  /* 0x00000009db137221 */ /* 0x040fe20000010100 */
[--C-:B------:R-:W-:Y:S01]  /*0c60*/  HADD2.F32 R15, -RZ, R17.reuse.H0_H0 ;  /* 0x20000011ff0f7230 */ /* 0x100fe20000004100 */
[----:B-----5:R-:W-:Y:S01]  /*0c70*/  FMUL.FTZ R7, R186, R7 ;  /* 0x00000007ba077220 */ /* 0x020fe20000410000 */
[----:B------:R-:W-:Y:S01]  /*0c80*/  HADD2.F32 R22, -RZ, R17.H1_H1 ;  /* 0x30000011ff167230 */ /* 0x000fe20000004100 */
[----:B------:R-:W-:Y:S01]  /*0c90*/  FMUL.FTZ R10, R44, R13 ;  /* 0x0000000d2c0a7220 */ /* 0x000fe20000410000 */
[--C-:B------:R-:W-:Y:S01]  /*0ca0*/  HADD2.F32 R165, -RZ, R18.reuse.H0_H0 ;  /* 0x20000012ffa57230 */ /* 0x100fe20000004100 */
[----:B------:R-:W-:Y:S01]  /*0cb0*/  FMUL.FTZ R9, R186, R169 ;  /* 0x000000a9ba097220 */ /* 0x000fe20000410000 */
[----:B------:R-:W-:Y:S01]  /*0cc0*/  HADD2.F32 R164, -RZ, R18.H1_H1 ;  /* 0x30000012ffa47230 */ /* 0x000fe20000004100 */
        /* <DEDUP_REMOVED lines=47> */
.L_x_8396:
[----:B------:R-:W-:Y:S05]  /*0fc0*/  BSYNC B0 ;  /* 0x0000000000007941 */ /* 0x000fea0003800000 */
.L_x_8395:
[----:B------:R-:W-:Y:S01]  /*0fd0*/  BSSY B0, `(.L_x_8397) ;  /* 0x0000050000007945 */ /* 0x000fe20003800000 */
[----:B------:R-:W-:Y:S05]  /*0fe0*/  @!P4 BRA `(.L_x_8398) ;  /* 0x000004e00000c947 */ /* 0x000fea0003800000 */
[----:B------:R-:W-:Y:S01]  /*0ff0*/  HFMA2.MMA R168, -RZ, RZ, 0, 9.5367431640625e-07 ;  /* 0x00000010ffa87435 */ /* 0x000fe200000001ff */
        /* <DEDUP_REMOVED lines=16> */
[----:B----4-:R-:W-:Y:S01]  /*1100*/  HADD2.F32 R165, -RZ, R168.H0_H0 ;  /* 0x200000a8ffa57230 */ /* 0x010fe20000004100 */
[----:B------:R-:W-:Y:S01]  /*1110*/  FADD.FTZ R181, -R219, R167 ;  /* 0x000000a7dbb57221 */ /* 0x000fe20000010100 */
[----:B0-----:R-:W-:-:S02]  /*1120*/  HADD2.F32 R173, -RZ, R171.H0_H0 ;  /* 0x200000abffad7230 */ /* 0x001fc40000004100 */
[----:B------:R-:W-:Y:S01]  /*1130*/  HADD2.F32 R166, -RZ, R171.H1_H1 ;  /* 0x300000abffa67230 */ /* 0x000fe20000004100 */
[C---:B---3--:R-:W-:Y:S01]  /*1140*/  FADD.FTZ R171, -R219.reuse, R25 ;  /* 0x00000019dbab7221 */ /* 0x048fe20000010100 */
[----:B------:R-:W-:Y:S01]  /*1150*/  HADD2.F32 R168, -RZ, R168.H1_H1 ;  /* 0x300000a8ffa87230 */ /* 0x000fe20000004100 */
[----:B-----5:R-:W-:Y:S02]  /*1160*/  FMUL.FTZ R6, R186, R23 ;  /* 0x00000017ba067220 */ /* 0x020fe40000410000 */
[----:B------:R-:W-:Y:S01]  /*1170*/  FMUL.FTZ R25, R52, R165 ;  /* 0x000000a534197220 */ /* 0x000fe20000410000 */
[--C-:B------:R-:W-:Y:S01]  /*1180*/  HADD2.F32 R164, -RZ, R169.reuse.H1_H1 ;  /* 0x300000a9ffa47230 */ /* 0x100fe20000004100 */
[----:B------:R-:W-:Y:S01]  /*1190*/  FADD.FTZ R183, -R219, R26 ;  /* 0x0000001adbb77221 */ /* 0x000fe20000010100 */
[----:B------:R-:W-:Y:S01]  /*11a0*/  HADD2.F32 R167, -RZ, R169.H0_H0 ;  /* 0x200000a9ffa77230 */ /* 0x000fe20000004100 */
        /* <DEDUP_REMOVED lines=14> */
[----:B------:R-:W-:Y:S01]  /*1290*/  HADD2.F32 R175, -RZ, R170.H0_H0 ;  /* 0x200000aaffaf7230 */ /* 0x000fe20000004100 */
[----:B------:R-:W-:-:S02]  /*12a0*/  FADD.FTZ R164, R164, R27 ;  /* 0x0000001ba4a47221 */ /* 0x000fc40000010000 */
[----:B------:R-:W-:Y:S01]  /*12b0*/  FFMA.FTZ R222, R24, R27, R222 ;  /* 0x0000001b18de7223 */ /* 0x000fe200000100de */
[----:B------:R-:W-:Y:S01]  /*12c0*/  HADD2.F32 R170, -RZ, R170.H1_H1 ;  /* 0x300000aaffaa7230 */ /* 0x000fe20000004100 */
        /* <DEDUP_REMOVED lines=32> */
.L_x_8398:
[----:B------:R-:W-:Y:S05]  /*14d0*/  BSYNC B0 ;  /* 0x0000000000007941 */ /* 0x000fea0003800000 */
.L_x_8397:
        /* <DEDUP_REMOVED lines=18> */
[----:B------:R-:W-:Y:S01]  /*1600*/  FADD.FTZ R187, -R219, R164 ;  /* 0x000000a4dbbb7221 */ /* 0x000fe20000010100 */
[--C-:B------:R-:W-:Y:S01]  /*1610*/  HADD2.F32 R164, -RZ, R169.reuse.H1_H1 ;  /* 0x300000a9ffa47230 */ /* 0x100fe20000004100 */
[C---:B-----5:R-:W-:Y:S01]  /*1620*/  FMUL.FTZ R194, R186.reuse, R199 ;  /* 0x000000c7bac27220 */ /* 0x060fe20000410000 */
[----:B------:R-:W-:Y:S01]  /*1630*/  HADD2.F32 R168, -RZ, R168.H1_H1 ;  /* 0x300000a8ffa87230 */ /* 0x000fe20000004100 */
[----:B------:R-:W-:Y:S01]  /*1640*/  FMUL.FTZ R187, R186, R187 ;  /* 0x000000bbbabb7220 */ /* 0x000fe20000410000 */
[----:B------:R-:W-:Y:S01]  /*1650*/  HADD2.F32 R167, -RZ, R169.H0_H0 ;  /* 0x200000a9ffa77230 */ /* 0x000fe20000004100 */
[----:B0-----:R-:W-:Y:S01]  /*1660*/  FMUL.FTZ R192, R60, R165 ;  /* 0x000000a53cc07220 */ /* 0x001fe20000410000 */
[--C-:B------:R-:W-:Y:S01]  /*1670*/  HADD2.F32 R201, -RZ, R170.reuse.H0_H0 ;  /* 0x200000aaffc97230 */ /* 0x100fe20000004100 */
[----:B-1----:R-:W-:Y:S01]  /*1680*/  FMUL.FTZ R190, R186, R195 ;  /* 0x000000c3babe7220 */ /* 0x002fe20000410000 */
        /* <DEDUP_REMOVED lines=52> */
.L_x_8400:
[----:B------:R-:W-:Y:S05]  /*19d0*/  BSYNC B0 ;  /* 0x0000000000007941 */ /* 0x000fea0003800000 */
.L_x_8399:
        /* <DEDUP_REMOVED lines=9> */
.L_x_8412:
        /* <DEDUP_REMOVED lines=18> */
.L_x_8413:
        /* <DEDUP_REMOVED lines=87> */
.L_x_8404:
[----:B------:R-:W-:Y:S05]  /*2100*/  BSYNC B0 ;  /* 0x0000000000007941 */ /* 0x000fea0003800000 */
.L_x_8403:
        /* <DEDUP_REMOVED lines=66> */
.L_x_8406:
[----:B------:R-:W-:Y:S05]  /*2530*/  BSYNC B0 ;  /* 0x0000000000007941 */ /* 0x000fea0003800000 */
.L_x_8405:
        /* <DEDUP_REMOVED lines=66> */
.L_x_8408:
[----:B------:R-:W-:Y:S05]  /*2960*/  BSYNC B0 ;  /* 0x0000000000007941 */ /* 0x000fea0003800000 */
.L_x_8407:
        /* <DEDUP_REMOVED lines=65> */
.L_x_8410:
[----:B------:R-:W-:Y:S05]  /*2d80*/  BSYNC B0 ;  /* 0x0000000000007941 */ /* 0x000fea0003800000 */
.L_x_8409:
[----:B------:R-:W-:Y:S02]  /*2d90*/  IADD3 R3, R3, c[0x0][0x160], RZ ;  /* 0x0000580003037a10 */ /* 0x000fe40007ffe0ff */
[----:B------:R-:W-:-:S02]  /*2da0*/  LOP3.LUT P1, RZ, R2, 0xff, RZ, 0xc0, !PT ;  /* 0x000000ff02ff7812 */ /* 0x000fc4000782c0ff */
[----:B------:R-:W-:Y:S02]  /*2db0*/  ISETP.GE.AND P0, PT, R3, c[0x0][0x164], PT ;  /* 0x0000590003007a0c */ /* 0x000fe40003f06270 */
[----:B------:R-:W-:-:S11]  /*2dc0*/  SEL R2, RZ, 0x1, P1 ;  /* 0x00000001ff027807 */ /* 0x000fd60000800000 */
[----:B0-----:R-:W-:Y:S01]  /*2dd0*/  @P0 CALL.REL.NOINC `(.L_x_8392) ;  /* 0x0000001000000944 */ /* 0x001fe20003c00000 */
[----:B------:R-:W-:Y:S05]  /*2de0*/  BRA `(.L_x_8411) ;  /* 0xffffd68000007947 */ /* 0x000fea000383ffff */
.L_x_8392:
        /* <DEDUP_REMOVED lines=39> */
.L_x_8401:
[----:B------:R-:W-:Y:S02]  /*3060*/  MOV R169, R223 ;  /* 0x000000df00a97202 */ /* 0x000fe40000000f00 */
[----:B------:R-:W-:-:S02]  /*3070*/  MOV R220, 0x10 ;  /* 0x0000001000dc7802 */ /* 0x000fc40000000f00 */
[----:B------:R-:W-:Y:S02]  /*3080*/  MOV R172, 0x1f ;  /* 0x0000001f00ac7802 */ /* 0x000fe40000000f00 */
[----:B------:R-:W-:Y:S02]  /*3090*/  MOV R219, 0xffffffff ;  /* 0xffffffff00db7802 */ /* 0x000fe40000000f00 */
[----:B------:R-:W-:Y:S02]  /*30a0*/  MOV R164, 0x30c0 ;  /* 0x000030c000a47802 */ /* 0x000fe40000000f00 */
[----:B------:R-:W-:Y:S05]  /*30b0*/  CALL.REL.NOINC `($__internal_140_$__cuda_sm70_shflsync_down_p) ;  /* 0x0000045000007944 */ /* 0x000fea0003c00000 */
[----:B-1----:R-:W-:Y:S01]  /*30c0*/  MOV R168, R220 ;  /* 0x000000dc00a87202 */ /* 0x002fe20000000f00 */
[----:B0-----:R-:W-:Y:S05]  /*30d0*/  BRA `(.L_x_8412) ;  /* 0xffffe99000007947 */ /* 0x001fea000383ffff */
.L_x_8402:
[----:B------:R-:W-:Y:S01]  /*30e0*/  HFMA2.MMA R220, -RZ, RZ, 0, 9.5367431640625e-07 ;  /* 0x00000010ffdc7435 */ /* 0x000fe200000001ff */
[----:B------:R-:W-:Y:S02]  /*30f0*/  MOV R169, R222 ;  /* 0x000000de00a97202 */ /* 0x000fe40000000f00 */
[----:B------:R-:W-:Y:S02]  /*3100*/  MOV R172, 0x1f ;  /* 0x0000001f00ac7802 */ /* 0x000fe40000000f00 */
[----:B------:R-:W-:-:S02]  /*3110*/  MOV R219, 0xffffffff ;  /* 0xffffffff00db7802 */ /* 0x000fc40000000f00 */
[----:B------:R-:W-:Y:S02]  /*3120*/  MOV R164, 0x3140 ;  /* 0x0000314000a47802 */ /* 0x000fe40000000f00 */
[----:B01----:R-:W-:Y:S05]  /*3130*/  CALL.REL.NOINC `($__internal_140_$__cuda_sm70_shflsync_down_p) ;  /* 0x000003d000007944 */ /* 0x003fea0003c00000 */
[----:B------:R-:W-:Y:S01]  /*3140*/  FADD.FTZ R168, R168, R223 ;  /* 0x000000dfa8a87221 */ /* 0x000fe20000010000 */
[----:B0-----:R-:W-:Y:S01]  /*3150*/  MOV R172, 0x1f ;  /* 0x0000001f00ac7802 */ /* 0x001fe20000000f00 */
[----:B-1----:R-:W-:Y:S01]  /*3160*/  FADD.FTZ R171, R222, R220 ;  /* 0x000000dcdeab7221 */ /* 0x002fe20000010000 */
[----:B------:R-:W-:Y:S01]  /*3170*/  HFMA2.MMA R220, -RZ, RZ, 0, 4.76837158203125e-07 ;  /* 0x00000008ffdc7435 */ /* 0x000fe200000001ff */
[----:B------:R-:W-:Y:S02]  /*3180*/  MOV R219, 0xffffffff ;  /* 0xffffffff00db7802 */ /* 0x000fe40000000f00 */
[----:B------:R-:W-:Y:S02]  /*3190*/  MOV R169, R168 ;  /* 0x000000a800a97202 */ /* 0x000fe40000000f00 */
[----:B------:R-:W-:Y:S02]  /*31a0*/  MOV R164, 0x31c0 ;  /* 0x000031c000a47802 */ /* 0x000fe40000000f00 */
[----:B------:R-:W-:Y:S05]  /*31b0*/  CALL.REL.NOINC `($__internal_140_$__cuda_sm70_shflsync_down_p) ;  /* 0x0000035000007944 */ /* 0x000fea0003c00000 */
[----:B-1----:R-:W-:Y:S01]  /*31c0*/  MOV R167, R220 ;  /* 0x000000dc00a77202 */ /* 0x002fe20000000f00 */
[----:B------:R-:W-:Y:S01]  /*31d0*/  HFMA2.MMA R220, -RZ, RZ, 0, 4.76837158203125e-07 ;  /* 0x00000008ffdc7435 */ /* 0x000fe200000001ff */
[----:B0-----:R-:W-:-:S02]  /*31e0*/  MOV R169, R171 ;  /* 0x000000ab00a97202 */ /* 0x001fc40000000f00 */
[----:B------:R-:W-:Y:S02]  /*31f0*/  MOV R172, 0x1f ;  /* 0x0000001f00ac7802 */ /* 0x000fe40000000f00 */
[----:B------:R-:W-:Y:S02]  /*3200*/  MOV R219, 0xffffffff ;  /* 0xffffffff00db7802 */ /* 0x000fe40000000f00 */
[----:B------:R-:W-:Y:S02]  /*3210*/  MOV R164, 0x3230 ;  /* 0x0000323000a47802 */ /* 0x000fe40000000f00 */
[----:B------:R-:W-:Y:S05]  /*3220*/  CALL.REL.NOINC `($__internal_140_$__cuda_sm70_shflsync_down_p) ;  /* 0x000002e000007944 */ /* 0x000fea0003c00000 */
[----:B------:R-:W-:Y:S01]  /*3230*/  FADD.FTZ R168, R167, R168 ;  /* 0x000000a8a7a87221 */ /* 0x000fe20000010000 */
[----:B0-----:R-:W-:Y:S01]  /*3240*/  MOV R172, 0x1f ;  /* 0x0000001f00ac7802 */ /* 0x001fe20000000f00 */
[----:B-1----:R-:W-:Y:S01]  /*3250*/  FADD.FTZ R171, R171, R220 ;  /* 0x000000dcabab7221 */ /* 0x002fe20000010000 */
[----:B------:R-:W-:Y:S01]  /*3260*/  HFMA2.MMA R220, -RZ, RZ, 0, 2.384185791015625e-07 ;  /* 0x00000004ffdc7435 */ /* 0x000fe200000001ff */
[----:B------:R-:W-:Y:S02]  /*3270*/  MOV R219, 0xffffffff ;  /* 0xffffffff00db7802 */ /* 0x000fe40000000f00 */
[----:B------:R-:W-:-:S02]  /*3280*/  MOV R169, R168 ;  /* 0x000000a800a97202 */ /* 0x000fc40000000f00 */
[----:B------:R-:W-:Y:S02]  /*3290*/  MOV R164, 0x32b0 ;  /* 0x000032b000a47802 */ /* 0x000fe40000000f00 */
[----:B------:R-:W-:Y:S05]  /*32a0*/  CALL.REL.NOINC `($__internal_140_$__cuda_sm70_shflsync_down_p) ;  /* 0x0000026000007944 */ /* 0x000fea0003c00000 */
[----:B-1----:R-:W-:Y:S01]  /*32b0*/  MOV R167, R220 ;  /* 0x000000dc00a77202 */ /* 0x002fe20000000f00 */
[----:B------:R-:W-:Y:S01]  /*32c0*/  HFMA2.MMA R220, -RZ, RZ, 0, 2.384185791015625e-07 ;  /* 0x00000004ffdc7435 */ /* 0x000fe200000001ff */
[----:B0-----:R-:W-:Y:S02]  /*32d0*/  MOV R169, R171 ;  /* 0x000000ab00a97202 */ /* 0x001fe40000000f00 */
[----:B------:R-:W-:Y:S02]  /*32e0*/  MOV R172, 0x1f ;  /* 0x0000001f00ac7802 */ /* 0x000fe40000000f00 */
[----:B------:R-:W-:Y:S02]  /*32f0*/  MOV R219, 0xffffffff ;  /* 0xffffffff00db7802 */ /* 0x000fe40000000f00 */
[----:B------:R-:W-:Y:S02]  /*3300*/  MOV R164, 0x3320 ;  /* 0x0000332000a47802 */ /* 0x000fe40000000f00 */
[----:B------:R-:W-:Y:S05]  /*3310*/  CALL.REL.NOINC `($__internal_140_$__cuda_sm70_shflsync_down_p) ;  /* 0x000001f000007944 */ /* 0x000fea0003c00000 */
[----:B------:R-:W-:Y:S01]  /*3320*/  FADD.FTZ R168, R167, R168 ;  /* 0x000000a8a7a87221 */ /* 0x000fe20000010000 */
[----:B0-----:R-:W-:Y:S01]  /*3330*/  MOV R172, 0x1f ;  /* 0x0000001f00ac7802 */ /* 0x001fe20000000f00 */
[----:B-1----:R-:W-:Y:S01]  /*3340*/  FADD.FTZ R171, R171, R220 ;  /* 0x000000dcabab7221 */ /* 0x002fe20000010000 */
[----:B------:R-:W-:Y:S01]  /*3350*/  HFMA2.MMA R220, -RZ, RZ, 0, 1.1920928955078125e-07 ;  /* 0x00000002ffdc7435 */ /* 0x000fe200000001ff */
[----:B------:R-:W-:-:S02]  /*3360*/  MOV R219, 0xffffffff ;  /* 0xffffffff00db7802 */ /* 0x000fc40000000f00 */
[----:B------:R-:W-:Y:S02]  /*3370*/  MOV R169, R168 ;  /* 0x000000a800a97202 */ /* 0x000fe40000000f00 */
[----:B------:R-:W-:Y:S02]  /*3380*/  MOV R164, 0x33a0 ;  /* 0x000033a000a47802 */ /* 0x000fe40000000f00 */
[----:B------:R-:W-:Y:S05]  /*3390*/  CALL.REL.NOINC `($__internal_140_$__cuda_sm70_shflsync_down_p) ;  /* 0x0000017000007944 */ /* 0x000fea0003c00000 */
[----:B-1----:R-:W-:Y:S01]  /*33a0*/  MOV R167, R220 ;  /* 0x000000dc00a77202 */ /* 0x002fe20000000f00 */
[----:B------:R-:W-:Y:S01]  /*33b0*/  HFMA2.MMA R220, -RZ, RZ, 0, 1.1920928955078125e-07 ;  /* 0x00000002ffdc7435 */ /* 0x000fe200000001ff */
[----:B0-----:R-:W-:Y:S02]  /*33c0*/  MOV R169, R171 ;  /* 0x000000ab00a97202 */ /* 0x001fe40000000f00 */
[----:B------:R-:W-:Y:S02]  /*33d0*/  MOV R172, 0x1f ;  /* 0x0000001f00ac7802 */ /* 0x000fe40000000f00 */
[----:B------:R-:W-:Y:S02]  /*33e0*/  MOV R219, 0xffffffff ;  /* 0xffffffff00db7802 */ /* 0x000fe40000000f00 */
[----:B------:R-:W-:-:S02]  /*33f0*/  MOV R164, 0x3410 ;  /* 0x0000341000a47802 */ /* 0x000fc40000000f00 */
[----:B------:R-:W-:Y:S05]  /*3400*/  CALL.REL.NOINC `($__internal_140_$__cuda_sm70_shflsync_down_p) ;  /* 0x0000010000007944 */ /* 0x000fea0003c00000 */
[----:B------:R-:W-:Y:S01]  /*3410*/  FADD.FTZ R170, R167, R168 ;  /* 0x000000a8a7aa7221 */ /* 0x000fe20000010000 */
[----:B0-----:R-:W-:Y:S01]  /*3420*/  MOV R172, 0x1f ;  /* 0x0000001f00ac7802 */ /* 0x001fe20000000f00 */
[----:B-1----:R-:W-:Y:S01]  /*3430*/  FADD.FTZ R173, R171, R220 ;  /* 0x000000dcabad7221 */ /* 0x002fe20000010000 */
[----:B------:R-:W-:Y:S01]  /*3440*/  HFMA2.MMA R220, -RZ, RZ, 0, 5.9604644775390625e-08 ;  /* 0x00000001ffdc7435 */ /* 0x000fe200000001ff */
[----:B------:R-:W-:-:S02]  /*3450*/  MOV R219, 0xffffffff ;  /* 0xffffffff00db7802 */ /* 0x000fc40000000f00 */
[----:B------:R-:W-:Y:S02]  /*3460*/  MOV R169, R170 ;  /* 0x000000aa00a97202 */ /* 0x000fe40000000f00 */
[----:B------:R-:W-:Y:S02]  /*3470*/  MOV R164, 0x3490 ;  /* 0x0000349000a47802 */ /* 0x000fe40000000f00 */
[----:B------:R-:W-:Y:S05]  /*3480*/  CALL.REL.NOINC `($__internal_140_$__cuda_sm70_shflsync_down_p) ;  /* 0x0000008000007944 */ /* 0x000fea0003c00000 */
[----:B-1----:R-:W-:Y:S01]  /*3490*/  MOV R171, R220 ;  /* 0x000000dc00ab7202 */ /* 0x002fe20000000f00 */
[----:B------:R-:W-:Y:S01]  /*34a0*/  HFMA2.MMA R220, -RZ, RZ, 0, 5.9604644775390625e-08 ;  /* 0x00000001ffdc7435 */ /* 0x000fe200000001ff */
[----:B0-----:R-:W-:Y:S02]  /*34b0*/  MOV R169, R173 ;  /* 0x000000ad00a97202 */ /* 0x001fe40000000f00 */
[----:B------:R-:W-:Y:S02]  /*34c0*/  MOV R172, 0x1f ;  /* 0x0000001f00ac7802 */ /* 0x000fe40000000f00 */
[----:B------:R-:W-:Y:S02]  /*34d0*/  MOV R219, 0xffffffff ;  /* 0xffffffff00db7802 */ /* 0x000fe40000000f00 */
[----:B------:R-:W-:-:S02]  /*34e0*/  MOV R164, 0x3500 ;  /* 0x0000350000a47802 */ /* 0x000fc40000000f00 */
[----:B------:R-:W-:Y:S05]  /*34f0*/  CALL.REL.NOINC `($__internal_140_$__cuda_sm70_shflsync_down_p) ;  /* 0x0000001000007944 */ /* 0x000fea0003c00000 */
[----:B01----:R-:W-:Y:S05]  /*3500*/  BRA `(.L_x_8413) ;  /* 0xffffe68000007947 */ /* 0x003fea000383ffff */
        .weak           $__internal_140_$__cuda_sm70_shflsync_down_p
        .type           $__internal_140_$__cuda_sm70_shflsync_down_p,@function
        .size           $__internal_140_$__cuda_sm70_shflsync_down_p,(.L_x_11874 - $__internal_140_$__cuda_sm70_shflsync_down_p)
$__internal_140_$__cuda_sm70_shflsync_down_p:
[----:B------:R-:W-:Y:S01]  /*3510*/  HFMA2.MMA R165, -RZ, RZ, 0, 0 ;  /* 0x00000000ffa57435 */ /* 0x000fe200000001ff */
[----:B------:R-:W-:Y:S04]  /*3520*/  WARPSYNC R219 ;  /* 0x000000db00007348 */ /* 0x000fe80003800000 */
[----:B------:R0:W1:Y:S01]  /*3530*/  SHFL.DOWN PT, R220, R169, R220, R172 ;  /* 0x080000dca9dc7389 */ /* 0x00006200000e00ac */
[----:B------:R-:W-:Y:S05]  /*3540*/  RET.REL.NODEC R164 `(_ZN10layer_norm13ln_bwd_kernelINS_13Kernel_traitsIf6__halffS2_fjLj4096ELj1ELj1ELj4ELj16ENS_18Kernel_traits_baseILj4096EfS2_fS2_fjLj128EEEEELb0ELb0ELb0ELb0EEEvNS_9BwdParamsE) ;  /* 0xffffcab0a4007950 */ /* 0x000fea0003c3ffff */
.L_x_8414:
        /* <DEDUP_REMOVED lines=11> */
.L_x_11874:


//--------------------- .text._ZN10layer_norm13ln_bwd_kernelINS_13Kernel_traitsIf6__halffS2_fjLj4096ELj1ELj1ELj4ELj16ENS_18Kernel_traits_baseILj4096EfS2_fS2_fjLj128EEEEELb0ELb0ELb0ELb1EEEvNS_9BwdParamsE --------------------------
	.section	.text._ZN10layer_norm13ln_bwd_kernelINS_13Kernel_traitsIf6__halffS2_fjLj4096ELj1ELj1ELj4ELj16ENS_18Kernel_traits_baseILj4096EfS2_fS2_fjLj128EEEEELb0ELb0ELb0ELb1EEEvNS_9BwdParamsE,"ax",@progbits
	.sectioninfo	@"SHI_REGISTERS=245"
	.align	128
        .global         _ZN10layer_norm13ln_bwd_kernelINS_13Kernel_traitsIf6__halffS2_fjLj4096ELj1ELj1ELj4ELj16ENS_18Kernel_traits_baseILj4096EfS2_fS2_fjLj128EEEEELb0ELb0ELb0ELb1EEEvNS_9BwdParamsE
        .type           _ZN10layer_norm13ln_bwd_kernelINS_13Kernel_traitsIf6__halffS2_fjLj4096ELj1ELj1ELj4ELj16ENS_18Kernel_traits_baseILj4096EfS2_fS2_fjLj128EEEEELb0ELb0ELb0ELb1EEEvNS_9BwdParamsE,@function
        .size           _ZN10layer_norm13ln_bwd_kernelINS_13Kernel_traitsIf6__halffS2_fjLj4096ELj1ELj1ELj4ELj16ENS_18Kernel_traits_baseILj4096EfS2_fS2_fjLj128EEEEELb0ELb0ELb0ELb1EEEvNS_9BwdParamsE,(.L_x_11875 - _ZN10layer_norm13ln_bwd_kernelINS_13Kernel_traitsIf6__halffS2_fjLj4096ELj1ELj1ELj4ELj16ENS_18Kernel_traits_baseILj4096EfS2_fS2_fjLj128EEEEELb0ELb0ELb0ELb1EEEvNS_9BwdParamsE)
        .other          _ZN10layer_norm13ln_bwd_kernelINS_13Kernel_traitsIf6__halffS2_fjLj4096ELj1ELj1ELj4ELj16ENS_18Kernel_traits_baseILj4096EfS2_fS2_fjLj128EEEEELb0ELb0ELb0ELb1EEEvNS_9BwdParamsE,@"STO_CUDA_ENTRY STV_DEFAULT"
_ZN10layer_norm13ln_bwd_kernelINS_13Kernel_traitsIf6__halffS2_fjLj4096ELj1ELj1ELj4ELj16ENS_18Kernel_traits_baseILj4096EfS2_fS2_fjLj128EEEEELb0ELb0ELb0ELb1EEEvNS_9BwdParamsE:
.text._ZN10layer_norm13ln_bwd_kernelINS_13Kernel_traitsIf6__halffS2_fjLj4096ELj1ELj1ELj4ELj16ENS_18Kernel_traits_baseILj4096EfS2_fS2_fjLj128EEEEELb0ELb0ELb0ELb1EEEvNS_9BwdParamsE:
        /* <DEDUP_REMOVED lines=40> */
.L_x_8415:
        /* <DEDUP_REMOVED lines=46> */
.L_x_8420:
[----:B------:R-:W-:Y:S01]  /*0560*/  IMAD R2, R198, c[0x0][0x168], RZ ;  /* 0x00005a00c6027a24 */ /* 0x000fe200078e02ff */
[----:B------:R-:W-:-:S02]  /*0570*/  ISETP.NE.U32.AND P0, PT, RZ, c[0x0][0x1c0], PT ;  /* 0x00007000ff007a0c */ /* 0x000fc40003f05070 */
[----:B------:R-:W-:Y:S02]  /*0580*/  MOV R189, 0x4 ;  /* 0x0000000400bd7802 */ /* 0x000fe40000000f00 */
[----:B------:R-:W-:Y:S02]  /*0590*/  ISETP.NE.AND.EX P0, PT, RZ, c[0x0][0x1c4], PT, P0 ;  /* 0x00007100ff007a0c */ /* 0x000fe40003f05300 */
[----:B------:R-:W-:Y:S02]  /*05a0*/  SHF.R.S32.HI R3, RZ, 0x1f, R2 ;  /* 0x0000001fff037819 */ /* 0x000fe40000011402 */
[----:B------:R-:W-:Y:S02]  /*05b0*/  LOP3.LUT R77, R181, 0x7f, RZ, 0xc0, !PT ;  /* 0x0000007fb54d7812 */ /* 0x000fe400078ec0ff */
[----:B------:R-:W-:Y:S01]  /*05c0*/  LEA.HI R200, R3, R2, RZ, 0x3 ;  /* 0x0000000203c87211 */ /* 0x000fe200078f18ff */
[----:B------:R-:W-:Y:S01]  /*05d0*/  IMAD.WIDE R2, R198, R189, c[0x0][0x1a0] ;  /* 0x00006800c6027625 */ /* 0x000fe200078e02bd */
[----:B------:R-:W-:-:S02]  /*05e0*/  MOV R184, 0x20 ;  /* 0x0000002000b87802 */ /* 0x000fc40000000f00 */
[----:B------:R-:W-:Y:S02]  /*05f0*/  LEA.HI.SX32 R200, R200, R77, 0x1d ;  /* 0x0000004dc8c87211 */ /* 0x000fe400078feaff */
[----:B------:R-:W-:Y:S01]  /*0600*/  MOV R116, 0x10 ;  /* 0x0000001000747802 */ /* 0x000fe20000000f00 */
[----:B------:R0:W2:Y:S01]  /*0610*/  LDG.E R205, [R2.64] ;  /* 0x0000000402cd7981 */ /* 0x0000a2000c1e1900 */
[----:B------:R-:W-:Y:S01]  /*0620*/  SHF.R.S32.HI R79, RZ, 0x1f, R198 ;  /* 0x0000001fff4f7819 */ /* 0x000fe200000114c6 */
[----:B------:R-:W-:Y:S01]  /*0630*/  IMAD.WIDE.U32 R108, R200, R184, c[0x0][0x188] ;  /* 0x00006200c86c7625 */ /* 0x000fe200078e00b8 */
[----:B------:R-:W-:-:S03]  /*0640*/  @P0 LEA R96, P1, R198, c[0x0][0x1c0], 0x1 ;  /* 0x00007000c6600a11 */ /* 0x000fc600078208ff */
[----:B------:R-:W-:Y:S01]  /*0650*/  IMAD.WIDE.U32 R80, R200, R116, c[0x0][0x208] ;  /* 0x00008200c8507625 */ /* 0x000fe200078e0074 */
[C---:B------:R-:W-:Y:S01]  /*0660*/  @P0 LEA.HI.X R97, R198.reuse, c[0x0][0x1c4], R79, 0x1, P1 ;  /* 0x00007100c6610a11 */ /* 0x040fe200008f0c4f */
[----:B------:R1:W3:Y:S02]  /*0670*/  LDG.E.128 R84, [R108.64+0x10] ;  /* 0x000010046c547981 */ /* 0x0002e4000c1e1d00 */
[----:B------:R-:W-:Y:S01]  /*0680*/  IMAD.WIDE R188, R198, R189, c[0x0][0x1a8] ;  /* 0x00006a00c6bc7625 */ /* 0x000fe200078e02bd */
[C---:B------:R-:W-:Y:S01]  /*0690*/  IADD3 R202, R200.reuse, 0x100, RZ ;  /* 0x00000100c8ca7810 */ /* 0x040fe20007ffe0ff */
[----:B------:R1:W4:Y:S01]  /*06a0*/  LDG.E.128 R76, [R108.64] ;  /* 0x000000046c4c7981 */ /* 0x000322000c1e1d00 */
[C---:B------:R-:W-:Y:S02]  /*06b0*/  IADD3 R199, R200.reuse, 0x180, RZ ;  /* 0x00000180c8c77810 */ /* 0x040fe40007ffe0ff */
[----:B------:R-:W-:Y:S01]  /*06c0*/  IADD3 R201, R200, 0x80, RZ ;  /* 0x00000080c8c97810 */ /* 0x000fe20007ffe0ff */
[----:B------:R-:W4:Y:S01]  /*06d0*/  LDG.E.128 R80, [R80.64] ;  /* 0x0000000450507981 */ /* 0x000f22000c1e1d00 */
[----:B------:R-:W-:-:S03]  /*06e0*/  IMAD.WIDE.U32 R124, R202, R184, c[0x0][0x188] ;  /* 0x00006200ca7c7625 */ /* 0x000fc600078e00b8 */
[----:B------:R0:W4:Y:S01]  /*06f0*/  LDG.E R189, [R188.64] ;  /* 0x00000004bcbd7981 */ /* 0x000122000c1e1900 */
[----:B------:R-:W-:-:S03]  /*0700*/  IMAD.WIDE.U32 R190, R199, R184, c[0x0][0x188] ;  /* 0x00006200c7be7625 */ /* 0x000fc600078e00b8 */
[----:B------:R0:W4:Y:S01]  /*0710*/  @P0 LDG.E.U16 R204, [R96.64] ;  /* 0x0000000460cc0981 */ /* 0x000122000c1e1500 */
[----:B------:R-:W-:-:S03]  /*0720*/  IMAD.WIDE.U32 R120, R201, R184, c[0x0][0x188] ;  /* 0x00006200c9787625 */ /* 0x000fc600078e00b8 */
[----:B-1----:R1:W4:Y:S04]  /*0730*/  LDG.E.128 R108, [R124.64+0x10] ;  /* 0x000010047c6c7981 */ /* 0x002328000c1e1d00 */
[----:B------:R1:W4:Y:S04]  /*0740*/  LDG.E.128 R112, [R190.64] ;  /* 0x00000004be707981 */ /* 0x000328000c1e1d00 */
[----:B0-----:R0:W4:Y:S04]  /*0750*/  LDG.E.128 R96, [R120.64+0x10] ;  /* 0x0000100478607981 */ /* 0x001128000c1e1d00 */
[----:B------:R1:W4:Y:S01]  /*0760*/  LDG.E.128 R100, [R124.64] ;  /* 0x000000047c647981 */ /* 0x000322000c1e1d00 */
[----:B------:R-:W-:-:S03]  /*0770*/  IMAD.WIDE.U32 R92, R201, R116, c[0x0][0x208] ;  /* 0x00008200c95c7625 */ /* 0x000fc600078e0074 */
[----:B------:R0:W4:Y:S01]  /*0780*/  LDG.E.128 R88, [R120.64] ;  /* 0x0000000478587981 */ /* 0x000122000c1e1d00 */
[----:B------:R-:W-:-:S03]  /*0790*/  IMAD.WIDE.U32 R104, R202, R116, c[0x0][0x208] ;  /* 0x00008200ca687625 */ /* 0x000fc600078e0074 */
[----:B------:R-:W4:Y:S01]  /*07a0*/  LDG.E.128 R92, [R92.64] ;  /* 0x000000045c5c7981 */ /* 0x000f22000c1e1d00 */
[----:B------:R-:W-:-:S03]  /*07b0*/  IMAD.WIDE.U32 R116, R199, R116, c[0x0][0x208] ;  /* 0x00008200c7747625 */ /* 0x000fc600078e0074 */
[----:B------:R-:W4:Y:S04]  /*07c0*/  LDG.E.128 R104, [R104.64] ;  /* 0x0000000468687981 */ /* 0x000f28000c1e1d00 */
[----:B0-----:R0:W4:Y:S04]  /*07d0*/  LDG.E.128 R120, [R190.64+0x10] ;  /* 0x00001004be787981 */ /* 0x001128000c1e1d00 */
[----:B------:R-:W4:Y:S01]  /*07e0*/  LDG.E.128 R116, [R116.64] ;  /* 0x0000000474747981 */ /* 0x000f22000c1e1d00 */
[----:B------:R-:W-:-:S04]  /*07f0*/  ISETP.NE.U32.AND P1, PT, RZ, c[0x0][0x218], PT ;  /* 0x00008600ff007a0c */ /* 0x000fc80003f25070 */
[----:B------:R-:W-:Y:S01]  /*0800*/  ISETP.NE.AND.EX P1, PT, RZ, c[0x0][0x21c], PT, P1 ;  /* 0x00008700ff007a0c */ /* 0x000fe20003f25310 */
[----:B------:R-:W-:-:S12]  /*0810*/  ULDC.U8 UR6, c[0x0][0x1f0] ;  /* 0x00007c0000067ab9 */ /* 0x000fd80000000000 */
[----:B------:R-:W-:-:S04]  /*0820*/  @P1 IMAD.WIDE.U32 R182, R200, R184, c[0x0][0x218] ;  /* 0x00008600c8b61625 */ /* 0x000fc800078e00b8 */
[-C--:B------:R-:W-:Y:S01]  /*0830*/  @P1 IMAD.WIDE.U32 R2, R201, R184.reuse, c[0x0][0x218] ;  /* 0x00008600c9021625 */ /* 0x080fe200078e00b8 */
[----:B-----5:R2:W5:Y:S03]  /*0840*/  @P1 LDG.E.128 R36, [R182.64] ;  /* 0x00000004b6241981 */ /* 0x020566000c1e1d00 */
        /* <DEDUP_REMOVED lines=11> */
[----:B--2---:R-:W-:-:S05]  /*0900*/  FSEL R182, R205, RZ, !P1 ;  /* 0x000000ffcdb67208 */ /* 0x004fca0004800000 */
[C---:B---3--:R-:W-:Y:S02]  /*0910*/  FADD.FTZ R184, -R182.reuse, R84 ;  /* 0x00000054b6b87221 */ /* 0x048fe40000010100 */
[C---:B----4-:R-:W-:Y:S02]  /*0920*/  FADD.FTZ R206, -R182.reuse, R76 ;  /* 0x0000004cb6ce7221 */ /* 0x050fe40000010100 */
[----:B0-----:R-:W-:Y:S01]  /*0930*/  FADD.FTZ R124, -R182, R79 ;  /* 0x0000004fb67c7221 */ /* 0x001fe20000010100 */
[----:B------:R-:W-:Y:S01]  /*0940*/  HADD2.F32 R125, -RZ, R80.H0_H0 ;  /* 0x20000050ff7d7230 */ /* 0x000fe20000004100 */
[C---:B------:R-:W-:Y:S01]  /*0950*/  FMUL.FTZ R206, R189.reuse, R206 ;  /* 0x000000cebdce7220 */ /* 0x040fe20000410000 */
[----:B-1----:R-:W-:Y:S01]  /*0960*/  HADD2.F32 R2, -RZ, R81.H1_H1 ;  /* 0x30000051ff027230 */ /* 0x002fe20000004100 */
[----:B------:R-:W-:Y:S01]  /*0970*/  FMUL.FTZ R124, R189, R124 ;  /* 0x0000007cbd7c7220 */ /* 0x000fe20000410000 */
[----:B------:R-:W-:Y:S01]  /*0980*/  HADD2.F32 R3, -RZ, R82.H0_H0 ;  /* 0x20000052ff037230 */ /* 0x000fe20000004100 */
[----:B------:R-:W-:Y:S01]  /*0990*/  FADD.FTZ R196, R125, R196 ;  /* 0x000000c47dc47221 */ /* 0x000fe20000010000 */
[----:B------:R-:W-:Y:S01]  /*09a0*/  HADD2.F32 R80, -RZ, R80.H1_H1 ;  /* 0x30000050ff507230 */ /* 0x000fe20000004100 */
[----:B------:R-:W-:-:S02]  /*09b0*/  FFMA.FTZ R197, R206, R125, R197 ;  /* 0x0000007dcec57223 */ /* 0x000fc400000100c5 */
[----:B------:R-:W-:Y:S02]  /*09c0*/  FMUL.FTZ R184, R189, R184 ;  /* 0x000000b8bdb87220 */ /* 0x000fe40000410000 */
[----:B------:R-:W-:Y:S02]  /*09d0*/  FADD.FTZ R190, -R182, R77 ;  /* 0x0000004db6be7221 */ /* 0x000fe40000010100 */
[----:B------:R-:W-:Y:S01]  /*09e0*/  FMUL.FTZ R125, R32, R125 ;  /* 0x0000007d207d7220 */ /* 0x000fe20000410000 */
[----:B------:R-:W-:Y:S01]  /*09f0*/  @P0 HADD2.F32 R188, -RZ, R204.H0_H0 ;  /* 0x200000ccffbc0230 */ /* 0x000fe20000004100 */
[C---:B------:R-:W-:Y:S01]  /*0a00*/  FADD.FTZ R228, -R182.reuse, R109 ;  /* 0x0000006db6e47221 */ /* 0x040fe20000010100 */
[----:B------:R-:W-:Y:S01]  /*0a10*/  HADD2.F32 R79, -RZ, R81.H0_H0 ;  /* 0x20000051ff4f7230 */ /* 0x000fe20000004100 */
[C---:B------:R-:W-:Y:S02]  /*0a20*/  FADD.FTZ R232, -R182.reuse, R113 ;  /* 0x00000071b6e87221 */ /* 0x040fe40000010100 */
[----:B------:R-:W-:-:S02]  /*0a30*/  FADD.FTZ R218, -R182, R99 ;  /* 0x00000063b6da7221 */ /* 0x000fc40000010100 */
[----:B------:R-:W-:Y:S02]  /*0a40*/  FADD.FTZ R186, R2, R186 ;  /* 0x000000ba02ba7221 */ /* 0x000fe40000010000 */
[-C--:B------:R-:W-:Y:S02]  /*0a50*/  FFMA.FTZ R187, R124, R2.reuse, R187 ;  /* 0x000000027cbb7223 */ /* 0x080fe400000100bb */
[----:B------:R-:W-:Y:S02]  /*0a60*/  FMUL.FTZ R109, R35, R2 ;  /* 0x00000002236d7220 */ /* 0x000fe40000410000 */
[----:B------:R-:W-:Y:S02]  /*0a70*/  FADD.FTZ R154, R3, R154 ;  /* 0x0000009a039a7221 */ /* 0x000fe40000010000 */
[-C--:B------:R-:W-:Y:S02]  /*0a80*/  FFMA.FTZ R126, R184, R3.reuse, R126 ;  /* 0x00000003b87e7223 */ /* 0x080fe4000001007e */
[----:B------:R-:W-:-:S02]  /*0a90*/  FMUL.FTZ R113, R28, R3 ;  /* 0x000000031c717220 */ /* 0x000fc40000410000 */
[----:B------:R-:W-:Y:S02]  /*0aa0*/  FADD.FTZ R204, -R182, R78 ;  /* 0x0000004eb6cc7221 */ /* 0x000fe40000010100 */
[----:B------:R-:W-:Y:S02]  /*0ab0*/  FMUL.FTZ R190, R189, R190 ;  /* 0x000000bebdbe7220 */ /* 0x000fe40000410000 */
[----:B------:R-:W-:Y:S02]  /*0ac0*/  FMUL.FTZ R99, R33, R80 ;  /* 0x0000005021637220 */ /* 0x000fe40000410000 */
[----:B------:R-:W-:Y:S02]  /*0ad0*/  FADD.FTZ R2, RZ, R125 ;  /* 0x0000007dff027221 */ /* 0x000fe40000010000 */
[----:B------:R-:W-:Y:S02]  /*0ae0*/  FFMA.FTZ R3, R206, R125, RZ ;  /* 0x0000007dce037223 */ /* 0x000fe400000100ff */
[----:B------:R-:W-:-:S02]  /*0af0*/  FADD.FTZ R222, -R182, R103 ;  /* 0x00000067b6de7221 */ /* 0x000fc40000010100 */
[----:B------:R-:W-:Y:S02]  /*0b00*/  FMUL.FTZ R204, R189, R204 ;  /* 0x000000ccbdcc7220 */ /* 0x000fe40000410000 */
[----:B------:R-:W-:Y:S02]  /*0b10*/  FMUL.FTZ R103, R34, R79 ;  /* 0x0000004f22677220 */ /* 0x000fe40000410000 */
[----:B------:R-:W-:Y:S02]  /*0b20*/  FADD.FTZ R2, R2, R99 ;  /* 0x0000006302027221 */ /* 0x000fe40000010000 */
[----:B------:R-:W-:Y:S02]  /*0b30*/  FFMA.FTZ R3, R190, R99, R3 ;  /* 0x00000063be037223 */ /* 0x000fe40000010003 */
[----:B------:R-:W-:Y:S02]  /*0b40*/  FADD.FTZ R86, -R182, R86 ;  /* 0x00000056b6567221 */ /* 0x000fe40000010100 */
[----:B------:R-:W-:-:S02]  /*0b50*/  FADD.FTZ R2, R2, R103 ;  /* 0x0000006702027221 */ /* 0x000fc40000010000 */
[----:B------:R-:W-:Y:S01]  /*0b60*/  FFMA.FTZ R3, R204, R103, R3 ;  /* 0x00000067cc037223 */ /* 0x000fe20000010003 */
[----:B------:R-:W-:Y:S01]  /*0b70*/  HADD2.F32 R77, -RZ, R83.H0_H0 ;  /* 0x20000053ff4d7230 */ /* 0x000fe20000004100 */
[----:B------:R-:W-:Y:S01]  /*0b80*/  FMUL.FTZ R86, R189, R86 ;  /* 0x00000056bd567220 */ /* 0x000fe20000410000 */
[----:B------:R-:W-:Y:S01]  /*0b90*/  HADD2.F32 R82, -RZ, R82.H1_H1 ;  /* 0x30000052ff527230 */ /* 0x000fe20000004100 */
[----:B------:R-:W-:Y:S02]  /*0ba0*/  FADD.FTZ R78, -R182, R85 ;  /* 0x00000055b64e7221 */ /* 0x000fe40000010100 */
[----:B------:R-:W-:Y:S02]  /*0bb0*/  FADD.FTZ R2, R2, R109 ;  /* 0x0000006d02027221 */ /* 0x000fe40000010000 */
[----:B------:R-:W-:Y:S02]  /*0bc0*/  FFMA.FTZ R3, R124, R109, R3 ;  /* 0x0000006d7c037223 */ /* 0x000fe40000010003 */
        /* <DEDUP_REMOVED lines=29> */
[----:B------:R-:W-:Y:S02]  /*0da0*/  FADD.FTZ R2, R77, R182 ;  /* 0x000000b64d027221 */ /* 0x000fe40000010000 */
[----:B------:R-:W-:Y:S01]  /*0db0*/  FFMA.FTZ R3, R111, R182, R3 ;  /* 0x000000b66f037223 */ /* 0x000fe20000010003 */
[----:B------:R-:W-:Y:S01]  /*0dc0*/  HADD2.F32 R81, -RZ, R92.H0_H0 ;  /* 0x2000005cff517230 */ /* 0x000fe20000004100 */
[----:B------:R-:W-:Y:S01]  /*0dd0*/  FMUL.FTZ R84, R189, R84 ;  /* 0x00000054bd547220 */ /* 0x000fe20000410000 */
[--C-:B------:R-:W-:Y:S01]  /*0de0*/  HADD2.F32 R101, -RZ, R117.reuse.H0_H0 ;  /* 0x20000075ff657230 */ /* 0x100fe20000004100 */
[----:B------:R-:W-:Y:S01]  /*0df0*/  FADD.FTZ R2, R2, R115 ;  /* 0x0000007302027221 */ /* 0x000fe20000010000 */
[----:B------:R-:W-:Y:S01]  /*0e00*/  HADD2.F32 R236, -RZ, R117.H1_H1 ;  /* 0x30000075ffec7230 */ /* 0x000fe20000004100 */
[----:B------:R-:W-:Y:S01]  /*0e10*/  FMUL.FTZ R117, R31, R76 ;  /* 0x0000004c1f757220 */ /* 0x000fe20000410000 */
[--C-:B------:R-:W-:Y:S01]  /*0e20*/  HADD2.F32 R87, -RZ, R95.reuse.H0_H0 ;  /* 0x2000005fff577230 */ /* 0x100fe20000004100 */
[----:B------:R-:W-:Y:S01]  /*0e30*/  FFMA.FTZ R3, R86, R115, R3 ;  /* 0x0000007356037223 */ /* 0x000fe20000010003 */
[----:B------:R-:W-:-:S02]  /*0e40*/  HADD2.F32 R214, -RZ, R95.H1_H1 ;  /* 0x3000005fffd67230 */ /* 0x000fc40000004100 */
[--C-:B------:R-:W-:Y:S02]  /*0e50*/  HADD2.F32 R95, -RZ, R107.reuse.H0_H0 ;  /* 0x2000006bff5f7230 */ /* 0x100fe40000004100 */
[----:B------:R-:W-:Y:S01]  /*0e60*/  HADD2.F32 R226, -RZ, R107.H1_H1 ;  /* 0x3000006bffe27230 */ /* 0x000fe20000004100 */
[C---:B------:R-:W-:Y:S01]  /*0e70*/  FMUL.FTZ R88, R189.reuse, R88 ;  /* 0x00000058bd587220 */ /* 0x040fe20000410000 */
[----:B------:R-:W-:Y:S01]  /*0e80*/  HADD2.F32 R92, -RZ, R92.H1_H1 ;  /* 0x3000005cff5c7230 */ /* 0x000fe20000004100 */
[----:B------:R-:W-:Y:S01]  /*0e90*/  FADD.FTZ R2, R2, R117 ;  /* 0x0000007502027221 */ /* 0x000fe20000010000 */
[--C-:B------:R-:W-:Y:S01]  /*0ea0*/  HADD2.F32 R107, -RZ, R119.reuse.H0_H0 ;  /* 0x20000077ff6b7230 */ /* 0x100fe20000004100 */
[----:B------:R-:W-:Y:S01]  /*0eb0*/  FFMA.FTZ R3, R84, R117, R3 ;  /* 0x0000007554037223 */ /* 0x000fe20000010003 */
[----:B------:R-:W-:Y:S01]  /*0ec0*/  HADD2.F32 R238, -RZ, R119.H1_H1 ;  /* 0x30000077ffee7230 */ /* 0x000fe20000004100 */
[----:B------:R-:W-:Y:S01]  /*0ed0*/  FMUL.FTZ R119, R24, R81 ;  /* 0x0000005118777220 */ /* 0x000fe20000410000 */
        /* <DEDUP_REMOVED lines=127> */
[----:B------:R-:W-:Y:S01]  /*16d0*/  FFMA.FTZ R3, R122, R107, R3 ;  /* 0x0000006b7a037223 */ /* 0x000fe20000010003 */
[----:B------:R-:W-:Y:S01]  /*16e0*/  LOP3.LUT P1, RZ, R181, 0x1f, RZ, 0xc0, !PT ;  /* 0x0000001fb5ff7812 */ /* 0x000fe2000782c0ff */
        /* <DEDUP_REMOVED lines=38> */
.L_x_8421:
        /* <DEDUP_REMOVED lines=18> */
.L_x_8422:
[----:B------:R-:W-:Y:S01]  /*1a70*/  LOP3.LUT P2, RZ, R203, 0xff, RZ, 0xc0, !PT ;  /* 0x000000ffcbff7812 */ /* 0x000fe2000784c0ff */
[----:B--2---:R-:W-:Y:S01]  /*1a80*/  FADD.FTZ R2, R80, R79 ;  /* 0x0000004f50027221 */ /* 0x004fe20000010000 */
[----:B------:R-:W-:Y:S01]  /*1a90*/  PLOP3.LUT P0, PT, PT, PT, PT, 0x80, 0x0 ;  /* 0x000000000000781c */ /* 0x000fe20003f0f070 */
[----:B------:R-:W-:Y:S01]  /*1aa0*/  ULDC.U8 UR6, c[0x0][0x1f0] ;  /* 0x00007c0000067ab9 */ /* 0x000fe20000000000 */
[----:B------:R-:W-:Y:S02]  /*1ab0*/  @!P1 PLOP3.LUT P0, PT, P2, PT, PT, 0x80, 0x0 ;  /* 0x000000000000981c */ /* 0x000fe4000170f070 */
        /* <DEDUP_REMOVED lines=9> */
[----:B------:R-:W-:Y:S01]  /*1b50*/  @!P1 LOP3.LUT R94, R76, 0x3, R3, 0xf8, !PT ;  /* 0x000000034c5e9812 */ /* 0x000fe200078ef803 */
[----:B-1----:R-:W-:Y:S01]  /*1b60*/  FADD.FTZ R3, R82, R81 ;  /* 0x0000005152037221 */ /* 0x002fe20000010000 */
[----:B------:R-:W-:-:S02]  /*1b70*/  SHF.L.U32 R104, R104, 0x3, RZ ;  /* 0x0000000368687819 */ /* 0x000fc400000006ff */
[----:B------:R-:W-:Y:S02]  /*1b80*/  IADD3 R198, R198, c[0x0][0x160], RZ ;  /* 0x00005800c6c67a10 */ /* 0x000fe40007ffe0ff */
[----:B------:R-:W-:Y:S04]  /*1b90*/  @!P1 STS.64 [R94.X8+0x4000], R2 ;  /* 0x004000025e009388 */ /* 0x000fe80000008a00 */
[----:B------:R-:W-:Y:S01]  /*1ba0*/  BAR.SYNC.DEFER_BLOCKING 0x0 ;  /* 0x0000000000007b1d */ /* 0x000fe20000010000 */
[----:B------:R-:W-:-:S04]  /*1bb0*/  ISETP.NE.U32.AND P1, PT, RZ, c[0x0][0x258], PT ;  /* 0x00009600ff007a0c */ /* 0x000fc80003f25070 */
[----:B------:R-:W-:Y:S01]  /*1bc0*/  ISETP.NE.AND.EX P1, PT, RZ, c[0x0][0x25c], PT, P1 ;  /* 0x00009700ff007a0c */ /* 0x000fe20003f25310 */
[----:B0-----:R-:W0:Y:S04]  /*1bd0*/  LDS.128 R76, [R104+0x4000] ;  /* 0x00400000684c7984 */ /* 0x001e280000000c00 */
[----:B------:R-:W1:Y:S01]  /*1be0*/  LDS.128 R80, [R104+0x4010] ;  /* 0x0040100068507984 */ /* 0x000e620000000c00 */
[----:B0-----:R-:W-:Y:S02]  /*1bf0*/  FADD.FTZ R203, RZ, R76 ;  /* 0x0000004cffcb7221 */ /* 0x001fe40000010000 */
[----:B------:R-:W-:Y:S02]  /*1c00*/  FADD.FTZ R76, RZ, R77 ;  /* 0x0000004dff4c7221 */ /* 0x000fe40000010000 */
[----:B------:R-:W-:-:S02]  /*1c10*/  FADD.FTZ R203, R78, R203 ;  /* 0x000000cb4ecb7221 */ /* 0x000fc40000010000 */
[----:B------:R-:W-:Y:S01]  /*1c20*/  FADD.FTZ R76, R79, R76 ;  /* 0x0000004c4f4c7221 */ /* 0x000fe20000010000 */
[----:B------:R-:W-:Y:S01]  /*1c30*/  @P1 MOV R79, 0x20 ;  /* 0x00000020004f1802 */ /* 0x000fe20000000f00 */
[----:B-1----:R-:W-:Y:S02]  /*1c40*/  FADD.FTZ R203, R203, R80 ;  /* 0x00000050cbcb7221 */ /* 0x002fe40000010000 */
[----:B------:R-:W-:Y:S02]  /*1c50*/  FADD.FTZ R76, R76, R81 ;  /* 0x000000514c4c7221 */ /* 0x000fe40000010000 */
[----:B------:R-:W-:Y:S01]  /*1c60*/  FADD.FTZ R82, R82, R203 ;  /* 0x000000cb52527221 */ /* 0x000fe20000010000 */
[----:B------:R-:W-:Y:S01]  /*1c70*/  SEL R203, RZ, 0x1, P2 ;  /* 0x00000001ffcb7807 */ /* 0x000fe20001000000 */
[----:B------:R-:W-:Y:S02]  /*1c80*/  FADD.FTZ R76, R83, R76 ;  /* 0x0000004c534c7221 */ /* 0x000fe40000010000 */
[----:B------:R-:W-:-:S02]  /*1c90*/  FMUL.FTZ R82, R82, c[0x0][0x1e0] ;  /* 0x0000780052527a20 */ /* 0x000fc40000410000 */
[----:B------:R-:W-:Y:S02]  /*1ca0*/  FMUL.FTZ R3, R76, c[0x0][0x1e0] ;  /* 0x000078004c037a20 */ /* 0x000fe40000410000 */
[----:B------:R-:W-:Y:S01]  /*1cb0*/  @P1 IMAD.WIDE.U32 R78, R200, R79, c[0x0][0x258] ;  /* 0x00009600c84e1625 */ /* 0x000fe200078e004f */
        /* <DEDUP_REMOVED lines=9> */
[-C--:B------:R-:W-:Y:S02]  /*1d50*/  FFMA.FTZ R86, R86, R3.reuse, R82 ;  /* 0x0000000356567223 */ /* 0x080fe40000010052 */
[----:B------:R-:W-:Y:S02]  /*1d60*/  FADD.FTZ R206, R125, -R206 ;  /* 0x800000ce7dce7221 */ /* 0x000fe40000010000 */
[----:B------:R-:W-:Y:S02]  /*1d70*/  FADD.FTZ R190, R99, -R190 ;  /* 0x800000be63be7221 */ /* 0x000fe40000010000 */
        /* <DEDUP_REMOVED lines=13> */
[C---:B------:R-:W-:Y:S02]  /*1e50*/  FMUL.FTZ R77, R189.reuse, R206 ;  /* 0x000000cebd4d7220 */ /* 0x040fe40000410000 */
[----:B------:R-:W-:-:S02]  /*1e60*/  FMUL.FTZ R190, R189, R190 ;  /* 0x000000bebdbe7220 */ /* 0x000fc40000410000 */
[C---:B------:R-:W-:Y:S02]  /*1e70*/  FMUL.FTZ R87, R189.reuse, R204 ;  /* 0x000000ccbd577220 */ /* 0x040fe40000410000 */
[----:B------:R-:W-:Y:S02]  /*1e80*/  FMUL.FTZ R124, R189, R124 ;  /* 0x0000007cbd7c7220 */ /* 0x000fe40000410000 */
[----:B------:R-:W-:Y:S02]  /*1e90*/  FFMA.FTZ R108, R108, R3, R82 ;  /* 0x000000036c6c7223 */ /* 0x000fe40000010052 */
[----:B------:R-:W-:Y:S02]  /*1ea0*/  FADD.FTZ R182, R182, -R111 ;  /* 0x8000006fb6b67221 */ /* 0x000fe40000010000 */
[----:B------:R-:W-:Y:S02]  /*1eb0*/  FADD.FTZ R84, R117, -R84 ;  /* 0x8000005475547221 */ /* 0x000fe40000010000 */
[----:B------:R-:W-:-:S02]  /*1ec0*/  FADD.FTZ R88, R119, -R88 ;  /* 0x8000005877587221 */ /* 0x000fc40000010000 */
[----:B------:R-:W-:Y:S02]  /*1ed0*/  FADD.FTZ R208, R121, -R208 ;  /* 0x800000d079d07221 */ /* 0x000fe40000010000 */
[----:B------:R-:W-:Y:S02]  /*1ee0*/  FADD.FTZ R90, R123, -R90 ;  /* 0x8000005a7b5a7221 */ /* 0x000fe40000010000 */
[----:B------:R-:W-:Y:S02]  /*1ef0*/  FADD.FTZ R210, R183, -R210 ;  /* 0x800000d2b7d27221 */ /* 0x000fe40000010000 */
[----:B------:R-:W-:Y:S02]  /*1f00*/  FADD.FTZ R100, R89, -R100 ;  /* 0x8000006459647221 */ /* 0x000fe40000010000 */
[----:B------:R-:W-:Y:S02]  /*1f10*/  FADD.FTZ R102, R91, -R102 ;  /* 0x800000665b667221 */ /* 0x000fe40000010000 */
[----:B------:R-:W-:-:S02]  /*1f20*/  FFMA.FTZ R218, R218, R3, R82 ;  /* 0x00000003dada7223 */ /* 0x000fc40000010052 */
[C---:B------:R-:W-:Y:S02]  /*1f30*/  FMUL.FTZ R89, R189.reuse, R184 ;  /* 0x000000b8bd597220 */ /* 0x040fe40000410000 */
[----:B------:R-:W-:Y:S02]  /*1f40*/  FMUL.FTZ R91, R189, R86 ;  /* 0x00000056bd5b7220 */ /* 0x000fe40000410000 */
[----:B-----5:R-:W-:Y:S02]  /*1f50*/  @P0 FADD.FTZ R77, R36, R77 ;  /* 0x0000004d244d0221 */ /* 0x020fe40000010000 */
[----:B------:R-:W-:Y:S02]  /*1f60*/  @P0 FADD.FTZ R190, R37, R190 ;  /* 0x000000be25be0221 */ /* 0x000fe40000010000 */
[----:B------:R-:W-:Y:S02]  /*1f70*/  @P0 FADD.FTZ R87, R38, R87 ;  /* 0x0000005726570221 */ /* 0x000fe40000010000 */
[----:B------:R-:W-:-:S02]  /*1f80*/  @P0 FADD.FTZ R124, R39, R124 ;  /* 0x0000007c277c0221 */ /* 0x000fc40000010000 */
[-CC-:B------:R-:W-:Y:S01]  /*1f90*/  FFMA.FTZ R96, R96, R3.reuse, R82.reuse ;  /* 0x0000000360607223 */ /* 0x180fe20000010052 */
[----:B------:R-:W-:Y:S01]  /*1fa0*/  SEL R86, R87, R70, P3 ;  /* 0x0000004657567207 */ /* 0x000fe20001800000 */
[-CC-:B------:R-:W-:Y:S02]  /*1fb0*/  FFMA.FTZ R216, R216, R3.reuse, R82.reuse ;  /* 0x00000003d8d87223 */ /* 0x180fe40000010052 */
[-CC-:B------:R-:W-:Y:S02]  /*1fc0*/  FFMA.FTZ R120, R120, R3.reuse, R82.reuse ;  /* 0x0000000378787223 */ /* 0x180fe40000010052 */
[----:B------:R-:W-:Y:S02]  /*1fd0*/  FFMA.FTZ R219, R219, R3, R82 ;  /* 0x00000003dbdb7223 */ /* 0x000fe40000010052 */
[----:B------:R-:W-:Y:S02]  /*1fe0*/  FADD.FTZ R108, R93, -R108 ;  /* 0x8000006c5d6c7221 */ /* 0x000fe40000010000 */
[----:B------:R-:W-:-:S02]  /*1ff0*/  FMUL.FTZ R182, R189, R182 ;  /* 0x000000b6bdb67220 */ /* 0x000fc40000410000 */
[----:B------:R-:W-:Y:S01]  /*2000*/  FMUL.FTZ R76, R189, R84 ;  /* 0x00000054bd4c7220 */ /* 0x000fe20000410000 */
[----:B------:R-:W-:Y:S01]  /*2010*/  SEL R84, R77, R68, P3 ;  /* 0x000000444d547207 */ /* 0x000fe20001800000 */
[C---:B------:R-:W-:Y:S02]  /*2020*/  FMUL.FTZ R93, R189.reuse, R88 ;  /* 0x00000058bd5d7220 */ /* 0x040fe40000410000 */
        /* <DEDUP_REMOVED lines=12> */
[C---:B------:R-:W-:Y:S02]  /*20f0*/  FMUL.FTZ R113, R189.reuse, R90 ;  /* 0x0000005abd717220 */ /* 0x040fe40000410000 */
[----:B------:R-:W-:Y:S02]  /*2100*/  FMUL.FTZ R210, R189, R210 ;  /* 0x000000d2bdd27220 */ /* 0x000fe40000410000 */
[----:B------:R-:W-:Y:S02]  /*2110*/  FADD.FTZ R218, R191, -R218 ;  /* 0x800000dabfda7221 */ /* 0x000fe40000010000 */
[----:B------:R-:W-:-:S02]  /*2120*/  FMUL.FTZ R80, R77, R188 ;  /* 0x000000bc4d507220 */ /* 0x000fc40000410000 */
[-C--:B------:R-:W-:Y:S02]  /*2130*/  FMUL.FTZ R3, R190, R188.reuse ;  /* 0x000000bcbe037220 */ /* 0x080fe40000410000 */
[-C--:B------:R-:W-:Y:S01]  /*2140*/  FMUL.FTZ R81, R87, R188.reuse ;  /* 0x000000bc57517220 */ /* 0x080fe20000410000 */
[C---:B------:R-:W-:Y:S01]  /*2150*/  SEL R87, R124.reuse, R71, P3 ;  /* 0x000000477c577207 */ /* 0x040fe20001800000 */
[----:B------:R-:W-:Y:S01]  /*2160*/  FMUL.FTZ R2, R124, R188 ;  /* 0x000000bc7c027220 */ /* 0x000fe20000410000 */
[----:B------:R-:W-:Y:S01]  /*2170*/  F2FP.PACK_AB R80, R3, R80 ;  /* 0x000000500350723e */ /* 0x000fe200000000ff */
[----:B------:R-:W-:Y:S02]  /*2180*/  @P0 FADD.FTZ R89, R40, R89 ;  /* 0x0000005928590221 */ /* 0x000fe40000010000 */
[----:B------:R-:W-:Y:S01]  /*2190*/  @P0 FADD.FTZ R91, R42, R91 ;  /* 0x0000005b2a5b0221 */ /* 0x000fe20000010000 */
[----:B------:R-:W-:Y:S01]  /*21a0*/  F2FP.PACK_AB R81, R2, R81 ;  /* 0x000000510251723e */ /* 0x000fe200000000ff */
[----:B------:R-:W-:Y:S01]  /*21b0*/  FADD.FTZ R96, R85, -R96 ;  /* 0x8000006055607221 */ /* 0x000fe20000010000 */
[----:B------:R-:W-:Y:S01]  /*21c0*/  SEL R88, R89, R72, P3 ;  /* 0x0000004859587207 */ /* 0x000fe20001800000 */
[----:B------:R-:W-:Y:S01]  /*21d0*/  FADD.FTZ R216, R185, -R216 ;  /* 0x800000d8b9d87221 */ /* 0x000fe20000010000 */
[----:B------:R-:W-:Y:S01]  /*21e0*/  SEL R90, R91, R74, P3 ;  /* 0x0000004a5b5a7207 */ /* 0x000fe20001800000 */
[----:B------:R-:W-:Y:S01]  /*21f0*/  FADD.FTZ R120, R105, -R120 ;  /* 0x8000007869787221 */ /* 0x000fe20000010000 */
[----:B------:R-:W-:Y:S01]  /*2200*/  HFMA2.MMA R105, -RZ, RZ, 0, 9.5367431640625e-07 ;  /* 0x00000010ff697435 */ /* 0x000fe200000001ff */
[----:B------:R-:W-:Y:S01]  /*2210*/  FADD.FTZ R92, R92, -R219 ;  /* 0x800000db5c5c7221 */ /* 0x000fe20000010000 */
[----:B------:R-:W-:Y:S01]  /*2220*/  SEL R85, R190, R69, P3 ;  /* 0x00000045be557207 */ /* 0x000fe20001800000 */
[----:B------:R-:W-:-:S02]  /*2230*/  @P0 FADD.FTZ R182, R41, R182 ;  /* 0x000000b629b60221 */ /* 0x000fc40000010000 */
[----:B------:R-:W-:Y:S02]  /*2240*/  @P0 FADD.FTZ R76, R43, R76 ;  /* 0x0000004c2b4c0221 */ /* 0x000fe40000010000 */
[----:B------:R-:W-:Y:S01]  /*2250*/  @P0 FADD.FTZ R93, R44, R93 ;  /* 0x0000005d2c5d0221 */ /* 0x000fe20000010000 */
[----:B------:R0:W-:Y:S01]  /*2260*/  @P1 STG.E.128 [R78.64], R84 ;  /* 0x000000544e001986 */ /* 0x0001e2000c101d04 */
[----:B------:R-:W-:Y:S02]  /*2270*/  @P0 FADD.FTZ R208, R45, R208 ;  /* 0x000000d02dd00221 */ /* 0x000fe40000010000 */
[----:B------:R-:W-:Y:S02]  /*2280*/  @P0 FADD.FTZ R113, R46, R113 ;  /* 0x000000712e710221 */ /* 0x000fe40000010000 */
[----:B------:R-:W-:Y:S02]  /*2290*/  @P0 FADD.FTZ R210, R47, R210 ;  /* 0x000000d22fd20221 */ /* 0x000fe40000010000 */
[----:B------:R-:W-:-:S02]  /*22a0*/  FMUL.FTZ R117, R189, R98 ;  /* 0x00000062bd757220 */ /* 0x000fc40000410000 */
[C---:B------:R-:W-:Y:S02]  /*22b0*/  FMUL.FTZ R218, R189.reuse, R218 ;  /* 0x000000dabdda7220 */ /* 0x040fe40000410000 */
[C---:B------:R-:W-:Y:S01]  /*22c0*/  FMUL.FTZ R115, R189.reuse, R96 ;  /* 0x00000060bd737220 */ /* 0x040fe20000410000 */
[----:B------:R-:W-:Y:S01]  /*22d0*/  @P1 MOV R96, 0x20 ;  /* 0x0000002000601802 */ /* 0x000fe20000000f00 */
[C---:B------:R-:W-:Y:S02]  /*22e0*/  FMUL.FTZ R216, R189.reuse, R216 ;  /* 0x000000d8bdd87220 */ /* 0x040fe40000410000 */
[----:B------:R-:W-:Y:S02]  /*22f0*/  FMUL.FTZ R104, R189, R92 ;  /* 0x0000005cbd687220 */ /* 0x000fe40000410000 */
[-C--:B------:R-:W-:Y:S01]  /*2300*/  FMUL.FTZ R82, R89, R188.reuse ;  /* 0x000000bc59527220 */ /* 0x080fe20000410000 */
[----:B------:R-:W-:Y:S01]  /*2310*/  SEL R89, R182, R73, P3 ;  /* 0x00000049b6597207 */ /* 0x000fe20001800000 */
[----:B------:R-:W-:Y:S01]  /*2320*/  FMUL.FTZ R83, R91, R188 ;  /* 0x000000bc5b537220 */ /* 0x000fe20000410000 */
[----:B------:R-:W-:Y:S01]  /*2330*/  SEL R91, R76, R75, P3 ;  /* 0x0000004b4c5b7207 */ /* 0x000fe20001800000 */
[----:B------:R-:W-:-:S02]  /*2340*/  FADD.FTZ R110, R95, -R110 ;  /* 0x8000006e5f6e7221 */ /* 0x000fc40000010000 */
[-C--:B------:R-:W-:Y:S02]  /*2350*/  FMUL.FTZ R3, R182, R188.reuse ;  /* 0x000000bcb6037220 */ /* 0x080fe40000410000 */
[-C--:B------:R-:W-:Y:S01]  /*2360*/  FMUL.FTZ R2, R76, R188.reuse ;  /* 0x000000bc4c027220 */ /* 0x080fe20000410000 */
[----:B------:R1:W-:Y:S01]  /*2370*/  @P1 STG.E.128 [R78.64+0x10], R88 ;  /* 0x000010584e001986 */ /* 0x0003e2000c101d04 */
[----:B------:R-:W-:Y:S01]  /*2380*/  FMUL.FTZ R92, R93, R188 ;  /* 0x000000bc5d5c7220 */ /* 0x000fe20000410000 */
[----:B------:R-:W-:Y:S01]  /*2390*/  F2FP.PACK_AB R82, R3, R82 ;  /* 0x000000520352723e */ /* 0x000fe200000000ff */
[-C--:B------:R-:W-:Y:S01]  /*23a0*/  FMUL.FTZ R77, R208, R188.reuse ;  /* 0x000000bcd04d7220 */ /* 0x080fe20000410000 */
[----:B------:R-:W-:Y:S01]  /*23b0*/  F2FP.PACK_AB R83, R2, R83 ;  /* 0x000000530253723e */ /* 0x000fe200000000ff */
[-C--:B------:R-:W-:Y:S02]  /*23c0*/  FMUL.FTZ R94, R113, R188.reuse ;  /* 0x000000bc715e7220 */ /* 0x080fe40000410000 */
[----:B------:R-:W-:Y:S01]  /*23d0*/  FMUL.FTZ R95, R210, R188 ;  /* 0x000000bcd25f7220 */ /* 0x000fe20000410000 */
[----:B------:R-:W-:Y:S01]  /*23e0*/  F2FP.PACK_AB R76, R77, R92 ;  /* 0x0000005c4d4c723e */ /* 0x000fe200000000ff */
[----:B------:R-:W-:-:S02]  /*23f0*/  @P0 FADD.FTZ R117, R50, R117 ;  /* 0x0000007532750221 */ /* 0x000fc40000010000 */
[----:B------:R-:W-:Y:S01]  /*2400*/  @P0 FADD.FTZ R218, R51, R218 ;  /* 0x000000da33da0221 */ /* 0x000fe20000010000 */
[----:B------:R-:W-:Y:S01]  /*2410*/  F2FP.PACK_AB R77, R95, R94 ;  /* 0x0000005e5f4d723e */ /* 0x000fe200000000ff */
[----:B------:R-:W-:Y:S01]  /*2420*/  @P0 FADD.FTZ R115, R48, R115 ;  /* 0x0000007330730221 */ /* 0x000fe20000010000 */
[C---:B------:R-:W-:Y:S01]  /*2430*/  IADD3 R94, R200.reuse, 0x80, RZ ;  /* 0x00000080c85e7810 */ /* 0x040fe20007ffe0ff */
[----:B------:R-:W-:Y:S01]  /*2440*/  @P0 FADD.FTZ R216, R49, R216 ;  /* 0x000000d831d80221 */ /* 0x000fe20000010000 */
[C---:B0-----:R-:W-:Y:S01]  /*2450*/  SEL R86, R117.reuse, R74, P3 ;  /* 0x0000004a75567207 */ /* 0x041fe20001800000 */
[----:B------:R-:W-:Y:S01]  /*2460*/  IMAD.WIDE.U32 R2, R200, R105, c[0x0][0x248] ;  /* 0x00009200c8027625 */ /* 0x000fe200078e0069 */
[----:B------:R-:W-:Y:S02]  /*2470*/  SEL R87, R218, R75, P3 ;  /* 0x0000004bda577207 */ /* 0x000fe40001800000 */
[----:B------:R-:W-:Y:S01]  /*2480*/  SEL R85, R216, R73, P3 ;  /* 0x00000049d8557207 */ /* 0x000fe20001800000 */
[-C--:B------:R-:W-:Y:S01]  /*2490*/  FMUL.FTZ R84, R117, R188.reuse ;  /* 0x000000bc75547220 */ /* 0x080fe20000410000 */
[----:B------:R0:W-:Y:S01]  /*24a0*/  STG.E.128 [R2.64], R80 ;  /* 0x0000005002007986 */ /* 0x0001e2000c101d04 */
[----:B-1----:R-:W-:-:S02]  /*24b0*/  FMUL.FTZ R79, R218, R188 ;  /* 0x000000bcda4f7220 */ /* 0x002fc40000410000 */
[----:B------:R-:W-:Y:S02]  /*24c0*/  FADD.FTZ R228, R209, -R228 ;  /* 0x800000e4d1e47221 */ /* 0x000fe40000010000 */
[----:B------:R-:W-:Y:S01]  /*24d0*/  FADD.FTZ R230, R211, -R230 ;  /* 0x800000e6d3e67221 */ /* 0x000fe20000010000 */
[----:B------:R-:W-:Y:S01]  /*24e0*/  F2FP.PACK_AB R79, R79, R84 ;  /* 0x000000544f4f723e */ /* 0x000fe200000000ff */
[C---:B------:R-:W-:Y:S01]  /*24f0*/  FMUL.FTZ R92, R115.reuse, R188 ;  /* 0x000000bc735c7220 */ /* 0x040fe20000410000 */
[----:B------:R-:W-:Y:S01]  /*2500*/  SEL R84, R115, R72, P3 ;  /* 0x0000004873547207 */ /* 0x000fe20001800000 */
[----:B------:R-:W-:Y:S02]  /*2510*/  FMUL.FTZ R95, R216, R188 ;  /* 0x000000bcd85f7220 */ /* 0x000fe40000410000 */
[----:B------:R-:W-:Y:S02]  /*2520*/  FADD.FTZ R220, R205, -R220 ;  /* 0x800000dccddc7221 */ /* 0x000fe40000010000 */
[----:B------:R-:W-:Y:S01]  /*2530*/  FADD.FTZ R222, R207, -R222 ;  /* 0x800000decfde7221 */ /* 0x000fe20000010000 */
[----:B------:R-:W-:Y:S01]  /*2540*/  F2FP.PACK_AB R78, R95, R92 ;  /* 0x0000005c5f4e723e */ /* 0x000fe200000000ff */
[----:B------:R-:W-:-:S02]  /*2550*/  FADD.FTZ R114, R101, -R114 ;  /* 0x8000007265727221 */ /* 0x000fc40000010000 */
[----:B------:R-:W-:Y:S01]  /*2560*/  FMUL.FTZ R119, R189, R100 ;  /* 0x00000064bd777220 */ /* 0x000fe20000410000 */
[----:B0-----:R-:W-:Y:S01]  /*2570*/  SEL R80, R93, R68, P3 ;  /* 0x000000445d507207 */ /* 0x001fe20001800000 */
        /* <DEDUP_REMOVED lines=9> */
[----:B------:R-:W-:-:S04]  /*2610*/  @P1 IMAD.WIDE.U32 R96, R201, R96, c[0x0][0x258] ;  /* 0x00009600c9601625 */ /* 0x000fc800078e0060 */
[----:B------:R-:W-:Y:S01]  /*2620*/  FADD.FTZ R232, R213, -R232 ;  /* 0x800000e8d5e87221 */ /* 0x000fe20000010000 */
[----:B------:R-:W-:Y:S01]  /*2630*/  @P1 STG.E.128 [R96.64], R80 ;  /* 0x0000005060001986 */ /* 0x000fe2000c101d04 */
[----:B------:R-:W-:Y:S02]  /*2640*/  FADD.FTZ R234, R215, -R234 ;  /* 0x800000ead7ea7221 */ /* 0x000fe40000010000 */
[----:B------:R-:W-:Y:S01]  /*2650*/  FADD.FTZ R240, R217, -R240 ;  /* 0x800000f0d9f07221 */ /* 0x000fe20000010000 */
[----:B------:R0:W-:Y:S01]  /*2660*/  @P1 STG.E.128 [R96.64+0x10], R84 ;  /* 0x0000105460001986 */ /* 0x0001e2000c101d04 */
[----:B------:R-:W-:Y:S02]  /*2670*/  FMUL.FTZ R220, R189, R220 ;  /* 0x000000dcbddc7220 */ /* 0x000fe40000410000 */
[----:B------:R-:W-:-:S04]  /*2680*/  IMAD.WIDE.U32 R94, R105, R94, c[0x0][0x248] ;  /* 0x00009200695e7625 */ /* 0x000fc800078e005e */
[C---:B------:R-:W-:Y:S01]  /*2690*/  FMUL.FTZ R121, R189.reuse, R102 ;  /* 0x00000066bd797220 */ /* 0x040fe20000410000 */
[----:B------:R1:W-:Y:S01]  /*26a0*/  STG.E.128 [R94.64], R76 ;  /* 0x0000004c5e007986 */ /* 0x0003e2000c101d04 */
[----:B------:R-:W-:Y:S02]  /*26b0*/  FMUL.FTZ R222, R189, R222 ;  /* 0x000000debdde7220 */ /* 0x000fe40000410000 */
[----:B------:R-:W-:Y:S02]  /*26c0*/  @P0 FADD.FTZ R101, R56, R101 ;  /* 0x0000006538650221 */ /* 0x000fe40000010000 */
[----:B------:R-:W-:Y:S02]  /*26d0*/  @P0 FADD.FTZ R100, R57, R100 ;  /* 0x0000006439640221 */ /* 0x000fe40000010000 */
[----:B------:R-:W-:Y:S02]  /*26e0*/  @P0 FADD.FTZ R99, R58, R99 ;  /* 0x000000633a630221 */ /* 0x000fe40000010000 */
[----:B------:R-:W-:Y:S01]  /*26f0*/  @P0 FADD.FTZ R98, R59, R98 ;  /* 0x000000623b620221 */ /* 0x000fe20000010000 */
[----:B0-----:R-:W-:Y:S01]  /*2700*/  IADD3 R84, R200, 0x100, RZ ;  /* 0x00000100c8547810 */ /* 0x001fe20007ffe0ff */
[----:B------:R-:W-:Y:S01]  /*2710*/  FADD.FTZ R122, R107, -R122 ;  /* 0x8000007a6b7a7221 */ /* 0x000fe20000010000 */
[----:B------:R-:W-:Y:S01]  /*2720*/  @P1 MOV R86, 0x20 ;  /* 0x0000002000561802 */ /* 0x000fe20000000f00 */
[----:B------:R-:W-:-:S02]  /*2730*/  FMUL.FTZ R111, R189, R112 ;  /* 0x00000070bd6f7220 */ /* 0x000fc40000410000 */
[C---:B------:R-:W-:Y:S02]  /*2740*/  FMUL.FTZ R108, R189.reuse, R232 ;  /* 0x000000e8bd6c7220 */ /* 0x040fe40000410000 */
[----:B------:R-:W-:Y:S01]  /*2750*/  FMUL.FTZ R109, R189, R114 ;  /* 0x00000072bd6d7220 */ /* 0x000fe20000410000 */
[----:B-1----:R-:W-:Y:S01]  /*2760*/  SEL R78, R99, R74, P3 ;  /* 0x0000004a634e7207 */ /* 0x002fe20001800000 */
        /* <DEDUP_REMOVED lines=49> */
[----:B0-----:R-:W-:Y:S01]  /*2a80*/  IADD3 R88, R200, 0x180, RZ ;  /* 0x00000180c8587810 */ /* 0x001fe20007ffe0ff */
        /* <DEDUP_REMOVED lines=19> */
.L_x_8419:
        /* <DEDUP_REMOVED lines=39> */
.L_x_8416:
        /* <DEDUP_REMOVED lines=25> */
.L_x_8417:
[----:B------:R-:W-:Y:S01]  /*2fc0*/  HFMA2.MMA R82, -RZ, RZ, 0, 9.5367431640625e-07 ;  /* 0x00000010ff527435 */ /* 0x000fe200000001ff */
[----:B------:R-:W-:-:S02]  /*2fd0*/  MOV R77, R79 ;  /* 0x0000004f004d7202 */ /* 0x000fc40000000f00 */
[----:B------:R-:W-:Y:S02]  /*2fe0*/  MOV R78, 0x1f ;  /* 0x0000001f004e7802 */ /* 0x000fe40000000f00 */
[----:B------:R-:W-:Y:S02]  /*2ff0*/  MOV R83, 0xffffffff ;  /* 0xffffffff00537802 */ /* 0x000fe40000000f00 */
[----:B------:R-:W-:Y:S02]  /*3000*/  MOV R2, 0x3020 ;  /* 0x0000302000027802 */ /* 0x000fe40000000f00 */
[----:B-----5:R-:W-:Y:S05]  /*3010*/  CALL.REL.NOINC `($__internal_141_$__cuda_sm70_shflsync_down_p) ;  /* 0x0000045000007944 */ /* 0x020fea0003c00000 */
[----:B-1----:R-:W-:Y:S01]  /*3020*/  MOV R76, R82 ;  /* 0x00000052004c7202 */ /* 0x002fe20000000f00 */
[----:B0-----:R-:W-:Y:S05]  /*3030*/  BRA `(.L_x_8421) ;  /* 0xffffe91000007947 */ /* 0x001fea000383ffff */
.L_x_8418:
[----:B------:R-:W-:Y:S01]  /*3040*/  HFMA2.MMA R82, -RZ, RZ, 0, 9.5367431640625e-07 ;  /* 0x00000010ff527435 */ /* 0x000fe200000001ff */
[----:B------:R-:W-:Y:S02]  /*3050*/  MOV R77, R81 ;  /* 0x00000051004d7202 */ /* 0x000fe40000000f00 */
[----:B------:R-:W-:Y:S02]  /*3060*/  MOV R78, 0x1f ;  /* 0x0000001f004e7802 */ /* 0x000fe40000000f00 */
[----:B------:R-:W-:-:S02]  /*3070*/  MOV R83, 0xffffffff ;  /* 0xffffffff00537802 */ /* 0x000fc40000000f00 */
[----:B------:R-:W-:Y:S02]  /*3080*/  MOV R2, 0x30a0 ;  /* 0x000030a000027802 */ /* 0x000fe40000000f00 */
[----:B01---5:R-:W-:Y:S05]  /*3090*/  CALL.REL.NOINC `($__internal_141_$__cuda_sm70_shflsync_down_p) ;  /* 0x000003d000007944 */ /* 0x023fea0003c00000 */
[----:B------:R-:W-:Y:S01]  /*30a0*/  FADD.FTZ R79, R79, R76 ;  /* 0x0000004c4f4f7221 */ /* 0x000fe20000010000 */
[----:B0-----:R-:W-:Y:S01]  /*30b0*/  MOV R78, 0x1f ;  /* 0x0000001f004e7802 */ /* 0x001fe20000000f00 */
[----:B-1----:R-:W-:Y:S01]  /*30c0*/  FADD.FTZ R81, R81, R82 ;  /* 0x0000005251517221 */ /* 0x002fe20000010000 */
[----:B------:R-:W-:Y:S01]  /*30d0*/  HFMA2.MMA R82, -RZ, RZ, 0, 4.76837158203125e-07 ;  /* 0x00000008ff527435 */ /* 0x000fe200000001ff */
[----:B------:R-:W-:Y:S02]  /*30e0*/  MOV R83, 0xffffffff ;  /* 0xffffffff00537802 */ /* 0x000fe40000000f00 */
[----:B------:R-:W-:Y:S02]  /*30f0*/  MOV R77, R79 ;  /* 0x0000004f004d7202 */ /* 0x000fe40000000f00 */
[----:B------:R-:W-:Y:S02]  /*3100*/  MOV R2, 0x3120 ;  /* 0x0000312000027802 */ /* 0x000fe40000000f00 */
[----:B------:R-:W-:Y:S05]  /*3110*/  CALL.REL.NOINC `($__internal_141_$__cuda_sm70_shflsync_down_p) ;  /* 0x0000035000007944 */ /* 0x000fea0003c00000 */
[----:B-1----:R-:W-:Y:S01]  /*3120*/  MOV R76, R82 ;  /* 0x00000052004c7202 */ /* 0x002fe20000000f00 */
[----:B------:R-:W-:Y:S01]  /*3130*/  HFMA2.MMA R82, -RZ, RZ, 0, 4.76837158203125e-07 ;  /* 0x00000008ff527435 */ /* 0x000fe200000001ff */
[----:B0-----:R-:W-:-:S02]  /*3140*/  MOV R77, R81 ;  /* 0x00000051004d7202 */ /* 0x001fc40000000f00 */
[----:B------:R-:W-:Y:S02]  /*3150*/  MOV R78, 0x1f ;  /* 0x0000001f004e7802 */ /* 0x000fe40000000f00 */
[----:B------:R-:W-:Y:S02]  /*3160*/  MOV R83, 0xffffffff ;  /* 0xffffffff00537802 */ /* 0x000fe40000000f00 */
[----:B------:R-:W-:Y:S02]  /*3170*/  MOV R2, 0x3190 ;  /* 0x0000319000027802 */ /* 0x000fe40000000f00 */
[----:B------:R-:W-:Y:S05]  /*3180*/  CALL.REL.NOINC `($__internal_141_$__cuda_sm70_shflsync_down_p) ;  /* 0x000002e000007944 */ /* 0x000fea0003c00000 */
[----:B------:R-:W-:Y:S01]  /*3190*/  FADD.FTZ R79, R76, R79 ;  /* 0x0000004f4c4f7221 */ /* 0x000fe20000010000 */
[----:B0-----:R-:W-:Y:S01]  /*31a0*/  MOV R78, 0x1f ;  /* 0x0000001f004e7802 */ /* 0x001fe20000000f00 */
[----:B-1----:R-:W-:Y:S01]  /*31b0*/  FADD.FTZ R81, R81, R82 ;  /* 0x0000005251517221 */ /* 0x002fe20000010000 */
[----:B------:R-:W-:Y:S01]  /*31c0*/  HFMA2.MMA R82, -RZ, RZ, 0, 2.384185791015625e-07 ;  /* 0x00000004ff527435 */ /* 0x000fe200000001ff */
[----:B------:R-:W-:Y:S02]  /*31d0*/  MOV R83, 0xffffffff ;  /* 0xffffffff00537802 */ /* 0x000fe40000000f00 */
[----:B------:R-:W-:-:S02]  /*31e0*/  MOV R77, R79 ;  /* 0x0000004f004d7202 */ /* 0x000fc40000000f00 */
[----:B------:R-:W-:Y:S02]  /*31f0*/  MOV R2, 0x3210 ;  /* 0x0000321000027802 */ /* 0x000fe40000000f00 */
[----:B------:R-:W-:Y:S05]  /*3200*/  CALL.REL.NOINC `($__internal_141_$__cuda_sm70_shflsync_down_p) ;  /* 0x0000026000007944 */ /* 0x000fea0003c00000 */
[----:B-1----:R-:W-:Y:S01]  /*3210*/  MOV R76, R82 ;  /* 0x00000052004c7202 */ /* 0x002fe20000000f00 */
[----:B------:R-:W-:Y:S01]  /*3220*/  HFMA2.MMA R82, -RZ, RZ, 0, 2.384185791015625e-07 ;  /* 0x00000004ff527435 */ /* 0x000fe200000001ff */
[----:B0-----:R-:W-:Y:S02]  /*3230*/  MOV R77, R81 ;  /* 0x00000051004d7202 */ /* 0x001fe40000000f00 */
[----:B------:R-:W-:Y:S02]  /*3240*/  MOV R78, 0x1f ;  /* 0x0000001f004e7802 */ /* 0x000fe40000000f00 */
[----:B------:R-:W-:Y:S02]  /*3250*/  MOV R83, 0xffffffff ;  /* 0xffffffff00537802 */ /* 0x000fe40000000f00 */
[----:B------:R-:W-:Y:S02]  /*3260*/  MOV R2, 0x3280 ;  /* 0x0000328000027802 */ /* 0x000fe40000000f00 */
[----:B------:R-:W-:Y:S05]  /*3270*/  CALL.REL.NOINC `($__internal_141_$__cuda_sm70_shflsync_down_p) ;  /* 0x000001f000007944 */ /* 0x000fea0003c00000 */
[----:B------:R-:W-:Y:S01]  /*3280*/  FADD.FTZ R79, R76, R79 ;  /* 0x0000004f4c4f7221 */ /* 0x000fe20000010000 */
[----:B0-----:R-:W-:Y:S01]  /*3290*/  MOV R78, 0x1f ;  /* 0x0000001f004e7802 */ /* 0x001fe20000000f00 */
[----:B-1----:R-:W-:Y:S01]  /*32a0*/  FADD.FTZ R81, R81, R82 ;  /* 0x0000005251517221 */ /* 0x002fe20000010000 */
[----:B------:R-:W-:Y:S01]  /*32b0*/  HFMA2.MMA R82, -RZ, RZ, 0, 1.1920928955078125e-07 ;  /* 0x00000002ff527435 */ /* 0x000fe200000001ff */
[----:B------:R-:W-:-:S02]  /*32c0*/  MOV R83, 0xffffffff ;  /* 0xffffffff00537802 */ /* 0x000fc40000000f00 */
[----:B------:R-:W-:Y:S02]  /*32d0*/  MOV R77, R79 ;  /* 0x0000004f004d7202 */ /* 0x000fe40000000f00 */
[----:B------:R-:W-:Y:S02]  /*32e0*/  MOV R2, 0x3300 ;  /* 0x0000330000027802 */ /* 0x000fe40000000f00 */
[----:B------:R-:W-:Y:S05]  /*32f0*/  CALL.REL.NOINC `($__internal_141_$__cuda_sm70_shflsync_down_p) ;  /* 0x0000017000007944 */ /* 0x000fea0003c00000 */
[----:B-1----:R-:W-:Y:S01]  /*3300*/  MOV R76, R82 ;  /* 0x00000052004c7202 */ /* 0x002fe20000000f00 */
[----:B------:R-:W-:Y:S01]  /*3310*/  HFMA2.MMA R82, -RZ, RZ, 0, 1.1920928955078125e-07 ;  /* 0x00000002ff527435 */ /* 0x000fe200000001ff */
[----:B0-----:R-:W-:Y:S02]  /*3320*/  MOV R77, R81 ;  /* 0x00000051004d7202 */ /* 0x001fe40000000f00 */
[----:B------:R-:W-:Y:S02]  /*3330*/  MOV R78, 0x1f ;  /* 0x0000001f004e7802 */ /* 0x000fe40000000f00 */
[----:B------:R-:W-:Y:S02]  /*3340*/  MOV R83, 0xffffffff ;  /* 0xffffffff00537802 */ /* 0x000fe40000000f00 */
[----:B------:R-:W-:-:S02]  /*3350*/  MOV R2, 0x3370 ;  /* 0x0000337000027802 */ /* 0x000fc40000000f00 */
[----:B------:R-:W-:Y:S05]  /*3360*/  CALL.REL.NOINC `($__internal_141_$__cuda_sm70_shflsync_down_p) ;  /* 0x0000010000007944 */ /* 0x000fea0003c00000 */
[----:B------:R-:W-:Y:S01]  /*3370*/  FADD.FTZ R79, R76, R79 ;  /* 0x0000004f4c4f7221 */ /* 0x000fe20000010000 */
[----:B0-----:R-:W-:Y:S01]  /*3380*/  MOV R78, 0x1f ;  /* 0x0000001f004e7802 */ /* 0x001fe20000000f00 */
[----:B-1----:R-:W-:Y:S01]  /*3390*/  FADD.FTZ R81, R81, R82 ;  /* 0x0000005251517221 */ /* 0x002fe20000010000 */
[----:B------:R-:W-:Y:S01]  /*33a0*/  HFMA2.MMA R82, -RZ, RZ, 0, 5.9604644775390625e-08 ;  /* 0x00000001ff527435 */ /* 0x000fe200000001ff */
[----:B------:R-:W-:-:S02]  /*33b0*/  MOV R83, 0xffffffff ;  /* 0xffffffff00537802 */ /* 0x000fc40000000f00 */
[----:B------:R-:W-:Y:S02]  /*33c0*/  MOV R77, R79 ;  /* 0x0000004f004d7202 */ /* 0x000fe40000000f00 */
[----:B------:R-:W-:Y:S02]  /*33d0*/  MOV R2, 0x33f0 ;  /* 0x000033f000027802 */ /* 0x000fe40000000f00 */
[----:B------:R-:W-:Y:S05]  /*33e0*/  CALL.REL.NOINC `($__internal_141_$__cuda_sm70_shflsync_down_p) ;  /* 0x0000008000007944 */ /* 0x000fea0003c00000 */
[----:B-1----:R-:W-:Y:S01]  /*33f0*/  MOV R80, R82 ;  /* 0x0000005200507202 */ /* 0x002fe20000000f00 */
[----:B------:R-:W-:Y:S01]  /*3400*/  HFMA2.MMA R82, -RZ, RZ, 0, 5.9604644775390625e-08 ;  /* 0x00000001ff527435 */ /* 0x000fe200000001ff */
[----:B0-----:R-:W-:Y:S02]  /*3410*/  MOV R77, R81 ;  /* 0x00000051004d7202 */ /* 0x001fe40000000f00 */
[----:B------:R-:W-:Y:S02]  /*3420*/  MOV R78, 0x1f ;  /* 0x0000001f004e7802 */ /* 0x000fe40000000f00 */
[----:B------:R-:W-:Y:S02]  /*3430*/  MOV R83, 0xffffffff ;  /* 0xffffffff00537802 */ /* 0x000fe40000000f00 */
[----:B------:R-:W-:-:S02]  /*3440*/  MOV R2, 0x3460 ;  /* 0x0000346000027802 */ /* 0x000fc40000000f00 */
[----:B------:R-:W-:Y:S05]  /*3450*/  CALL.REL.NOINC `($__internal_141_$__cuda_sm70_shflsync_down_p) ;  /* 0x0000001000007944 */ /* 0x000fea0003c00000 */
[----:B01----:R-:W-:Y:S05]  /*3460*/  BRA `(.L_x_8422) ;  /* 0xffffe60000007947 */ /* 0x003fea000383ffff */
        .weak           $__internal_141_$__cuda_sm70_shflsync_down_p
        .type           $__internal_141_$__cuda_sm70_shflsync_down_p,@function
        .size           $__internal_141_$__cuda_sm70_shflsync_down_p,(.L_x_11875 - $__internal_141_$__cuda_sm70_shflsync_down_p)
$__internal_141_$__cuda_sm70_shflsync_down_p:
[----:B------:R-:W-:Y:S01]  /*3470*/  HFMA2.MMA R3, -RZ, RZ, 0, 0 ;  /* 0x00000000ff037435 */ /* 0x000fe200000001ff */
[----:B------:R-:W-:Y:S04]  /*3480*/  WARPSYNC R83 ;  /* 0x0000005300007348 */ /* 0x000fe80003800000 */
[----:B------:R0:W1:Y:S01]  /*3490*/  SHFL.DOWN PT, R82, R77, R82, R78 ;  /* 0x080000524d527389 */ /* 0x00006200000e004e */
[----:B------:R-:W-:Y:S05]  /*34a0*/  RET.REL.NODEC R2 `(_ZN10layer_norm13ln_bwd_kernelINS_13Kernel_traitsIf6__halffS2_fjLj4096ELj1ELj1ELj4ELj16ENS_18Kernel_traits_baseILj4096EfS2_fS2_fjLj128EEEEELb0ELb0ELb0ELb1EEEvNS_9BwdParamsE) ;  /* 0xffffcb5002007950 */ /* 0x000fea0003c3ffff */
.L_x_8423:
        /* <DEDUP_REMOVED lines=13> */
.L_x_11875:


//--------------------- .text._ZN10layer_norm13ln_bwd_kernelINS_13Kernel_traitsIf6__halffS2_fjLj4096ELj1ELj1ELj4ELj16ENS_18Kernel_traits_baseILj4096EfS2_fS2_fjLj128EEEEELb0ELb0ELb1ELb0EEEvNS_9BwdParamsE --------------------------
	.section	.text._ZN10layer_norm13ln_bwd_kernelINS_13Kernel_traitsIf6__halffS2_fjLj4096ELj1ELj1ELj4ELj16ENS_18Kernel_traits_baseILj4096EfS2_fS2_fjLj128EEEEELb0ELb0ELb1ELb0EEEvNS_9BwdParamsE,"ax",@progbits
	.sectioninfo	@"SHI_REGISTERS=236"
	.align	128
        .global         _ZN10layer_norm13ln_bwd_kernelINS_13Kernel_traitsIf6__halffS2_fjLj4096ELj1ELj1ELj4ELj16ENS_18Kernel_traits_baseILj4096EfS2_fS2_fjLj128EEEEELb0ELb0ELb1ELb0EEEvNS_9BwdParamsE
        .type           _ZN10layer_norm13ln_bwd_kernelINS_13Kernel_traitsIf6__halffS2_fjLj4096ELj1ELj1ELj4ELj16ENS_18Kernel_traits_baseILj4096EfS2_fS2_fjLj128EEEEELb0ELb0ELb1ELb0EEEvNS_9BwdParamsE,@function
        .size           _ZN10layer_norm13ln_bwd_kernelINS_13Kernel_traitsIf6__halffS2_fjLj4096ELj1ELj1ELj4ELj16ENS_18Kernel_traits_baseILj4096EfS2_fS2_fjLj128EEEEELb0ELb0ELb1ELb0EEEvNS_9BwdParamsE,(.L_x_11876 - _ZN10layer_norm13ln_bwd_kernelINS_13Kernel_traitsIf6__halffS2_fjLj4096ELj1ELj1ELj4ELj16ENS_18Kernel_traits_baseILj4096EfS2_fS2_fjLj128EEEEELb0ELb0ELb1ELb0EEEvNS_9BwdParamsE)
        .other          _ZN10layer_norm13ln_bwd_kernelINS_13Kernel_traitsIf6__halffS2_fjLj4096ELj1ELj1ELj4ELj16ENS_18Kernel_traits_baseILj4096EfS2_fS2_fjLj128EEEEELb0ELb0ELb1ELb0EEEvNS_9BwdParamsE,@"STO_CUDA_ENTRY STV_DEFAULT"
_ZN10layer_norm13ln_bwd_kernelINS_13Kernel_traitsIf6__halffS2_fjLj4096ELj1ELj1ELj4ELj16ENS_18Kernel_traits_baseILj4096EfS2_fS2_fjLj128EEEEELb0ELb0ELb1ELb0EEEvNS_9BwdParamsE:
.text._ZN10layer_norm13ln_bwd_kernelINS_13Kernel_traitsIf6__halffS2_fjLj4096ELj1ELj1ELj4ELj16ENS_18Kernel_traits_baseILj4096EfS2_fS2_fjLj128EEEEELb0ELb0ELb1ELb0EEEvNS_9BwdParamsE:
        /* <DEDUP_REMOVED lines=72> */
.L_x_8517:
        /* <DEDUP_REMOVED lines=25> */
.L_x_8429:
[----:B------:R-:W-:Y:S02]  /*0610*/  IADD3 R170, R8, 0x80, RZ ;  /* 0x0000008008aa7810 */ /* 0x000fe40007ffe0ff */
.L_x_8428:
[----:B------:R-:W-:Y:S05]  /*0620*/  BSYNC B1 ;  /* 0x0000000000017941 */ /* 0x000fea0003800000 */
.L_x_8427:
        /* <DEDUP_REMOVED lines=8> */
.L_x_8432:
[----:B------:R-:W-:Y:S02]  /*06b0*/  IADD3 R170, R170, 0x80, RZ ;  /* 0x00000080aaaa7810 */ /* 0x000fe40007ffe0ff */
.L_x_8431:
[----:B------:R-:W-:Y:S05]  /*06c0*/  BSYNC B1 ;  /* 0x0000000000017941 */ /* 0x000fea0003800000 */
.L_x_8430:
        /* <DEDUP_REMOVED lines=8> */
.L_x_8435:
[----:B------:R-:W-:Y:S02]  /*0750*/  IADD3 R170, R170, 0x80, RZ ;  /* 0x00000080aaaa7810 */ /* 0x000fe40007ffe0ff */
.L_x_8434:
[----:B------:R-:W-:Y:S05]  /*0760*/  BSYNC B1 ;  /* 0x0000000000017941 */ /* 0x000fea0003800000 */
.L_x_8433:
[----:B------:R-:W-:Y:S01]  /*0770*/  ISETP.NE.U32.AND P4, PT, RZ, c[0x0][0x218], PT ;  /* 0x00008600ff007a0c */ /* 0x000fe20003f85070 */
[----:B------:R-:W-:Y:S01]  /*0780*/  HFMA2.MMA R229, -RZ, RZ, 0, 0 ;  /* 0x00000000ffe57435 */ /* 0x000fe200000001ff */
[----:B------:R-:W-:Y:S02]  /*0790*/  MOV R227, RZ ;  /* 0x000000ff00e37202 */ /* 0x000fe40000000f00 */
[----:B------:R-:W-:-:S04]  /*07a0*/  ISETP.NE.AND.EX P4, PT, RZ, c[0x0][0x21c], PT, P4 ;  /* 0x00008700ff007a0c */ /* 0x000fc80003f85340 */
[----:B------:R-:W-:-:S13]  /*07b0*/  ISETP.LT.U32.OR P4, PT, R2, 0x200, !P4 ;  /* 0x000002000200780c */ /* 0x000fda0006781470 */
[----:B------:R-:W-:Y:S05]  /*07c0*/  @P4 BRA `(.L_x_8436) ;  /* 0x000014c000004947 */ /* 0x000fea0003800000 */
[----:B--2---:R-:W-:-:S05]  /*07d0*/  IMAD.WIDE.U32 R168, R170, R11, c[0x0][0x218] ;  /* 0x00008600aaa87625 */ /* 0x004fca00078e000b */
[----:B------:R2:W5:Y:S04]  /*07e0*/  LDG.E.128 R148, [R168.64] ;  /* 0x00000004a8947981 */ /* 0x000568000c1e1d00 */
[----:B------:R2:W5:Y:S01]  /*07f0*/  LDG.E.128 R152, [R168.64+0x10] ;  /* 0x00001004a8987981 */ /* 0x000562000c1e1d00 */
[----:B------:R-:W-:Y:S05]  /*0800*/  BRA `(.L_x_8436) ;  /* 0x0000148000007947 */ /* 0x000fea0003800000 */
.L_x_8426:
        /* <DEDUP_REMOVED lines=31> */
[C---:B------:R-:W-:Y:S02]  /*0a00*/  FADD.FTZ R185, -R9.reuse, R170 ;  /* 0x000000aa09b97221 */ /* 0x040fe40000010100 */
[-C--:B------:R-:W-:Y:S02]  /*0a10*/  FFMA.FTZ R68, R226, R225.reuse, R68 ;  /* 0x000000e1e2447223 */ /* 0x080fe40000010044 */
[----:B------:R-:W-:Y:S02]  /*0a20*/  FADD.FTZ R96, R96, R225 ;  /* 0x000000e160607221 */ /* 0x000fe40000010000 */
[----:B------:R-:W-:Y:S01]  /*0a30*/  FMUL.FTZ R225, R36, R225 ;  /* 0x000000e124e17220 */ /* 0x000fe20000410000 */
        /* <DEDUP_REMOVED lines=8> */
[----:B------:R-:W-:-:S02]  /*0ac0*/  FMUL.FTZ R220, R6, R171 ;  /* 0x000000ab06dc7220 */ /* 0x000fc40000410000 */
[-C--:B------:R-:W-:Y:S02]  /*0ad0*/  FFMA.FTZ R70, R222, R221.reuse, R70 ;  /* 0x000000ddde467223 */ /* 0x080fe40000010046 */
[----:B------:R-:W-:Y:S02]  /*0ae0*/  FADD.FTZ R98, R98, R221 ;  /* 0x000000dd62627221 */ /* 0x000fe40000010000 */
[----:B------:R-:W-:Y:S02]  /*0af0*/  FMUL.FTZ R221, R38, R221 ;  /* 0x000000dd26dd7220 */ /* 0x000fe40000410000 */
[----:B------:R-:W-:Y:S02]  /*0b00*/  FADD.FTZ R168, R168, R223 ;  /* 0x000000dfa8a87221 */ /* 0x000fe40000010000 */
[----:B------:R-:W-:Y:S01]  /*0b10*/  FFMA.FTZ R169, R224, R223, R169 ;  /* 0x000000dfe0a97223 */ /* 0x000fe200000100a9 */
[----:B------:R-:W-:Y:S01]  /*0b20*/  HADD2.F32 R173, -RZ, R174.H0_H0 ;  /* 0x200000aeffad7230 */ /* 0x000fe20000004100 */
[----:B------:R-:W-:-:S02]  /*0b30*/  FFMA.FTZ R71, R220, R218, R71 ;  /* 0x000000dadc477223 */ /* 0x000fc40000010047 */
[----:B------:R-:W-:Y:S02]  /*0b40*/  FADD.FTZ R99, R99, R218 ;  /* 0x000000da63637221 */ /* 0x000fe40000010000 */
[----:B---3--:R-:W-:Y:S02]  /*0b50*/  FADD.FTZ R219, -R9, R176 ;  /* 0x000000b009db7221 */ /* 0x008fe40000010100 */
[----:B------:R-:W-:Y:S02]  /*0b60*/  FMUL.FTZ R218, R39, R218 ;  /* 0x000000da27da7220 */ /* 0x000fe40000410000 */
[----:B------:R-:W-:Y:S02]  /*0b70*/  FADD.FTZ R171, R168, R221 ;  /* 0x000000dda8ab7221 */ /* 0x000fe40000010000 */
[----:B------:R-:W-:Y:S01]  /*0b80*/  FFMA.FTZ R169, R222, R221, R169 ;  /* 0x000000dddea97223 */ /* 0x000fe200000100a9 */
[----:B------:R-:W-:Y:S01]  /*0b90*/  HADD2.F32 R174, -RZ, R174.H1_H1 ;  /* 0x300000aeffae7230 */ /* 0x000fe20000004100 */
[----:B------:R-:W-:-:S02]  /*0ba0*/  FADD.FTZ R177, -R9, R177 ;  /* 0x000000b109b17221 */ /* 0x000fc40000010100 */
[----:B------:R-:W-:Y:S02]  /*0bb0*/  FMUL.FTZ R219, R6, R219 ;  /* 0x000000db06db7220 */ /* 0x000fe40000410000 */
        /* <DEDUP_REMOVED lines=31> */
.L_x_8438:
[----:B0-----:R-:W-:Y:S05]  /*0db0*/  BSYNC B1 ;  /* 0x0000000000017941 */ /* 0x001fea0003800000 */
.L_x_8437:
[----:B------:R-:W-:Y:S01]  /*0dc0*/  BSSY B1, `(.L_x_8439) ;  /* 0x000004f000017945 */ /* 0x000fe20003800000 */
[----:B------:R-:W-:Y:S05]  /*0dd0*/  @!P1 BRA `(.L_x_8440) ;  /* 0x000004d000009947 */ /* 0x000fea0003800000 */
[----:B------:R-:W-:Y:S01]  /*0de0*/  HFMA2.MMA R17, -RZ, RZ, 0, 9.5367431640625e-07 ;  /* 0x00000010ff117435 */ /* 0x000fe200000001ff */
[----:B------:R-:W-:-:S05]  /*0df0*/  IMAD.WIDE.U32 R168, R228, R11, c[0x0][0x188] ;  /* 0x00006200e4a87625 */ /* 0x000fca00078e000b */
[----:B------:R-:W2:Y:S04]  /*0e00*/  LDG.E.128 R12, [R168.64] ;  /* 0x00000004a80c7981 */ /* 0x000ea8000c1e1d00 */
[----:B------:R-:W-:Y:S01]  /*0e10*/  IMAD.WIDE.U32 R16, R230, R17, c[0x0][0x208] ;  /* 0x00008200e6107625 */ /* 0x000fe200078e0011 */
[----:B------:R0:W3:Y:S05]  /*0e20*/  LDG.E.128 R20, [R168.64+0x10] ;  /* 0x00001004a8147981 */ /* 0x0000ea000c1e1d00 */
        /* <DEDUP_REMOVED lines=11> */
[C---:B-----5:R-:W-:Y:S01]  /*0ee0*/  FMUL.FTZ R14, R6.reuse, R15 ;  /* 0x0000000f060e7220 */ /* 0x060fe20000410000 */
[--C-:B0-----:R-:W-:Y:S02]  /*0ef0*/  HADD2.F32 R169, -RZ, R17.reuse.H0_H0 ;  /* 0x20000011ffa97230 */ /* 0x101fe40000004100 */
[----:B------:R-:W-:Y:S01]  /*0f00*/  HADD2.F32 R170, -RZ, R17.H1_H1 ;  /* 0x30000011ffaa7230 */ /* 0x000fe20000004100 */
[C---:B---3--:R-:W-:Y:S01]  /*0f10*/  FADD.FTZ R17, -R9.reuse, R20 ;  /* 0x0000001409117221 */ /* 0x048fe20000010100 */
[--C-:B------:R-:W-:Y:S02]  /*0f20*/  HADD2.F32 R177, -RZ, R19.reuse.H0_H0 ;  /* 0x20000013ffb17230 */ /* 0x100fe40000004100 */
[----:B------:R-:W-:Y:S01]  /*0f30*/  HADD2.F32 R174, -RZ, R19.H1_H1 ;  /* 0x30000013ffae7230 */ /* 0x000fe20000004100 */
[C---:B------:R-:W-:Y:S01]  /*0f40*/  FADD.FTZ R19, -R9.reuse, R22 ;  /* 0x0000001609137221 */ /* 0x040fe20000010100 */
[--C-:B------:R-:W-:Y:S01]  /*0f50*/  HADD2.F32 R171, -RZ, R16.reuse.H0_H0 ;  /* 0x20000010ffab7230 */ /* 0x100fe20000004100 */
[----:B------:R-:W-:Y:S01]  /*0f60*/  FMUL.FTZ R15, R6, R17 ;  /* 0x00000011060f7220 */ /* 0x000fe20000410000 */
[----:B------:R-:W-:Y:S01]  /*0f70*/  HADD2.F32 R168, -RZ, R16.H1_H1 ;  /* 0x30000010ffa87230 */ /* 0x000fe20000004100 */
[----:B------:R-:W-:-:S02]  /*0f80*/  FADD.FTZ R21, -R9, R21 ;  /* 0x0000001509157221 */ /* 0x000fc40000010100 */
[C---:B------:R-:W-:Y:S02]  /*0f90*/  FMUL.FTZ R17, R6.reuse, R19 ;  /* 0x0000001306117220 */ /* 0x040fe40000410000 */
[----:B------:R-:W-:Y:S02]  /*0fa0*/  FADD.FTZ R13, -R9, R13 ;  /* 0x0000000d090d7221 */ /* 0x000fe40000010100 */
[----:B------:R-:W-:Y:S02]  /*0fb0*/  FMUL.FTZ R10, R6, R27 ;  /* 0x0000001b060a7220 */ /* 0x000fe40000410000 */
[----:B------:R-:W-:Y:S02]  /*0fc0*/  FMUL.FTZ R19, R44, R171 ;  /* 0x000000ab2c137220 */ /* 0x000fe40000410000 */
[C---:B------:R-:W-:Y:S02]  /*0fd0*/  FMUL.FTZ R16, R6.reuse, R21 ;  /* 0x0000001506107220 */ /* 0x040fe40000410000 */
[----:B------:R-:W-:-:S02]  /*0fe0*/  FMUL.FTZ R12, R6, R13 ;  /* 0x0000000d060c7220 */ /* 0x000fc40000410000 */
[----:B------:R-:W-:Y:S02]  /*0ff0*/  FMUL.FTZ R21, R45, R168 ;  /* 0x000000a82d157220 */ /* 0x000fe40000410000 */
[----:B------:R-:W-:Y:S02]  /*1000*/  FADD.FTZ R22, R229, R19 ;  /* 0x00000013e5167221 */ /* 0x000fe40000010000 */
[----:B------:R-:W-:Y:S02]  /*1010*/  FFMA.FTZ R227, R10, R19, R227 ;  /* 0x000000130ae37223 */ /* 0x000fe400000100e3 */
[----:B------:R-:W-:Y:S02]  /*1020*/  FADD.FTZ R23, -R9, R23 ;  /* 0x0000001709177221 */ /* 0x000fe40000010100 */
[----:B------:R-:W-:Y:S02]  /*1030*/  FMUL.FTZ R13, R6, R173 ;  /* 0x000000ad060d7220 */ /* 0x000fe40000410000 */
[----:B------:R-:W-:-:S02]  /*1040*/  FMUL.FTZ R20, R46, R169 ;  /* 0x000000a92e147220 */ /* 0x000fc40000410000 */
[----:B-1----:R-:W-:Y:S02]  /*1050*/  FADD.FTZ R25, R22, R21 ;  /* 0x0000001516197221 */ /* 0x002fe40000010000 */
[----:B------:R-:W-:Y:S01]  /*1060*/  FFMA.FTZ R227, R12, R21, R227 ;  /* 0x000000150ce37223 */ /* 0x000fe200000100e3 */
[--C-:B------:R-:W-:Y:S02]  /*1070*/  HADD2.F32 R175, -RZ, R18.reuse.H0_H0 ;  /* 0x20000012ffaf7230 */ /* 0x100fe40000004100 */
[----:B------:R-:W-:Y:S01]  /*1080*/  HADD2.F32 R172, -RZ, R18.H1_H1 ;  /* 0x30000012ffac7230 */ /* 0x000fe20000004100 */
[----:B------:R-:W-:Y:S02]  /*1090*/  FMUL.FTZ R18, R6, R23 ;  /* 0x0000001706127220 */ /* 0x000fe40000410000 */
        /* <DEDUP_REMOVED lines=33> */
.L_x_8440:
[----:B------:R-:W-:Y:S05]  /*12b0*/  BSYNC B1 ;  /* 0x0000000000017941 */ /* 0x000fea0003800000 */
.L_x_8439:
[----:B------:R-:W-:Y:S01]  /*12c0*/  BSSY B1, `(.L_x_8441) ;  /* 0x000004f000017945 */ /* 0x000fe20003800000 */
        /* <DEDUP_REMOVED lines=17> */
[--C-:B----4-:R-:W-:Y:S01]  /*13e0*/  HADD2.F32 R169, -RZ, R172.reuse.H0_H0 ;  /* 0x200000acffa97230 */ /* 0x110fe20000004100 */
[----:B------:R-:W-:Y:S01]  /*13f0*/  FADD.FTZ R195, -R9, R170 ;  /* 0x000000aa09c37221 */ /* 0x000fe20000010100 */
[--C-:B------:R-:W-:Y:S01]  /*1400*/  HADD2.F32 R168, -RZ, R173.reuse.H1_H1 ;  /* 0x300000adffa87230 */ /* 0x100fe20000004100 */
[C---:B0----5:R-:W-:Y:S01]  /*1410*/  FMUL.FTZ R188, R6.reuse, R197 ;  /* 0x000000c506bc7220 */ /* 0x061fe20000410000 */
[----:B------:R-:W-:Y:S01]  /*1420*/  HADD2.F32 R172, -RZ, R172.H1_H1 ;  /* 0x300000acffac7230 */ /* 0x000fe20000004100 */
[----:B-1----:R-:W-:Y:S02]  /*1430*/  FMUL.FTZ R187, R6, R191 ;  /* 0x000000bf06bb7220 */ /* 0x002fe40000410000 */
[----:B------:R-:W-:Y:S01]  /*1440*/  FMUL.FTZ R194, R52, R169 ;  /* 0x000000a934c27220 */ /* 0x000fe20000410000 */
[----:B------:R-:W-:Y:S01]  /*1450*/  HADD2.F32 R171, -RZ, R173.H0_H0 ;  /* 0x200000adffab7230 */ /* 0x000fe20000004100 */
        /* <DEDUP_REMOVED lines=18> */
[C---:B---3--:R-:W-:Y:S01]  /*1580*/  FADD.FTZ R175, -R9.reuse, R176 ;  /* 0x000000b009af7221 */ /* 0x048fe20000010100 */
[----:B------:R-:W-:Y:S01]  /*1590*/  HADD2.F32 R174, -RZ, R174.H1_H1 ;  /* 0x300000aeffae7230 */ /* 0x000fe20000004100 */
        /* <DEDUP_REMOVED lines=33> */
.L_x_8442:
[----:B------:R-:W-:Y:S05]  /*17b0*/  BSYNC B1 ;  /* 0x0000000000017941 */ /* 0x000fea0003800000 */
.L_x_8441:
        /* <DEDUP_REMOVED lines=26> */
[----:B------:R-:W-:Y:S01]  /*1960*/  FFMA.FTZ R227, R203, R208, R227 ;  /* 0x000000d0cbe37223 */ /* 0x000fe200000100e3 */
[----:B------:R-:W-:Y:S01]  /*1970*/  HADD2.F32 R170, -RZ, R173.H1_H1 ;  /* 0x300000adffaa7230 */ /* 0x000fe20000004100 */
[C---:B---3--:R-:W-:Y:S01]  /*1980*/  FADD.FTZ R173, -R9.reuse, R176 ;  /* 0x000000b009ad7221 */ /* 0x048fe20000010100 */
[--C-:B------:R-:W-:Y:S01]  /*1990*/  HADD2.F32 R217, -RZ, R175.reuse.H0_H0 ;  /* 0x200000afffd97230 */ /* 0x100fe20000004100 */
[C---:B------:R-:W-:Y:S01]  /*19a0*/  FADD.FTZ R177, -R9.reuse, R177 ;  /* 0x000000b109b17221 */ /* 0x040fe20000010100 */
[----:B------:R-:W-:Y:S01]  /*19b0*/  HADD2.F32 R228, -RZ, R175.H1_H1 ;  /* 0x300000afffe47230 */ /* 0x000fe20000004100 */
[C---:B------:R-:W-:Y:S02]  /*19c0*/  FADD.FTZ R175, -R9.reuse, R178 ;  /* 0x000000b209af7221 */ /* 0x040fe40000010100 */
[----:B------:R-:W-:Y:S02]  /*19d0*/  FADD.FTZ R179, -R9, R179 ;  /* 0x000000b309b37221 */ /* 0x000fe40000010100 */
[----:B------:R-:W-:-:S02]  /*19e0*/  FMUL.FTZ R205, R6, R209 ;  /* 0x000000d106cd7220 */ /* 0x000fc40000410000 */
[----:B------:R-:W-:Y:S02]  /*19f0*/  FMUL.FTZ R210, R62, R171 ;  /* 0x000000ab3ed27220 */ /* 0x000fe40000410000 */
[----:B------:R-:W-:Y:S02]  /*1a00*/  FADD.FTZ R9, R168, R211 ;  /* 0x000000d3a8097221 */ /* 0x000fe40000010000 */
[----:B------:R-:W-:Y:S01]  /*1a10*/  FFMA.FTZ R227, R202, R211, R227 ;  /* 0x000000d3cae37223 */ /* 0x000fe200000100e3 */
[--C-:B------:R-:W-:Y:S01]  /*1a20*/  HADD2.F32 R215, -RZ, R174.reuse.H0_H0 ;  /* 0x200000aeffd77230 */ /* 0x100fe20000004100 */
        /* <DEDUP_REMOVED lines=38> */
.L_x_8436:
[----:B------:R-:W-:Y:S05]  /*1c90*/  BSYNC B0 ;  /* 0x0000000000007941 */ /* 0x000fea0003800000 */
.L_x_8425:
[----:B------:R-:W-:Y:S02]  /*1ca0*/  LOP3.LUT P5, RZ, R5, 0xff, RZ, 0xc0, !PT ;  /* 0x000000ff05ff7812 */ /* 0x000fe400078ac0ff */
[----:B------:R-:W-:Y:S02]  /*1cb0*/  SHF.R.U32.HI R11, RZ, 0x5, R0 ;  /* 0x00000005ff0b7819 */ /* 0x000fe40000011600 */
[----:B------:R-:W-:Y:S02]  /*1cc0*/  LOP3.LUT P4, RZ, R0, 0x1f, RZ, 0xc0, !PT ;  /* 0x0000001f00ff7812 */ /* 0x000fe4000788c0ff */
[----:B------:R-:W-:-:S07]  /*1cd0*/  LOP3.LUT R9, R11, 0x7fffffc, RZ, 0xc0, !PT ;  /* 0x07fffffc0b097812 */ /* 0x000fce00078ec0ff */
[----:B------:R-:W-:Y:S01]  /*1ce0*/  @!P5 IADD3 R9, R9, 0x4, RZ ;  /* 0x000000040909d810 */ /* 0x000fe20007ffe0ff */
[----:B------:R-:W-:Y:S05]  /*1cf0*/  BRA.DIV ~URZ, `(.L_x_8443) ;  /* 0x000029d27f007947 */ /* 0x000fea000b800000 */
[----:B------:R3:W4:Y:S02]  /*1d00*/  SHFL.DOWN PT, R170, R229, 0x10, 0x1f ;  /* 0x0a001f00e5aa7f89 */ /* 0x00072400000e0000 */
.L_x_8518:
        /* <DEDUP_REMOVED lines=18> */
.L_x_8519:
        /* <DEDUP_REMOVED lines=23> */
[----:B------:R-:W-:Y:S01]  /*1fa0*/  MOV R7, RZ ;  /* 0x000000ff00077202 */ /* 0x000fe20000000f00 */
        /* <DEDUP_REMOVED lines=39> */
.L_x_8448:
[----:B------:R-:W-:Y:S05]  /*2220*/  BSYNC B1 ;  /* 0x0000000000017941 */ /* 0x000fea0003800000 */
.L_x_8447:
        /* <DEDUP_REMOVED lines=12> */
.L_x_8450:
[----:B------:R-:W-:Y:S05]  /*22f0*/  BSYNC B1 ;  /* 0x0000000000017941 */ /* 0x000fea0003800000 */
.L_x_8449:
        /* <DEDUP_REMOVED lines=9> */
.L_x_8452:
[----:B------:R-:W-:Y:S05]  /*2390*/  BSYNC B1 ;  /* 0x0000000000017941 */ /* 0x000fea0003800000 */
.L_x_8451:
        /* <DEDUP_REMOVED lines=9> */
.L_x_8454:
[----:B------:R-:W-:Y:S05]  /*2430*/  BSYNC B1 ;  /* 0x0000000000017941 */ /* 0x000fea0003800000 */
.L_x_8453:
        /* <DEDUP_REMOVED lines=9> */
.L_x_8456:
[----:B------:R-:W-:Y:S05]  /*24d0*/  BSYNC B1 ;  /* 0x0000000000017941 */ /* 0x000fea0003800000 */
.L_x_8455:
        /* <DEDUP_REMOVED lines=9> */
.L_x_8458:
[----:B------:R-:W-:Y:S05]  /*2570*/  BSYNC B1 ;  /* 0x0000000000017941 */ /* 0x000fea0003800000 */
.L_x_8457:
        /* <DEDUP_REMOVED lines=9> */
.L_x_8460:
[----:B------:R-:W-:Y:S05]  /*2610*/  BSYNC B1 ;  /* 0x0000000000017941 */ /* 0x000fea0003800000 */
.L_x_8459:
        /* <DEDUP_REMOVED lines=9> */
.L_x_8462:
[----:B------:R-:W-:Y:S05]  /*26b0*/  BSYNC B1 ;  /* 0x0000000000017941 */ /* 0x000fea0003800000 */
.L_x_8461:
        /* <DEDUP_REMOVED lines=18> */
[----:B------:R-:W-:Y:S02]  /*27e0*/  @P4 MOV R168, 0x10 ;  /* 0x0000001000a84802 */ /* 0x000fe40000000f00 */
[----:B------:R-:W-:Y:S02]  /*27f0*/  @P4 F2FP.PACK_AB R174, RZ, R174 ;  /* 0x000000aeffae423e */ /* 0x000fe400000000ff */
[----:B------:R-:W-:Y:S01]  /*2800*/  @P4 PRMT R114, R173, 0x7610, R114 ;  /* 0x00007610ad724816 */ /* 0x000fe20000000072 */
[----:B------:R-:W-:Y:S01]  /*2810*/  @P4 IMAD.WIDE.U32 R168, R7, R168, c[0x0][0x248] ;  /* 0x0000920007a84625 */ /* 0x000fe200078e00a8 */
[----:B------:R-:W-:-:S02]  /*2820*/  @P4 F2FP.PACK_AB R176, RZ, R176 ;  /* 0x000000b0ffb0423e */ /* 0x000fc400000000ff */
[----:B------:R-:W-:Y:S02]  /*2830*/  @P4 F2FP.PACK_AB R178, RZ, R178 ;  /* 0x000000b2ffb2423e */ /* 0x000fe400000000ff */
        /* <DEDUP_REMOVED lines=11> */
.L_x_8446:
[----:B------:R-:W-:Y:S05]  /*28f0*/  BSYNC B0 ;  /* 0x0000000000007941 */ /* 0x000fea0003800000 */
.L_x_8445:
        /* <DEDUP_REMOVED lines=34> */
.L_x_8466:
[----:B------:R-:W-:Y:S05]  /*2b20*/  BSYNC B1 ;  /* 0x0000000000017941 */ /* 0x000fea0003800000 */
.L_x_8465:
        /* <DEDUP_REMOVED lines=12> */
.L_x_8468:
[----:B------:R-:W-:Y:S05]  /*2bf0*/  BSYNC B1 ;  /* 0x0000000000017941 */ /* 0x000fea0003800000 */
.L_x_8467:
        /* <DEDUP_REMOVED lines=9> */
.L_x_8470:
[----:B------:R-:W-:Y:S05]  /*2c90*/  BSYNC B1 ;  /* 0x0000000000017941 */ /* 0x000fea0003800000 */
.L_x_8469:
        /* <DEDUP_REMOVED lines=9> */
.L_x_8472:
[----:B------:R-:W-:Y:S05]  /*2d30*/  BSYNC B1 ;  /* 0x0000000000017941 */ /* 0x000fea0003800000 */
.L_x_8471:
        /* <DEDUP_REMOVED lines=9> */
.L_x_8474:
[----:B------:R-:W-:Y:S05]  /*2dd0*/  BSYNC B1 ;  /* 0x0000000000017941 */ /* 0x000fea0003800000 */
.L_x_8473:
        /* <DEDUP_REMOVED lines=9> */
.L_x_8476:
[----:B------:R-:W-:Y:S05]  /*2e70*/  BSYNC B1 ;  /* 0x0000000000017941 */ /* 0x000fea0003800000 */
.L_x_8475:
        /* <DEDUP_REMOVED lines=9> */
.L_x_8478:
[----:B------:R-:W-:Y:S05]  /*2f10*/  BSYNC B1 ;  /* 0x0000000000017941 */ /* 0x000fea0003800000 */
.L_x_8477:
        /* <DEDUP_REMOVED lines=9> */
.L_x_8480:
[----:B------:R-:W-:Y:S05]  /*2fb0*/  BSYNC B1 ;  /* 0x0000000000017941 */ /* 0x000fea0003800000 */
.L_x_8479:
        /* <DEDUP_REMOVED lines=35> */
.L_x_8464:
[----:B------:R-:W-:Y:S05]  /*31f0*/  BSYNC B0 ;  /* 0x0000000000007941 */ /* 0x000fea0003800000 */
.L_x_8463:
        /* <DEDUP_REMOVED lines=34> */
.L_x_8484:
[----:B------:R-:W-:Y:S05]  /*3420*/  BSYNC B1 ;  /* 0x0000000000017941 */ /* 0x000fea0003800000 */
.L_x_8483:
        /* <DEDUP_REMOVED lines=12> */
.L_x_8486:
[----:B------:R-:W-:Y:S05]  /*34f0*/  BSYNC B1 ;  /* 0x0000000000017941 */ /* 0x000fea0003800000 */
.L_x_8485:
        /* <DEDUP_REMOVED lines=9> */
.L_x_8488:
[----:B------:R-:W-:Y:S05]  /*3590*/  BSYNC B1 ;  /* 0x0000000000017941 */ /* 0x000fea0003800000 */
.L_x_8487:
        /* <DEDUP_REMOVED lines=9> */
.L_x_8490:
[----:B------:R-:W-:Y:S05]  /*3630*/  BSYNC B1 ;  /* 0x0000000000017941 */ /* 0x000fea0003800000 */
.L_x_8489:
        /* <DEDUP_REMOVED lines=9> */
.L_x_8492:
[----:B------:R-:W-:Y:S05]  /*36d0*/  BSYNC B1 ;  /* 0x0000000000017941 */ /* 0x000fea0003800000 */
.L_x_8491:
        /* <DEDUP_REMOVED lines=9> */
.L_x_8494:
[----:B------:R-:W-:Y:S05]  /*3770*/  BSYNC B1 ;  /* 0x0000000000017941 */ /* 0x000fea0003800000 */
.L_x_8493:
        /* <DEDUP_REMOVED lines=9> */
.L_x_8496:
[----:B------:R-:W-:Y:S05]  /*3810*/  BSYNC B1 ;  /* 0x0000000000017941 */ /* 0x000fea0003800000 */
.L_x_8495:
        /* <DEDUP_REMOVED lines=9> */
.L_x_8498:
[----:B------:R-:W-:Y:S05]  /*38b0*/  BSYNC B1 ;  /* 0x0000000000017941 */ /* 0x000fea0003800000 */
.L_x_8497:
        /* <DEDUP_REMOVED lines=12> */
[----:B------:R-:W-:Y:S01]  /*3980*/  @P4 PRMT R112, R11, 0x7610, R112 ;  /* 0x000076100b704816 */ /* 0x000fe20000000070 */
[----:B------:R-:W-:Y:S01]  /*3990*/  @P4 FMUL.FTZ R176, R176, c[0x0][0x1ec] ;  /* 0x00007b00b0b04a20 */ /* 0x000fe20000410000 */
[----:B------:R-:W-:-:S02]  /*39a0*/  @P4 F2FP.PACK_AB R173, RZ, R173 ;  /* 0x000000adffad423e */ /* 0x000fc400000000ff */
[----:B------:R-:W-:Y:S02]  /*39b0*/  @P4 F2FP.PACK_AB R175, RZ, R175 ;  /* 0x000000afffaf423e */ /* 0x000fe400000000ff */
[----:B------:R-:W-:Y:S02]  /*39c0*/  @P4 PRMT R113, R171, 0x7610, R113 ;  /* 0x00007610ab714816 */ /* 0x000fe40000000071 */
[----:B------:R-:W-:Y:S02]  /*39d0*/  @P4 F2FP.PACK_AB R170, RZ, R170 ;  /* 0x000000aaffaa423e */ /* 0x000fe400000000ff */
[----:B------:R-:W-:Y:S02]  /*39e0*/  @P4 PRMT R112, R112, 0x5410, R168 ;  /* 0x0000541070704816 */ /* 0x000fe400000000a8 */
[----:B------:R-:W-:Y:S02]  /*39f0*/  @P5 MOV R171, 0x20 ;  /* 0x0000002000ab5802 */ /* 0x000fe40000000f00 */
[----:B------:R-:W-:-:S02]  /*3a00*/  @P4 MOV R168, 0x10 ;  /* 0x0000001000a84802 */ /* 0x000fc40000000f00 */
[----:B------:R-:W-:Y:S02]  /*3a10*/  @P4 PRMT R114, R173, 0x7610, R114 ;  /* 0x00007610ad724816 */ /* 0x000fe40000000072 */
[----:B------:R-:W-:Y:S01]  /*3a20*/  @P4 F2FP.PACK_AB R174, RZ, R174 ;  /* 0x000000aeffae423e */ /* 0x000fe200000000ff */
[----:B------:R-:W-:Y:S01]  /*3a30*/  @P4 IMAD.WIDE.U32 R168, R7, R168, c[0x0][0x248] ;  /* 0x0000920007a84625 */ /* 0x000fe200078e00a8 */
[----:B------:R-:W-:Y:S02]  /*3a40*/  @P4 F2FP.PACK_AB R176, RZ, R176 ;  /* 0x000000b0ffb0423e */ /* 0x000fe400000000ff */
        /* <DEDUP_REMOVED lines=10> */
.L_x_8482:
[----:B------:R-:W-:Y:S05]  /*3af0*/  BSYNC B0 ;  /* 0x0000000000007941 */ /* 0x000fea0003800000 */
.L_x_8481:
        /* <DEDUP_REMOVED lines=35> */
.L_x_8502:
[----:B------:R-:W-:Y:S05]  /*3d30*/  BSYNC B1 ;  /* 0x0000000000017941 */ /* 0x000fea0003800000 */
.L_x_8501:
        /* <DEDUP_REMOVED lines=9> */
.L_x_8504:
[----:B------:R-:W-:Y:S05]  /*3dd0*/  BSYNC B1 ;  /* 0x0000000000017941 */ /* 0x000fea0003800000 */
.L_x_8503:
        /* <DEDUP_REMOVED lines=9> */
.L_x_8506:
[----:B------:R-:W-:Y:S05]  /*3e70*/  BSYNC B1 ;  /* 0x0000000000017941 */ /* 0x000fea0003800000 */
.L_x_8505:
        /* <DEDUP_REMOVED lines=9> */
.L_x_8508:
[----:B------:R-:W-:Y:S05]  /*3f10*/  BSYNC B1 ;  /* 0x0000000000017941 */ /* 0x000fea0003800000 */
.L_x_8507:
        /* <DEDUP_REMOVED lines=9> */
.L_x_8510:
[----:B------:R-:W-:Y:S05]  /*3fb0*/  BSYNC B1 ;  /* 0x0000000000017941 */ /* 0x000fea0003800000 */
.L_x_8509:
        /* <DEDUP_REMOVED lines=8> */
.L_x_8512:
[----:B------:R-:W-:Y:S05]  /*4040*/  BSYNC B1 ;  /* 0x0000000000017941 */ /* 0x000fea0003800000 */
.L_x_8511:
        /* <DEDUP_REMOVED lines=8> */
.L_x_8514:
[----:B------:R-:W-:Y:S05]  /*40d0*/  BSYNC B1 ;  /* 0x0000000000017941 */ /* 0x000fea0003800000 */
.L_x_8513:
        /* <DEDUP_REMOVED lines=8> */
.L_x_8516:
[----:B------:R-:W-:Y:S05]  /*4160*/  BSYNC B1 ;  /* 0x0000000000017941 */ /* 0x000fea0003800000 */
.L_x_8515:
[----:B------:R-:W-:Y:S01]  /*4170*/  ISETP.NE.U32.AND P3, PT, RZ, c[0x0][0x258], PT ;  /* 0x00009600ff007a0c */ /* 0x000fe20003f65070 */
[----:B------:R-:W-:Y:S01]  /*4180*/  @P4 FMUL.FTZ R6, R177, c[0x0][0x1ec] ;  /* 0x00007b00b1064a20 */ /* 0x000fe20000410000 */
[----:B------:R-:W-:Y:S01]  /*4190*/  ISETP.NE.U32.AND P5, PT, RZ, c[0x0][0x258], PT ;  /* 0x00009600ff007a0c */ /* 0x000fe20003fa5070 */
[----:B------:R-:W-:Y:S01]  /*41a0*/  @P4 FMUL.FTZ R9, R178, c[0x0][0x1ec] ;  /* 0x00007b00b2094a20 */ /* 0x000fe20000410000 */
[----:B------:R-:W-:Y:S01]  /*41b0*/  ISETP.NE.AND.EX P3, PT, RZ, c[0x0][0x25c], PT, P3 ;  /* 0x00009700ff007a0c */ /* 0x000fe20003f65330 */
[----:B------:R-:W-:Y:S01]  /*41c0*/  @P4 FMUL.FTZ R172, R227, c[0x0][0x1ec] ;  /* 0x00007b00e3ac4a20 */ /* 0x000fe20000410000 */
[----:B------:R-:W-:Y:S02]  /*41d0*/  ISETP.NE.AND.EX P5, PT, RZ, c[0x0][0x25c], PT, P5 ;  /* 0x00009700ff007a0c */ /* 0x000fe40003fa5350 */
[----:B------:R-:W-:Y:S02]  /*41e0*/  @P4 F2FP.PACK_AB R6, RZ, R6 ;  /* 0x00000006ff06423e */ /* 0x000fe400000000ff */
[----:B------:R-:W-:-:S02]  /*41f0*/  SEL R164, R11, R164, P5 ;  /* 0x000000a40ba47207 */ /* 0x000fc40002800000 */
[----:B------:R-:W-:Y:S02]  /*4200*/  @P4 F2FP.PACK_AB R9, RZ, R9 ;  /* 0x00000009ff09423e */ /* 0x000fe400000000ff */
[----:B------:R-:W-:Y:S01]  /*4210*/  @P4 PRMT R114, R6, 0x7610, R114 ;  /* 0x0000761006724816 */ /* 0x000fe20000000072 */
[----:B------:R-:W-:Y:S01]  /*4220*/  @P4 FMUL.FTZ R6, R168, c[0x0][0x1ec] ;  /* 0x00007b00a8064a20 */ /* 0x000fe20000410000 */
[----:B------:R-:W-:Y:S02]  /*4230*/  @P4 F2FP.PACK_AB R169, RZ, R169 ;  /* 0x000000a9ffa9423e */ /* 0x000fe400000000ff */
[----:B------:R-:W-:Y:S02]  /*4240*/  @P3 MOV R11, 0x20 ;  /* 0x00000020000b3802 */ /* 0x000fe40000000f00 */
[----:B------:R-:W-:Y:S02]  /*4250*/  @P4 F2FP.PACK_AB R174, RZ, R174 ;  /* 0x000000aeffae423e */ /* 0x000fe400000000ff */
[----:B------:R-:W-:-:S02]  /*4260*/  @P4 F2FP.PACK_AB R172, RZ, R172 ;  /* 0x000000acffac423e */ /* 0x000fc400000000ff */
[----:B------:R-:W-:Y:S02]  /*4270*/  SEL R165, R170, R165, P5 ;  /* 0x000000a5aaa57207 */ /* 0x000fe40002800000 */
[----:B------:R-:W-:Y:S01]  /*4280*/  @P4 PRMT R114, R114, 0x5410, R9 ;  /* 0x0000541072724816 */ /* 0x000fe20000000009 */
[----:B------:R-:W-:Y:S01]  /*4290*/  @P3 IMAD.WIDE.U32 R8, R8, R11, c[0x0][0x258] ;  /* 0x0000960008083625 */ /* 0x000fe200078e000b */
[----:B------:R-:W-:Y:S02]  /*42a0*/  @P4 MOV R170, 0x10 ;  /* 0x0000001000aa4802 */ /* 0x000fe40000000f00 */
[----:B------:R-:W-:Y:S02]  /*42b0*/  @P4 F2FP.PACK_AB R171, RZ, R171 ;  /* 0x000000abffab423e */ /* 0x000fe400000000ff */
[----:B------:R-:W-:Y:S02]  /*42c0*/  @P4 F2FP.PACK_AB R175, RZ, R175 ;  /* 0x000000afffaf423e */ /* 0x000fe400000000ff */
[----:B------:R-:W-:-:S02]  /*42d0*/  @P4 PRMT R112, R169, 0x7610, R112 ;  /* 0x00007610a9704816 */ /* 0x000fc40000000070 */
[----:B------:R-:W-:Y:S02]  /*42e0*/  @P4 PRMT R113, R174, 0x7610, R113 ;  /* 0x00007610ae714816 */ /* 0x000fe40000000071 */
[----:B------:R-:W-:Y:S01]  /*42f0*/  @P4 F2FP.PACK_AB R11, RZ, R6 ;  /* 0x00000006ff0b423e */ /* 0x000fe200000000ff */
[----:B------:R-:W-:Y:S01]  /*4300*/  @P4 IMAD.WIDE.U32 R6, R7, R170, c[0x0][0x248] ;  /* 0x0000920007064625 */ /* 0x000fe200078e00aa */
[----:B------:R-:W-:Y:S02]  /*4310*/  @P4 PRMT R115, R172, 0x7610, R115 ;  /* 0x00007610ac734816 */ /* 0x000fe40000000073 */
[----:B------:R-:W-:Y:S02]  /*4320*/  SEL R166, R173, R166, P5 ;  /* 0x000000a6ada67207 */ /* 0x000fe40002800000 */
[----:B------:R-:W-:Y:S02]  /*4330*/  SEL R167, R176, R167, P5 ;  /* 0x000000a7b0a77207 */ /* 0x000fe40002800000 */
[----:B------:R-:W-:-:S02]  /*4340*/  SEL R156, R177, R156, P5 ;  /* 0x0000009cb19c7207 */ /* 0x000fc40002800000 */
[----:B------:R-:W-:Y:S01]  /*4350*/  SEL R157, R178, R157, P5 ;  /* 0x0000009db29d7207 */ /* 0x000fe20002800000 */
[----:B------:R0:W-:Y:S01]  /*4360*/  @P3 STG.E.128 [R8.64], R164 ;  /* 0x000000a408003986 */ /* 0x0001e2000c101d04 */
[----:B------:R-:W-:Y:S02]  /*4370*/  SEL R158, R227, R158, P5 ;  /* 0x0000009ee39e7207 */ /* 0x000fe40002800000 */
[----:B------:R-:W-:Y:S02]  /*4380*/  SEL R159, R168, R159, P5 ;  /* 0x0000009fa89f7207 */ /* 0x000fe40002800000 */
[----:B------:R-:W-:Y:S02]  /*4390*/  @P4 PRMT R112, R112, 0x5410, R171 ;  /* 0x0000541070704816 */ /* 0x000fe400000000ab */
[----:B------:R-:W-:Y:S01]  /*43a0*/  @P4 PRMT R113, R113, 0x5410, R175 ;  /* 0x0000541071714816 */ /* 0x000fe200000000af */
[----:B------:R0:W-:Y:S01]  /*43b0*/  @P3 STG.E.128 [R8.64+0x10], R156 ;  /* 0x0000109c08003986 */ /* 0x0001e2000c101d04 */
[----:B------:R-:W-:-:S05]  /*43c0*/  @P4 PRMT R115, R115, 0x5410, R11 ;  /* 0x0000541073734816 */ /* 0x000fca000000000b */
[----:B------:R0:W-:Y:S02]  /*43d0*/  @P4 STG.E.128 [R6.64], R112 ;  /* 0x0000007006004986 */ /* 0x0001e4000c101d04 */
.L_x_8500:
[----:B------:R-:W-:Y:S05]  /*43e0*/  BSYNC B0 ;  /* 0x0000000000007941 */ /* 0x000fea0003800000 */
.L_x_8499:
[----:B------:R-:W-:Y:S02]  /*43f0*/  IADD3 R4, R4, c[0x0][0x160], RZ ;  /* 0x0000580004047a10 */ /* 0x000fe40007ffe0ff */
[----:B------:R-:W-:Y:S02]  /*4400*/  LOP3.LUT P4, RZ, R5, 0xff, RZ, 0xc0, !PT ;  /* 0x000000ff05ff7812 */ /* 0x000fe4000788c0ff */
[----:B------:R-:W-:Y:S02]  /*4410*/  ISETP.GE.AND P3, PT, R4, c[0x0][0x164], PT ;  /* 0x0000590004007a0c */ /* 0x000fe40003f66270 */
[----:B------:R-:W-:-:S11]  /*4420*/  SEL R5, RZ, 0x1, P4 ;  /* 0x00000001ff057807 */ /* 0x000fd60002000000 */
[----:B0--3--:R-:W-:Y:S01]  /*4430*/  @P3 CALL.REL.NOINC `(.L_x_8424) ;  /* 0x0000001000003944 */ /* 0x009fe20003c00000 */
[----:B------:R-:W-:Y:S05]  /*4440*/  BRA `(.L_x_8517) ;  /* 0xffffc03000007947 */ /* 0x000fea000383ffff */
.L_x_8424:
        /* <DEDUP_REMOVED lines=40> */
.L_x_8443:
[----:B------:R-:W-:Y:S01]  /*46d0*/  HFMA2.MMA R172, -RZ, RZ, 0, 9.5367431640625e-07 ;  /* 0x00000010ffac7435 */ /* 0x000fe200000001ff */
[----:B------:R-:W-:-:S02]  /*46e0*/  MOV R171, R229 ;  /* 0x000000e500ab7202 */ /* 0x000fc40000000f00 */
[----:B------:R-:W-:Y:S02]  /*46f0*/  MOV R174, 0x1f ;  /* 0x0000001f00ae7802 */ /* 0x000fe40000000f00 */
[----:B------:R-:W-:Y:S02]  /*4700*/  MOV R177, 0xffffffff ;  /* 0xffffffff00b17802 */ /* 0x000fe40000000f00 */
[----:B--2---:R-:W-:Y:S02]  /*4710*/  MOV R168, 0x4730 ;  /* 0x0000473000a87802 */ /* 0x004fe40000000f00 */
[----:B01---5:R-:W-:Y:S05]  /*4720*/  CALL.REL.NOINC `($__internal_142_$__cuda_sm70_shflsync_down_p) ;  /* 0x0000046000007944 */ /* 0x023fea0003c00000 */
[----:B-1----:R-:W-:Y:S01]  /*4730*/  MOV R170, R172 ;  /* 0x000000ac00aa7202 */ /* 0x002fe20000000f00 */
[----:B0-----:R-:W-:Y:S05]  /*4740*/  BRA `(.L_x_8518) ;  /* 0xffffd5c000007947 */ /* 0x001fea000383ffff */
.L_x_8444:
[----:B------:R-:W-:Y:S01]  /*4750*/  HFMA2.MMA R172, -RZ, RZ, 0, 9.5367431640625e-07 ;  /* 0x00000010ffac7435 */ /* 0x000fe200000001ff */
[----:B------:R-:W-:Y:S02]  /*4760*/  MOV R171, R227 ;  /* 0x000000e300ab7202 */ /* 0x000fe40000000f00 */
[----:B------:R-:W-:Y:S02]  /*4770*/  MOV R174, 0x1f ;  /* 0x0000001f00ae7802 */ /* 0x000fe40000000f00 */
[----:B------:R-:W-:-:S02]  /*4780*/  MOV R177, 0xffffffff ;  /* 0xffffffff00b17802 */ /* 0x000fc40000000f00 */
[----:B--2---:R-:W-:Y:S02]  /*4790*/  MOV R168, 0x47b0 ;  /* 0x000047b000a87802 */ /* 0x004fe40000000f00 */
[----:B01-345:R-:W-:Y:S05]  /*47a0*/  CALL.REL.NOINC `($__internal_142_$__cuda_sm70_shflsync_down_p) ;  /* 0x000003e000007944 */ /* 0x03bfea0003c00000 */
[----:B------:R-:W-:Y:S01]  /*47b0*/  FADD.FTZ R229, R170, R229 ;  /* 0x000000e5aae57221 */ /* 0x000fe20000010000 */
[----:B0-----:R-:W-:Y:S01]  /*47c0*/  MOV R174, 0x1f ;  /* 0x0000001f00ae7802 */ /* 0x001fe20000000f00 */
[----:B-1----:R-:W-:Y:S01]  /*47d0*/  FADD.FTZ R227, R227, R172 ;  /* 0x000000ace3e37221 */ /* 0x002fe20000010000 */
[----:B------:R-:W-:Y:S01]  /*47e0*/  HFMA2.MMA R172, -RZ, RZ, 0, 4.76837158203125e-07 ;  /* 0x00000008ffac7435 */ /* 0x000fe200000001ff */
[----:B------:R-:W-:Y:S02]  /*47f0*/  MOV R177, 0xffffffff ;  /* 0xffffffff00b17802 */ /* 0x000fe40000000f00 */
[----:B------:R-:W-:Y:S02]  /*4800*/  MOV R171, R229 ;  /* 0x000000e500ab7202 */ /* 0x000fe40000000f00 */
[----:B------:R-:W-:Y:S02]  /*4810*/  MOV R168, 0x4830 ;  /* 0x0000483000a87802 */ /* 0x000fe40000000f00 */
[----:B------:R-:W-:Y:S05]  /*4820*/  CALL.REL.NOINC `($__internal_142_$__cuda_sm70_shflsync_down_p) ;  /* 0x0000036000007944 */ /* 0x000fea0003c00000 */
[----:B-1----:R-:W-:Y:S01]  /*4830*/  MOV R170, R172 ;  /* 0x000000ac00aa7202 */ /* 0x002fe20000000f00 */
[----:B------:R-:W-:Y:S01]  /*4840*/  HFMA2.MMA R172, -RZ, RZ, 0, 4.76837158203125e-07 ;  /* 0x00000008ffac7435 */ /* 0x000fe200000001ff */
[----:B0-----:R-:W-:-:S02]  /*4850*/  MOV R171, R227 ;  /* 0x000000e300ab7202 */ /* 0x001fc40000000f00 */
[----:B------:R-:W-:Y:S02]  /*4860*/  MOV R174, 0x1f ;  /* 0x0000001f00ae7802 */ /* 0x000fe40000000f00 */
[----:B------:R-:W-:Y:S02]  /*4870*/  MOV R177, 0xffffffff ;  /* 0xffffffff00b17802 */ /* 0x000fe40000000f00 */
[----:B------:R-:W-:Y:S02]  /*4880*/  MOV R168, 0x48a0 ;  /* 0x000048a000a87802 */ /* 0x000fe40000000f00 */
[----:B------:R-:W-:Y:S05]  /*4890*/  CALL.REL.NOINC `($__internal_142_$__cuda_sm70_shflsync_down_p) ;  /* 0x000002f000007944 */ /* 0x000fea0003c00000 */
[----:B------:R-:W-:Y:S01]  /*48a0*/  FADD.FTZ R229, R170, R229 ;  /* 0x000000e5aae57221 */ /* 0x000fe20000010000 */
[----:B0-----:R-:W-:Y:S01]  /*48b0*/  MOV R174, 0x1f ;  /* 0x0000001f00ae7802 */ /* 0x001fe20000000f00 */
[----:B-1----:R-:W-:Y:S01]  /*48c0*/  FADD.FTZ R227, R227, R172 ;  /* 0x000000ace3e37221 */ /* 0x002fe20000010000 */
[----:B------:R-:W-:Y:S01]  /*48d0*/  HFMA2.MMA R172, -RZ, RZ, 0, 2.384185791015625e-07 ;  /* 0x00000004ffac7435 */ /* 0x000fe200000001ff */
[----:B------:R-:W-:Y:S02]  /*48e0*/  MOV R177, 0xffffffff ;  /* 0xffffffff00b17802 */ /* 0x000fe40000000f00 */
[----:B------:R-:W-:-:S02]  /*48f0*/  MOV R171, R229 ;  /* 0x000000e500ab7202 */ /* 0x000fc40000000f00 */
[----:B------:R-:W-:Y:S02]  /*4900*/  MOV R168, 0x4920 ;  /* 0x0000492000a87802 */ /* 0x000fe40000000f00 */
[----:B------:R-:W-:Y:S05]  /*4910*/  CALL.REL.NOINC `($__internal_142_$__cuda_sm70_shflsync_down_p) ;  /* 0x0000027000007944 */ /* 0x000fea0003c00000 */
[----:B-1----:R-:W-:Y:S01]  /*4920*/  MOV R170, R172 ;  /* 0x000000ac00aa7202 */ /* 0x002fe20000000f00 */
[----:B------:R-:W-:Y:S01]  /*4930*/  HFMA2.MMA R172, -RZ, RZ, 0, 2.384185791015625e-07 ;  /* 0x00000004ffac7435 */ /* 0x000fe200000001ff */
[----:B0-----:R-:W-:Y:S02]  /*4940*/  MOV R171, R227 ;  /* 0x000000e300ab7202 */ /* 0x001fe40000000f00 */
[----:B------:R-:W-:Y:S02]  /*4950*/  MOV R174, 0x1f ;  /* 0x0000001f00ae7802 */ /* 0x000fe40000000f00 */
[----:B------:R-:W-:Y:S02]  /*4960*/  MOV R177, 0xffffffff ;  /* 0xffffffff00b17802 */ /* 0x000fe40000000f00 */
[----:B------:R-:W-:Y:S02]  /*4970*/  MOV R168, 0x4990 ;  /* 0x0000499000a87802 */ /* 0x000fe40000000f00 */
[----:B------:R-:W-:Y:S05]  /*4980*/  CALL.REL.NOINC `($__internal_142_$__cuda_sm70_shflsync_down_p) ;  /* 0x0000020000007944 */ /* 0x000fea0003c00000 */
[----:B------:R-:W-:Y:S01]  /*4990*/  FADD.FTZ R173, R170, R229 ;  /* 0x000000e5aaad7221 */ /* 0x000fe20000010000 */
[----:B0-----:R-:W-:Y:S01]  /*49a0*/  MOV R174, 0x1f ;  /* 0x0000001f00ae7802 */ /* 0x001fe20000000f00 */
[----:B-1----:R-:W-:Y:S01]  /*49b0*/  FADD.FTZ R175, R227, R172 ;  /* 0x000000ace3af7221 */ /* 0x002fe20000010000 */
[----:B------:R-:W-:Y:S01]  /*49c0*/  HFMA2.MMA R172, -RZ, RZ, 0, 1.1920928955078125e-07 ;  /* 0x00000002ffac7435 */ /* 0x000fe200000001ff */
[----:B------:R-:W-:-:S02]  /*49d0*/  MOV R177, 0xffffffff ;  /* 0xffffffff00b17802 */ /* 0x000fc40000000f00 */
[----:B------:R-:W-:Y:S02]  /*49e0*/  MOV R171, R173 ;  /* 0x000000ad00ab7202 */ /* 0x000fe40000000f00 */
[----:B------:R-:W-:Y:S02]  /*49f0*/  MOV R168, 0x4a10 ;  /* 0x00004a1000a87802 */ /* 0x000fe40000000f00 */
[----:B------:R-:W-:Y:S05]  /*4a00*/  CALL.REL.NOINC `($__internal_142_$__cuda_sm70_shflsync_down_p) ;  /* 0x0000018000007944 */ /* 0x000fea0003c00000 */
[----:B-1----:R-:W-:Y:S01]  /*4a10*/  MOV R170, R172 ;  /* 0x000000ac00aa7202 */ /* 0x002fe20000000f00 */
[----:B------:R-:W-:Y:S01]  /*4a20*/  HFMA2.MMA R172, -RZ, RZ, 0, 1.1920928955078125e-07 ;  /* 0x00000002ffac7435 */ /* 0x000fe200000001ff */
[----:B0-----:R-:W-:Y:S02]  /*4a30*/  MOV R171, R175 ;  /* 0x000000af00ab7202 */ /* 0x001fe40000000f00 */
[----:B------:R-:W-:Y:S02]  /*4a40*/  MOV R174, 0x1f ;  /* 0x0000001f00ae7802 */ /* 0x000fe40000000f00 */
[----:B------:R-:W-:Y:S02]  /*4a50*/  MOV R177, 0xffffffff ;  /* 0xffffffff00b17802 */ /* 0x000fe40000000f00 */
[----:B------:R-:W-:-:S02]  /*4a60*/  MOV R168, 0x4a80 ;  /* 0x00004a8000a87802 */ /* 0x000fc40000000f00 */
[----:B------:R-:W-:Y:S05]  /*4a70*/  CALL.REL.NOINC `($__internal_142_$__cuda_sm70_shflsync_down_p) ;  /* 0x0000011000007944 */ /* 0x000fea0003c00000 */
[----:B------:R-:W-:Y:S01]  /*4a80*/  FADD.FTZ R173, R170, R173 ;  /* 0x000000adaaad7221 */ /* 0x000fe20000010000 */
[----:B0-----:R-:W-:Y:S01]  /*4a90*/  MOV R174, 0x1f ;  /* 0x0000001f00ae7802 */ /* 0x001fe20000000f00 */
[----:B-1----:R-:W-:Y:S01]  /*4aa0*/  FADD.FTZ R175, R175, R172 ;  /* 0x000000acafaf7221 */ /* 0x002fe20000010000 */
[----:B------:R-:W-:Y:S01]  /*4ab0*/  HFMA2.MMA R172, -RZ, RZ, 0, 5.9604644775390625e-08 ;  /* 0x00000001ffac7435 */ /* 0x000fe200000001ff */
[----:B------:R-:W-:-:S02]  /*4ac0*/  MOV R177, 0xffffffff ;  /* 0xffffffff00b17802 */ /* 0x000fc40000000f00 */
[----:B------:R-:W-:Y:S02]  /*4ad0*/  MOV R171, R173 ;  /* 0x000000ad00ab7202 */ /* 0x000fe40000000f00 */
[----:B------:R-:W-:Y:S02]  /*4ae0*/  MOV R168, 0x4b00 ;  /* 0x00004b0000a87802 */ /* 0x000fe40000000f00 */
[----:B------:R-:W-:Y:S05]  /*4af0*/  CALL.REL.NOINC `($__internal_142_$__cuda_sm70_shflsync_down_p) ;  /* 0x0000009000007944 */ /* 0x000fea0003c00000 */
[----:B-1----:R-:W-:Y:S01]  /*4b00*/  MOV R176, R172 ;  /* 0x000000ac00b07202 */ /* 0x002fe20000000f00 */
[----:B------:R-:W-:Y:S01]  /*4b10*/  HFMA2.MMA R172, -RZ, RZ, 0, 5.9604644775390625e-08 ;  /* 0x00000001ffac7435 */ /* 0x000fe200000001ff */
[----:B0-----:R-:W-:Y:S02]  /*4b20*/  MOV R171, R175 ;  /* 0x000000af00ab7202 */ /* 0x001fe40000000f00 */
[----:B------:R-:W-:Y:S02]  /*4b30*/  MOV R174, 0x1f ;  /* 0x0000001f00ae7802 */ /* 0x000fe40000000f00 */
[----:B------:R-:W-:Y:S02]  /*4b40*/  MOV R177, 0xffffffff ;  /* 0xffffffff00b17802 */ /* 0x000fe40000000f00 */
[----:B------:R-:W-:-:S02]  /*4b50*/  MOV R168, 0x4b70 ;  /* 0x00004b7000a87802 */ /* 0x000fc40000000f00 */
[----:B------:R-:W-:Y:S05]  /*4b60*/  CALL.REL.NOINC `($__internal_142_$__cuda_sm70_shflsync_down_p) ;  /* 0x0000002000007944 */ /* 0x000fea0003c00000 */
[----:B-1----:R-:W-:Y:S01]  /*4b70*/  MOV R168, R172 ;  /* 0x000000ac00a87202 */ /* 0x002fe20000000f00 */
[----:B0-----:R-:W-:Y:S05]  /*4b80*/  BRA `(.L_x_8519) ;  /* 0xffffd2a000007947 */ /* 0x001fea000383ffff */
        .weak           $__internal_142_$__cuda_sm70_shflsync_down_p
        .type           $__internal_142_$__cuda_sm70_shflsync_down_p,@function
        .size           $__internal_142_$__cuda_sm70_shflsync_down_p,(.L_x_11876 - $__internal_142_$__cuda_sm70_shflsync_down_p)
$__internal_142_$__cuda_sm70_shflsync_down_p:
[----:B------:R-:W-:Y:S01]  /*4b90*/  HFMA2.MMA R169, -RZ, RZ, 0, 0 ;  /* 0x00000000ffa97435 */ /* 0x000fe200000001ff */
[----:B------:R-:W-:Y:S04]  /*4ba0*/  WARPSYNC R177 ;  /* 0x000000b100007348 */ /* 0x000fe80003800000 */
[----:B------:R0:W1:Y:S01]  /*4bb0*/  SHFL.DOWN PT, R172, R171, R172, R174 ;  /* 0x080000acabac7389 */ /* 0x00006200000e00ae */
[----:B------:R-:W-:Y:S05]  /*4bc0*/  RET.REL.NODEC R168 `(_ZN10layer_norm13ln_bwd_kernelINS_13Kernel_traitsIf6__halffS2_fjLj4096ELj1ELj1ELj4ELj16ENS_18Kernel_traits_baseILj4096EfS2_fS2_fjLj128EEEEELb0ELb0ELb1ELb0EEEvNS_9BwdParamsE) ;  /* 0xffffb430a8007950 */ /* 0x000fea0003c3ffff */
.L_x_8520:
        /* <DEDUP_REMOVED lines=11> */
.L_x_11876:


//--------------------- .text._ZN10layer_norm13ln_bwd_kernelINS_13Kernel_traitsIf6__halffS2_fjLj4096ELj1ELj1ELj4ELj16ENS_18Kernel_traits_baseILj4096EfS2_fS2_fjLj128EEEEELb0ELb0ELb1ELb1EEEvNS_9BwdParamsE --------------------------
	.section	.text._ZN10layer_norm13ln_bwd_kernelINS_13Kernel_traitsIf6__halffS2_fjLj4096ELj1ELj1ELj4ELj16ENS_18Kernel_traits_baseILj4096EfS2_fS2_fjLj128EEEEELb0ELb0ELb1ELb1EEEvNS_9BwdParamsE,"ax",@progbits
	.sectioninfo	@"SHI_REGISTERS=254"
	.align	128
        .global         _ZN10layer_norm13ln_bwd_kernelINS_13Kernel_traitsIf6__halffS2_fjLj4096ELj1ELj1ELj4ELj16ENS_18Kernel_traits_baseILj4096EfS2_fS2_fjLj128EEEEELb0ELb0ELb1ELb1EEEvNS_9BwdParamsE
        .type           _ZN10layer_norm13ln_bwd_kernelINS_13Kernel_traitsIf6__halffS2_fjLj4096ELj1ELj1ELj4ELj16ENS_18Kernel_traits_baseILj4096EfS2_fS2_fjLj128EEEEELb0ELb0ELb1ELb1EEEvNS_9BwdParamsE,@function
        .size           _ZN10layer_norm13ln_bwd_kernelINS_13Kernel_traitsIf6__halffS2_fjLj4096ELj1ELj1ELj4ELj16ENS_18Kernel_traits_baseILj4096EfS2_fS2_fjLj128EEEEELb0ELb0ELb1ELb1EEEvNS_9BwdParamsE,(.L_x_11877 - _ZN10layer_norm13ln_bwd_kernelINS_13Kernel_traitsIf6__halffS2_fjLj4096ELj1ELj1ELj4ELj16ENS_18Kernel_traits_baseILj4096EfS2_fS2_fjLj128EEEEELb0ELb0ELb1ELb1EEEvNS_9BwdParamsE)
        .other          _ZN10layer_norm13ln_bwd_kernelINS_13Kernel_traitsIf6__halffS2_fjLj4096ELj1ELj1ELj4ELj16ENS_18Kernel_traits_baseILj4096EfS2_fS2_fjLj128EEEEELb0ELb0ELb1ELb1EEEvNS_9BwdParamsE,@"STO_CUDA_ENTRY STV_DEFAULT"
_ZN10layer_norm13ln_bwd_kernelINS_13Kernel_traitsIf6__halffS2_fjLj4096ELj1ELj1ELj4ELj16ENS_18Kernel_traits_baseILj4096EfS2_fS2_fjLj128EEEEELb0ELb0ELb1ELb1EEEvNS_9BwdParamsE:
.text._ZN10layer_norm13ln_bwd_kernelINS_13Kernel_traitsIf6__halffS2_fjLj4096ELj1ELj1ELj4ELj16ENS_18Kernel_traits_baseILj4096EfS2_fS2_fjLj128EEEEELb0ELb0ELb1ELb1EEEvNS_9BwdParamsE:
        /* <DEDUP_REMOVED lines=40> */
.L_x_8521:
        /* <DEDUP_REMOVED lines=47> */
.L_x_8592:
        /* <DEDUP_REMOVED lines=37> */
.L_x_8524:
        /* <DEDUP_REMOVED lines=47> */
[--C-:B0-----:R-:W-:Y:S02]  /*0ab0*/  HADD2.F32 R175, -RZ, R204.reuse.H0_H0 ;  /* 0x200000ccffaf7230 */ /* 0x101fe40000004100 */
        /* <DEDUP_REMOVED lines=8> */
[----:B------:R-:W-:Y:S01]  /*0b40*/  HADD2.F32 R204, -RZ, R204.H1_H1 ;  /* 0x300000ccffcc7230 */ /* 0x000fe20000004100 */
[----:B------:R-:W-:Y:S01]  /*0b50*/  FADD.FTZ R187, -R225, R187 ;  /* 0x000000bbe1bb7221 */ /* 0x000fe20000010100 */
[----:B-1----:R-:W-:-:S02]  /*0b60*/  HADD2.F32 R201, -RZ, R13.H0_H0 ;  /* 0x2000000dffc97230 */ /* 0x002fc40000004100 */
[----:B------:R-:W-:Y:S01]  /*0b70*/  HADD2.F32 R196, -RZ, R13.H1_H1 ;  /* 0x3000000dffc47230 */ /* 0x000fe20000004100 */
[C---:B-----5:R-:W-:Y:S01]  /*0b80*/  FMUL.FTZ R13, R2.reuse, R235 ;  /* 0x000000eb020d7220 */ /* 0x060fe20000410000 */
[--C-:B------:R-:W-:Y:S02]  /*0b90*/  HADD2.F32 R205, -RZ, R14.reuse.H0_H0 ;  /* 0x2000000effcd7230 */ /* 0x100fe40000004100 */
[----:B------:R-:W-:Y:S01]  /*0ba0*/  HADD2.F32 R174, -RZ, R14.H1_H1 ;  /* 0x3000000effae7230 */ /* 0x000fe20000004100 */
[C---:B------:R-:W-:Y:S01]  /*0bb0*/  FMUL.FTZ R14, R2.reuse, R179 ;  /* 0x000000b3020e7220 */ /* 0x040fe20000410000 */
[--C-:B------:R-:W-:Y:S02]  /*0bc0*/  HADD2.F32 R219, -RZ, R181.reuse.H0_H0 ;  /* 0x200000b5ffdb7230 */ /* 0x100fe40000004100 */
[----:B------:R-:W-:Y:S01]  /*0bd0*/  HADD2.F32 R220, -RZ, R181.H1_H1 ;  /* 0x300000b5ffdc7230 */ /* 0x000fe20000004100 */
[----:B------:R-:W-:Y:S02]  /*0be0*/  FMUL.FTZ R181, R2, R186 ;  /* 0x000000ba02b57220 */ /* 0x000fe40000410000 */
[----:B------:R-:W-:-:S02]  /*0bf0*/  FADD.FTZ R227, -R225, R209 ;  /* 0x000000d1e1e37221 */ /* 0x000fc40000010100 */
[C---:B------:R-:W-:Y:S02]  /*0c00*/  FADD.FTZ R249, -R225.reuse, R22 ;  /* 0x00000016e1f97221 */ /* 0x040fe40000010100 */
[----:B------:R-:W-:Y:S02]  /*0c10*/  FMUL.FTZ R7, R2, R7 ;  /* 0x0000000702077220 */ /* 0x000fe40000410000 */
[----:B------:R-:W-:Y:S01]  /*0c20*/  FMUL.FTZ R186, R88, R175 ;  /* 0x000000af58ba7220 */ /* 0x000fe20000410000 */
[----:B------:R-:W-:Y:S01]  /*0c30*/  HADD2.F32 R171, -RZ, R206.H0_H0 ;  /* 0x200000ceffab7230 */ /* 0x000fe20000004100 */
[C---:B------:R-:W-:Y:S01]  /*0c40*/  FADD.FTZ R185, -R225.reuse, R185 ;  /* 0x000000b9e1b97221 */ /* 0x040fe20000010100 */
[--C-:B------:R-:W-:Y:S01]  /*0c50*/  HADD2.F32 R215, -RZ, R11.reuse.H0_H0 ;  /* 0x2000000bffd77230 */ /* 0x100fe20000004100 */
[C---:B------:R-:W-:Y:S01]  /*0c60*/  FMUL.FTZ R22, R2.reuse, R27 ;  /* 0x0000001b02167220 */ /* 0x040fe20000410000 */
[----:B------:R-:W-:Y:S01]  /*0c70*/  HADD2.F32 R216, -RZ, R11.H1_H1 ;  /* 0x3000000bffd87230 */ /* 0x000fe20000004100 */
[C---:B------:R-:W-:Y:S01]  /*0c80*/  FADD.FTZ R229, -R225.reuse, R210 ;  /* 0x000000d2e1e57221 */ /* 0x040fe20000010100 */
[--C-:B------:R-:W-:Y:S01]  /*0c90*/  HADD2.F32 R221, -RZ, R182.reuse.H0_H0 ;  /* 0x200000b6ffdd7230 */ /* 0x100fe20000004100 */
[----:B------:R-:W-:Y:S01]  /*0ca0*/  FADD.FTZ R190, -R225, R190 ;  /* 0x000000bee1be7221 */ /* 0x000fe20000010100 */
[----:B------:R-:W-:Y:S01]  /*0cb0*/  HADD2.F32 R222, -RZ, R182.H1_H1 ;  /* 0x300000b6ffde7230 */ /* 0x000fe20000004100 */
[C---:B------:R-:W-:Y:S01]  /*0cc0*/  FMUL.FTZ R27, R2.reuse, R192 ;  /* 0x000000c0021b7220 */ /* 0x040fe20000410000 */
[--C-:B------:R-:W-:Y:S01]  /*0cd0*/  HADD2.F32 R209, -RZ, R8.reuse.H0_H0 ;  /* 0x20000008ffd17230 */ /* 0x100fe20000004100 */
[C---:B------:R-:W-:Y:S01]  /*0ce0*/  FMUL.FTZ R176, R2.reuse, R193 ;  /* 0x000000c102b07220 */ /* 0x040fe20000410000 */
[----:B------:R-:W-:Y:S01]  /*0cf0*/  HADD2.F32 R210, -RZ, R8.H1_H1 ;  /* 0x30000008ffd27230 */ /* 0x000fe20000004100 */
[C---:B------:R-:W-:Y:S01]  /*0d00*/  FMUL.FTZ R11, R2.reuse, R233 ;  /* 0x000000e9020b7220 */ /* 0x040fe20000410000 */
[--C-:B------:R-:W-:Y:S01]  /*0d10*/  HADD2.F32 R217, -RZ, R180.reuse.H0_H0 ;  /* 0x200000b4ffd97230 */ /* 0x100fe20000004100 */
[----:B------:R-:W-:Y:S01]  /*0d20*/  FMUL.FTZ R182, R2, R187 ;  /* 0x000000bb02b67220 */ /* 0x000fe20000410000 */
[----:B------:R-:W-:Y:S01]  /*0d30*/  HADD2.F32 R218, -RZ, R180.H1_H1 ;  /* 0x300000b4ffda7230 */ /* 0x000fe20000004100 */
        /* <DEDUP_REMOVED lines=10> */
[--C-:B------:R-:W-:Y:S01]  /*0de0*/  HADD2.F32 R223, -RZ, R183.reuse.H0_H0 ;  /* 0x200000b7ffdf7230 */ /* 0x100fe20000004100 */
[C---:B------:R-:W-:Y:S01]  /*0df0*/  FMUL.FTZ R180, R2.reuse, R185 ;  /* 0x000000b902b47220 */ /* 0x040fe20000410000 */
[----:B------:R-:W-:Y:S01]  /*0e00*/  HADD2.F32 R226, -RZ, R183.H1_H1 ;  /* 0x300000b7ffe27230 */ /* 0x000fe20000004100 */
[C---:B------:R-:W-:Y:S01]  /*0e10*/  FADD.FTZ R231, -R225.reuse, R211 ;  /* 0x000000d3e1e77221 */ /* 0x040fe20000010100 */
[--C-:B------:R-:W-:Y:S01]  /*0e20*/  HADD2.F32 R211, -RZ, R9.reuse.H0_H0 ;  /* 0x20000009ffd37230 */ /* 0x100fe20000004100 */
[----:B------:R-:W-:Y:S01]  /*0e30*/  FADD.FTZ R184, -R225, R184 ;  /* 0x000000b8e1b87221 */ /* 0x000fe20000010100 */
[----:B------:R-:W-:Y:S01]  /*0e40*/  HADD2.F32 R212, -RZ, R9.H1_H1 ;  /* 0x30000009ffd47230 */ /* 0x000fe20000004100 */
        /* <DEDUP_REMOVED lines=10> */
[--C-:B------:R-:W-:Y:S01]  /*0ef0*/  HADD2.F32 R213, -RZ, R10.reuse.H0_H0 ;  /* 0x2000000affd57230 */ /* 0x100fe20000004100 */
[C---:B------:R-:W-:Y:S01]  /*0f00*/  FMUL.FTZ R179, R2.reuse, R184 ;  /* 0x000000b802b37220 */ /* 0x040fe20000410000 */
[----:B------:R-:W-:Y:S01]  /*0f10*/  HADD2.F32 R214, -RZ, R10.H1_H1 ;  /* 0x3000000affd67230 */ /* 0x000fe20000004100 */
[C---:B------:R-:W-:Y:S02]  /*0f20*/  FMUL.FTZ R184, R2.reuse, R189 ;  /* 0x000000bd02b87220 */ /* 0x040fe40000410000 */
        /* <DEDUP_REMOVED lines=31> */
[--C-:B------:R-:W-:Y:S01]  /*1120*/  HADD2.F32 R197, -RZ, R15.reuse.H0_H0 ;  /* 0x2000000fffc57230 */ /* 0x100fe20000004100 */
[C---:B------:R-:W-:Y:S01]  /*1130*/  FMUL.FTZ R177, R2.reuse, R194 ;  /* 0x000000c202b17220 */ /* 0x040fe20000410000 */
[----:B------:R-:W-:Y:S01]  /*1140*/  HADD2.F32 R172, -RZ, R15.H1_H1 ;  /* 0x3000000fffac7230 */ /* 0x000fe20000004100 */
        /* <DEDUP_REMOVED lines=146> */
.L_x_8525:
[----:B------:R-:W-:Y:S05]  /*1a70*/  BSYNC B0 ;  /* 0x0000000000007941 */ /* 0x000fea0003800000 */
.L_x_8523:
[----:B------:R-:W-:Y:S02]  /*1a80*/  LOP3.LUT P1, RZ, R3, 0xff, RZ, 0xc0, !PT ;  /* 0x000000ff03ff7812 */ /* 0x000fe4000782c0ff */
[----:B0-----:R-:W-:Y:S02]  /*1a90*/  SHF.R.U32.HI R170, RZ, 0x5, R6 ;  /* 0x00000005ffaa7819 */ /* 0x001fe40000011606 */
[----:B------:R-:W-:-:S02]  /*1aa0*/  LOP3.LUT P0, RZ, R6, 0x1f, RZ, 0xc0, !PT ;  /* 0x0000001f06ff7812 */ /* 0x000fc4000780c0ff */
[----:B------:R-:W-:-:S07]  /*1ab0*/  LOP3.LUT R225, R170, 0x7fffffc, RZ, 0xc0, !PT ;  /* 0x07fffffcaae17812 */ /* 0x000fce00078ec0ff */
[----:B------:R-:W-:Y:S01]  /*1ac0*/  @!P1 IADD3 R225, R225, 0x4, RZ ;  /* 0x00000004e1e19810 */ /* 0x000fe20007ffe0ff */
[----:B------:R-:W-:Y:S05]  /*1ad0*/  BRA.DIV ~URZ, `(.L_x_8526) ;  /* 0x000027227f007947 */ /* 0x000fea000b800000 */
[----:B------:R0:W1:Y:S02]  /*1ae0*/  SHFL.DOWN PT, R171, R196, 0x10, 0x1f ;  /* 0x0a001f00c4ab7f89 */ /* 0x00006400000e0000 */
.L_x_8593:
        /* <DEDUP_REMOVED lines=18> */
.L_x_8594:
        /* <DEDUP_REMOVED lines=50> */
.L_x_8529:
[----:B------:R-:W-:Y:S05]  /*1f30*/  BSYNC B0 ;  /* 0x0000000000007941 */ /* 0x000fea0003800000 */
.L_x_8528:
        /* <DEDUP_REMOVED lines=17> */
.L_x_8531:
[----:B------:R-:W-:Y:S05]  /*2050*/  BSYNC B0 ;  /* 0x0000000000007941 */ /* 0x000fea0003800000 */
.L_x_8530:
        /* <DEDUP_REMOVED lines=8> */
.L_x_8533:
[----:B------:R-:W-:Y:S05]  /*20e0*/  BSYNC B0 ;  /* 0x0000000000007941 */ /* 0x000fea0003800000 */
.L_x_8532:
        /* <DEDUP_REMOVED lines=8> */
.L_x_8535:
[----:B------:R-:W-:Y:S05]  /*2170*/  BSYNC B0 ;  /* 0x0000000000007941 */ /* 0x000fea0003800000 */
.L_x_8534:
        /* <DEDUP_REMOVED lines=8> */
.L_x_8537:
[----:B------:R-:W-:Y:S05]  /*2200*/  BSYNC B0 ;  /* 0x0000000000007941 */ /* 0x000fea0003800000 */
.L_x_8536:
        /* <DEDUP_REMOVED lines=21> */
.L_x_8539:
[----:B------:R-:W-:Y:S05]  /*2360*/  BSYNC B0 ;  /* 0x0000000000007941 */ /* 0x000fea0003800000 */
.L_x_8538:
        /* <DEDUP_REMOVED lines=10> */
.L_x_8541:
[----:B------:R-:W-:Y:S05]  /*2410*/  BSYNC B0 ;  /* 0x0000000000007941 */ /* 0x000fea0003800000 */
.L_x_8540:
        /* <DEDUP_REMOVED lines=10> */
.L_x_8543:
[----:B------:R-:W-:Y:S05]  /*24c0*/  BSYNC B0 ;  /* 0x0000000000007941 */ /* 0x000fea0003800000 */
.L_x_8542:
        /* <DEDUP_REMOVED lines=34> */
.L_x_8545:
[----:B------:R-:W-:Y:S05]  /*26f0*/  BSYNC B0 ;  /* 0x0000000000007941 */ /* 0x000fea0003800000 */
.L_x_8544:
        /* <DEDUP_REMOVED lines=21> */
.L_x_8547:
[----:B------:R-:W-:Y:S05]  /*2850*/  BSYNC B0 ;  /* 0x0000000000007941 */ /* 0x000fea0003800000 */
.L_x_8546:
        /* <DEDUP_REMOVED lines=10> */
.L_x_8549:
[----:B------:R-:W-:Y:S05]  /*2900*/  BSYNC B0 ;  /* 0x0000000000007941 */ /* 0x000fea0003800000 */
.L_x_8548:
        /* <DEDUP_REMOVED lines=10> */
.L_x_8551:
[----:B------:R-:W-:Y:S05]  /*29b0*/  BSYNC B0 ;  /* 0x0000000000007941 */ /* 0x000fea0003800000 */
.L_x_8550:
        /* <DEDUP_REMOVED lines=32> */
.L_x_8553:
[----:B------:R-:W-:Y:S05]  /*2bc0*/  BSYNC B0 ;  /* 0x0000000000007941 */ /* 0x000fea0003800000 */
.L_x_8552:
        /* <DEDUP_REMOVED lines=8> */
.L_x_8555:
[----:B------:R-:W-:Y:S05]  /*2c50*/  BSYNC B0 ;  /* 0x0000000000007941 */ /* 0x000fea0003800000 */
.L_x_8554:
        /* <DEDUP_REMOVED lines=18> */
.L_x_8557:
[----:B------:R-:W-:Y:S05]  /*2d80*/  BSYNC B0 ;  /* 0x0000000000007941 */ /* 0x000fea0003800000 */
.L_x_8556:
        /* <DEDUP_REMOVED lines=8> */
.L_x_8559:
[----:B------:R-:W-:Y:S05]  /*2e10*/  BSYNC B0 ;  /* 0x0000000000007941 */ /* 0x000fea0003800000 */
.L_x_8558:
        /* <DEDUP_REMOVED lines=17> */
.L_x_8561:
[----:B------:R-:W-:Y:S05]  /*2f30*/  BSYNC B0 ;  /* 0x0000000000007941 */ /* 0x000fea0003800000 */
.L_x_8560:
        /* <DEDUP_REMOVED lines=23> */
.L_x_8563:
[----:B------:R-:W-:Y:S05]  /*30b0*/  BSYNC B0 ;  /* 0x0000000000007941 */ /* 0x000fea0003800000 */
.L_x_8562:
        /* <DEDUP_REMOVED lines=10> */
.L_x_8565:
[----:B------:R-:W-:Y:S05]  /*3160*/  BSYNC B0 ;  /* 0x0000000000007941 */ /* 0x000fea0003800000 */
.L_x_8564:
        /* <DEDUP_REMOVED lines=10> */
.L_x_8567:
[----:B------:R-:W-:Y:S05]  /*3210*/  BSYNC B0 ;  /* 0x0000000000007941 */ /* 0x000fea0003800000 */
.L_x_8566:
        /* <DEDUP_REMOVED lines=26> */
.L_x_8569:
[----:B------:R-:W-:Y:S05]  /*33c0*/  BSYNC B0 ;  /* 0x0000000000007941 */ /* 0x000fea0003800000 */
.L_x_8568:
        /* <DEDUP_REMOVED lines=18> */
.L_x_8571:
[----:B------:R-:W-:Y:S05]  /*34f0*/  BSYNC B0 ;  /* 0x0000000000007941 */ /* 0x000fea0003800000 */
.L_x_8570:
        /* <DEDUP_REMOVED lines=10> */
.L_x_8573:
[----:B------:R-:W-:Y:S05]  /*35a0*/  BSYNC B0 ;  /* 0x0000000000007941 */ /* 0x000fea0003800000 */
.L_x_8572:
        /* <DEDUP_REMOVED lines=17> */
.L_x_8575:
[----:B------:R-:W-:Y:S05]  /*36c0*/  BSYNC B0 ;  /* 0x0000000000007941 */ /* 0x000fea0003800000 */
.L_x_8574:
        /* <DEDUP_REMOVED lines=34> */
.L_x_8577:
[----:B-1----:R-:W-:Y:S05]  /*38f0*/  BSYNC B0 ;  /* 0x0000000000007941 */ /* 0x002fea0003800000 */
.L_x_8576:
        /* <DEDUP_REMOVED lines=8> */
.L_x_8579:
[----:B------:R-:W-:Y:S05]  /*3980*/  BSYNC B0 ;  /* 0x0000000000007941 */ /* 0x000fea0003800000 */
.L_x_8578:
        /* <DEDUP_REMOVED lines=8> */
.L_x_8581:
[----:B------:R-:W-:Y:S05]  /*3a10*/  BSYNC B0 ;  /* 0x0000000000007941 */ /* 0x000fea0003800000 */
.L_x_8580:
        /* <DEDUP_REMOVED lines=8> */
.L_x_8583:
[----:B------:R-:W-:Y:S05]  /*3aa0*/  BSYNC B0 ;  /* 0x0000000000007941 */ /* 0x000fea0003800000 */
.L_x_8582:
        /* <DEDUP_REMOVED lines=19> */
.L_x_8585:
[----:B------:R-:W-:Y:S05]  /*3be0*/  BSYNC B0 ;  /* 0x0000000000007941 */ /* 0x000fea0003800000 */
.L_x_8584:
        /* <DEDUP_REMOVED lines=10> */
.L_x_8587:
[----:B------:R-:W-:Y:S05]  /*3c90*/  BSYNC B0 ;  /* 0x0000000000007941 */ /* 0x000fea0003800000 */
.L_x_8586:
        /* <DEDUP_REMOVED lines=10> */
.L_x_8589:
[----:B------:R-:W-:Y:S05]  /*3d40*/  BSYNC B0 ;  /* 0x0000000000007941 */ /* 0x000fea0003800000 */
.L_x_8588:
        /* <DEDUP_REMOVED lines=31> */
.L_x_8591:
[----:B------:R-:W-:Y:S05]  /*3f40*/  BSYNC B0 ;  /* 0x0000000000007941 */ /* 0x000fea0003800000 */
.L_x_8590:
        /* <DEDUP_REMOVED lines=18> */
.L_x_8522:
        /* <DEDUP_REMOVED lines=25> */
.L_x_8526:
[----:B------:R-:W-:Y:S01]  /*4200*/  HFMA2.MMA R227, -RZ, RZ, 0, 9.5367431640625e-07 ;  /* 0x00000010ffe37435 */ /* 0x000fe200000001ff */
[----:B------:R-:W-:-:S02]  /*4210*/  MOV R172, R196 ;  /* 0x000000c400ac7202 */ /* 0x000fc40000000f00 */
[----:B------:R-:W-:Y:S02]  /*4220*/  MOV R174, 0x1f ;  /* 0x0000001f00ae7802 */ /* 0x000fe40000000f00 */
[----:B------:R-:W-:Y:S02]  /*4230*/  MOV R229, 0xffffffff ;  /* 0xffffffff00e57802 */ /* 0x000fe40000000f00 */
[----:B------:R-:W-:Y:S02]  /*4240*/  MOV R168, 0x4260 ;  /* 0x0000426000a87802 */ /* 0x000fe40000000f00 */
[----:B-----5:R-:W-:Y:S05]  /*4250*/  CALL.REL.NOINC `($__internal_143_$__cuda_sm70_shflsync_down_p) ;  /* 0x0000046000007944 */ /* 0x020fea0003c00000 */
[----:B-1----:R-:W-:Y:S01]  /*4260*/  MOV R171, R172 ;  /* 0x000000ac00ab7202 */ /* 0x002fe20000000f00 */
[----:B0-----:R-:W-:Y:S05]  /*4270*/  BRA `(.L_x_8593) ;  /* 0xffffd87000007947 */ /* 0x001fea000383ffff */
.L_x_8527:
[----:B------:R-:W-:Y:S01]  /*4280*/  HFMA2.MMA R227, -RZ, RZ, 0, 9.5367431640625e-07 ;  /* 0x00000010ffe37435 */ /* 0x000fe200000001ff */
[----:B------:R-:W-:Y:S02]  /*4290*/  MOV R172, R197 ;  /* 0x000000c500ac7202 */ /* 0x000fe40000000f00 */
[----:B------:R-:W-:Y:S02]  /*42a0*/  MOV R174, 0x1f ;  /* 0x0000001f00ae7802 */ /* 0x000fe40000000f00 */
[----:B------:R-:W-:-:S02]  /*42b0*/  MOV R229, 0xffffffff ;  /* 0xffffffff00e57802 */ /* 0x000fc40000000f00 */
[----:B------:R-:W-:Y:S02]  /*42c0*/  MOV R168, 0x42e0 ;  /* 0x000042e000a87802 */ /* 0x000fe40000000f00 */
[----:B01---5:R-:W-:Y:S05]  /*42d0*/  CALL.REL.NOINC `($__internal_143_$__cuda_sm70_shflsync_down_p) ;  /* 0x000003e000007944 */ /* 0x023fea0003c00000 */
[----:B------:R-:W-:Y:S01]  /*42e0*/  FADD.FTZ R196, R171, R196 ;  /* 0x000000c4abc47221 */ /* 0x000fe20000010000 */
[----:B0-----:R-:W-:Y:S01]  /*42f0*/  HFMA2.MMA R227, -RZ, RZ, 0, 4.76837158203125e-07 ;  /* 0x00000008ffe37435 */ /* 0x001fe200000001ff */
[----:B-1----:R-:W-:Y:S01]  /*4300*/  FADD.FTZ R197, R197, R172 ;  /* 0x000000acc5c57221 */ /* 0x002fe20000010000 */
[----:B------:R-:W-:Y:S02]  /*4310*/  MOV R174, 0x1f ;  /* 0x0000001f00ae7802 */ /* 0x000fe40000000f00 */
[----:B------:R-:W-:Y:S02]  /*4320*/  MOV R229, 0xffffffff ;  /* 0xffffffff00e57802 */ /* 0x000fe40000000f00 */
[----:B------:R-:W-:Y:S02]  /*4330*/  MOV R172, R196 ;  /* 0x000000c400ac7202 */ /* 0x000fe40000000f00 */
[----:B------:R-:W-:Y:S02]  /*4340*/  MOV R168, 0x4360 ;  /* 0x0000436000a87802 */ /* 0x000fe40000000f00 */
[----:B------:R-:W-:Y:S05]  /*4350*/  CALL.REL.NOINC `($__internal_143_$__cuda_sm70_shflsync_down_p) ;  /* 0x0000036000007944 */ /* 0x000fea0003c00000 */
[----:B0-----:R-:W-:Y:S01]  /*4360*/  HFMA2.MMA R227, -RZ, RZ, 0, 4.76837158203125e-07 ;  /* 0x00000008ffe37435 */ /* 0x001fe200000001ff */
[----:B-1----:R-:W-:-:S02]  /*4370*/  MOV R171, R172 ;  /* 0x000000ac00ab7202 */ /* 0x002fc40000000f00 */
[----:B------:R-:W-:Y:S02]  /*4380*/  MOV R172, R197 ;  /* 0x000000c500ac7202 */ /* 0x000fe40000000f00 */
[----:B------:R-:W-:Y:S02]  /*4390*/  MOV R174, 0x1f ;  /* 0x0000001f00ae7802 */ /* 0x000fe40000000f00 */
[----:B------:R-:W-:Y:S02]  /*43a0*/  MOV R229, 0xffffffff ;  /* 0xffffffff00e57802 */ /* 0x000fe40000000f00 */
[----:B------:R-:W-:Y:S02]  /*43b0*/  MOV R168, 0x43d0 ;  /* 0x000043d000a87802 */ /* 0x000fe40000000f00 */
[----:B------:R-:W-:Y:S05]  /*43c0*/  CALL.REL.NOINC `($__internal_143_$__cuda_sm70_shflsync_down_p) ;  /* 0x000002f000007944 */ /* 0x000fea0003c00000 */
[----:B------:R-:W-:Y:S01]  /*43d0*/  FADD.FTZ R196, R171, R196 ;  /* 0x000000c4abc47221 */ /* 0x000fe20000010000 */
[----:B0-----:R-:W-:Y:S01]  /*43e0*/  HFMA2.MMA R227, -RZ, RZ, 0, 2.384185791015625e-07 ;  /* 0x00000004ffe37435 */ /* 0x001fe200000001ff */
[----:B-1----:R-:W-:Y:S01]  /*43f0*/  FADD.FTZ R197, R197, R172 ;  /* 0x000000acc5c57221 */ /* 0x002fe20000010000 */
[----:B------:R-:W-:Y:S02]  /*4400*/  MOV R174, 0x1f ;  /* 0x0000001f00ae7802 */ /* 0x000fe40000000f00 */
[----:B------:R-:W-:-:S02]  /*4410*/  MOV R229, 0xffffffff ;  /* 0xffffffff00e57802 */ /* 0x000fc40000000f00 */
[----:B------:R-:W-:Y:S02]  /*4420*/  MOV R172, R196 ;  /* 0x000000c400ac7202 */ /* 0x000fe40000000f00 */
[----:B------:R-:W-:Y:S02]  /*4430*/  MOV R168, 0x4450 ;  /* 0x0000445000a87802 */ /* 0x000fe40000000f00 */
[----:B------:R-:W-:Y:S05]  /*4440*/  CALL.REL.NOINC `($__internal_143_$__cuda_sm70_shflsync_down_p) ;  /* 0x0000027000007944 */ /* 0x000fea0003c00000 */
[----:B0-----:R-:W-:Y:S01]  /*4450*/  HFMA2.MMA R227, -RZ, RZ, 0, 2.384185791015625e-07 ;  /* 0x00000004ffe37435 */ /* 0x001fe200000001ff */
[----:B-1----:R-:W-:Y:S02]  /*4460*/  MOV R171, R172 ;  /* 0x000000ac00ab7202 */ /* 0x002fe40000000f00 */
[----:B------:R-:W-:Y:S02]  /*4470*/  MOV R172, R197 ;  /* 0x000000c500ac7202 */ /* 0x000fe40000000f00 */
[----:B------:R-:W-:Y:S02]  /*4480*/  MOV R174, 0x1f ;  /* 0x0000001f00ae7802 */ /* 0x000fe40000000f00 */
[----:B------:R-:W-:Y:S02]  /*4490*/  MOV R229, 0xffffffff ;  /* 0xffffffff00e57802 */ /* 0x000fe40000000f00 */
[----:B------:R-:W-:-:S02]  /*44a0*/  MOV R168, 0x44c0 ;  /* 0x000044c000a87802 */ /* 0x000fc40000000f00 */
[----:B------:R-:W-:Y:S05]  /*44b0*/  CALL.REL.NOINC `($__internal_143_$__cuda_sm70_shflsync_down_p) ;  /* 0x0000020000007944 */ /* 0x000fea0003c00000 */
[----:B------:R-:W-:Y:S01]  /*44c0*/  FADD.FTZ R196, R171, R196 ;  /* 0x000000c4abc47221 */ /* 0x000fe20000010000 */
[----:B0-----:R-:W-:Y:S01]  /*44d0*/  HFMA2.MMA R227, -RZ, RZ, 0, 1.1920928955078125e-07 ;  /* 0x00000002ffe37435 */ /* 0x001fe200000001ff */
[----:B-1----:R-:W-:Y:S01]  /*44e0*/  FADD.FTZ R175, R197, R172 ;  /* 0x000000acc5af7221 */ /* 0x002fe20000010000 */
[----:B------:R-:W-:-:S02]  /*44f0*/  MOV R174, 0x1f ;  /* 0x0000001f00ae7802 */ /* 0x000fc40000000f00 */
[----:B------:R-:W-:Y:S02]  /*4500*/  MOV R229, 0xffffffff ;  /* 0xffffffff00e57802 */ /* 0x000fe40000000f00 */
[----:B------:R-:W-:Y:S02]  /*4510*/  MOV R172, R196 ;  /* 0x000000c400ac7202 */ /* 0x000fe40000000f00 */
[----:B------:R-:W-:Y:S02]  /*4520*/  MOV R168, 0x4540 ;  /* 0x0000454000a87802 */ /* 0x000fe40000000f00 */
[----:B------:R-:W-:Y:S05]  /*4530*/  CALL.REL.NOINC `($__internal_143_$__cuda_sm70_shflsync_down_p) ;  /* 0x0000018000007944 */ /* 0x000fea0003c00000 */
[----:B0-----:R-:W-:Y:S01]  /*4540*/  HFMA2.MMA R227, -RZ, RZ, 0, 1.1920928955078125e-07 ;  /* 0x00000002ffe37435 */ /* 0x001fe200000001ff */
[----:B-1----:R-:W-:Y:S02]  /*4550*/  MOV R171, R172 ;  /* 0x000000ac00ab7202 */ /* 0x002fe40000000f00 */
[----:B------:R-:W-:Y:S02]  /*4560*/  MOV R172, R175 ;  /* 0x000000af00ac7202 */ /* 0x000fe40000000f00 */
[----:B------:R-:W-:Y:S02]  /*4570*/  MOV R174, 0x1f ;  /* 0x0000001f00ae7802 */ /* 0x000fe40000000f00 */
[----:B------:R-:W-:-:S02]  /*4580*/  MOV R229, 0xffffffff ;  /* 0xffffffff00e57802 */ /* 0x000fc40000000f00 */
[----:B------:R-:W-:Y:S02]  /*4590*/  MOV R168, 0x45b0 ;  /* 0x000045b000a87802 */ /* 0x000fe40000000f00 */
[----:B------:R-:W-:Y:S05]  /*45a0*/  CALL.REL.NOINC `($__internal_143_$__cuda_sm70_shflsync_down_p) ;  /* 0x0000011000007944 */ /* 0x000fea0003c00000 */
[----:B------:R-:W-:Y:S01]  /*45b0*/  FADD.FTZ R173, R171, R196 ;  /* 0x000000c4abad7221 */ /* 0x000fe20000010000 */
[----:B0-----:R-:W-:Y:S01]  /*45c0*/  HFMA2.MMA R227, -RZ, RZ, 0, 5.9604644775390625e-08 ;  /* 0x00000001ffe37435 */ /* 0x001fe200000001ff */
[----:B-1----:R-:W-:Y:S01]  /*45d0*/  FADD.FTZ R175, R175, R172 ;  /* 0x000000acafaf7221 */ /* 0x002fe20000010000 */
[----:B------:R-:W-:Y:S02]  /*45e0*/  MOV R174, 0x1f ;  /* 0x0000001f00ae7802 */ /* 0x000fe40000000f00 */
[----:B------:R-:W-:Y:S02]  /*45f0*/  MOV R229, 0xffffffff ;  /* 0xffffffff00e57802 */ /* 0x000fe40000000f00 */
[----:B------:R-:W-:Y:S02]  /*4600*/  MOV R172, R173 ;  /* 0x000000ad00ac7202 */ /* 0x000fe40000000f00 */
[----:B------:R-:W-:Y:S02]  /*4610*/  MOV R168, 0x4630 ;  /* 0x0000463000a87802 */ /* 0x000fe40000000f00 */
[----:B------:R-:W-:Y:S05]  /*4620*/  CALL.REL.NOINC `($__internal_143_$__cuda_sm70_shflsync_down_p) ;  /* 0x0000009000007944 */ /* 0x000fea0003c00000 */
[----:B0-----:R-:W-:Y:S01]  /*4630*/  HFMA2.MMA R227, -RZ, RZ, 0, 5.9604644775390625e-08 ;  /* 0x00000001ffe37435 */ /* 0x001fe200000001ff */
[----:B-1----:R-:W-:-:S02]  /*4640*/  MOV R196, R172 ;  /* 0x000000ac00c47202 */ /* 0x002fc40000000f00 */
[----:B------:R-:W-:Y:S02]  /*4650*/  MOV R172, R175 ;  /* 0x000000af00ac7202 */ /* 0x000fe40000000f00 */
[----:B------:R-:W-:Y:S02]  /*4660*/  MOV R174, 0x1f ;  /* 0x0000001f00ae7802 */ /* 0x000fe40000000f00 */
[----:B------:R-:W-:Y:S02]  /*4670*/  MOV R229, 0xffffffff ;  /* 0xffffffff00e57802 */ /* 0x000fe40000000f00 */
[----:B------:R-:W-:Y:S02]  /*4680*/  MOV R168, 0x46a0 ;  /* 0x000046a000a87802 */ /* 0x000fe40000000f00 */
[----:B------:R-:W-:Y:S05]  /*4690*/  CALL.REL.NOINC `($__internal_143_$__cuda_sm70_shflsync_down_p) ;  /* 0x0000002000007944 */ /* 0x000fea0003c00000 */
[----:B-1----:R-:W-:Y:S01]  /*46a0*/  MOV R168, R172 ;  /* 0x000000ac00a87202 */ /* 0x002fe20000000f00 */
[----:B0-----:R-:W-:Y:S05]  /*46b0*/  BRA `(.L_x_8594) ;  /* 0xffffd55000007947 */ /* 0x001fea000383ffff */
        .weak           $__internal_143_$__cuda_sm70_shflsync_down_p
        .type           $__internal_143_$__cuda_sm70_shflsync_down_p,@function
        .size           $__internal_143_$__cuda_sm70_shflsync_down_p,(.L_x_11877 - $__internal_143_$__cuda_sm70_shflsync_down_p)
$__internal_143_$__cuda_sm70_shflsync_down_p:
[----:B------:R-:W-:Y:S01]  /*46c0*/  HFMA2.MMA R169, -RZ, RZ, 0, 0 ;  /* 0x00000000ffa97435 */ /* 0x000fe200000001ff */
[----:B------:R-:W-:Y:S04]  /*46d0*/  WARPSYNC R229 ;  /* 0x000000e500007348 */ /* 0x000fe80003800000 */
[----:B------:R0:W1:Y:S01]  /*46e0*/  SHFL.DOWN PT, R172, R172, R227, R174 ;  /* 0x080000e3acac7389 */ /* 0x00006200000e00ae */
[----:B------:R-:W-:Y:S05]  /*46f0*/  RET.REL.NODEC R168 `(_ZN10layer_norm13ln_bwd_kernelINS_13Kernel_traitsIf6__halffS2_fjLj4096ELj1ELj1ELj4ELj16ENS_18Kernel_traits_baseILj4096EfS2_fS2_fjLj128EEEEELb0ELb0ELb1ELb1EEEvNS_9BwdParamsE) ;  /* 0xffffb900a8007950 */ /* 0x000fea0003c3ffff */
.L_x_8595:
        /* <DEDUP_REMOVED lines=16> */
.L_x_11877:


//--------------------- .text._ZN10layer_norm13ln_bwd_kernelINS_13Kernel_traitsIf6__halffS2_fjLj4096ELj1ELj1ELj4ELj16ENS_18Kernel_traits_baseILj4096EfS2_fS2_fjLj128EEEEELb0ELb1ELb0ELb0EEEvNS_9BwdParamsE --------------------------
	.section	.text._ZN10layer_norm13ln_bwd_kernelINS_13Kernel_traitsIf6__halffS2_fjLj4096ELj1ELj1ELj4ELj16ENS_18Kernel_traits_baseILj4096EfS2_fS2_fjLj128EEEEELb0ELb1ELb0ELb0EEEvNS_9BwdParamsE,"ax",@progbits
	.sectioninfo	@"SHI_REGISTERS=255"
	.align	128
        .global         _ZN10layer_norm13ln_bwd_kernelINS_13Kernel_traitsIf6__halffS2_fjLj4096ELj1ELj1ELj4ELj16ENS_18Kernel_traits_baseILj4096EfS2_fS2_fjLj128EEEEELb0ELb1ELb0ELb0EEEvNS_9BwdParamsE
        .type           _ZN10layer_norm13ln_bwd_kernelINS_13Kernel_traitsIf6__halffS2_fjLj4096ELj1ELj1ELj4ELj16ENS_18Kernel_traits_baseILj4096EfS2_fS2_fjLj128EEEEELb0ELb1ELb0ELb0EEEvNS_9BwdParamsE,@function
        .size           _ZN10layer_norm13ln_bwd_kernelINS_13Kernel_traitsIf6__halffS2_fjLj4096ELj1ELj1ELj4ELj16ENS_18Kernel_traits_baseILj4096EfS2_fS2_fjLj128EEEEELb0ELb1ELb0ELb0EEEvNS_9BwdParamsE,(.L_x_11878 - _ZN10layer_norm13ln_bwd_kernelINS_13Kernel_traitsIf6__halffS2_fjLj4096ELj1ELj1ELj4ELj16ENS_18Kernel_traits_baseILj4096EfS2_fS2_fjLj128EEEEELb0ELb1ELb0ELb0EEEvNS_9BwdParamsE)
        .other          _ZN10layer_norm13ln_bwd_kernelINS_13Kernel_traitsIf6__halffS2_fjLj4096ELj1ELj1ELj4ELj16ENS_18Kernel_traits_baseILj4096EfS2_fS2_fjLj128EEEEELb0ELb1ELb0ELb0EEEvNS_9BwdParamsE,@"STO_CUDA_ENTRY STV_DEFAULT"
_ZN10layer_norm13ln_bwd_kernelINS_13Kernel_traitsIf6__halffS2_fjLj4096ELj1ELj1ELj4ELj16ENS_18Kernel_traits_baseILj4096EfS2_fS2_fjLj128EEEEELb0ELb1ELb0ELb0EEEvNS_9BwdParamsE:
.text._ZN10layer_norm13ln_bwd_kernelINS_13Kernel_traitsIf6__halffS2_fjLj4096ELj1ELj1ELj4ELj16ENS_18Kernel_traits_baseILj4096EfS2_fS2_fjLj128EEEEELb0ELb1ELb0ELb0EEEvNS_9BwdParamsE:
        /* <DEDUP_REMOVED lines=128> */
.L_x_8615:
        /* <DEDUP_REMOVED lines=18> */
[----:B--2---:R-:W-:-:S04]  /*0920*/  @P0 HADD2.F32 R18, -RZ, R192.H0_H0 ;  /* 0x200000c0ff120230 */ /* 0x004fc80000004100 */
        /* <DEDUP_REMOVED lines=29> */
[--C-:B--2---:R-:W-:Y:S02]  /*0b00*/  HADD2.F32 R207, -RZ, R196.reuse.H0_H0 ;  /* 0x200000c4ffcf7230 */ /* 0x104fe40000004100 */
[----:B------:R-:W-:Y:S02]  /*0b10*/  HADD2.F32 R206, -RZ, R196.H1_H1 ;  /* 0x300000c4ffce7230 */ /* 0x000fe40000004100 */
[----:B------:R-:W-:-:S02]  /*0b20*/  HADD2.F32 R196, -RZ, R197.H0_H0 ;  /* 0x200000c5ffc47230 */ /* 0x000fc40000004100 */
[----:B------:R-:W-:Y:S01]  /*0b30*/  HADD2.F32 R193, -RZ, R197.H1_H1 ;  /* 0x300000c5ffc17230 */ /* 0x000fe20000004100 */
[C---:B---3--:R-:W-:Y:S02]  /*0b40*/  FADD.FTZ R197, -R216.reuse, R202 ;  /* 0x000000cad8c57221 */ /* 0x048fe40000010100 */
[----:B------:R-:W2:Y:S01]  /*0b50*/  LDL R202, [R1+0x84] ;  /* 0x0000840001ca7983 */ /* 0x000ea20000100800 */
        /* <DEDUP_REMOVED lines=62> */
.L_x_8598:
[----:B0-----:R-:W-:Y:S05]  /*0f40*/  BSYNC B0 ;  /* 0x0000000000007941 */ /* 0x001fea0003800000 */
.L_x_8597:
        /* <DEDUP_REMOVED lines=23> */
[--C-:B--2---:R-:W-:Y:S01]  /*10c0*/  HADD2.F32 R200, -RZ, R192.reuse.H0_H0 ;  /* 0x200000c0ffc87230 */ /* 0x104fe20000004100 */
[----:B-----5:R-:W-:Y:S01]  /*10d0*/  FMUL.FTZ R2, R17, R2 ;  /* 0x0000000211027220 */ /* 0x020fe20000410000 */
[----:B------:R-:W-:-:S02]  /*10e0*/  HADD2.F32 R5, -RZ, R192.H1_H1 ;  /* 0x300000c0ff057230 */ /* 0x000fc40000004100 */
[--C-:B------:R-:W-:Y:S01]  /*10f0*/  HADD2.F32 R201, -RZ, R193.reuse.H0_H0 ;  /* 0x200000c1ffc97230 */ /* 0x100fe20000004100 */
[----:B---3--:R-:W-:Y:S01]  /*1100*/  FADD.FTZ R192, -R216, R196 ;  /* 0x000000c4d8c07221 */ /* 0x008fe20000010100 */
[----:B------:R-:W-:Y:S01]  /*1110*/  HADD2.F32 R193, -RZ, R193.H1_H1 ;  /* 0x300000c1ffc17230 */ /* 0x000fe20000004100 */
        /* <DEDUP_REMOVED lines=55> */
.L_x_8600:
[----:B------:R-:W-:Y:S05]  /*1490*/  BSYNC B0 ;  /* 0x0000000000007941 */ /* 0x000fea0003800000 */
.L_x_8599:
        /* <DEDUP_REMOVED lines=19> */
[--C-:B----4-:R-:W-:Y:S01]  /*15d0*/  HADD2.F32 R200, -RZ, R192.reuse.H0_H0 ;  /* 0x200000c0ffc87230 */ /* 0x110fe20000004100 */
        /* <DEDUP_REMOVED lines=60> */
.L_x_8602:
[----:B------:R-:W-:Y:S05]  /*19a0*/  BSYNC B0 ;  /* 0x0000000000007941 */ /* 0x000fea0003800000 */
.L_x_8601:
        /* <DEDUP_REMOVED lines=17> */
[----:B---3--:R-:W-:Y:S01]  /*1ac0*/  HADD2.F32 R219, -RZ, R200.H0_H0 ;  /* 0x200000c8ffdb7230 */ /* 0x008fe20000004100 */
[----:B------:R-:W-:-:S02]  /*1ad0*/  FADD.FTZ R217, -R216, R193 ;  /* 0x000000c1d8d97221 */ /* 0x000fc40000010100 */
[C---:B------:R-:W-:Y:S02]  /*1ae0*/  FADD.FTZ R215, -R216.reuse, R194 ;  /* 0x000000c2d8d77221 */ /* 0x040fe40000010100 */
[C---:B----4-:R-:W-:Y:S02]  /*1af0*/  FADD.FTZ R195, -R216.reuse, R196 ;  /* 0x000000c4d8c37221 */ /* 0x050fe40000010100 */
[C---:B------:R-:W-:Y:S01]  /*1b00*/  FADD.FTZ R192, -R216.reuse, R198 ;  /* 0x000000c6d8c07221 */ /* 0x040fe20000010100 */
[----:B------:R-:W-:Y:S01]  /*1b10*/  HADD2.F32 R198, -RZ, R202.H0_H0 ;  /* 0x200000caffc67230 */ /* 0x000fe20000004100 */
[C---:B------:R-:W-:Y:S02]  /*1b20*/  FADD.FTZ R194, -R216.reuse, R197 ;  /* 0x000000c5d8c27221 */ /* 0x040fe40000010100 */
[----:B------:R-:W-:Y:S01]  /*1b30*/  FADD.FTZ R193, -R216, R199 ;  /* 0x000000c7d8c17221 */ /* 0x000fe20000010100 */
[----:B------:R-:W-:Y:S01]  /*1b40*/  HADD2.F32 R216, -RZ, R200.H1_H1 ;  /* 0x300000c8ffd87230 */ /* 0x000fe20000004100 */
[----:B-----5:R-:W-:-:S02]  /*1b50*/  FMUL.FTZ R225, R17, R195 ;  /* 0x000000c311e17220 */ /* 0x020fc40000410000 */
[----:B------:R-:W-:Y:S02]  /*1b60*/  FMUL.FTZ R220, R17, R218 ;  /* 0x000000da11dc7220 */ /* 0x000fe40000410000 */
[----:B------:R-:W-:Y:S01]  /*1b70*/  FMUL.FTZ R234, R56, R219 ;  /* 0x000000db38ea7220 */ /* 0x000fe20000410000 */
[----:B------:R-:W-:Y:S01]  /*1b80*/  HADD2.F32 R200, -RZ, R201.H0_H0 ;  /* 0x200000c9ffc87230 */ /* 0x000fe20000004100 */
        /* <DEDUP_REMOVED lines=9> */
[----:B------:R-:W-:Y:S01]  /*1c20*/  HADD2.F32 R199, -RZ, R201.H1_H1 ;  /* 0x300000c9ffc77230 */ /* 0x000fe20000004100 */
        /* <DEDUP_REMOVED lines=9> */
[----:B------:R-:W-:Y:S01]  /*1cc0*/  HADD2.F32 R197, -RZ, R202.H1_H1 ;  /* 0x300000caffc57230 */ /* 0x000fe20000004100 */
[----:B------:R-:W-:Y:S02]  /*1cd0*/  FADD.FTZ R195, R195, R226 ;  /* 0x000000e2c3c37221 */ /* 0x000fe40000010000 */
[----:B------:R-:W-:Y:S01]  /*1ce0*/  FFMA.FTZ R194, R228, R226, R194 ;  /* 0x000000e2e4c27223 */ /* 0x000fe200000100c2 */
[----:B------:R-:W-:Y:S01]  /*1cf0*/  HADD2.F32 R196, -RZ, R203.H0_H0 ;  /* 0x200000cbffc47230 */ /* 0x000fe20000004100 */
[----:B------:R-:W-:Y:S02]  /*1d00*/  FADD.FTZ R92, R92, R219 ;  /* 0x000000db5c5c7221 */ /* 0x000fe40000010000 */
[----:B------:R-:W-:Y:S02]  /*1d10*/  FMUL.FTZ R219, R61, R197 ;  /* 0x000000c53ddb7220 */ /* 0x000fe40000410000 */
[----:B------:R-:W-:-:S02]  /*1d20*/  FADD.FTZ R195, R195, R221 ;  /* 0x000000ddc3c37221 */ /* 0x000fc40000010000 */
[----:B------:R-:W-:Y:S01]  /*1d30*/  FFMA.FTZ R194, R225, R221, R194 ;  /* 0x000000dde1c27223 */ /* 0x000fe200000100c2 */
[----:B------:R-:W-:Y:S01]  /*1d40*/  HADD2.F32 R203, -RZ, R203.H1_H1 ;  /* 0x300000cbffcb7230 */ /* 0x000fe20000004100 */
        /* <DEDUP_REMOVED lines=22> */
.L_x_8604:
[----:B------:R-:W-:Y:S05]  /*1eb0*/  BSYNC B0 ;  /* 0x0000000000007941 */ /* 0x000fea0003800000 */
.L_x_8603:
        /* <DEDUP_REMOVED lines=9> */
.L_x_8622:
        /* <DEDUP_REMOVED lines=18> */
.L_x_8623:
        /* <DEDUP_REMOVED lines=34> */
[----:B------:R-:W-:-:S04]  /*2290*/  FFMA.FTZ R196, R19, R200, R201 ;  /* 0x000000c813c47223 */ /* 0x000fc800000100c9 */
[----:B------:R-:W-:Y:S01]  /*22a0*/  FADD.FTZ R196, R204, -R196 ;  /* 0x800000c4ccc47221 */ /* 0x000fe20000010000 */
[----:B------:R-:W-:Y:S01]  /*22b0*/  ISETP.NE.U32.AND P0, PT, RZ, c[0x0][0x258], PT ;  /* 0x00009600ff007a0c */ /* 0x000fe20003f05070 */
[----:B------:R-:W-:Y:S02]  /*22c0*/  FFMA.FTZ R197, R211, R200, R201 ;  /* 0x000000c8d3c57223 */ /* 0x000fe400000100c9 */
[----:B-----5:R-:W-:Y:S01]  /*22d0*/  FMUL.FTZ R196, R17, R196 ;  /* 0x000000c411c47220 */ /* 0x020fe20000410000 */
[----:B------:R-:W-:-:S03]  /*22e0*/  ISETP.NE.AND.EX P0, PT, RZ, c[0x0][0x25c], PT, P0 ;  /* 0x00009700ff007a0c */ /* 0x000fc60003f05300 */
[----:B------:R-:W-:-:S05]  /*22f0*/  @P1 FADD.FTZ R196, R156, R196 ;  /* 0x000000c49cc41221 */ /* 0x000fca0000010000 */
[C---:B------:R-:W-:Y:S01]  /*2300*/  SEL R188, R196.reuse, R188, P0 ;  /* 0x000000bcc4bc7207 */ /* 0x040fe20000000000 */
[----:B------:R-:W-:Y:S02]  /*2310*/  FMUL.FTZ R196, R196, R18 ;  /* 0x00000012c4c47220 */ /* 0x000fe40000410000 */
[----:B--2---:R-:W-:Y:S02]  /*2320*/  FADD.FTZ R197, R202, -R197 ;  /* 0x800000c5cac57221 */ /* 0x004fe40000010000 */
[----:B------:R-:W2:Y:S02]  /*2330*/  LDL R202, [R1+0x64] ;  /* 0x0000640001ca7983 */ /* 0x000ea40000100800 */
[----:B------:R-:W-:-:S04]  /*2340*/  FMUL.FTZ R197, R17, R197 ;  /* 0x000000c511c57220 */ /* 0x000fc80000410000 */
[----:B------:R-:W-:Y:S01]  /*2350*/  @P1 FADD.FTZ R197, R157, R197 ;  /* 0x000000c59dc51221 */ /* 0x000fe20000010000 */
[----:B---3--:R-:W-:-:S05]  /*2360*/  HADD2.F32 R198, -RZ, R192.H0_H0 ;  /* 0x200000c0ffc67230 */ /* 0x008fca0000004100 */
[----:B------:R-:W-:Y:S01]  /*2370*/  FFMA.FTZ R124, R196, R198, R124 ;  /* 0x000000c6c47c7223 */ /* 0x000fe2000001007c */
[----:B------:R-:W-:Y:S01]  /*2380*/  HADD2.F32 R198, -RZ, R192.H1_H1 ;  /* 0x300000c0ffc67230 */ /* 0x000fe20000004100 */
[----:B------:R-:W-:-:S04]  /*2390*/  FMUL.FTZ R192, R197, R18 ;  /* 0x00000012c5c07220 */ /* 0x000fc80000410000 */
[----:B------:R-:W-:Y:S02]  /*23a0*/  FFMA.FTZ R125, R192, R198, R125 ;  /* 0x000000c6c07d7223 */ /* 0x000fe4000001007d */
[----:B------:R-:W-:Y:S02]  /*23b0*/  FMUL.FTZ R192, R203, R192 ;  /* 0x000000c0cbc07220 */ /* 0x000fe40000410000 */
[----:B------:R-:W3:Y:S01]  /*23c0*/  LDL R203, [R1+0x60] ;  /* 0x0000600001cb7983 */ /* 0x000ee20000100800 */
[----:B----4-:R-:W-:Y:S01]  /*23d0*/  FMUL.FTZ R196, R223, R196 ;  /* 0x000000c4dfc47220 */ /* 0x010fe20000410000 */
[----:B------:R-:W-:Y:S01]  /*23e0*/  SEL R189, R197, R189, P0 ;  /* 0x000000bdc5bd7207 */ /* 0x000fe20000000000 */
[----:B------:R-:W-:-:S03]  /*23f0*/  FFMA.FTZ R197, R209, R200, R201 ;  /* 0x000000c8d1c57223 */ /* 0x000fc600000100c9 */
[----:B------:R-:W-:Y:S01]  /*2400*/  F2FP.PACK_AB R192, R192, R196 ;  /* 0x000000c4c0c0723e */ /* 0x000fe200000000ff */
[----:B------:R-:W-:Y:S02]  /*2410*/  FFMA.FTZ R196, R210, R200, R201 ;  /* 0x000000c8d2c47223 */ /* 0x000fe400000100c9 */
[----:B------:R-:W-:Y:S02]  /*2420*/  FADD.FTZ R197, R216, -R197 ;  /* 0x800000c5d8c57221 */ /* 0x000fe40000010000 */
[----:B------:R-:W-:Y:S01]  /*2430*/  FADD.FTZ R196, R222, -R196 ;  /* 0x800000c4dec47221 */ /* 0x000fe20000010000 */
[----:B------:R-:W4:Y:S04]  /*2440*/  LDL R216, [R1+0x4c] ;  /* 0x00004c0001d87983 */ /* 0x000f280000100800 */
[----:B------:R-:W4:Y:S01]  /*2450*/  LDL R222, [R1+0x48] ;  /* 0x0000480001de7983 */ /* 0x000f220000100800 */
[----:B------:R-:W-:-:S04]  /*2460*/  FMUL.FTZ R196, R17, R196 ;  /* 0x000000c411c47220 */ /* 0x000fc80000410000 */
[----:B------:R-:W-:Y:S01]  /*2470*/  @P1 FADD.FTZ R196, R158, R196 ;  /* 0x000000c49ec41221 */ /* 0x000fe20000010000 */
[----:B------:R-:W-:Y:S01]  /*2480*/  HADD2.F32 R198, -RZ, R193.H0_H0 ;  /* 0x200000c1ffc67230 */ /* 0x000fe20000004100 */
[----:B------:R-:W-:-:S03]  /*2490*/  FMUL.FTZ R197, R17, R197 ;  /* 0x000000c511c57220 */ /* 0x000fc60000410000 */
[C---:B------:R-:W-:Y:S01]  /*24a0*/  SEL R190, R196.reuse, R190, P0 ;  /* 0x000000bec4be7207 */ /* 0x040fe20000000000 */
[----:B------:R-:W-:Y:S02]  /*24b0*/  FMUL.FTZ R196, R196, R18 ;  /* 0x00000012c4c47220 */ /* 0x000fe40000410000 */
[----:B------:R-:W-:Y:S02]  /*24c0*/  @P1 FADD.FTZ R197, R159, R197 ;  /* 0x000000c59fc51221 */ /* 0x000fe40000010000 */
[----:B------:R-:W-:Y:S01]  /*24d0*/  FFMA.FTZ R126, R196, R198, R126 ;  /* 0x000000c6c47e7223 */ /* 0x000fe2000001007e */
[----:B------:R-:W-:Y:S01]  /*24e0*/  HADD2.F32 R198, -RZ, R193.H1_H1 ;  /* 0x300000c1ffc67230 */ /* 0x000fe20000004100 */
[----:B------:R-:W-:-:S04]  /*24f0*/  FMUL.FTZ R193, R197, R18 ;  /* 0x00000012c5c17220 */ /* 0x000fc80000410000 */
[----:B------:R-:W-:Y:S02]  /*2500*/  FFMA.FTZ R127, R193, R198, R127 ;  /* 0x000000c6c17f7223 */ /* 0x000fe4000001007f */
[----:B--2---:R-:W-:Y:S02]  /*2510*/  FMUL.FTZ R193, R202, R193 ;  /* 0x000000c1cac17220 */ /* 0x004fe40000410000 */
[----:B------:R-:W2:Y:S01]  /*2520*/  LDL R202, [R1+0x54] ;  /* 0x0000540001ca7983 */ /* 0x000ea20000100800 */
[----:B---3--:R-:W-:-:S03]  /*2530*/  FMUL.FTZ R196, R203, R196 ;  /* 0x000000c4cbc47220 */ /* 0x008fc60000410000 */
[----:B------:R-:W3:Y:S02]  /*2540*/  LDL R203, [R1+0x50] ;  /* 0x0000500001cb7983 */ /* 0x000ee40000100800 */
[----:B------:R-:W-:Y:S01]  /*2550*/  F2FP.PACK_AB R193, R193, R196 ;  /* 0x000000c4c1c1723e */ /* 0x000fe200000000ff */
[----:B------:R-:W-:Y:S01]  /*2560*/  FFMA.FTZ R196, R208, R200, R201 ;  /* 0x000000c8d0c47223 */ /* 0x000fe200000100c9 */
[----:B------:R-:W-:-:S03]  /*2570*/  SEL R191, R197, R191, P0 ;  /* 0x000000bfc5bf7207 */ /* 0x000fc60000000000 */
[----:B------:R-:W-:Y:S02]  /*2580*/  FADD.FTZ R196, R252, -R196 ;  /* 0x800000c4fcc47221 */ /* 0x000fe40000010000 */
[----:B------:R-:W-:Y:S02]  /*2590*/  FFMA.FTZ R197, R205, R200, R201 ;  /* 0x000000c8cdc57223 */ /* 0x000fe400000100c9 */
[----:B------:R-:W-:Y:S02]  /*25a0*/  FMUL.FTZ R196, R17, R196 ;  /* 0x000000c411c47220 */ /* 0x000fe40000410000 */
[----:B------:R-:W-:Y:S02]  /*25b0*/  FADD.FTZ R197, R251, -R197 ;  /* 0x800000c5fbc57221 */ /* 0x000fe40000010000 */
        /* <DEDUP_REMOVED lines=8> */
[----:B------:R-:W-:Y:S02]  /*2640*/  FMUL.FTZ R194, R197, R18 ;  /* 0x00000012c5c27220 */ /* 0x000fe40000410000 */
[----:B----4-:R-:W-:Y:S02]  /*2650*/  FMUL.FTZ R196, R222, R196 ;  /* 0x000000c4dec47220 */ /* 0x010fe40000410000 */
[----:B------:R-:W-:-:S02]  /*2660*/  FFMA.FTZ R129, R194, R198, R129 ;  /* 0x000000c6c2817223 */ /* 0x000fc40000010081 */
[----:B------:R-:W-:-:S05]  /*2670*/  FMUL.FTZ R194, R216, R194 ;  /* 0x000000c2d8c27220 */ /* 0x000fca0000410000 */
        /* <DEDUP_REMOVED lines=9> */
[----:B------:R-:W-:Y:S01]  /*2710*/  FMUL.FTZ R197, R17, R197 ;  /* 0x000000c511c57220 */ /* 0x000fe20000410000 */
[----:B------:R-:W-:-:S02]  /*2720*/  ISETP.NE.U32.AND P6, PT, RZ, c[0x0][0x258], PT ;  /* 0x00009600ff007a0c */ /* 0x000fc40003fc5070 */
[C---:B------:R-:W-:Y:S01]  /*2730*/  SEL R90, R196.reuse, R90, P0 ;  /* 0x0000005ac45a7207 */ /* 0x040fe20000000000 */
[----:B------:R-:W-:Y:S02]  /*2740*/  FMUL.FTZ R196, R196, R18 ;  /* 0x00000012c4c47220 */ /* 0x000fe40000410000 */
[----:B------:R-:W-:Y:S01]  /*2750*/  @P1 FADD.FTZ R197, R163, R197 ;  /* 0x000000c5a3c51221 */ /* 0x000fe20000010000 */
[----:B------:R-:W-:Y:S01]  /*2760*/  ISETP.NE.AND.EX P1, PT, RZ, c[0x0][0x25c], PT, P6 ;  /* 0x00009700ff007a0c */ /* 0x000fe20003f25360 */
[----:B------:R-:W-:Y:S01]  /*2770*/  FFMA.FTZ R130, R196, R198, R130 ;  /* 0x000000c6c4827223 */ /* 0x000fe20000010082 */
[----:B------:R-:W-:Y:S01]  /*2780*/  HADD2.F32 R198, -RZ, R195.H1_H1 ;  /* 0x300000c3ffc67230 */ /* 0x000fe20000004100 */
[----:B------:R-:W-:-:S04]  /*2790*/  FMUL.FTZ R195, R197, R18 ;  /* 0x00000012c5c37220 */ /* 0x000fc80000410000 */
[----:B------:R-:W-:Y:S01]  /*27a0*/  FFMA.FTZ R131, R195, R198, R131 ;  /* 0x000000c6c3837223 */ /* 0x000fe20000010083 */
[----:B------:R-:W-:Y:S01]  /*27b0*/  SEL R91, R197, R91, P0 ;  /* 0x0000005bc55b7207 */ /* 0x000fe20000000000 */
[----:B--2---:R-:W-:Y:S02]  /*27c0*/  FMUL.FTZ R195, R202, R195 ;  /* 0x000000c3cac37220 */ /* 0x004fe40000410000 */
[----:B---3--:R-:W-:-:S05]  /*27d0*/  FMUL.FTZ R196, R203, R196 ;  /* 0x000000c4cbc47220 */ /* 0x008fca0000410000 */
[----:B------:R-:W-:Y:S02]  /*27e0*/  F2FP.PACK_AB R195, R195, R196 ;  /* 0x000000c4c3c3723e */ /* 0x000fe400000000ff */
[----:B------:R-:W-:-:S05]  /*27f0*/  @P1 MOV R196, 0x20 ;  /* 0x0000002000c41802 */ /* 0x000fca0000000f00 */
[----:B------:R-:W-:-:S05]  /*2800*/  @P1 IMAD.WIDE.U32 R196, R16, R196, c[0x0][0x258] ;  /* 0x0000960010c41625 */ /* 0x000fca00078e00c4 */
[----:B------:R-:W-:Y:S04]  /*2810*/  @P1 STG.E.128 [R196.64], R188 ;  /* 0x000000bcc4001986 */ /* 0x000fe8000c101d04 */
[----:B------:R1:W-:Y:S02]  /*2820*/  @P1 STG.E.128 [R196.64+0x10], R88 ;  /* 0x00001058c4001986 */ /* 0x0003e4000c101d04 */
[----:B-1----:R-:W-:-:S05]  /*2830*/  IMAD.WIDE.U32 R196, R16, R199, c[0x0][0x248] ;  /* 0x0000920010c47625 */ /* 0x002fca00078e00c7 */
[----:B------:R1:W-:Y:S01]  /*2840*/  STG.E.128 [R196.64], R192 ;  /* 0x000000c0c4007986 */ /* 0x0003e2000c101d04 */
[----:B------:R-:W-:-:S03]  /*2850*/  IADD3 R16, R16, 0x80, RZ ;  /* 0x0000008010107810 */ /* 0x000fc60007ffe0ff */
.L_x_8608:
[----:B------:R-:W-:Y:S05]  /*2860*/  BSYNC B0 ;  /* 0x0000000000007941 */ /* 0x000fea0003800000 */
.L_x_8607:
[----:B------:R-:W-:Y:S01]  /*2870*/  BSSY B0, `(.L_x_8609) ;  /* 0x0000069000007945 */ /* 0x000fe20003800000 */
[----:B------:R-:W-:Y:S05]  /*2880*/  @!P3 BRA `(.L_x_8610) ;  /* 0x000006700000b947 */ /* 0x000fea0003800000 */
[----:B-1----:R-:W-:Y:S01]  /*2890*/  HFMA2.MMA R192, -RZ, RZ, 0, 9.5367431640625e-07 ;  /* 0x00000010ffc07435 */ /* 0x002fe200000001ff */
[----:B------:R1:W-:Y:S01]  /*28a0*/  STL [R1+0x88], R0 ;  /* 0x0000880001007387 */ /* 0x0003e20000100800 */
[----:B------:R-:W-:Y:S01]  /*28b0*/  ISETP.NE.U32.AND P0, PT, RZ, c[0x0][0x218], PT ;  /* 0x00008600ff007a0c */ /* 0x000fe20003f05070 */
[-CC-:B------:R-:W-:Y:S01]  /*28c0*/  FFMA.FTZ R197, R2, R200.reuse, R201.reuse ;  /* 0x000000c802c57223 */ /* 0x180fe200000100c9 */
[----:B------:R-:W-:Y:S01]  /*28d0*/  ISETP.NE.U32.AND P1, PT, RZ, c[0x0][0x258], PT ;  /* 0x00009600ff007a0c */ /* 0x000fe20003f25070 */
[----:B------:R-:W-:-:S05]  /*28e0*/  FFMA.FTZ R196, R213, R200, R201 ;  /* 0x000000c8d5c47223 */ /* 0x000fca00000100c9 */
[----:B------:R-:W-:-:S04]  /*28f0*/  IMAD.WIDE.U32 R192, R16, R192, c[0x0][0x170] ;  /* 0x00005c0010c07625 */ /* 0x000fc800078e00c0 */
[-C--:B------:R-:W-:Y:S01]  /*2900*/  FFMA.FTZ R198, R3, R200.reuse, R201 ;  /* 0x000000c803c67223 */ /* 0x080fe200000100c9 */
[----:B------:R-:W-:Y:S01]  /*2910*/  ISETP.NE.U32.AND P6, PT, RZ, c[0x0][0x258], PT ;  /* 0x00009600ff007a0c */ /* 0x000fe20003fc5070 */
[----:B------:R-:W2:Y:S01]  /*2920*/  LDG.E.128 R192, [R192.64] ;  /* 0x00000004c0c07981 */ /* 0x000ea2000c1e1d00 */
[----:B------:R-:W-:Y:S01]  /*2930*/  ISETP.NE.AND.EX P0, PT, RZ, c[0x0][0x21c], PT, P0 ;  /* 0x00008700ff007a0c */ /* 0x000fe20003f05300 */
[----:B------:R-:W-:Y:S02]  /*2940*/  FADD.FTZ R197, R247, -R197 ;  /* 0x800000c5f7c57221 */ /* 0x000fe40000010000 */
[----:B------:R-:W-:Y:S01]  /*2950*/  FFMA.FTZ R202, R8, R200, R201 ;  /* 0x000000c808ca7223 */ /* 0x000fe200000100c9 */
[----:B-1----:R-:W3:Y:S01]  /*2960*/  LDL R0, [R1+0x44] ;  /* 0x0000440001007983 */ /* 0x002ee20000100800 */
[----:B-----5:R-:W-:Y:S01]  /*2970*/  FMUL.FTZ R197, R17, R197 ;  /* 0x000000c511c57220 */ /* 0x020fe20000410000 */
[----:B------:R-:W-:Y:S01]  /*2980*/  ISETP.NE.AND.EX P1, PT, RZ, c[0x0][0x25c], PT, P1 ;  /* 0x00009700ff007a0c */ /* 0x000fe20003f25310 */
[----:B------:R-:W-:Y:S01]  /*2990*/  FADD.FTZ R196, R248, -R196 ;  /* 0x800000c4f8c47221 */ /* 0x000fe20000010000 */
[----:B0-----:R-:W4:Y:S01]  /*29a0*/  LDL R224, [R1+0x34] ;  /* 0x0000340001e07983 */ /* 0x001f220000100800 */
[----:B------:R-:W-:-:S04]  /*29b0*/  FADD.FTZ R198, R246, -R198 ;  /* 0x800000c6f6c67221 */ /* 0x000fc80000010000 */
[----:B------:R-:W-:Y:S02]  /*29c0*/  @P0 FADD.FTZ R197, R165, R197 ;  /* 0x000000c5a5c50221 */ /* 0x000fe40000010000 */
[C---:B------:R-:W-:Y:S02]  /*29d0*/  FMUL.FTZ R196, R17.reuse, R196 ;  /* 0x000000c411c47220 */ /* 0x040fe40000410000 */
[----:B------:R-:W-:Y:S01]  /*29e0*/  FMUL.FTZ R198, R17, R198 ;  /* 0x000000c611c67220 */ /* 0x000fe20000410000 */
[C---:B------:R-:W-:Y:S01]  /*29f0*/  SEL R189, R197.reuse, R189, P1 ;  /* 0x000000bdc5bd7207 */ /* 0x040fe20000800000 */
[----:B------:R-:W-:Y:S02]  /*2a00*/  FMUL.FTZ R197, R197, R18 ;  /* 0x00000012c5c57220 */ /* 0x000fe40000410000 */
[----:B------:R-:W-:Y:S02]  /*2a10*/  @P0 FADD.FTZ R196, R164, R196 ;  /* 0x000000c4a4c40221 */ /* 0x000fe40000010000 */
[----:B------:R-:W-:-:S03]  /*2a20*/  @P0 FADD.FTZ R198, R166, R198 ;  /* 0x000000c6a6c60221 */ /* 0x000fc60000010000 */
[----:B------:R-:W-:Y:S01]  /*2a30*/  SEL R188, R196, R188, P1 ;  /* 0x000000bcc4bc7207 */ /* 0x000fe20000800000 */
[C---:B------:R-:W-:Y:S01]  /*2a40*/  FMUL.FTZ R222, R198.reuse, R18 ;  /* 0x00000012c6de7220 */ /* 0x040fe20000410000 */
[----:B------:R-:W-:Y:S01]  /*2a50*/  SEL R190, R198, R190, P1 ;  /* 0x000000bec6be7207 */ /* 0x000fe20000800000 */
[----:B------:R-:W-:Y:S02]  /*2a60*/  FMUL.FTZ R196, R196, R18 ;  /* 0x00000012c4c47220 */ /* 0x000fe40000410000 */
[----:B------:R-:W-:Y:S01]  /*2a70*/  FFMA.FTZ R198, R5, R200, R201 ;  /* 0x000000c805c67223 */ /* 0x000fe200000100c9 */
[----:B------:R-:W-:-:S03]  /*2a80*/  ISETP.NE.AND.EX P6, PT, RZ, c[0x0][0x25c], PT, P6 ;  /* 0x00009700ff007a0c */ /* 0x000fc60003fc5360 */
[----:B------:R-:W-:Y:S02]  /*2a90*/  FADD.FTZ R203, R244, -R198 ;  /* 0x800000c6f4cb7221 */ /* 0x000fe40000010000 */
[----:B------:R-:W-:Y:S02]  /*2aa0*/  FFMA.FTZ R198, R7, R200, R201 ;  /* 0x000000c807c67223 */ /* 0x000fe400000100c9 */
[----:B------:R-:W-:Y:S02]  /*2ab0*/  FADD.FTZ R216, R241, -R202 ;  /* 0x800000caf1d87221 */ /* 0x000fe40000010000 */
[----:B------:R-:W-:Y:S02]  /*2ac0*/  FADD.FTZ R198, R242, -R198 ;  /* 0x800000c6f2c67221 */ /* 0x000fe40000010000 */
[----:B------:R-:W-:-:S04]  /*2ad0*/  FMUL.FTZ R216, R17, R216 ;  /* 0x000000d811d87220 */ /* 0x000fc80000410000 */
[----:B------:R-:W-:-:S05]  /*2ae0*/  @P0 FADD.FTZ R216, R171, R216 ;  /* 0x000000d8abd80221 */ /* 0x000fca0000010000 */
[----:B------:R-:W-:Y:S01]  /*2af0*/  SEL R91, R216, R91, P1 ;  /* 0x0000005bd85b7207 */ /* 0x000fe20000800000 */
[--C-:B--2---:R-:W-:Y:S02]  /*2b00*/  HADD2.F32 R199, -RZ, R192.reuse.H0_H0 ;  /* 0x200000c0ffc77230 */ /* 0x104fe40000004100 */
[----:B------:R-:W-:-:S05]  /*2b10*/  HADD2.F32 R192, -RZ, R192.H1_H1 ;  /* 0x300000c0ffc07230 */ /* 0x000fca0000004100 */
[----:B------:R-:W-:Y:S01]  /*2b20*/  FFMA.FTZ R133, R197, R192, R133 ;  /* 0x000000c0c5857223 */ /* 0x000fe20000010085 */
[----:B------:R-:W-:Y:S01]  /*2b30*/  HADD2.F32 R192, -RZ, R193.H0_H0 ;  /* 0x200000c1ffc07230 */ /* 0x000fe20000004100 */
[----:B------:R-:W-:-:S04]  /*2b40*/  FFMA.FTZ R132, R196, R199, R132 ;  /* 0x000000c7c4847223 */ /* 0x000fc80000010084 */
[----:B------:R-:W-:Y:S02]  /*2b50*/  FFMA.FTZ R134, R222, R192, R134 ;  /* 0x000000c0de867223 */ /* 0x000fe40000010086 */
[-CC-:B------:R-:W-:Y:S02]  /*2b60*/  FFMA.FTZ R192, R4, R200.reuse, R201.reuse ;  /* 0x000000c804c07223 */ /* 0x180fe400000100c9 */
[----:B------:R-:W-:Y:S02]  /*2b70*/  FFMA.FTZ R199, R6, R200, R201 ;  /* 0x000000c806c77223 */ /* 0x000fe400000100c9 */
        /* <DEDUP_REMOVED lines=9> */
[----:B------:R-:W-:Y:S01]  /*2c10*/  @P0 FADD.FTZ R203, R170, R203 ;  /* 0x000000cbaacb0221 */ /* 0x000fe20000010000 */
[----:B------:R-:W-:Y:S02]  /*2c20*/  @P6 LEA R198, P0, R16, c[0x0][0x258], 0x5 ;  /* 0x0000960010c66a11 */ /* 0x000fe400078028ff */
[----:B------:R-:W-:Y:S02]  /*2c30*/  SEL R191, R223, R191, P1 ;  /* 0x000000bfdfbf7207 */ /* 0x000fe40000800000 */
[----:B------:R-:W-:Y:S02]  /*2c40*/  SEL R88, R192, R88, P1 ;  /* 0x00000058c0587207 */ /* 0x000fe40000800000 */
[----:B------:R-:W-:Y:S02]  /*2c50*/  SEL R89, R202, R89, P1 ;  /* 0x00000059ca597207 */ /* 0x000fe40000800000 */
[----:B------:R-:W-:Y:S02]  /*2c60*/  SEL R90, R203, R90, P1 ;  /* 0x0000005acb5a7207 */ /* 0x000fe40000800000 */
[----:B------:R-:W-:-:S05]  /*2c70*/  @P6 LEA.HI.X R199, R16, c[0x0][0x25c], RZ, 0x5, P0 ;  /* 0x0000970010c76a11 */ /* 0x000fca00000f2cff */
[----:B------:R-:W-:Y:S04]  /*2c80*/  @P6 STG.E.128 [R198.64], R188 ;  /* 0x000000bcc6006986 */ /* 0x000fe8000c101d04 */
[----:B------:R0:W-:Y:S02]  /*2c90*/  @P6 STG.E.128 [R198.64+0x10], R88 ;  /* 0x00001058c6006986 */ /* 0x0001e4000c101d04 */
[----:B0-----:R-:W-:Y:S01]  /*2ca0*/  HADD2.F32 R198, -RZ, R193.H1_H1 ;  /* 0x300000c1ffc67230 */ /* 0x001fe20000004100 */
[----:B------:R-:W-:Y:S01]  /*2cb0*/  FMUL.FTZ R193, R223, R18 ;  /* 0x00000012dfc17220 */ /* 0x000fe20000410000 */
[----:B------:R-:W2:Y:S03]  /*2cc0*/  LDL R199, [R1+0x30] ;  /* 0x0000300001c77983 */ /* 0x000ea60000100800 */
[----:B------:R-:W-:Y:S01]  /*2cd0*/  FFMA.FTZ R135, R193, R198, R135 ;  /* 0x000000c6c1877223 */ /* 0x000fe20000010087 */
[----:B------:R-:W2:Y:S04]  /*2ce0*/  LDL R223, [R1+0x2c] ;  /* 0x00002c0001df7983 */ /* 0x000ea80000100800 */
[----:B------:R-:W2:Y:S02]  /*2cf0*/  LDL R198, [R1+0x38] ;  /* 0x0000380001c67983 */ /* 0x000ea40000100800 */
[----:B--2---:R-:W-:-:S02]  /*2d00*/  FMUL.FTZ R198, R198, R196 ;  /* 0x000000c4c6c67220 */ /* 0x004fc40000410000 */
[----:B------:R-:W2:Y:S02]  /*2d10*/  LDL R196, [R1+0x3c] ;  /* 0x00003c0001c47983 */ /* 0x000ea40000100800 */
[----:B--2---:R-:W-:Y:S02]  /*2d20*/  FMUL.FTZ R196, R196, R197 ;  /* 0x000000c5c4c47220 */ /* 0x004fe40000410000 */
[----:B------:R-:W2:Y:S01]  /*2d30*/  LDL R197, [R1+0x40] ;  /* 0x0000400001c57983 */ /* 0x000ea20000100800 */
[----:B---3--:R-:W-:Y:S02]  /*2d40*/  FMUL.FTZ R193, R0, R193 ;  /* 0x000000c100c17220 */ /* 0x008fe40000410000 */
[----:B------:R-:W-:Y:S02]  /*2d50*/  FMUL.FTZ R192, R192, R18 ;  /* 0x00000012c0c07220 */ /* 0x000fe40000410000 */
[----:B--2---:R-:W-:Y:S02]  /*2d60*/  FMUL.FTZ R197, R197, R222 ;  /* 0x000000dec5c57220 */ /* 0x004fe40000410000 */
[----:B------:R-:W2:Y:S04]  /*2d70*/  LDL R222, [R1+0x28] ;  /* 0x0000280001de7983 */ /* 0x000ea80000100800 */
[----:B------:R0:W5:Y:S01]  /*2d80*/  LDL.LU R0, [R1+0x88] ;  /* 0x0000880001007983 */ /* 0x0001620000300800 */
[----:B------:R-:W-:Y:S01]  /*2d90*/  F2FP.PACK_AB R197, R193, R197 ;  /* 0x000000c5c1c5723e */ /* 0x000fe200000000ff */
[----:B------:R-:W-:Y:S01]  /*2da0*/  HADD2.F32 R193, -RZ, R194.H0_H0 ;  /* 0x200000c2ffc17230 */ /* 0x000fe20000004100 */
[----:B------:R-:W-:-:S02]  /*2db0*/  FMUL.FTZ R203, R203, R18 ;  /* 0x00000012cbcb7220 */ /* 0x000fc40000410000 */
[----:B------:R-:W-:Y:S01]  /*2dc0*/  FMUL.FTZ R216, R216, R18 ;  /* 0x00000012d8d87220 */ /* 0x000fe20000410000 */
[----:B------:R-:W-:Y:S01]  /*2dd0*/  F2FP.PACK_AB R196, R196, R198 ;  /* 0x000000c6c4c4723e */ /* 0x000fe200000000ff */
[----:B------:R-:W-:Y:S02]  /*2de0*/  FFMA.FTZ R136, R192, R193, R136 ;  /* 0x000000c1c0887223 */ /* 0x000fe40000010088 */
[----:B------:R-:W-:Y:S02]  /*2df0*/  FMUL.FTZ R202, R202, R18 ;  /* 0x00000012caca7220 */ /* 0x000fe40000410000 */
[----:B------:R-:W-:Y:S02]  /*2e00*/  FMUL.FTZ R199, R199, R203 ;  /* 0x000000cbc7c77220 */ /* 0x000fe40000410000 */
[----:B------:R-:W-:Y:S01]  /*2e10*/  FMUL.FTZ R193, R223, R202 ;  /* 0x000000cadfc17220 */ /* 0x000fe20000410000 */
[----:B------:R-:W-:-:S05]  /*2e20*/  HADD2.F32 R194, -RZ, R194.H1_H1 ;  /* 0x300000c2ffc27230 */ /* 0x000fca0000004100 */
[----:B------:R-:W-:Y:S02]  /*2e30*/  FFMA.FTZ R137, R202, R194, R137 ;  /* 0x000000c2ca897223 */ /* 0x000fe40000010089 */
[----:B--2---:R-:W-:Y:S02]  /*2e40*/  FMUL.FTZ R198, R222, R192 ;  /* 0x000000c0dec67220 */ /* 0x004fe40000410000 */
[----:B----4-:R-:W-:-:S05]  /*2e50*/  FMUL.FTZ R192, R224, R216 ;  /* 0x000000d8e0c07220 */ /* 0x010fca0000410000 */
[----:B------:R-:W-:Y:S02]  /*2e60*/  F2FP.PACK_AB R199, R192, R199 ;  /* 0x000000c7c0c7723e */ /* 0x000fe400000000ff */
[C---:B------:R-:W-:Y:S02]  /*2e70*/  LEA R192, P0, R16.reuse, c[0x0][0x248], 0x4 ;  /* 0x0000920010c07a11 */ /* 0x040fe400078020ff */
[----:B------:R-:W-:Y:S02]  /*2e80*/  F2FP.PACK_AB R198, R193, R198 ;  /* 0x000000c6c1c6723e */ /* 0x000fe400000000ff */
[----:B------:R-:W-:-:S05]  /*2e90*/  LEA.HI.X R193, R16, c[0x0][0x24c], RZ, 0x4, P0 ;  /* 0x0000930010c17a11 */ /* 0x000fca00000f24ff */
[----:B------:R1:W-:Y:S01]  /*2ea0*/  STG.E.128 [R192.64], R196 ;  /* 0x000000c4c0007986 */ /* 0x0003e2000c101d04 */
[----:B------:R-:W-:Y:S01]  /*2eb0*/  IADD3 R16, R16, 0x80, RZ ;  /* 0x0000008010107810 */ /* 0x000fe20007ffe0ff */
[--C-:B-1----:R-:W-:Y:S02]  /*2ec0*/  HADD2.F32 R192, -RZ, R195.reuse.H0_H0 ;  /* 0x200000c3ffc07230 */ /* 0x102fe40000004100 */
[----:B------:R-:W-:-:S03]  /*2ed0*/  HADD2.F32 R195, -RZ, R195.H1_H1 ;  /* 0x300000c3ffc37230 */ /* 0x000fc60000004100 */
[----:B------:R-:W-:Y:S02]  /*2ee0*/  FFMA.FTZ R138, R203, R192, R138 ;  /* 0x000000c0cb8a7223 */ /* 0x000fe4000001008a */
[----:B------:R-:W-:Y:S02]  /*2ef0*/  FFMA.FTZ R139, R216, R195, R139 ;  /* 0x000000c3d88b7223 */ /* 0x000fe4000001008b */
.L_x_8610:
[----:B0-----:R-:W-:Y:S05]  /*2f00*/  BSYNC B0 ;  /* 0x0000000000007941 */ /* 0x001fea0003800000 */
.L_x_8609:
        /* <DEDUP_REMOVED lines=39> */
[--C-:B--2---:R-:W-:Y:S02]  /*3180*/  HADD2.F32 R199, -RZ, R192.reuse.H0_H0 ;  /* 0x200000c0ffc77230 */ /* 0x104fe40000004100 */
[----:B------:R-:W-:-:S03]  /*3190*/  HADD2.F32 R192, -RZ, R192.H1_H1 ;  /* 0x300000c0ffc07230 */ /* 0x000fc60000004100 */
[----:B------:R-:W-:Y:S02]  /*31a0*/  FFMA.FTZ R140, R196, R199, R140 ;  /* 0x000000c7c48c7223 */ /* 0x000fe4000001008c */
[----:B------:R-:W-:Y:S01]  /*31b0*/  FFMA.FTZ R141, R197, R192, R141 ;  /* 0x000000c0c58d7223 */ /* 0x000fe2000001008d */
[----:B------:R-:W-:Y:S01]  /*31c0*/  HADD2.F32 R192, -RZ, R193.H0_H0 ;  /* 0x200000c1ffc07230 */ /* 0x000fe20000004100 */
        /* <DEDUP_REMOVED lines=24> */
[----:B0-----:R-:W-:Y:S01]  /*3350*/  HADD2.F32 R198, -RZ, R193.H1_H1 ;  /* 0x300000c1ffc67230 */ /* 0x001fe20000004100 */
[----:B------:R-:W-:Y:S02]  /*3360*/  FMUL.FTZ R193, R223, R18 ;  /* 0x00000012dfc17220 */ /* 0x000fe40000410000 */
[----:B------:R-:W-:Y:S02]  /*3370*/  FMUL.FTZ R199, R46, R203 ;  /* 0x000000cb2ec77220 */ /* 0x000fe40000410000 */
[----:B------:R-:W-:-:S02]  /*3380*/  FFMA.FTZ R143, R193, R198, R143 ;  /* 0x000000c6c18f7223 */ /* 0x000fc4000001008f */
[----:B------:R-:W-:Y:S02]  /*3390*/  FMUL.FTZ R198, R40, R196 ;  /* 0x000000c428c67220 */ /* 0x000fe40000410000 */
[----:B------:R-:W-:Y:S02]  /*33a0*/  FMUL.FTZ R196, R41, R197 ;  /* 0x000000c529c47220 */ /* 0x000fe40000410000 */
[----:B------:R-:W-:Y:S02]  /*33b0*/  FMUL.FTZ R197, R42, R222 ;  /* 0x000000de2ac57220 */ /* 0x000fe40000410000 */
[----:B------:R-:W-:Y:S01]  /*33c0*/  FMUL.FTZ R193, R43, R193 ;  /* 0x000000c12bc17220 */ /* 0x000fe20000410000 */
[----:B------:R-:W-:Y:S01]  /*33d0*/  F2FP.PACK_AB R196, R196, R198 ;  /* 0x000000c6c4c4723e */ /* 0x000fe200000000ff */
[----:B------:R-:W-:-:S03]  /*33e0*/  FMUL.FTZ R198, R44, R192 ;  /* 0x000000c02cc67220 */ /* 0x000fc60000410000 */
[----:B------:R-:W-:Y:S01]  /*33f0*/  F2FP.PACK_AB R197, R193, R197 ;  /* 0x000000c5c1c5723e */ /* 0x000fe200000000ff */
[--C-:B------:R-:W-:Y:S02]  /*3400*/  HADD2.F32 R193, -RZ, R194.reuse.H0_H0 ;  /* 0x200000c2ffc17230 */ /* 0x100fe40000004100 */
[----:B------:R-:W-:-:S03]  /*3410*/  HADD2.F32 R194, -RZ, R194.H1_H1 ;  /* 0x300000c2ffc27230 */ /* 0x000fc60000004100 */
[----:B------:R-:W-:Y:S02]  /*3420*/  FFMA.FTZ R144, R192, R193, R144 ;  /* 0x000000c1c0907223 */ /* 0x000fe40000010090 */
[----:B------:R-:W-:Y:S02]  /*3430*/  FMUL.FTZ R192, R47, R216 ;  /* 0x000000d82fc07220 */ /* 0x000fe40000410000 */
[----:B------:R-:W-:Y:S02]  /*3440*/  FMUL.FTZ R193, R45, R202 ;  /* 0x000000ca2dc17220 */ /* 0x000fe40000410000 */
[----:B------:R-:W-:Y:S01]  /*3450*/  FFMA.FTZ R145, R202, R194, R145 ;  /* 0x000000c2ca917223 */ /* 0x000fe20000010091 */
[----:B------:R-:W-:Y:S02]  /*3460*/  F2FP.PACK_AB R199, R192, R199 ;  /* 0x000000c7c0c7723e */ /* 0x000fe400000000ff */
[----:B------:R-:W-:Y:S02]  /*3470*/  LEA R192, P0, R16, c[0x0][0x248], 0x4 ;  /* 0x0000920010c07a11 */ /* 0x000fe400078020ff */
[----:B------:R-:W-:-:S02]  /*3480*/  F2FP.PACK_AB R198, R193, R198 ;  /* 0x000000c6c1c6723e */ /* 0x000fc400000000ff */
[C---:B------:R-:W-:Y:S02]  /*3490*/  LEA.HI.X R193, R16.reuse, c[0x0][0x24c], RZ, 0x4, P0 ;  /* 0x0000930010c17a11 */ /* 0x040fe400000f24ff */
[----:B------:R-:W-:-:S03]  /*34a0*/  IADD3 R16, R16, 0x80, RZ ;  /* 0x0000008010107810 */ /* 0x000fc60007ffe0ff */
[----:B------:R0:W-:Y:S02]  /*34b0*/  STG.E.128 [R192.64], R196 ;  /* 0x000000c4c0007986 */ /* 0x0001e4000c101d04 */
[--C-:B0-----:R-:W-:Y:S02]  /*34c0*/  HADD2.F32 R192, -RZ, R195.reuse.H0_H0 ;  /* 0x200000c3ffc07230 */ /* 0x101fe40000004100 */
[----:B------:R-:W-:-:S03]  /*34d0*/  HADD2.F32 R195, -RZ, R195.H1_H1 ;  /* 0x300000c3ffc37230 */ /* 0x000fc60000004100 */
[----:B------:R-:W-:Y:S02]  /*34e0*/  FFMA.FTZ R146, R203, R192, R146 ;  /* 0x000000c0cb927223 */ /* 0x000fe40000010092 */
[----:B------:R-:W-:Y:S02]  /*34f0*/  FFMA.FTZ R147, R216, R195, R147 ;  /* 0x000000c3d8937223 */ /* 0x000fe40000010093 */
.L_x_8612:
[----:B------:R-:W-:Y:S05]  /*3500*/  BSYNC B0 ;  /* 0x0000000000007941 */ /* 0x000fea0003800000 */
.L_x_8611:
        /* <DEDUP_REMOVED lines=65> */
[--C-:B------:R-:W-:Y:S02]  /*3920*/  HADD2.F32 R192, -RZ, R193.reuse.H0_H0 ;  /* 0x200000c1ffc07230 */ /* 0x100fe40000004100 */
[----:B------:R-:W-:Y:S01]  /*3930*/  HADD2.F32 R193, -RZ, R193.H1_H1 ;  /* 0x300000c1ffc17230 */ /* 0x000fe20000004100 */
[----:B------:R-:W-:Y:S02]  /*3940*/  @P0 LEA.HI.X R199, R16, c[0x0][0x25c], RZ, 0x5, P1 ;  /* 0x0000970010c70a11 */ /* 0x000fe400008f2cff */
[----:B------:R-:W-:Y:S02]  /*3950*/  FFMA.FTZ R150, R202, R192, R150 ;  /* 0x000000c0ca967223 */ /* 0x000fe40000010096 */
[----:B------:R-:W-:Y:S01]  /*3960*/  FFMA.FTZ R151, R203, R193, R151 ;  /* 0x000000c1cb977223 */ /* 0x000fe20000010097 */
[----:B------:R-:W-:Y:S01]  /*3970*/  @P0 STG.E.128 [R198.64], R188 ;  /* 0x000000bcc6000986 */ /* 0x000fe2000c101d04 */
[----:B------:R-:W-:-:S02]  /*3980*/  FMUL.FTZ R192, R48, R196 ;  /* 0x000000c430c07220 */ /* 0x000fc40000410000 */
[----:B------:R-:W-:Y:S01]  /*3990*/  FMUL.FTZ R193, R49, R197 ;  /* 0x000000c531c17220 */ /* 0x000fe20000410000 */
[----:B------:R0:W-:Y:S01]  /*39a0*/  @P0 STG.E.128 [R198.64+0x10], R88 ;  /* 0x00001058c6000986 */ /* 0x0001e2000c101d04 */
[----:B------:R-:W-:-:S03]  /*39b0*/  FMUL.FTZ R197, R50, R202 ;  /* 0x000000ca32c57220 */ /* 0x000fc60000410000 */
[----:B------:R-:W-:Y:S01]  /*39c0*/  F2FP.PACK_AB R196, R193, R192 ;  /* 0x000000c0c1c4723e */ /* 0x000fe200000000ff */
[----:B------:R-:W-:Y:S01]  /*39d0*/  HADD2.F32 R192, -RZ, R194.H0_H0 ;  /* 0x200000c2ffc07230 */ /* 0x000fe20000004100 */
[----:B------:R-:W-:-:S04]  /*39e0*/  FMUL.FTZ R193, R55, R18 ;  /* 0x0000001237c17220 */ /* 0x000fc80000410000 */
[----:B------:R-:W-:Y:S02]  /*39f0*/  FFMA.FTZ R152, R201, R192, R152 ;  /* 0x000000c0c9987223 */ /* 0x000fe40000010098 */
[----:B------:R-:W-:Y:S02]  /*3a00*/  FMUL.FTZ R192, R54, R17 ;  /* 0x0000001136c07220 */ /* 0x000fe40000410000 */
[----:B0-----:R-:W-:Y:S02]  /*3a10*/  FMUL.FTZ R198, R51, R203 ;  /* 0x000000cb33c67220 */ /* 0x001fe40000410000 */
[----:B------:R-:W-:-:S03]  /*3a20*/  FMUL.FTZ R199, R53, R200 ;  /* 0x000000c835c77220 */ /* 0x000fc60000410000 */
[----:B------:R-:W-:Y:S01]  /*3a30*/  F2FP.PACK_AB R197, R198, R197 ;  /* 0x000000c5c6c5723e */ /* 0x000fe200000000ff */
[----:B------:R-:W-:-:S05]  /*3a40*/  FMUL.FTZ R198, R52, R201 ;  /* 0x000000c934c67220 */ /* 0x000fca0000410000 */
[----:B------:R-:W-:Y:S02]  /*3a50*/  F2FP.PACK_AB R198, R199, R198 ;  /* 0x000000c6c7c6723e */ /* 0x000fe400000000ff */
[----:B------:R-:W-:Y:S02]  /*3a60*/  F2FP.PACK_AB R199, R193, R192 ;  /* 0x000000c0c1c7723e */ /* 0x000fe400000000ff */
[----:B------:R-:W-:-:S04]  /*3a70*/  LEA R192, P0, R16, c[0x0][0x248], 0x4 ;  /* 0x0000920010c07a11 */ /* 0x000fc800078020ff */
[----:B------:R-:W-:Y:S01]  /*3a80*/  LEA.HI.X R193, R16, c[0x0][0x24c], RZ, 0x4, P0 ;  /* 0x0000930010c17a11 */ /* 0x000fe200000f24ff */
[----:B------:R-:W-:-:S04]  /*3a90*/  HADD2.F32 R16, -RZ, R194.H1_H1 ;  /* 0x300000c2ff107230 */ /* 0x000fc80000004100 */
[----:B------:R0:W-:Y:S01]  /*3aa0*/  STG.E.128 [R192.64], R196 ;  /* 0x000000c4c0007986 */ /* 0x0001e2000c101d04 */
[----:B------:R-:W-:Y:S01]  /*3ab0*/  FFMA.FTZ R153, R200, R16, R153 ;  /* 0x00000010c8997223 */ /* 0x000fe20000010099 */
[----:B------:R-:W-:-:S05]  /*3ac0*/  HADD2.F32 R16, -RZ, R195.H0_H0 ;  /* 0x200000c3ff107230 */ /* 0x000fca0000004100 */
[----:B------:R-:W-:Y:S01]  /*3ad0*/  FFMA.FTZ R154, R17, R16, R154 ;  /* 0x00000010119a7223 */ /* 0x000fe2000001009a */
[----:B------:R-:W-:-:S05]  /*3ae0*/  HADD2.F32 R16, -RZ, R195.H1_H1 ;  /* 0x300000c3ff107230 */ /* 0x000fca0000004100 */
[----:B------:R-:W-:Y:S02]  /*3af0*/  FFMA.FTZ R155, R18, R16, R155 ;  /* 0x00000010129b7223 */ /* 0x000fe4000001009b */
.L_x_8614:
[----:B------:R-:W-:Y:S05]  /*3b00*/  BSYNC B0 ;  /* 0x0000000000007941 */ /* 0x000fea0003800000 */
.L_x_8613:
        /* <DEDUP_REMOVED lines=8> */
.L_x_8596:
        /* <DEDUP_REMOVED lines=19> */
.L_x_8617:
[----:B------:R-:W-:Y:S05]  /*3cc0*/  BSYNC B0 ;  /* 0x0000000000007941 */ /* 0x000fea0003800000 */
.L_x_8616:
        /* <DEDUP_REMOVED lines=13> */
.L_x_8619:
[----:B------:R-:W-:Y:S05]  /*3da0*/  BSYNC B0 ;  /* 0x0000000000007941 */ /* 0x000fea0003800000 */
.L_x_8618:
        /* <DEDUP_REMOVED lines=13> */
.L_x_8621:
[----:B------:R-:W-:Y:S05]  /*3e80*/  BSYNC B0 ;  /* 0x0000000000007941 */ /* 0x000fea0003800000 */
.L_x_8620:
        /* <DEDUP_REMOVED lines=12> */
.L_x_8605:
[----:B------:R-:W-:Y:S01]  /*3f50*/  HFMA2.MMA R194, -RZ, RZ, 0, 9.5367431640625e-07 ;  /* 0x00000010ffc27435 */ /* 0x000fe200000001ff */
[----:B------:R-:W-:-:S02]  /*3f60*/  MOV R193, R224 ;  /* 0x000000e000c17202 */ /* 0x000fc40000000f00 */
[----:B------:R-:W-:Y:S02]  /*3f70*/  MOV R201, 0x1f ;  /* 0x0000001f00c97802 */ /* 0x000fe40000000f00 */
[----:B------:R-:W-:Y:S02]  /*3f80*/  MOV R200, 0xffffffff ;  /* 0xffffffff00c87802 */ /* 0x000fe40000000f00 */
[----:B------:R-:W-:Y:S02]  /*3f90*/  MOV R192, 0x3fb0 ;  /* 0x00003fb000c07802 */ /* 0x000fe40000000f00 */
[----:B-----5:R-:W-:Y:S05]  /*3fa0*/  CALL.REL.NOINC `($__internal_144_$__cuda_sm70_shflsync_down_p) ;  /* 0x0000046000007944 */ /* 0x020fea0003c00000 */
[----:B-1----:R-:W-:Y:S01]  /*3fb0*/  MOV R195, R194 ;  /* 0x000000c200c37202 */ /* 0x002fe20000000f00 */
[----:B------:R-:W-:Y:S05]  /*3fc0*/  BRA `(.L_x_8622) ;  /* 0xffffdf8000007947 */ /* 0x000fea000383ffff */
.L_x_8606:
[----:B------:R-:W-:Y:S01]  /*3fd0*/  HFMA2.MMA R194, -RZ, RZ, 0, 9.5367431640625e-07 ;  /* 0x00000010ffc27435 */ /* 0x000fe200000001ff */
[----:B------:R-:W-:Y:S02]  /*3fe0*/  MOV R193, R222 ;  /* 0x000000de00c17202 */ /* 0x000fe40000000f00 */
[----:B------:R-:W-:Y:S02]  /*3ff0*/  MOV R201, 0x1f ;  /* 0x0000001f00c97802 */ /* 0x000fe40000000f00 */
[----:B------:R-:W-:-:S02]  /*4000*/  MOV R200, 0xffffffff ;  /* 0xffffffff00c87802 */ /* 0x000fc40000000f00 */
[----:B------:R-:W-:Y:S02]  /*4010*/  MOV R192, 0x4030 ;  /* 0x0000403000c07802 */ /* 0x000fe40000000f00 */
[----:B01---5:R-:W-:Y:S05]  /*4020*/  CALL.REL.NOINC `($__internal_144_$__cuda_sm70_shflsync_down_p) ;  /* 0x000003e000007944 */ /* 0x023fea0003c00000 */
[----:B------:R-:W-:Y:S01]  /*4030*/  FADD.FTZ R195, R195, R224 ;  /* 0x000000e0c3c37221 */ /* 0x000fe20000010000 */
[----:B------:R-:W-:Y:S01]  /*4040*/  MOV R201, 0x1f ;  /* 0x0000001f00c97802 */ /* 0x000fe20000000f00 */
[----:B-1----:R-:W-:Y:S01]  /*4050*/  FADD.FTZ R197, R222, R194 ;  /* 0x000000c2dec57221 */ /* 0x002fe20000010000 */
[----:B------:R-:W-:Y:S01]  /*4060*/  HFMA2.MMA R194, -RZ, RZ, 0, 4.76837158203125e-07 ;  /* 0x00000008ffc27435 */ /* 0x000fe200000001ff */
[----:B------:R-:W-:Y:S02]  /*4070*/  MOV R200, 0xffffffff ;  /* 0xffffffff00c87802 */ /* 0x000fe40000000f00 */
[----:B------:R-:W-:Y:S02]  /*4080*/  MOV R193, R195 ;  /* 0x000000c300c17202 */ /* 0x000fe40000000f00 */
[----:B------:R-:W-:Y:S02]  /*4090*/  MOV R192, 0x40b0 ;  /* 0x000040b000c07802 */ /* 0x000fe40000000f00 */
[----:B------:R-:W-:Y:S05]  /*40a0*/  CALL.REL.NOINC `($__internal_144_$__cuda_sm70_shflsync_down_p) ;  /* 0x0000036000007944 */ /* 0x000fea0003c00000 */
[----:B-1----:R-:W-:Y:S01]  /*40b0*/  MOV R198, R194 ;  /* 0x000000c200c67202 */ /* 0x002fe20000000f00 */
[----:B------:R-:W-:Y:S01]  /*40c0*/  HFMA2.MMA R194, -RZ, RZ, 0, 4.76837158203125e-07 ;  /* 0x00000008ffc27435 */ /* 0x000fe200000001ff */
[----:B------:R-:W-:-:S02]  /*40d0*/  MOV R193, R197 ;  /* 0x000000c500c17202 */ /* 0x000fc40000000f00 */
[----:B------:R-:W-:Y:S02]  /*40e0*/  MOV R201, 0x1f ;  /* 0x0000001f00c97802 */ /* 0x000fe40000000f00 */
[----:B------:R-:W-:Y:S02]  /*40f0*/  MOV R200, 0xffffffff ;  /* 0xffffffff00c87802 */ /* 0x000fe40000000f00 */
[----:B------:R-:W-:Y:S02]  /*4100*/  MOV R192, 0x4120 ;  /* 0x0000412000c07802 */ /* 0x000fe40000000f00 */
[----:B------:R-:W-:Y:S05]  /*4110*/  CALL.REL.NOINC `($__internal_144_$__cuda_sm70_shflsync_down_p) ;  /* 0x000002f000007944 */ /* 0x000fea0003c00000 */
[----:B------:R-:W-:Y:S01]  /*4120*/  FADD.FTZ R195, R198, R195 ;  /* 0x000000c3c6c37221 */ /* 0x000fe20000010000 */
[----:B------:R-:W-:Y:S01]  /*4130*/  MOV R201, 0x1f ;  /* 0x0000001f00c97802 */ /* 0x000fe20000000f00 */
[----:B-1----:R-:W-:Y:S01]  /*4140*/  FADD.FTZ R197, R197, R194 ;  /* 0x000000c2c5c57221 */ /* 0x002fe20000010000 */
[----:B------:R-:W-:Y:S01]  /*4150*/  HFMA2.MMA R194, -RZ, RZ, 0, 2.384185791015625e-07 ;  /* 0x00000004ffc27435 */ /* 0x000fe200000001ff */
[----:B------:R-:W-:Y:S02]  /*4160*/  MOV R200, 0xffffffff ;  /* 0xffffffff00c87802 */ /* 0x000fe40000000f00 */
[----:B------:R-:W-:-:S02]  /*4170*/  MOV R193, R195 ;  /* 0x000000c300c17202 */ /* 0x000fc40000000f00 */
[----:B------:R-:W-:Y:S02]  /*4180*/  MOV R192, 0x41a0 ;  /* 0x000041a000c07802 */ /* 0x000fe40000000f00 */
[----:B------:R-:W-:Y:S05]  /*4190*/  CALL.REL.NOINC `($__internal_144_$__cuda_sm70_shflsync_down_p) ;  /* 0x0000027000007944 */ /* 0x000fea0003c00000 */
[----:B-1----:R-:W-:Y:S01]  /*41a0*/  MOV R198, R194 ;  /* 0x000000c200c67202 */ /* 0x002fe20000000f00 */
[----:B------:R-:W-:Y:S01]  /*41b0*/  HFMA2.MMA R194, -RZ, RZ, 0, 2.384185791015625e-07 ;  /* 0x00000004ffc27435 */ /* 0x000fe200000001ff */
[----:B------:R-:W-:Y:S02]  /*41c0*/  MOV R193, R197 ;  /* 0x000000c500c17202 */ /* 0x000fe40000000f00 */
[----:B------:R-:W-:Y:S02]  /*41d0*/  MOV R201, 0x1f ;  /* 0x0000001f00c97802 */ /* 0x000fe40000000f00 */
[----:B------:R-:W-:Y:S02]  /*41e0*/  MOV R200, 0xffffffff ;  /* 0xffffffff00c87802 */ /* 0x000fe40000000f00 */
[----:B------:R-:W-:Y:S02]  /*41f0*/  MOV R192, 0x4210 ;  /* 0x0000421000c07802 */ /* 0x000fe40000000f00 */
[----:B------:R-:W-:Y:S05]  /*4200*/  CALL.REL.NOINC `($__internal_144_$__cuda_sm70_shflsync_down_p) ;  /* 0x0000020000007944 */ /* 0x000fea0003c00000 */
[----:B------:R-:W-:Y:S01]  /*4210*/  FADD.FTZ R195, R198, R195 ;  /* 0x000000c3c6c37221 */ /* 0x000fe20000010000 */
[----:B------:R-:W-:Y:S01]  /*4220*/  MOV R201, 0x1f ;  /* 0x0000001f00c97802 */ /* 0x000fe20000000f00 */
[----:B-1----:R-:W-:Y:S01]  /*4230*/  FADD.FTZ R197, R197, R194 ;  /* 0x000000c2c5c57221 */ /* 0x002fe20000010000 */
[----:B------:R-:W-:Y:S01]  /*4240*/  HFMA2.MMA R194, -RZ, RZ, 0, 1.1920928955078125e-07 ;  /* 0x00000002ffc27435 */ /* 0x000fe200000001ff */
[----:B------:R-:W-:-:S02]  /*4250*/  MOV R200, 0xffffffff ;  /* 0xffffffff00c87802 */ /* 0x000fc40000000f00 */
[----:B------:R-:W-:Y:S02]  /*4260*/  MOV R193, R195 ;  /* 0x000000c300c17202 */ /* 0x000fe40000000f00 */
[----:B------:R-:W-:Y:S02]  /*4270*/  MOV R192, 0x4290 ;  /* 0x0000429000c07802 */ /* 0x000fe40000000f00 */
[----:B------:R-:W-:Y:S05]  /*4280*/  CALL.REL.NOINC `($__internal_144_$__cuda_sm70_shflsync_down_p) ;  /* 0x0000018000007944 */ /* 0x000fea0003c00000 */
[----:B-1----:R-:W-:Y:S01]  /*4290*/  MOV R198, R194 ;  /* 0x000000c200c67202 */ /* 0x002fe20000000f00 */
[----:B------:R-:W-:Y:S01]  /*42a0*/  HFMA2.MMA R194, -RZ, RZ, 0, 1.1920928955078125e-07 ;  /* 0x00000002ffc27435 */ /* 0x000fe200000001ff */
[----:B------:R-:W-:Y:S02]  /*42b0*/  MOV R193, R197 ;  /* 0x000000c500c17202 */ /* 0x000fe40000000f00 */
[----:B------:R-:W-:Y:S02]  /*42c0*/  MOV R201, 0x1f ;  /* 0x0000001f00c97802 */ /* 0x000fe40000000f00 */
[----:B------:R-:W-:Y:S02]  /*42d0*/  MOV R200, 0xffffffff ;  /* 0xffffffff00c87802 */ /* 0x000fe40000000f00 */
[----:B------:R-:W-:-:S02]  /*42e0*/  MOV R192, 0x4300 ;  /* 0x0000430000c07802 */ /* 0x000fc40000000f00 */
[----:B------:R-:W-:Y:S05]  /*42f0*/  CALL.REL.NOINC `($__internal_144_$__cuda_sm70_shflsync_down_p) ;  /* 0x0000011000007944 */ /* 0x000fea0003c00000 */
[----:B------:R-:W-:Y:S01]  /*4300*/  FADD.FTZ R198, R198, R195 ;  /* 0x000000c3c6c67221 */ /* 0x000fe20000010000 */
[----:B------:R-:W-:Y:S01]  /*4310*/  MOV R201, 0x1f ;  /* 0x0000001f00c97802 */ /* 0x000fe20000000f00 */
[----:B-1----:R-:W-:Y:S01]  /*4320*/  FADD.FTZ R195, R197, R194 ;  /* 0x000000c2c5c37221 */ /* 0x002fe20000010000 */
[----:B------:R-:W-:Y:S01]  /*4330*/  HFMA2.MMA R194, -RZ, RZ, 0, 5.9604644775390625e-08 ;  /* 0x00000001ffc27435 */ /* 0x000fe200000001ff */
[----:B------:R-:W-:-:S02]  /*4340*/  MOV R200, 0xffffffff ;  /* 0xffffffff00c87802 */ /* 0x000fc40000000f00 */
[----:B------:R-:W-:Y:S02]  /*4350*/  MOV R193, R198 ;  /* 0x000000c600c17202 */ /* 0x000fe40000000f00 */
[----:B------:R-:W-:Y:S02]  /*4360*/  MOV R192, 0x4380 ;  /* 0x0000438000c07802 */ /* 0x000fe40000000f00 */
[----:B------:R-:W-:Y:S05]  /*4370*/  CALL.REL.NOINC `($__internal_144_$__cuda_sm70_shflsync_down_p) ;  /* 0x0000009000007944 */ /* 0x000fea0003c00000 */
[----:B-1----:R-:W-:Y:S01]  /*4380*/  MOV R197, R194 ;  /* 0x000000c200c57202 */ /* 0x002fe20000000f00 */
[----:B------:R-:W-:Y:S01]  /*4390*/  HFMA2.MMA R194, -RZ, RZ, 0, 5.9604644775390625e-08 ;  /* 0x00000001ffc27435 */ /* 0x000fe200000001ff */
[----:B------:R-:W-:Y:S02]  /*43a0*/  MOV R193, R195 ;  /* 0x000000c300c17202 */ /* 0x000fe40000000f00 */
[----:B------:R-:W-:Y:S02]  /*43b0*/  MOV R201, 0x1f ;  /* 0x0000001f00c97802 */ /* 0x000fe40000000f00 */
[----:B------:R-:W-:Y:S02]  /*43c0*/  MOV R200, 0xffffffff ;  /* 0xffffffff00c87802 */ /* 0x000fe40000000f00 */
[----:B------:R-:W-:-:S02]  /*43d0*/  MOV R192, 0x43f0 ;  /* 0x000043f000c07802 */ /* 0x000fc40000000f00 */
[----:B------:R-:W-:Y:S05]  /*43e0*/  CALL.REL.NOINC `($__internal_144_$__cuda_sm70_shflsync_down_p) ;  /* 0x0000002000007944 */ /* 0x000fea0003c00000 */
[----:B-1----:R-:W-:Y:S01]  /*43f0*/  MOV R193, R194 ;  /* 0x000000c200c17202 */ /* 0x002fe20000000f00 */
[----:B------:R-:W-:Y:S05]  /*4400*/  BRA `(.L_x_8623) ;  /* 0xffffdc6000007947 */ /* 0x000fea000383ffff */
        .weak           $__internal_144_$__cuda_sm70_shflsync_down_p
        .type           $__internal_144_$__cuda_sm70_shflsync_down_p,@function
        .size           $__internal_144_$__cuda_sm70_shflsync_down_p,(.L_x_11878 - $__internal_144_$__cuda_sm70_shflsync_down_p)
$__internal_144_$__cuda_sm70_shflsync_down_p:
[----:B------:R-:W-:Y:S04]  /*4410*/  WARPSYNC R200 ;  /* 0x000000c800007348 */ /* 0x000fe80003800000 */
[----:B------:R0:W1:Y:S02]  /*4420*/  SHFL.DOWN PT, R194, R193, R194, R201 ;  /* 0x080000c2c1c27389 */ /* 0x00006400000e00c9 */
[----:B0-----:R-:W-:-:S06]  /*4430*/  HFMA2.MMA R193, -RZ, RZ, 0, 0 ;  /* 0x00000000ffc17435 */ /* 0x001fcc00000001ff */
[----:B------:R-:W-:Y:S05]  /*4440*/  RET.REL.NODEC R192 `(_ZN10layer_norm13ln_bwd_kernelINS_13Kernel_traitsIf6__halffS2_fjLj4096ELj1ELj1ELj4ELj16ENS_18Kernel_traits_baseILj4096EfS2_fS2_fjLj128EEEEELb0ELb1ELb0ELb0EEEvNS_9BwdParamsE) ;  /* 0xffffbbb0c0007950 */ /* 0x000fea0003c3ffff */
.L_x_8624:
        /* <DEDUP_REMOVED lines=11> */
.L_x_11878:


//--------------------- .text._ZN10layer_norm13ln_bwd_kernelINS_13Kernel_traitsIf6__halffS2_fjLj4096ELj1ELj1ELj4ELj16ENS_18Kernel_traits_baseILj4096EfS2_fS2_fjLj128EEEEELb0ELb1ELb0ELb1EEEvNS_9BwdParamsE --------------------------
	.section	.text._ZN10layer_norm13ln_bwd_kernelINS_13Kernel_traitsIf6__halffS2_fjLj4096ELj1ELj1ELj4ELj16ENS_18Kernel_traits_baseILj4096EfS2_fS2_fjLj128EEEEELb0ELb1ELb0ELb1EEEvNS_9BwdParamsE,"ax",@progbits
	.sectioninfo	@"SHI_REGISTERS=255"
	.align	128
        .global         _ZN10layer_norm13ln_bwd_kernelINS_13Kernel_traitsIf6__halffS2_fjLj4096ELj1ELj1ELj4ELj16ENS_18Kernel_traits_baseILj4096EfS2_fS2_fjLj128EEEEELb0ELb1ELb0ELb1EEEvNS_9BwdParamsE
        .type           _ZN10layer_norm13ln_bwd_kernelINS_13Kernel_traitsIf6__halffS2_fjLj4096ELj1ELj1ELj4ELj16ENS_18Kernel_traits_baseILj4096EfS2_fS2_fjLj128EEEEELb0ELb1ELb0ELb1EEEvNS_9BwdParamsE,@function
        .size           _ZN10layer_norm13ln_bwd_kernelINS_13Kernel_traitsIf6__halffS2_fjLj4096ELj1ELj1ELj4ELj16ENS_18Kernel_traits_baseILj4096EfS2_fS2_fjLj128EEEEELb0ELb1ELb0ELb1EEEvNS_9BwdParamsE,(.L_x_11879 - _ZN10layer_norm13ln_bwd_kernelINS_13Kernel_traitsIf6__halffS2_fjLj4096ELj1ELj1ELj4ELj16ENS_18Kernel_traits_baseILj4096EfS2_fS2_fjLj128EEEEELb0ELb1ELb0ELb1EEEvNS_9BwdParamsE)
        .other          _ZN10layer_norm13ln_bwd_kernelINS_13Kernel_traitsIf6__halffS2_fjLj4096ELj1ELj1ELj4ELj16ENS_18Kernel_traits_baseILj4096EfS2_fS2_fjLj128EEEEELb0ELb1ELb0ELb1EEEvNS_9BwdParamsE,@"STO_CUDA_ENTRY STV_DEFAULT"
_ZN10layer_norm13ln_bwd_kernelINS_13Kernel_traitsIf6__halffS2_fjLj4096ELj1ELj1ELj4ELj16ENS_18Kernel_traits_baseILj4096EfS2_fS2_fjLj128EEEEELb0ELb1ELb0ELb1EEEvNS_9BwdParamsE:
.text._ZN10layer_norm13ln_bwd_kernelINS_13Kernel_traitsIf6__halffS2_fjLj4096ELj1ELj1ELj4ELj16ENS_18Kernel_traits_baseILj4096EfS2_fS2_fjLj128EEEEELb0ELb1ELb0ELb1EEEvNS_9BwdParamsE:
        /* <DEDUP_REMOVED lines=57> */
.L_x_8625:
        /* <DEDUP_REMOVED lines=90> */
.L_x_8630:
        /* <DEDUP_REMOVED lines=67> */
[C---:B-1----:R-:W-:Y:S02]  /*0d60*/  FADD.FTZ R201, -R202.reuse, R143 ;  /* 0x0000008fcac97221 */ /* 0x042fe40000010100 */
[C---:B------:R-:W-:Y:S02]  /*0d70*/  FADD.FTZ R142, -R202.reuse, R144 ;  /* 0x00000090ca8e7221 */ /* 0x040fe40000010100 */
[C---:B------:R-:W-:Y:S02]  /*0d80*/  FADD.FTZ R143, -R202.reuse, R145 ;  /* 0x00000091ca8f7221 */ /* 0x040fe40000010100 */
        /* <DEDUP_REMOVED lines=24> */
[----:B------:R-:W-:Y:S02]  /*0f10*/  HADD2.F32 R202, -RZ, R173.H0_H0 ;  /* 0x200000adffca7230 */ /* 0x000fe40000004100 */
[--C-:B------:R-:W-:Y:S02]  /*0f20*/  HADD2.F32 R173, -RZ, R174.reuse.H0_H0 ;  /* 0x200000aeffad7230 */ /* 0x100fe40000004100 */
[----:B------:R-:W-:Y:S02]  /*0f30*/  HADD2.F32 R171, -RZ, R174.H1_H1 ;  /* 0x300000aeffab7230 */ /* 0x000fe40000004100 */
[----:B------:R-:W2:Y:S01]  /*0f40*/  LDL.LU R174, [R1] ;  /* 0x0000000001ae7983 */ /* 0x000ea20000300800 */
[--C-:B------:R-:W-:Y:S01]  /*0f50*/  HADD2.F32 R225, -RZ, R136.reuse.H0_H0 ;  /* 0x20000088ffe17230 */ /* 0x100fe20000004100 */
[C---:B------:R-:W-:Y:S01]  /*0f60*/  FMUL.FTZ R229, R191.reuse, R229 ;  /* 0x000000e5bfe57220 */ /* 0x040fe20000410000 */
[----:B------:R-:W-:Y:S01]  /*0f70*/  HADD2.F32 R224, -RZ, R136.H1_H1 ;  /* 0x30000088ffe07230 */ /* 0x000fe20000004100 */
[----:B------:R-:W-:Y:S01]  /*0f80*/  FMUL.FTZ R228, R191, R228 ;  /* 0x000000e4bfe47220 */ /* 0x000fe20000410000 */
[----:B------:R-:W-:Y:S01]  /*0f90*/  HADD2.F32 R136, -RZ, R139.H0_H0 ;  /* 0x2000008bff887230 */ /* 0x000fe20000004100 */
[----:B------:R-:W-:-:S02]  /*0fa0*/  FADD.FTZ R3, R225, R3 ;  /* 0x00000003e1037221 */ /* 0x000fc40000010000 */
[-C--:B------:R-:W-:Y:S02]  /*0fb0*/  FFMA.FTZ R187, R229, R225.reuse, R187 ;  /* 0x000000e1e5bb7223 */ /* 0x080fe400000100bb */
[----:B------:R-:W-:Y:S02]  /*0fc0*/  FMUL.FTZ R225, R88, R225 ;  /* 0x000000e158e17220 */ /* 0x000fe40000410000 */
[C---:B------:R-:W-:Y:S01]  /*0fd0*/  FMUL.FTZ R220, R191.reuse, R220 ;  /* 0x000000dcbfdc7220 */ /* 0x040fe20000410000 */
[----:B------:R-:W-:Y:S01]  /*0fe0*/  HADD2.F32 R200, -RZ, R137.H0_H0 ;  /* 0x20000089ffc87230 */ /* 0x000fe20000004100 */
[----:B------:R-:W-:Y:S01]  /*0ff0*/  FADD.FTZ R4, R224, R4 ;  /* 0x00000004e0047221 */ /* 0x000fe20000010000 */
[--C-:B------:R-:W-:Y:S01]  /*1000*/  HADD2.F32 R164, -RZ, R177.reuse.H0_H0 ;  /* 0x200000b1ffa47230 */ /* 0x100fe20000004100 */
[----:B------:R-:W-:Y:S01]  /*1010*/  FFMA.FTZ R188, R228, R224, R188 ;  /* 0x000000e0e4bc7223 */ /* 0x000fe200000100bc */
[----:B------:R-:W-:Y:S01]  /*1020*/  HADD2.F32 R161, -RZ, R177.H1_H1 ;  /* 0x300000b1ffa17230 */ /* 0x000fe20000004100 */
[----:B------:R-:W-:-:S02]  /*1030*/  FMUL.FTZ R163, R191, R135 ;  /* 0x00000087bfa37220 */ /* 0x000fc40000410000 */
[----:B------:R-:W-:Y:S02]  /*1040*/  FMUL.FTZ R224, R89, R224 ;  /* 0x000000e059e07220 */ /* 0x000fe40000410000 */
[----:B------:R-:W-:Y:S02]  /*1050*/  FADD.FTZ R197, R136, R197 ;  /* 0x000000c588c57221 */ /* 0x000fe40000010000 */
[-C--:B------:R-:W-:Y:S02]  /*1060*/  FFMA.FTZ R181, R220, R136.reuse, R181 ;  /* 0x00000088dcb57223 */ /* 0x080fe400000100b5 */
[----:B------:R-:W-:Y:S02]  /*1070*/  FMUL.FTZ R177, R86, R136 ;  /* 0x0000008856b17220 */ /* 0x000fe40000410000 */
[----:B------:R-:W-:Y:S02]  /*1080*/  FADD.FTZ R135, RZ, R225 ;  /* 0x000000e1ff877221 */ /* 0x000fe40000010000 */
[----:B------:R-:W-:Y:S01]  /*1090*/  FFMA.FTZ R136, R229, R225, RZ ;  /* 0x000000e1e5887223 */ /* 0x000fe200000100ff */
[----:B------:R-:W-:Y:S01]  /*10a0*/  HADD2.F32 R137, -RZ, R137.H1_H1 ;  /* 0x30000089ff897230 */ /* 0x000fe20000004100 */
[----:B------:R-:W-:-:S02]  /*10b0*/  FMUL.FTZ R141, R90, R200 ;  /* 0x000000c85a8d7220 */ /* 0x000fc40000410000 */
[----:B------:R-:W-:Y:S01]  /*10c0*/  FADD.FTZ R135, R135, R224 ;  /* 0x000000e087877221 */ /* 0x000fe20000010000 */
[----:B------:R-:W-:Y:S01]  /*10d0*/  HADD2.F32 R221, -RZ, R138.H0_H0 ;  /* 0x2000008affdd7230 */ /* 0x000fe20000004100 */
[C---:B------:R-:W-:Y:S02]  /*10e0*/  FMUL.FTZ R227, R191.reuse, R227 ;  /* 0x000000e3bfe37220 */ /* 0x040fe40000410000 */
[----:B------:R-:W-:Y:S02]  /*10f0*/  FFMA.FTZ R136, R228, R224, R136 ;  /* 0x000000e0e4887223 */ /* 0x000fe40000010088 */
        /* <DEDUP_REMOVED lines=10> */
[----:B------:R-:W-:Y:S02]  /*11a0*/  FMUL.FTZ R221, R84, R221 ;  /* 0x000000dd54dd7220 */ /* 0x000fe40000410000 */
[----:B------:R-:W-:Y:S02]  /*11b0*/  FADD.FTZ R135, R135, R140 ;  /* 0x0000008c87877221 */ /* 0x000fe40000010000 */
[----:B------:R-:W-:Y:S01]  /*11c0*/  FFMA.FTZ R137, R226, R140, R136 ;  /* 0x0000008ce2897223 */ /* 0x000fe20000010088 */
[--C-:B------:R-:W-:Y:S01]  /*11d0*/  HADD2.F32 R133, -RZ, R179.reuse.H0_H0 ;  /* 0x200000b3ff857230 */ /* 0x100fe20000004100 */
[----:B------:R-:W-:Y:S01]  /*11e0*/  FADD.FTZ R136, R135, R221 ;  /* 0x000000dd87887221 */ /* 0x000fe20000010000 */
[----:B------:R-:W-:Y:S01]  /*11f0*/  HADD2.F32 R132, -RZ, R179.H1_H1 ;  /* 0x300000b3ff847230 */ /* 0x000fe20000004100 */
[----:B------:R-:W-:Y:S02]  /*1200*/  FMUL.FTZ R222, R191, R222 ;  /* 0x000000debfde7220 */ /* 0x000fe40000410000 */
[----:B------:R-:W-:-:S02]  /*1210*/  FMUL.FTZ R179, R85, R138 ;  /* 0x0000008a55b37220 */ /* 0x000fc40000410000 */
        /* <DEDUP_REMOVED lines=13> */
[C---:B------:R-:W-:Y:S01]  /*12f0*/  FMUL.FTZ R178, R191.reuse, R201 ;  /* 0x000000c9bfb27220 */ /* 0x040fe20000410000 */
[----:B------:R-:W-:Y:S01]  /*1300*/  HADD2.F32 R217, -RZ, R168.H1_H1 ;  /* 0x300000a8ffd97230 */ /* 0x000fe20000004100 */
[----:B------:R-:W-:-:S02]  /*1310*/  FMUL.FTZ R143, R191, R143 ;  /* 0x0000008fbf8f7220 */ /* 0x000fc40000410000 */
[----:B------:R-:W-:Y:S02]  /*1320*/  FADD.FTZ R199, R216, R199 ;  /* 0x000000c7d8c77221 */ /* 0x000fe40000010000 */
[-C--:B------:R-:W-:Y:S02]  /*1330*/  FFMA.FTZ R27, R142, R216.reuse, R27 ;  /* 0x000000d88e1b7223 */ /* 0x080fe4000001001b */
[----:B------:R-:W-:Y:S02]  /*1340*/  FMUL.FTZ R216, R80, R216 ;  /* 0x000000d850d87220 */ /* 0x000fe40000410000 */
[----:B------:R-:W-:Y:S02]  /*1350*/  FADD.FTZ R136, R136, R176 ;  /* 0x000000b088887221 */ /* 0x000fe40000010000 */
[----:B------:R-:W-:Y:S01]  /*1360*/  FFMA.FTZ R135, R178, R176, R135 ;  /* 0x000000b0b2877223 */ /* 0x000fe20000010087 */
[----:B------:R-:W-:Y:S01]  /*1370*/  HADD2.F32 R218, -RZ, R169.H0_H0 ;  /* 0x200000a9ffda7230 */ /* 0x000fe20000004100 */
[----:B------:R-:W-:-:S02]  /*1380*/  FMUL.FTZ R214, R191, R214 ;  /* 0x000000d6bfd67220 */ /* 0x000fc40000410000 */
[----:B------:R-:W-:Y:S02]  /*1390*/  FADD.FTZ R198, R217, R198 ;  /* 0x000000c6d9c67221 */ /* 0x000fe40000010000 */
[-C--:B------:R-:W-:Y:S02]  /*13a0*/  FFMA.FTZ R180, R143, R217.reuse, R180 ;  /* 0x000000d98fb47223 */ /* 0x080fe400000100b4 */
        /* <DEDUP_REMOVED lines=10> */
[----:B------:R-:W-:Y:S01]  /*1450*/  LOP3.LUT P1, RZ, R219, 0x1f, RZ, 0xc0, !PT ;  /* 0x0000001fdbff7812 */ /* 0x000fe2000782c0ff */
        /* <DEDUP_REMOVED lines=11> */
[----:B------:R-:W-:Y:S01]  /*1510*/  MOV R192, 0x3f800000 ;  /* 0x3f80000000c07802 */ /* 0x000fe20000000f00 */
[----:B------:R-:W-:Y:S01]  /*1520*/  @P0 HADD2.F32 R192, -RZ, R210.H0_H0 ;  /* 0x200000d2ffc00230 */ /* 0x000fe20000004100 */
[C---:B------:R-:W-:Y:S02]  /*1530*/  FMUL.FTZ R205, R191.reuse, R205 ;  /* 0x000000cdbfcd7220 */ /* 0x040fe40000410000 */
        /* <DEDUP_REMOVED lines=49> */
[----:B------:R-:W-:Y:S01]  /*1850*/  HADD2.F32 R167, -RZ, R175.H0_H0 ;  /* 0x200000afffa77230 */ /* 0x000fe20000004100 */
        /* <DEDUP_REMOVED lines=79> */
.L_x_8631:
        /* <DEDUP_REMOVED lines=18> */
.L_x_8632:
        /* <DEDUP_REMOVED lines=148> */
[--C-:B--2---:R-:W-:Y:S02]  /*27b0*/  HADD2.F32 R136, -RZ, R132.reuse.H0_H0 ;  /* 0x20000084ff887230 */ /* 0x104fe40000004100 */
[----:B------:R-:W-:Y:S02]  /*27c0*/  HADD2.F32 R132, -RZ, R132.H1_H1 ;  /* 0x30000084ff847230 */ /* 0x000fe40000004100 */
[----:B------:R-:W-:Y:S01]  /*27d0*/  HADD2.F32 R137, -RZ, R133.H0_H0 ;  /* 0x20000085ff897230 */ /* 0x000fe20000004100 */
[----:B---3--:R-:W-:-:S02]  /*27e0*/  FFMA.FTZ R139, R225, R136, R139 ;  /* 0x00000088e18b7223 */ /* 0x008fc4000001008b */
[----:B------:R-:W-:Y:S02]  /*27f0*/  FMUL.FTZ R136, R56, R225 ;  /* 0x000000e138887220 */ /* 0x000fe40000410000 */
[----:B----4-:R-:W-:Y:S01]  /*2800*/  FFMA.FTZ R140, R226, R132, R140 ;  /* 0x00000084e28c7223 */ /* 0x010fe2000001008c */
[----:B------:R-:W2:Y:S01]  /*2810*/  LDL.LU R225, [R1+0x60] ;  /* 0x0000600001e17983 */ /* 0x000ea20000300800 */
[----:B------:R-:W-:Y:S02]  /*2820*/  FMUL.FTZ R132, R224, R192 ;  /* 0x000000c0e0847220 */ /* 0x000fe40000410000 */
[----:B------:R-:W-:Y:S01]  /*2830*/  FMUL.FTZ R226, R57, R226 ;  /* 0x000000e239e27220 */ /* 0x000fe20000410000 */
[----:B------:R0:W-:Y:S01]  /*2840*/  STL [R1+0x8], R139 ;  /* 0x0000088b01007387 */ /* 0x0001e20000100800 */
[----:B------:R-:W-:Y:S02]  /*2850*/  FFMA.FTZ R141, R209, R137, R141 ;  /* 0x00000089d18d7223 */ /* 0x000fe4000001008d */
[----:B------:R-:W-:Y:S01]  /*2860*/  FMUL.FTZ R137, R58, R209 ;  /* 0x000000d13a897220 */ /* 0x000fe20000410000 */
[----:B------:R1:W-:Y:S01]  /*2870*/  STL [R1+0x4], R140 ;  /* 0x0000048c01007387 */ /* 0x0003e20000100800 */
[----:B------:R-:W-:Y:S01]  /*2880*/  FMUL.FTZ R138, R59, R132 ;  /* 0x000000843b8a7220 */ /* 0x000fe20000410000 */
[----:B------:R-:W-:-:S02]  /*2890*/  F2FP.PACK_AB R136, R226, R136 ;  /* 0x00000088e288723e */ /* 0x000fc400000000ff */
[----:B------:R-:W3:Y:S01]  /*28a0*/  LDL.LU R226, [R1+0x54] ;  /* 0x0000540001e27983 */ /* 0x000ee20000300800 */
[----:B0-----:R-:W-:Y:S01]  /*28b0*/  FMUL.FTZ R139, R54, R178 ;  /* 0x000000b2368b7220 */ /* 0x001fe20000410000 */
[----:B------:R-:W-:Y:S02]  /*28c0*/  F2FP.PACK_AB R137, R138, R137 ;  /* 0x000000898a89723e */ /* 0x000fe400000000ff */
[----:B------:R-:W4:Y:S01]  /*28d0*/  LDL.LU R224, [R1+0x58] ;  /* 0x0000580001e07983 */ /* 0x000f220000300800 */
[----:B-1----:R-:W-:-:S03]  /*28e0*/  FMUL.FTZ R140, R55, R179 ;  /* 0x000000b3378c7220 */ /* 0x002fc60000410000 */
[----:B------:R0:W-:Y:S01]  /*28f0*/  STL [R1+0x10], R141 ;  /* 0x0000108d01007387 */ /* 0x0001e20000100800 */
[----:B------:R-:W-:Y:S01]  /*2900*/  FMUL.FTZ R138, R52, R176 ;  /* 0x000000b0348a7220 */ /* 0x000fe20000410000 */
[----:B------:R-:W-:Y:S01]  /*2910*/  F2FP.PACK_AB R139, R140, R139 ;  /* 0x0000008b8c8b723e */ /* 0x000fe200000000ff */
[----:B------:R-:W-:Y:S01]  /*2920*/  @P0 FADD.FTZ R168, R113, R168 ;  /* 0x000000a871a80221 */ /* 0x000fe20000010000 */
[----:B------:R-:W-:Y:S01]  /*2930*/  LEA R140, P4, R196, c[0x0][0x248], 0x4 ;  /* 0x00009200c48c7a11 */ /* 0x000fe200078820ff */
[----:B------:R-:W-:Y:S01]  /*2940*/  @P0 FADD.FTZ R166, R115, R166 ;  /* 0x000000a673a60221 */ /* 0x000fe20000010000 */
[----:B------:R-:W-:Y:S01]  /*2950*/  @P1 MOV R209, 0x20 ;  /* 0x0000002000d11802 */ /* 0x000fe20000000f00 */
[----:B------:R-:W2:Y:S01]  /*2960*/  LDL.LU R219, [R1+0x4c] ;  /* 0x00004c0001db7983 */ /* 0x000ea20000300800 */
[----:B0-----:R-:W-:-:S05]  /*2970*/  FMUL.FTZ R141, R53, R177 ;  /* 0x000000b1358d7220 */ /* 0x001fca0000410000 */
[----:B------:R-:W-:Y:S02]  /*2980*/  F2FP.PACK_AB R138, R141, R138 ;  /* 0x0000008a8d8a723e */ /* 0x000fe400000000ff */
        /* <DEDUP_REMOVED lines=17> */
[----:B------:R-:W3:Y:S04]  /*2aa0*/  LDL.LU R218, [R1+0x50] ;  /* 0x0000500001da7983 */ /* 0x000ee80000300800 */
[----:B------:R0:W-:Y:S04]  /*2ab0*/  @P1 STG.E.128 [R208.64], R136 ;  /* 0x00000088d0001986 */ /* 0x0001e8000c101d04 */
[----:B------:R-:W3:Y:S01]  /*2ac0*/  LDL.LU R217, [R1+0x44] ;  /* 0x0000440001d97983 */ /* 0x000ee20000300800 */
        /* <DEDUP_REMOVED lines=12> */
[----:B------:R-:W3:Y:S01]  /*2b90*/  LDL.LU R216, [R1+0x48] ;  /* 0x0000480001d87983 */ /* 0x000ee20000300800 */
[----:B------:R-:W-:-:S02]  /*2ba0*/  FMUL.FTZ R136, R48, R204 ;  /* 0x000000cc30887220 */ /* 0x000fc40000410000 */
[----:B------:R-:W-:Y:S01]  /*2bb0*/  FMUL.FTZ R139, R49, R205 ;  /* 0x000000cd318b7220 */ /* 0x000fe20000410000 */
[----:B------:R-:W3:Y:S01]  /*2bc0*/  LDL.LU R215, [R1+0x3c] ;  /* 0x00003c0001d77983 */ /* 0x000ee20000300800 */
[----:B------:R-:W-:Y:S02]  /*2bd0*/  FMUL.FTZ R137, R50, R208 ;  /* 0x000000d032897220 */ /* 0x000fe40000410000 */
[----:B------:R-:W-:Y:S01]  /*2be0*/  FMUL.FTZ R138, R51, R209 ;  /* 0x000000d1338a7220 */ /* 0x000fe20000410000 */
[----:B------:R-:W-:Y:S01]  /*2bf0*/  F2FP.PACK_AB R136, R139, R136 ;  /* 0x000000888b88723e */ /* 0x000fe200000000ff */
[----:B------:R-:W-:Y:S02]  /*2c00*/  FMUL.FTZ R139, R46, R212 ;  /* 0x000000d42e8b7220 */ /* 0x000fe40000410000 */
[----:B------:R-:W-:Y:S01]  /*2c10*/  FMUL.FTZ R145, R45, R211 ;  /* 0x000000d32d917220 */ /* 0x000fe20000410000 */
[----:B------:R-:W-:Y:S01]  /*2c20*/  F2FP.PACK_AB R137, R138, R137 ;  /* 0x000000898a89723e */ /* 0x000fe200000000ff */
[----:B------:R-:W-:Y:S01]  /*2c30*/  FMUL.FTZ R138, R44, R210 ;  /* 0x000000d22c8a7220 */ /* 0x000fe20000410000 */
[----:B------:R-:W-:-:S02]  /*2c40*/  F2FP.PACK_AB R139, R144, R139 ;  /* 0x0000008b908b723e */ /* 0x000fc400000000ff */
[C---:B------:R-:W-:Y:S02]  /*2c50*/  LEA R144, P4, R214.reuse, c[0x0][0x248], 0x4 ;  /* 0x00009200d6907a11 */ /* 0x040fe400078820ff */
[----:B------:R-:W-:Y:S02]  /*2c60*/  F2FP.PACK_AB R138, R145, R138 ;  /* 0x0000008a918a723e */ /* 0x000fe400000000ff */
        /* <DEDUP_REMOVED lines=11> */
[----:B------:R-:W3:Y:S02]  /*2d20*/  LDL.LU R207, [R1+0x40] ;  /* 0x0000400001cf7983 */ /* 0x000ee40000300800 */
[----:B------:R-:W-:Y:S02]  /*2d30*/  @P0 FADD.FTZ R201, R108, R201 ;  /* 0x000000c96cc90221 */ /* 0x000fe40000010000 */
[----:B------:R-:W-:Y:S01]  /*2d40*/  IMAD.WIDE.U32 R136, R200, R235, c[0x0][0x170] ;  /* 0x00005c00c8887625 */ /* 0x000fe200078e00eb */
[----:B------:R-:W-:Y:S01]  /*2d50*/  SEL R146, R203, R126, P2 ;  /* 0x0000007ecb927207 */ /* 0x000fe20001000000 */
[----:B------:R-:W4:Y:S01]  /*2d60*/  LDL.LU R173, [R1+0x34] ;  /* 0x0000340001ad7983 */ /* 0x000f220000300800 */
[----:B------:R-:W-:-:S02]  /*2d70*/  SEL R144, R201, R124, P2 ;  /* 0x0000007cc9907207 */ /* 0x000fc40001000000 */
[----:B------:R-:W-:Y:S01]  /*2d80*/  SEL R147, R214, R127, P2 ;  /* 0x0000007fd6937207 */ /* 0x000fe20001000000 */
[----:B------:R-:W4:Y:S04]  /*2d90*/  LDG.E.128 R136, [R136.64] ;  /* 0x0000000488887981 */ /* 0x000f28000c1e1d00 */
[----:B------:R0:W-:Y:S01]  /*2da0*/  @P1 STG.E.128 [R162.64], R144 ;  /* 0x00000090a2001986 */ /* 0x0001e2000c101d04 */
[-C--:B------:R-:W-:Y:S02]  /*2db0*/  FMUL.FTZ R202, R202, R192.reuse ;  /* 0x000000c0caca7220 */ /* 0x080fe40000410000 */
[-C--:B------:R-:W-:Y:S01]  /*2dc0*/  FMUL.FTZ R203, R203, R192.reuse ;  /* 0x000000c0cbcb7220 */ /* 0x080fe20000410000 */
[----:B------:R-:W4:Y:S01]  /*2dd0*/  LDL.LU R171, [R1+0x38] ;  /* 0x0000380001ab7983 */ /* 0x000f220000300800 */
[----:B0-----:R-:W-:Y:S01]  /*2de0*/  FFMA.FTZ R144, R172, R175, R174 ;  /* 0x000000afac907223 */ /* 0x001fe200000100ae */
[----:B------:R-:W-:Y:S01]  /*2df0*/  SEL R145, R168, R129, P2 ;  /* 0x00000081a8917207 */ /* 0x000fe20001000000 */
[----:B------:R-:W-:Y:S01]  /*2e00*/  FMUL.FTZ R201, R201, R192 ;  /* 0x000000c0c9c97220 */ /* 0x000fe20000410000 */
[----:B------:R-:W-:Y:S01]  /*2e10*/  SEL R147, R166, R131, P2 ;  /* 0x00000083a6937207 */ /* 0x000fe20001000000 */
[----:B------:R-:W-:Y:S01]  /*2e20*/  FADD.FTZ R144, R167, -R144 ;  /* 0x80000090a7907221 */ /* 0x000fe20000010000 */
[----:B------:R-:W-:Y:S01]  /*2e30*/  IADD3 R196, R196, 0x180, RZ ;  /* 0x00000180c4c47810 */ /* 0x000fe20007ffe0ff */
[C---:B------:R-:W-:Y:S01]  /*2e40*/  FMUL.FTZ R167, R191.reuse, R169 ;  /* 0x000000a9bfa77220 */ /* 0x040fe20000410000 */
[----:B------:R-:W4:Y:S01]  /*2e50*/  LDL.LU R172, [R1+0x2c] ;  /* 0x00002c0001ac7983 */ /* 0x000f220000300800 */
[----:B------:R-:W-:-:S02]  /*2e60*/  FMUL.FTZ R169, R191, R144 ;  /* 0x00000090bfa97220 */ /* 0x000fc40000410000 */
[----:B------:R-:W-:Y:S01]  /*2e70*/  @P0 FADD.FTZ R167, R112, R167 ;  /* 0x000000a770a70221 */ /* 0x000fe20000010000 */
[----:B------:R-:W4:Y:S01]  /*2e80*/  LDL.LU R170, [R1+0x30] ;  /* 0x0000300001aa7983 */ /* 0x000f220000300800 */
        /* <DEDUP_REMOVED lines=13> */
[----:B------:R-:W-:Y:S01]  /*2f60*/  F2FP.PACK_AB R144, R147, R144 ;  /* 0x000000909390723e */ /* 0x000fe200000000ff */
[----:B------:R-:W-:Y:S02]  /*2f70*/  FMUL.FTZ R147, R38, R169 ;  /* 0x000000a926937220 */ /* 0x000fe40000410000 */
[----:B------:R-:W-:Y:S01]  /*2f80*/  FMUL.FTZ R162, R39, R166 ;  /* 0x000000a627a27220 */ /* 0x000fe20000410000 */
[----:B------:R-:W-:Y:S01]  /*2f90*/  F2FP.PACK_AB R145, R146, R145 ;  /* 0x000000919291723e */ /* 0x000fe200000000ff */
[----:B------:R-:W-:Y:S02]  /*2fa0*/  FMUL.FTZ R146, R36, R167 ;  /* 0x000000a724927220 */ /* 0x000fe40000410000 */
[----:B------:R-:W-:Y:S01]  /*2fb0*/  FMUL.FTZ R163, R37, R168 ;  /* 0x000000a825a37220 */ /* 0x000fe20000410000 */
[----:B------:R-:W-:-:S02]  /*2fc0*/  F2FP.PACK_AB R147, R162, R147 ;  /* 0x00000093a293723e */ /* 0x000fc400000000ff */
[C---:B------:R-:W-:Y:S02]  /*2fd0*/  LEA R162, P4, R200.reuse, c[0x0][0x248], 0x4 ;  /* 0x00009200c8a27a11 */ /* 0x040fe400078820ff */
[----:B------:R-:W-:Y:S02]  /*2fe0*/  F2FP.PACK_AB R146, R163, R146 ;  /* 0x00000092a392723e */ /* 0x000fe400000000ff */
[----:B------:R-:W-:Y:S01]  /*2ff0*/  LEA.HI.X R163, R200, c[0x0][0x24c], RZ, 0x4, P4 ;  /* 0x00009300c8a37a11 */ /* 0x000fe200020f24ff */
[-CC-:B------:R-:W-:Y:S01]  /*3000*/  FFMA.FTZ R152, R152, R175.reuse, R174.reuse ;  /* 0x000000af98987223 */ /* 0x180fe200000100ae */
[----:B------:R-:W4:Y:S01]  /*3010*/  LDL.LU R200, [R1+0x24] ;  /* 0x0000240001c87983 */ /* 0x000f220000300800 */
        /* <DEDUP_REMOVED lines=9> */
[----:B0-----:R-:W4:Y:S01]  /*30b0*/  LDL.LU R162, [R1+0x1c] ;  /* 0x00001c0001a27983 */ /* 0x001f220000300800 */
[----:B------:R-:W-:-:S03]  /*30c0*/  IMAD.WIDE.U32 R144, R196, R235, c[0x0][0x170] ;  /* 0x00005c00c4907625 */ /* 0x000fc600078e00eb */
[----:B------:R-:W4:Y:S04]  /*30d0*/  LDL.LU R163, [R1+0x28] ;  /* 0x0000280001a37983 */ /* 0x000f280000300800 */
[----:B------:R-:W4:Y:S04]  /*30e0*/  LDL.LU R235, [R1+0x20] ;  /* 0x0000200001eb7983 */ /* 0x000f280000300800 */
[----:B------:R-:W4:Y:S04]  /*30f0*/  LDL.LU R175, [R1+0x18] ;  /* 0x0000180001af7983 */ /* 0x000f280000300800 */
[----:B------:R-:W4:Y:S04]  /*3100*/  LDL.LU R174, [R1+0x14] ;  /* 0x0000140001ae7983 */ /* 0x000f280000300800 */
[----:B------:R-:W4:Y:S04]  /*3110*/  LDL.LU R165, [R1+0xc] ;  /* 0x00000c0001a57983 */ /* 0x000f280000300800 */
[----:B------:R-:W4:Y:S01]  /*3120*/  LDG.E.128 R144, [R144.64] ;  /* 0x0000000490907981 */ /* 0x000f22000c1e1d00 */
[----:B------:R-:W-:Y:S01]  /*3130*/  HADD2.F32 R133, -RZ, R133.H1_H1 ;  /* 0x30000085ff857230 */ /* 0x000fe20000004100 */
[----:B------:R-:W-:Y:S01]  /*3140*/  FADD.FTZ R158, R158, -R151 ;  /* 0x800000979e9e7221 */ /* 0x000fe20000010000 */
[----:B------:R-:W-:Y:S01]  /*3150*/  HADD2.F32 R151, -RZ, R135.H0_H0 ;  /* 0x20000087ff977230 */ /* 0x000fe20000004100 */
[----:B------:R-:W-:-:S02]  /*3160*/  FADD.FTZ R148, R153, -R148 ;  /* 0x8000009499947221 */ /* 0x000fc40000010000 */
[----:B------:R-:W-:Y:S02]  /*3170*/  FMUL.FTZ R152, R191, R152 ;  /* 0x00000098bf987220 */ /* 0x000fe40000410000 */
[----:B------:R-:W-:Y:S02]  /*3180*/  FADD.FTZ R155, R164, -R155 ;  /* 0x8000009ba49b7221 */ /* 0x000fe40000010000 */
[----:B------:R-:W-:Y:S02]  /*3190*/  FADD.FTZ R149, R161, -R149 ;  /* 0x80000095a1957221 */ /* 0x000fe40000010000 */
[----:B------:R-:W-:Y:S02]  /*31a0*/  FADD.FTZ R150, R160, -R150 ;  /* 0x80000096a0967221 */ /* 0x000fe40000010000 */
[----:B------:R-:W-:Y:S02]  /*31b0*/  FADD.FTZ R156, R159, -R156 ;  /* 0x8000009c9f9c7221 */ /* 0x000fe40000010000 */
[----:B------:R-:W-:-:S02]  /*31c0*/  @P0 FADD.FTZ R152, R117, R152 ;  /* 0x0000009875980221 */ /* 0x000fc40000010000 */
[----:B------:R-:W-:Y:S02]  /*31d0*/  FMUL.FTZ R155, R191, R155 ;  /* 0x0000009bbf9b7220 */ /* 0x000fe40000410000 */
[----:B------:R-:W-:Y:S02]  /*31e0*/  FADD.FTZ R154, R157, -R154 ;  /* 0x8000009a9d9a7221 */ /* 0x000fe40000010000 */
[C---:B------:R-:W-:Y:S01]  /*31f0*/  FMUL.FTZ R156, R191.reuse, R156 ;  /* 0x0000009cbf9c7220 */ /* 0x040fe20000410000 */
[----:B------:R-:W-:Y:S01]  /*3200*/  SEL R125, R152, R125, P2 ;  /* 0x0000007d987d7207 */ /* 0x000fe20001000000 */
[----:B------:R-:W-:Y:S02]  /*3210*/  FMUL.FTZ R153, R191, R158 ;  /* 0x0000009ebf997220 */ /* 0x000fe40000410000 */
[----:B------:R-:W-:Y:S02]  /*3220*/  @P0 FADD.FTZ R155, R118, R155 ;  /* 0x0000009b769b0221 */ /* 0x000fe40000010000 */
[----:B------:R-:W-:-:S02]  /*3230*/  FMUL.FTZ R152, R152, R192 ;  /* 0x000000c098987220 */ /* 0x000fc40000410000 */
[----:B------:R-:W-:Y:S02]  /*3240*/  FMUL.FTZ R154, R191, R154 ;  /* 0x0000009abf9a7220 */ /* 0x000fe40000410000 */
[----:B------:R-:W-:Y:S02]  /*3250*/  @P0 FADD.FTZ R156, R121, R156 ;  /* 0x0000009c799c0221 */ /* 0x000fe40000010000 */
[----:B------:R-:W-:Y:S01]  /*3260*/  @P0 FADD.FTZ R153, R122, R153 ;  /* 0x000000997a990221 */ /* 0x000fe20000010000 */
[----:B------:R-:W-:Y:S01]  /*3270*/  SEL R126, R155, R126, P2 ;  /* 0x0000007e9b7e7207 */ /* 0x000fe20001000000 */
[----:B------:R-:W-:Y:S01]  /*3280*/  @P0 FADD.FTZ R154, R123, R154 ;  /* 0x0000009a7b9a0221 */ /* 0x000fe20000010000 */
[C---:B------:R-:W-:Y:S01]  /*3290*/  SEL R129, R156.reuse, R129, P2 ;  /* 0x000000819c817207 */ /* 0x040fe20001000000 */
[----:B------:R-:W-:Y:S01]  /*32a0*/  FMUL.FTZ R155, R155, R192 ;  /* 0x000000c09b9b7220 */ /* 0x000fe20000410000 */
[----:B------:R-:W-:Y:S01]  /*32b0*/  SEL R130, R153, R130, P2 ;  /* 0x0000008299827207 */ /* 0x000fe20001000000 */
[----:B------:R-:W-:-:S02]  /*32c0*/  FMUL.FTZ R156, R156, R192 ;  /* 0x000000c09c9c7220 */ /* 0x000fc40000410000 */
[----:B------:R-:W-:Y:S01]  /*32d0*/  FMUL.FTZ R153, R153, R192 ;  /* 0x000000c099997220 */ /* 0x000fe20000410000 */
[----:B--2---:R-:W-:Y:S01]  /*32e0*/  HADD2.F32 R157, -RZ, R143.H0_H0 ;  /* 0x2000008fff9d7230 */ /* 0x004fe20000004100 */
[----:B------:R-:W-:Y:S02]  /*32f0*/  SEL R131, R154, R131, P2 ;  /* 0x000000839a837207 */ /* 0x000fe40001000000 */
[----:B------:R-:W-:Y:S02]  /*3300*/  IADD3 R0, R0, c[0x0][0x160], RZ ;  /* 0x0000580000007a10 */ /* 0x000fe40007ffe0ff */
[----:B---3--:R-:W-:Y:S02]  /*3310*/  FFMA.FTZ R207, R212, R157, R207 ;  /* 0x0000009dd4cf7223 */ /* 0x008fe400000100cf */
[----:B----4-:R-:W-:Y:S01]  /*3320*/  FFMA.FTZ R235, R178, R151, R235 ;  /* 0x00000097b2eb7223 */ /* 0x010fe200000100eb */
[----:B------:R-:W-:Y:S01]  /*3330*/  HADD2.F32 R151, -RZ, R141.H0_H0 ;  /* 0x2000008dff977230 */ /* 0x000fe20000004100 */
[----:B------:R-:W-:Y:S01]  /*3340*/  FFMA.FTZ R165, R132, R133, R165 ;  /* 0x0000008584a57223 */ /* 0x000fe200000100a5 */
[----:B------:R-:W-:-:S02]  /*3350*/  HADD2.F32 R132, -RZ, R135.H1_H1 ;  /* 0x30000087ff847230 */ /* 0x000fc40000004100 */
[----:B------:R-:W-:-:S03]  /*3360*/  HADD2.F32 R133, -RZ, R134.H0_H0 ;  /* 0x20000086ff857230 */ /* 0x000fc60000004100 */
[----:B------:R-:W-:Y:S01]  /*3370*/  FFMA.FTZ R162, R179, R132, R162 ;  /* 0x00000084b3a27223 */ /* 0x000fe200000100a2 */
[----:B------:R-:W-:Y:S02]  /*3380*/  HADD2.F32 R132, -RZ, R141.H1_H1 ;  /* 0x3000008dff847230 */ /* 0x000fe40000004100 */
[----:B------:R-:W-:Y:S01]  /*3390*/  HADD2.F32 R141, -RZ, R142.H0_H0 ;  /* 0x2000008eff8d7230 */ /* 0x000fe20000004100 */
[----:B------:R-:W-:Y:S01]  /*33a0*/  FFMA.FTZ R175, R176, R133, R175 ;  /* 0x00000085b0af7223 */ /* 0x000fe200000100af */
[----:B------:R-:W-:Y:S01]  /*33b0*/  HADD2.F32 R134, -RZ, R134.H1_H1 ;  /* 0x30000086ff867230 */ /* 0x000fe20000004100 */
[C---:B------:R-:W-:Y:S01]  /*33c0*/  FMUL.FTZ R135, R191.reuse, R148 ;  /* 0x00000094bf877220 */ /* 0x040fe20000410000 */
[----:B------:R-:W-:Y:S01]  /*33d0*/  HADD2.F32 R133, -RZ, R140.H0_H0 ;  /* 0x2000008cff857230 */ /* 0x000fe20000004100 */
[----:B------:R-:W-:Y:S01]  /*33e0*/  FFMA.FTZ R171, R210, R141, R171 ;  /* 0x0000008dd2ab7223 */ /* 0x000fe200000100ab */
[----:B------:R-:W-:Y:S01]  /*33f0*/  HADD2.F32 R141, -RZ, R138.H1_H1 ;  /* 0x3000008aff8d7230 */ /* 0x000fe20000004100 */
[----:B------:R-:W-:-:S02]  /*3400*/  FMUL.FTZ R148, R191, R149 ;  /* 0x00000095bf947220 */ /* 0x000fc40000410000 */
[----:B------:R-:W-:Y:S02]  /*3410*/  @P0 FADD.FTZ R135, R116, R135 ;  /* 0x0000008774870221 */ /* 0x000fe40000010000 */
[----:B------:R-:W-:Y:S02]  /*3420*/  FMUL.FTZ R149, R191, R150 ;  /* 0x00000096bf957220 */ /* 0x000fe40000410000 */
[----:B------:R-:W-:Y:S01]  /*3430*/  FFMA.FTZ R174, R177, R134, R174 ;  /* 0x00000086b1ae7223 */ /* 0x000fe200000100ae */
[----:B------:R-:W-:Y:S01]  /*3440*/  HADD2.F32 R134, -RZ, R143.H1_H1 ;  /* 0x3000008fff867230 */ /* 0x000fe20000004100 */
[----:B------:R-:W-:Y:S01]  /*3450*/  FFMA.FTZ R163, R204, R133, R163 ;  /* 0x00000085cca37223 */ /* 0x000fe200000100a3 */
[--C-:B------:R-:W-:Y:S01]  /*3460*/  HADD2.F32 R133, -RZ, R136.reuse.H1_H1 ;  /* 0x30000088ff857230 */ /* 0x100fe20000004100 */
[----:B------:R-:W-:Y:S01]  /*3470*/  FFMA.FTZ R172, R209, R132, R172 ;  /* 0x00000084d1ac7223 */ /* 0x000fe200000100ac */
[----:B------:R-:W-:Y:S01]  /*3480*/  HADD2.F32 R132, -RZ, R136.H0_H0 ;  /* 0x20000088ff847230 */ /* 0x000fe20000004100 */
[----:B------:R-:W-:-:S02]  /*3490*/  FFMA.FTZ R226, R168, R141, R226 ;  /* 0x0000008da8e27223 */ /* 0x000fc400000100e2 */
[----:B------:R-:W-:Y:S02]  /*34a0*/  @P0 FADD.FTZ R148, R119, R148 ;  /* 0x0000009477940221 */ /* 0x000fe40000010000 */
[----:B------:R-:W-:Y:S01]  /*34b0*/  FMUL.FTZ R141, R135, R192 ;  /* 0x000000c0878d7220 */ /* 0x000fe20000410000 */
[----:B------:R-:W-:Y:S01]  /*34c0*/  HADD2.F32 R140, -RZ, R140.H1_H1 ;  /* 0x3000008cff8c7230 */ /* 0x000fe20000004100 */
[----:B------:R-:W-:Y:S01]  /*34d0*/  @P0 FADD.FTZ R149, R120, R149 ;  /* 0x0000009578950221 */ /* 0x000fe20000010000 */
[----:B------:R-:W-:Y:S01]  /*34e0*/  HADD2.F32 R136, -RZ, R138.H0_H0 ;  /* 0x2000008aff887230 */ /* 0x000fe20000004100 */
[----:B------:R-:W-:Y:S01]  /*34f0*/  FFMA.FTZ R215, R213, R134, R215 ;  /* 0x00000086d5d77223 */ /* 0x000fe200000100d7 */
[----:B------:R-:W-:Y:S01]  /*3500*/  HADD2.F32 R134, -RZ, R137.H0_H0 ;  /* 0x20000089ff867230 */ /* 0x000fe20000004100 */
[----:B------:R-:W-:Y:S02]  /*3510*/  FFMA.FTZ R216, R201, R132, R216 ;  /* 0x00000084c9d87223 */ /* 0x000fe400000100d8 */
[----:B------:R-:W-:Y:S01]  /*3520*/  FFMA.FTZ R217, R202, R133, R217 ;  /* 0x00000085cad97223 */ /* 0x000fe200000100d9 */
[----:B------:R-:W-:Y:S01]  /*3530*/  HADD2.F32 R138, -RZ, R139.H0_H0 ;  /* 0x2000008bff8a7230 */ /* 0x000fe20000004100 */
[----:B------:R-:W-:Y:S01]  /*3540*/  FMUL.FTZ R132, R32, R141 ;  /* 0x0000008d20847220 */ /* 0x000fe20000410000 */
[C---:B------:R-:W-:Y:S01]  /*3550*/  SEL R127, R148.reuse, R127, P2 ;  /* 0x0000007f947f7207 */ /* 0x040fe20001000000 */
[----:B------:R-:W-:Y:S01]  /*3560*/  FMUL.FTZ R133, R33, R152 ;  /* 0x0000009821857220 */ /* 0x000fe20000410000 */
[----:B------:R0:W-:Y:S01]  /*3570*/  STL [R1+0xc], R165 ;  /* 0x00000ca501007387 */ /* 0x0001e20000100800 */
[----:B------:R-:W-:Y:S01]  /*3580*/  HADD2.F32 R142, -RZ, R142.H1_H1 ;  /* 0x3000008eff8e7230 */ /* 0x000fe20000004100 */
[----:B------:R-:W-:Y:S01]  /*3590*/  FMUL.FTZ R148, R148, R192 ;  /* 0x000000c094947220 */ /* 0x000fe20000410000 */
[----:B------:R-:W-:Y:S01]  /*35a0*/  SEL R128, R149, R128, P2 ;  /* 0x0000008095807207 */ /* 0x000fe20001000000 */
[----:B------:R0:W-:Y:S01]  /*35b0*/  STL [R1+0x18], R175 ;  /* 0x000018af01007387 */ /* 0x0001e20000100800 */
[----:B------:R-:W-:-:S02]  /*35c0*/  FFMA.FTZ R200, R205, R140, R200 ;  /* 0x0000008ccdc87223 */ /* 0x000fc400000100c8 */
[----:B------:R-:W-:Y:S01]  /*35d0*/  FMUL.FTZ R149, R149, R192 ;  /* 0x000000c095957220 */ /* 0x000fe20000410000 */
[----:B------:R0:W-:Y:S01]  /*35e0*/  STL [R1+0x14], R174 ;  /* 0x000014ae01007387 */ /* 0x0001e20000100800 */
[----:B------:R-:W-:Y:S01]  /*35f0*/  FFMA.FTZ R170, R208, R151, R170 ;  /* 0x00000097d0aa7223 */ /* 0x000fe200000100aa */
[----:B------:R-:W-:Y:S01]  /*3600*/  F2FP.PACK_AB R132, R133, R132 ;  /* 0x000000848584723e */ /* 0x000fe200000000ff */
[----:B------:R-:W-:Y:S01]  /*3610*/  FFMA.FTZ R218, R203, R134, R218 ;  /* 0x00000086cbda7223 */ /* 0x000fe200000100da */
[----:B------:R0:W-:Y:S01]  /*3620*/  STL [R1+0x20], R235 ;  /* 0x000020eb01007387 */ /* 0x0001e20000100800 */
[----:B------:R-:W-:Y:S01]  /*3630*/  FMUL.FTZ R192, R154, R192 ;  /* 0x000000c09ac07220 */ /* 0x000fe20000410000 */
[----:B------:R-:W-:Y:S01]  /*3640*/  SEL R124, R135, R124, P2 ;  /* 0x0000007c877c7207 */ /* 0x000fe20001000000 */
[----:B------:R-:W-:Y:S01]  /*3650*/  FFMA.FTZ R225, R169, R138, R225 ;  /* 0x0000008aa9e17223 */ /* 0x000fe200000100e1 */
[----:B------:R0:W-:Y:S01]  /*3660*/  STL [R1+0x1c], R162 ;  /* 0x00001ca201007387 */ /* 0x0001e20000100800 */
[----:B------:R-:W-:-:S02]  /*3670*/  FMUL.FTZ R133, R34, R155 ;  /* 0x0000009b22857220 */ /* 0x000fc40000410000 */
[----:B------:R-:W-:Y:S01]  /*3680*/  FMUL.FTZ R134, R35, R148 ;  /* 0x0000009423867220 */ /* 0x000fe20000410000 */
[----:B------:R0:W-:Y:S01]  /*3690*/  STL [R1+0x28], R163 ;  /* 0x000028a301007387 */ /* 0x0001e20000100800 */
[----:B------:R-:W-:Y:S01]  /*36a0*/  FFMA.FTZ R173, R211, R142, R173 ;  /* 0x0000008ed3ad7223 */ /* 0x000fe200000100ad */
[----:B------:R-:W-:Y:S01]  /*36b0*/  HADD2.F32 R137, -RZ, R137.H1_H1 ;  /* 0x30000089ff897230 */ /* 0x000fe20000004100 */
[----:B------:R-:W-:Y:S01]  /*36c0*/  FMUL.FTZ R135, R28, R149 ;  /* 0x000000951c877220 */ /* 0x000fe20000410000 */
[----:B------:R0:W-:Y:S01]  /*36d0*/  STL [R1+0x24], R200 ;  /* 0x000024c801007387 */ /* 0x0001e20000100800 */
[----:B------:R-:W-:Y:S01]  /*36e0*/  FMUL.FTZ R138, R29, R156 ;  /* 0x0000009c1d8a7220 */ /* 0x000fe20000410000 */
[----:B------:R-:W-:Y:S01]  /*36f0*/  HADD2.F32 R139, -RZ, R139.H1_H1 ;  /* 0x3000008bff8b7230 */ /* 0x000fe20000004100 */
[----:B------:R-:W-:Y:S01]  /*3700*/  FMUL.FTZ R140, R30, R153 ;  /* 0x000000991e8c7220 */ /* 0x000fe20000410000 */
[----:B------:R0:W-:Y:S01]  /*3710*/  STL [R1+0x30], R170 ;  /* 0x000030aa01007387 */ /* 0x0001e20000100800 */
[----:B------:R-:W-:Y:S01]  /*3720*/  FMUL.FTZ R143, R31, R192 ;  /* 0x000000c01f8f7220 */ /* 0x000fe20000410000 */
[----:B------:R-:W-:-:S02]  /*3730*/  F2FP.PACK_AB R133, R134, R133 ;  /* 0x000000858685723e */ /* 0x000fc400000000ff */
[----:B------:R0:W-:Y:S01]  /*3740*/  STL [R1+0x2c], R172 ;  /* 0x00002cac01007387 */ /* 0x0001e20000100800 */
[----:B------:R-:W-:Y:S01]  /*3750*/  F2FP.PACK_AB R134, R138, R135 ;  /* 0x000000878a86723e */ /* 0x000fe200000000ff */
[----:B------:R-:W-:Y:S02]  /*3760*/  FFMA.FTZ R219, R214, R137, R219 ;  /* 0x00000089d6db7223 */ /* 0x000fe400000100db */
[----:B------:R0:W-:Y:S01]  /*3770*/  STL [R1+0x38], R171 ;  /* 0x000038ab01007387 */ /* 0x0001e20000100800 */
[----:B------:R-:W-:Y:S01]  /*3780*/  FFMA.FTZ R222, R166, R139, R222 ;  /* 0x0000008ba6de7223 */ /* 0x000fe200000100de */
[--C-:B------:R-:W-:Y:S02]  /*3790*/  HADD2.F32 R138, -RZ, R144.reuse.H0_H0 ;  /* 0x20000090ff8a7230 */ /* 0x100fe40000004100 */
[----:B------:R0:W-:Y:S01]  /*37a0*/  STL [R1+0x34], R173 ;  /* 0x000034ad01007387 */ /* 0x0001e20000100800 */
[----:B------:R-:W-:Y:S01]  /*37b0*/  FFMA.FTZ R224, R167, R136, R224 ;  /* 0x00000088a7e07223 */ /* 0x000fe200000100e0 */
[----:B------:R-:W-:Y:S01]  /*37c0*/  F2FP.PACK_AB R135, R143, R140 ;  /* 0x0000008c8f87723e */ /* 0x000fe200000000ff */
[----:B------:R-:W-:Y:S01]  /*37d0*/  HADD2.F32 R139, -RZ, R144.H1_H1 ;  /* 0x30000090ff8b7230 */ /* 0x000fe20000004100 */
[----:B------:R0:W-:Y:S01]  /*37e0*/  STL [R1+0x40], R207 ;  /* 0x000040cf01007387 */ /* 0x0001e20000100800 */
[----:B------:R-:W-:-:S03]  /*37f0*/  HADD2.F32 R140, -RZ, R145.H0_H0 ;  /* 0x20000091ff8c7230 */ /* 0x000fc60000004100 */
[----:B------:R0:W-:Y:S01]  /*3800*/  STL [R1+0x3c], R215 ;  /* 0x00003cd701007387 */ /* 0x0001e20000100800 */
[----:B------:R-:W-:-:S03]  /*3810*/  HADD2.F32 R145, -RZ, R145.H1_H1 ;  /* 0x30000091ff917230 */ /* 0x000fc60000004100 */
[----:B------:R0:W-:Y:S01]  /*3820*/  STL [R1+0x48], R216 ;  /* 0x000048d801007387 */ /* 0x0001e20000100800 */
[--C-:B------:R-:W-:Y:S01]  /*3830*/  HADD2.F32 R142, -RZ, R146.reuse.H0_H0 ;  /* 0x20000092ff8e7230 */ /* 0x100fe20000004100 */
[----:B------:R-:W-:Y:S02]  /*3840*/  FFMA.FTZ R223, R141, R138, R223 ;  /* 0x0000008a8ddf7223 */ /* 0x000fe400000100df */
[----:B------:R0:W-:Y:S01]  /*3850*/  STL [R1+0x44], R217 ;  /* 0x000044d901007387 */ /* 0x0001e20000100800 */
[----:B------:R-:W-:Y:S01]  /*3860*/  HADD2.F32 R143, -RZ, R146.H1_H1 ;  /* 0x30000092ff8f7230 */ /* 0x000fe20000004100 */
[----:B------:R-:W-:Y:S01]  /*3870*/  @P1 MOV R191, 0x20 ;  /* 0x0000002000bf1802 */ /* 0x000fe20000000f00 */
[--C-:B------:R-:W-:Y:S01]  /*3880*/  HADD2.F32 R144, -RZ, R147.reuse.H0_H0 ;  /* 0x20000093ff907230 */ /* 0x100fe20000004100 */
[----:B------:R0:W-:Y:S01]  /*3890*/  STL [R1+0x50], R218 ;  /* 0x000050da01007387 */ /* 0x0001e20000100800 */
[----:B------:R-:W-:Y:S01]  /*38a0*/  HADD2.F32 R147, -RZ, R147.H1_H1 ;  /* 0x30000093ff937230 */ /* 0x000fe20000004100 */
[----:B------:R-:W-:-:S02]  /*38b0*/  FFMA.FTZ R220, R152, R139, R220 ;  /* 0x0000008b98dc7223 */ /* 0x000fc400000100dc */
[----:B------:R0:W-:Y:S01]  /*38c0*/  STL [R1+0x4c], R219 ;  /* 0x00004cdb01007387 */ /* 0x0001e20000100800 */
[----:B------:R-:W-:Y:S01]  /*38d0*/  FFMA.FTZ R221, R155, R140, R221 ;  /* 0x0000008c9bdd7223 */ /* 0x000fe200000100dd */
[----:B------:R-:W-:Y:S02]  /*38e0*/  LEA R136, P0, R196, c[0x0][0x248], 0x4 ;  /* 0x00009200c4887a11 */ /* 0x000fe400078020ff */
[----:B------:R0:W-:Y:S01]  /*38f0*/  STL [R1+0x58], R224 ;  /* 0x000058e001007387 */ /* 0x0001e20000100800 */
[----:B------:R-:W-:-:S03]  /*3900*/  FFMA.FTZ R227, R148, R145, R227 ;  /* 0x0000009194e37223 */ /* 0x000fc600000100e3 */
[----:B------:R0:W-:Y:S01]  /*3910*/  STL [R1+0x54], R226 ;  /* 0x000054e201007387 */ /* 0x0001e20000100800 */
[----:B------:R-:W-:-:S03]  /*3920*/  FFMA.FTZ R228, R149, R142, R228 ;  /* 0x0000008e95e47223 */ /* 0x000fc600000100e4 */
[----:B------:R0:W-:Y:S01]  /*3930*/  STL [R1+0x60], R225 ;  /* 0x000060e101007387 */ /* 0x0001e20000100800 */
[----:B------:R-:W-:-:S03]  /*3940*/  FFMA.FTZ R229, R156, R143, R229 ;  /* 0x0000008f9ce57223 */ /* 0x000fc600000100e5 */
[----:B------:R0:W-:Y:S01]  /*3950*/  STL [R1+0x5c], R222 ;  /* 0x00005cde01007387 */ /* 0x0001e20000100800 */
[----:B------:R-:W-:Y:S01]  /*3960*/  @P1 IMAD.WIDE.U32 R190, R190, R191, c[0x0][0x258] ;  /* 0x00009600bebe1625 */ /* 0x000fe200078e00bf */
[----:B------:R-:W-:Y:S02]  /*3970*/  LEA.HI.X R137, R196, c[0x0][0x24c], RZ, 0x4, P0 ;  /* 0x00009300c4897a11 */ /* 0x000fe400000f24ff */
        /* <DEDUP_REMOVED lines=8> */
[----:B------:R0:W-:Y:S04]  /*3a00*/  @P1 STG.E.128 [R190.64], R124 ;  /* 0x0000007cbe001986 */ /* 0x0001e8000c101d04 */
[----:B------:R0:W-:Y:S04]  /*3a10*/  @P1 STG.E.128 [R190.64+0x10], R128 ;  /* 0x00001080be001986 */ /* 0x0001e8000c101d04 */
[----:B------:R0:W-:Y:S04]  /*3a20*/  STL [R1+0x7c], R242 ;  /* 0x00007cf201007387 */ /* 0x0001e80000100800 */
[----:B------:R0:W-:Y:S04]  /*3a30*/  STG.E.128 [R136.64], R132 ;  /* 0x0000008488007986 */ /* 0x0001e8000c101d04 */
[----:B------:R0:W-:Y:S01]  /*3a40*/  STL [R1+0x80], R243 ;  /* 0x000080f301007387 */ /* 0x0001e20000100800 */
[----:B------:R-:W-:-:S02]  /*3a50*/  ISETP.GE.AND P0, PT, R0, c[0x0][0x164], PT ;  /* 0x0000590000007a0c */ /* 0x000fc40003f06270 */
[----:B------:R-:W-:-:S11]  /*3a60*/  SEL R209, RZ, 0x1, P3 ;  /* 0x00000001ffd17807 */ /* 0x000fd60001800000 */
[----:B0-----:R-:W-:Y:S01]  /*3a70*/  @P0 CALL.REL.NOINC `(.L_x_8629) ;  /* 0x0000001000000944 */ /* 0x001fe20003c00000 */
[----:B------:R-:W-:Y:S05]  /*3a80*/  BRA `(.L_x_8630) ;  /* 0xffffcea000007947 */ /* 0x000fea000383ffff */
.L_x_8629:
        /* <DEDUP_REMOVED lines=94> */
.L_x_8626:
        /* <DEDUP_REMOVED lines=35> */
.L_x_8627:
[----:B0-----:R-:W-:Y:S01]  /*42a0*/  HFMA2.MMA R135, -RZ, RZ, 0, 9.5367431640625e-07 ;  /* 0x00000010ff877435 */ /* 0x001fe200000001ff */
[----:B------:R-:W-:-:S02]  /*42b0*/  MOV R133, R136 ;  /* 0x0000008800857202 */ /* 0x000fc40000000f00 */
[----:B------:R-:W-:Y:S02]  /*42c0*/  MOV R174, 0x1f ;  /* 0x0000001f00ae7802 */ /* 0x000fe40000000f00 */
[----:B------:R-:W-:Y:S02]  /*42d0*/  MOV R138, 0xffffffff ;  /* 0xffffffff008a7802 */ /* 0x000fe40000000f00 */
[----:B------:R-:W-:Y:S02]  /*42e0*/  MOV R132, 0x4300 ;  /* 0x0000430000847802 */ /* 0x000fe40000000f00 */
[----:B-----5:R-:W-:Y:S05]  /*42f0*/  CALL.REL.NOINC `($__internal_145_$__cuda_sm70_shflsync_down_p) ;  /* 0x0000046000007944 */ /* 0x020fea0003c00000 */
[----:B-1----:R-:W-:Y:S01]  /*4300*/  MOV R137, R135 ;  /* 0x0000008700897202 */ /* 0x002fe20000000f00 */
[----:B------:R-:W-:Y:S05]  /*4310*/  BRA `(.L_x_8631) ;  /* 0xffffda3000007947 */ /* 0x000fea000383ffff */
.L_x_8628:
[----:B------:R-:W-:Y:S01]  /*4320*/  HFMA2.MMA R135, -RZ, RZ, 0, 9.5367431640625e-07 ;  /* 0x00000010ff877435 */ /* 0x000fe200000001ff */
[----:B------:R-:W-:Y:S02]  /*4330*/  MOV R133, R134 ;  /* 0x0000008600857202 */ /* 0x000fe40000000f00 */
[----:B------:R-:W-:Y:S02]  /*4340*/  MOV R174, 0x1f ;  /* 0x0000001f00ae7802 */ /* 0x000fe40000000f00 */
[----:B------:R-:W-:-:S02]  /*4350*/  MOV R138, 0xffffffff ;  /* 0xffffffff008a7802 */ /* 0x000fc40000000f00 */
[----:B------:R-:W-:Y:S02]  /*4360*/  MOV R132, 0x4380 ;  /* 0x0000438000847802 */ /* 0x000fe40000000f00 */
[----:B01---5:R-:W-:Y:S05]  /*4370*/  CALL.REL.NOINC `($__internal_145_$__cuda_sm70_shflsync_down_p) ;  /* 0x000003e000007944 */ /* 0x023fea0003c00000 */
[----:B------:R-:W-:Y:S01]  /*4380*/  FADD.FTZ R136, R136, R137 ;  /* 0x0000008988887221 */ /* 0x000fe20000010000 */
[----:B------:R-:W-:Y:S01]  /*4390*/  MOV R174, 0x1f ;  /* 0x0000001f00ae7802 */ /* 0x000fe20000000f00 */
[----:B-1----:R-:W-:Y:S01]  /*43a0*/  FADD.FTZ R134, R134, R135 ;  /* 0x0000008786867221 */ /* 0x002fe20000010000 */
[----:B------:R-:W-:Y:S01]  /*43b0*/  HFMA2.MMA R135, -RZ, RZ, 0, 4.76837158203125e-07 ;  /* 0x00000008ff877435 */ /* 0x000fe200000001ff */
[----:B------:R-:W-:Y:S02]  /*43c0*/  MOV R138, 0xffffffff ;  /* 0xffffffff008a7802 */ /* 0x000fe40000000f00 */
[----:B------:R-:W-:Y:S02]  /*43d0*/  MOV R133, R136 ;  /* 0x0000008800857202 */ /* 0x000fe40000000f00 */
[----:B------:R-:W-:Y:S02]  /*43e0*/  MOV R132, 0x4400 ;  /* 0x0000440000847802 */ /* 0x000fe40000000f00 */
[----:B------:R-:W-:Y:S05]  /*43f0*/  CALL.REL.NOINC `($__internal_145_$__cuda_sm70_shflsync_down_p) ;  /* 0x0000036000007944 */ /* 0x000fea0003c00000 */
[----:B-1----:R-:W-:Y:S01]  /*4400*/  MOV R137, R135 ;  /* 0x0000008700897202 */ /* 0x002fe20000000f00 */
[----:B------:R-:W-:Y:S01]  /*4410*/  HFMA2.MMA R135, -RZ, RZ, 0, 4.76837158203125e-07 ;  /* 0x00000008ff877435 */ /* 0x000fe200000001ff */
[----:B------:R-:W-:-:S02]  /*4420*/  MOV R133, R134 ;  /* 0x0000008600857202 */ /* 0x000fc40000000f00 */
[----:B------:R-:W-:Y:S02]  /*4430*/  MOV R174, 0x1f ;  /* 0x0000001f00ae7802 */ /* 0x000fe40000000f00 */
[----:B------:R-:W-:Y:S02]  /*4440*/  MOV R138, 0xffffffff ;  /* 0xffffffff008a7802 */ /* 0x000fe40000000f00 */
[----:B------:R-:W-:Y:S02]  /*4450*/  MOV R132, 0x4470 ;  /* 0x0000447000847802 */ /* 0x000fe40000000f00 */
[----:B------:R-:W-:Y:S05]  /*4460*/  CALL.REL.NOINC `($__internal_145_$__cuda_sm70_shflsync_down_p) ;  /* 0x000002f000007944 */ /* 0x000fea0003c00000 */
[----:B------:R-:W-:Y:S01]  /*4470*/  FADD.FTZ R136, R137, R136 ;  /* 0x0000008889887221 */ /* 0x000fe20000010000 */
[----:B------:R-:W-:Y:S01]  /*4480*/  MOV R174, 0x1f ;  /* 0x0000001f00ae7802 */ /* 0x000fe20000000f00 */
[----:B-1----:R-:W-:Y:S01]  /*4490*/  FADD.FTZ R134, R134, R135 ;  /* 0x0000008786867221 */ /* 0x002fe20000010000 */
[----:B------:R-:W-:Y:S01]  /*44a0*/  HFMA2.MMA R135, -RZ, RZ, 0, 2.384185791015625e-07 ;  /* 0x00000004ff877435 */ /* 0x000fe200000001ff */
[----:B------:R-:W-:Y:S02]  /*44b0*/  MOV R138, 0xffffffff ;  /* 0xffffffff008a7802 */ /* 0x000fe40000000f00 */
[----:B------:R-:W-:-:S02]  /*44c0*/  MOV R133, R136 ;  /* 0x0000008800857202 */ /* 0x000fc40000000f00 */
[----:B------:R-:W-:Y:S02]  /*44d0*/  MOV R132, 0x44f0 ;  /* 0x000044f000847802 */ /* 0x000fe40000000f00 */
[----:B------:R-:W-:Y:S05]  /*44e0*/  CALL.REL.NOINC `($__internal_145_$__cuda_sm70_shflsync_down_p) ;  /* 0x0000027000007944 */ /* 0x000fea0003c00000 */
[----:B-1----:R-:W-:Y:S01]  /*44f0*/  MOV R137, R135 ;  /* 0x0000008700897202 */ /* 0x002fe20000000f00 */
[----:B------:R-:W-:Y:S01]  /*4500*/  HFMA2.MMA R135, -RZ, RZ, 0, 2.384185791015625e-07 ;  /* 0x00000004ff877435 */ /* 0x000fe200000001ff */
[----:B------:R-:W-:Y:S02]  /*4510*/  MOV R133, R134 ;  /* 0x0000008600857202 */ /* 0x000fe40000000f00 */
[----:B------:R-:W-:Y:S02]  /*4520*/  MOV R174, 0x1f ;  /* 0x0000001f00ae7802 */ /* 0x000fe40000000f00 */
[----:B------:R-:W-:Y:S02]  /*4530*/  MOV R138, 0xffffffff ;  /* 0xffffffff008a7802 */ /* 0x000fe40000000f00 */
[----:B------:R-:W-:Y:S02]  /*4540*/  MOV R132, 0x4560 ;  /* 0x0000456000847802 */ /* 0x000fe40000000f00 */
[----:B------:R-:W-:Y:S05]  /*4550*/  CALL.REL.NOINC `($__internal_145_$__cuda_sm70_shflsync_down_p) ;  /* 0x0000020000007944 */ /* 0x000fea0003c00000 */
[----:B------:R-:W-:Y:S01]  /*4560*/  FADD.FTZ R136, R137, R136 ;  /* 0x0000008889887221 */ /* 0x000fe20000010000 */
[----:B------:R-:W-:Y:S01]  /*4570*/  MOV R174, 0x1f ;  /* 0x0000001f00ae7802 */ /* 0x000fe20000000f00 */
[----:B-1----:R-:W-:Y:S01]  /*4580*/  FADD.FTZ R134, R134, R135 ;  /* 0x0000008786867221 */ /* 0x002fe20000010000 */
[----:B------:R-:W-:Y:S01]  /*4590*/  HFMA2.MMA R135, -RZ, RZ, 0, 1.1920928955078125e-07 ;  /* 0x00000002ff877435 */ /* 0x000fe200000001ff */
[----:B------:R-:W-:-:S02]  /*45a0*/  MOV R138, 0xffffffff ;  /* 0xffffffff008a7802 */ /* 0x000fc40000000f00 */
[----:B------:R-:W-:Y:S02]  /*45b0*/  MOV R133, R136 ;  /* 0x0000008800857202 */ /* 0x000fe40000000f00 */
[----:B------:R-:W-:Y:S02]  /*45c0*/  MOV R132, 0x45e0 ;  /* 0x000045e000847802 */ /* 0x000fe40000000f00 */
[----:B------:R-:W-:Y:S05]  /*45d0*/  CALL.REL.NOINC `($__internal_145_$__cuda_sm70_shflsync_down_p) ;  /* 0x0000018000007944 */ /* 0x000fea0003c00000 */
[----:B-1----:R-:W-:Y:S01]  /*45e0*/  MOV R137, R135 ;  /* 0x0000008700897202 */ /* 0x002fe20000000f00 */
[----:B------:R-:W-:Y:S01]  /*45f0*/  HFMA2.MMA R135, -RZ, RZ, 0, 1.1920928955078125e-07 ;  /* 0x00000002ff877435 */ /* 0x000fe200000001ff */
[----:B------:R-:W-:Y:S02]  /*4600*/  MOV R133, R134 ;  /* 0x0000008600857202 */ /* 0x000fe40000000f00 */
[----:B------:R-:W-:Y:S02]  /*4610*/  MOV R174, 0x1f ;  /* 0x0000001f00ae7802 */ /* 0x000fe40000000f00 */
[----:B------:R-:W-:Y:S02]  /*4620*/  MOV R138, 0xffffffff ;  /* 0xffffffff008a7802 */ /* 0x000fe40000000f00 */
[----:B------:R-:W-:-:S02]  /*4630*/  MOV R132, 0x4650 ;  /* 0x0000465000847802 */ /* 0x000fc40000000f00 */
[----:B------:R-:W-:Y:S05]  /*4640*/  CALL.REL.NOINC `($__internal_145_$__cuda_sm70_shflsync_down_p) ;  /* 0x0000011000007944 */ /* 0x000fea0003c00000 */
[----:B------:R-:W-:Y:S01]  /*4650*/  FADD.FTZ R136, R137, R136 ;  /* 0x0000008889887221 */ /* 0x000fe20000010000 */
[----:B------:R-:W-:Y:S01]  /*4660*/  MOV R174, 0x1f ;  /* 0x0000001f00ae7802 */ /* 0x000fe20000000f00 */
[----:B-1----:R-:W-:Y:S01]  /*4670*/  FADD.FTZ R134, R134, R135 ;  /* 0x0000008786867221 */ /* 0x002fe20000010000 */
[----:B------:R-:W-:Y:S01]  /*4680*/  HFMA2.MMA R135, -RZ, RZ, 0, 5.9604644775390625e-08 ;  /* 0x00000001ff877435 */ /* 0x000fe200000001ff */
[----:B------:R-:W-:-:S02]  /*4690*/  MOV R138, 0xffffffff ;  /* 0xffffffff008a7802 */ /* 0x000fc40000000f00 */
[----:B------:R-:W-:Y:S02]  /*46a0*/  MOV R133, R136 ;  /* 0x0000008800857202 */ /* 0x000fe40000000f00 */
[----:B------:R-:W-:Y:S02]  /*46b0*/  MOV R132, 0x46d0 ;  /* 0x000046d000847802 */ /* 0x000fe40000000f00 */
[----:B------:R-:W-:Y:S05]  /*46c0*/  CALL.REL.NOINC `($__internal_145_$__cuda_sm70_shflsync_down_p) ;  /* 0x0000009000007944 */ /* 0x000fea0003c00000 */
[----:B-1----:R-:W-:Y:S01]  /*46d0*/  MOV R137, R135 ;  /* 0x0000008700897202 */ /* 0x002fe20000000f00 */
[----:B------:R-:W-:Y:S01]  /*46e0*/  HFMA2.MMA R135, -RZ, RZ, 0, 5.9604644775390625e-08 ;  /* 0x00000001ff877435 */ /* 0x000fe200000001ff */
[----:B------:R-:W-:Y:S02]  /*46f0*/  MOV R133, R134 ;  /* 0x0000008600857202 */ /* 0x000fe40000000f00 */
[----:B------:R-:W-:Y:S02]  /*4700*/  MOV R174, 0x1f ;  /* 0x0000001f00ae7802 */ /* 0x000fe40000000f00 */
[----:B------:R-:W-:Y:S02]  /*4710*/  MOV R138, 0xffffffff ;  /* 0xffffffff008a7802 */ /* 0x000fe40000000f00 */
[----:B------:R-:W-:-:S02]  /*4720*/  MOV R132, 0x4740 ;  /* 0x0000474000847802 */ /* 0x000fc40000000f00 */
[----:B------:R-:W-:Y:S05]  /*4730*/  CALL.REL.NOINC `($__internal_145_$__cuda_sm70_shflsync_down_p) ;  /* 0x0000002000007944 */ /* 0x000fea0003c00000 */
[----:B-1----:R-:W-:Y:S01]  /*4740*/  MOV R133, R135 ;  /* 0x0000008700857202 */ /* 0x002fe20000000f00 */
[----:B------:R-:W-:Y:S05]  /*4750*/  BRA `(.L_x_8632) ;  /* 0xffffd71000007947 */ /* 0x000fea000383ffff */
        .weak           $__internal_145_$__cuda_sm70_shflsync_down_p
        .type           $__internal_145_$__cuda_sm70_shflsync_down_p,@function
        .size           $__internal_145_$__cuda_sm70_shflsync_down_p,(.L_x_11879 - $__internal_145_$__cuda_sm70_shflsync_down_p)
$__internal_145_$__cuda_sm70_shflsync_down_p:
[----:B------:R-:W-:Y:S04]  /*4760*/  WARPSYNC R138 ;  /* 0x0000008a00007348 */ /* 0x000fe80003800000 */
[----:B------:R0:W1:Y:S02]  /*4770*/  SHFL.DOWN PT, R135, R133, R135, R174 ;  /* 0x0800008785877389 */ /* 0x00006400000e00ae */
[----:B0-----:R-:W-:-:S06]  /*4780*/  HFMA2.MMA R133, -RZ, RZ, 0, 0 ;  /* 0x00000000ff857435 */ /* 0x001fcc00000001ff */
[----:B------:R-:W-:Y:S05]  /*4790*/  RET.REL.NODEC R132 `(_ZN10layer_norm13ln_bwd_kernelINS_13Kernel_traitsIf6__halffS2_fjLj4096ELj1ELj1ELj4ELj16ENS_18Kernel_traits_baseILj4096EfS2_fS2_fjLj128EEEEELb0ELb1ELb0ELb1EEEvNS_9BwdParamsE) ;  /* 0xffffb86084007950 */ /* 0x000fea0003c3ffff */
.L_x_8633:
        /* <DEDUP_REMOVED lines=14> */
.L_x_11879:


//--------------------- .text._ZN10layer_norm13ln_bwd_kernelINS_13Kernel_traitsIf6__halffS2_fjLj4096ELj1ELj1ELj4ELj16ENS_18Kernel_traits_baseILj4096EfS2_fS2_fjLj128EEEEELb0ELb1ELb1ELb0EEEvNS_9BwdParamsE --------------------------
	.section	.text._ZN10layer_norm13ln_bwd_kernelINS_13Kernel_traitsIf6__halffS2_fjLj4096ELj1ELj1ELj4ELj16ENS_18Kernel_traits_baseILj4096EfS2_fS2_fjLj128EEEEELb0ELb1ELb1ELb0EEEvNS_9BwdParamsE,"ax",@progbits
	.sectioninfo	@"SHI_REGISTERS=255"
	.align	128
        .global         _ZN10layer_norm13ln_bwd_kernelINS_13Kernel_traitsIf6__halffS2_fjLj4096ELj1ELj1ELj4ELj16ENS_18Kernel_traits_baseILj4096EfS2_fS2_fjLj128EEEEELb0ELb1ELb1ELb0EEEvNS_9BwdParamsE
        .type           _ZN10layer_norm13ln_bwd_kernelINS_13Kernel_traitsIf6__halffS2_fjLj4096ELj1ELj1ELj4ELj16ENS_18Kernel_traits_baseILj4096EfS2_fS2_fjLj128EEEEELb0ELb1ELb1ELb0EEEvNS_9BwdParamsE,@function
        .size           _ZN10layer_norm13ln_bwd_kernelINS_13Kernel_traitsIf6__halffS2_fjLj4096ELj1ELj1ELj4ELj16ENS_18Kernel_traits_baseILj4096EfS2_fS2_fjLj128EEEEELb0ELb1ELb1ELb0EEEvNS_9BwdParamsE,(.L_x_11880 - _ZN10layer_norm13ln_bwd_kernelINS_13Kernel_traitsIf6__halffS2_fjLj4096ELj1ELj1ELj4ELj16ENS_18Kernel_traits_baseILj4096EfS2_fS2_fjLj128EEEEELb0ELb1ELb1ELb0EEEvNS_9BwdParamsE)
        .other          _ZN10layer_norm13ln_bwd_kernelINS_13Kernel_traitsIf6__halffS2_fjLj4096ELj1ELj1ELj4ELj16ENS_18Kernel_traits_baseILj4096EfS2_fS2_fjLj128EEEEELb0ELb1ELb1ELb0EEEvNS_9BwdParamsE,@"STO_CUDA_ENTRY STV_DEFAULT"
_ZN10layer_norm13ln_bwd_kernelINS_13Kernel_traitsIf6__halffS2_fjLj4096ELj1ELj1ELj4ELj16ENS_18Kernel_traits_baseILj4096EfS2_fS2_fjLj128EEEEELb0ELb1ELb1ELb0EEEvNS_9BwdParamsE:
.text._ZN10layer_norm13ln_bwd_kernelINS_13Kernel_traitsIf6__halffS2_fjLj4096ELj1ELj1ELj4ELj16ENS_18Kernel_traits_baseILj4096EfS2_fS2_fjLj128EEEEELb0ELb1ELb1ELb0EEEvNS_9BwdParamsE:
        /* <DEDUP_REMOVED lines=25> */
[----:B------:R-:W-:-:S03]  /*0190*/  @P1 MOV R5, 0x20 ;  /* 0x0000002000051802 */ /* 0x000fc60000000f00 */
[----:B------:R0:W3:Y:S02]  /*01a0*/  LDL.64 R22, [R1+0x60] ;  /* 0x0000600001167983 */ /* 0x0000e40000100a00 */
        /* <DEDUP_REMOVED lines=27> */
[----:B------:R-:W-:Y:S01]  /*0360*/  ISETP.GE.U32.AND P0, PT, R0, 0x200, PT ;  /* 0x000002000000780c */ /* 0x000fe20003f06070 */
[----:B------:R-:W1:Y:S02]  /*0370*/  S2UR UR6, SR_CTAID.X ;  /* 0x00000000000679c3 */ /* 0x000e640000002500 */
[----:B---3--:R2:W-:Y:S01]  /*0380*/  @P2 STL.64 [R1+0x68], R56 ;  /* 0x0000683801002387 */ /* 0x0085e20000100a00 */
[----:B------:R-:W-:-:S03]  /*0390*/  @P3 IADD3 R16, R16, 0x80, RZ ;  /* 0x0000008010103810 */ /* 0x000fc60007ffe0ff */
[----:B------:R3:W-:Y:S04]  /*03a0*/  @P2 STL.64 [R1+0x70], R58 ;  /* 0x0000703a01002387 */ /* 0x0007e80000100a00 */
[----:B----4-:R-:W-:Y:S02]  /*03b0*/  @P1 STL.64 [R1+0x88], R76 ;  /* 0x0000884c01001387 */ /* 0x010fe40000100a00 */
[----:B------:R-:W-:Y:S02]  /*03c0*/  @P0 MOV R17, 0x20 ;  /* 0x0000002000110802 */ /* 0x000fe40000000f00 */
        /* <DEDUP_REMOVED lines=71> */
.L_x_8735:
[----:B------:R-:W-:-:S05]  /*0840*/  MOV R193, 0x4 ;  /* 0x0000000400c17802 */ /* 0x000fca0000000f00 */
        /* <DEDUP_REMOVED lines=26> */
.L_x_8639:
[----:B------:R-:W-:Y:S02]  /*09f0*/  IADD3 R5, R4, 0x80, RZ ;  /* 0x0000008004057810 */ /* 0x000fe40007ffe0ff */
.L_x_8638:
[----:B------:R-:W-:Y:S05]  /*0a00*/  BSYNC B1 ;  /* 0x0000000000017941 */ /* 0x000fea0003800000 */
.L_x_8637:
        /* <DEDUP_REMOVED lines=8> */
.L_x_8642:
[----:B------:R-:W-:Y:S02]  /*0a90*/  IADD3 R5, R5, 0x80, RZ ;  /* 0x0000008005057810 */ /* 0x000fe40007ffe0ff */
.L_x_8641:
[----:B------:R-:W-:Y:S05]  /*0aa0*/  BSYNC B1 ;  /* 0x0000000000017941 */ /* 0x000fea0003800000 */
.L_x_8640:
        /* <DEDUP_REMOVED lines=8> */
.L_x_8645:
[----:B------:R-:W-:Y:S02]  /*0b30*/  IADD3 R5, R5, 0x80, RZ ;  /* 0x0000008005057810 */ /* 0x000fe40007ffe0ff */
.L_x_8644:
[----:B------:R-:W-:Y:S05]  /*0b40*/  BSYNC B1 ;  /* 0x0000000000017941 */ /* 0x000fea0003800000 */
.L_x_8643:
        /* <DEDUP_REMOVED lines=9> */
.L_x_8636:
        /* <DEDUP_REMOVED lines=10> */
[----:B------:R-:W-:Y:S02]  /*0c80*/  MOV R223, R4 ;  /* 0x0000000400df7202 */ /* 0x000fe40000000f00 */
        /* <DEDUP_REMOVED lines=19> */
[--C-:B----4-:R-:W-:Y:S02]  /*0dc0*/  HADD2.F32 R6, -RZ, R196.reuse.H0_H0 ;  /* 0x200000c4ff067230 */ /* 0x110fe40000004100 */
[----:B------:R-:W-:Y:S01]  /*0dd0*/  HADD2.F32 R193, -RZ, R196.H1_H1 ;  /* 0x300000c4ffc17230 */ /* 0x000fe20000004100 */
[C---:B---3--:R-:W-:Y:S01]  /*0de0*/  FADD.FTZ R196, -R5.reuse, R200 ;  /* 0x000000c805c47221 */ /* 0x048fe20000010100 */
[--C-:B------:R-:W-:Y:S02]  /*0df0*/  HADD2.F32 R194, -RZ, R197.reuse.H0_H0 ;  /* 0x200000c5ffc27230 */ /* 0x100fe40000004100 */
[----:B------:R-:W-:Y:S01]  /*0e00*/  HADD2.F32 R192, -RZ, R197.H1_H1 ;  /* 0x300000c5ffc07230 */ /* 0x000fe20000004100 */
[----:B------:R-:W-:Y:S01]  /*0e10*/  FADD.FTZ R197, -R5, R201 ;  /* 0x000000c905c57221 */ /* 0x000fe20000010100 */
[--C-:B------:R-:W-:Y:S01]  /*0e20*/  HADD2.F32 R224, -RZ, R198.reuse.H0_H0 ;  /* 0x200000c6ffe07230 */ /* 0x100fe20000004100 */
[----:B------:R-:W-:Y:S01]  /*0e30*/  FMUL.FTZ R219, R3, R219 ;  /* 0x000000db03db7220 */ /* 0x000fe20000410000 */
[----:B------:R-:W-:Y:S01]  /*0e40*/  HADD2.F32 R223, -RZ, R198.H1_H1 ;  /* 0x300000c6ffdf7230 */ /* 0x000fe20000004100 */
[----:B------:R-:W-:Y:S01]  /*0e50*/  FADD.FTZ R198, -R5, R202 ;  /* 0x000000ca05c67221 */ /* 0x000fe20000010100 */
[--C-:B------:R-:W-:Y:S01]  /*0e60*/  HADD2.F32 R250, -RZ, R199.reuse.H0_H0 ;  /* 0x200000c7fffa7230 */ /* 0x100fe20000004100 */
[----:B------:R-:W-:Y:S01]  /*0e70*/  FMUL.FTZ R202, R3, R195 ;  /* 0x000000c303ca7220 */ /* 0x000fe20000410000 */
[----:B------:R-:W-:Y:S01]  /*0e80*/  HADD2.F32 R225, -RZ, R199.H1_H1 ;  /* 0x300000c7ffe17230 */ /* 0x000fe20000004100 */
        /* <DEDUP_REMOVED lines=68> */
.L_x_8648:
[----:B--2---:R-:W-:Y:S05]  /*12d0*/  BSYNC B1 ;  /* 0x0000000000017941 */ /* 0x004fea0003800000 */
.L_x_8647:
[----:B------:R-:W-:Y:S01]  /*12e0*/  BSSY B1, `(.L_x_8649) ;  /* 0x000005a000017945 */ /* 0x000fe20003800000 */
[----:B------:R-:W-:Y:S05]  /*12f0*/  @!P2 BRA `(.L_x_8650) ;  /* 0x000005800000a947 */ /* 0x000fea0003800000 */
[----:B------:R-:W-:Y:S01]  /*1300*/  MOV R218, 0x20 ;  /* 0x0000002000da7802 */ /* 0x000fe20000000f00 */
[----:B------:R-:W-:Y:S01]  /*1310*/  HFMA2.MMA R196, -RZ, RZ, 0, 9.5367431640625e-07 ;  /* 0x00000010ffc47435 */ /* 0x000fe200000001ff */
[----:B------:R-:W2:Y:S03]  /*1320*/  LDL R248, [R1+0x48] ;  /* 0x0000480001f87983 */ /* 0x000ea60000100800 */
[----:B------:R-:W-:Y:S01]  /*1330*/  IMAD.WIDE.U32 R200, R223, R218, c[0x0][0x188] ;  /* 0x00006200dfc87625 */ /* 0x000fe200078e00da */
[----:B------:R-:W-:Y:S01]  /*1340*/  ISETP.NE.U32.AND P0, PT, RZ, c[0x0][0x218], PT ;  /* 0x00008600ff007a0c */ /* 0x000fe20003f05070 */
[----:B------:R-:W3:Y:S04]  /*1350*/  LDL R246, [R1+0x4c] ;  /* 0x00004c0001f67983 */ /* 0x000ee80000100800 */
[----:B------:R0:W4:Y:S01]  /*1360*/  LDG.E.128 R192, [R200.64] ;  /* 0x00000004c8c07981 */ /* 0x000122000c1e1d00 */
[----:B------:R-:W-:-:S03]  /*1370*/  IMAD.WIDE.U32 R196, R222, R196, c[0x0][0x208] ;  /* 0x00008200dec47625 */ /* 0x000fc600078e00c4 */
[----:B------:R-:W2:Y:S04]  /*1380*/  LDL R244, [R1+0x50] ;  /* 0x0000500001f47983 */ /* 0x000ea80000100800 */
[----:B------:R-:W2:Y:S04]  /*1390*/  LDG.E.128 R196, [R196.64] ;  /* 0x00000004c4c47981 */ /* 0x000ea8000c1e1d00 */
[----:B0-----:R-:W3:Y:S01]  /*13a0*/  LDG.E.128 R200, [R200.64+0x10] ;  /* 0x00001004c8c87981 */ /* 0x001ee2000c1e1d00 */
[----:B------:R-:W-:-:S03]  /*13b0*/  ISETP.NE.AND.EX P0, PT, RZ, c[0x0][0x21c], PT, P0 ;  /* 0x00008700ff007a0c */ /* 0x000fc60003f05300 */
[----:B------:R-:W3:Y:S04]  /*13c0*/  LDL R242, [R1+0x54] ;  /* 0x0000540001f27983 */ /* 0x000ee80000100800 */
[----:B------:R-:W3:Y:S06]  /*13d0*/  LDL R240, [R1+0x38] ;  /* 0x0000380001f07983 */ /* 0x000eec0000100800 */
[----:B------:R-:W-:-:S05]  /*13e0*/  @P0 IMAD.WIDE.U32 R204, R223, R218, c[0x0][0x218] ;  /* 0x00008600dfcc0625 */ /* 0x000fca00078e00da */
[----:B------:R0:W5:Y:S04]  /*13f0*/  @P0 LDG.E.128 R156, [R204.64] ;  /* 0x00000004cc9c0981 */ /* 0x000168000c1e1d00 */
[----:B------:R0:W5:Y:S01]  /*1400*/  @P0 LDG.E.128 R160, [R204.64+0x10] ;  /* 0x00001004cca00981 */ /* 0x000162000c1e1d00 */
[----:B----4-:R-:W-:-:S04]  /*1410*/  FADD.FTZ R194, -R5, R194 ;  /* 0x000000c205c27221 */ /* 0x010fc80000010100 */
[----:B-----5:R-:W-:Y:S02]  /*1420*/  FMUL.FTZ R245, R3, R194 ;  /* 0x000000c203f57220 */ /* 0x020fe40000410000 */
[----:B------:R-:W4:Y:S01]  /*1430*/  LDL R194, [R1+0x3c] ;  /* 0x00003c0001c27983 */ /* 0x000f220000100800 */
[--C-:B--2---:R-:W-:Y:S02]  /*1440*/  HADD2.F32 R221, -RZ, R198.reuse.H0_H0 ;  /* 0x200000c6ffdd7230 */ /* 0x104fe40000004100 */
[----:B------:R-:W-:Y:S01]  /*1450*/  HADD2.F32 R219, -RZ, R198.H1_H1 ;  /* 0x300000c6ffdb7230 */ /* 0x000fe20000004100 */
[C---:B---3--:R-:W-:Y:S02]  /*1460*/  FADD.FTZ R198, -R5.reuse, R202 ;  /* 0x000000ca05c67221 */ /* 0x048fe40000010100 */
[----:B------:R-:W2:Y:S01]  /*1470*/  LDL R202, [R1+0x40] ;  /* 0x0000400001ca7983 */ /* 0x000ea20000100800 */
[----:B0-----:R-:W-:Y:S01]  /*1480*/  FADD.FTZ R204, -R5, R192 ;  /* 0x000000c005cc7221 */ /* 0x001fe20000010100 */
[----:B------:R-:W-:-:S02]  /*1490*/  HADD2.F32 R205, -RZ, R196.H0_H0 ;  /* 0x200000c4ffcd7230 */ /* 0x000fc40000004100 */
[----:B------:R-:W-:Y:S01]  /*14a0*/  HADD2.F32 R192, -RZ, R196.H1_H1 ;  /* 0x300000c4ffc07230 */ /* 0x000fe20000004100 */
[C---:B------:R-:W-:Y:S02]  /*14b0*/  FADD.FTZ R196, -R5.reuse, R200 ;  /* 0x000000c805c47221 */ /* 0x040fe40000010100 */
[----:B------:R-:W3:Y:S01]  /*14c0*/  LDL R200, [R1+0x44] ;  /* 0x0000440001c87983 */ /* 0x000ee20000100800 */
[----:B------:R-:W-:Y:S02]  /*14d0*/  FADD.FTZ R193, -R5, R193 ;  /* 0x000000c105c17221 */ /* 0x000fe40000010100 */
[C---:B------:R-:W-:Y:S02]  /*14e0*/  FMUL.FTZ R249, R3.reuse, R204 ;  /* 0x000000cc03f97220 */ /* 0x040fe40000410000 */
[----:B------:R-:W-:Y:S02]  /*14f0*/  FMUL.FTZ R247, R3, R193 ;  /* 0x000000c103f77220 */ /* 0x000fe40000410000 */
[----:B------:R-:W-:Y:S01]  /*1500*/  FMUL.FTZ R248, R248, R205 ;  /* 0x000000cdf8f87220 */ /* 0x000fe20000410000 */
[----:B------:R-:W-:Y:S01]  /*1510*/  HADD2.F32 R218, -RZ, R197.H0_H0 ;  /* 0x200000c5ffda7230 */ /* 0x000fe20000004100 */
[----:B------:R-:W-:-:S02]  /*1520*/  FFMA.FTZ R65, R247, R192, R65 ;  /* 0x000000c0f7417223 */ /* 0x000fc40000010041 */
[----:B------:R-:W-:Y:S02]  /*1530*/  FADD.FTZ R93, R93, R192 ;  /* 0x000000c05d5d7221 */ /* 0x000fe40000010000 */
[----:B------:R-:W-:Y:S02]  /*1540*/  FMUL.FTZ R246, R246, R192 ;  /* 0x000000c0f6f67220 */ /* 0x000fe40000410000 */
[----:B------:R-:W-:Y:S02]  /*1550*/  FADD.FTZ R193, R225, R248 ;  /* 0x000000f8e1c17221 */ /* 0x000fe40000010000 */
[----:B------:R-:W-:Y:S01]  /*1560*/  FFMA.FTZ R192, R249, R248, R224 ;  /* 0x000000f8f9c07223 */ /* 0x000fe200000100e0 */
[----:B------:R-:W-:Y:S01]  /*1570*/  HADD2.F32 R206, -RZ, R197.H1_H1 ;  /* 0x300000c5ffce7230 */ /* 0x000fe20000004100 */
[----:B------:R-:W-:Y:S02]  /*1580*/  FADD.FTZ R195, -R5, R195 ;  /* 0x000000c305c37221 */ /* 0x000fe40000010100 */
[----:B------:R-:W-:-:S02]  /*1590*/  FMUL.FTZ R244, R244, R218 ;  /* 0x000000daf4f47220 */ /* 0x000fc40000410000 */
[----:B------:R-:W-:Y:S02]  /*15a0*/  FADD.FTZ R193, R193, R246 ;  /* 0x000000f6c1c17221 */ /* 0x000fe40000010000 */
[----:B------:R-:W-:Y:S02]  /*15b0*/  FFMA.FTZ R192, R247, R246, R192 ;  /* 0x000000f6f7c07223 */ /* 0x000fe400000100c0 */
[----:B------:R-:W-:Y:S02]  /*15c0*/  FMUL.FTZ R243, R3, R195 ;  /* 0x000000c303f37220 */ /* 0x000fe40000410000 */
        /* <DEDUP_REMOVED lines=9> */
[----:B------:R-:W-:Y:S01]  /*1660*/  FFMA.FTZ R192, R243, R242, R192 ;  /* 0x000000f2f3c07223 */ /* 0x000fe200000100c0 */
[----:B------:R-:W-:Y:S01]  /*1670*/  MOV R201, R239 ;  /* 0x000000ef00c97202 */ /* 0x000fe20000000f00 */
[----:B------:R-:W-:Y:S01]  /*1680*/  FADD.FTZ R199, -R5, R203 ;  /* 0x000000cb05c77221 */ /* 0x000fe20000010100 */
[----:B------:R-:W-:Y:S01]  /*1690*/  MOV R203, R220 ;  /* 0x000000dc00cb7202 */ /* 0x000fe20000000f00 */
        /* <DEDUP_REMOVED lines=8> */
[----:B------:R-:W-:Y:S02]  /*1720*/  FFMA.FTZ R67, R243, R206, R67 ;  /* 0x000000cef3437223 */ /* 0x000fe40000010043 */
[----:B------:R-:W-:Y:S02]  /*1730*/  FADD.FTZ R95, R95, R206 ;  /* 0x000000ce5f5f7221 */ /* 0x000fe40000010000 */
[----:B------:R-:W-:Y:S01]  /*1740*/  FMUL.FTZ R204, R3, R199 ;  /* 0x000000c703cc7220 */ /* 0x000fe20000410000 */
[----:B------:R-:W-:Y:S01]  /*1750*/  IADD3 R222, R222, 0x80, RZ ;  /* 0x00000080dede7810 */ /* 0x000fe20007ffe0ff */
[----:B------:R-:W-:Y:S01]  /*1760*/  FFMA.FTZ R66, R245, R218, R66 ;  /* 0x000000daf5427223 */ /* 0x000fe20000010042 */
[----:B------:R-:W-:Y:S01]  /*1770*/  IADD3 R223, R223, 0x80, RZ ;  /* 0x00000080dfdf7810 */ /* 0x000fe20007ffe0ff */
[----:B------:R-:W-:Y:S02]  /*1780*/  FADD.FTZ R94, R94, R218 ;  /* 0x000000da5e5e7221 */ /* 0x000fe40000010000 */
[----:B------:R-:W-:-:S02]  /*1790*/  FADD.FTZ R97, R97, R219 ;  /* 0x000000db61617221 */ /* 0x000fc40000010000 */
[----:B------:R-:W-:Y:S02]  /*17a0*/  FFMA.FTZ R69, R239, R219, R69 ;  /* 0x000000dbef457223 */ /* 0x000fe40000010045 */
[----:B------:R-:W-:Y:S02]  /*17b0*/  FADD.FTZ R98, R98, R203 ;  /* 0x000000cb62627221 */ /* 0x000fe40000010000 */
[----:B------:R-:W-:Y:S02]  /*17c0*/  FFMA.FTZ R70, R220, R203, R70 ;  /* 0x000000cbdc467223 */ /* 0x000fe40000010046 */
        /* <DEDUP_REMOVED lines=8> */
[----:B---3--:R-:W-:-:S04]  /*1850*/  FMUL.FTZ R206, R200, R201 ;  /* 0x000000c9c8ce7220 */ /* 0x008fc80000410000 */
[----:B------:R-:W-:Y:S02]  /*1860*/  FADD.FTZ R225, R193, R206 ;  /* 0x000000cec1e17221 */ /* 0x000fe40000010000 */
[----:B------:R-:W-:Y:S02]  /*1870*/  FFMA.FTZ R224, R204, R206, R192 ;  /* 0x000000cecce07223 */ /* 0x000fe400000100c0 */
.L_x_8650:
[----:B------:R-:W-:Y:S05]  /*1880*/  BSYNC B1 ;  /* 0x0000000000017941 */ /* 0x000fea0003800000 */
.L_x_8649:
[----:B------:R-:W-:Y:S01]  /*1890*/  BSSY B1, `(.L_x_8651) ;  /* 0x0000050000017945 */ /* 0x000fe20003800000 */
[----:B------:R-:W-:Y:S05]  /*18a0*/  @!P3 BRA `(.L_x_8652) ;  /* 0x000004e00000b947 */ /* 0x000fea0003800000 */
[----:B------:R-:W-:Y:S01]  /*18b0*/  HFMA2.MMA R196, -RZ, RZ, 0, 1.9073486328125e-06 ;  /* 0x00000020ffc47435 */ /* 0x000fe200000001ff */
[----:B------:R-:W-:-:S05]  /*18c0*/  MOV R12, 0x10 ;  /* 0x00000010000c7802 */ /* 0x000fca0000000f00 */
        /* <DEDUP_REMOVED lines=12> */
[--C-:B--2---:R-:W-:Y:S01]  /*1990*/  HADD2.F32 R197, -RZ, R12.reuse.H0_H0 ;  /* 0x2000000cffc57230 */ /* 0x104fe20000004100 */
[C---:B---3--:R-:W-:Y:S01]  /*19a0*/  FADD.FTZ R8, -R5.reuse, R8 ;  /* 0x0000000805087221 */ /* 0x048fe20000010100 */
[----:B------:R-:W-:Y:S01]  /*19b0*/  HADD2.F32 R196, -RZ, R12.H1_H1 ;  /* 0x3000000cffc47230 */ /* 0x000fe20000004100 */
[----:B------:R-:W-:-:S02]  /*19c0*/  FADD.FTZ R9, -R5, R9 ;  /* 0x0000000905097221 */ /* 0x000fc40000010100 */
[----:B-----5:R-:W-:Y:S02]  /*19d0*/  FMUL.FTZ R8, R3, R8 ;  /* 0x0000000803087220 */ /* 0x020fe40000410000 */
[----:B------:R-:W-:Y:S01]  /*19e0*/  FMUL.FTZ R237, R24, R197 ;  /* 0x000000c518ed7220 */ /* 0x000fe20000410000 */
[--C-:B------:R-:W-:Y:S02]  /*19f0*/  HADD2.F32 R199, -RZ, R13.reuse.H0_H0 ;  /* 0x2000000dffc77230 */ /* 0x100fe40000004100 */
[----:B------:R-:W-:Y:S01]  /*1a00*/  HADD2.F32 R198, -RZ, R13.H1_H1 ;  /* 0x3000000dffc67230 */ /* 0x000fe20000004100 */
[C---:B----4-:R-:W-:Y:S02]  /*1a10*/  FADD.FTZ R12, -R5.reuse, R192 ;  /* 0x000000c0050c7221 */ /* 0x050fe40000010100 */
[C---:B------:R-:W-:Y:S02]  /*1a20*/  FADD.FTZ R13, -R5.reuse, R193 ;  /* 0x000000c1050d7221 */ /* 0x040fe40000010100 */
        /* <DEDUP_REMOVED lines=9> */
[----:B------:R-:W-:Y:S01]  /*1ac0*/  FFMA.FTZ R192, R9, R234, R192 ;  /* 0x000000ea09c07223 */ /* 0x000fe200000100c0 */
[----:B------:R-:W-:Y:S01]  /*1ad0*/  HADD2.F32 R201, -RZ, R14.H0_H0 ;  /* 0x2000000effc97230 */ /* 0x000fe20000004100 */
[----:B------:R-:W-:Y:S02]  /*1ae0*/  FMUL.FTZ R11, R3, R11 ;  /* 0x0000000b030b7220 */ /* 0x000fe40000410000 */
[----:B------:R-:W-:Y:S02]  /*1af0*/  FMUL.FTZ R232, R27, R198 ;  /* 0x000000c61be87220 */ /* 0x000fe40000410000 */
[----:B------:R-:W-:-:S02]  /*1b00*/  FADD.FTZ R193, R193, R233 ;  /* 0x000000e9c1c17221 */ /* 0x000fc40000010000 */
[----:B------:R-:W-:Y:S01]  /*1b10*/  FFMA.FTZ R192, R10, R233, R192 ;  /* 0x000000e90ac07223 */ /* 0x000fe200000100c0 */
[----:B------:R-:W-:Y:S01]  /*1b20*/  HADD2.F32 R200, -RZ, R14.H1_H1 ;  /* 0x3000000effc87230 */ /* 0x000fe20000004100 */
[----:B------:R-:W-:Y:S02]  /*1b30*/  FMUL.FTZ R12, R3, R12 ;  /* 0x0000000c030c7220 */ /* 0x000fe40000410000 */
        /* <DEDUP_REMOVED lines=37> */
.L_x_8652:
[----:B------:R-:W-:Y:S05]  /*1d90*/  BSYNC B1 ;  /* 0x0000000000017941 */ /* 0x000fea0003800000 */
.L_x_8651:
[----:B-----5:R-:W-:-:S13]  /*1da0*/  ISETP.GE.U32.AND P0, PT, R0, 0x200, PT ;  /* 0x000002000000780c */ /* 0x020fda0003f06070 */
        /* <DEDUP_REMOVED lines=13> */
[----:B--2---:R-:W-:Y:S01]  /*1e80*/  HADD2.F32 R212, -RZ, R200.H0_H0 ;  /* 0x200000c8ffd47230 */ /* 0x004fe20000004100 */
        /* <DEDUP_REMOVED lines=8> */
[----:B------:R-:W-:Y:S01]  /*1f10*/  HADD2.F32 R199, -RZ, R200.H1_H1 ;  /* 0x300000c8ffc77230 */ /* 0x000fe20000004100 */
[----:B------:R-:W-:-:S02]  /*1f20*/  FMUL.FTZ R238, R3, R192 ;  /* 0x000000c003ee7220 */ /* 0x000fc40000410000 */
[----:B------:R-:W-:Y:S01]  /*1f30*/  FMUL.FTZ R236, R48, R212 ;  /* 0x000000d430ec7220 */ /* 0x000fe20000410000 */
[--C-:B------:R-:W-:Y:S01]  /*1f40*/  HADD2.F32 R200, -RZ, R201.reuse.H0_H0 ;  /* 0x200000c9ffc87230 */ /* 0x100fe20000004100 */
[C---:B------:R-:W-:Y:S02]  /*1f50*/  FMUL.FTZ R211, R3.reuse, R5 ;  /* 0x0000000503d37220 */ /* 0x040fe40000410000 */
[----:B------:R-:W-:Y:S02]  /*1f60*/  FMUL.FTZ R235, R3, R193 ;  /* 0x000000c103eb7220 */ /* 0x000fe40000410000 */
[----:B------:R-:W-:Y:S02]  /*1f70*/  FMUL.FTZ R227, R49, R199 ;  /* 0x000000c731e37220 */ /* 0x000fe40000410000 */
[----:B------:R-:W-:Y:S02]  /*1f80*/  FADD.FTZ R5, R225, R236 ;  /* 0x000000ece1057221 */ /* 0x000fe40000010000 */
[C---:B------:R-:W-:Y:S01]  /*1f90*/  FFMA.FTZ R192, R238.reuse, R236, R224 ;  /* 0x000000eceec07223 */ /* 0x040fe200000100e0 */
[----:B------:R-:W-:Y:S01]  /*1fa0*/  HADD2.F32 R201, -RZ, R201.H1_H1 ;  /* 0x300000c9ffc97230 */ /* 0x000fe20000004100 */
[----:B------:R-:W-:-:S02]  /*1fb0*/  FFMA.FTZ R176, R238, R212, R176 ;  /* 0x000000d4eeb07223 */ /* 0x000fc400000100b0 */
[----:B------:R-:W-:Y:S02]  /*1fc0*/  FADD.FTZ R80, R80, R212 ;  /* 0x000000d450507221 */ /* 0x000fe40000010000 */
[----:B------:R-:W-:Y:S02]  /*1fd0*/  FMUL.FTZ R226, R3, R194 ;  /* 0x000000c203e27220 */ /* 0x000fe40000410000 */
[----:B------:R-:W-:Y:S02]  /*1fe0*/  FMUL.FTZ R212, R50, R200 ;  /* 0x000000c832d47220 */ /* 0x000fe40000410000 */
[----:B------:R-:W-:Y:S02]  /*1ff0*/  FADD.FTZ R5, R5, R227 ;  /* 0x000000e305057221 */ /* 0x000fe40000010000 */
[----:B------:R-:W-:Y:S01]  /*2000*/  FFMA.FTZ R192, R235, R227, R192 ;  /* 0x000000e3ebc07223 */ /* 0x000fe200000100c0 */
[----:B------:R-:W-:Y:S01]  /*2010*/  HADD2.F32 R214, -RZ, R202.H0_H0 ;  /* 0x200000caffd67230 */ /* 0x000fe20000004100 */
[----:B0-----:R-:W-:-:S02]  /*2020*/  FMUL.FTZ R208, R3, R196 ;  /* 0x000000c403d07220 */ /* 0x001fc40000410000 */
        /* <DEDUP_REMOVED lines=37> */
.L_x_8646:
[----:B------:R-:W-:Y:S05]  /*2280*/  BSYNC B0 ;  /* 0x0000000000007941 */ /* 0x000fea0003800000 */
.L_x_8635:
        /* <DEDUP_REMOVED lines=9> */
.L_x_8742:
        /* <DEDUP_REMOVED lines=18> */
.L_x_8743:
        /* <DEDUP_REMOVED lines=38> */
.L_x_8658:
[----:B------:R-:W-:Y:S05]  /*26a0*/  BSYNC B1 ;  /* 0x0000000000017941 */ /* 0x000fea0003800000 */
.L_x_8657:
        /* <DEDUP_REMOVED lines=12> */
.L_x_8660:
[----:B------:R-:W-:Y:S05]  /*2770*/  BSYNC B1 ;  /* 0x0000000000017941 */ /* 0x000fea0003800000 */
.L_x_8659:
[----:B------:R-:W3:Y:S01]  /*2780*/  LDL R197, [R1+0x98] ;  /* 0x0000980001c57983 */ /* 0x000ee20000100800 */
[----:B------:R-:W-:Y:S01]  /*2790*/  ISETP.NE.U32.AND P6, PT, RZ, c[0x0][0x258], PT ;  /* 0x00009600ff007a0c */ /* 0x000fe20003fc5070 */
[----:B------:R-:W-:Y:S01]  /*27a0*/  @P5 HADD2.F32 R193, -RZ, R180.H0_H0 ;  /* 0x200000b4ffc15230 */ /* 0x000fe20000004100 */
        /* <DEDUP_REMOVED lines=22> */
.L_x_8662:
[----:B------:R-:W-:Y:S05]  /*2910*/  BSYNC B1 ;  /* 0x0000000000017941 */ /* 0x000fea0003800000 */
.L_x_8661:
        /* <DEDUP_REMOVED lines=23> */
.L_x_8664:
[----:B------:R-:W-:Y:S05]  /*2a90*/  BSYNC B1 ;  /* 0x0000000000017941 */ /* 0x000fea0003800000 */
.L_x_8663:
        /* <DEDUP_REMOVED lines=23> */
.L_x_8666:
[----:B------:R-:W-:Y:S05]  /*2c10*/  BSYNC B1 ;  /* 0x0000000000017941 */ /* 0x000fea0003800000 */
.L_x_8665:
        /* <DEDUP_REMOVED lines=23> */
.L_x_8668:
[----:B------:R-:W-:Y:S05]  /*2d90*/  BSYNC B1 ;  /* 0x0000000000017941 */ /* 0x000fea0003800000 */
.L_x_8667:
        /* <DEDUP_REMOVED lines=23> */
.L_x_8670:
[----:B------:R-:W-:Y:S05]  /*2f10*/  BSYNC B1 ;  /* 0x0000000000017941 */ /* 0x000fea0003800000 */
.L_x_8669:
        /* <DEDUP_REMOVED lines=22> */
.L_x_8672:
[----:B------:R-:W-:Y:S05]  /*3080*/  BSYNC B1 ;  /* 0x0000000000017941 */ /* 0x000fea0003800000 */
.L_x_8671:
        /* <DEDUP_REMOVED lines=21> */
.L_x_8674:
[----:B------:R-:W-:Y:S05]  /*31e0*/  BSYNC B1 ;  /* 0x0000000000017941 */ /* 0x000fea0003800000 */
.L_x_8673:
[----:B--2---:R-:W2:Y:S01]  /*31f0*/  LDL R195, [R1+0xb4] ;  /* 0x0000b40001c37983 */ /* 0x004ea20000100800 */
[----:B------:R-:W-:Y:S01]  /*3200*/  ISETP.NE.U32.AND P0, PT, RZ, c[0x0][0x258], PT ;  /* 0x00009600ff007a0c */ /* 0x000fe20003f05070 */
[----:B------:R-:W-:Y:S01]  /*3210*/  @P5 HADD2.F32 R193, -RZ, R183.H1_H1 ;  /* 0x300000b7ffc15230 */ /* 0x000fe20000004100 */
[C---:B------:R-:W-:Y:S01]  /*3220*/  SEL R175, R192.reuse, R175, P6 ;  /* 0x000000afc0af7207 */ /* 0x040fe20003000000 */
[----:B------:R-:W-:Y:S01]  /*3230*/  @P5 FMUL.FTZ R192, R192, c[0x0][0x1ec] ;  /* 0x00007b00c0c05a20 */ /* 0x000fe20000410000 */
[----:B------:R-:W-:-:S03]  /*3240*/  ISETP.NE.AND.EX P0, PT, RZ, c[0x0][0x25c], PT, P0 ;  /* 0x00009700ff007a0c */ /* 0x000fc60003f05300 */
[----:B------:R-:W-:Y:S02]  /*3250*/  @P5 FFMA.FTZ R123, R192, R193, R123 ;  /* 0x000000c1c07b5223 */ /* 0x000fe4000001007b */
[----:B--2---:R-:W-:-:S05]  /*3260*/  @P5 FMUL.FTZ R192, R195, R192 ;  /* 0x000000c0c3c05220 */ /* 0x004fca0000410000 */
[----:B------:R-:W-:-:S04]  /*3270*/  @P5 F2FP.PACK_AB R192, RZ, R192 ;  /* 0x000000c0ffc0523e */ /* 0x000fc800000000ff */
        /* <DEDUP_REMOVED lines=10> */
.L_x_8656:
[----:B------:R-:W-:Y:S05]  /*3320*/  BSYNC B0 ;  /* 0x0000000000007941 */ /* 0x000fea0003800000 */
.L_x_8655:
        /* <DEDUP_REMOVED lines=9> */
.L_x_8678:
[----:B------:R-:W-:Y:S05]  /*33c0*/  BSYNC B1 ;  /* 0x0000000000017941 */ /* 0x000fea0003800000 */
.L_x_8677:
        /* <DEDUP_REMOVED lines=12> */
.L_x_8680:
[----:B------:R-:W-:Y:S05]  /*3490*/  BSYNC B1 ;  /* 0x0000000000017941 */ /* 0x000fea0003800000 */
.L_x_8679:
[----:B------:R-:W2:Y:S01]  /*34a0*/  LDL R197, [R1+0x58] ;  /* 0x0000580001c57983 */ /* 0x000ea20000100800 */
        /* <DEDUP_REMOVED lines=8> */
[-C--:B------:R-:W-:Y:S02]  /*3530*/  @P5 FFMA.FTZ R124, R193, R192.reuse, R124 ;  /* 0x000000c0c17c5223 */ /* 0x080fe4000001007c */
[----:B--2---:R-:W-:-:S05]  /*3540*/  @P5 FMUL.FTZ R192, R197, R192 ;  /* 0x000000c0c5c05220 */ /* 0x004fca0000410000 */
[----:B------:R-:W-:-:S04]  /*3550*/  @P5 F2FP.PACK_AB R192, RZ, R192 ;  /* 0x000000c0ffc0523e */ /* 0x000fc800000000ff */
        /* <DEDUP_REMOVED lines=11> */
.L_x_8682:
[----:B------:R-:W-:Y:S05]  /*3610*/  BSYNC B1 ;  /* 0x0000000000017941 */ /* 0x000fea0003800000 */
.L_x_8681:
[----:B------:R-:W2:Y:S01]  /*3620*/  LDL R197, [R1+0x5c] ;  /* 0x00005c0001c57983 */ /* 0x000ea20000100800 */
[C---:B------:R-:W-:Y:S01]  /*3630*/  SEL R185, R192.reuse, R185, P6 ;  /* 0x000000b9c0b97207 */ /* 0x040fe20003000000 */
[----:B------:R-:W-:Y:S01]  /*3640*/  @P5 HADD2.F32 R193, -RZ, R180.H1_H1 ;  /* 0x300000b4ffc15230 */ /* 0x000fe20000004100 */
[----:B------:R-:W-:Y:S01]  /*3650*/  @P5 FMUL.FTZ R192, R192, c[0x0][0x1ec] ;  /* 0x00007b00c0c05a20 */ /* 0x000fe20000410000 */
[----:B------:R-:W-:Y:S01]  /*3660*/  @!P4 ISETP.NE.U32.AND P0, PT, RZ, c[0x0][0x218], PT ;  /* 0x00008600ff00ca0c */ /* 0x000fe20003f05070 */
[----:B------:R-:W-:Y:S02]  /*3670*/  BSSY B1, `(.L_x_8683) ;  /* 0x0000010000017945 */ /* 0x000fe40003800000 */
[-C--:B------:R-:W-:Y:S01]  /*3680*/  @P5 FFMA.FTZ R125, R193, R192.reuse, R125 ;  /* 0x000000c0c17d5223 */ /* 0x080fe2000001007d */
[----:B------:R-:W-:Y:S01]  /*3690*/  @!P4 ISETP.NE.AND.EX P0, PT, RZ, c[0x0][0x21c], PT, P0 ;  /* 0x00008700ff00ca0c */ /* 0x000fe20003f05300 */
        /* <DEDUP_REMOVED lines=13> */
.L_x_8684:
[----:B------:R-:W-:Y:S05]  /*3770*/  BSYNC B1 ;  /* 0x0000000000017941 */ /* 0x000fea0003800000 */
.L_x_8683:
[----:B------:R-:W2:Y:S01]  /*3780*/  LDL R197, [R1+0x60] ;  /* 0x0000600001c57983 */ /* 0x000ea20000100800 */
[C---:B------:R-:W-:Y:S01]  /*3790*/  SEL R186, R192.reuse, R186, P6 ;  /* 0x000000bac0ba7207 */ /* 0x040fe20003000000 */
[----:B------:R-:W-:Y:S01]  /*37a0*/  @P5 HADD2.F32 R193, -RZ, R181.H0_H0 ;  /* 0x200000b5ffc15230 */ /* 0x000fe20000004100 */
        /* <DEDUP_REMOVED lines=18> */
.L_x_8686:
[----:B------:R-:W-:Y:S05]  /*38d0*/  BSYNC B1 ;  /* 0x0000000000017941 */ /* 0x000fea0003800000 */
.L_x_8685:
        /* <DEDUP_REMOVED lines=21> */
.L_x_8688:
[----:B------:R-:W-:Y:S05]  /*3a30*/  BSYNC B1 ;  /* 0x0000000000017941 */ /* 0x000fea0003800000 */
.L_x_8687:
        /* <DEDUP_REMOVED lines=21> */
.L_x_8690:
[----:B------:R-:W-:Y:S05]  /*3b90*/  BSYNC B1 ;  /* 0x0000000000017941 */ /* 0x000fea0003800000 */
.L_x_8689:
        /* <DEDUP_REMOVED lines=21> */
.L_x_8692:
[----:B------:R-:W-:Y:S05]  /*3cf0*/  BSYNC B1 ;  /* 0x0000000000017941 */ /* 0x000fea0003800000 */
.L_x_8691:
        /* <DEDUP_REMOVED lines=21> */
.L_x_8694:
[----:B------:R-:W-:Y:S05]  /*3e50*/  BSYNC B1 ;  /* 0x0000000000017941 */ /* 0x000fea0003800000 */
.L_x_8693:
[----:B---3--:R-:W2:Y:S01]  /*3e60*/  LDL R195, [R1+0x74] ;  /* 0x0000740001c37983 */ /* 0x008ea20000100800 */
[----:B------:R-:W-:Y:S01]  /*3e70*/  ISETP.NE.U32.AND P0, PT, RZ, c[0x0][0x258], PT ;  /* 0x00009600ff007a0c */ /* 0x000fe20003f05070 */
[----:B------:R-:W-:Y:S01]  /*3e80*/  @P5 HADD2.F32 R193, -RZ, R183.H1_H1 ;  /* 0x300000b7ffc15230 */ /* 0x000fe20000004100 */
[C---:B------:R-:W-:Y:S01]  /*3e90*/  SEL R175, R192.reuse, R175, P6 ;  /* 0x000000afc0af7207 */ /* 0x040fe20003000000 */
[----:B------:R-:W-:Y:S01]  /*3ea0*/  @P5 FMUL.FTZ R192, R192, c[0x0][0x1ec] ;  /* 0x00007b00c0c05a20 */ /* 0x000fe20000410000 */
[----:B------:R-:W-:-:S03]  /*3eb0*/  ISETP.NE.AND.EX P0, PT, RZ, c[0x0][0x25c], PT, P0 ;  /* 0x00009700ff007a0c */ /* 0x000fc60003f05300 */
[-C--:B------:R-:W-:Y:S02]  /*3ec0*/  @P5 FFMA.FTZ R131, R193, R192.reuse, R131 ;  /* 0x000000c0c1835223 */ /* 0x080fe40000010083 */
        /* <DEDUP_REMOVED lines=12> */
.L_x_8676:
[----:B------:R-:W-:Y:S05]  /*3f90*/  BSYNC B0 ;  /* 0x0000000000007941 */ /* 0x000fea0003800000 */
.L_x_8675:
        /* <DEDUP_REMOVED lines=9> */
.L_x_8698:
[----:B------:R-:W-:Y:S05]  /*4030*/  BSYNC B1 ;  /* 0x0000000000017941 */ /* 0x000fea0003800000 */
.L_x_8697:
        /* <DEDUP_REMOVED lines=12> */
.L_x_8700:
[----:B------:R-:W-:Y:S05]  /*4100*/  BSYNC B1 ;  /* 0x0000000000017941 */ /* 0x000fea0003800000 */
.L_x_8699:
        /* <DEDUP_REMOVED lines=22> */
.L_x_8702:
[----:B------:R-:W-:Y:S05]  /*4270*/  BSYNC B1 ;  /* 0x0000000000017941 */ /* 0x000fea0003800000 */
.L_x_8701:
        /* <DEDUP_REMOVED lines=20> */
.L_x_8704:
[----:B------:R-:W-:Y:S05]  /*43c0*/  BSYNC B1 ;  /* 0x0000000000017941 */ /* 0x000fea0003800000 */
.L_x_8703:
        /* <DEDUP_REMOVED lines=20> */
.L_x_8706:
[----:B------:R-:W-:Y:S05]  /*4510*/  BSYNC B1 ;  /* 0x0000000000017941 */ /* 0x000fea0003800000 */
.L_x_8705:
        /* <DEDUP_REMOVED lines=20> */
.L_x_8708:
[----:B------:R-:W-:Y:S05]  /*4660*/  BSYNC B1 ;  /* 0x0000000000017941 */ /* 0x000fea0003800000 */
.L_x_8707:
        /* <DEDUP_REMOVED lines=20> */
.L_x_8710:
[----:B------:R-:W-:Y:S05]  /*47b0*/  BSYNC B1 ;  /* 0x0000000000017941 */ /* 0x000fea0003800000 */
.L_x_8709:
        /* <DEDUP_REMOVED lines=20> */
.L_x_8712:
[----:B------:R-:W-:Y:S05]  /*4900*/  BSYNC B1 ;  /* 0x0000000000017941 */ /* 0x000fea0003800000 */
.L_x_8711:
        /* <DEDUP_REMOVED lines=20> */
.L_x_8714:
[----:B------:R-:W-:Y:S05]  /*4a50*/  BSYNC B1 ;  /* 0x0000000000017941 */ /* 0x000fea0003800000 */
.L_x_8713:
        /* <DEDUP_REMOVED lines=18> */
.L_x_8696:
[----:B------:R-:W-:Y:S05]  /*4b80*/  BSYNC B0 ;  /* 0x0000000000007941 */ /* 0x000fea0003800000 */
.L_x_8695:
        /* <DEDUP_REMOVED lines=10> */
.L_x_8718:
[----:B------:R-:W-:Y:S05]  /*4c30*/  BSYNC B1 ;  /* 0x0000000000017941 */ /* 0x000fea0003800000 */
.L_x_8717:
        /* <DEDUP_REMOVED lines=12> */
.L_x_8720:
[----:B------:R-:W-:Y:S05]  /*4d00*/  BSYNC B1 ;  /* 0x0000000000017941 */ /* 0x000fea0003800000 */
.L_x_8719:
        /* <DEDUP_REMOVED lines=22> */
.L_x_8722:
[----:B------:R-:W-:Y:S05]  /*4e70*/  BSYNC B1 ;  /* 0x0000000000017941 */ /* 0x000fea0003800000 */
.L_x_8721:
        /* <DEDUP_REMOVED lines=20> */
.L_x_8724:
[----:B------:R-:W-:Y:S05]  /*4fc0*/  BSYNC B1 ;  /* 0x0000000000017941 */ /* 0x000fea0003800000 */
.L_x_8723:
        /* <DEDUP_REMOVED lines=20> */
.L_x_8726:
[----:B------:R-:W-:Y:S05]  /*5110*/  BSYNC B1 ;  /* 0x0000000000017941 */ /* 0x000fea0003800000 */
.L_x_8725:
        /* <DEDUP_REMOVED lines=20> */
.L_x_8728:
[----:B------:R-:W-:Y:S05]  /*5260*/  BSYNC B1 ;  /* 0x0000000000017941 */ /* 0x000fea0003800000 */
.L_x_8727:
        /* <DEDUP_REMOVED lines=20> */
.L_x_8730:
[----:B------:R-:W-:Y:S05]  /*53b0*/  BSYNC B1 ;  /* 0x0000000000017941 */ /* 0x000fea0003800000 */
.L_x_8729:
        /* <DEDUP_REMOVED lines=20> */
.L_x_8732:
[----:B------:R-:W-:Y:S05]  /*5500*/  BSYNC B1 ;  /* 0x0000000000017941 */ /* 0x000fea0003800000 */
.L_x_8731:
        /* <DEDUP_REMOVED lines=20> */
.L_x_8734:
[----:B------:R-:W-:Y:S05]  /*5650*/  BSYNC B1 ;  /* 0x0000000000017941 */ /* 0x000fea0003800000 */
.L_x_8733:
[----:B------:R-:W-:Y:S01]  /*5660*/  ISETP.NE.U32.AND P0, PT, RZ, c[0x0][0x258], PT ;  /* 0x00009600ff007a0c */ /* 0x000fe20003f05070 */
[----:B------:R-:W-:Y:S01]  /*5670*/  @P5 HADD2.F32 R5, -RZ, R183.H1_H1 ;  /* 0x300000b7ff055230 */ /* 0x000fe20000004100 */
[C---:B------:R-:W-:Y:S01]  /*5680*/  @P5 FMUL.FTZ R3, R192.reuse, c[0x0][0x1ec] ;  /* 0x00007b00c0035a20 */ /* 0x040fe20000410000 */
[----:B------:R-:W-:Y:S02]  /*5690*/  SEL R175, R192, R175, P6 ;  /* 0x000000afc0af7207 */ /* 0x000fe40003000000 */
[----:B------:R-:W-:Y:S01]  /*56a0*/  ISETP.NE.AND.EX P0, PT, RZ, c[0x0][0x25c], PT, P0 ;  /* 0x00009700ff007a0c */ /* 0x000fe20003f05300 */
[-C--:B------:R-:W-:Y:S02]  /*56b0*/  @P5 FFMA.FTZ R147, R5, R3.reuse, R147 ;  /* 0x0000000305935223 */ /* 0x080fe40000010093 */
[----:B------:R-:W-:-:S05]  /*56c0*/  @P5 FMUL.FTZ R3, R43, R3 ;  /* 0x000000032b035220 */ /* 0x000fca0000410000 */
[----:B------:R-:W-:-:S04]  /*56d0*/  @P5 F2FP.PACK_AB R3, RZ, R3 ;  /* 0x00000003ff03523e */ /* 0x000fc800000000ff */
[----:B------:R-:W-:Y:S02]  /*56e0*/  @P5 PRMT R191, R191, 0x5410, R3 ;  /* 0x00005410bfbf5816 */ /* 0x000fe40000000003 */
[----:B------:R-:W-:-:S05]  /*56f0*/  @P0 MOV R5, 0x20 ;  /* 0x0000002000050802 */ /* 0x000fca0000000f00 */
[----:B------:R-:W-:-:S05]  /*5700*/  @P0 IMAD.WIDE.U32 R4, R4, R5, c[0x0][0x258] ;  /* 0x0000960004040625 */ /* 0x000fca00078e0005 */
[----:B------:R-:W-:Y:S04]  /*5710*/  @P0 STG.E.128 [R4.64], R184 ;  /* 0x000000b804000986 */ /* 0x000fe8000c101d04 */
[----:B------:R2:W-:Y:S02]  /*5720*/  @P0 STG.E.128 [R4.64+0x10], R172 ;  /* 0x000010ac04000986 */ /* 0x0005e4000c101d04 */
[----:B--2---:R-:W-:-:S05]  /*5730*/  @P5 MOV R4, 0x10 ;  /* 0x0000001000045802 */ /* 0x004fca0000000f00 */
[----:B------:R-:W-:-:S05]  /*5740*/  @P5 IMAD.WIDE.U32 R4, R196, R4, c[0x0][0x248] ;  /* 0x00009200c4045625 */ /* 0x000fca00078e0004 */
[----:B------:R2:W-:Y:S02]  /*5750*/  @P5 STG.E.128 [R4.64], R188 ;  /* 0x000000bc04005986 */ /* 0x0005e4000c101d04 */
.L_x_8716:
[----:B------:R-:W-:Y:S05]  /*5760*/  BSYNC B0 ;  /* 0x0000000000007941 */ /* 0x000fea0003800000 */
.L_x_8715:
        /* <DEDUP_REMOVED lines=8> */
.L_x_8634:
        /* <DEDUP_REMOVED lines=19> */
.L_x_8737:
[----:B------:R-:W-:Y:S05]  /*5920*/  BSYNC B0 ;  /* 0x0000000000007941 */ /* 0x000fea0003800000 */
.L_x_8736:
        /* <DEDUP_REMOVED lines=13> */
.L_x_8739:
[----:B------:R-:W-:Y:S05]  /*5a00*/  BSYNC B0 ;  /* 0x0000000000007941 */ /* 0x000fea0003800000 */
.L_x_8738:
        /* <DEDUP_REMOVED lines=13> */
.L_x_8741:
[----:B------:R-:W-:Y:S05]  /*5ae0*/  BSYNC B0 ;  /* 0x0000000000007941 */ /* 0x000fea0003800000 */
.L_x_8740:
        /* <DEDUP_REMOVED lines=13> */
.L_x_8653:
[----:B------:R-:W-:Y:S01]  /*5bc0*/  HFMA2.MMA R194, -RZ, RZ, 0, 9.5367431640625e-07 ;  /* 0x00000010ffc27435 */ /* 0x000fe200000001ff */
[----:B------:R-:W-:-:S02]  /*5bd0*/  MOV R193, R225 ;  /* 0x000000e100c17202 */ /* 0x000fc40000000f00 */
[----:B------:R-:W-:Y:S02]  /*5be0*/  MOV R200, 0x1f ;  /* 0x0000001f00c87802 */ /* 0x000fe40000000f00 */
[----:B------:R-:W-:Y:S02]  /*5bf0*/  MOV R199, 0xffffffff ;  /* 0xffffffff00c77802 */ /* 0x000fe40000000f00 */
[----:B------:R-:W-:Y:S02]  /*5c00*/  MOV R192, 0x5c20 ;  /* 0x00005c2000c07802 */ /* 0x000fe40000000f00 */
[----:B01---5:R-:W-:Y:S05]  /*5c10*/  CALL.REL.NOINC `($__internal_146_$__cuda_sm70_shflsync_down_p) ;  /* 0x0000046000007944 */ /* 0x023fea0003c00000 */
[----:B-1----:R-:W-:Y:S01]  /*5c20*/  MOV R195, R194 ;  /* 0x000000c200c37202 */ /* 0x002fe20000000f00 */
[----:B------:R-:W-:Y:S05]  /*5c30*/  BRA `(.L_x_8742) ;  /* 0xffffc6e000007947 */ /* 0x000fea000383ffff */
.L_x_8654:
[----:B------:R-:W-:Y:S01]  /*5c40*/  HFMA2.MMA R194, -RZ, RZ, 0, 9.5367431640625e-07 ;  /* 0x00000010ffc27435 */ /* 0x000fe200000001ff */
[----:B------:R-:W-:Y:S02]  /*5c50*/  MOV R193, R224 ;  /* 0x000000e000c17202 */ /* 0x000fe40000000f00 */
[----:B------:R-:W-:Y:S02]  /*5c60*/  MOV R200, 0x1f ;  /* 0x0000001f00c87802 */ /* 0x000fe40000000f00 */
[----:B------:R-:W-:-:S02]  /*5c70*/  MOV R199, 0xffffffff ;  /* 0xffffffff00c77802 */ /* 0x000fc40000000f00 */
[----:B------:R-:W-:Y:S02]  /*5c80*/  MOV R192, 0x5ca0 ;  /* 0x00005ca000c07802 */ /* 0x000fe40000000f00 */
[----:B012--5:R-:W-:Y:S05]  /*5c90*/  CALL.REL.NOINC `($__internal_146_$__cuda_sm70_shflsync_down_p) ;  /* 0x000003e000007944 */ /* 0x027fea0003c00000 */
[----:B------:R-:W-:Y:S01]  /*5ca0*/  FADD.FTZ R195, R195, R225 ;  /* 0x000000e1c3c37221 */ /* 0x000fe20000010000 */
[----:B------:R-:W-:Y:S01]  /*5cb0*/  MOV R200, 0x1f ;  /* 0x0000001f00c87802 */ /* 0x000fe20000000f00 */
[----:B-1----:R-:W-:Y:S01]  /*5cc0*/  FADD.FTZ R196, R224, R194 ;  /* 0x000000c2e0c47221 */ /* 0x002fe20000010000 */
[----:B------:R-:W-:Y:S01]  /*5cd0*/  HFMA2.MMA R194, -RZ, RZ, 0, 4.76837158203125e-07 ;  /* 0x00000008ffc27435 */ /* 0x000fe200000001ff */
[----:B------:R-:W-:Y:S02]  /*5ce0*/  MOV R199, 0xffffffff ;  /* 0xffffffff00c77802 */ /* 0x000fe40000000f00 */
[----:B------:R-:W-:Y:S02]  /*5cf0*/  MOV R193, R195 ;  /* 0x000000c300c17202 */ /* 0x000fe40000000f00 */
[----:B------:R-:W-:Y:S02]  /*5d00*/  MOV R192, 0x5d20 ;  /* 0x00005d2000c07802 */ /* 0x000fe40000000f00 */
[----:B------:R-:W-:Y:S05]  /*5d10*/  CALL.REL.NOINC `($__internal_146_$__cuda_sm70_shflsync_down_p) ;  /* 0x0000036000007944 */ /* 0x000fea0003c00000 */
[----:B-1----:R-:W-:Y:S01]  /*5d20*/  MOV R197, R194 ;  /* 0x000000c200c57202 */ /* 0x002fe20000000f00 */
[----:B------:R-:W-:Y:S01]  /*5d30*/  HFMA2.MMA R194, -RZ, RZ, 0, 4.76837158203125e-07 ;  /* 0x00000008ffc27435 */ /* 0x000fe200000001ff */
[----:B------:R-:W-:-:S02]  /*5d40*/  MOV R193, R196 ;  /* 0x000000c400c17202 */ /* 0x000fc40000000f00 */
[----:B------:R-:W-:Y:S02]  /*5d50*/  MOV R200, 0x1f ;  /* 0x0000001f00c87802 */ /* 0x000fe40000000f00 */
[----:B------:R-:W-:Y:S02]  /*5d60*/  MOV R199, 0xffffffff ;  /* 0xffffffff00c77802 */ /* 0x000fe40000000f00 */
[----:B------:R-:W-:Y:S02]  /*5d70*/  MOV R192, 0x5d90 ;  /* 0x00005d9000c07802 */ /* 0x000fe40000000f00 */
[----:B------:R-:W-:Y:S05]  /*5d80*/  CALL.REL.NOINC `($__internal_146_$__cuda_sm70_shflsync_down_p) ;  /* 0x000002f000007944 */ /* 0x000fea0003c00000 */
[----:B------:R-:W-:Y:S01]  /*5d90*/  FADD.FTZ R195, R197, R195 ;  /* 0x000000c3c5c37221 */ /* 0x000fe20000010000 */
[----:B------:R-:W-:Y:S01]  /*5da0*/  MOV R200, 0x1f ;  /* 0x0000001f00c87802 */ /* 0x000fe20000000f00 */
[----:B-1----:R-:W-:Y:S01]  /*5db0*/  FADD.FTZ R196, R196, R194 ;  /* 0x000000c2c4c47221 */ /* 0x002fe20000010000 */
[----:B------:R-:W-:Y:S01]  /*5dc0*/  HFMA2.MMA R194, -RZ, RZ, 0, 2.384185791015625e-07 ;  /* 0x00000004ffc27435 */ /* 0x000fe200000001ff */
[----:B------:R-:W-:Y:S02]  /*5dd0*/  MOV R199, 0xffffffff ;  /* 0xffffffff00c77802 */ /* 0x000fe40000000f00 */
[----:B------:R-:W-:-:S02]  /*5de0*/  MOV R193, R195 ;  /* 0x000000c300c17202 */ /* 0x000fc40000000f00 */
[----:B------:R-:W-:Y:S02]  /*5df0*/  MOV R192, 0x5e10 ;  /* 0x00005e1000c07802 */ /* 0x000fe40000000f00 */
[----:B------:R-:W-:Y:S05]  /*5e00*/  CALL.REL.NOINC `($__internal_146_$__cuda_sm70_shflsync_down_p) ;  /* 0x0000027000007944 */ /* 0x000fea0003c00000 */
[----:B-1----:R-:W-:Y:S01]  /*5e10*/  MOV R197, R194 ;  /* 0x000000c200c57202 */ /* 0x002fe20000000f00 */
[----:B------:R-:W-:Y:S01]  /*5e20*/  HFMA2.MMA R194, -RZ, RZ, 0, 2.384185791015625e-07 ;  /* 0x00000004ffc27435 */ /* 0x000fe200000001ff */
[----:B------:R-:W-:Y:S02]  /*5e30*/  MOV R193, R196 ;  /* 0x000000c400c17202 */ /* 0x000fe40000000f00 */
[----:B------:R-:W-:Y:S02]  /*5e40*/  MOV R200, 0x1f ;  /* 0x0000001f00c87802 */ /* 0x000fe40000000f00 */
[----:B------:R-:W-:Y:S02]  /*5e50*/  MOV R199, 0xffffffff ;  /* 0xffffffff00c77802 */ /* 0x000fe40000000f00 */
[----:B------:R-:W-:Y:S02]  /*5e60*/  MOV R192, 0x5e80 ;  /* 0x00005e8000c07802 */ /* 0x000fe40000000f00 */
[----:B------:R-:W-:Y:S05]  /*5e70*/  CALL.REL.NOINC `($__internal_146_$__cuda_sm70_shflsync_down_p) ;  /* 0x0000020000007944 */ /* 0x000fea0003c00000 */
[----:B------:R-:W-:Y:S01]  /*5e80*/  FADD.FTZ R195, R197, R195 ;  /* 0x000000c3c5c37221 */ /* 0x000fe20000010000 */
[----:B------:R-:W-:Y:S01]  /*5e90*/  MOV R200, 0x1f ;  /* 0x0000001f00c87802 */ /* 0x000fe20000000f00 */
[----:B-1----:R-:W-:Y:S01]  /*5ea0*/  FADD.FTZ R197, R196, R194 ;  /* 0x000000c2c4c57221 */ /* 0x002fe20000010000 */
[----:B------:R-:W-:Y:S01]  /*5eb0*/  HFMA2.MMA R194, -RZ, RZ, 0, 1.1920928955078125e-07 ;  /* 0x00000002ffc27435 */ /* 0x000fe200000001ff */
[----:B------:R-:W-:-:S02]  /*5ec0*/  MOV R199, 0xffffffff ;  /* 0xffffffff00c77802 */ /* 0x000fc40000000f00 */
[----:B------:R-:W-:Y:S02]  /*5ed0*/  MOV R193, R195 ;  /* 0x000000c300c17202 */ /* 0x000fe40000000f00 */
[----:B------:R-:W-:Y:S02]  /*5ee0*/  MOV R192, 0x5f00 ;  /* 0x00005f0000c07802 */ /* 0x000fe40000000f00 */
[----:B------:R-:W-:Y:S05]  /*5ef0*/  CALL.REL.NOINC `($__internal_146_$__cuda_sm70_shflsync_down_p) ;  /* 0x0000018000007944 */ /* 0x000fea0003c00000 */
[----:B-1----:R-:W-:Y:S01]  /*5f00*/  MOV R196, R194 ;  /* 0x000000c200c47202 */ /* 0x002fe20000000f00 */
[----:B------:R-:W-:Y:S01]  /*5f10*/  HFMA2.MMA R194, -RZ, RZ, 0, 1.1920928955078125e-07 ;  /* 0x00000002ffc27435 */ /* 0x000fe200000001ff */
[----:B------:R-:W-:Y:S02]  /*5f20*/  MOV R193, R197 ;  /* 0x000000c500c17202 */ /* 0x000fe40000000f00 */
[----:B------:R-:W-:Y:S02]  /*5f30*/  MOV R200, 0x1f ;  /* 0x0000001f00c87802 */ /* 0x000fe40000000f00 */
[----:B------:R-:W-:Y:S02]  /*5f40*/  MOV R199, 0xffffffff ;  /* 0xffffffff00c77802 */ /* 0x000fe40000000f00 */
[----:B------:R-:W-:-:S02]  /*5f50*/  MOV R192, 0x5f70 ;  /* 0x00005f7000c07802 */ /* 0x000fc40000000f00 */
[----:B------:R-:W-:Y:S05]  /*5f60*/  CALL.REL.NOINC `($__internal_146_$__cuda_sm70_shflsync_down_p) ;  /* 0x0000011000007944 */ /* 0x000fea0003c00000 */
[----:B------:R-:W-:Y:S01]  /*5f70*/  FADD.FTZ R196, R196, R195 ;  /* 0x000000c3c4c47221 */ /* 0x000fe20000010000 */
[----:B------:R-:W-:Y:S01]  /*5f80*/  MOV R200, 0x1f ;  /* 0x0000001f00c87802 */ /* 0x000fe20000000f00 */
[----:B-1----:R-:W-:Y:S01]  /*5f90*/  FADD.FTZ R195, R197, R194 ;  /* 0x000000c2c5c37221 */ /* 0x002fe20000010000 */
[----:B------:R-:W-:Y:S01]  /*5fa0*/  HFMA2.MMA R194, -RZ, RZ, 0, 5.9604644775390625e-08 ;  /* 0x00000001ffc27435 */ /* 0x000fe200000001ff */
[----:B------:R-:W-:-:S02]  /*5fb0*/  MOV R199, 0xffffffff ;  /* 0xffffffff00c77802 */ /* 0x000fc40000000f00 */
[----:B------:R-:W-:Y:S02]  /*5fc0*/  MOV R193, R196 ;  /* 0x000000c400c17202 */ /* 0x000fe40000000f00 */
[----:B------:R-:W-:Y:S02]  /*5fd0*/  MOV R192, 0x5ff0 ;  /* 0x00005ff000c07802 */ /* 0x000fe40000000f00 */
[----:B------:R-:W-:Y:S05]  /*5fe0*/  CALL.REL.NOINC `($__internal_146_$__cuda_sm70_shflsync_down_p) ;  /* 0x0000009000007944 */ /* 0x000fea0003c00000 */
[----:B-1----:R-:W-:Y:S01]  /*5ff0*/  MOV R197, R194 ;  /* 0x000000c200c57202 */ /* 0x002fe20000000f00 */
[----:B------:R-:W-:Y:S01]  /*6000*/  HFMA2.MMA R194, -RZ, RZ, 0, 5.9604644775390625e-08 ;  /* 0x00000001ffc27435 */ /* 0x000fe200000001ff */
[----:B------:R-:W-:Y:S02]  /*6010*/  MOV R193, R195 ;  /* 0x000000c300c17202 */ /* 0x000fe40000000f00 */
[----:B------:R-:W-:Y:S02]  /*6020*/  MOV R200, 0x1f ;  /* 0x0000001f00c87802 */ /* 0x000fe40000000f00 */
[----:B------:R-:W-:Y:S02]  /*6030*/  MOV R199, 0xffffffff ;  /* 0xffffffff00c77802 */ /* 0x000fe40000000f00 */
[----:B------:R-:W-:-:S02]  /*6040*/  MOV R192, 0x6060 ;  /* 0x0000606000c07802 */ /* 0x000fc40000000f00 */
[----:B------:R-:W-:Y:S05]  /*6050*/  CALL.REL.NOINC `($__internal_146_$__cuda_sm70_shflsync_down_p) ;  /* 0x0000002000007944 */ /* 0x000fea0003c00000 */
[----:B-1----:R-:W-:Y:S01]  /*6060*/  MOV R193, R194 ;  /* 0x000000c200c17202 */ /* 0x002fe20000000f00 */
[----:B------:R-:W-:Y:S05]  /*6070*/  BRA `(.L_x_8743) ;  /* 0xffffc3c000007947 */ /* 0x000fea000383ffff */
        .weak           $__internal_146_$__cuda_sm70_shflsync_down_p
        .type           $__internal_146_$__cuda_sm70_shflsync_down_p,@function
        .size           $__internal_146_$__cuda_sm70_shflsync_down_p,(.L_x_11880 - $__internal_146_$__cuda_sm70_shflsync_down_p)
$__internal_146_$__cuda_sm70_shflsync_down_p:
[----:B------:R-:W-:Y:S04]  /*6080*/  WARPSYNC R199 ;  /* 0x000000c700007348 */ /* 0x000fe80003800000 */
[----:B------:R0:W1:Y:S02]  /*6090*/  SHFL.DOWN PT, R194, R193, R194, R200 ;  /* 0x080000c2c1c27389 */ /* 0x00006400000e00c8 */
[----:B0-----:R-:W-:-:S06]  /*60a0*/  HFMA2.MMA R193, -RZ, RZ, 0, 0 ;  /* 0x00000000ffc17435 */ /* 0x001fcc00000001ff */
[----:B------:R-:W-:Y:S05]  /*60b0*/  RET.REL.NODEC R192 `(_ZN10layer_norm13ln_bwd_kernelINS_13Kernel_traitsIf6__halffS2_fjLj4096ELj1ELj1ELj4ELj16ENS_18Kernel_traits_baseILj4096EfS2_fS2_fjLj128EEEEELb0ELb1ELb1ELb0EEEvNS_9BwdParamsE) ;  /* 0xffff9f40c0007950 */ /* 0x000fea0003c3ffff */
.L_x_8744:
        /* <DEDUP_REMOVED lines=12> */
.L_x_11880:


//--------------------- .text._ZN10layer_norm13ln_bwd_kernelINS_13Kernel_traitsIf6__halffS2_fjLj4096ELj1ELj1ELj4ELj16ENS_18Kernel_traits_baseILj4096EfS2_fS2_fjLj128EEEEELb0ELb1ELb1ELb1EEEvNS_9BwdParamsE --------------------------
	.section	.text._ZN10layer_norm13ln_bwd_kernelINS_13Kernel_traitsIf6__halffS2_fjLj4096ELj1ELj1ELj4ELj16ENS_18Kernel_traits_baseILj4096EfS2_fS2_fjLj128EEEEELb0ELb1ELb1ELb1EEEvNS_9BwdParamsE,"ax",@progbits
	.sectioninfo	@"SHI_REGISTERS=255"
	.align	128
        .global         _ZN10layer_norm13ln_bwd_kernelINS_13Kernel_traitsIf6__halffS2_fjLj4096ELj1ELj1ELj4ELj16ENS_18Kernel_traits_baseILj4096EfS2_fS2_fjLj128EEEEELb0ELb1ELb1ELb1EEEvNS_9BwdParamsE
        .type           _ZN10layer_norm13ln_bwd_kernelINS_13Kernel_traitsIf6__halffS2_fjLj4096ELj1ELj1ELj4ELj16ENS_18Kernel_traits_baseILj4096EfS2_fS2_fjLj128EEEEELb0ELb1ELb1ELb1EEEvNS_9BwdParamsE,@function
        .size           _ZN10layer_norm13ln_bwd_kernelINS_13Kernel_traitsIf6__halffS2_fjLj4096ELj1ELj1ELj4ELj16ENS_18Kernel_traits_baseILj4096EfS2_fS2_fjLj128EEEEELb0ELb1ELb1ELb1EEEvNS_9BwdParamsE,(.L_x_11881 - _ZN10layer_norm13ln_bwd_kernelINS_13Kernel_traitsIf6__halffS2_fjLj4096ELj1ELj1ELj4ELj16ENS_18Kernel_traits_baseILj4096EfS2_fS2_fjLj128EEEEELb0ELb1ELb1ELb1EEEvNS_9BwdParamsE)
        .other          _ZN10layer_norm13ln_bwd_kernelINS_13Kernel_traitsIf6__halffS2_fjLj4096ELj1ELj1ELj4ELj16ENS_18Kernel_traits_baseILj4096EfS2_fS2_fjLj128EEEEELb0ELb1ELb1ELb1EEEvNS_9BwdParamsE,@"STO_CUDA_ENTRY STV_DEFAULT"
_ZN10layer_norm13ln_bwd_kernelINS_13Kernel_traitsIf6__halffS2_fjLj4096ELj1ELj1ELj4ELj16ENS_18Kernel_traits_baseILj4096EfS2_fS2_fjLj128EEEEELb0ELb1ELb1ELb1EEEvNS_9BwdParamsE:
.text._ZN10layer_norm13ln_bwd_kernelINS_13Kernel_traitsIf6__halffS2_fjLj4096ELj1ELj1ELj4ELj16ENS_18Kernel_traits_baseILj4096EfS2_fS2_fjLj128EEEEELb0ELb1ELb1ELb1EEEvNS_9BwdParamsE:
        /* <DEDUP_REMOVED lines=57> */
.L_x_8745:
        /* <DEDUP_REMOVED lines=92> */
.L_x_8816:
        /* <DEDUP_REMOVED lines=40> */
.L_x_8748:
[----:B------:R-:W-:Y:S01]  /*0bd0*/  IADD3 R216, R216, -0x1, RZ ;  /* 0xffffffffd8d87810 */ /* 0x000fe20007ffe0ff */
[----:B------:R-:W-:Y:S01]  /*0be0*/  IMAD.WIDE R204, R197, R251, c[0x0][0x1a0] ;  /* 0x00006800c5cc7625 */ /* 0x000fe200078e02fb */
[----:B------:R-:W-:Y:S01]  /*0bf0*/  MOV R222, 0x10 ;  /* 0x0000001000de7802 */ /* 0x000fe20000000f00 */
[----:B------:R-:W-:Y:S02]  /*0c00*/  STL [R1+0xc8], R58 ;  /* 0x0000c83a01007387 */ /* 0x000fe40000100800 */
[----:B------:R-:W-:Y:S02]  /*0c10*/  IMAD R216, R216, c[0x0][0x168], RZ ;  /* 0x00005a00d8d87a24 */ /* 0x000fe400078e02ff */
[----:B------:R-:W-:Y:S01]  /*0c20*/  IMAD.WIDE.U32 R198, R220, R246, c[0x0][0x188] ;  /* 0x00006200dcc67625 */ /* 0x000fe200078e00f6 */
[----:B0-----:R0:W2:Y:S02]  /*0c30*/  LDG.E R0, [R204.64] ;  /* 0x00000004cc007981 */ /* 0x0010a4000c1e1900 */
[----:B------:R-:W-:-:S02]  /*0c40*/  SHF.R.S32.HI R3, RZ, 0x1f, R216 ;  /* 0x0000001fff037819 */ /* 0x000fc400000114d8 */
        /* <DEDUP_REMOVED lines=48> */
[----:B------:R-:W-:Y:S01]  /*0f50*/  FADD.FTZ R222, -R0, R4 ;  /* 0x0000000400de7221 */ /* 0x000fe20000010100 */
[----:B-1----:R-:W-:-:S02]  /*0f60*/  HADD2.F32 R54, -RZ, R11.H1_H1 ;  /* 0x3000000bff367230 */ /* 0x002fc40000004100 */
[--C-:B------:R-:W-:Y:S02]  /*0f70*/  HADD2.F32 R244, -RZ, R10.reuse.H0_H0 ;  /* 0x2000000afff47230 */ /* 0x100fe40000004100 */
        /* <DEDUP_REMOVED lines=14> */
[--C-:B------:R-:W-:Y:S02]  /*1060*/  HADD2.F32 R251, -RZ, R231.reuse.H0_H0 ;  /* 0x200000e7fffb7230 */ /* 0x100fe40000004100 */
[----:B------:R-:W-:Y:S01]  /*1070*/  HADD2.F32 R250, -RZ, R231.H1_H1 ;  /* 0x300000e7fffa7230 */ /* 0x000fe20000004100 */
[----:B------:R-:W-:Y:S01]  /*1080*/  MOV R231, R54 ;  /* 0x0000003600e77202 */ /* 0x000fe20000000f00 */
[C---:B------:R-:W-:Y:S02]  /*1090*/  FADD.FTZ R221, -R0.reuse, R5 ;  /* 0x0000000500dd7221 */ /* 0x040fe40000010100 */
[C---:B------:R-:W-:Y:S02]  /*10a0*/  FADD.FTZ R12, -R0.reuse, R200 ;  /* 0x000000c8000c7221 */ /* 0x040fe40000010100 */
[----:B------:R-:W-:-:S02]  /*10b0*/  FADD.FTZ R14, -R0, R202 ;  /* 0x000000ca000e7221 */ /* 0x000fc40000010100 */
[C---:B------:R-:W-:Y:S01]  /*10c0*/  FADD.FTZ R15, -R0.reuse, R203 ;  /* 0x000000cb000f7221 */ /* 0x040fe20000010100 */
[--C-:B------:R-:W-:Y:S01]  /*10d0*/  HADD2.F32 R203, -RZ, R224.reuse.H1_H1 ;  /* 0x300000e0ffcb7230 */ /* 0x100fe20000004100 */
[C---:B------:R-:W-:Y:S01]  /*10e0*/  FADD.FTZ R17, -R0.reuse, R204 ;  /* 0x000000cc00117221 */ /* 0x040fe20000010100 */
[----:B------:R-:W-:Y:S01]  /*10f0*/  HADD2.F32 R204, -RZ, R224.H0_H0 ;  /* 0x200000e0ffcc7230 */ /* 0x000fe20000004100 */
[----:B------:R-:W-:Y:S01]  /*1100*/  FADD.FTZ R5, -R0, R13 ;  /* 0x0000000d00057221 */ /* 0x000fe20000010100 */
[--C-:B------:R-:W-:Y:S01]  /*1110*/  HADD2.F32 R55, -RZ, R238.reuse.H0_H0 ;  /* 0x200000eeff377230 */ /* 0x100fe20000004100 */
[----:B-----5:R-:W-:Y:S01]  /*1120*/  FMUL.FTZ R226, R196, R10 ;  /* 0x0000000ac4e27220 */ /* 0x020fe20000410000 */
[----:B------:R-:W-:Y:S01]  /*1130*/  HADD2.F32 R54, -RZ, R238.H1_H1 ;  /* 0x300000eeff367230 */ /* 0x000fe20000004100 */
[----:B------:R-:W-:Y:S01]  /*1140*/  MOV R238, R52 ;  /* 0x0000003400ee7202 */ /* 0x000fe20000000f00 */
[----:B------:R-:W-:Y:S02]  /*1150*/  FADD.FTZ R13, -R0, R201 ;  /* 0x000000c9000d7221 */ /* 0x000fe40000010100 */
[----:B------:R-:W-:-:S02]  /*1160*/  FMUL.FTZ R224, R196, R11 ;  /* 0x0000000bc4e07220 */ /* 0x000fc40000410000 */
[----:B------:R-:W-:Y:S02]  /*1170*/  FMUL.FTZ R10, R196, R193 ;  /* 0x000000c1c40a7220 */ /* 0x000fe40000410000 */
[----:B------:R-:W-:Y:S01]  /*1180*/  FADD.FTZ R201, -R0, R217 ;  /* 0x000000d900c97221 */ /* 0x000fe20000010100 */
[----:B------:R-:W2:Y:S01]  /*1190*/  LDL R193, [R1+0xa0] ;  /* 0x0000a00001c17983 */ /* 0x000ea20000100800 */
[C---:B------:R-:W-:Y:S02]  /*11a0*/  FMUL.FTZ R19, R196.reuse, R222 ;  /* 0x000000dec4137220 */ /* 0x040fe40000410000 */
[C---:B------:R-:W-:Y:S02]  /*11b0*/  FMUL.FTZ R11, R196.reuse, R192 ;  /* 0x000000c0c40b7220 */ /* 0x040fe40000410000 */
[C---:B------:R-:W-:Y:S01]  /*11c0*/  FMUL.FTZ R222, R196.reuse, R12 ;  /* 0x0000000cc4de7220 */ /* 0x040fe20000410000 */
[----:B------:R-:W3:Y:S01]  /*11d0*/  LDL R192, [R1+0xa8] ;  /* 0x0000a80001c07983 */ /* 0x000ee20000100800 */
[----:B------:R-:W-:-:S02]  /*11e0*/  FMUL.FTZ R217, R196, R14 ;  /* 0x0000000ec4d97220 */ /* 0x000fc40000410000 */
[C---:B------:R-:W-:Y:S01]  /*11f0*/  FMUL.FTZ R14, R196.reuse, R189 ;  /* 0x000000bdc40e7220 */ /* 0x040fe20000410000 */
[----:B------:R-:W-:Y:S01]  /*1200*/  MOV R189, R238 ;  /* 0x000000ee00bd7202 */ /* 0x000fe20000000f00 */
[----:B------:R-:W-:Y:S01]  /*1210*/  FMUL.FTZ R12, R196, R191 ;  /* 0x000000bfc40c7220 */ /* 0x000fe20000410000 */
[----:B------:R-:W4:Y:S04]  /*1220*/  LDL R238, [R1+0x90] ;  /* 0x0000900001ee7983 */ /* 0x000f280000100800 */
[----:B------:R-:W4:Y:S01]  /*1230*/  LDL R191, [R1+0xac] ;  /* 0x0000ac0001bf7983 */ /* 0x000f220000100800 */
[--C-:B------:R-:W-:Y:S02]  /*1240*/  HADD2.F32 R233, -RZ, R8.reuse.H0_H0 ;  /* 0x20000008ffe97230 */ /* 0x100fe40000004100 */
[----:B------:R-:W-:Y:S01]  /*1250*/  HADD2.F32 R223, -RZ, R8.H1_H1 ;  /* 0x30000008ffdf7230 */ /* 0x000fe20000004100 */
[----:B------:R-:W-:-:S02]  /*1260*/  FADD.FTZ R8, -R0, R16 ;  /* 0x0000001000087221 */ /* 0x000fc40000010100 */
[C---:B------:R-:W-:Y:S02]  /*1270*/  FADD.FTZ R16, -R0.reuse, R205 ;  /* 0x000000cd00107221 */ /* 0x040fe40000010100 */
[C---:B------:R-:W-:Y:S02]  /*1280*/  FADD.FTZ R188, -R0.reuse, R206 ;  /* 0x000000ce00bc7221 */ /* 0x040fe40000010100 */
[C---:B------:R-:W-:Y:S02]  /*1290*/  FADD.FTZ R194, -R0.reuse, R212 ;  /* 0x000000d400c27221 */ /* 0x040fe40000010100 */
[C---:B------:R-:W-:Y:S01]  /*12a0*/  FADD.FTZ R195, -R0.reuse, R213 ;  /* 0x000000d500c37221 */ /* 0x040fe20000010100 */
[--C-:B------:R-:W-:Y:S01]  /*12b0*/  HADD2.F32 R213, -RZ, R229.reuse.H1_H1 ;  /* 0x300000e5ffd57230 */ /* 0x100fe20000004100 */
[C---:B------:R-:W-:Y:S01]  /*12c0*/  FADD.FTZ R198, -R0.reuse, R214 ;  /* 0x000000d600c67221 */ /* 0x040fe20000010100 */
[----:B------:R-:W-:Y:S01]  /*12d0*/  HADD2.F32 R214, -RZ, R229.H0_H0 ;  /* 0x200000e5ffd67230 */ /* 0x000fe20000004100 */
[C---:B------:R-:W-:Y:S01]  /*12e0*/  FADD.FTZ R199, -R0.reuse, R215 ;  /* 0x000000d700c77221 */ /* 0x040fe20000010100 */
[--C-:B------:R-:W-:Y:S01]  /*12f0*/  HADD2.F32 R210, -RZ, R227.reuse.H0_H0 ;  /* 0x200000e3ffd27230 */ /* 0x100fe20000004100 */
[C---:B------:R-:W-:Y:S01]  /*1300*/  FADD.FTZ R200, -R0.reuse, R216 ;  /* 0x000000d800c87221 */ /* 0x040fe20000010100 */
[----:B------:R-:W-:Y:S01]  /*1310*/  HADD2.F32 R209, -RZ, R227.H1_H1 ;  /* 0x300000e3ffd17230 */ /* 0x000fe20000004100 */
[C---:B------:R-:W-:Y:S01]  /*1320*/  FADD.FTZ R202, -R0.reuse, R218 ;  /* 0x000000da00ca7221 */ /* 0x040fe20000010100 */
[----:B------:R-:W4:Y:S01]  /*1330*/  LDL R229, [R1+0x9c] ;  /* 0x00009c0001e57983 */ /* 0x000f220000100800 */
[----:B------:R-:W-:Y:S01]  /*1340*/  FADD.FTZ R0, -R0, R219 ;  /* 0x000000db00007221 */ /* 0x000fe20000010100 */
[--C-:B------:R-:W-:Y:S01]  /*1350*/  HADD2.F32 R206, -RZ, R225.reuse.H0_H0 ;  /* 0x200000e1ffce7230 */ /* 0x100fe20000004100 */
[C---:B------:R-:W-:Y:S01]  /*1360*/  FMUL.FTZ R243, R196.reuse, R2 ;  /* 0x00000002c4f37220 */ /* 0x040fe20000410000 */
[----:B------:R-:W-:Y:S01]  /*1370*/  HADD2.F32 R205, -RZ, R225.H1_H1 ;  /* 0x300000e1ffcd7230 */ /* 0x000fe20000004100 */
[----:B------:R-:W4:Y:S01]  /*1380*/  LDL R227, [R1+0x80] ;  /* 0x0000800001e37983 */ /* 0x000f220000100800 */
[--C-:B------:R-:W-:Y:S01]  /*1390*/  HADD2.F32 R58, -RZ, R236.reuse.H0_H0 ;  /* 0x200000ecff3a7230 */ /* 0x100fe20000004100 */
[C---:B------:R-:W-:Y:S01]  /*13a0*/  FMUL.FTZ R219, R196.reuse, R13 ;  /* 0x0000000dc4db7220 */ /* 0x040fe20000410000 */
[----:B------:R-:W-:Y:S01]  /*13b0*/  HADD2.F32 R252, -RZ, R236.H1_H1 ;  /* 0x300000ecfffc7230 */ /* 0x000fe20000004100 */
[----:B------:R-:W4:Y:S01]  /*13c0*/  LDL R225, [R1+0x84] ;  /* 0x0000840001e17983 */ /* 0x000f220000100800 */
[----:B------:R-:W-:Y:S01]  /*13d0*/  MOV R236, R53 ;  /* 0x0000003500ec7202 */ /* 0x000fe20000000f00 */
[C---:B------:R-:W-:Y:S01]  /*13e0*/  FMUL.FTZ R241, R196.reuse, R3 ;  /* 0x00000003c4f17220 */ /* 0x040fe20000410000 */
[--C-:B------:R-:W-:Y:S01]  /*13f0*/  HADD2.F32 R53, -RZ, R239.reuse.H0_H0 ;  /* 0x200000efff357230 */ /* 0x100fe20000004100 */
[C---:B------:R-:W-:Y:S01]  /*1400*/  FMUL.FTZ R232, R196.reuse, R7 ;  /* 0x00000007c4e87220 */ /* 0x040fe20000410000 */
[----:B------:R-:W4:Y:S01]  /*1410*/  LDL R218, [R1+0x88] ;  /* 0x0000880001da7983 */ /* 0x000f220000100800 */
[C---:B------:R-:W-:Y:S01]  /*1420*/  FMUL.FTZ R13, R196.reuse, R190 ;  /* 0x000000bec40d7220 */ /* 0x040fe20000410000 */
[----:B------:R-:W-:Y:S01]  /*1430*/  HADD2.F32 R52, -RZ, R239.H1_H1 ;  /* 0x300000efff347230 */ /* 0x000fe20000004100 */
[----:B------:R-:W-:Y:S01]  /*1440*/  MOV R190, R244 ;  /* 0x000000f400be7202 */ /* 0x000fe20000000f00 */
[----:B------:R-:W-:-:S02]  /*1450*/  FMUL.FTZ R7, R196, R198 ;  /* 0x000000c6c4077220 */ /* 0x000fc40000410000 */
[----:B------:R-:W-:Y:S01]  /*1460*/  FADD.FTZ R110, R110, R242 ;  /* 0x000000f26e6e7221 */ /* 0x000fe20000010000 */
[----:B------:R-:W4:Y:S01]  /*1470*/  LDL R198, [R1+0x74] ;  /* 0x0000740001c67983 */ /* 0x000f220000100800 */
[C---:B------:R-:W-:Y:S02]  /*1480*/  FMUL.FTZ R2, R196.reuse, R0 ;  /* 0x00000000c4027220 */ /* 0x040fe40000410000 */
[----:B------:R-:W-:Y:S02]  /*1490*/  FMUL.FTZ R239, R196, R4 ;  /* 0x00000004c4ef7220 */ /* 0x000fe40000410000 */
[----:B------:R-:W-:Y:S02]  /*14a0*/  FADD.FTZ R111, R111, R240 ;  /* 0x000000f06f6f7221 */ /* 0x000fe40000010000 */
[----:B------:R-:W-:Y:S01]  /*14b0*/  FADD.FTZ R115, R115, R231 ;  /* 0x000000e773737221 */ /* 0x000fe20000010000 */
[--C-:B------:R-:W-:Y:S01]  /*14c0*/  HADD2.F32 R211, -RZ, R228.reuse.H1_H1 ;  /* 0x300000e4ffd37230 */ /* 0x100fe20000004100 */
[----:B------:R-:W-:Y:S01]  /*14d0*/  FFMA.FTZ R78, R243, R242, R78 ;  /* 0x000000f2f34e7223 */ /* 0x000fe2000001004e */
[----:B------:R-:W-:Y:S01]  /*14e0*/  HADD2.F32 R212, -RZ, R228.H0_H0 ;  /* 0x200000e4ffd47230 */ /* 0x000fe20000004100 */
[----:B------:R-:W-:Y:S01]  /*14f0*/  FFMA.FTZ R79, R241, R240, R79 ;  /* 0x000000f0f14f7223 */ /* 0x000fe2000001004f */
[--C-:B------:R-:W-:Y:S01]  /*1500*/  HADD2.F32 R246, -RZ, R230.reuse.H0_H0 ;  /* 0x200000e6fff67230 */ /* 0x100fe20000004100 */
[----:B------:R-:W-:Y:S01]  /*1510*/  FADD.FTZ R112, R112, R190 ;  /* 0x000000be70707221 */ /* 0x000fe20000010000 */
[----:B------:R-:W-:Y:S01]  /*1520*/  HADD2.F32 R216, -RZ, R230.H1_H1 ;  /* 0x300000e6ffd87230 */ /* 0x000fe20000004100 */
[----:B------:R-:W-:Y:S01]  /*1530*/  FFMA.FTZ R80, R239, R190, R80 ;  /* 0x000000beef507223 */ /* 0x000fe20000010050 */
[--C-:B------:R-:W-:Y:S01]  /*1540*/  HADD2.F32 R57, -RZ, R237.reuse.H0_H0 ;  /* 0x200000edff397230 */ /* 0x100fe20000004100 */
[----:B------:R-:W-:Y:S01]  /*1550*/  FFMA.FTZ R83, R232, R231, R83 ;  /* 0x000000e7e8537223 */ /* 0x000fe20000010053 */
[----:B------:R-:W-:Y:S01]  /*1560*/  HADD2.F32 R56, -RZ, R237.H1_H1 ;  /* 0x300000edff387230 */ /* 0x000fe20000004100 */
[C---:B------:R-:W-:Y:S01]  /*1570*/  FMUL.FTZ R245, R196.reuse, R221 ;  /* 0x000000ddc4f57220 */ /* 0x040fe20000410000 */
[----:B------:R-:W4:Y:S01]  /*1580*/  LDL R244, [R1+0xa4] ;  /* 0x0000a40001f47983 */ /* 0x000f220000100800 */
[----:B------:R-:W-:-:S03]  /*1590*/  FMUL.FTZ R235, R196, R6 ;  /* 0x00000006c4eb7220 */ /* 0x000fc60000410000 */
[----:B------:R-:W4:Y:S01]  /*15a0*/  LDL R215, [R1+0x8c] ;  /* 0x00008c0001d77983 */ /* 0x000f220000100800 */
[----:B--2---:R-:W-:-:S03]  /*15b0*/  FMUL.FTZ R0, R193, R233 ;  /* 0x000000e9c1007220 */ /* 0x004fc60000410000 */
[----:B------:R-:W2:Y:S04]  /*15c0*/  LDL R221, [R1+0x98] ;  /* 0x0000980001dd7983 */ /* 0x000ea80000100800 */
        /* <DEDUP_REMOVED lines=71> */
[----:B------:R0:W5:Y:S01]  /*1a40*/  LDL.LU R58, [R1+0xc8] ;  /* 0x0000c800013a7983 */ /* 0x0001620000300800 */
[----:B----4-:R-:W-:-:S03]  /*1a50*/  FMUL.FTZ R210, R190, R56 ;  /* 0x00000038bed27220 */ /* 0x010fc60000410000 */
[----:B------:R-:W3:Y:S01]  /*1a60*/  LDL R192, [R1+0x34] ;  /* 0x0000340001c07983 */ /* 0x000ee20000100800 */
[----:B------:R-:W-:-:S03]  /*1a70*/  FMUL.FTZ R209, R191, R57 ;  /* 0x00000039bfd17220 */ /* 0x000fc60000410000 */
        /* <DEDUP_REMOVED lines=117> */
.L_x_8749:
[----:B0-----:R-:W-:Y:S05]  /*21d0*/  BSYNC B0 ;  /* 0x0000000000007941 */ /* 0x001fea0003800000 */
.L_x_8747:
[----:B-1----:R-:W2:Y:S04]  /*21e0*/  LDL R189, [R1+0xc] ;  /* 0x00000c0001bd7983 */ /* 0x002ea80000100800 */
        /* <DEDUP_REMOVED lines=8> */
.L_x_8817:
        /* <DEDUP_REMOVED lines=18> */
.L_x_8818:
        /* <DEDUP_REMOVED lines=47> */
.L_x_8753:
[----:B-1----:R-:W-:Y:S05]  /*2680*/  BSYNC B0 ;  /* 0x0000000000007941 */ /* 0x002fea0003800000 */
.L_x_8752:
[----:B-----5:R-:W-:Y:S01]  /*2690*/  @P3 HADD2.F32 R189, -RZ, R172.H0_H0 ;  /* 0x200000acffbd3230 */ /* 0x020fe20000004100 */
        /* <DEDUP_REMOVED lines=13> */
.L_x_8755:
[----:B------:R-:W-:Y:S05]  /*2770*/  BSYNC B0 ;  /* 0x0000000000007941 */ /* 0x000fea0003800000 */
.L_x_8754:
[----:B------:R-:W2:Y:S04]  /*2780*/  LDL R246, [R1+0x20] ;  /* 0x0000200001f67983 */ /* 0x000ea80000100800 */
[----:B------:R-:W3:Y:S01]  /*2790*/  LDL R193, [R1+0x24] ;  /* 0x0000240001c17983 */ /* 0x000ee20000100800 */
[----:B------:R-:W-:Y:S01]  /*27a0*/  @P3 HADD2.F32 R192, -RZ, R172.H1_H1 ;  /* 0x300000acffc03230 */ /* 0x000fe20000004100 */
        /* <DEDUP_REMOVED lines=9> */
[----:B------:R-:W-:Y:S02]  /*2840*/  @P3 F2FP.PACK_AB R190, RZ, R190 ;  /* 0x000000beffbe323e */ /* 0x000fe400000000ff */
[----:B------:R-:W-:Y:S02]  /*2850*/  @P3 F2FP.PACK_AB R191, RZ, R191 ;  /* 0x000000bfffbf323e */ /* 0x000fe400000000ff */
        /* <DEDUP_REMOVED lines=12> */
.L_x_8757:
[----:B------:R-:W-:Y:S05]  /*2920*/  BSYNC B0 ;  /* 0x0000000000007941 */ /* 0x000fea0003800000 */
.L_x_8756:
[----:B------:R-:W-:Y:S01]  /*2930*/  @P3 HADD2.F32 R191, -RZ, R173.H0_H0 ;  /* 0x200000adffbf3230 */ /* 0x000fe20000004100 */
        /* <DEDUP_REMOVED lines=13> */
.L_x_8759:
[----:B------:R-:W-:Y:S05]  /*2a10*/  BSYNC B0 ;  /* 0x0000000000007941 */ /* 0x000fea0003800000 */
.L_x_8758:
        /* <DEDUP_REMOVED lines=13> */
[----:B------:R-:W-:Y:S02]  /*2af0*/  @P3 F2FP.PACK_AB R192, RZ, R193 ;  /* 0x000000c1ffc0323e */ /* 0x000fe400000000ff */
        /* <DEDUP_REMOVED lines=10> */
.L_x_8761:
[----:B------:R-:W-:Y:S05]  /*2ba0*/  BSYNC B0 ;  /* 0x0000000000007941 */ /* 0x000fea0003800000 */
.L_x_8760:
[----:B------:R-:W-:Y:S01]  /*2bb0*/  @P3 HADD2.F32 R246, -RZ, R174.H0_H0 ;  /* 0x200000aefff63230 */ /* 0x000fe20000004100 */
        /* <DEDUP_REMOVED lines=13> */
.L_x_8763:
[----:B------:R-:W-:Y:S05]  /*2c90*/  BSYNC B0 ;  /* 0x0000000000007941 */ /* 0x000fea0003800000 */
.L_x_8762:
[----:B------:R-:W-:Y:S01]  /*2ca0*/  @P3 FMUL.FTZ R247, R72, R247 ;  /* 0x000000f748f73220 */ /* 0x000fe20000410000 */
[----:B------:R-:W-:Y:S01]  /*2cb0*/  @P3 PRMT R185, R192, 0x7610, R185 ;  /* 0x00007610c0b93816 */ /* 0x000fe200000000b9 */
[----:B------:R-:W-:Y:S01]  /*2cc0*/  @P3 HADD2.F32 R250, -RZ, R174.H1_H1 ;  /* 0x300000aefffa3230 */ /* 0x000fe20000004100 */
[----:B------:R-:W-:Y:S01]  /*2cd0*/  @P3 FMUL.FTZ R246, R251, c[0x0][0x1ec] ;  /* 0x00007b00fbf63a20 */ /* 0x000fe20000410000 */
[----:B------:R-:W-:Y:S01]  /*2ce0*/  @!P4 ISETP.NE.U32.AND P2, PT, RZ, c[0x0][0x218], PT ;  /* 0x00008600ff00ca0c */ /* 0x000fe20003f45070 */
[----:B------:R-:W-:Y:S01]  /*2cf0*/  BSSY B0, `(.L_x_8764) ;  /* 0x0000018000007945 */ /* 0x000fe20003800000 */
[----:B------:R-:W-:Y:S01]  /*2d00*/  @P3 F2FP.PACK_AB R192, RZ, R247 ;  /* 0x000000f7ffc0323e */ /* 0x000fe200000000ff */
[----:B------:R-:W-:Y:S01]  /*2d10*/  @P3 FFMA.FTZ R165, R246, R250, R165 ;  /* 0x000000faf6a53223 */ /* 0x000fe200000100a5 */
[----:B------:R-:W0:Y:S01]  /*2d20*/  LDC.U8 R247, c[0x0][0x1f0] ;  /* 0x00007c00fff77b82 */ /* 0x000e220000000000 */
[----:B------:R-:W-:Y:S01]  /*2d30*/  @P3 FMUL.FTZ R246, R73, R246 ;  /* 0x000000f649f63220 */ /* 0x000fe20000410000 */
[----:B------:R-:W-:-:S02]  /*2d40*/  @P3 PRMT R185, R185, 0x5410, R193 ;  /* 0x00005410b9b93816 */ /* 0x000fc400000000c1 */
[----:B------:R-:W-:Y:S02]  /*2d50*/  @!P4 ISETP.NE.U32.AND P1, PT, RZ, c[0x0][0x218], PT ;  /* 0x00008600ff00ca0c */ /* 0x000fe40003f25070 */
[----:B------:R-:W-:Y:S02]  /*2d60*/  @P3 F2FP.PACK_AB R193, RZ, R246 ;  /* 0x000000f6ffc1323e */ /* 0x000fe400000000ff */
        /* <DEDUP_REMOVED lines=16> */
.L_x_8765:
[----:B------:R-:W-:Y:S05]  /*2e70*/  BSYNC B0 ;  /* 0x0000000000007941 */ /* 0x000fea0003800000 */
.L_x_8764:
[----:B------:R-:W-:Y:S01]  /*2e80*/  @P3 HADD2.F32 R192, -RZ, R175.H0_H0 ;  /* 0x200000afffc03230 */ /* 0x000fe20000004100 */
        /* <DEDUP_REMOVED lines=13> */
.L_x_8767:
[----:B------:R-:W-:Y:S05]  /*2f60*/  BSYNC B0 ;  /* 0x0000000000007941 */ /* 0x000fea0003800000 */
.L_x_8766:
[----:B0-----:R-:W-:Y:S01]  /*2f70*/  @P3 FMUL.FTZ R247, R246, c[0x0][0x1ec] ;  /* 0x00007b00f6f73a20 */ /* 0x001fe20000410000 */
[----:B------:R0:W-:Y:S01]  /*2f80*/  STL [R1+0xb0], R0 ;  /* 0x0000b00001007387 */ /* 0x0001e20000100800 */
[----:B------:R-:W-:Y:S01]  /*2f90*/  @P3 FMUL.FTZ R193, R74, R193 ;  /* 0x000000c14ac13220 */ /* 0x000fe20000410000 */
[----:B------:R-:W-:Y:S01]  /*2fa0*/  ISETP.NE.U32.AND P1, PT, RZ, c[0x0][0x258], PT ;  /* 0x00009600ff007a0c */ /* 0x000fe20003f25070 */
[----:B------:R-:W-:-:S03]  /*2fb0*/  @P3 FMUL.FTZ R192, R75, R247 ;  /* 0x000000f74bc03220 */ /* 0x000fc60000410000 */
[----:B------:R-:W-:Y:S02]  /*2fc0*/  @P3 F2FP.PACK_AB R193, RZ, R193 ;  /* 0x000000c1ffc1323e */ /* 0x000fe400000000ff */
[----:B------:R-:W-:Y:S02]  /*2fd0*/  @P3 F2FP.PACK_AB R192, RZ, R192 ;  /* 0x000000c0ffc0323e */ /* 0x000fe400000000ff */
[----:B------:R-:W-:Y:S01]  /*2fe0*/  ISETP.NE.AND.EX P1, PT, RZ, c[0x0][0x25c], PT, P1 ;  /* 0x00009700ff007a0c */ /* 0x000fe20003f25310 */
[----:B------:R1:W-:Y:S01]  /*2ff0*/  @P3 STL [R1+0x4], R193 ;  /* 0x000004c101003387 */ /* 0x0003e20000100800 */
[----:B0-----:R-:W-:Y:S02]  /*3000*/  PRMT R0, R192, 0x7610, R0 ;  /* 0x00007610c0007816 */ /* 0x001fe40000000000 */
[----:B------:R-:W-:-:S05]  /*3010*/  @P0 MOV R192, 0x20 ;  /* 0x0000002000c00802 */ /* 0x000fca0000000f00 */
        /* <DEDUP_REMOVED lines=16> */
[----:B------:R-:W-:Y:S02]  /*3120*/  IADD3 R246, R216, 0x80, RZ ;  /* 0x00000080d8f67810 */ /* 0x000fe40007ffe0ff */
[----:B0-----:R-:W-:Y:S01]  /*3130*/  @P3 MOV R188, 0x10 ;  /* 0x0000001000bc3802 */ /* 0x001fe20000000f00 */
[----:B------:R-:W-:-:S04]  /*3140*/  @P3 HADD2.F32 R190, -RZ, R175.H1_H1 ;  /* 0x300000afffbe3230 */ /* 0x000fc80000004100 */
[----:B------:R-:W-:Y:S01]  /*3150*/  @P3 IMAD.WIDE.U32 R188, R216, R188, c[0x0][0x248] ;  /* 0x00009200d8bc3625 */ /* 0x000fe200078e00bc */
[----:B------:R-:W-:-:S04]  /*3160*/  @!P4 ISETP.NE.U32.AND P5, PT, RZ, c[0x0][0x218], PT ;  /* 0x00008600ff00ca0c */ /* 0x000fc80003fa5070 */
        /* <DEDUP_REMOVED lines=19> */
.L_x_8769:
[----:B-12---:R-:W-:Y:S05]  /*32a0*/  BSYNC B0 ;  /* 0x0000000000007941 */ /* 0x006fea0003800000 */
.L_x_8768:
        /* <DEDUP_REMOVED lines=14> */
.L_x_8771:
[----:B------:R-:W-:Y:S05]  /*3390*/  BSYNC B0 ;  /* 0x0000000000007941 */ /* 0x000fea0003800000 */
.L_x_8770:
        /* <DEDUP_REMOVED lines=24> */
.L_x_8773:
[----:B------:R-:W-:Y:S05]  /*3520*/  BSYNC B0 ;  /* 0x0000000000007941 */ /* 0x000fea0003800000 */
.L_x_8772:
        /* <DEDUP_REMOVED lines=14> */
.L_x_8775:
[----:B------:R-:W-:Y:S05]  /*3610*/  BSYNC B0 ;  /* 0x0000000000007941 */ /* 0x000fea0003800000 */
.L_x_8774:
[----:B------:R-:W-:Y:S01]  /*3620*/  @P3 HADD2.F32 R250, -RZ, R173.H1_H1 ;  /* 0x300000adfffa3230 */ /* 0x000fe20000004100 */
        /* <DEDUP_REMOVED lines=12> */
[----:B------:R-:W-:-:S04]  /*36f0*/  @P3 F2FP.PACK_AB R192, RZ, R192 ;  /* 0x000000c0ffc0323e */ /* 0x000fc800000000ff */
[----:B------:R-:W-:-:S05]  /*3700*/  @P3 F2FP.PACK_AB R193, RZ, R193 ;  /* 0x000000c1ffc1323e */ /* 0x000fca00000000ff */
        /* <DEDUP_REMOVED lines=10> */
.L_x_8777:
[----:B------:R-:W-:Y:S05]  /*37b0*/  BSYNC B0 ;  /* 0x0000000000007941 */ /* 0x000fea0003800000 */
.L_x_8776:
[----:B------:R-:W-:Y:S01]  /*37c0*/  @P3 HADD2.F32 R250, -RZ, R174.H0_H0 ;  /* 0x200000aefffa3230 */ /* 0x000fe20000004100 */
        /* <DEDUP_REMOVED lines=14> */
.L_x_8779:
[----:B------:R-:W-:Y:S05]  /*38b0*/  BSYNC B0 ;  /* 0x0000000000007941 */ /* 0x000fea0003800000 */
.L_x_8778:
[----:B------:R0:W-:Y:S01]  /*38c0*/  STL [R1+0xb0], R0 ;  /* 0x0000b00001007387 */ /* 0x0001e20000100800 */
[----:B------:R-:W-:Y:S01]  /*38d0*/  @P3 FMUL.FTZ R250, R251, c[0x0][0x1ec] ;  /* 0x00007b00fbfa3a20 */ /* 0x000fe20000410000 */
[----:B0-----:R-:W-:Y:S01]  /*38e0*/  @P3 HADD2.F32 R0, -RZ, R174.H1_H1 ;  /* 0x300000aeff003230 */ /* 0x001fe20000004100 */
[----:B------:R-:W-:-:S04]  /*38f0*/  @!P4 ISETP.NE.U32.AND P2, PT, RZ, c[0x0][0x218], PT ;  /* 0x00008600ff00ca0c */ /* 0x000fc80003f45070 */
[-C--:B------:R-:W-:Y:S02]  /*3900*/  @P3 FFMA.FTZ R157, R0, R250.reuse, R157 ;  /* 0x000000fa009d3223 */ /* 0x080fe4000001009d */
[----:B------:R-:W-:Y:S01]  /*3910*/  @P3 FMUL.FTZ R250, R69, R250 ;  /* 0x000000fa45fa3220 */ /* 0x000fe20000410000 */
[----:B------:R-:W-:Y:S01]  /*3920*/  @!P4 ISETP.NE.AND.EX P2, PT, RZ, c[0x0][0x21c], PT, P2 ;  /* 0x00008700ff00ca0c */ /* 0x000fe20003f45320 */
[----:B------:R-:W-:Y:S01]  /*3930*/  @P3 FMUL.FTZ R193, R68, R193 ;  /* 0x000000c144c13220 */ /* 0x000fe20000410000 */
[----:B------:R-:W-:Y:S01]  /*3940*/  @P3 PRMT R184, R247, 0x7610, R184 ;  /* 0x00007610f7b83816 */ /* 0x000fe200000000b8 */
[----:B------:R-:W-:Y:S01]  /*3950*/  BSSY B0, `(.L_x_8780) ;  /* 0x0000011000007945 */ /* 0x000fe20003800000 */
[----:B------:R-:W-:Y:S01]  /*3960*/  @P3 F2FP.PACK_AB R250, RZ, R250 ;  /* 0x000000fafffa323e */ /* 0x000fe200000000ff */
[----:B------:R0:W5:Y:S01]  /*3970*/  LDL.LU R0, [R1+0xb0] ;  /* 0x0000b00001007983 */ /* 0x0001620000300800 */
[----:B------:R-:W-:Y:S02]  /*3980*/  @P3 F2FP.PACK_AB R193, RZ, R193 ;  /* 0x000000c1ffc1323e */ /* 0x000fe400000000ff */
[----:B------:R-:W-:Y:S01]  /*3990*/  @P3 PRMT R184, R184, 0x5410, R234 ;  /* 0x00005410b8b83816 */ /* 0x000fe200000000ea */
[----:B------:R1:W-:Y:S02]  /*39a0*/  @P3 STL [R1], R250 ;  /* 0x000000fa01003387 */ /* 0x0003e40000100800 */
        /* <DEDUP_REMOVED lines=11> */
.L_x_8781:
[----:B0-----:R-:W-:Y:S05]  /*3a60*/  BSYNC B0 ;  /* 0x0000000000007941 */ /* 0x001fea0003800000 */
.L_x_8780:
[----:B------:R-:W-:Y:S01]  /*3a70*/  @P3 HADD2.F32 R247, -RZ, R175.H0_H0 ;  /* 0x200000affff73230 */ /* 0x000fe20000004100 */
[----:B------:R-:W-:-:S04]  /*3a80*/  @P3 FMUL.FTZ R234, R250, c[0x0][0x1ec] ;  /* 0x00007b00faea3a20 */ /* 0x000fc80000410000 */
[-C--:B------:R-:W-:Y:S02]  /*3a90*/  @P3 FFMA.FTZ R158, R247, R234.reuse, R158 ;  /* 0x000000eaf79e3223 */ /* 0x080fe4000001009e */
[----:B------:R-:W2:Y:S01]  /*3aa0*/  LDL.LU.S16 R247, [R1+0x4] ;  /* 0x0000040001f77983 */ /* 0x000ea20000300600 */
[----:B------:R-:W-:Y:S01]  /*3ab0*/  @P3 FMUL.FTZ R234, R70, R234 ;  /* 0x000000ea46ea3220 */ /* 0x000fe20000410000 */
[----:B------:R-:W-:Y:S01]  /*3ac0*/  @!P4 ISETP.NE.U32.AND P2, PT, RZ, c[0x0][0x218], PT ;  /* 0x00008600ff00ca0c */ /* 0x000fe20003f45070 */
[----:B------:R-:W-:Y:S01]  /*3ad0*/  BSSY B0, `(.L_x_8782) ;  /* 0x0000012000007945 */ /* 0x000fe20003800000 */
[----:B------:R-:W-:Y:S02]  /*3ae0*/  @P3 PRMT R186, R193, 0x7610, R186 ;  /* 0x00007610c1ba3816 */ /* 0x000fe400000000ba */
[----:B------:R-:W-:Y:S02]  /*3af0*/  @P3 F2FP.PACK_AB R234, RZ, R234 ;  /* 0x000000eaffea323e */ /* 0x000fe400000000ff */
        /* <DEDUP_REMOVED lines=15> */
.L_x_8783:
[----:B0-----:R-:W-:Y:S05]  /*3bf0*/  BSYNC B0 ;  /* 0x0000000000007941 */ /* 0x001fea0003800000 */
.L_x_8782:
[----:B------:R-:W2:Y:S01]  /*3c00*/  LDL.LU.S16 R193, [R1] ;  /* 0x0000000001c17983 */ /* 0x000ea20000300600 */
[----:B------:R-:W-:-:S03]  /*3c10*/  @P3 FMUL.FTZ R234, R247, c[0x0][0x1ec] ;  /* 0x00007b00f7ea3a20 */ /* 0x000fc60000410000 */
[----:B-----5:R0:W-:Y:S01]  /*3c20*/  STL [R1+0xb0], R0 ;  /* 0x0000b00001007387 */ /* 0x0201e20000100800 */
[----:B------:R-:W-:-:S05]  /*3c30*/  @P3 FMUL.FTZ R192, R71, R234 ;  /* 0x000000ea47c03220 */ /* 0x000fca0000410000 */
[----:B------:R-:W-:-:S04]  /*3c40*/  @P3 F2FP.PACK_AB R192, RZ, R192 ;  /* 0x000000c0ffc0323e */ /* 0x000fc800000000ff */
        /* <DEDUP_REMOVED lines=23> */
[----:B------:R-:W-:Y:S01]  /*3dc0*/  @!P4 ISETP.NE.U32.AND P5, PT, RZ, c[0x0][0x218], PT ;  /* 0x00008600ff00ca0c */ /* 0x000fe20003fa5070 */
[----:B------:R-:W-:Y:S01]  /*3dd0*/  @P3 HADD2.F32 R190, -RZ, R175.H1_H1 ;  /* 0x300000afffbe3230 */ /* 0x000fe20000004100 */
[----:B------:R-:W-:Y:S02]  /*3de0*/  BSSY B0, `(.L_x_8784) ;  /* 0x0000011000007945 */ /* 0x000fe40003800000 */
[----:B------:R-:W-:Y:S02]  /*3df0*/  @!P4 ISETP.NE.AND.EX P5, PT, RZ, c[0x0][0x21c], PT, P5 ;  /* 0x00008700ff00ca0c */ /* 0x000fe40003fa5350 */
[----:B------:R-:W-:Y:S01]  /*3e00*/  @P3 FFMA.FTZ R159, R190, R234, R159 ;  /* 0x000000eabe9f3223 */ /* 0x000fe2000001009f */
[----:B0-----:R-:W-:-:S05]  /*3e10*/  @P3 MOV R188, 0x10 ;  /* 0x0000001000bc3802 */ /* 0x001fca0000000f00 */
[----:B------:R-:W-:Y:S01]  /*3e20*/  @P3 IMAD.WIDE.U32 R188, R246, R188, c[0x0][0x170] ;  /* 0x00005c00f6bc3625 */ /* 0x000fe200078e00bc */
[----:B------:R-:W-:-:S04]  /*3e30*/  @!P4 ISETP.NE.U32.AND P2, PT, RZ, c[0x0][0x218], PT ;  /* 0x00008600ff00ca0c */ /* 0x000fc80003f45070 */
        /* <DEDUP_REMOVED lines=11> */
.L_x_8785:
[----:B-12---:R-:W-:Y:S05]  /*3ef0*/  BSYNC B0 ;  /* 0x0000000000007941 */ /* 0x006fea0003800000 */
.L_x_8784:
[----:B-----5:R-:W-:Y:S01]  /*3f00*/  @P3 HADD2.F32 R189, -RZ, R172.H0_H0 ;  /* 0x200000acffbd3230 */ /* 0x020fe20000004100 */
        /* <DEDUP_REMOVED lines=15> */
.L_x_8787:
[----:B------:R-:W-:Y:S05]  /*4000*/  BSYNC B0 ;  /* 0x0000000000007941 */ /* 0x000fea0003800000 */
.L_x_8786:
[----:B------:R-:W-:Y:S01]  /*4010*/  @P3 HADD2.F32 R190, -RZ, R172.H1_H1 ;  /* 0x300000acffbe3230 */ /* 0x000fe20000004100 */
        /* <DEDUP_REMOVED lines=15> */
.L_x_8789:
[----:B------:R-:W-:Y:S05]  /*4110*/  BSYNC B0 ;  /* 0x0000000000007941 */ /* 0x000fea0003800000 */
.L_x_8788:
[----:B------:R-:W-:Y:S01]  /*4120*/  @P3 FMUL.FTZ R192, R64, R192 ;  /* 0x000000c040c03220 */ /* 0x000fe20000410000 */
[----:B------:R-:W-:Y:S01]  /*4130*/  @!P4 ISETP.NE.AND.EX P2, PT, RZ, c[0x0][0x21c], PT, P2 ;  /* 0x00008700ff00ca0c */ /* 0x000fe20003f45320 */
[----:B------:R-:W-:Y:S01]  /*4140*/  @P3 FMUL.FTZ R191, R65, R191 ;  /* 0x000000bf41bf3220 */ /* 0x000fe20000410000 */
[----:B------:R-:W-:Y:S01]  /*4150*/  BSSY B0, `(.L_x_8790) ;  /* 0x000000e000007945 */ /* 0x000fe20003800000 */
[----:B------:R-:W-:Y:S02]  /*4160*/  @!P4 ISETP.NE.U32.AND P5, PT, RZ, c[0x0][0x218], PT ;  /* 0x00008600ff00ca0c */ /* 0x000fe40003fa5070 */
[----:B------:R-:W-:Y:S02]  /*4170*/  @P3 F2FP.PACK_AB R250, RZ, R192 ;  /* 0x000000c0fffa323e */ /* 0x000fe400000000ff */
[----:B------:R-:W-:Y:S02]  /*4180*/  @P3 F2FP.PACK_AB R192, RZ, R191 ;  /* 0x000000bfffc0323e */ /* 0x000fe400000000ff */
        /* <DEDUP_REMOVED lines=10> */
.L_x_8791:
[----:B------:R-:W-:Y:S05]  /*4230*/  BSYNC B0 ;  /* 0x0000000000007941 */ /* 0x000fea0003800000 */
.L_x_8790:
[--C-:B------:R-:W-:Y:S01]  /*4240*/  @P3 HADD2.F32 R193, -RZ, R173.reuse.H0_H0 ;  /* 0x200000adffc13230 */ /* 0x100fe20000004100 */
[----:B------:R-:W-:Y:S01]  /*4250*/  @P3 FMUL.FTZ R234, R190, c[0x0][0x1ec] ;  /* 0x00007b00beea3a20 */ /* 0x000fe20000410000 */
[----:B------:R-:W-:Y:S01]  /*4260*/  @P3 HADD2.F32 R220, -RZ, R173.H1_H1 ;  /* 0x300000adffdc3230 */ /* 0x000fe20000004100 */
[----:B------:R-:W-:Y:S01]  /*4270*/  @!P4 ISETP.NE.U32.AND P2, PT, RZ, c[0x0][0x218], PT ;  /* 0x00008600ff00ca0c */ /* 0x000fe20003f45070 */
[----:B------:R-:W-:Y:S01]  /*4280*/  BSSY B0, `(.L_x_8792) ;  /* 0x0000010000007945 */ /* 0x000fe20003800000 */
        /* <DEDUP_REMOVED lines=15> */
.L_x_8793:
[----:B------:R-:W-:Y:S05]  /*4380*/  BSYNC B0 ;  /* 0x0000000000007941 */ /* 0x000fea0003800000 */
.L_x_8792:
[----:B------:R-:W-:Y:S01]  /*4390*/  @P3 HADD2.F32 R247, -RZ, R174.H0_H0 ;  /* 0x200000aefff73230 */ /* 0x000fe20000004100 */
        /* <DEDUP_REMOVED lines=14> */
.L_x_8795:
[----:B------:R-:W-:Y:S05]  /*4480*/  BSYNC B0 ;  /* 0x0000000000007941 */ /* 0x000fea0003800000 */
.L_x_8794:
[----:B------:R0:W-:Y:S01]  /*4490*/  STL [R1+0xb4], R2 ;  /* 0x0000b40201007387 */ /* 0x0001e20000100800 */
[----:B------:R-:W-:-:S03]  /*44a0*/  @P3 FMUL.FTZ R247, R251, c[0x0][0x1ec] ;  /* 0x00007b00fbf73a20 */ /* 0x000fc60000410000 */
[----:B------:R1:W-:Y:S01]  /*44b0*/  STL [R1+0xb0], R0 ;  /* 0x0000b00001007387 */ /* 0x0003e20000100800 */
[----:B0-----:R-:W-:Y:S01]  /*44c0*/  @P3 HADD2.F32 R2, -RZ, R174.H1_H1 ;  /* 0x300000aeff023230 */ /* 0x001fe20000004100 */
[----:B-1----:R-:W-:-:S04]  /*44d0*/  @P3 FMUL.FTZ R0, R67, R193 ;  /* 0x000000c143003220 */ /* 0x002fc80000410000 */
[-C--:B------:R-:W-:Y:S02]  /*44e0*/  @P3 FFMA.FTZ R149, R2, R247.reuse, R149 ;  /* 0x000000f702953223 */ /* 0x080fe40000010095 */
[----:B------:R-:W-:Y:S02]  /*44f0*/  @P3 FMUL.FTZ R2, R66, R234 ;  /* 0x000000ea42023220 */ /* 0x000fe40000410000 */
[----:B------:R-:W-:Y:S01]  /*4500*/  @P3 FMUL.FTZ R234, R60, R220 ;  /* 0x000000dc3cea3220 */ /* 0x000fe20000410000 */
[----:B------:R-:W-:Y:S01]  /*4510*/  @P3 F2FP.PACK_AB R220, RZ, R0 ;  /* 0x00000000ffdc323e */ /* 0x000fe200000000ff */
[----:B------:R-:W-:Y:S01]  /*4520*/  @P3 FMUL.FTZ R247, R61, R247 ;  /* 0x000000f73df73220 */ /* 0x000fe20000410000 */
[----:B------:R-:W-:Y:S02]  /*4530*/  @P3 F2FP.PACK_AB R193, RZ, R2 ;  /* 0x00000002ffc1323e */ /* 0x000fe400000000ff */
[----:B------:R0:W5:Y:S04]  /*4540*/  LDL.LU R2, [R1+0xb4] ;  /* 0x0000b40001027983 */ /* 0x0001680000300800 */
[----:B------:R0:W5:Y:S01]  /*4550*/  LDL.LU R0, [R1+0xb0] ;  /* 0x0000b00001007983 */ /* 0x0001620000300800 */
[----:B------:R-:W-:Y:S01]  /*4560*/  @P3 PRMT R185, R193, 0x7610, R185 ;  /* 0x00007610c1b93816 */ /* 0x000fe200000000b9 */
[----:B------:R-:W-:Y:S01]  /*4570*/  BSSY B0, `(.L_x_8796) ;  /* 0x0000017000007945 */ /* 0x000fe20003800000 */
[----:B------:R-:W1:Y:S01]  /*4580*/  LDC.U8 R193, c[0x0][0x1f0] ;  /* 0x00007c00ffc17b82 */ /* 0x000e620000000000 */
[----:B------:R-:W-:-:S02]  /*4590*/  @P3 F2FP.PACK_AB R234, RZ, R234 ;  /* 0x000000eaffea323e */ /* 0x000fc400000000ff */
[----:B------:R-:W-:Y:S02]  /*45a0*/  @!P4 ISETP.NE.U32.AND P5, PT, RZ, c[0x0][0x218], PT ;  /* 0x00008600ff00ca0c */ /* 0x000fe40003fa5070 */
[----:B------:R-:W-:Y:S02]  /*45b0*/  @P3 F2FP.PACK_AB R247, RZ, R247 ;  /* 0x000000f7fff7323e */ /* 0x000fe400000000ff */
        /* <DEDUP_REMOVED lines=18> */
.L_x_8797:
[----:B01----:R-:W-:Y:S05]  /*46e0*/  BSYNC B0 ;  /* 0x0000000000007941 */ /* 0x003fea0003800000 */
.L_x_8796:
        /* <DEDUP_REMOVED lines=11> */
.L_x_8799:
[----:B------:R-:W-:Y:S05]  /*47a0*/  BSYNC B0 ;  /* 0x0000000000007941 */ /* 0x000fea0003800000 */
.L_x_8798:
[----:B------:R-:W-:Y:S01]  /*47b0*/  @P3 FMUL.FTZ R220, R247, c[0x0][0x1ec] ;  /* 0x00007b00f7dc3a20 */ /* 0x000fe20000410000 */
[----:B-----5:R-:W-:Y:S01]  /*47c0*/  STL [R1+0xb4], R2 ;  /* 0x0000b40201007387 */ /* 0x020fe20000100800 */
[----:B------:R-:W-:Y:S02]  /*47d0*/  @P3 FMUL.FTZ R234, R250, c[0x0][0x1ec] ;  /* 0x00007b00faea3a20 */ /* 0x000fe40000410000 */
[----:B------:R-:W-:Y:S01]  /*47e0*/  @P3 FMUL.FTZ R192, R63, R220 ;  /* 0x000000dc3fc03220 */ /* 0x000fe20000410000 */
[----:B------:R0:W-:Y:S01]  /*47f0*/  STL [R1+0xb0], R0 ;  /* 0x0000b00001007387 */ /* 0x0001e20000100800 */
[----:B------:R-:W-:-:S03]  /*4800*/  @P3 FMUL.FTZ R193, R62, R234 ;  /* 0x000000ea3ec13220 */ /* 0x000fc60000410000 */
[----:B------:R-:W-:Y:S02]  /*4810*/  @P3 F2FP.PACK_AB R192, RZ, R192 ;  /* 0x000000c0ffc0323e */ /* 0x000fe400000000ff */
[----:B------:R-:W-:Y:S02]  /*4820*/  @P3 F2FP.PACK_AB R193, RZ, R193 ;  /* 0x000000c1ffc1323e */ /* 0x000fe400000000ff */
        /* <DEDUP_REMOVED lines=19> */
[----:B-1----:R-:W-:-:S05]  /*4960*/  @P3 MOV R188, 0x10 ;  /* 0x0000001000bc3802 */ /* 0x002fca0000000f00 */
[----:B------:R-:W-:-:S05]  /*4970*/  @P3 IMAD.WIDE.U32 R188, R188, R246, c[0x0][0x248] ;  /* 0x00009200bcbc3625 */ /* 0x000fca00078e00f6 */
[----:B------:R1:W-:Y:S01]  /*4980*/  @P3 STG.E.128 [R188.64], R184 ;  /* 0x000000b8bc003986 */ /* 0x0003e2000c101d04 */
[----:B------:R-:W-:Y:S01]  /*4990*/  IADD3 R190, R216, 0x180, RZ ;  /* 0x00000180d8be7810 */ /* 0x000fe20007ffe0ff */
[--C-:B------:R-:W-:Y:S02]  /*49a0*/  @P3 HADD2.F32 R191, -RZ, R175.reuse.H1_H1 ;  /* 0x300000afffbf3230 */ /* 0x100fe40000004100 */
[----:B-1----:R-:W-:-:S05]  /*49b0*/  @P3 HADD2.F32 R188, -RZ, R175.H0_H0 ;  /* 0x200000afffbc3230 */ /* 0x002fca0000004100 */
        /* <DEDUP_REMOVED lines=20> */
.L_x_8801:
[----:B0-----:R-:W-:Y:S05]  /*4b00*/  BSYNC B0 ;  /* 0x0000000000007941 */ /* 0x001fea0003800000 */
.L_x_8800:
[----:B-----5:R-:W-:Y:S01]  /*4b10*/  @P3 HADD2.F32 R189, -RZ, R172.H0_H0 ;  /* 0x200000acffbd3230 */ /* 0x020fe20000004100 */
[----:B------:R-:W-:Y:S01]  /*4b20*/  @!P4 ISETP.NE.AND.EX P2, PT, RZ, c[0x0][0x21c], PT, P2 ;  /* 0x00008700ff00ca0c */ /* 0x000fe20003f45320 */
[----:B------:R-:W-:Y:S01]  /*4b30*/  @P3 FMUL.FTZ R188, R246, c[0x0][0x1ec] ;  /* 0x00007b00f6bc3a20 */ /* 0x000fe20000410000 */
[----:B------:R-:W-:Y:S01]  /*4b40*/  BSSY B0, `(.L_x_8802) ;  /* 0x000000d000007945 */ /* 0x000fe20003800000 */
[----:B------:R-:W-:Y:S02]  /*4b50*/  @!P4 ISETP.NE.U32.AND P5, PT, RZ, c[0x0][0x218], PT ;  /* 0x00008600ff00ca0c */ /* 0x000fe40003fa5070 */
        /* <DEDUP_REMOVED lines=11> */
.L_x_8803:
[----:B------:R-:W-:Y:S05]  /*4c10*/  BSYNC B0 ;  /* 0x0000000000007941 */ /* 0x000fea0003800000 */
.L_x_8802:
[----:B------:R-:W-:Y:S01]  /*4c20*/  @P3 HADD2.F32 R191, -RZ, R172.H1_H1 ;  /* 0x300000acffbf3230 */ /* 0x000fe20000004100 */
        /* <DEDUP_REMOVED lines=15> */
.L_x_8805:
[----:B------:R-:W-:Y:S05]  /*4d20*/  BSYNC B0 ;  /* 0x0000000000007941 */ /* 0x000fea0003800000 */
.L_x_8804:
        /* <DEDUP_REMOVED lines=17> */
.L_x_8807:
[----:B------:R-:W-:Y:S05]  /*4e40*/  BSYNC B0 ;  /* 0x0000000000007941 */ /* 0x000fea0003800000 */
.L_x_8806:
[--C-:B------:R-:W-:Y:S01]  /*4e50*/  @P3 HADD2.F32 R191, -RZ, R173.reuse.H0_H0 ;  /* 0x200000adffbf3230 */ /* 0x100fe20000004100 */
[----:B------:R-:W-:Y:S01]  /*4e60*/  @P3 FMUL.FTZ R250, R220, c[0x0][0x1ec] ;  /* 0x00007b00dcfa3a20 */ /* 0x000fe20000410000 */
[----:B------:R-:W-:Y:S01]  /*4e70*/  @!P4 ISETP.NE.U32.AND P2, PT, RZ, c[0x0][0x218], PT ;  /* 0x00008600ff00ca0c */ /* 0x000fe20003f45070 */
[----:B------:R-:W-:Y:S01]  /*4e80*/  @P3 FMUL.FTZ R248, R216, c[0x0][0x1ec] ;  /* 0x00007b00d8f83a20 */ /* 0x000fe20000410000 */
[----:B------:R-:W-:Y:S01]  /*4e90*/  @!P4 ISETP.NE.AND.EX P5, PT, RZ, c[0x0][0x21c], PT, P5 ;  /* 0x00008700ff00ca0c */ /* 0x000fe20003fa5350 */
[----:B------:R-:W-:Y:S01]  /*4ea0*/  @P3 FFMA.FTZ R146, R191, R250, R146 ;  /* 0x000000fabf923223 */ /* 0x000fe20000010092 */
[----:B------:R-:W-:Y:S01]  /*4eb0*/  @P3 HADD2.F32 R191, -RZ, R173.H1_H1 ;  /* 0x300000adffbf3230 */ /* 0x000fe20000004100 */
[----:B------:R-:W-:Y:S01]  /*4ec0*/  BSSY B0, `(.L_x_8808) ;  /* 0x000000d000007945 */ /* 0x000fe20003800000 */
[----:B------:R-:W-:Y:S02]  /*4ed0*/  @!P4 ISETP.NE.AND.EX P2, PT, RZ, c[0x0][0x21c], PT, P2 ;  /* 0x00008700ff00ca0c */ /* 0x000fe40003f45320 */
[----:B------:R-:W-:Y:S01]  /*4ee0*/  @!P4 FSEL R193, R20, RZ, P5 ;  /* 0x000000ff14c1c208 */ /* 0x000fe20002800000 */
[----:B------:R-:W-:Y:S01]  /*4ef0*/  @P3 FFMA.FTZ R147, R191, R248, R147 ;  /* 0x000000f8bf933223 */ /* 0x000fe20000010093 */
        /* <DEDUP_REMOVED lines=9> */
.L_x_8809:
[----:B------:R-:W-:Y:S05]  /*4f90*/  BSYNC B0 ;  /* 0x0000000000007941 */ /* 0x000fea0003800000 */
.L_x_8808:
[----:B------:R-:W-:Y:S01]  /*4fa0*/  @P3 HADD2.F32 R191, -RZ, R174.H0_H0 ;  /* 0x200000aeffbf3230 */ /* 0x000fe20000004100 */
        /* <DEDUP_REMOVED lines=13> */
.L_x_8811:
[----:B------:R-:W-:Y:S05]  /*5080*/  BSYNC B0 ;  /* 0x0000000000007941 */ /* 0x000fea0003800000 */
.L_x_8810:
[----:B------:R-:W-:Y:S01]  /*5090*/  @P3 HADD2.F32 R251, -RZ, R174.H1_H1 ;  /* 0x300000aefffb3230 */ /* 0x000fe20000004100 */
        /* <DEDUP_REMOVED lines=9> */
[----:B------:R-:W-:Y:S01]  /*5130*/  @P3 F2FP.PACK_AB R250, RZ, R250 ;  /* 0x000000fafffa323e */ /* 0x000fe200000000ff */
[----:B------:R-:W-:Y:S01]  /*5140*/  @P3 FMUL.FTZ R192, R53, R192 ;  /* 0x000000c035c03220 */ /* 0x000fe20000410000 */
[----:B------:R-:W-:-:S02]  /*5150*/  @P3 F2FP.PACK_AB R248, RZ, R248 ;  /* 0x000000f8fff8323e */ /* 0x000fc400000000ff */
[----:B------:R-:W-:Y:S02]  /*5160*/  @P3 F2FP.PACK_AB R247, RZ, R247 ;  /* 0x000000f7fff7323e */ /* 0x000fe400000000ff */
[----:B------:R-:W-:Y:S02]  /*5170*/  @P3 F2FP.PACK_AB R192, RZ, R192 ;  /* 0x000000c0ffc0323e */ /* 0x000fe400000000ff */
        /* <DEDUP_REMOVED lines=14> */
.L_x_8813:
[----:B------:R-:W-:Y:S05]  /*5260*/  BSYNC B0 ;  /* 0x0000000000007941 */ /* 0x000fea0003800000 */
.L_x_8812:
[----:B------:R-:W-:Y:S01]  /*5270*/  @P3 HADD2.F32 R216, -RZ, R175.H0_H0 ;  /* 0x200000afffd83230 */ /* 0x000fe20000004100 */
        /* <DEDUP_REMOVED lines=9> */
[----:B------:R-:W-:Y:S02]  /*5310*/  @P3 F2FP.PACK_AB R191, RZ, R216 ;  /* 0x000000d8ffbf323e */ /* 0x000fe400000000ff */
        /* <DEDUP_REMOVED lines=16> */
.L_x_8815:
[----:B------:R-:W-:Y:S05]  /*5420*/  BSYNC B0 ;  /* 0x0000000000007941 */ /* 0x000fea0003800000 */
.L_x_8814:
[----:B------:R-:W2:Y:S01]  /*5430*/  LDL.LU R191, [R1+0xc] ;  /* 0x00000c0001bf7983 */ /* 0x000ea20000300800 */
[C---:B------:R-:W-:Y:S01]  /*5440*/  SEL R183, R188.reuse, R183, P1 ;  /* 0x000000b7bcb77207 */ /* 0x040fe20000800000 */
[----:B------:R-:W-:Y:S01]  /*5450*/  @P3 HADD2.F32 R189, -RZ, R175.H1_H1 ;  /* 0x300000afffbd3230 */ /* 0x000fe20000004100 */
[----:B------:R-:W-:Y:S01]  /*5460*/  @P3 FMUL.FTZ R188, R188, c[0x0][0x1ec] ;  /* 0x00007b00bcbc3a20 */ /* 0x000fe20000410000 */
[----:B------:R-:W-:-:S03]  /*5470*/  IADD3 R197, R197, c[0x0][0x160], RZ ;  /* 0x00005800c5c57a10 */ /* 0x000fc60007ffe0ff */
[-C--:B------:R-:W-:Y:S02]  /*5480*/  @P3 FFMA.FTZ R143, R189, R188.reuse, R143 ;  /* 0x000000bcbd8f3223 */ /* 0x080fe4000001008f */
[----:B------:R-:W-:-:S05]  /*5490*/  @P3 FMUL.FTZ R188, R55, R188 ;  /* 0x000000bc37bc3220 */ /* 0x000fca0000410000 */
[----:B------:R-:W-:-:S04]  /*54a0*/  @P3 F2FP.PACK_AB R188, RZ, R188 ;  /* 0x000000bcffbc323e */ /* 0x000fc800000000ff */
        /* <DEDUP_REMOVED lines=14> */
.L_x_8746:
        /* <DEDUP_REMOVED lines=35> */
.L_x_8750:
[----:B------:R-:W-:Y:S01]  /*57c0*/  HFMA2.MMA R190, -RZ, RZ, 0, 9.5367431640625e-07 ;  /* 0x00000010ffbe7435 */ /* 0x000fe200000001ff */
[----:B------:R-:W-:-:S02]  /*57d0*/  MOV R189, R246 ;  /* 0x000000f600bd7202 */ /* 0x000fc40000000f00 */
[----:B------:R-:W-:Y:S02]  /*57e0*/  MOV R251, 0x1f ;  /* 0x0000001f00fb7802 */ /* 0x000fe40000000f00 */
[----:B------:R-:W-:Y:S02]  /*57f0*/  MOV R250, 0xffffffff ;  /* 0xffffffff00fa7802 */ /* 0x000fe40000000f00 */
[----:B------:R-:W-:Y:S02]  /*5800*/  MOV R188, 0x5820 ;  /* 0x0000582000bc7802 */ /* 0x000fe40000000f00 */
[----:B-----5:R-:W-:Y:S05]  /*5810*/  CALL.REL.NOINC `($__internal_147_$__cuda_sm70_shflsync_down_p) ;  /* 0x0000046000007944 */ /* 0x020fea0003c00000 */
[----:B-1----:R-:W-:Y:S01]  /*5820*/  MOV R191, R190 ;  /* 0x000000be00bf7202 */ /* 0x002fe20000000f00 */
[----:B------:R-:W-:Y:S05]  /*5830*/  BRA `(.L_x_8817) ;  /* 0xffffca3000007947 */ /* 0x000fea000383ffff */
.L_x_8751:
[----:B------:R-:W-:Y:S01]  /*5840*/  HFMA2.MMA R190, -RZ, RZ, 0, 9.5367431640625e-07 ;  /* 0x00000010ffbe7435 */ /* 0x000fe200000001ff */
[----:B------:R-:W-:Y:S02]  /*5850*/  MOV R189, R216 ;  /* 0x000000d800bd7202 */ /* 0x000fe40000000f00 */
[----:B------:R-:W-:Y:S02]  /*5860*/  MOV R251, 0x1f ;  /* 0x0000001f00fb7802 */ /* 0x000fe40000000f00 */
[----:B------:R-:W-:-:S02]  /*5870*/  MOV R250, 0xffffffff ;  /* 0xffffffff00fa7802 */ /* 0x000fc40000000f00 */
[----:B------:R-:W-:Y:S02]  /*5880*/  MOV R188, 0x58a0 ;  /* 0x000058a000bc7802 */ /* 0x000fe40000000f00 */
[----:B01---5:R-:W-:Y:S05]  /*5890*/  CALL.REL.NOINC `($__internal_147_$__cuda_sm70_shflsync_down_p) ;  /* 0x000003e000007944 */ /* 0x023fea0003c00000 */
[----:B------:R-:W-:Y:S01]  /*58a0*/  FADD.FTZ R191, R191, R246 ;  /* 0x000000f6bfbf7221 */ /* 0x000fe20000010000 */
[----:B------:R-:W-:Y:S01]  /*58b0*/  MOV R251, 0x1f ;  /* 0x0000001f00fb7802 */ /* 0x000fe20000000f00 */
[----:B-1----:R-:W-:Y:S01]  /*58c0*/  FADD.FTZ R193, R216, R190 ;  /* 0x000000bed8c17221 */ /* 0x002fe20000010000 */
[----:B------:R-:W-:Y:S01]  /*58d0*/  HFMA2.MMA R190, -RZ, RZ, 0, 4.76837158203125e-07 ;  /* 0x00000008ffbe7435 */ /* 0x000fe200000001ff */
[----:B------:R-:W-:Y:S02]  /*58e0*/  MOV R250, 0xffffffff ;  /* 0xffffffff00fa7802 */ /* 0x000fe40000000f00 */
[----:B------:R-:W-:Y:S02]  /*58f0*/  MOV R189, R191 ;  /* 0x000000bf00bd7202 */ /* 0x000fe40000000f00 */
[----:B------:R-:W-:Y:S02]  /*5900*/  MOV R188, 0x5920 ;  /* 0x0000592000bc7802 */ /* 0x000fe40000000f00 */
[----:B------:R-:W-:Y:S05]  /*5910*/  CALL.REL.NOINC `($__internal_147_$__cuda_sm70_shflsync_down_p) ;  /* 0x0000036000007944 */ /* 0x000fea0003c00000 */
[----:B-1----:R-:W-:Y:S01]  /*5920*/  MOV R194, R190 ;  /* 0x000000be00c27202 */ /* 0x002fe20000000f00 */
[----:B------:R-:W-:Y:S01]  /*5930*/  HFMA2.MMA R190, -RZ, RZ, 0, 4.76837158203125e-07 ;  /* 0x00000008ffbe7435 */ /* 0x000fe200000001ff */
[----:B------:R-:W-:-:S02]  /*5940*/  MOV R189, R193 ;  /* 0x000000c100bd7202 */ /* 0x000fc40000000f00 */
[----:B------:R-:W-:Y:S02]  /*5950*/  MOV R251, 0x1f ;  /* 0x0000001f00fb7802 */ /* 0x000fe40000000f00 */
[----:B------:R-:W-:Y:S02]  /*5960*/  MOV R250, 0xffffffff ;  /* 0xffffffff00fa7802 */ /* 0x000fe40000000f00 */
[----:B------:R-:W-:Y:S02]  /*5970*/  MOV R188, 0x5990 ;  /* 0x0000599000bc7802 */ /* 0x000fe40000000f00 */
[----:B------:R-:W-:Y:S05]  /*5980*/  CALL.REL.NOINC `($__internal_147_$__cuda_sm70_shflsync_down_p) ;  /* 0x000002f000007944 */ /* 0x000fea0003c00000 */
[----:B------:R-:W-:Y:S01]  /*5990*/  FADD.FTZ R191, R194, R191 ;  /* 0x000000bfc2bf7221 */ /* 0x000fe20000010000 */
[----:B------:R-:W-:Y:S01]  /*59a0*/  MOV R251, 0x1f ;  /* 0x0000001f00fb7802 */ /* 0x000fe20000000f00 */
[----:B-1----:R-:W-:Y:S01]  /*59b0*/  FADD.FTZ R193, R193, R190 ;  /* 0x000000bec1c17221 */ /* 0x002fe20000010000 */
[----:B------:R-:W-:Y:S01]  /*59c0*/  HFMA2.MMA R190, -RZ, RZ, 0, 2.384185791015625e-07 ;  /* 0x00000004ffbe7435 */ /* 0x000fe200000001ff */
[----:B------:R-:W-:Y:S02]  /*59d0*/  MOV R250, 0xffffffff ;  /* 0xffffffff00fa7802 */ /* 0x000fe40000000f00 */
[----:B------:R-:W-:-:S02]  /*59e0*/  MOV R189, R191 ;  /* 0x000000bf00bd7202 */ /* 0x000fc40000000f00 */
[----:B------:R-:W-:Y:S02]  /*59f0*/  MOV R188, 0x5a10 ;  /* 0x00005a1000bc7802 */ /* 0x000fe40000000f00 */
[----:B------:R-:W-:Y:S05]  /*5a00*/  CALL.REL.NOINC `($__internal_147_$__cuda_sm70_shflsync_down_p) ;  /* 0x0000027000007944 */ /* 0x000fea0003c00000 */
[----:B-1----:R-:W-:Y:S01]  /*5a10*/  MOV R194, R190 ;  /* 0x000000be00c27202 */ /* 0x002fe20000000f00 */
[----:B------:R-:W-:Y:S01]  /*5a20*/  HFMA2.MMA R190, -RZ, RZ, 0, 2.384185791015625e-07 ;  /* 0x00000004ffbe7435 */ /* 0x000fe200000001ff */
[----:B------:R-:W-:Y:S02]  /*5a30*/  MOV R189, R193 ;  /* 0x000000c100bd7202 */ /* 0x000fe40000000f00 */
[----:B------:R-:W-:Y:S02]  /*5a40*/  MOV R251, 0x1f ;  /* 0x0000001f00fb7802 */ /* 0x000fe40000000f00 */
[----:B------:R-:W-:Y:S02]  /*5a50*/  MOV R250, 0xffffffff ;  /* 0xffffffff00fa7802 */ /* 0x000fe40000000f00 */
[----:B------:R-:W-:Y:S02]  /*5a60*/  MOV R188, 0x5a80 ;  /* 0x00005a8000bc7802 */ /* 0x000fe40000000f00 */
[----:B------:R-:W-:Y:S05]  /*5a70*/  CALL.REL.NOINC `($__internal_147_$__cuda_sm70_shflsync_down_p) ;  /* 0x0000020000007944 */ /* 0x000fea0003c00000 */
[----:B------:R-:W-:Y:S01]  /*5a80*/  FADD.FTZ R191, R194, R191 ;  /* 0x000000bfc2bf7221 */ /* 0x000fe20000010000 */
[----:B------:R-:W-:Y:S01]  /*5a90*/  MOV R251, 0x1f ;  /* 0x0000001f00fb7802 */ /* 0x000fe20000000f00 */
[----:B-1----:R-:W-:Y:S01]  /*5aa0*/  FADD.FTZ R193, R193, R190 ;  /* 0x000000bec1c17221 */ /* 0x002fe20000010000 */
[----:B------:R-:W-:Y:S01]  /*5ab0*/  HFMA2.MMA R190, -RZ, RZ, 0, 1.1920928955078125e-07 ;  /* 0x00000002ffbe7435 */ /* 0x000fe200000001ff */
[----:B------:R-:W-:-:S02]  /*5ac0*/  MOV R250, 0xffffffff ;  /* 0xffffffff00fa7802 */ /* 0x000fc40000000f00 */
[----:B------:R-:W-:Y:S02]  /*5ad0*/  MOV R189, R191 ;  /* 0x000000bf00bd7202 */ /* 0x000fe40000000f00 */
[----:B------:R-:W-:Y:S02]  /*5ae0*/  MOV R188, 0x5b00 ;  /* 0x00005b0000bc7802 */ /* 0x000fe40000000f00 */
[----:B------:R-:W-:Y:S05]  /*5af0*/  CALL.REL.NOINC `($__internal_147_$__cuda_sm70_shflsync_down_p) ;  /* 0x0000018000007944 */ /* 0x000fea0003c00000 */
[----:B-1----:R-:W-:Y:S01]  /*5b00*/  MOV R194, R190 ;  /* 0x000000be00c27202 */ /* 0x002fe20000000f00 */
[----:B------:R-:W-:Y:S01]  /*5b10*/  HFMA2.MMA R190, -RZ, RZ, 0, 1.1920928955078125e-07 ;  /* 0x00000002ffbe7435 */ /* 0x000fe200000001ff */
[----:B------:R-:W-:Y:S02]  /*5b20*/  MOV R189, R193 ;  /* 0x000000c100bd7202 */ /* 0x000fe40000000f00 */
[----:B------:R-:W-:Y:S02]  /*5b30*/  MOV R251, 0x1f ;  /* 0x0000001f00fb7802 */ /* 0x000fe40000000f00 */
[----:B------:R-:W-:Y:S02]  /*5b40*/  MOV R250, 0xffffffff ;  /* 0xffffffff00fa7802 */ /* 0x000fe40000000f00 */
[----:B------:R-:W-:-:S02]  /*5b50*/  MOV R188, 0x5b70 ;  /* 0x00005b7000bc7802 */ /* 0x000fc40000000f00 */
[----:B------:R-:W-:Y:S05]  /*5b60*/  CALL.REL.NOINC `($__internal_147_$__cuda_sm70_shflsync_down_p) ;  /* 0x0000011000007944 */ /* 0x000fea0003c00000 */
[----:B------:R-:W-:Y:S01]  /*5b70*/  FADD.FTZ R191, R194, R191 ;  /* 0x000000bfc2bf7221 */ /* 0x000fe20000010000 */
[----:B------:R-:W-:Y:S01]  /*5b80*/  MOV R251, 0x1f ;  /* 0x0000001f00fb7802 */ /* 0x000fe20000000f00 */
[----:B-1----:R-:W-:Y:S01]  /*5b90*/  FADD.FTZ R193, R193, R190 ;  /* 0x000000bec1c17221 */ /* 0x002fe20000010000 */
[----:B------:R-:W-:Y:S01]  /*5ba0*/  HFMA2.MMA R190, -RZ, RZ, 0, 5.9604644775390625e-08 ;  /* 0x00000001ffbe7435 */ /* 0x000fe200000001ff */
[----:B------:R-:W-:-:S02]  /*5bb0*/  MOV R250, 0xffffffff ;  /* 0xffffffff00fa7802 */ /* 0x000fc40000000f00 */
[----:B------:R-:W-:Y:S02]  /*5bc0*/  MOV R189, R191 ;  /* 0x000000bf00bd7202 */ /* 0x000fe40000000f00 */
[----:B------:R-:W-:Y:S02]  /*5bd0*/  MOV R188, 0x5bf0 ;  /* 0x00005bf000bc7802 */ /* 0x000fe40000000f00 */
[----:B------:R-:W-:Y:S05]  /*5be0*/  CALL.REL.NOINC `($__internal_147_$__cuda_sm70_shflsync_down_p) ;  /* 0x0000009000007944 */ /* 0x000fea0003c00000 */
[----:B-1----:R-:W-:Y:S01]  /*5bf0*/  MOV R194, R190 ;  /* 0x000000be00c27202 */ /* 0x002fe20000000f00 */
[----:B------:R-:W-:Y:S01]  /*5c00*/  HFMA2.MMA R190, -RZ, RZ, 0, 5.9604644775390625e-08 ;  /* 0x00000001ffbe7435 */ /* 0x000fe200000001ff */
[----:B------:R-:W-:Y:S02]  /*5c10*/  MOV R189, R193 ;  /* 0x000000c100bd7202 */ /* 0x000fe40000000f00 */
[----:B------:R-:W-:Y:S02]  /*5c20*/  MOV R251, 0x1f ;  /* 0x0000001f00fb7802 */ /* 0x000fe40000000f00 */
[----:B------:R-:W-:Y:S02]  /*5c30*/  MOV R250, 0xffffffff ;  /* 0xffffffff00fa7802 */ /* 0x000fe40000000f00 */
[----:B------:R-:W-:-:S02]  /*5c40*/  MOV R188, 0x5c60 ;  /* 0x00005c6000bc7802 */ /* 0x000fc40000000f00 */
[----:B------:R-:W-:Y:S05]  /*5c50*/  CALL.REL.NOINC `($__internal_147_$__cuda_sm70_shflsync_down_p) ;  /* 0x0000002000007944 */ /* 0x000fea0003c00000 */
[----:B-1----:R-:W-:Y:S01]  /*5c60*/  MOV R189, R190 ;  /* 0x000000be00bd7202 */ /* 0x002fe20000000f00 */
[----:B------:R-:W-:Y:S05]  /*5c70*/  BRA `(.L_x_8818) ;  /* 0xffffc71000007947 */ /* 0x000fea000383ffff */
        .weak           $__internal_147_$__cuda_sm70_shflsync_down_p
        .type           $__internal_147_$__cuda_sm70_shflsync_down_p,@function
        .size           $__internal_147_$__cuda_sm70_shflsync_down_p,(.L_x_11881 - $__internal_147_$__cuda_sm70_shflsync_down_p)
$__internal_147_$__cuda_sm70_shflsync_down_p:
[----:B------:R-:W-:Y:S04]  /*5c80*/  WARPSYNC R250 ;  /* 0x000000fa00007348 */ /* 0x000fe80003800000 */
[----:B------:R0:W1:Y:S02]  /*5c90*/  SHFL.DOWN PT, R190, R189, R190, R251 ;  /* 0x080000bebdbe7389 */ /* 0x00006400000e00fb */
[----:B0-----:R-:W-:-:S06]  /*5ca0*/  HFMA2.MMA R189, -RZ, RZ, 0, 0 ;  /* 0x00000000ffbd7435 */ /* 0x001fcc00000001ff */
[----:B------:R-:W-:Y:S05]  /*5cb0*/  RET.REL.NODEC R188 `(_ZN10layer_norm13ln_bwd_kernelINS_13Kernel_traitsIf6__halffS2_fjLj4096ELj1ELj1ELj4ELj16ENS_18Kernel_traits_baseILj4096EfS2_fS2_fjLj128EEEEELb0ELb1ELb1ELb1EEEvNS_9BwdParamsE) ;  /* 0xffffa340bc007950 */ /* 0x000fea0003c3ffff */
.L_x_8819:
        /* <DEDUP_REMOVED lines=12> */
.L_x_11881:


//--------------------- .text._ZN10layer_norm13ln_bwd_kernelINS_13Kernel_traitsIf6__halffS2_fjLj4096ELj1ELj1ELj4ELj16ENS_18Kernel_traits_baseILj4096EfS2_fS2_fjLj128EEEEELb1ELb0ELb0ELb0EEEvNS_9BwdParamsE --------------------------
	.section	.text._ZN10layer_norm13ln_bwd_kernelINS_13Kernel_traitsIf6__halffS2_fjLj4096ELj1ELj1ELj4ELj16ENS_18Kernel_traits_baseILj4096EfS2_fS2_fjLj128EEEEELb1ELb0ELb0ELb0EEEvNS_9BwdParamsE,"ax",@progbits
	.sectioninfo	@"SHI_REGISTERS=234"
	.align	128
        .global         _ZN10layer_norm13ln_bwd_kernelINS_13Kernel_traitsIf6__halffS2_fjLj4096ELj1ELj1ELj4ELj16ENS_18Kernel_traits_baseILj4096EfS2_fS2_fjLj128EEEEELb1ELb0ELb0ELb0EEEvNS_9BwdParamsE
        .type           _ZN10layer_norm13ln_bwd_kernelINS_13Kernel_traitsIf6__halffS2_fjLj4096ELj1ELj1ELj4ELj16ENS_18Kernel_traits_baseILj4096EfS2_fS2_fjLj128EEEEELb1ELb0ELb0ELb0EEEvNS_9BwdParamsE,@function
        .size           _ZN10layer_norm13ln_bwd_kernelINS_13Kernel_traitsIf6__halffS2_fjLj4096ELj1ELj1ELj4ELj16ENS_18Kernel_traits_baseILj4096EfS2_fS2_fjLj128EEEEELb1ELb0ELb0ELb0EEEvNS_9BwdParamsE,(.L_x_11882 - _ZN10layer_norm13ln_bwd_kernelINS_13Kernel_traitsIf6__halffS2_fjLj4096ELj1ELj1ELj4ELj16ENS_18Kernel_traits_baseILj4096EfS2_fS2_fjLj128EEEEELb1ELb0ELb0ELb0EEEvNS_9BwdParamsE)
        .other          _ZN10layer_norm13ln_bwd_kernelINS_13Kernel_traitsIf6__halffS2_fjLj4096ELj1ELj1ELj4ELj16ENS_18Kernel_traits_baseILj4096EfS2_fS2_fjLj128EEEEELb1ELb0ELb0ELb0EEEvNS_9BwdParamsE,@"STO_CUDA_ENTRY STV_DEFAULT"
_ZN10layer_norm13ln_bwd_kernelINS_13Kernel_traitsIf6__halffS2_fjLj4096ELj1ELj1ELj4ELj16ENS_18Kernel_traits_baseILj4096EfS2_fS2_fjLj128EEEEELb1ELb0ELb0ELb0EEEvNS_9BwdParamsE:
.text._ZN10layer_norm13ln_bwd_kernelINS_13Kernel_traitsIf6__halffS2_fjLj4096ELj1ELj1ELj4ELj16ENS_18Kernel_traits_baseILj4096EfS2_fS2_fjLj128EEEEELb1ELb0ELb0ELb0EEEvNS_9BwdParamsE:
        /* <DEDUP_REMOVED lines=71> */
.L_x_8839:
        /* <DEDUP_REMOVED lines=103> */
.L_x_8822:
[----:B-1----:R-:W-:Y:S05]  /*0ae0*/  BSYNC B0 ;  /* 0x0000000000007941 */ /* 0x002fea0003800000 */
.L_x_8821:
        /* <DEDUP_REMOVED lines=28> */
[----:B------:R-:W-:Y:S01]  /*0cb0*/  FADD.FTZ R19, -R219, R9 ;  /* 0x00000009db137221 */ /* 0x000fe20000010100 */
[--C-:B------:R-:W-:Y:S01]  /*0cc0*/  HADD2.F32 R15, -RZ, R17.reuse.H0_H0 ;  /* 0x20000011ff0f7230 */ /* 0x100fe20000004100 */
[----:B-----5:R-:W-:Y:S01]  /*0cd0*/  FMUL.FTZ R7, R186, R7 ;  /* 0x00000007ba077220 */ /* 0x020fe20000410000 */
[----:B------:R-:W-:Y:S01]  /*0ce0*/  HADD2.F32 R22, -RZ, R17.H1_H1 ;  /* 0x30000011ff167230 */ /* 0x000fe20000004100 */
[----:B------:R-:W-:-:S02]  /*0cf0*/  FMUL.FTZ R10, R44, R13 ;  /* 0x0000000d2c0a7220 */ /* 0x000fc40000410000 */
[C---:B------:R-:W-:Y:S01]  /*0d00*/  FMUL.FTZ R9, R186.reuse, R167 ;  /* 0x000000a7ba097220 */ /* 0x040fe20000410000 */
[--C-:B------:R-:W-:Y:S01]  /*0d10*/  HADD2.F32 R171, -RZ, R18.reuse.H0_H0 ;  /* 0x20000012ffab7230 */ /* 0x100fe20000004100 */
[C---:B------:R-:W-:Y:S01]  /*0d20*/  FADD.FTZ R17, -R219.reuse, R8 ;  /* 0x00000008db117221 */ /* 0x040fe20000010100 */
[----:B------:R-:W-:Y:S01]  /*0d30*/  HADD2.F32 R166, -RZ, R18.H1_H1 ;  /* 0x30000012ffa67230 */ /* 0x000fe20000004100 */
        /* <DEDUP_REMOVED lines=46> */
.L_x_8824:
[----:B------:R-:W-:Y:S05]  /*1020*/  BSYNC B0 ;  /* 0x0000000000007941 */ /* 0x000fea0003800000 */
.L_x_8823:
        /* <DEDUP_REMOVED lines=22> */
[----:B----4-:R-:W-:-:S02]  /*1190*/  HADD2.F32 R165, -RZ, R168.H0_H0 ;  /* 0x200000a8ffa57230 */ /* 0x010fc40000004100 */
[--C-:B0-----:R-:W-:Y:S02]  /*11a0*/  HADD2.F32 R173, -RZ, R171.reuse.H0_H0 ;  /* 0x200000abffad7230 */ /* 0x101fe40000004100 */
[----:B------:R-:W-:Y:S01]  /*11b0*/  HADD2.F32 R164, -RZ, R171.H1_H1 ;  /* 0x300000abffa47230 */ /* 0x000fe20000004100 */
[C---:B---3--:R-:W-:Y:S01]  /*11c0*/  FADD.FTZ R171, -R219.reuse, R25 ;  /* 0x00000019dbab7221 */ /* 0x048fe20000010100 */
[----:B------:R-:W-:Y:S01]  /*11d0*/  HADD2.F32 R168, -RZ, R168.H1_H1 ;  /* 0x300000a8ffa87230 */ /* 0x000fe20000004100 */
[----:B-----5:R-:W-:Y:S02]  /*11e0*/  FMUL.FTZ R6, R186, R23 ;  /* 0x00000017ba067220 */ /* 0x020fe40000410000 */
[----:B------:R-:W-:Y:S02]  /*11f0*/  FMUL.FTZ R25, R52, R165 ;  /* 0x000000a534197220 */ /* 0x000fe40000410000 */
[C---:B------:R-:W-:Y:S01]  /*1200*/  FADD.FTZ R177, -R219.reuse, R166 ;  /* 0x000000a6dbb17221 */ /* 0x040fe20000010100 */
[--C-:B------:R-:W-:Y:S01]  /*1210*/  HADD2.F32 R166, -RZ, R169.reuse.H1_H1 ;  /* 0x300000a9ffa67230 */ /* 0x100fe20000004100 */
[----:B------:R-:W-:Y:S01]  /*1220*/  FADD.FTZ R183, -R219, R26 ;  /* 0x0000001adbb77221 */ /* 0x000fe20000010100 */
[----:B------:R-:W-:Y:S01]  /*1230*/  HADD2.F32 R167, -RZ, R169.H0_H0 ;  /* 0x200000a9ffa77230 */ /* 0x000fe20000004100 */
        /* <DEDUP_REMOVED lines=14> */
[--C-:B------:R-:W-:Y:S01]  /*1320*/  HADD2.F32 R181, -RZ, R170.reuse.H0_H0 ;  /* 0x200000aaffb57230 */ /* 0x100fe20000004100 */
[----:B------:R-:W-:Y:S02]  /*1330*/  FADD.FTZ R166, R166, R27 ;  /* 0x0000001ba6a67221 */ /* 0x000fe40000010000 */
[----:B------:R-:W-:Y:S01]  /*1340*/  FFMA.FTZ R226, R24, R27, R226 ;  /* 0x0000001b18e27223 */ /* 0x000fe200000100e2 */
[----:B------:R-:W-:Y:S01]  /*1350*/  HADD2.F32 R170, -RZ, R170.H1_H1 ;  /* 0x300000aaffaa7230 */ /* 0x000fe20000004100 */
        /* <DEDUP_REMOVED lines=32> */
.L_x_8826:
[----:B------:R-:W-:Y:S05]  /*1560*/  BSYNC B0 ;  /* 0x0000000000007941 */ /* 0x000fea0003800000 */
.L_x_8825:
        /* <DEDUP_REMOVED lines=20> */
[--C-:B---3--:R-:W-:Y:S01]  /*16b0*/  HADD2.F32 R165, -RZ, R168.reuse.H0_H0 ;  /* 0x200000a8ffa57230 */ /* 0x108fe20000004100 */
[C---:B------:R-:W-:Y:S01]  /*16c0*/  FADD.FTZ R187, -R219.reuse, R164 ;  /* 0x000000a4dbbb7221 */ /* 0x040fe20000010100 */
[----:B------:R-:W-:Y:S01]  /*16d0*/  HADD2.F32 R164, -RZ, R169.H1_H1 ;  /* 0x300000a9ffa47230 */ /* 0x000fe20000004100 */
[----:B------:R-:W-:Y:S01]  /*16e0*/  FADD.FTZ R195, -R219, R166 ;  /* 0x000000a6dbc37221 */ /* 0x000fe20000010100 */
[----:B------:R-:W-:Y:S01]  /*16f0*/  HADD2.F32 R168, -RZ, R168.H1_H1 ;  /* 0x300000a8ffa87230 */ /* 0x000fe20000004100 */
[----:B-----5:R-:W-:-:S02]  /*1700*/  FMUL.FTZ R194, R186, R197 ;  /* 0x000000c5bac27220 */ /* 0x020fc40000410000 */
[----:B------:R-:W-:Y:S02]  /*1710*/  FMUL.FTZ R187, R186, R187 ;  /* 0x000000bbbabb7220 */ /* 0x000fe40000410000 */
[----:B------:R-:W-:Y:S01]  /*1720*/  FMUL.FTZ R192, R60, R165 ;  /* 0x000000a53cc07220 */ /* 0x000fe20000410000 */
[----:B------:R-:W-:Y:S01]  /*1730*/  HADD2.F32 R167, -RZ, R169.H0_H0 ;  /* 0x200000a9ffa77230 */ /* 0x000fe20000004100 */
        /* <DEDUP_REMOVED lines=13> */
[--C-:B------:R-:W-:Y:S01]  /*1810*/  HADD2.F32 R199, -RZ, R170.reuse.H0_H0 ;  /* 0x200000aaffc77230 */ /* 0x100fe20000004100 */
[----:B----4-:R-:W-:Y:S02]  /*1820*/  FADD.FTZ R169, -R219, R172 ;  /* 0x000000acdba97221 */ /* 0x010fe40000010100 */
        /* <DEDUP_REMOVED lines=8> */
[----:B------:R-:W-:Y:S01]  /*18b0*/  HADD2.F32 R203, -RZ, R171.H0_H0 ;  /* 0x200000abffcb7230 */ /* 0x000fe20000004100 */
[----:B------:R-:W-:Y:S02]  /*18c0*/  FADD.FTZ R201, -R219, R174 ;  /* 0x000000aedbc97221 */ /* 0x000fe40000010100 */
[----:B------:R-:W-:-:S02]  /*18d0*/  FADD.FTZ R160, R160, R199 ;  /* 0x000000c7a0a07221 */ /* 0x000fc40000010000 */
[----:B------:R-:W-:Y:S02]  /*18e0*/  FFMA.FTZ R128, R197, R199, R128 ;  /* 0x000000c7c5807223 */ /* 0x000fe40000010080 */
[C---:B------:R-:W-:Y:S02]  /*18f0*/  FMUL.FTZ R200, R186.reuse, R173 ;  /* 0x000000adbac87220 */ /* 0x040fe40000410000 */
        /* <DEDUP_REMOVED lines=25> */
.L_x_8828:
[----:B------:R-:W-:Y:S05]  /*1a90*/  BSYNC B0 ;  /* 0x0000000000007941 */ /* 0x000fea0003800000 */
.L_x_8827:
        /* <DEDUP_REMOVED lines=9> */
.L_x_8840:
        /* <DEDUP_REMOVED lines=18> */
.L_x_8841:
        /* <DEDUP_REMOVED lines=112> */
.L_x_8832:
[----:B------:R-:W-:Y:S05]  /*2350*/  BSYNC B0 ;  /* 0x0000000000007941 */ /* 0x000fea0003800000 */
.L_x_8831:
        /* <DEDUP_REMOVED lines=51> */
[----:B------:R-:W-:Y:S01]  /*2690*/  F2FP.PACK_AB R165, R166, R165 ;  /* 0x000000a5a6a5723e */ /* 0x000fe200000000ff */
        /* <DEDUP_REMOVED lines=39> */
.L_x_8834:
[----:B------:R-:W-:Y:S05]  /*2910*/  BSYNC B0 ;  /* 0x0000000000007941 */ /* 0x000fea0003800000 */
.L_x_8833:
        /* <DEDUP_REMOVED lines=91> */
.L_x_8836:
[----:B------:R-:W-:Y:S05]  /*2ed0*/  BSYNC B0 ;  /* 0x0000000000007941 */ /* 0x000fea0003800000 */
.L_x_8835:
        /* <DEDUP_REMOVED lines=90> */
.L_x_8838:
[----:B------:R-:W-:Y:S05]  /*3480*/  BSYNC B0 ;  /* 0x0000000000007941 */ /* 0x000fea0003800000 */
.L_x_8837:
[----:B------:R-:W-:Y:S02]  /*3490*/  IADD3 R3, R3, c[0x0][0x160], RZ ;  /* 0x0000580003037a10 */ /* 0x000fe40007ffe0ff */
[----:B------:R-:W-:-:S02]  /*34a0*/  LOP3.LUT P5, RZ, R2, 0xff, RZ, 0xc0, !PT ;  /* 0x000000ff02ff7812 */ /* 0x000fc400078ac0ff */
[----:B------:R-:W-:Y:S02]  /*34b0*/  ISETP.GE.AND P0, PT, R3, c[0x0][0x164], PT ;  /* 0x0000590003007a0c */ /* 0x000fe40003f06270 */
[----:B------:R-:W-:-:S11]  /*34c0*/  SEL R2, RZ, 0x1, P5 ;  /* 0x00000001ff027807 */ /* 0x000fd60002800000 */
[----:B0-----:R-:W-:Y:S01]  /*34d0*/  @P0 CALL.REL.NOINC `(.L_x_8820) ;  /* 0x0000001000000944 */ /* 0x001fe20003c00000 */
[----:B------:R-:W-:Y:S05]  /*34e0*/  BRA `(.L_x_8839) ;  /* 0xffffcf8000007947 */ /* 0x000fea000383ffff */
.L_x_8820:
        /* <DEDUP_REMOVED lines=39> */
.L_x_8829:
[----:B------:R-:W-:Y:S02]  /*3760*/  MOV R169, R227 ;  /* 0x000000e300a97202 */ /* 0x000fe40000000f00 */
[----:B------:R-:W-:-:S02]  /*3770*/  MOV R220, 0x10 ;  /* 0x0000001000dc7802 */ /* 0x000fc40000000f00 */
[----:B------:R-:W-:Y:S02]  /*3780*/  MOV R172, 0x1f ;  /* 0x0000001f00ac7802 */ /* 0x000fe40000000f00 */
[----:B------:R-:W-:Y:S02]  /*3790*/  MOV R219, 0xffffffff ;  /* 0xffffffff00db7802 */ /* 0x000fe40000000f00 */
[----:B------:R-:W-:Y:S02]  /*37a0*/  MOV R164, 0x37c0 ;  /* 0x000037c000a47802 */ /* 0x000fe40000000f00 */
[----:B------:R-:W-:Y:S05]  /*37b0*/  CALL.REL.NOINC `($__internal_148_$__cuda_sm70_shflsync_down_p) ;  /* 0x0000045000007944 */ /* 0x000fea0003c00000 */
[----:B-1----:R-:W-:Y:S01]  /*37c0*/  MOV R168, R220 ;  /* 0x000000dc00a87202 */ /* 0x002fe20000000f00 */
[----:B0-----:R-:W-:Y:S05]  /*37d0*/  BRA `(.L_x_8840) ;  /* 0xffffe35000007947 */ /* 0x001fea000383ffff */
.L_x_8830:
[----:B------:R-:W-:Y:S01]  /*37e0*/  HFMA2.MMA R220, -RZ, RZ, 0, 9.5367431640625e-07 ;  /* 0x00000010ffdc7435 */ /* 0x000fe200000001ff */
[----:B------:R-:W-:Y:S02]  /*37f0*/  MOV R169, R226 ;  /* 0x000000e200a97202 */ /* 0x000fe40000000f00 */
[----:B------:R-:W-:Y:S02]  /*3800*/  MOV R172, 0x1f ;  /* 0x0000001f00ac7802 */ /* 0x000fe40000000f00 */
[----:B------:R-:W-:-:S02]  /*3810*/  MOV R219, 0xffffffff ;  /* 0xffffffff00db7802 */ /* 0x000fc40000000f00 */
[----:B------:R-:W-:Y:S02]  /*3820*/  MOV R164, 0x3840 ;  /* 0x0000384000a47802 */ /* 0x000fe40000000f00 */
[----:B01----:R-:W-:Y:S05]  /*3830*/  CALL.REL.NOINC `($__internal_148_$__cuda_sm70_shflsync_down_p) ;  /* 0x000003d000007944 */ /* 0x003fea0003c00000 */
[----:B------:R-:W-:Y:S01]  /*3840*/  FADD.FTZ R168, R168, R227 ;  /* 0x000000e3a8a87221 */ /* 0x000fe20000010000 */
[----:B0-----:R-:W-:Y:S01]  /*3850*/  MOV R172, 0x1f ;  /* 0x0000001f00ac7802 */ /* 0x001fe20000000f00 */
[----:B-1----:R-:W-:Y:S01]  /*3860*/  FADD.FTZ R171, R226, R220 ;  /* 0x000000dce2ab7221 */ /* 0x002fe20000010000 */
[----:B------:R-:W-:Y:S01]  /*3870*/  HFMA2.MMA R220, -RZ, RZ, 0, 4.76837158203125e-07 ;  /* 0x00000008ffdc7435 */ /* 0x000fe200000001ff */
[----:B------:R-:W-:Y:S02]  /*3880*/  MOV R219, 0xffffffff ;  /* 0xffffffff00db7802 */ /* 0x000fe40000000f00 */
[----:B------:R-:W-:Y:S02]  /*3890*/  MOV R169, R168 ;  /* 0x000000a800a97202 */ /* 0x000fe40000000f00 */
[----:B------:R-:W-:Y:S02]  /*38a0*/  MOV R164, 0x38c0 ;  /* 0x000038c000a47802 */ /* 0x000fe40000000f00 */
[----:B------:R-:W-:Y:S05]  /*38b0*/  CALL.REL.NOINC `($__internal_148_$__cuda_sm70_shflsync_down_p) ;  /* 0x0000035000007944 */ /* 0x000fea0003c00000 */
[----:B-1----:R-:W-:Y:S01]  /*38c0*/  MOV R167, R220 ;  /* 0x000000dc00a77202 */ /* 0x002fe20000000f00 */
[----:B------:R-:W-:Y:S01]  /*38d0*/  HFMA2.MMA R220, -RZ, RZ, 0, 4.76837158203125e-07 ;  /* 0x00000008ffdc7435 */ /* 0x000fe200000001ff */
[----:B0-----:R-:W-:-:S02]  /*38e0*/  MOV R169, R171 ;  /* 0x000000ab00a97202 */ /* 0x001fc40000000f00 */
[----:B------:R-:W-:Y:S02]  /*38f0*/  MOV R172, 0x1f ;  /* 0x0000001f00ac7802 */ /* 0x000fe40000000f00 */
[----:B------:R-:W-:Y:S02]  /*3900*/  MOV R219, 0xffffffff ;  /* 0xffffffff00db7802 */ /* 0x000fe40000000f00 */
[----:B------:R-:W-:Y:S02]  /*3910*/  MOV R164, 0x3930 ;  /* 0x0000393000a47802 */ /* 0x000fe40000000f00 */
[----:B------:R-:W-:Y:S05]  /*3920*/  CALL.REL.NOINC `($__internal_148_$__cuda_sm70_shflsync_down_p) ;  /* 0x000002e000007944 */ /* 0x000fea0003c00000 */
[----:B------:R-:W-:Y:S01]  /*3930*/  FADD.FTZ R168, R167, R168 ;  /* 0x000000a8a7a87221 */ /* 0x000fe20000010000 */
[----:B0-----:R-:W-:Y:S01]  /*3940*/  MOV R172, 0x1f ;  /* 0x0000001f00ac7802 */ /* 0x001fe20000000f00 */
[----:B-1----:R-:W-:Y:S01]  /*3950*/  FADD.FTZ R171, R171, R220 ;  /* 0x000000dcabab7221 */ /* 0x002fe20000010000 */
[----:B------:R-:W-:Y:S01]  /*3960*/  HFMA2.MMA R220, -RZ, RZ, 0, 2.384185791015625e-07 ;  /* 0x00000004ffdc7435 */ /* 0x000fe200000001ff */
[----:B------:R-:W-:Y:S02]  /*3970*/  MOV R219, 0xffffffff ;  /* 0xffffffff00db7802 */ /* 0x000fe40000000f00 */
[----:B------:R-:W-:-:S02]  /*3980*/  MOV R169, R168 ;  /* 0x000000a800a97202 */ /* 0x000fc40000000f00 */
[----:B------:R-:W-:Y:S02]  /*3990*/  MOV R164, 0x39b0 ;  /* 0x000039b000a47802 */ /* 0x000fe40000000f00 */
[----:B------:R-:W-:Y:S05]  /*39a0*/  CALL.REL.NOINC `($__internal_148_$__cuda_sm70_shflsync_down_p) ;  /* 0x0000026000007944 */ /* 0x000fea0003c00000 */
[----:B-1----:R-:W-:Y:S01]  /*39b0*/  MOV R167, R220 ;  /* 0x000000dc00a77202 */ /* 0x002fe20000000f00 */
[----:B------:R-:W-:Y:S01]  /*39c0*/  HFMA2.MMA R220, -RZ, RZ, 0, 2.384185791015625e-07 ;  /* 0x00000004ffdc7435 */ /* 0x000fe200000001ff */
[----:B0-----:R-:W-:Y:S02]  /*39d0*/  MOV R169, R171 ;  /* 0x000000ab00a97202 */ /* 0x001fe40000000f00 */
[----:B------:R-:W-:Y:S02]  /*39e0*/  MOV R172, 0x1f ;  /* 0x0000001f00ac7802 */ /* 0x000fe40000000f00 */
[----:B------:R-:W-:Y:S02]  /*39f0*/  MOV R219, 0xffffffff ;  /* 0xffffffff00db7802 */ /* 0x000fe40000000f00 */
[----:B------:R-:W-:Y:S02]  /*3a00*/  MOV R164, 0x3a20 ;  /* 0x00003a2000a47802 */ /* 0x000fe40000000f00 */
[----:B------:R-:W-:Y:S05]  /*3a10*/  CALL.REL.NOINC `($__internal_148_$__cuda_sm70_shflsync_down_p) ;  /* 0x000001f000007944 */ /* 0x000fea0003c00000 */
[----:B------:R-:W-:Y:S01]  /*3a20*/  FADD.FTZ R168, R167, R168 ;  /* 0x000000a8a7a87221 */ /* 0x000fe20000010000 */
[----:B0-----:R-:W-:Y:S01]  /*3a30*/  MOV R172, 0x1f ;  /* 0x0000001f00ac7802 */ /* 0x001fe20000000f00 */
[----:B-1----:R-:W-:Y:S01]  /*3a40*/  FADD.FTZ R171, R171, R220 ;  /* 0x000000dcabab7221 */ /* 0x002fe20000010000 */
[----:B------:R-:W-:Y:S01]  /*3a50*/  HFMA2.MMA R220, -RZ, RZ, 0, 1.1920928955078125e-07 ;  /* 0x00000002ffdc7435 */ /* 0x000fe200000001ff */
[----:B------:R-:W-:-:S02]  /*3a60*/  MOV R219, 0xffffffff ;  /* 0xffffffff00db7802 */ /* 0x000fc40000000f00 */
[----:B------:R-:W-:Y:S02]  /*3a70*/  MOV R169, R168 ;  /* 0x000000a800a97202 */ /* 0x000fe40000000f00 */
[----:B------:R-:W-:Y:S02]  /*3a80*/  MOV R164, 0x3aa0 ;  /* 0x00003aa000a47802 */ /* 0x000fe40000000f00 */
[----:B------:R-:W-:Y:S05]  /*3a90*/  CALL.REL.NOINC `($__internal_148_$__cuda_sm70_shflsync_down_p) ;  /* 0x0000017000007944 */ /* 0x000fea0003c00000 */
[----:B-1----:R-:W-:Y:S01]  /*3aa0*/  MOV R167, R220 ;  /* 0x000000dc00a77202 */ /* 0x002fe20000000f00 */
[----:B------:R-:W-:Y:S01]  /*3ab0*/  HFMA2.MMA R220, -RZ, RZ, 0, 1.1920928955078125e-07 ;  /* 0x00000002ffdc7435 */ /* 0x000fe200000001ff */
[----:B0-----:R-:W-:Y:S02]  /*3ac0*/  MOV R169, R171 ;  /* 0x000000ab00a97202 */ /* 0x001fe40000000f00 */
[----:B------:R-:W-:Y:S02]  /*3ad0*/  MOV R172, 0x1f ;  /* 0x0000001f00ac7802 */ /* 0x000fe40000000f00 */
[----:B------:R-:W-:Y:S02]  /*3ae0*/  MOV R219, 0xffffffff ;  /* 0xffffffff00db7802 */ /* 0x000fe40000000f00 */
[----:B------:R-:W-:-:S02]  /*3af0*/  MOV R164, 0x3b10 ;  /* 0x00003b1000a47802 */ /* 0x000fc40000000f00 */
[----:B------:R-:W-:Y:S05]  /*3b00*/  CALL.REL.NOINC `($__internal_148_$__cuda_sm70_shflsync_down_p) ;  /* 0x0000010000007944 */ /* 0x000fea0003c00000 */
[----:B------:R-:W-:Y:S01]  /*3b10*/  FADD.FTZ R170, R167, R168 ;  /* 0x000000a8a7aa7221 */ /* 0x000fe20000010000 */
[----:B0-----:R-:W-:Y:S01]  /*3b20*/  MOV R172, 0x1f ;  /* 0x0000001f00ac7802 */ /* 0x001fe20000000f00 */
[----:B-1----:R-:W-:Y:S01]  /*3b30*/  FADD.FTZ R173, R171, R220 ;  /* 0x000000dcabad7221 */ /* 0x002fe20000010000 */
[----:B------:R-:W-:Y:S01]  /*3b40*/  HFMA2.MMA R220, -RZ, RZ, 0, 5.9604644775390625e-08 ;  /* 0x00000001ffdc7435 */ /* 0x000fe200000001ff */
[----:B------:R-:W-:-:S02]  /*3b50*/  MOV R219, 0xffffffff ;  /* 0xffffffff00db7802 */ /* 0x000fc40000000f00 */
[----:B------:R-:W-:Y:S02]  /*3b60*/  MOV R169, R170 ;  /* 0x000000aa00a97202 */ /* 0x000fe40000000f00 */
[----:B------:R-:W-:Y:S02]  /*3b70*/  MOV R164, 0x3b90 ;  /* 0x00003b9000a47802 */ /* 0x000fe40000000f00 */
[----:B------:R-:W-:Y:S05]  /*3b80*/  CALL.REL.NOINC `($__internal_148_$__cuda_sm70_shflsync_down_p) ;  /* 0x0000008000007944 */ /* 0x000fea0003c00000 */
[----:B-1----:R-:W-:Y:S01]  /*3b90*/  MOV R171, R220 ;  /* 0x000000dc00ab7202 */ /* 0x002fe20000000f00 */
[----:B------:R-:W-:Y:S01]  /*3ba0*/  HFMA2.MMA R220, -RZ, RZ, 0, 5.9604644775390625e-08 ;  /* 0x00000001ffdc7435 */ /* 0x000fe200000001ff */
[----:B0-----:R-:W-:Y:S02]  /*3bb0*/  MOV R169, R173 ;  /* 0x000000ad00a97202 */ /* 0x001fe40000000f00 */
[----:B------:R-:W-:Y:S02]  /*3bc0*/  MOV R172, 0x1f ;  /* 0x0000001f00ac7802 */ /* 0x000fe40000000f00 */
[----:B------:R-:W-:Y:S02]  /*3bd0*/  MOV R219, 0xffffffff ;  /* 0xffffffff00db7802 */ /* 0x000fe40000000f00 */
[----:B------:R-:W-:-:S02]  /*3be0*/  MOV R164, 0x3c00 ;  /* 0x00003c0000a47802 */ /* 0x000fc40000000f00 */
[----:B------:R-:W-:Y:S05]  /*3bf0*/  CALL.REL.NOINC `($__internal_148_$__cuda_sm70_shflsync_down_p) ;  /* 0x0000001000007944 */ /* 0x000fea0003c00000 */
[----:B01----:R-:W-:Y:S05]  /*3c00*/  BRA `(.L_x_8841) ;  /* 0xffffe04000007947 */ /* 0x003fea000383ffff */
        .weak           $__internal_148_$__cuda_sm70_shflsync_down_p
        .type           $__internal_148_$__cuda_sm70_shflsync_down_p,@function
        .size           $__internal_148_$__cuda_sm70_shflsync_down_p,(.L_x_11882 - $__internal_148_$__cuda_sm70_shflsync_down_p)
$__internal_148_$__cuda_sm70_shflsync_down_p:
[----:B------:R-:W-:Y:S01]  /*3c10*/  HFMA2.MMA R165, -RZ, RZ, 0, 0 ;  /* 0x00000000ffa57435 */ /* 0x000fe200000001ff */
[----:B------:R-:W-:Y:S04]  /*3c20*/  WARPSYNC R219 ;  /* 0x000000db00007348 */ /* 0x000fe80003800000 */
[----:B------:R0:W1:Y:S01]  /*3c30*/  SHFL.DOWN PT, R220, R169, R220, R172 ;  /* 0x080000dca9dc7389 */ /* 0x00006200000e00ac */
[----:B------:R-:W-:Y:S05]  /*3c40*/  RET.REL.NODEC R164 `(_ZN10layer_norm13ln_bwd_kernelINS_13Kernel_traitsIf6__halffS2_fjLj4096ELj1ELj1ELj4ELj16ENS_18Kernel_traits_baseILj4096EfS2_fS2_fjLj128EEEEELb1ELb0ELb0ELb0EEEvNS_9BwdParamsE) ;  /* 0xffffc3b0a4007950 */ /* 0x000fea0003c3ffff */
.L_x_8842:
        /* <DEDUP_REMOVED lines=11> */
.L_x_11882:


//--------------------- .text._ZN10layer_norm13ln_bwd_kernelINS_13Kernel_traitsIf6__halffS2_fjLj4096ELj1ELj1ELj4ELj16ENS_18Kernel_traits_baseILj4096EfS2_fS2_fjLj128EEEEELb1ELb0ELb0ELb1EEEvNS_9BwdParamsE --------------------------
	.section	.text._ZN10layer_norm13ln_bwd_kernelINS_13Kernel_traitsIf6__halffS2_fjLj4096ELj1ELj1ELj4ELj16ENS_18Kernel_traits_baseILj4096EfS2_fS2_fjLj128EEEEELb1ELb0ELb0ELb1EEEvNS_9BwdParamsE,"ax",@progbits
	.sectioninfo	@"SHI_REGISTERS=255"
	.align	128
        .global         _ZN10layer_norm13ln_bwd_kernelINS_13Kernel_traitsIf6__halffS2_fjLj4096ELj1ELj1ELj4ELj16ENS_18Kernel_traits_baseILj4096EfS2_fS2_fjLj128EEEEELb1ELb0ELb0ELb1EEEvNS_9BwdParamsE
        .type           _ZN10layer_norm13ln_bwd_kernelINS_13Kernel_traitsIf6__halffS2_fjLj4096ELj1ELj1ELj4ELj16ENS_18Kernel_traits_baseILj4096EfS2_fS2_fjLj128EEEEELb1ELb0ELb0ELb1EEEvNS_9BwdParamsE,@function
        .size           _ZN10layer_norm13ln_bwd_kernelINS_13Kernel_traitsIf6__halffS2_fjLj4096ELj1ELj1ELj4ELj16ENS_18Kernel_traits_baseILj4096EfS2_fS2_fjLj128EEEEELb1ELb0ELb0ELb1EEEvNS_9BwdParamsE,(.L_x_11883 - _ZN10layer_norm13ln_bwd_kernelINS_13Kernel_traitsIf6__halffS2_fjLj4096ELj1ELj1ELj4ELj16ENS_18Kernel_traits_baseILj4096EfS2_fS2_fjLj128EEEEELb1ELb0ELb0ELb1EEEvNS_9BwdParamsE)
        .other          _ZN10layer_norm13ln_bwd_kernelINS_13Kernel_traitsIf6__halffS2_fjLj4096ELj1ELj1ELj4ELj16ENS_18Kernel_traits_baseILj4096EfS2_fS2_fjLj128EEEEELb1ELb0ELb0ELb1EEEvNS_9BwdParamsE,@"STO_CUDA_ENTRY STV_DEFAULT"
_ZN10layer_norm13ln_bwd_kernelINS_13Kernel_traitsIf6__halffS2_fjLj4096ELj1ELj1ELj4ELj16ENS_18Kernel_traits_baseILj4096EfS2_fS2_fjLj128EEEEELb1ELb0ELb0ELb1EEEvNS_9BwdParamsE:
.text._ZN10layer_norm13ln_bwd_kernelINS_13Kernel_traitsIf6__halffS2_fjLj4096ELj1ELj1ELj4ELj16ENS_18Kernel_traits_baseILj4096EfS2_fS2_fjLj128EEEEELb1ELb0ELb0ELb1EEEvNS_9BwdParamsE:
        /* <DEDUP_REMOVED lines=40> */
.L_x_8843:
        /* <DEDUP_REMOVED lines=45> */
.L_x_8848:
[----:B------:R-:W-:Y:S01]  /*0550*/  IMAD R108, R196, c[0x0][0x168], RZ ;  /* 0x00005a00c46c7a24 */ /* 0x000fe200078e02ff */
[----:B------:R-:W-:-:S02]  /*0560*/  ISETP.NE.U32.AND P0, PT, RZ, c[0x0][0x1c0], PT ;  /* 0x00007000ff007a0c */ /* 0x000fc40003f05070 */
[----:B------:R-:W-:Y:S02]  /*0570*/  MOV R179, 0x4 ;  /* 0x0000000400b37802 */ /* 0x000fe40000000f00 */
[----:B------:R-:W-:Y:S02]  /*0580*/  ISETP.NE.AND.EX P0, PT, RZ, c[0x0][0x1c4], PT, P0 ;  /* 0x00007100ff007a0c */ /* 0x000fe40003f05300 */
[----:B------:R-:W-:Y:S01]  /*0590*/  SHF.R.S32.HI R109, RZ, 0x1f, R108 ;  /* 0x0000001fff6d7819 */ /* 0x000fe2000001146c */
[----:B------:R-:W-:Y:S01]  /*05a0*/  IMAD.WIDE R120, R196, R179, c[0x0][0x1a0] ;  /* 0x00006800c4787625 */ /* 0x000fe200078e02b3 */
[----:B------:R-:W-:Y:S02]  /*05b0*/  LOP3.LUT R198, R0, 0x7f, RZ, 0xc0, !PT ;  /* 0x0000007f00c67812 */ /* 0x000fe400078ec0ff */
[----:B------:R-:W-:Y:S02]  /*05c0*/  LEA.HI R109, R109, R108, RZ, 0x3 ;  /* 0x0000006c6d6d7211 */ /* 0x000fe400078f18ff */
[----:B------:R-:W-:Y:S01]  /*05d0*/  MOV R190, 0x20 ;  /* 0x0000002000be7802 */ /* 0x000fe20000000f00 */
[----:B------:R0:W2:Y:S01]  /*05e0*/  LDG.E R211, [R120.64] ;  /* 0x0000000478d37981 */ /* 0x0000a2000c1e1900 */
[----:B------:R-:W-:-:S02]  /*05f0*/  LEA.HI.SX32 R198, R109, R198, 0x1d ;  /* 0x000000c66dc67211 */ /* 0x000fc400078feaff */
[----:B------:R-:W-:Y:S02]  /*0600*/  MOV R148, 0x10 ;  /* 0x0000001000947802 */ /* 0x000fe40000000f00 */
[----:B------:R-:W-:Y:S01]  /*0610*/  SHF.R.S32.HI R111, RZ, 0x1f, R196 ;  /* 0x0000001fff6f7819 */ /* 0x000fe200000114c4 */
[----:B------:R-:W-:Y:S01]  /*0620*/  IMAD.WIDE.U32 R140, R198, R190, c[0x0][0x188] ;  /* 0x00006200c68c7625 */ /* 0x000fe200078e00be */
[----:B------:R-:W-:Y:S02]  /*0630*/  @P0 LEA R128, P1, R196, c[0x0][0x1c0], 0x1 ;  /* 0x00007000c4800a11 */ /* 0x000fe400078208ff */
[C---:B------:R-:W-:Y:S01]  /*0640*/  IADD3 R199, R198.reuse, 0x80, RZ ;  /* 0x00000080c6c77810 */ /* 0x040fe20007ffe0ff */
[C---:B------:R-:W-:Y:S01]  /*0650*/  IMAD.WIDE.U32 R112, R198.reuse, R148, c[0x0][0x208] ;  /* 0x00008200c6707625 */ /* 0x040fe200078e0094 */
[----:B------:R-:W-:Y:S01]  /*0660*/  IADD3 R197, R198, 0x180, RZ ;  /* 0x00000180c6c57810 */ /* 0x000fe20007ffe0ff */
[----:B------:R1:W3:Y:S01]  /*0670*/  LDG.E.128 R116, [R140.64+0x10] ;  /* 0x000010048c747981 */ /* 0x0002e2000c1e1d00 */
[----:B------:R-:W-:Y:S01]  /*0680*/  @P0 LEA.HI.X R129, R196, c[0x0][0x1c4], R111, 0x1, P1 ;  /* 0x00007100c4810a11 */ /* 0x000fe200008f0c6f */
[----:B------:R-:W-:Y:S01]  /*0690*/  IMAD.WIDE.U32 R152, R199, R190, c[0x0][0x188] ;  /* 0x00006200c7987625 */ /* 0x000fe200078e00be */
[----:B------:R-:W-:Y:S01]  /*06a0*/  IADD3 R206, R198, 0x100, RZ ;  /* 0x00000100c6ce7810 */ /* 0x000fe20007ffe0ff */
[----:B------:R1:W4:Y:S02]  /*06b0*/  LDG.E.128 R108, [R140.64] ;  /* 0x000000048c6c7981 */ /* 0x000324000c1e1d00 */
[----:B------:R-:W-:-:S02]  /*06c0*/  IMAD.WIDE R178, R196, R179, c[0x0][0x1a8] ;  /* 0x00006a00c4b27625 */ /* 0x000fc400078e02b3 */
[----:B------:R-:W3:Y:S02]  /*06d0*/  LDG.E.128 R112, [R112.64] ;  /* 0x0000000470707981 */ /* 0x000ee4000c1e1d00 */
[-C--:B------:R-:W-:Y:S02]  /*06e0*/  IMAD.WIDE.U32 R180, R197, R190.reuse, c[0x0][0x188] ;  /* 0x00006200c5b47625 */ /* 0x080fe400078e00be */
[----:B------:R0:W3:Y:S02]  /*06f0*/  @P0 LDG.E.U16 R209, [R128.64] ;  /* 0x0000000480d10981 */ /* 0x0000e4000c1e1500 */
[C---:B------:R-:W-:Y:S02]  /*0700*/  IMAD.WIDE.U32 R182, R206.reuse, R190, c[0x0][0x188] ;  /* 0x00006200ceb67625 */ /* 0x040fe400078e00be */
[----:B------:R1:W3:Y:S02]  /*0710*/  LDG.E R207, [R178.64] ;  /* 0x00000004b2cf7981 */ /* 0x0002e4000c1e1900 */
[----:B------:R-:W-:-:S02]  /*0720*/  IMAD.WIDE.U32 R136, R206, R148, c[0x0][0x208] ;  /* 0x00008200ce887625 */ /* 0x000fc400078e0094 */
[----:B------:R1:W3:Y:S04]  /*0730*/  LDG.E.128 R144, [R180.64] ;  /* 0x00000004b4907981 */ /* 0x0002e8000c1e1d00 */
[----:B0-----:R0:W3:Y:S04]  /*0740*/  LDG.E.128 R128, [R152.64+0x10] ;  /* 0x0000100498807981 */ /* 0x0010e8000c1e1d00 */
[----:B------:R0:W3:Y:S04]  /*0750*/  LDG.E.128 R132, [R182.64] ;  /* 0x00000004b6847981 */ /* 0x0000e8000c1e1d00 */
[----:B------:R-:W3:Y:S01]  /*0760*/  LDG.E.128 R136, [R136.64] ;  /* 0x0000000488887981 */ /* 0x000ee2000c1e1d00 */
[----:B------:R-:W-:-:S03]  /*0770*/  IMAD.WIDE.U32 R124, R199, R148, c[0x0][0x208] ;  /* 0x00008200c77c7625 */ /* 0x000fc600078e0094 */
[----:B------:R0:W3:Y:S01]  /*0780*/  LDG.E.128 R120, [R152.64] ;  /* 0x0000000498787981 */ /* 0x0000e2000c1e1d00 */
[----:B------:R-:W-:-:S03]  /*0790*/  IMAD.WIDE.U32 R148, R197, R148, c[0x0][0x208] ;  /* 0x00008200c5947625 */ /* 0x000fc600078e0094 */
[----:B-1----:R1:W3:Y:S04]  /*07a0*/  LDG.E.128 R140, [R182.64+0x10] ;  /* 0x00001004b68c7981 */ /* 0x0022e8000c1e1d00 */
[----:B------:R-:W3:Y:S04]  /*07b0*/  LDG.E.128 R124, [R124.64] ;  /* 0x000000047c7c7981 */ /* 0x000ee8000c1e1d00 */
[----:B0-----:R0:W3:Y:S04]  /*07c0*/  LDG.E.128 R152, [R180.64+0x10] ;  /* 0x00001004b4987981 */ /* 0x0010e8000c1e1d00 */
[----:B------:R-:W3:Y:S01]  /*07d0*/  LDG.E.128 R148, [R148.64] ;  /* 0x0000000494947981 */ /* 0x000ee2000c1e1d00 */
[----:B------:R-:W-:-:S05]  /*07e0*/  MOV R210, 0x8 ;  /* 0x0000000800d27802 */ /* 0x000fca0000000f00 */
[----:B0-----:R-:W-:-:S04]  /*07f0*/  IMAD.WIDE.U32 R180, R198, R210, c[0x0][0x190] ;  /* 0x00006400c6b47625 */ /* 0x001fc800078e00d2 */
[-C--:B-1----:R-:W-:Y:S02]  /*0800*/  IMAD.WIDE.U32 R182, R199, R210.reuse, c[0x0][0x190] ;  /* 0x00006400c7b67625 */ /* 0x082fe400078e00d2 */
[----:B-----5:R-:W5:Y:S02]  /*0810*/  LDG.E.64 R180, [R180.64] ;  /* 0x00000004b4b47981 */ /* 0x020f64000c1e1b00 */
        /* <DEDUP_REMOVED lines=23> */
[C---:B----4-:R-:W-:Y:S02]  /*0990*/  FADD.FTZ R190, -R201.reuse, R109 ;  /* 0x0000006dc9be7221 */ /* 0x050fe40000010100 */
[C---:B------:R-:W-:Y:S02]  /*09a0*/  FADD.FTZ R204, -R201.reuse, R108 ;  /* 0x0000006cc9cc7221 */ /* 0x040fe40000010100 */
[----:B-1----:R-:W-:Y:S01]  /*09b0*/  FADD.FTZ R202, -R201, R111 ;  /* 0x0000006fc9ca7221 */ /* 0x002fe20000010100 */
[--C-:B---3--:R-:W-:Y:S02]  /*09c0*/  HADD2.F32 R109, -RZ, R112.reuse.H0_H0 ;  /* 0x20000070ff6d7230 */ /* 0x108fe40000004100 */
[----:B------:R-:W-:Y:S02]  /*09d0*/  HADD2.F32 R108, -RZ, R113.H1_H1 ;  /* 0x30000071ff6c7230 */ /* 0x000fe40000004100 */
[----:B------:R-:W-:Y:S01]  /*09e0*/  HADD2.F32 R112, -RZ, R112.H1_H1 ;  /* 0x30000070ff707230 */ /* 0x000fe20000004100 */
[----:B------:R-:W-:-:S02]  /*09f0*/  FMUL.FTZ R204, R207, R204 ;  /* 0x000000cccfcc7220 */ /* 0x000fc40000410000 */
[----:B------:R-:W-:Y:S01]  /*0a00*/  FMUL.FTZ R202, R207, R202 ;  /* 0x000000cacfca7220 */ /* 0x000fe20000410000 */
[----:B------:R-:W-:Y:S01]  /*0a10*/  HADD2.F32 R111, -RZ, R113.H0_H0 ;  /* 0x20000071ff6f7230 */ /* 0x000fe20000004100 */
[C---:B------:R-:W-:Y:S02]  /*0a20*/  FADD.FTZ R244, -R201.reuse, R147 ;  /* 0x00000093c9f47221 */ /* 0x040fe40000010100 */
[C---:B------:R-:W-:Y:S02]  /*0a30*/  FADD.FTZ R226, -R201.reuse, R131 ;  /* 0x00000083c9e27221 */ /* 0x040fe40000010100 */
[----:B------:R-:W-:Y:S02]  /*0a40*/  FMUL.FTZ R131, R64, R109 ;  /* 0x0000006d40837220 */ /* 0x000fe40000410000 */
[----:B------:R-:W-:Y:S02]  /*0a50*/  FADD.FTZ R230, -R201, R135 ;  /* 0x00000087c9e67221 */ /* 0x000fe40000010100 */
[----:B------:R-:W-:-:S02]  /*0a60*/  FADD.FTZ R194, R109, R194 ;  /* 0x000000c26dc27221 */ /* 0x000fc40000010000 */
[----:B------:R-:W-:Y:S02]  /*0a70*/  FFMA.FTZ R195, R204, R109, R195 ;  /* 0x0000006dccc37223 */ /* 0x000fe400000100c3 */
[----:B------:R-:W-:Y:S02]  /*0a80*/  FADD.FTZ R186, R108, R186 ;  /* 0x000000ba6cba7221 */ /* 0x000fe40000010000 */
[-C--:B------:R-:W-:Y:S02]  /*0a90*/  FFMA.FTZ R187, R202, R108.reuse, R187 ;  /* 0x0000006ccabb7223 */ /* 0x080fe400000100bb */
[----:B------:R-:W-:Y:S02]  /*0aa0*/  FMUL.FTZ R147, R67, R108 ;  /* 0x0000006c43937220 */ /* 0x000fe40000410000 */
[----:B------:R-:W-:Y:S02]  /*0ab0*/  FADD.FTZ R110, -R201, R110 ;  /* 0x0000006ec96e7221 */ /* 0x000fe40000010100 */
[----:B------:R-:W-:-:S02]  /*0ac0*/  FMUL.FTZ R190, R207, R190 ;  /* 0x000000becfbe7220 */ /* 0x000fc40000410000 */
[----:B------:R-:W-:Y:S02]  /*0ad0*/  FMUL.FTZ R135, R65, R112 ;  /* 0x0000007041877220 */ /* 0x000fe40000410000 */
[----:B------:R-:W-:Y:S02]  /*0ae0*/  FADD.FTZ R108, RZ, R131 ;  /* 0x00000083ff6c7221 */ /* 0x000fe40000010000 */
[----:B------:R-:W-:Y:S01]  /*0af0*/  FFMA.FTZ R109, R204, R131, RZ ;  /* 0x00000083cc6d7223 */ /* 0x000fe200000100ff */
[--C-:B------:R-:W-:Y:S01]  /*0b00*/  HADD2.F32 R234, -RZ, R139.reuse.H1_H1 ;  /* 0x3000008bffea7230 */ /* 0x100fe20000004100 */
[C---:B------:R-:W-:Y:S01]  /*0b10*/  FADD.FTZ R224, -R201.reuse, R129 ;  /* 0x00000081c9e07221 */ /* 0x040fe20000010100 */
[----:B------:R-:W-:Y:S01]  /*0b20*/  HADD2.F32 R129, -RZ, R139.H0_H0 ;  /* 0x2000008bff817230 */ /* 0x000fe20000004100 */
[----:B------:R-:W-:Y:S02]  /*0b30*/  FADD.FTZ R242, -R201, R146 ;  /* 0x00000092c9f27221 */ /* 0x000fe40000010100 */
[----:B------:R-:W-:-:S02]  /*0b40*/  FMUL.FTZ R146, R207, R110 ;  /* 0x0000006ecf927220 */ /* 0x000fc40000410000 */
[----:B------:R-:W-:Y:S02]  /*0b50*/  FMUL.FTZ R139, R66, R111 ;  /* 0x0000006f428b7220 */ /* 0x000fe40000410000 */
[----:B------:R-:W-:Y:S02]  /*0b60*/  FADD.FTZ R108, R108, R135 ;  /* 0x000000876c6c7221 */ /* 0x000fe40000010000 */
[----:B------:R-:W-:Y:S01]  /*0b70*/  FFMA.FTZ R109, R190, R135, R109 ;  /* 0x00000087be6d7223 */ /* 0x000fe2000001006d */
[--C-:B------:R-:W-:Y:S01]  /*0b80*/  HADD2.F32 R113, -RZ, R114.reuse.H0_H0 ;  /* 0x20000072ff717230 */ /* 0x100fe20000004100 */
[C---:B------:R-:W-:Y:S02]  /*0b90*/  FADD.FTZ R116, -R201.reuse, R116 ;  /* 0x00000074c9747221 */ /* 0x040fe40000010100 */
[----:B------:R-:W-:Y:S02]  /*0ba0*/  FADD.FTZ R108, R108, R139 ;  /* 0x0000008b6c6c7221 */ /* 0x000fe40000010000 */
[----:B------:R-:W-:Y:S01]  /*0bb0*/  FFMA.FTZ R109, R146, R139, R109 ;  /* 0x0000008b926d7223 */ /* 0x000fe2000001006d */
[----:B------:R-:W-:Y:S01]  /*0bc0*/  HADD2.F32 R114, -RZ, R114.H1_H1 ;  /* 0x30000072ff727230 */ /* 0x000fe20000004100 */
[----:B------:R-:W-:-:S02]  /*0bd0*/  FADD.FTZ R118, -R201, R118 ;  /* 0x00000076c9767221 */ /* 0x000fc40000010100 */
[C---:B------:R-:W-:Y:S02]  /*0be0*/  FADD.FTZ R238, -R201.reuse, R143 ;  /* 0x0000008fc9ee7221 */ /* 0x040fe40000010100 */
[----:B------:R-:W-:Y:S02]  /*0bf0*/  FADD.FTZ R252, -R201, R154 ;  /* 0x0000009ac9fc7221 */ /* 0x000fe40000010100 */
[----:B------:R-:W-:Y:S02]  /*0c00*/  FADD.FTZ R188, R111, R188 ;  /* 0x000000bc6fbc7221 */ /* 0x000fe40000010000 */
[----:B------:R-:W-:Y:S01]  /*0c10*/  FFMA.FTZ R189, R146, R111, R189 ;  /* 0x0000006f92bd7223 */ /* 0x000fe200000100bd */
[--C-:B------:R-:W-:Y:S01]  /*0c20*/  HADD2.F32 R220, -RZ, R125.reuse.H1_H1 ;  /* 0x3000007dffdc7230 */ /* 0x100fe20000004100 */
[----:B------:R-:W-:Y:S01]  /*0c30*/  FADD.FTZ R212, -R201, R117 ;  /* 0x00000075c9d47221 */ /* 0x000fe20000010100 */
[----:B------:R-:W-:Y:S01]  /*0c40*/  HADD2.F32 R117, -RZ, R125.H0_H0 ;  /* 0x2000007dff757230 */ /* 0x000fe20000004100 */
[----:B------:R-:W-:-:S02]  /*0c50*/  FMUL.FTZ R143, R207, R116 ;  /* 0x00000074cf8f7220 */ /* 0x000fc40000410000 */
[----:B------:R-:W-:Y:S02]  /*0c60*/  FMUL.FTZ R154, R60, R113 ;  /* 0x000000713c9a7220 */ /* 0x000fe40000410000 */
[----:B------:R-:W-:Y:S02]  /*0c70*/  FADD.FTZ R111, R108, R147 ;  /* 0x000000936c6f7221 */ /* 0x000fe40000010000 */
[----:B------:R-:W-:Y:S01]  /*0c80*/  FFMA.FTZ R109, R202, R147, R109 ;  /* 0x00000093ca6d7223 */ /* 0x000fe2000001006d */
[----:B------:R-:W-:Y:S01]  /*0c90*/  HADD2.F32 R191, -RZ, R115.H0_H0 ;  /* 0x20000073ffbf7230 */ /* 0x000fe20000004100 */
[C---:B------:R-:W-:Y:S01]  /*0ca0*/  FMUL.FTZ R118, R207.reuse, R118 ;  /* 0x00000076cf767220 */ /* 0x040fe20000410000 */
[--C-:B------:R-:W-:Y:S02]  /*0cb0*/  HADD2.F32 R125, -RZ, R137.reuse.H0_H0 ;  /* 0x20000089ff7d7230 */ /* 0x100fe40000004100 */
[----:B------:R-:W-:Y:S01]  /*0cc0*/  HADD2.F32 R232, -RZ, R137.H1_H1 ;  /* 0x30000089ffe87230 */ /* 0x000fe20000004100 */
[----:B------:R-:W-:Y:S01]  /*0cd0*/  FMUL.FTZ R212, R207, R212 ;  /* 0x000000d4cfd47220 */ /* 0x000fe20000410000 */
[--C-:B------:R-:W-:Y:S01]  /*0ce0*/  HADD2.F32 R137, -RZ, R149.reuse.H0_H0 ;  /* 0x20000095ff897230 */ /* 0x100fe20000004100 */
[----:B------:R-:W-:Y:S01]  /*0cf0*/  FADD.FTZ R108, R111, R154 ;  /* 0x0000009a6f6c7221 */ /* 0x000fe20000010000 */
[----:B------:R-:W-:Y:S01]  /*0d00*/  HADD2.F32 R246, -RZ, R149.H1_H1 ;  /* 0x30000095fff67230 */ /* 0x000fe20000004100 */
[----:B------:R-:W-:-:S02]  /*0d10*/  FMUL.FTZ R149, R61, R114 ;  /* 0x000000723d957220 */ /* 0x000fc40000410000 */
        /* <DEDUP_REMOVED lines=8> */
[----:B------:R-:W-:Y:S01]  /*0da0*/  HADD2.F32 R115, -RZ, R124.H0_H0 ;  /* 0x2000007cff737230 */ /* 0x000fe20000004100 */
[C---:B------:R-:W-:Y:S01]  /*0db0*/  FADD.FTZ R240, -R201.reuse, R145 ;  /* 0x00000091c9f07221 */ /* 0x040fe20000010100 */
[--C-:B------:R-:W-:Y:S01]  /*0dc0*/  HADD2.F32 R145, -RZ, R151.reuse.H0_H0 ;  /* 0x20000097ff917230 */ /* 0x100fe20000004100 */
[----:B------:R-:W-:Y:S01]  /*0dd0*/  FADD.FTZ R120, -R201, R120 ;  /* 0x00000078c9787221 */ /* 0x000fe20000010100 */
[----:B------:R-:W-:Y:S01]  /*0de0*/  HADD2.F32 R248, -RZ, R151.H1_H1 ;  /* 0x30000097fff87230 */ /* 0x000fe20000004100 */
[----:B------:R-:W-:Y:S02]  /*0df0*/  FMUL.FTZ R214, R207, R214 ;  /* 0x000000d6cfd67220 */ /* 0x000fe40000410000 */
[----:B------:R-:W-:Y:S02]  /*0e00*/  FMUL.FTZ R151, R63, R210 ;  /* 0x000000d23f977220 */ /* 0x000fe40000410000 */
[----:B------:R-:W-:-:S02]  /*0e10*/  FADD.FTZ R108, R108, R191 ;  /* 0x000000bf6c6c7221 */ /* 0x000fc40000010000 */
[----:B------:R-:W-:Y:S01]  /*0e20*/  FFMA.FTZ R109, R118, R191, R109 ;  /* 0x000000bf766d7223 */ /* 0x000fe2000001006d */
[----:B------:R-:W-:Y:S01]  /*0e30*/  HADD2.F32 R124, -RZ, R124.H1_H1 ;  /* 0x3000007cff7c7230 */ /* 0x000fe20000004100 */
[C---:B------:R-:W-:Y:S02]  /*0e40*/  FADD.FTZ R250, -R201.reuse, R153 ;  /* 0x00000099c9fa7221 */ /* 0x040fe40000010100 */
[----:B------:R-:W-:Y:S02]  /*0e50*/  FADD.FTZ R216, -R201, R121 ;  /* 0x00000079c9d87221 */ /* 0x000fe40000010100 */
[----:B------:R-:W-:Y:S02]  /*0e60*/  FMUL.FTZ R120, R207, R120 ;  /* 0x00000078cf787220 */ /* 0x000fe40000410000 */
[----:B------:R-:W-:Y:S02]  /*0e70*/  FMUL.FTZ R153, R56, R115 ;  /* 0x0000007338997220 */ /* 0x000fe40000410000 */
        /* <DEDUP_REMOVED lines=18> */
[----:B------:R-:W-:-:S02]  /*0fa0*/  FFMA.FTZ R109, R120, R153, R109 ;  /* 0x00000099786d7223 */ /* 0x000fc4000001006d */
[C---:B------:R-:W-:Y:S02]  /*0fb0*/  FMUL.FTZ R122, R207.reuse, R122 ;  /* 0x0000007acf7a7220 */ /* 0x040fe40000410000 */
        /* <DEDUP_REMOVED lines=16> */
[C---:B------:R-:W-:Y:S01]  /*10c0*/  FMUL.FTZ R130, R207.reuse, R130 ;  /* 0x00000082cf827220 */ /* 0x040fe20000410000 */
[----:B------:R-:W-:Y:S01]  /*10d0*/  @P0 HADD2.F32 R200, -RZ, R209.H0_H0 ;  /* 0x200000d1ffc80230 */ /* 0x000fe20000004100 */
        /* <DEDUP_REMOVED lines=143> */
.L_x_8849:
        /* <DEDUP_REMOVED lines=18> */
.L_x_8850:
        /* <DEDUP_REMOVED lines=18> */
[----:B------:R1:W-:Y:S04]  /*1c10*/  @!P1 STS.64 [R126.X8+0x4000], R116 ;  /* 0x004000747e009388 */ /* 0x0003e80000008a00 */
[----:B------:R-:W-:Y:S01]  /*1c20*/  BAR.SYNC.DEFER_BLOCKING 0x0 ;  /* 0x0000000000007b1d */ /* 0x000fe20000010000 */
[----:B------:R-:W-:Y:S02]  /*1c30*/  ISETP.NE.AND.EX P0, PT, RZ, c[0x0][0x21c], PT, P0 ;  /* 0x00008700ff007a0c */ /* 0x000fe40003f05300 */
[----:B------:R-:W-:-:S02]  /*1c40*/  LOP3.LUT P5, RZ, R181, 0xff, RZ, 0xc0, !PT ;  /* 0x000000ffb5ff7812 */ /* 0x000fc400078ac0ff */
[----:B------:R-:W-:Y:S02]  /*1c50*/  IADD3 R196, R196, c[0x0][0x160], RZ ;  /* 0x00005800c4c47a10 */ /* 0x000fe40007ffe0ff */
[----:B-1----:R-:W-:Y:S01]  /*1c60*/  MOV R126, R182 ;  /* 0x000000b6007e7202 */ /* 0x002fe20000000f00 */
        /* <DEDUP_REMOVED lines=26> */
[----:B------:R-:W-:Y:S02]  /*1e10*/  FFMA.FTZ R143, R143, R110, R113 ;  /* 0x0000006e8f8f7223 */ /* 0x000fe40000010071 */
[----:B------:R-:W-:-:S02]  /*1e20*/  @P0 FADD.FTZ R115, R70, R115 ;  /* 0x0000007346730221 */ /* 0x000fc40000010000 */
[----:B------:R-:W-:Y:S02]  /*1e30*/  @P0 FADD.FTZ R114, R71, R114 ;  /* 0x0000007247720221 */ /* 0x000fe40000010000 */
[-C--:B------:R-:W-:Y:S02]  /*1e40*/  FMUL.FTZ R109, R148, R200.reuse ;  /* 0x000000c8946d7220 */ /* 0x080fe40000410000 */
[----:B------:R-:W-:Y:S02]  /*1e50*/  FADD.FTZ R154, R154, -R143 ;  /* 0x8000008f9a9a7221 */ /* 0x000fe40000010000 */
[-C--:B------:R-:W-:Y:S02]  /*1e60*/  FMUL.FTZ R111, R115, R200.reuse ;  /* 0x000000c8736f7220 */ /* 0x080fe40000410000 */
[----:B------:R-:W-:Y:S02]  /*1e70*/  FMUL.FTZ R116, R114, R200 ;  /* 0x000000c872747220 */ /* 0x000fe40000410000 */
[----:B------:R-:W-:-:S02]  /*1e80*/  FMUL.FTZ R109, R109, c[0x0][0x1e8] ;  /* 0x00007a006d6d7a20 */ /* 0x000fc40000410000 */
[----:B------:R-:W-:Y:S02]  /*1e90*/  FMUL.FTZ R229, R207, R154 ;  /* 0x0000009acfe57220 */ /* 0x000fe40000410000 */
[-CC-:B------:R-:W-:Y:S02]  /*1ea0*/  FFMA.FTZ R204, R204, R110.reuse, R113.reuse ;  /* 0x0000006ecccc7223 */ /* 0x180fe40000010071 */
[----:B------:R-:W-:Y:S01]  /*1eb0*/  FMUL.FTZ R112, R111, c[0x0][0x1e8] ;  /* 0x00007a006f707a20 */ /* 0x000fe20000410000 */
[----:B------:R-:W-:Y:S01]  /*1ec0*/  FSEL R111, R109, RZ, P2 ;  /* 0x000000ff6d6f7208 */ /* 0x000fe20001000000 */
[----:B------:R-:W-:Y:S01]  /*1ed0*/  FMUL.FTZ R116, R116, c[0x0][0x1e8] ;  /* 0x00007a0074747a20 */ /* 0x000fe20000410000 */
[----:B------:R-:W-:Y:S01]  /*1ee0*/  LOP3.LUT P2, RZ, R181, 0xff0000, RZ, 0xc0, !PT ;  /* 0x00ff0000b5ff7812 */ /* 0x000fe2000784c0ff */
[-C--:B------:R-:W-:Y:S01]  /*1ef0*/  FFMA.FTZ R214, R214, R110.reuse, R113 ;  /* 0x0000006ed6d67223 */ /* 0x080fe20000010071 */
[----:B------:R-:W-:Y:S01]  /*1f00*/  FSEL R109, R112, RZ, P6 ;  /* 0x000000ff706d7208 */ /* 0x000fe20003000000 */
[----:B------:R-:W-:Y:S01]  /*1f10*/  @P0 FADD.FTZ R229, R72, R229 ;  /* 0x000000e548e50221 */ /* 0x000fe20000010000 */
[----:B------:R-:W-:Y:S01]  /*1f20*/  FSEL R112, R116, RZ, P4 ;  /* 0x000000ff74707208 */ /* 0x000fe20002000000 */
[----:B------:R-:W-:Y:S01]  /*1f30*/  FADD.FTZ R204, R131, -R204 ;  /* 0x800000cc83cc7221 */ /* 0x000fe20000010000 */
[----:B------:R-:W-:Y:S01]  /*1f40*/  LOP3.LUT P4, RZ, R126, 0xff, RZ, 0xc0, !PT ;  /* 0x000000ff7eff7812 */ /* 0x000fe2000788c0ff */
[-CC-:B------:R-:W-:Y:S01]  /*1f50*/  FFMA.FTZ R212, R212, R110.reuse, R113.reuse ;  /* 0x0000006ed4d47223 */ /* 0x180fe20000010071 */
[----:B------:R-:W-:Y:S01]  /*1f60*/  LOP3.LUT P6, RZ, R181, 0xff000000, RZ, 0xc0, !PT ;  /* 0xff000000b5ff7812 */ /* 0x000fe200078cc0ff */
[----:B------:R-:W-:Y:S01]  /*1f70*/  FADD.FTZ R214, R151, -R214 ;  /* 0x800000d697d67221 */ /* 0x000fe20000010000 */
[----:B------:R-:W-:Y:S01]  /*1f80*/  F2FP.PACK_AB R109, R112, R109 ;  /* 0x0000006d706d723e */ /* 0x000fe200000000ff */
[----:B------:R-:W-:-:S02]  /*1f90*/  FFMA.FTZ R118, R118, R110, R113 ;  /* 0x0000006e76767223 */ /* 0x000fc40000010071 */
[----:B------:R-:W-:Y:S02]  /*1fa0*/  FMUL.FTZ R116, R229, R200 ;  /* 0x000000c8e5747220 */ /* 0x000fe40000410000 */
[----:B------:R-:W-:Y:S02]  /*1fb0*/  FMUL.FTZ R117, R207, R204 ;  /* 0x000000cccf757220 */ /* 0x000fe40000410000 */
[----:B------:R-:W-:Y:S02]  /*1fc0*/  FADD.FTZ R212, R149, -R212 ;  /* 0x800000d495d47221 */ /* 0x000fe40000010000 */
[----:B------:R-:W-:Y:S02]  /*1fd0*/  FMUL.FTZ R210, R207, R214 ;  /* 0x000000d6cfd27220 */ /* 0x000fe40000410000 */
[----:B------:R-:W-:Y:S02]  /*1fe0*/  FFMA.FTZ R120, R120, R110, R113 ;  /* 0x0000006e78787223 */ /* 0x000fe40000010071 */
[----:B------:R-:W-:-:S02]  /*1ff0*/  FADD.FTZ R118, R191, -R118 ;  /* 0x80000076bf767221 */ /* 0x000fc40000010000 */
[----:B------:R-:W-:Y:S02]  /*2000*/  FFMA.FTZ R218, R218, R110, R113 ;  /* 0x0000006edada7223 */ /* 0x000fe40000010071 */
[----:B------:R-:W-:Y:S02]  /*2010*/  FMUL.FTZ R116, R116, c[0x0][0x1e8] ;  /* 0x00007a0074747a20 */ /* 0x000fe40000410000 */
[----:B------:R-:W-:Y:S02]  /*2020*/  @P0 FADD.FTZ R117, R68, R117 ;  /* 0x0000007544750221 */ /* 0x000fe40000010000 */
[----:B------:R-:W-:Y:S01]  /*2030*/  FMUL.FTZ R208, R207, R212 ;  /* 0x000000d4cfd07220 */ /* 0x000fe20000410000 */
[----:B------:R-:W-:Y:S01]  /*2040*/  FSEL R202, R116, RZ, P5 ;  /* 0x000000ff74ca7208 */ /* 0x000fe20002800000 */
[----:B------:R-:W-:Y:S01]  /*2050*/  @P0 FADD.FTZ R210, R75, R210 ;  /* 0x000000d24bd20221 */ /* 0x000fe20000010000 */
[----:B------:R-:W-:Y:S01]  /*2060*/  LOP3.LUT P5, RZ, R182, 0xff00, RZ, 0xc0, !PT ;  /* 0x0000ff00b6ff7812 */ /* 0x000fe200078ac0ff */
[----:B------:R-:W-:-:S02]  /*2070*/  FADD.FTZ R126, R153, -R120 ;  /* 0x80000078997e7221 */ /* 0x000fc40000010000 */
[----:B------:R-:W-:Y:S02]  /*2080*/  FMUL.FTZ R227, R207, R118 ;  /* 0x00000076cfe37220 */ /* 0x000fe40000410000 */
[----:B------:R-:W-:Y:S02]  /*2090*/  FADD.FTZ R218, R205, -R218 ;  /* 0x800000dacdda7221 */ /* 0x000fe40000010000 */
[-C--:B------:R-:W-:Y:S02]  /*20a0*/  FMUL.FTZ R108, R117, R200.reuse ;  /* 0x000000c8756c7220 */ /* 0x080fe40000410000 */
[----:B------:R-:W-:Y:S02]  /*20b0*/  @P0 FADD.FTZ R208, R73, R208 ;  /* 0x000000d049d00221 */ /* 0x000fe40000010000 */
[----:B------:R-:W-:Y:S02]  /*20c0*/  FMUL.FTZ R116, R210, R200 ;  /* 0x000000c8d2747220 */ /* 0x000fe40000410000 */
[----:B------:R-:W-:-:S02]  /*20d0*/  FFMA.FTZ R216, R216, R110, R113 ;  /* 0x0000006ed8d87223 */ /* 0x000fc40000010071 */
[----:B------:R-:W-:Y:S02]  /*20e0*/  @P0 FADD.FTZ R227, R74, R227 ;  /* 0x000000e34ae30221 */ /* 0x000fe40000010000 */
[C---:B------:R-:W-:Y:S02]  /*20f0*/  FMUL.FTZ R143, R207.reuse, R126 ;  /* 0x0000007ecf8f7220 */ /* 0x040fe40000410000 */
[----:B------:R-:W-:Y:S02]  /*2100*/  FMUL.FTZ R126, R207, R218 ;  /* 0x000000dacf7e7220 */ /* 0x000fe40000410000 */
[----:B------:R-:W-:Y:S02]  /*2110*/  FMUL.FTZ R108, R108, c[0x0][0x1e8] ;  /* 0x00007a006c6c7a20 */ /* 0x000fe40000410000 */
[--C-:B------:R-:W-:Y:S02]  /*2120*/  FFMA.FTZ R122, R122, R110, R113.reuse ;  /* 0x0000006e7a7a7223 */ /* 0x100fe40000010071 */
[----:B------:R-:W-:Y:S01]  /*2130*/  FMUL.FTZ R118, R208, R200 ;  /* 0x000000c8d0767220 */ /* 0x000fe20000410000 */
[----:B------:R-:W-:Y:S01]  /*2140*/  FSEL R108, R108, RZ, P1 ;  /* 0x000000ff6c6c7208 */ /* 0x000fe20000800000 */
[----:B------:R-:W-:Y:S01]  /*2150*/  FMUL.FTZ R116, R116, c[0x0][0x1e8] ;  /* 0x00007a0074747a20 */ /* 0x000fe20000410000 */
[----:B------:R-:W-:Y:S01]  /*2160*/  LOP3.LUT P1, RZ, R181, 0xff00, RZ, 0xc0, !PT ;  /* 0x0000ff00b5ff7812 */ /* 0x000fe2000782c0ff */
[----:B------:R-:W-:Y:S01]  /*2170*/  FFMA.FTZ R128, R128, R110, R113 ;  /* 0x0000006e80807223 */ /* 0x000fe20000010071 */
[----:B------:R-:W-:Y:S01]  /*2180*/  F2FP.PACK_AB R108, R111, R108 ;  /* 0x0000006c6f6c723e */ /* 0x000fe200000000ff */
[----:B------:R-:W-:Y:S01]  /*2190*/  FADD.FTZ R216, R201, -R216 ;  /* 0x800000d8c9d87221 */ /* 0x000fe20000010000 */
[----:B------:R-:W-:Y:S01]  /*21a0*/  FSEL R190, R116, RZ, P6 ;  /* 0x000000ff74be7208 */ /* 0x000fe20003000000 */
[----:B------:R-:W-:Y:S01]  /*21b0*/  FMUL.FTZ R120, R227, R200 ;  /* 0x000000c8e3787220 */ /* 0x000fe20000410000 */
[----:B------:R-:W-:Y:S01]  /*21c0*/  LOP3.LUT P6, RZ, R183, 0xff, RZ, 0xc0, !PT ;  /* 0x000000ffb7ff7812 */ /* 0x000fe200078cc0ff */
[----:B------:R-:W-:-:S02]  /*21d0*/  @P0 FADD.FTZ R126, R79, R126 ;  /* 0x0000007e4f7e0221 */ /* 0x000fc40000010000 */
[----:B------:R-:W-:Y:S02]  /*21e0*/  FADD.FTZ R122, R203, -R122 ;  /* 0x8000007acb7a7221 */ /* 0x000fe40000010000 */
[----:B------:R-:W-:Y:S02]  /*21f0*/  FMUL.FTZ R118, R118, c[0x0][0x1e8] ;  /* 0x00007a0076767a20 */ /* 0x000fe40000410000 */
[----:B------:R-:W-:Y:S02]  /*2200*/  FADD.FTZ R128, R119, -R128 ;  /* 0x8000008077807221 */ /* 0x000fe40000010000 */
[----:B------:R-:W-:Y:S01]  /*2210*/  FMUL.FTZ R120, R120, c[0x0][0x1e8] ;  /* 0x00007a0078787a20 */ /* 0x000fe20000410000 */
[----:B------:R-:W-:Y:S01]  /*2220*/  FSEL R201, R118, RZ, P1 ;  /* 0x000000ff76c97208 */ /* 0x000fe20000800000 */
[C---:B------:R-:W-:Y:S01]  /*2230*/  FMUL.FTZ R136, R207.reuse, R216 ;  /* 0x000000d8cf887220 */ /* 0x040fe20000410000 */
[----:B------:R-:W-:Y:S01]  /*2240*/  LOP3.LUT P1, RZ, R182, 0xff0000, RZ, 0xc0, !PT ;  /* 0x00ff0000b6ff7812 */ /* 0x000fe2000782c0ff */
[----:B------:R-:W-:Y:S01]  /*2250*/  @P0 FADD.FTZ R143, R76, R143 ;  /* 0x0000008f4c8f0221 */ /* 0x000fe20000010000 */
[----:B------:R-:W-:Y:S01]  /*2260*/  FSEL R191, R120, RZ, P2 ;  /* 0x000000ff78bf7208 */ /* 0x000fe20001000000 */
[----:B------:R-:W-:Y:S01]  /*2270*/  FMUL.FTZ R116, R126, R200 ;  /* 0x000000c87e747220 */ /* 0x000fe20000410000 */
[----:B------:R-:W-:Y:S01]  /*2280*/  LOP3.LUT P2, RZ, R182, 0xff000000, RZ, 0xc0, !PT ;  /* 0xff000000b6ff7812 */ /* 0x000fe2000784c0ff */
[C---:B------:R-:W-:Y:S01]  /*2290*/  FMUL.FTZ R139, R207.reuse, R122 ;  /* 0x0000007acf8b7220 */ /* 0x040fe20000410000 */
[----:B------:R-:W-:Y:S01]  /*22a0*/  F2FP.PACK_AB R111, R190, R191 ;  /* 0x000000bfbe6f723e */ /* 0x000fe200000000ff */
[----:B------:R-:W-:-:S02]  /*22b0*/  FMUL.FTZ R181, R207, R128 ;  /* 0x00000080cfb57220 */ /* 0x000fc40000410000 */
[----:B------:R-:W-:Y:S02]  /*22c0*/  @P0 FADD.FTZ R136, R77, R136 ;  /* 0x000000884d880221 */ /* 0x000fe40000010000 */
[--C-:B------:R-:W-:Y:S02]  /*22d0*/  FFMA.FTZ R224, R224, R110, R113.reuse ;  /* 0x0000006ee0e07223 */ /* 0x100fe40000010071 */
[----:B------:R-:W-:Y:S02]  /*22e0*/  FMUL.FTZ R118, R143, R200 ;  /* 0x000000c88f767220 */ /* 0x000fe40000410000 */
[----:B------:R-:W-:Y:S02]  /*22f0*/  FMUL.FTZ R116, R116, c[0x0][0x1e8] ;  /* 0x00007a0074747a20 */ /* 0x000fe40000410000 */
[-C--:B------:R-:W-:Y:S02]  /*2300*/  FFMA.FTZ R226, R226, R110.reuse, R113 ;  /* 0x0000006ee2e27223 */ /* 0x080fe40000010071 */
[----:B------:R-:W-:Y:S01]  /*2310*/  @P0 FADD.FTZ R139, R78, R139 ;  /* 0x0000008b4e8b0221 */ /* 0x000fe20000010000 */
[----:B------:R-:W-:Y:S01]  /*2320*/  FSEL R204, R116, RZ, P2 ;  /* 0x000000ff74cc7208 */ /* 0x000fe20001000000 */
[----:B------:R-:W-:-:S02]  /*2330*/  FFMA.FTZ R130, R130, R110, R113 ;  /* 0x0000006e82827223 */ /* 0x000fc40000010071 */
[----:B------:R-:W-:Y:S02]  /*2340*/  @P0 FADD.FTZ R181, R80, R181 ;  /* 0x000000b550b50221 */ /* 0x000fe40000010000 */
[-C--:B------:R-:W-:Y:S02]  /*2350*/  FMUL.FTZ R120, R136, R200.reuse ;  /* 0x000000c888787220 */ /* 0x080fe40000410000 */
[----:B------:R-:W-:Y:S02]  /*2360*/  FADD.FTZ R224, R209, -R224 ;  /* 0x800000e0d1e07221 */ /* 0x000fe40000010000 */
[----:B------:R-:W-:Y:S02]  /*2370*/  FMUL.FTZ R118, R118, c[0x0][0x1e8] ;  /* 0x00007a0076767a20 */ /* 0x000fe40000410000 */
[----:B------:R-:W-:Y:S02]  /*2380*/  FADD.FTZ R226, R211, -R226 ;  /* 0x800000e2d3e27221 */ /* 0x000fe40000010000 */
[----:B------:R-:W-:Y:S01]  /*2390*/  FMUL.FTZ R122, R139, R200 ;  /* 0x000000c88b7a7220 */ /* 0x000fe20000410000 */
[----:B------:R-:W-:Y:S01]  /*23a0*/  FSEL R182, R118, RZ, P4 ;  /* 0x000000ff76b67208 */ /* 0x000fe20002000000 */
[----:B------:R-:W-:Y:S01]  /*23b0*/  FADD.FTZ R130, R121, -R130 ;  /* 0x8000008279827221 */ /* 0x000fe20000010000 */
[----:B------:R-:W-:Y:S01]  /*23c0*/  MOV R118, R184 ;  /* 0x000000b800767202 */ /* 0x000fe20000000f00 */
[----:B------:R-:W-:Y:S01]  /*23d0*/  FMUL.FTZ R116, R181, R200 ;  /* 0x000000c8b5747220 */ /* 0x000fe20000410000 */
[----:B------:R-:W-:Y:S01]  /*23e0*/  LOP3.LUT P4, RZ, R183, 0xff00, RZ, 0xc0, !PT ;  /* 0x0000ff00b7ff7812 */ /* 0x000fe2000788c0ff */
[----:B------:R-:W-:Y:S01]  /*23f0*/  FMUL.FTZ R120, R120, c[0x0][0x1e8] ;  /* 0x00007a0078787a20 */ /* 0x000fe20000410000 */
[----:B------:R-:W-:Y:S01]  /*2400*/  LOP3.LUT P2, RZ, R118, 0xff, RZ, 0xc0, !PT ;  /* 0x000000ff76ff7812 */ /* 0x000fe2000784c0ff */
[----:B------:R-:W-:-:S02]  /*2410*/  FMUL.FTZ R154, R207, R224 ;  /* 0x000000e0cf9a7220 */ /* 0x000fc40000410000 */
[----:B------:R-:W-:Y:S01]  /*2420*/  FMUL.FTZ R180, R207, R226 ;  /* 0x000000e2cfb47220 */ /* 0x000fe20000410000 */
[----:B------:R-:W-:Y:S01]  /*2430*/  FSEL R135, R120, RZ, P5 ;  /* 0x000000ff78877208 */ /* 0x000fe20002800000 */
[--C-:B------:R-:W-:Y:S01]  /*2440*/  FFMA.FTZ R132, R132, R110, R113.reuse ;  /* 0x0000006e84847223 */ /* 0x100fe20000010071 */
[----:B------:R-:W-:Y:S01]  /*2450*/  LOP3.LUT P5, RZ, R183, 0xff0000, RZ, 0xc0, !PT ;  /* 0x00ff0000b7ff7812 */ /* 0x000fe200078ac0ff */
[----:B------:R-:W-:Y:S01]  /*2460*/  FMUL.FTZ R122, R122, c[0x0][0x1e8] ;  /* 0x00007a007a7a7a20 */ /* 0x000fe20000410000 */
[----:B------:R-:W-:Y:S01]  /*2470*/  F2FP.PACK_AB R112, R135, R182 ;  /* 0x000000b68770723e */ /* 0x000fe200000000ff */
[----:B------:R-:W-:Y:S02]  /*2480*/  FMUL.FTZ R153, R207, R130 ;  /* 0x00000082cf997220 */ /* 0x000fe40000410000 */
[-CC-:B------:R-:W-:Y:S01]  /*2490*/  FFMA.FTZ R134, R134, R110.reuse, R113.reuse ;  /* 0x0000006e86867223 */ /* 0x180fe20000010071 */
[----:B------:R-:W-:Y:S01]  /*24a0*/  FSEL R131, R122, RZ, P1 ;  /* 0x000000ff7a837208 */ /* 0x000fe20000800000 */
[----:B------:R-:W-:Y:S01]  /*24b0*/  FMUL.FTZ R116, R116, c[0x0][0x1e8] ;  /* 0x00007a0074747a20 */ /* 0x000fe20000410000 */
[----:B------:R-:W-:Y:S01]  /*24c0*/  LOP3.LUT P1, RZ, R183, 0xff000000, RZ, 0xc0, !PT ;  /* 0xff000000b7ff7812 */ /* 0x000fe2000782c0ff */
[----:B------:R-:W-:-:S02]  /*24d0*/  FFMA.FTZ R140, R140, R110, R113 ;  /* 0x0000006e8c8c7223 */ /* 0x000fc40000010071 */
[----:B------:R-:W-:Y:S01]  /*24e0*/  @P0 FADD.FTZ R154, R81, R154 ;  /* 0x0000009a519a0221 */ /* 0x000fe20000010000 */
[----:B------:R-:W-:Y:S01]  /*24f0*/  FSEL R130, R116, RZ, P6 ;  /* 0x000000ff74827208 */ /* 0x000fe20003000000 */
[-CC-:B------:R-:W-:Y:S01]  /*2500*/  FFMA.FTZ R228, R228, R110.reuse, R113.reuse ;  /* 0x0000006ee4e47223 */ /* 0x180fe20000010071 */
[----:B------:R-:W-:Y:S01]  /*2510*/  LOP3.LUT P6, RZ, R184, 0xff00, RZ, 0xc0, !PT ;  /* 0x0000ff00b8ff7812 */ /* 0x000fe200078cc0ff */
[----:B------:R-:W-:Y:S02]  /*2520*/  @P0 FADD.FTZ R180, R83, R180 ;  /* 0x000000b453b40221 */ /* 0x000fe40000010000 */
[----:B------:R-:W-:Y:S02]  /*2530*/  FADD.FTZ R120, R123, -R132 ;  /* 0x800000847b787221 */ /* 0x000fe40000010000 */
[----:B------:R-:W-:Y:S02]  /*2540*/  FFMA.FTZ R142, R142, R110, R113 ;  /* 0x0000006e8e8e7223 */ /* 0x000fe40000010071 */
[----:B------:R-:W-:-:S02]  /*2550*/  @P0 FADD.FTZ R153, R82, R153 ;  /* 0x0000009952990221 */ /* 0x000fc40000010000 */
[----:B------:R-:W-:Y:S02]  /*2560*/  FADD.FTZ R134, R125, -R134 ;  /* 0x800000867d867221 */ /* 0x000fe40000010000 */
[-CC-:B------:R-:W-:Y:S02]  /*2570*/  FFMA.FTZ R236, R236, R110.reuse, R113.reuse ;  /* 0x0000006eecec7223 */ /* 0x180fe40000010071 */
[----:B------:R-:W-:Y:S02]  /*2580*/  FADD.FTZ R140, R127, -R140 ;  /* 0x8000008c7f8c7221 */ /* 0x000fe40000010000 */
[--C-:B------:R-:W-:Y:S02]  /*2590*/  FFMA.FTZ R230, R230, R110, R113.reuse ;  /* 0x0000006ee6e67223 */ /* 0x100fe40000010071 */
[----:B------:R-:W-:Y:S02]  /*25a0*/  FMUL.FTZ R118, R154, R200 ;  /* 0x000000c89a767220 */ /* 0x000fe40000410000 */
[----:B------:R-:W-:-:S02]  /*25b0*/  FFMA.FTZ R238, R238, R110, R113 ;  /* 0x0000006eeeee7223 */ /* 0x000fc40000010071 */
[-CC-:B------:R-:W-:Y:S02]  /*25c0*/  FFMA.FTZ R144, R144, R110.reuse, R113.reuse ;  /* 0x0000006e90907223 */ /* 0x180fe40000010071 */
[-CC-:B------:R-:W-:Y:S02]  /*25d0*/  FFMA.FTZ R240, R240, R110.reuse, R113.reuse ;  /* 0x0000006ef0f07223 */ /* 0x180fe40000010071 */
[-CC-:B------:R-:W-:Y:S02]  /*25e0*/  FFMA.FTZ R242, R242, R110.reuse, R113.reuse ;  /* 0x0000006ef2f27223 */ /* 0x180fe40000010071 */
[-CC-:B------:R-:W-:Y:S02]  /*25f0*/  FFMA.FTZ R244, R244, R110.reuse, R113.reuse ;  /* 0x0000006ef4f47223 */ /* 0x180fe40000010071 */
[-CC-:B------:R-:W-:Y:S02]  /*2600*/  FFMA.FTZ R152, R152, R110.reuse, R113.reuse ;  /* 0x0000006e98987223 */ /* 0x180fe40000010071 */
[----:B------:R-:W-:-:S02]  /*2610*/  FFMA.FTZ R250, R250, R110, R113 ;  /* 0x0000006efafa7223 */ /* 0x000fc40000010071 */
[--C-:B------:R-:W-:Y:S02]  /*2620*/  FFMA.FTZ R252, R252, R110, R113.reuse ;  /* 0x0000006efcfc7223 */ /* 0x100fe40000010071 */
[----:B------:R-:W-:Y:S02]  /*2630*/  FADD.FTZ R228, R213, -R228 ;  /* 0x800000e4d5e47221 */ /* 0x000fe40000010000 */
[----:B------:R-:W-:Y:S02]  /*2640*/  FMUL.FTZ R116, R180, R200 ;  /* 0x000000c8b4747220 */ /* 0x000fe40000410000 */
[----:B------:R-:W-:Y:S02]  /*2650*/  FFMA.FTZ R113, R155, R110, R113 ;  /* 0x0000006e9b717223 */ /* 0x000fe40000010071 */
[----:B------:R-:W-:Y:S02]  /*2660*/  FMUL.FTZ R183, R207, R120 ;  /* 0x00000078cfb77220 */ /* 0x000fe40000410000 */
[----:B------:R-:W-:-:S02]  /*2670*/  FADD.FTZ R110, R129, -R142 ;  /* 0x8000008e816e7221 */ /* 0x000fc40000010000 */
[----:B------:R-:W-:Y:S02]  /*2680*/  FMUL.FTZ R119, R153, R200 ;  /* 0x000000c899777220 */ /* 0x000fe40000410000 */
[----:B------:R-:W-:Y:S02]  /*2690*/  FMUL.FTZ R151, R207, R134 ;  /* 0x00000086cf977220 */ /* 0x000fe40000410000 */
[----:B------:R-:W-:Y:S02]  /*26a0*/  FADD.FTZ R236, R217, -R236 ;  /* 0x800000ecd9ec7221 */ /* 0x000fe40000010000 */
[C---:B------:R-:W-:Y:S02]  /*26b0*/  FMUL.FTZ R129, R207.reuse, R140 ;  /* 0x0000008ccf817220 */ /* 0x040fe40000410000 */
[----:B------:R-:W-:Y:S02]  /*26c0*/  FMUL.FTZ R118, R118, c[0x0][0x1e8] ;  /* 0x00007a0076767a20 */ /* 0x000fe40000410000 */
[----:B------:R-:W-:-:S02]  /*26d0*/  FMUL.FTZ R150, R207, R228 ;  /* 0x000000e4cf967220 */ /* 0x000fc40000410000 */
[----:B------:R-:W-:Y:S01]  /*26e0*/  FMUL.FTZ R116, R116, c[0x0][0x1e8] ;  /* 0x00007a0074747a20 */ /* 0x000fe20000410000 */
[----:B------:R-:W-:Y:S01]  /*26f0*/  FSEL R203, R118, RZ, P4 ;  /* 0x000000ff76cb7208 */ /* 0x000fe20002000000 */
[----:B------:R-:W-:Y:S01]  /*2700*/  @P0 FADD.FTZ R183, R84, R183 ;  /* 0x000000b754b70221 */ /* 0x000fe20000010000 */
[----:B------:R-:W-:Y:S01]  /*2710*/  LOP3.LUT P4, RZ, R184, 0xff0000, RZ, 0xc0, !PT ;  /* 0x00ff0000b8ff7812 */ /* 0x000fe2000788c0ff */
[----:B------:R-:W-:Y:S01]  /*2720*/  FMUL.FTZ R119, R119, c[0x0][0x1e8] ;  /* 0x00007a0077777a20 */ /* 0x000fe20000410000 */
[----:B------:R-:W-:Y:S01]  /*2730*/  FSEL R205, R116, RZ, P1 ;  /* 0x000000ff74cd7208 */ /* 0x000fe20000800000 */
[----:B------:R-:W-:Y:S01]  /*2740*/  @P0 FADD.FTZ R151, R86, R151 ;  /* 0x0000009756970221 */ /* 0x000fe20000010000 */
[----:B------:R-:W-:Y:S01]  /*2750*/  LOP3.LUT P1, RZ, R185, 0xff, RZ, 0xc0, !PT ;  /* 0x000000ffb9ff7812 */ /* 0x000fe2000782c0ff */
[----:B------:R-:W-:Y:S01]  /*2760*/  FMUL.FTZ R142, R207, R236 ;  /* 0x000000eccf8e7220 */ /* 0x000fe20000410000 */
[----:B------:R-:W-:Y:S01]  /*2770*/  FSEL R132, R119, RZ, P5 ;  /* 0x000000ff77847208 */ /* 0x000fe20002800000 */
[----:B------:R-:W-:Y:S01]  /*2780*/  @P0 FADD.FTZ R129, R88, R129 ;  /* 0x0000008158810221 */ /* 0x000fe20000010000 */
[----:B------:R-:W-:Y:S01]  /*2790*/  LOP3.LUT P5, RZ, R184, 0xff000000, RZ, 0xc0, !PT ;  /* 0xff000000b8ff7812 */ /* 0x000fe200078ac0ff */
[----:B------:R-:W-:-:S02]  /*27a0*/  FADD.FTZ R230, R215, -R230 ;  /* 0x800000e6d7e67221 */ /* 0x000fc40000010000 */
[----:B------:R-:W-:Y:S02]  /*27b0*/  @P0 FADD.FTZ R150, R85, R150 ;  /* 0x0000009655960221 */ /* 0x000fe40000010000 */
[----:B------:R-:W-:Y:S02]  /*27c0*/  FADD.FTZ R238, R219, -R238 ;  /* 0x800000eedbee7221 */ /* 0x000fe40000010000 */
[----:B------:R-:W-:Y:S02]  /*27d0*/  FADD.FTZ R242, R137, -R242 ;  /* 0x800000f289f27221 */ /* 0x000fe40000010000 */
[----:B------:R-:W-:Y:S02]  /*27e0*/  FMUL.FTZ R118, R183, R200 ;  /* 0x000000c8b7767220 */ /* 0x000fe40000410000 */
[----:B------:R-:W-:Y:S02]  /*27f0*/  FMUL.FTZ R137, R207, R110 ;  /* 0x0000006ecf897220 */ /* 0x000fe40000410000 */
[----:B------:R-:W-:-:S02]  /*2800*/  FMUL.FTZ R116, R151, R200 ;  /* 0x000000c897747220 */ /* 0x000fc40000410000 */
[----:B------:R-:W-:Y:S02]  /*2810*/  @P0 FADD.FTZ R142, R89, R142 ;  /* 0x0000008e598e0221 */ /* 0x000fe40000010000 */
[----:B------:R-:W-:Y:S02]  /*2820*/  FMUL.FTZ R110, R129, R200 ;  /* 0x000000c8816e7220 */ /* 0x000fe40000410000 */
        /* <DEDUP_REMOVED lines=9> */
[----:B------:R-:W-:Y:S01]  /*28c0*/  FADD.FTZ R152, R141, -R152 ;  /* 0x800000988d987221 */ /* 0x000fe20000010000 */
[----:B------:R-:W-:Y:S01]  /*28d0*/  MOV R118, R178 ;  /* 0x000000b200767202 */ /* 0x000fe20000000f00 */
[----:B------:R-:W-:Y:S01]  /*28e0*/  FMUL.FTZ R113, R142, R200 ;  /* 0x000000c88e717220 */ /* 0x000fe20000410000 */
[----:B------:R-:W-:Y:S01]  /*28f0*/  FSEL R138, R116, RZ, P4 ;  /* 0x000000ff748a7208 */ /* 0x000fe20002000000 */
[----:B------:R-:W-:Y:S01]  /*2900*/  FMUL.FTZ R110, R110, c[0x0][0x1e8] ;  /* 0x00007a006e6e7a20 */ /* 0x000fe20000410000 */
[----:B------:R-:W-:Y:S01]  /*2910*/  LOP3.LUT P4, RZ, R185, 0xff000000, RZ, 0xc0, !PT ;  /* 0xff000000b9ff7812 */ /* 0x000fe2000788c0ff */
[----:B------:R-:W-:-:S02]  /*2920*/  @P0 FADD.FTZ R128, R87, R128 ;  /* 0x0000008057800221 */ /* 0x000fc40000010000 */
[----:B------:R-:W-:Y:S02]  /*2930*/  FMUL.FTZ R119, R119, c[0x0][0x1e8] ;  /* 0x00007a0077777a20 */ /* 0x000fe40000410000 */
[----:B------:R-:W-:Y:S02]  /*2940*/  @P0 FADD.FTZ R137, R90, R137 ;  /* 0x000000895a890221 */ /* 0x000fe40000010000 */
[----:B------:R-:W-:Y:S01]  /*2950*/  @P0 FADD.FTZ R140, R91, R140 ;  /* 0x0000008c5b8c0221 */ /* 0x000fe20000010000 */
[----:B------:R-:W-:Y:S01]  /*2960*/  FSEL R147, R119, RZ, P6 ;  /* 0x000000ff77937208 */ /* 0x000fe20003000000 */
[----:B------:R-:W-:Y:S01]  /*2970*/  FADD.FTZ R252, R145, -R252 ;  /* 0x800000fc91fc7221 */ /* 0x000fe20000010000 */
[----:B------:R-:W-:Y:S01]  /*2980*/  LOP3.LUT P6, RZ, R185, 0xff0000, RZ, 0xc0, !PT ;  /* 0x00ff0000b9ff7812 */ /* 0x000fe200078cc0ff */
[----:B------:R-:W-:Y:S02]  /*2990*/  FMUL.FTZ R211, R207, R144 ;  /* 0x00000090cfd37220 */ /* 0x000fe40000410000 */
[----:B------:R-:W-:-:S02]  /*29a0*/  FADD.FTZ R240, R221, -R240 ;  /* 0x800000f0ddf07221 */ /* 0x000fc40000010000 */
[----:B------:R-:W-:Y:S02]  /*29b0*/  FADD.FTZ R244, R223, -R244 ;  /* 0x800000f4dff47221 */ /* 0x000fe40000010000 */
[----:B------:R-:W-:Y:S01]  /*29c0*/  FMUL.FTZ R145, R207, R152 ;  /* 0x00000098cf917220 */ /* 0x000fe20000410000 */
[----:B------:R-:W-:Y:S01]  /*29d0*/  FSEL R152, R110, RZ, P1 ;  /* 0x000000ff6e987208 */ /* 0x000fe20000800000 */
[----:B------:R-:W-:Y:S01]  /*29e0*/  FMUL.FTZ R113, R113, c[0x0][0x1e8] ;  /* 0x00007a0071717a20 */ /* 0x000fe20000410000 */
[----:B------:R-:W-:Y:S01]  /*29f0*/  ISETP.NE.U32.AND P1, PT, RZ, c[0x0][0x258], PT ;  /* 0x00009600ff007a0c */ /* 0x000fe20003f25070 */
[-C--:B------:R-:W-:Y:S02]  /*2a00*/  FMUL.FTZ R120, R128, R200.reuse ;  /* 0x000000c880787220 */ /* 0x080fe40000410000 */
        /* <DEDUP_REMOVED lines=28> */
[-C--:B------:R-:W-:Y:S01]  /*2bd0*/  FMUL.FTZ R116, R214, R200.reuse ;  /* 0x000000c8d6747220 */ /* 0x080fe20000410000 */
[----:B------:R-:W-:Y:S01]  /*2be0*/  @P2 MOV R125, 0x20 ;  /* 0x00000020007d2802 */ /* 0x000fe20000000f00 */
[-C--:B------:R-:W-:Y:S01]  /*2bf0*/  FMUL.FTZ R110, R155, R200.reuse ;  /* 0x000000c89b6e7220 */ /* 0x080fe20000410000 */
[----:B------:R-:W-:Y:S01]  /*2c00*/  FSEL R213, R113, RZ, P5 ;  /* 0x000000ff71d57208 */ /* 0x000fe20002800000 */
[----:B------:R-:W-:Y:S01]  /*2c10*/  FMUL.FTZ R118, R212, R200 ;  /* 0x000000c8d4767220 */ /* 0x000fe20000410000 */
[----:B------:R-:W-:Y:S01]  /*2c20*/  LOP3.LUT P5, RZ, R178, 0xff000000, RZ, 0xc0, !PT ;  /* 0xff000000b2ff7812 */ /* 0x000fe200078ac0ff */
[----:B------:R-:W-:Y:S01]  /*2c30*/  FADD.FTZ R250, R225, -R250 ;  /* 0x800000fae1fa7221 */ /* 0x000fe20000010000 */
[----:B------:R-:W-:Y:S01]  /*2c40*/  SEL R120, R229, R104, P1 ;  /* 0x00000068e5787207 */ /* 0x000fe20000800000 */
[----:B------:R-:W-:Y:S01]  /*2c50*/  FMUL.FTZ R116, R116, c[0x0][0x1e8] ;  /* 0x00007a0074747a20 */ /* 0x000fe20000410000 */
[----:B------:R-:W-:Y:S01]  /*2c60*/  @P2 MOV R134, 0x20 ;  /* 0x0000002000862802 */ /* 0x000fe20000000f00 */
[----:B------:R-:W-:Y:S01]  /*2c70*/  FMUL.FTZ R110, R110, c[0x0][0x1e8] ;  /* 0x00007a006e6e7a20 */ /* 0x000fe20000410000 */
[----:B------:R-:W-:Y:S01]  /*2c80*/  F2FP.PACK_AB R113, R204, R131 ;  /* 0x00000083cc71723e */ /* 0x000fe200000000ff */
        /* <DEDUP_REMOVED lines=19> */
[----:B------:R-:W-:Y:S01]  /*2dc0*/  SEL R118, R115, R102, P1 ;  /* 0x0000006673767207 */ /* 0x000fe20000800000 */
[----:B------:R-:W-:Y:S01]  /*2dd0*/  @P2 IMAD.WIDE.U32 R134, R199, R134, c[0x0][0x258] ;  /* 0x00009600c7862625 */ /* 0x000fe200078e0086 */
[C---:B------:R-:W-:Y:S01]  /*2de0*/  IADD3 R148, R198.reuse, 0x80, RZ ;  /* 0x00000080c6947810 */ /* 0x040fe20007ffe0ff */
[----:B------:R0:W-:Y:S01]  /*2df0*/  @P2 STG.E.128 [R124.64+0x10], R120 ;  /* 0x000010787c002986 */ /* 0x0001e2000c101d04 */
[----:B------:R-:W-:Y:S02]  /*2e00*/  F2FP.PACK_AB R115, R205, R132 ;  /* 0x00000084cd73723e */ /* 0x000fe400000000ff */
[----:B------:R-:W-:Y:S01]  /*2e10*/  F2FP.PACK_AB R110, R201, R202 ;  /* 0x000000cac96e723e */ /* 0x000fe200000000ff */
[----:B------:R1:W-:Y:S01]  /*2e20*/  @P2 STG.E.128 [R124.64], R116 ;  /* 0x000000747c002986 */ /* 0x0003e2000c101d04 */
[----:B------:R-:W-:Y:S01]  /*2e30*/  IMAD.WIDE.U32 R132, R198, R179, c[0x0][0x248] ;  /* 0x00009200c6847625 */ /* 0x000fe200078e00b3 */
[----:B------:R-:W-:Y:S02]  /*2e40*/  F2FP.PACK_AB R114, R203, R130 ;  /* 0x00000082cb72723e */ /* 0x000fe400000000ff */
[----:B------:R-:W-:Y:S01]  /*2e50*/  SEL R127, R128, R103, P1 ;  /* 0x00000067807f7207 */ /* 0x000fe20000800000 */
[----:B------:R-:W-:Y:S01]  /*2e60*/  IMAD.WIDE.U32 R130, R179, R148, c[0x0][0x248] ;  /* 0x00009200b3827625 */ /* 0x000fe200078e0094 */
[----:B------:R2:W-:Y:S01]  /*2e70*/  STG.E.128 [R132.64], R108 ;  /* 0x0000006c84007986 */ /* 0x0005e2000c101d04 */
[----:B------:R-:W-:-:S02]  /*2e80*/  SEL R128, R129, R104, P1 ;  /* 0x0000006881807207 */ /* 0x000fc40000800000 */
[----:B------:R-:W-:Y:S02]  /*2e90*/  SEL R129, R142, R105, P1 ;  /* 0x000000698e817207 */ /* 0x000fe40000800000 */
[----:B------:R-:W-:Y:S02]  /*2ea0*/  @P2 MOV R207, 0x20 ;  /* 0x0000002000cf2802 */ /* 0x000fe40000000f00 */
[----:B------:R-:W-:Y:S02]  /*2eb0*/  SEL R208, RZ, 0x1, P3 ;  /* 0x00000001ffd07807 */ /* 0x000fe40001800000 */
[----:B0-----:R-:W-:Y:S01]  /*2ec0*/  SEL R120, R181, R104, P1 ;  /* 0x00000068b5787207 */ /* 0x001fe20000800000 */
[----:B------:R-:W-:Y:S01]  /*2ed0*/  @P2 IMAD.WIDE.U32 R206, R206, R207, c[0x0][0x258] ;  /* 0x00009600cece2625 */ /* 0x000fe200078e00cf */
[----:B------:R-:W-:Y:S02]  /*2ee0*/  SEL R121, R154, R105, P1 ;  /* 0x000000699a797207 */ /* 0x000fe40000800000 */
[----:B-1----:R-:W-:-:S02]  /*2ef0*/  SEL R116, R143, R100, P1 ;  /* 0x000000648f747207 */ /* 0x002fc40000800000 */
[----:B------:R-:W-:Y:S02]  /*2f00*/  SEL R117, R136, R101, P1 ;  /* 0x0000006588757207 */ /* 0x000fe40000800000 */
[----:B------:R-:W-:Y:S02]  /*2f10*/  SEL R118, R139, R102, P1 ;  /* 0x000000668b767207 */ /* 0x000fe40000800000 */
[----:B------:R-:W-:Y:S02]  /*2f20*/  SEL R119, R126, R103, P1 ;  /* 0x000000677e777207 */ /* 0x000fe40000800000 */
[----:B------:R-:W-:Y:S02]  /*2f30*/  SEL R122, R153, R106, P1 ;  /* 0x0000006a997a7207 */ /* 0x000fe40000800000 */
[----:B------:R-:W-:Y:S01]  /*2f40*/  SEL R123, R180, R107, P1 ;  /* 0x0000006bb47b7207 */ /* 0x000fe20000800000 */
[----:B------:R0:W-:Y:S01]  /*2f50*/  @P2 STG.E.128 [R134.64], R116 ;  /* 0x0000007486002986 */ /* 0x0001e2000c101d04 */
[C---:B------:R-:W-:Y:S01]  /*2f60*/  SEL R104, R145.reuse, R104, P1 ;  /* 0x0000006891687207 */ /* 0x040fe20000800000 */
[-C--:B------:R-:W-:Y:S01]  /*2f70*/  FMUL.FTZ R145, R145, R200.reuse ;  /* 0x000000c891917220 */ /* 0x080fe20000410000 */
[C---:B------:R-:W-:Y:S01]  /*2f80*/  SEL R105, R144.reuse, R105, P1 ;  /* 0x0000006990697207 */ /* 0x040fe20000800000 */
[----:B------:R1:W-:Y:S01]  /*2f90*/  @P2 STG.E.128 [R134.64+0x10], R120 ;  /* 0x0000107886002986 */ /* 0x0003e2000c101d04 */
[----:B------:R-:W-:Y:S01]  /*2fa0*/  FMUL.FTZ R144, R144, R200 ;  /* 0x000000c890907220 */ /* 0x000fe20000410000 */
[----:B------:R-:W-:Y:S01]  /*2fb0*/  SEL R124, R183, R100, P1 ;  /* 0x00000064b77c7207 */ /* 0x000fe20000800000 */
[----:B------:R-:W-:Y:S01]  /*2fc0*/  FMUL.FTZ R145, R145, c[0x0][0x1e8] ;  /* 0x00007a0091917a20 */ /* 0x000fe20000410000 */
[----:B------:R3:W-:Y:S01]  /*2fd0*/  STG.E.128 [R130.64], R112 ;  /* 0x0000007082007986 */ /* 0x0007e2000c101d04 */
[----:B------:R-:W-:Y:S01]  /*2fe0*/  FMUL.FTZ R144, R144, c[0x0][0x1e8] ;  /* 0x00007a0090907a20 */ /* 0x000fe20000410000 */
[----:B------:R-:W-:-:S02]  /*2ff0*/  SEL R125, R150, R101, P1 ;  /* 0x00000065967d7207 */ /* 0x000fc40000800000 */
[----:B------:R-:W-:Y:S02]  /*3000*/  SEL R126, R151, R102, P1 ;  /* 0x00000066977e7207 */ /* 0x000fe40000800000 */
[----:B--2---:R-:W-:Y:S02]  /*3010*/  F2FP.PACK_AB R108, R147, R146 ;  /* 0x00000092936c723e */ /* 0x004fe400000000ff */
[----:B------:R-:W-:Y:S01]  /*3020*/  F2FP.PACK_AB R109, R149, R138 ;  /* 0x0000008a956d723e */ /* 0x000fe200000000ff */
[----:B------:R2:W-:Y:S01]  /*3030*/  @P2 STG.E.128 [R206.64], R124 ;  /* 0x0000007cce002986 */ /* 0x0005e2000c101d04 */
[C---:B0-----:R-:W-:Y:S02]  /*3040*/  IADD3 R116, R198.reuse, 0x100, RZ ;  /* 0x00000100c6747810 */ /* 0x041fe40007ffe0ff */
[----:B------:R-:W-:Y:S02]  /*3050*/  @P2 MOV R118, 0x20 ;  /* 0x0000002000762802 */ /* 0x000fe40000000f00 */
[----:B-1----:R-:W-:Y:S01]  /*3060*/  IADD3 R120, R198, 0x180, RZ ;  /* 0x00000180c6787810 */ /* 0x002fe20007ffe0ff */
[----:B------:R-:W-:Y:S01]  /*3070*/  IMAD.WIDE.U32 R116, R179, R116, c[0x0][0x248] ;  /* 0x00009200b3747625 */ /* 0x000fe200078e0074 */
[----:B------:R-:W-:-:S02]  /*3080*/  F2FP.PACK_AB R110, R185, R152 ;  /* 0x00000098b96e723e */ /* 0x000fc400000000ff */
[----:B---3--:R-:W-:Y:S01]  /*3090*/  SEL R130, R137, R106, P1 ;  /* 0x0000006a89827207 */ /* 0x008fe20000800000 */
        /* <DEDUP_REMOVED lines=10> */
[----:B------:R-:W-:Y:S01]  /*3140*/  SEL R100, R211, R100, P1 ;  /* 0x00000064d3647207 */ /* 0x000fe20000800000 */
[----:B------:R-:W-:Y:S01]  /*3150*/  IMAD.WIDE.U32 R120, R179, R120, c[0x0][0x248] ;  /* 0x00009200b3787625 */ /* 0x000fe200078e0078 */
[----:B------:R-:W-:Y:S01]  /*3160*/  FSEL R141, R141, RZ, P5 ;  /* 0x000000ff8d8d7208 */ /* 0x000fe20002800000 */
[----:B------:R2:W-:Y:S01]  /*3170*/  @P2 STG.E.128 [R206.64+0x10], R128 ;  /* 0x00001080ce002986 */ /* 0x0005e2000c101d04 */
[----:B------:R-:W-:-:S02]  /*3180*/  FSEL R200, R200, RZ, P0 ;  /* 0x000000ffc8c87208 */ /* 0x000fc40000000000 */
[----:B------:R-:W-:Y:S01]  /*3190*/  SEL R101, R214, R101, P1 ;  /* 0x00000065d6657207 */ /* 0x000fe20000800000 */
[----:B------:R2:W-:Y:S01]  /*31a0*/  STG.E.128 [R116.64], R108 ;  /* 0x0000006c74007986 */ /* 0x0005e2000c101d04 */
[----:B------:R-:W-:Y:S02]  /*31b0*/  SEL R102, R155, R102, P1 ;  /* 0x000000669b667207 */ /* 0x000fe40000800000 */
[----:B------:R-:W-:Y:S02]  /*31c0*/  SEL R103, R212, R103, P1 ;  /* 0x00000067d4677207 */ /* 0x000fe40000800000 */
[----:B------:R-:W-:Y:S02]  /*31d0*/  SEL R107, R184, R107, P1 ;  /* 0x0000006bb86b7207 */ /* 0x000fe40000800000 */
[----:B------:R-:W-:Y:S01]  /*31e0*/  F2FP.PACK_AB R114, R115, R114 ;  /* 0x000000727372723e */ /* 0x000fe200000000ff */
[----:B------:R2:W-:Y:S01]  /*31f0*/  @P2 STG.E.128 [R118.64], R100 ;  /* 0x0000006476002986 */ /* 0x0005e2000c101d04 */
[----:B------:R-:W-:-:S02]  /*3200*/  F2FP.PACK_AB R112, R178, R213 ;  /* 0x000000d5b270723e */ /* 0x000fc400000000ff */
[----:B------:R-:W-:Y:S01]  /*3210*/  F2FP.PACK_AB R113, R218, R215 ;  /* 0x000000d7da71723e */ /* 0x000fe200000000ff */
[----:B------:R2:W-:Y:S01]  /*3220*/  @P2 STG.E.128 [R118.64+0x10], R104 ;  /* 0x0000106876002986 */ /* 0x0005e2000c101d04 */
[----:B------:R-:W-:Y:S02]  /*3230*/  F2FP.PACK_AB R115, R200, R141 ;  /* 0x0000008dc873723e */ /* 0x000fe400000000ff */
[----:B------:R-:W-:-:S03]  /*3240*/  ISETP.GE.AND P0, PT, R196, c[0x0][0x164], PT ;  /* 0x00005900c4007a0c */ /* 0x000fc60003f06270 */
[----:B------:R2:W-:Y:S10]  /*3250*/  STG.E.128 [R120.64], R112 ;  /* 0x0000007078007986 */ /* 0x0005f4000c101d04 */
[----:B--2---:R-:W-:Y:S01]  /*3260*/  @P0 CALL.REL.NOINC `(.L_x_8847) ;  /* 0x0000001000000944 */ /* 0x004fe20003c00000 */
[----:B------:R-:W-:Y:S05]  /*3270*/  BRA `(.L_x_8848) ;  /* 0xffffd2d000007947 */ /* 0x000fea000383ffff */
.L_x_8847:
        /* <DEDUP_REMOVED lines=40> */
.L_x_8844:
        /* <DEDUP_REMOVED lines=25> */
.L_x_8845:
[----:B------:R-:W-:Y:S01]  /*3690*/  HFMA2.MMA R112, -RZ, RZ, 0, 9.5367431640625e-07 ;  /* 0x00000010ff707435 */ /* 0x000fe200000001ff */
[----:B------:R-:W-:-:S02]  /*36a0*/  MOV R111, R113 ;  /* 0x00000071006f7202 */ /* 0x000fc40000000f00 */
[----:B------:R-:W-:Y:S02]  /*36b0*/  MOV R114, 0x1f ;  /* 0x0000001f00727802 */ /* 0x000fe40000000f00 */
[----:B------:R-:W-:Y:S02]  /*36c0*/  MOV R117, 0xffffffff ;  /* 0xffffffff00757802 */ /* 0x000fe40000000f00 */
[----:B------:R-:W-:Y:S02]  /*36d0*/  MOV R108, 0x36f0 ;  /* 0x000036f0006c7802 */ /* 0x000fe40000000f00 */
[----:B-----5:R-:W-:Y:S05]  /*36e0*/  CALL.REL.NOINC `($__internal_149_$__cuda_sm70_shflsync_down_p) ;  /* 0x0000046000007944 */ /* 0x020fea0003c00000 */
[----:B-1----:R-:W-:Y:S01]  /*36f0*/  MOV R110, R111 ;  /* 0x0000006f006e7202 */ /* 0x002fe20000000f00 */
[----:B0-----:R-:W-:Y:S05]  /*3700*/  BRA `(.L_x_8849) ;  /* 0xffffe2c000007947 */ /* 0x001fea000383ffff */
.L_x_8846:
[----:B------:R-:W-:Y:S01]  /*3710*/  HFMA2.MMA R112, -RZ, RZ, 0, 9.5367431640625e-07 ;  /* 0x00000010ff707435 */ /* 0x000fe200000001ff */
[----:B------:R-:W-:Y:S02]  /*3720*/  MOV R111, R115 ;  /* 0x00000073006f7202 */ /* 0x000fe40000000f00 */
[----:B------:R-:W-:Y:S02]  /*3730*/  MOV R114, 0x1f ;  /* 0x0000001f00727802 */ /* 0x000fe40000000f00 */
[----:B------:R-:W-:-:S02]  /*3740*/  MOV R117, 0xffffffff ;  /* 0xffffffff00757802 */ /* 0x000fc40000000f00 */
[----:B------:R-:W-:Y:S02]  /*3750*/  MOV R108, 0x3770 ;  /* 0x00003770006c7802 */ /* 0x000fe40000000f00 */
[----:B01---5:R-:W-:Y:S05]  /*3760*/  CALL.REL.NOINC `($__internal_149_$__cuda_sm70_shflsync_down_p) ;  /* 0x000003e000007944 */ /* 0x023fea0003c00000 */
[----:B------:R-:W-:Y:S01]  /*3770*/  FADD.FTZ R113, R113, R110 ;  /* 0x0000006e71717221 */ /* 0x000fe20000010000 */
[----:B0-----:R-:W-:Y:S01]  /*3780*/  HFMA2.MMA R112, -RZ, RZ, 0, 4.76837158203125e-07 ;  /* 0x00000008ff707435 */ /* 0x001fe200000001ff */
[----:B-1----:R-:W-:Y:S01]  /*3790*/  FADD.FTZ R116, R115, R111 ;  /* 0x0000006f73747221 */ /* 0x002fe20000010000 */
[----:B------:R-:W-:Y:S02]  /*37a0*/  MOV R114, 0x1f ;  /* 0x0000001f00727802 */ /* 0x000fe40000000f00 */
[----:B------:R-:W-:Y:S02]  /*37b0*/  MOV R117, 0xffffffff ;  /* 0xffffffff00757802 */ /* 0x000fe40000000f00 */
[----:B------:R-:W-:Y:S02]  /*37c0*/  MOV R111, R113 ;  /* 0x00000071006f7202 */ /* 0x000fe40000000f00 */
[----:B------:R-:W-:Y:S02]  /*37d0*/  MOV R108, 0x37f0 ;  /* 0x000037f0006c7802 */ /* 0x000fe40000000f00 */
[----:B------:R-:W-:Y:S05]  /*37e0*/  CALL.REL.NOINC `($__internal_149_$__cuda_sm70_shflsync_down_p) ;  /* 0x0000036000007944 */ /* 0x000fea0003c00000 */
[----:B0-----:R-:W-:Y:S01]  /*37f0*/  HFMA2.MMA R112, -RZ, RZ, 0, 4.76837158203125e-07 ;  /* 0x00000008ff707435 */ /* 0x001fe200000001ff */
[----:B-1----:R-:W-:-:S02]  /*3800*/  MOV R110, R111 ;  /* 0x0000006f006e7202 */ /* 0x002fc40000000f00 */
[----:B------:R-:W-:Y:S02]  /*3810*/  MOV R111, R116 ;  /* 0x00000074006f7202 */ /* 0x000fe40000000f00 */
[----:B------:R-:W-:Y:S02]  /*3820*/  MOV R114, 0x1f ;  /* 0x0000001f00727802 */ /* 0x000fe40000000f00 */
[----:B------:R-:W-:Y:S02]  /*3830*/  MOV R117, 0xffffffff ;  /* 0xffffffff00757802 */ /* 0x000fe40000000f00 */
[----:B------:R-:W-:Y:S02]  /*3840*/  MOV R108, 0x3860 ;  /* 0x00003860006c7802 */ /* 0x000fe40000000f00 */
[----:B------:R-:W-:Y:S05]  /*3850*/  CALL.REL.NOINC `($__internal_149_$__cuda_sm70_shflsync_down_p) ;  /* 0x000002f000007944 */ /* 0x000fea0003c00000 */
[----:B------:R-:W-:Y:S01]  /*3860*/  FADD.FTZ R113, R110, R113 ;  /* 0x000000716e717221 */ /* 0x000fe20000010000 */
[----:B0-----:R-:W-:Y:S01]  /*3870*/  HFMA2.MMA R112, -RZ, RZ, 0, 2.384185791015625e-07 ;  /* 0x00000004ff707435 */ /* 0x001fe200000001ff */
[----:B-1----:R-:W-:Y:S01]  /*3880*/  FADD.FTZ R116, R116, R111 ;  /* 0x0000006f74747221 */ /* 0x002fe20000010000 */
[----:B------:R-:W-:Y:S02]  /*3890*/  MOV R114, 0x1f ;  /* 0x0000001f00727802 */ /* 0x000fe40000000f00 */
[----:B------:R-:W-:-:S02]  /*38a0*/  MOV R117, 0xffffffff ;  /* 0xffffffff00757802 */ /* 0x000fc40000000f00 */
[----:B------:R-:W-:Y:S02]  /*38b0*/  MOV R111, R113 ;  /* 0x00000071006f7202 */ /* 0x000fe40000000f00 */
[----:B------:R-:W-:Y:S02]  /*38c0*/  MOV R108, 0x38e0 ;  /* 0x000038e0006c7802 */ /* 0x000fe40000000f00 */
[----:B------:R-:W-:Y:S05]  /*38d0*/  CALL.REL.NOINC `($__internal_149_$__cuda_sm70_shflsync_down_p) ;  /* 0x0000027000007944 */ /* 0x000fea0003c00000 */
[----:B0-----:R-:W-:Y:S01]  /*38e0*/  HFMA2.MMA R112, -RZ, RZ, 0, 2.384185791015625e-07 ;  /* 0x00000004ff707435 */ /* 0x001fe200000001ff */
[----:B-1----:R-:W-:Y:S02]  /*38f0*/  MOV R110, R111 ;  /* 0x0000006f006e7202 */ /* 0x002fe40000000f00 */
[----:B------:R-:W-:Y:S02]  /*3900*/  MOV R111, R116 ;  /* 0x00000074006f7202 */ /* 0x000fe40000000f00 */
[----:B------:R-:W-:Y:S02]  /*3910*/  MOV R114, 0x1f ;  /* 0x0000001f00727802 */ /* 0x000fe40000000f00 */
[----:B------:R-:W-:Y:S02]  /*3920*/  MOV R117, 0xffffffff ;  /* 0xffffffff00757802 */ /* 0x000fe40000000f00 */
[----:B------:R-:W-:-:S02]  /*3930*/  MOV R108, 0x3950 ;  /* 0x00003950006c7802 */ /* 0x000fc40000000f00 */
[----:B------:R-:W-:Y:S05]  /*3940*/  CALL.REL.NOINC `($__internal_149_$__cuda_sm70_shflsync_down_p) ;  /* 0x0000020000007944 */ /* 0x000fea0003c00000 */
[----:B------:R-:W-:Y:S01]  /*3950*/  FADD.FTZ R113, R110, R113 ;  /* 0x000000716e717221 */ /* 0x000fe20000010000 */
[----:B0-----:R-:W-:Y:S01]  /*3960*/  HFMA2.MMA R112, -RZ, RZ, 0, 1.1920928955078125e-07 ;  /* 0x00000002ff707435 */ /* 0x001fe200000001ff */
[----:B-1----:R-:W-:Y:S01]  /*3970*/  FADD.FTZ R116, R116, R111 ;  /* 0x0000006f74747221 */ /* 0x002fe20000010000 */
[----:B------:R-:W-:-:S02]  /*3980*/  MOV R114, 0x1f ;  /* 0x0000001f00727802 */ /* 0x000fc40000000f00 */
[----:B------:R-:W-:Y:S02]  /*3990*/  MOV R117, 0xffffffff ;  /* 0xffffffff00757802 */ /* 0x000fe40000000f00 */
[----:B------:R-:W-:Y:S02]  /*39a0*/  MOV R111, R113 ;  /* 0x00000071006f7202 */ /* 0x000fe40000000f00 */
[----:B------:R-:W-:Y:S02]  /*39b0*/  MOV R108, 0x39d0 ;  /* 0x000039d0006c7802 */ /* 0x000fe40000000f00 */
[----:B------:R-:W-:Y:S05]  /*39c0*/  CALL.REL.NOINC `($__internal_149_$__cuda_sm70_shflsync_down_p) ;  /* 0x0000018000007944 */ /* 0x000fea0003c00000 */
[----:B0-----:R-:W-:Y:S01]  /*39d0*/  HFMA2.MMA R112, -RZ, RZ, 0, 1.1920928955078125e-07 ;  /* 0x00000002ff707435 */ /* 0x001fe200000001ff */
[----:B-1----:R-:W-:Y:S02]  /*39e0*/  MOV R110, R111 ;  /* 0x0000006f006e7202 */ /* 0x002fe40000000f00 */
[----:B------:R-:W-:Y:S02]  /*39f0*/  MOV R111, R116 ;  /* 0x00000074006f7202 */ /* 0x000fe40000000f00 */
[----:B------:R-:W-:Y:S02]  /*3a00*/  MOV R114, 0x1f ;  /* 0x0000001f00727802 */ /* 0x000fe40000000f00 */
[----:B------:R-:W-:-:S02]  /*3a10*/  MOV R117, 0xffffffff ;  /* 0xffffffff00757802 */ /* 0x000fc40000000f00 */
[----:B------:R-:W-:Y:S02]  /*3a20*/  MOV R108, 0x3a40 ;  /* 0x00003a40006c7802 */ /* 0x000fe40000000f00 */
[----:B------:R-:W-:Y:S05]  /*3a30*/  CALL.REL.NOINC `($__internal_149_$__cuda_sm70_shflsync_down_p) ;  /* 0x0000011000007944 */ /* 0x000fea0003c00000 */
[----:B------:R-:W-:Y:S01]  /*3a40*/  FADD.FTZ R113, R110, R113 ;  /* 0x000000716e717221 */ /* 0x000fe20000010000 */
[----:B0-----:R-:W-:Y:S01]  /*3a50*/  HFMA2.MMA R112, -RZ, RZ, 0, 5.9604644775390625e-08 ;  /* 0x00000001ff707435 */ /* 0x001fe200000001ff */
[----:B-1----:R-:W-:Y:S01]  /*3a60*/  FADD.FTZ R115, R116, R111 ;  /* 0x0000006f74737221 */ /* 0x002fe20000010000 */
[----:B------:R-:W-:Y:S02]  /*3a70*/  MOV R114, 0x1f ;  /* 0x0000001f00727802 */ /* 0x000fe40000000f00 */
[----:B------:R-:W-:Y:S02]  /*3a80*/  MOV R117, 0xffffffff ;  /* 0xffffffff00757802 */ /* 0x000fe40000000f00 */
[----:B------:R-:W-:Y:S02]  /*3a90*/  MOV R111, R113 ;  /* 0x00000071006f7202 */ /* 0x000fe40000000f00 */
[----:B------:R-:W-:Y:S02]  /*3aa0*/  MOV R108, 0x3ac0 ;  /* 0x00003ac0006c7802 */ /* 0x000fe40000000f00 */
[----:B------:R-:W-:Y:S05]  /*3ab0*/  CALL.REL.NOINC `($__internal_149_$__cuda_sm70_shflsync_down_p) ;  /* 0x0000009000007944 */ /* 0x000fea0003c00000 */
[----:B0-----:R-:W-:Y:S01]  /*3ac0*/  HFMA2.MMA R112, -RZ, RZ, 0, 5.9604644775390625e-08 ;  /* 0x00000001ff707435 */ /* 0x001fe200000001ff */
[----:B-1----:R-:W-:-:S02]  /*3ad0*/  MOV R116, R111 ;  /* 0x0000006f00747202 */ /* 0x002fc40000000f00 */
[----:B------:R-:W-:Y:S02]  /*3ae0*/  MOV R111, R115 ;  /* 0x00000073006f7202 */ /* 0x000fe40000000f00 */
[----:B------:R-:W-:Y:S02]  /*3af0*/  MOV R114, 0x1f ;  /* 0x0000001f00727802 */ /* 0x000fe40000000f00 */
[----:B------:R-:W-:Y:S02]  /*3b00*/  MOV R117, 0xffffffff ;  /* 0xffffffff00757802 */ /* 0x000fe40000000f00 */
[----:B------:R-:W-:Y:S02]  /*3b10*/  MOV R108, 0x3b30 ;  /* 0x00003b30006c7802 */ /* 0x000fe40000000f00 */
[----:B------:R-:W-:Y:S05]  /*3b20*/  CALL.REL.NOINC `($__internal_149_$__cuda_sm70_shflsync_down_p) ;  /* 0x0000002000007944 */ /* 0x000fea0003c00000 */
[----:B-1----:R-:W-:Y:S01]  /*3b30*/  MOV R108, R111 ;  /* 0x0000006f006c7202 */ /* 0x002fe20000000f00 */
[----:B0-----:R-:W-:Y:S05]  /*3b40*/  BRA `(.L_x_8850) ;  /* 0xffffdfa000007947 */ /* 0x001fea000383ffff */
        .weak           $__internal_149_$__cuda_sm70_shflsync_down_p
        .type           $__internal_149_$__cuda_sm70_shflsync_down_p,@function
        .size           $__internal_149_$__cuda_sm70_shflsync_down_p,(.L_x_11883 - $__internal_149_$__cuda_sm70_shflsync_down_p)
$__internal_149_$__cuda_sm70_shflsync_down_p:
[----:B------:R-:W-:Y:S01]  /*3b50*/  HFMA2.MMA R109, -RZ, RZ, 0, 0 ;  /* 0x00000000ff6d7435 */ /* 0x000fe200000001ff */
[----:B------:R-:W-:Y:S04]  /*3b60*/  WARPSYNC R117 ;  /* 0x0000007500007348 */ /* 0x000fe80003800000 */
[----:B------:R0:W1:Y:S01]  /*3b70*/  SHFL.DOWN PT, R111, R111, R112, R114 ;  /* 0x080000706f6f7389 */ /* 0x00006200000e0072 */
[----:B------:R-:W-:Y:S05]  /*3b80*/  RET.REL.NODEC R108 `(_ZN10layer_norm13ln_bwd_kernelINS_13Kernel_traitsIf6__halffS2_fjLj4096ELj1ELj1ELj4ELj16ENS_18Kernel_traits_baseILj4096EfS2_fS2_fjLj128EEEEELb1ELb0ELb0ELb1EEEvNS_9BwdParamsE) ;  /* 0xffffc4706c007950 */ /* 0x000fea0003c3ffff */
.L_x_8851:
        /* <DEDUP_REMOVED lines=15> */
.L_x_11883:


//--------------------- .text._ZN10layer_norm22ln_bwd_finalize_kernelINS_22Kernel_traits_finalizeILj4096Ef6__halffS2_fjLb0ELj1024ELj4ENS_18Kernel_traits_baseILj4096EfS2_fS2_fjLj1024EEEEELb0ELb0EEEvNS_9BwdParamsE --------------------------
	.section	.text._ZN10layer_norm22ln_bwd_finalize_kernelINS_22Kernel_traits_finalizeILj4096Ef6__halffS2_fjLb0ELj1024ELj4ENS_18Kernel_traits_baseILj4096EfS2_fS2_fjLj1024EEEEELb0ELb0EEEvNS_9BwdParamsE,"ax",@progbits
	.sectioninfo	@"SHI_REGISTERS=30"
	.align	128
        .global         _ZN10layer_norm22ln_bwd_finalize_kernelINS_22Kernel_traits_finalizeILj4096Ef6__halffS2_fjLb0ELj1024ELj4ENS_18Kernel_traits_baseILj4096EfS2_fS2_fjLj1024EEEEELb0ELb0EEEvNS_9BwdParamsE
        .type           _ZN10layer_norm22ln_bwd_finalize_kernelINS_22Kernel_traits_finalizeILj4096Ef6__halffS2_fjLb0ELj1024ELj4ENS_18Kernel_traits_baseILj4096EfS2_fS2_fjLj1024EEEEELb0ELb0EEEvNS_9BwdParamsE,@function
        .size           _ZN10layer_norm22ln_bwd_finalize_kernelINS_22Kernel_traits_finalizeILj4096Ef6__halffS2_fjLb0ELj1024ELj4ENS_18Kernel_traits_baseILj4096EfS2_fS2_fjLj1024EEEEELb0ELb0EEEvNS_9BwdParamsE,(.L_x_11884 - _ZN10layer_norm22ln_bwd_finalize_kernelINS_22Kernel_traits_finalizeILj4096Ef6__halffS2_fjLb0ELj1024ELj4ENS_18Kernel_traits_baseILj4096EfS2_fS2_fjLj1024EEEEELb0ELb0EEEvNS_9BwdParamsE)
        .other          _ZN10layer_norm22ln_bwd_finalize_kernelINS_22Kernel_traits_finalizeILj4096Ef6__halffS2_fjLb0ELj1024ELj4ENS_18Kernel_traits_baseILj4096EfS2_fS2_fjLj1024EEEEELb0ELb0EEEvNS_9BwdParamsE,@"STO_CUDA_ENTRY STV_DEFAULT"
_ZN10layer_norm22ln_bwd_finalize_kernelINS_22Kernel_traits_finalizeILj4096Ef6__halffS2_fjLb0ELj1024ELj4ENS_18Kernel_traits_baseILj4096EfS2_fS2_fjLj1024EEEEELb0ELb0EEEvNS_9BwdParamsE:
.text._ZN10layer_norm22ln_bwd_finalize_kernelINS_22Kernel_traits_finalizeILj4096Ef6__halffS2_fjLb0ELj1024ELj4ENS_18Kernel_traits_baseILj4096EfS2_fS2_fjLj1024EEEEELb0ELb0EEEvNS_9BwdParamsE:
        /* <DEDUP_REMOVED lines=19> */
.L_x_8865:
        /* <DEDUP_REMOVED lines=28> */
.L_x_8856:
        /* <DEDUP_REMOVED lines=35> */
.L_x_8855:
[----:B------:R-:W-:Y:S05]  /*0520*/  BSYNC B1 ;  /* 0x0000000000017941 */ /* 0x000fea0003800000 */
.L_x_8854:
        /* <DEDUP_REMOVED lines=23> */
.L_x_8858:
[----:B------:R-:W-:Y:S05]  /*06a0*/  BSYNC B1 ;  /* 0x0000000000017941 */ /* 0x000fea0003800000 */
.L_x_8857:
        /* <DEDUP_REMOVED lines=11> */
.L_x_8859:
[----:B------:R-:W-:Y:S05]  /*0760*/  BSYNC B1 ;  /* 0x0000000000017941 */ /* 0x000fea0003800000 */
.L_x_8853:
[----:B------:R-:W-:Y:S05]  /*0770*/  BSYNC B0 ;  /* 0x0000000000007941 */ /* 0x000fea0003800000 */
.L_x_8852:
        /* <DEDUP_REMOVED lines=11> */
.L_x_8866:
        /* <DEDUP_REMOVED lines=18> */
.L_x_8867:
[----:B---3--:R-:W-:Y:S02]  /*0950*/  FADD.FTZ R4, R4, R9 ;  /* 0x0000000904047221 */ /* 0x008fe40000010000 */
[----:B-12---:R-:W-:-:S03]  /*0960*/  FADD.FTZ R6, R5, R6 ;  /* 0x0000000605067221 */ /* 0x006fc60000010000 */
[----:B------:R1:W-:Y:S04]  /*0970*/  @!P1 STS [R17.X4+0x2000], R4 ;  /* 0x0020000411009388 */ /* 0x0003e80000004800 */
[----:B------:R1:W-:Y:S02]  /*0980*/  @!P1 STS [R17.X4+0x2080], R6 ;  /* 0x0020800611009388 */ /* 0x0003e40000004800 */
.L_x_8860:
        /* <DEDUP_REMOVED lines=15> */
.L_x_8864:
[----:B------:R-:W-:Y:S05]  /*0a80*/  BSYNC B0 ;  /* 0x0000000000007941 */ /* 0x000fea0003800000 */
.L_x_8863:
[C---:B------:R-:W-:Y:S02]  /*0a90*/  ISETP.GT.U32.AND P1, PT, R18.reuse, -0x1001, PT ;  /* 0xffffefff1200780c */ /* 0x040fe40003f24070 */
[----:B------:R-:W-:Y:S02]  /*0aa0*/  IADD3 R18, R18, 0x1000, RZ ;  /* 0x0000100012127810 */ /* 0x000fe40007ffe0ff */
[----:B------:R-:W-:-:S09]  /*0ab0*/  IADD3 R19, R19, 0x800, RZ ;  /* 0x0000080013137810 */ /* 0x000fd20007ffe0ff */
[----:B01----:R-:W-:Y:S05]  /*0ac0*/  @P1 BRA `(.L_x_8865) ;  /* 0xfffff66000001947 */ /* 0x003fea000383ffff */
[----:B------:R-:W-:Y:S05]  /*0ad0*/  EXIT ;  /* 0x000000000000794d */ /* 0x000fea0003800000 */
.L_x_8861:
[----:B--2---:R-:W-:Y:S01]  /*0ae0*/  IMAD.MOV.U32 R9, RZ, RZ, R5 ;  /* 0x000000ffff097224 */ /* 0x004fe200078e0005 */
[----:B------:R-:W-:Y:S01]  /*0af0*/  MOV R8, 0x1 ;  /* 0x0000000100087802 */ /* 0x000fe20000000f00 */
[----:B------:R-:W-:Y:S01]  /*0b00*/  IMAD.MOV.U32 R7, RZ, RZ, 0x1f ;  /* 0x0000001fff077424 */ /* 0x000fe200078e00ff */
[----:B------:R-:W-:Y:S02]  /*0b10*/  MOV R10, 0xffffffff ;  /* 0xffffffff000a7802 */ /* 0x000fe40000000f00 */
[----:B------:R-:W-:Y:S02]  /*0b20*/  MOV R2, 0xb40 ;  /* 0x00000b4000027802 */ /* 0x000fe40000000f00 */
[----:B01----:R-:W-:Y:S05]  /*0b30*/  CALL.REL.NOINC `($__internal_150_$__cuda_sm70_shflsync_bfly_p) ;  /* 0x000003b000007944 */ /* 0x003fea0003c00000 */
[----:B-1----:R-:W-:Y:S01]  /*0b40*/  IMAD.MOV.U32 R2, RZ, RZ, R7 ;  /* 0x000000ffff027224 */ /* 0x002fe200078e0007 */
[----:B0-----:R-:W-:Y:S05]  /*0b50*/  BRA `(.L_x_8866) ;  /* 0xfffffcd000007947 */ /* 0x001fea000383ffff */
.L_x_8862:
[----:B------:R-:W-:Y:S01]  /*0b60*/  HFMA2.MMA R8, -RZ, RZ, 0, 1.1920928955078125e-07 ;  /* 0x00000002ff087435 */ /* 0x000fe200000001ff */
[----:B------:R-:W-:Y:S01]  /*0b70*/  MOV R7, 0x1f ;  /* 0x0000001f00077802 */ /* 0x000fe20000000f00 */
[----:B------:R-:W-:Y:S01]  /*0b80*/  IMAD.MOV.U32 R10, RZ, RZ, -0x1 ;  /* 0xffffffffff0a7424 */ /* 0x000fe200078e00ff */
[----:B------:R-:W-:-:S03]  /*0b90*/  MOV R2, 0xbb0 ;  /* 0x00000bb000027802 */ /* 0x000fc60000000f00 */
[----:B012---:R-:W-:Y:S05]  /*0ba0*/  CALL.REL.NOINC `($__internal_150_$__cuda_sm70_shflsync_bfly_p) ;  /* 0x0000034000007944 */ /* 0x007fea0003c00000 */
[----:B0-----:R-:W-:Y:S01]  /*0bb0*/  HFMA2.MMA R8, -RZ, RZ, 0, 2.384185791015625e-07 ;  /* 0x00000004ff087435 */ /* 0x001fe200000001ff */
[----:B-1----:R-:W-:Y:S01]  /*0bc0*/  FADD.FTZ R9, R9, R7 ;  /* 0x0000000709097221 */ /* 0x002fe20000010000 */
[----:B------:R-:W-:Y:S01]  /*0bd0*/  MOV R7, 0x1f ;  /* 0x0000001f00077802 */ /* 0x000fe20000000f00 */
[----:B------:R-:W-:Y:S01]  /*0be0*/  IMAD.MOV.U32 R10, RZ, RZ, -0x1 ;  /* 0xffffffffff0a7424 */ /* 0x000fe200078e00ff */
[----:B------:R-:W-:-:S02]  /*0bf0*/  MOV R2, 0xc10 ;  /* 0x00000c1000027802 */ /* 0x000fc40000000f00 */
[----:B------:R-:W-:Y:S05]  /*0c00*/  CALL.REL.NOINC `($__internal_150_$__cuda_sm70_shflsync_bfly_p) ;  /* 0x000002e000007944 */ /* 0x000fea0003c00000 */
[----:B0-----:R-:W-:Y:S01]  /*0c10*/  HFMA2.MMA R8, -RZ, RZ, 0, 4.76837158203125e-07 ;  /* 0x00000008ff087435 */ /* 0x001fe200000001ff */
[----:B-1----:R-:W-:Y:S01]  /*0c20*/  FADD.FTZ R9, R9, R7 ;  /* 0x0000000709097221 */ /* 0x002fe20000010000 */
[----:B------:R-:W-:Y:S01]  /*0c30*/  MOV R7, 0x1f ;  /* 0x0000001f00077802 */ /* 0x000fe20000000f00 */
[----:B------:R-:W-:Y:S01]  /*0c40*/  IMAD.MOV.U32 R10, RZ, RZ, -0x1 ;  /* 0xffffffffff0a7424 */ /* 0x000fe200078e00ff */
[----:B------:R-:W-:-:S02]  /*0c50*/  MOV R2, 0xc70 ;  /* 0x00000c7000027802 */ /* 0x000fc40000000f00 */
[----:B------:R-:W-:Y:S05]  /*0c60*/  CALL.REL.NOINC `($__internal_150_$__cuda_sm70_shflsync_bfly_p) ;  /* 0x0000028000007944 */ /* 0x000fea0003c00000 */
[----:B-1----:R-:W-:Y:S01]  /*0c70*/  FADD.FTZ R6, R9, R7 ;  /* 0x0000000709067221 */ /* 0x002fe20000010000 */
[----:B0-----:R-:W-:Y:S01]  /*0c80*/  HFMA2.MMA R8, -RZ, RZ, 0, 9.5367431640625e-07 ;  /* 0x00000010ff087435 */ /* 0x001fe200000001ff */
[----:B------:R-:W-:Y:S01]  /*0c90*/  MOV R7, 0x1f ;  /* 0x0000001f00077802 */ /* 0x000fe20000000f00 */
[----:B------:R-:W-:Y:S01]  /*0ca0*/  IMAD.MOV.U32 R10, RZ, RZ, -0x1 ;  /* 0xffffffffff0a7424 */ /* 0x000fe200078e00ff */
[----:B------:R-:W-:-:S02]  /*0cb0*/  MOV R2, 0xce0 ;  /* 0x00000ce000027802 */ /* 0x000fc40000000f00 */
[----:B------:R-:W-:Y:S02]  /*0cc0*/  MOV R9, R6 ;  /* 0x0000000600097202 */ /* 0x000fe40000000f00 */
[----:B------:R-:W-:Y:S05]  /*0cd0*/  CALL.REL.NOINC `($__internal_150_$__cuda_sm70_shflsync_bfly_p) ;  /* 0x0000021000007944 */ /* 0x000fea0003c00000 */
[----:B0-----:R-:W-:Y:S01]  /*0ce0*/  HFMA2.MMA R8, -RZ, RZ, 0, 5.9604644775390625e-08 ;  /* 0x00000001ff087435 */ /* 0x001fe200000001ff */
[----:B-1----:R-:W-:Y:S01]  /*0cf0*/  MOV R5, R7 ;  /* 0x0000000700057202 */ /* 0x002fe20000000f00 */
[----:B------:R-:W-:Y:S01]  /*0d00*/  IMAD.MOV.U32 R9, RZ, RZ, R4 ;  /* 0x000000ffff097224 */ /* 0x000fe200078e0004 */
[----:B------:R-:W-:Y:S01]  /*0d10*/  MOV R7, 0x1f ;  /* 0x0000001f00077802 */ /* 0x000fe20000000f00 */
[----:B------:R-:W-:Y:S01]  /*0d20*/  IMAD.MOV.U32 R10, RZ, RZ, -0x1 ;  /* 0xffffffffff0a7424 */ /* 0x000fe200078e00ff */
[----:B------:R-:W-:Y:S02]  /*0d30*/  MOV R2, 0xd50 ;  /* 0x00000d5000027802 */ /* 0x000fe40000000f00 */
[----:B------:R-:W-:Y:S05]  /*0d40*/  CALL.REL.NOINC `($__internal_150_$__cuda_sm70_shflsync_bfly_p) ;  /* 0x000001a000007944 */ /* 0x000fea0003c00000 */
[----:B0-----:R-:W-:Y:S01]  /*0d50*/  HFMA2.MMA R8, -RZ, RZ, 0, 1.1920928955078125e-07 ;  /* 0x00000002ff087435 */ /* 0x001fe200000001ff */
[----:B-1----:R-:W-:Y:S01]  /*0d60*/  FADD.FTZ R9, R4, R7 ;  /* 0x0000000704097221 */ /* 0x002fe20000010000 */
[----:B------:R-:W-:Y:S01]  /*0d70*/  MOV R7, 0x1f ;  /* 0x0000001f00077802 */ /* 0x000fe20000000f00 */
[----:B------:R-:W-:Y:S01]  /*0d80*/  IMAD.MOV.U32 R10, RZ, RZ, -0x1 ;  /* 0xffffffffff0a7424 */ /* 0x000fe200078e00ff */
[----:B------:R-:W-:Y:S02]  /*0d90*/  MOV R2, 0xdb0 ;  /* 0x00000db000027802 */ /* 0x000fe40000000f00 */
[----:B------:R-:W-:Y:S05]  /*0da0*/  CALL.REL.NOINC `($__internal_150_$__cuda_sm70_shflsync_bfly_p) ;  /* 0x0000014000007944 */ /* 0x000fea0003c00000 */
        /* <DEDUP_REMOVED lines=12> */
[----:B0-----:R-:W-:Y:S01]  /*0e70*/  HFMA2.MMA R8, -RZ, RZ, 0, 9.5367431640625e-07 ;  /* 0x00000010ff087435 */ /* 0x001fe200000001ff */
[----:B-1----:R-:W-:Y:S01]  /*0e80*/  FADD.FTZ R9, R9, R7 ;  /* 0x0000000709097221 */ /* 0x002fe20000010000 */
[----:B------:R-:W-:Y:S01]  /*0e90*/  MOV R7, 0x1f ;  /* 0x0000001f00077802 */ /* 0x000fe20000000f00 */
[----:B------:R-:W-:Y:S01]  /*0ea0*/  IMAD.MOV.U32 R10, RZ, RZ, -0x1 ;  /* 0xffffffffff0a7424 */ /* 0x000fe200078e00ff */
[----:B------:R-:W-:-:S02]  /*0eb0*/  MOV R2, 0xed0 ;  /* 0x00000ed000027802 */ /* 0x000fc40000000f00 */
[----:B------:R-:W-:Y:S05]  /*0ec0*/  CALL.REL.NOINC `($__internal_150_$__cuda_sm70_shflsync_bfly_p) ;  /* 0x0000002000007944 */ /* 0x000fea0003c00000 */
[----:B-1----:R-:W-:Y:S01]  /*0ed0*/  MOV R4, R7 ;  /* 0x0000000700047202 */ /* 0x002fe20000000f00 */
[----:B0-----:R-:W-:Y:S05]  /*0ee0*/  BRA `(.L_x_8867) ;  /* 0xfffffa6000007947 */ /* 0x001fea000383ffff */
        .weak           $__internal_150_$__cuda_sm70_shflsync_bfly_p
        .type           $__internal_150_$__cuda_sm70_shflsync_bfly_p,@function
        .size           $__internal_150_$__cuda_sm70_shflsync_bfly_p,(.L_x_11884 - $__internal_150_$__cuda_sm70_shflsync_bfly_p)
$__internal_150_$__cuda_sm70_shflsync_bfly_p:
[----:B------:R-:W-:Y:S01]  /*0ef0*/  HFMA2.MMA R3, -RZ, RZ, 0, 0 ;  /* 0x00000000ff037435 */ /* 0x000fe200000001ff */
[----:B------:R-:W-:Y:S04]  /*0f00*/  WARPSYNC R10 ;  /* 0x0000000a00007348 */ /* 0x000fe80003800000 */
[----:B------:R0:W1:Y:S01]  /*0f10*/  SHFL.BFLY PT, R7, R9, R8, R7 ;  /* 0x0c00000809077389 */ /* 0x00006200000e0007 */
[----:B------:R-:W-:Y:S05]  /*0f20*/  RET.REL.NODEC R2 `(_ZN10layer_norm22ln_bwd_finalize_kernelINS_22Kernel_traits_finalizeILj4096Ef6__halffS2_fjLb0ELj1024ELj4ENS_18Kernel_traits_baseILj4096EfS2_fS2_fjLj1024EEEEELb0ELb0EEEvNS_9BwdParamsE) ;  /* 0xfffff0d002007950 */ /* 0x000fea0003c3ffff */
.L_x_8868:
        /* <DEDUP_REMOVED lines=13> */
.L_x_11884:


//--------------------- .text._ZN10layer_norm13ln_bwd_kernelINS_13Kernel_traitsIf6__halffS2_fjLj4096ELj1ELj1ELj4ELj16ENS_18Kernel_traits_baseILj4096EfS2_fS2_fjLj128EEEEELb1ELb0ELb1ELb0EEEvNS_9BwdParamsE --------------------------
	.section	.text._ZN10layer_norm13ln_bwd_kernelINS_13Kernel_traitsIf6__halffS2_fjLj4096ELj1ELj1ELj4ELj16ENS_18Kernel_traits_baseILj4096EfS2_fS2_fjLj128EEEEELb1ELb0ELb1ELb0EEEvNS_9BwdParamsE,"ax",@progbits
	.sectioninfo	@"SHI_REGISTERS=244"
	.align	128
        .global         _ZN10layer_norm13ln_bwd_kernelINS_13Kernel_traitsIf6__halffS2_fjLj4096ELj1ELj1ELj4ELj16ENS_18Kernel_traits_baseILj4096EfS2_fS2_fjLj128EEEEELb1ELb0ELb1ELb0EEEvNS_9BwdParamsE
        .type           _ZN10layer_norm13ln_bwd_kernelINS_13Kernel_traitsIf6__halffS2_fjLj4096ELj1ELj1ELj4ELj16ENS_18Kernel_traits_baseILj4096EfS2_fS2_fjLj128EEEEELb1ELb0ELb1ELb0EEEvNS_9BwdParamsE,@function
        .size           _ZN10layer_norm13ln_bwd_kernelINS_13Kernel_traitsIf6__halffS2_fjLj4096ELj1ELj1ELj4ELj16ENS_18Kernel_traits_baseILj4096EfS2_fS2_fjLj128EEEEELb1ELb0ELb1ELb0EEEvNS_9BwdParamsE,(.L_x_11885 - _ZN10layer_norm13ln_bwd_kernelINS_13Kernel_traitsIf6__halffS2_fjLj4096ELj1ELj1ELj4ELj16ENS_18Kernel_traits_baseILj4096EfS2_fS2_fjLj128EEEEELb1ELb0ELb1ELb0EEEvNS_9BwdParamsE)
        .other          _ZN10layer_norm13ln_bwd_kernelINS_13Kernel_traitsIf6__halffS2_fjLj4096ELj1ELj1ELj4ELj16ENS_18Kernel_traits_baseILj4096EfS2_fS2_fjLj128EEEEELb1ELb0ELb1ELb0EEEvNS_9BwdParamsE,@"STO_CUDA_ENTRY STV_DEFAULT"
_ZN10layer_norm13ln_bwd_kernelINS_13Kernel_traitsIf6__halffS2_fjLj4096ELj1ELj1ELj4ELj16ENS_18Kernel_traits_baseILj4096EfS2_fS2_fjLj128EEEEELb1ELb0ELb1ELb0EEEvNS_9BwdParamsE:
.text._ZN10layer_norm13ln_bwd_kernelINS_13Kernel_traitsIf6__halffS2_fjLj4096ELj1ELj1ELj4ELj16ENS_18Kernel_traits_baseILj4096EfS2_fS2_fjLj128EEEEELb1ELb0ELb1ELb0EEEvNS_9BwdParamsE:
        /* <DEDUP_REMOVED lines=71> */
.L_x_8959:
        /* <DEDUP_REMOVED lines=36> */
.L_x_8873:
[----:B------:R-:W-:Y:S05]  /*06b0*/  BSYNC B1 ;  /* 0x0000000000017941 */ /* 0x000fea0003800000 */
.L_x_8872:
        /* <DEDUP_REMOVED lines=12> */
.L_x_8875:
[----:B------:R-:W-:Y:S05]  /*0780*/  BSYNC B1 ;  /* 0x0000000000017941 */ /* 0x000fea0003800000 */
.L_x_8874:
[----:B------:R-:W-:Y:S01]  /*0790*/  BSSY B1, `(.L_x_8876) ;  /* 0x000000c000017945 */ /* 0x000fe20003800000 */
[----:B------:R-:W-:Y:S05]  /*07a0*/  @!P2 BRA `(.L_x_8877) ;  /* 0x000000a00000a947 */ /* 0x000fea0003800000 */
[----:B------:R-:W-:Y:S01]  /*07b0*/  ISETP.NE.U32.AND P5, PT, RZ, c[0x0][0x218], PT ;  /* 0x00008600ff007a0c */ /* 0x000fe20003fa5070 */
[----:B------:R-:W-:-:S03]  /*07c0*/  HFMA2.MMA R185, -RZ, RZ, 0, 4.76837158203125e-07 ;  /* 0x00000008ffb97435 */ /* 0x000fc600000001ff */
[----:B------:R-:W-:-:S07]  /*07d0*/  ISETP.NE.AND.EX P5, PT, RZ, c[0x0][0x21c], PT, P5 ;  /* 0x00008700ff007a0c */ /* 0x000fce0003fa5350 */
[----:B------:R-:W-:-:S06]  /*07e0*/  IMAD.WIDE.U32 R184, R168, R185, c[0x0][0x190] ;  /* 0x00006400a8b87625 */ /* 0x000fcc00078e00b9 */
[----:B--2---:R-:W-:Y:S01]  /*07f0*/  @P5 IMAD.WIDE.U32 R8, R169, R10, c[0x0][0x218] ;  /* 0x00008600a9085625 */ /* 0x004fe200078e000a */
[----:B------:R-:W5:Y:S04]  /*0800*/  LDG.E.64 R184, [R184.64] ;  /* 0x00000004b8b87981 */ /* 0x000f68000c1e1b00 */
[----:B------:R2:W5:Y:S04]  /*0810*/  @P5 LDG.E.128 R32, [R8.64] ;  /* 0x0000000408205981 */ /* 0x000568000c1e1d00 */
[----:B------:R2:W5:Y:S01]  /*0820*/  @P5 LDG.E.128 R28, [R8.64+0x10] ;  /* 0x00001004081c5981 */ /* 0x000562000c1e1d00 */
[----:B------:R-:W-:-:S02]  /*0830*/  IADD3 R168, R168, 0x80, RZ ;  /* 0x00000080a8a87810 */ /* 0x000fc40007ffe0ff */
[----:B------:R-:W-:Y:S02]  /*0840*/  IADD3 R169, R169, 0x80, RZ ;  /* 0x00000080a9a97810 */ /* 0x000fe40007ffe0ff */
.L_x_8877:
[----:B------:R-:W-:Y:S05]  /*0850*/  BSYNC B1 ;  /* 0x0000000000017941 */ /* 0x000fea0003800000 */
.L_x_8876:
        /* <DEDUP_REMOVED lines=10> */
[----:B------:R-:W-:Y:S01]  /*0900*/  MOV R236, RZ ;  /* 0x000000ff00ec7202 */ /* 0x000fe20000000f00 */
[----:B------:R-:W-:Y:S05]  /*0910*/  BRA `(.L_x_8878) ;  /* 0x000015c000007947 */ /* 0x000fea0003800000 */
.L_x_8871:
        /* <DEDUP_REMOVED lines=13> */
[----:B------:R-:W-:Y:S01]  /*09f0*/  HFMA2.MMA R9, -RZ, RZ, 0, 0 ;  /* 0x00000000ff097435 */ /* 0x000fe200000001ff */
[----:B------:R-:W-:Y:S02]  /*0a00*/  @P5 LEA.HI R171, R171, R170, RZ, 0x3 ;  /* 0x000000aaabab5211 */ /* 0x000fe400078f18ff */
[----:B------:R-:W-:-:S03]  /*0a10*/  LEA.HI.SX32 R238, R8, R172, 0x1d ;  /* 0x000000ac08ee7211 */ /* 0x000fc600078feaff */
        /* <DEDUP_REMOVED lines=20> */
[C---:B--2---:R-:W-:Y:S02]  /*0b60*/  FADD.FTZ R219, -R8.reuse, R168 ;  /* 0x000000a808db7221 */ /* 0x044fe40000010100 */
[----:B------:R-:W-:Y:S02]  /*0b70*/  FADD.FTZ R171, -R8, R171 ;  /* 0x000000ab08ab7221 */ /* 0x000fe40000010100 */
[----:B------:R-:W-:Y:S01]  /*0b80*/  FMUL.FTZ R234, R2, R219 ;  /* 0x000000db02ea7220 */ /* 0x000fe20000410000 */
[--C-:B----4-:R-:W-:Y:S01]  /*0b90*/  HADD2.F32 R233, -RZ, R172.reuse.H0_H0 ;  /* 0x200000acffe97230 */ /* 0x110fe20000004100 */
[C---:B------:R-:W-:Y:S01]  /*0ba0*/  FADD.FTZ R223, -R8.reuse, R170 ;  /* 0x000000aa08df7221 */ /* 0x040fe20000010100 */
[----:B------:R-:W-:Y:S01]  /*0bb0*/  HADD2.F32 R170, -RZ, R173.H1_H1 ;  /* 0x300000adffaa7230 */ /* 0x000fe20000004100 */
[----:B------:R-:W-:Y:S01]  /*0bc0*/  FADD.FTZ R169, -R8, R169 ;  /* 0x000000a908a97221 */ /* 0x000fe20000010100 */
[----:B------:R-:W-:Y:S01]  /*0bd0*/  HADD2.F32 R172, -RZ, R172.H1_H1 ;  /* 0x300000acffac7230 */ /* 0x000fe20000004100 */
[----:B------:R-:W-:-:S02]  /*0be0*/  FMUL.FTZ R228, R2, R171 ;  /* 0x000000ab02e47220 */ /* 0x000fc40000410000 */
[-C--:B------:R-:W-:Y:S02]  /*0bf0*/  FFMA.FTZ R68, R234, R233.reuse, R68 ;  /* 0x000000e9ea447223 */ /* 0x080fe40000010044 */
[----:B------:R-:W-:Y:S02]  /*0c00*/  FADD.FTZ R96, R96, R233 ;  /* 0x000000e960607221 */ /* 0x000fe40000010000 */
[----:B------:R-:W-:Y:S01]  /*0c10*/  FMUL.FTZ R233, R36, R233 ;  /* 0x000000e924e97220 */ /* 0x000fe20000410000 */
[----:B------:R-:W-:Y:S01]  /*0c20*/  HADD2.F32 R229, -RZ, R173.H0_H0 ;  /* 0x200000adffe57230 */ /* 0x000fe20000004100 */
        /* <DEDUP_REMOVED lines=16> */
[----:B------:R-:W-:Y:S02]  /*0d30*/  FADD.FTZ R170, R170, R229 ;  /* 0x000000e5aaaa7221 */ /* 0x000fe40000010000 */
[----:B------:R-:W-:Y:S01]  /*0d40*/  FFMA.FTZ R169, R230, R229, R169 ;  /* 0x000000e5e6a97223 */ /* 0x000fe200000100a9 */
[--C-:B------:R-:W-:Y:S01]  /*0d50*/  HADD2.F32 R221, -RZ, R175.reuse.H0_H0 ;  /* 0x200000afffdd7230 */ /* 0x100fe20000004100 */
[----:B------:R-:W-:Y:S01]  /*0d60*/  FADD.FTZ R100, R100, R225 ;  /* 0x000000e164647221 */ /* 0x000fe20000010000 */
[----:B------:R-:W-:Y:S01]  /*0d70*/  HADD2.F32 R168, -RZ, R175.H1_H1 ;  /* 0x300000afffa87230 */ /* 0x000fe20000004100 */
[----:B------:R-:W-:Y:S01]  /*0d80*/  FADD.FTZ R175, -R8, R178 ;  /* 0x000000b208af7221 */ /* 0x000fe20000010100 */
[----:B------:R-:W-:Y:S01]  /*0d90*/  HADD2.F32 R174, -RZ, R174.H1_H1 ;  /* 0x300000aeffae7230 */ /* 0x000fe20000004100 */
        /* <DEDUP_REMOVED lines=28> */
.L_x_8880:
[----:B0-----:R-:W-:Y:S05]  /*0f60*/  BSYNC B1 ;  /* 0x0000000000017941 */ /* 0x001fea0003800000 */
.L_x_8879:
        /* <DEDUP_REMOVED lines=21> */
[----:B------:R-:W-:Y:S01]  /*10c0*/  FMUL.FTZ R217, R2, R217 ;  /* 0x000000d902d97220 */ /* 0x000fe20000410000 */
[--C-:B0-----:R-:W-:Y:S02]  /*10d0*/  HADD2.F32 R171, -RZ, R16.reuse.H0_H0 ;  /* 0x20000010ffab7230 */ /* 0x101fe40000004100 */
[----:B------:R-:W-:Y:S02]  /*10e0*/  HADD2.F32 R24, -RZ, R16.H1_H1 ;  /* 0x30000010ff187230 */ /* 0x000fe40000004100 */
[--C-:B------:R-:W-:Y:S02]  /*10f0*/  HADD2.F32 R175, -RZ, R18.reuse.H0_H0 ;  /* 0x20000012ffaf7230 */ /* 0x100fe40000004100 */
[----:B-1----:R-:W-:Y:S01]  /*1100*/  HADD2.F32 R168, -RZ, R18.H1_H1 ;  /* 0x30000012ffa87230 */ /* 0x002fe20000004100 */
[----:B------:R-:W-:Y:S01]  /*1110*/  FMUL.FTZ R18, R44, R171 ;  /* 0x000000ab2c127220 */ /* 0x000fe20000410000 */
[--C-:B------:R-:W-:Y:S01]  /*1120*/  HADD2.F32 R173, -RZ, R17.reuse.H0_H0 ;  /* 0x20000011ffad7230 */ /* 0x100fe20000004100 */
[----:B------:R-:W-:Y:S01]  /*1130*/  FMUL.FTZ R11, R2, R11 ;  /* 0x0000000b020b7220 */ /* 0x000fe20000410000 */
[----:B------:R-:W-:Y:S01]  /*1140*/  HADD2.F32 R170, -RZ, R17.H1_H1 ;  /* 0x30000011ffaa7230 */ /* 0x000fe20000004100 */
[----:B---3--:R-:W-:Y:S01]  /*1150*/  FADD.FTZ R17, -R8, R20 ;  /* 0x0000001408117221 */ /* 0x008fe20000010100 */
[----:B------:R-:W-:-:S02]  /*1160*/  HADD2.F32 R169, -RZ, R19.H0_H0 ;  /* 0x20000013ffa97230 */ /* 0x000fc40000004100 */
[----:B------:R-:W-:Y:S01]  /*1170*/  HADD2.F32 R26, -RZ, R19.H1_H1 ;  /* 0x30000013ff1a7230 */ /* 0x000fe20000004100 */
[C---:B------:R-:W-:Y:S02]  /*1180*/  FADD.FTZ R19, -R8.reuse, R22 ;  /* 0x0000001608137221 */ /* 0x040fe40000010100 */
[C---:B------:R-:W-:Y:S02]  /*1190*/  FADD.FTZ R13, -R8.reuse, R14 ;  /* 0x0000000e080d7221 */ /* 0x040fe40000010100 */
[----:B------:R-:W-:Y:S02]  /*11a0*/  FMUL.FTZ R20, R45, R24 ;  /* 0x000000182d147220 */ /* 0x000fe40000410000 */
[----:B------:R-:W-:Y:S02]  /*11b0*/  FADD.FTZ R237, R237, R18 ;  /* 0x00000012eded7221 */ /* 0x000fe40000010000 */
[----:B------:R-:W-:Y:S02]  /*11c0*/  FFMA.FTZ R236, R217, R18, R236 ;  /* 0x00000012d9ec7223 */ /* 0x000fe400000100ec */
[----:B------:R-:W-:-:S02]  /*11d0*/  FADD.FTZ R15, -R8, R15 ;  /* 0x0000000f080f7221 */ /* 0x000fc40000010100 */
[C---:B------:R-:W-:Y:S02]  /*11e0*/  FADD.FTZ R21, -R8.reuse, R21 ;  /* 0x0000001508157221 */ /* 0x040fe40000010100 */
[----:B------:R-:W-:Y:S02]  /*11f0*/  FADD.FTZ R23, -R8, R23 ;  /* 0x0000001708177221 */ /* 0x000fe40000010100 */
[C---:B------:R-:W-:Y:S02]  /*1200*/  FMUL.FTZ R16, R2.reuse, R19 ;  /* 0x0000001302107220 */ /* 0x040fe40000410000 */
[----:B------:R-:W-:Y:S02]  /*1210*/  FFMA.FTZ R77, R11, R24, R77 ;  /* 0x000000180b4d7223 */ /* 0x000fe4000001004d */
[----:B------:R-:W-:Y:S02]  /*1220*/  FADD.FTZ R105, R105, R24 ;  /* 0x0000001869697221 */ /* 0x000fe40000010000 */
[----:B------:R-:W-:-:S02]  /*1230*/  FMUL.FTZ R12, R2, R13 ;  /* 0x0000000d020c7220 */ /* 0x000fc40000410000 */
[----:B------:R-:W-:Y:S02]  /*1240*/  FMUL.FTZ R19, R46, R173 ;  /* 0x000000ad2e137220 */ /* 0x000fe40000410000 */
[----:B------:R-:W-:Y:S02]  /*1250*/  FADD.FTZ R24, R237, R20 ;  /* 0x00000014ed187221 */ /* 0x000fe40000010000 */
[----:B------:R-:W-:Y:S02]  /*1260*/  FFMA.FTZ R236, R11, R20, R236 ;  /* 0x000000140bec7223 */ /* 0x000fe400000100ec */
[C---:B------:R-:W-:Y:S02]  /*1270*/  FMUL.FTZ R13, R2.reuse, R15 ;  /* 0x0000000f020d7220 */ /* 0x040fe40000410000 */
[C---:B------:R-:W-:Y:S02]  /*1280*/  FMUL.FTZ R14, R2.reuse, R17 ;  /* 0x00000011020e7220 */ /* 0x040fe40000410000 */
        /* <DEDUP_REMOVED lines=33> */
.L_x_8882:
[----:B------:R-:W-:Y:S05]  /*14a0*/  BSYNC B1 ;  /* 0x0000000000017941 */ /* 0x000fea0003800000 */
.L_x_8881:
        /* <DEDUP_REMOVED lines=23> */
[--C-:B----4-:R-:W-:Y:S01]  /*1620*/  HADD2.F32 R171, -RZ, R172.reuse.H0_H0 ;  /* 0x200000acffab7230 */ /* 0x110fe20000004100 */
[C---:B-1----:R-:W-:Y:S01]  /*1630*/  FMUL.FTZ R180, R2.reuse, R27 ;  /* 0x0000001b02b47220 */ /* 0x042fe20000410000 */
[--C-:B------:R-:W-:Y:S01]  /*1640*/  HADD2.F32 R195, -RZ, R173.reuse.H0_H0 ;  /* 0x200000adffc37230 */ /* 0x100fe20000004100 */
[C---:B------:R-:W-:Y:S01]  /*1650*/  FMUL.FTZ R27, R2.reuse, R191 ;  /* 0x000000bf021b7220 */ /* 0x040fe20000410000 */
[----:B------:R-:W-:Y:S01]  /*1660*/  HADD2.F32 R170, -RZ, R173.H1_H1 ;  /* 0x300000adffaa7230 */ /* 0x000fe20000004100 */
[C---:B------:R-:W-:Y:S01]  /*1670*/  FMUL.FTZ R190, R2.reuse, R193 ;  /* 0x000000c102be7220 */ /* 0x040fe20000410000 */
[----:B------:R-:W-:Y:S01]  /*1680*/  HADD2.F32 R172, -RZ, R172.H1_H1 ;  /* 0x300000acffac7230 */ /* 0x000fe20000004100 */
        /* <DEDUP_REMOVED lines=15> */
[--C-:B------:R-:W-:Y:S01]  /*1780*/  HADD2.F32 R173, -RZ, R174.reuse.H0_H0 ;  /* 0x200000aeffad7230 */ /* 0x100fe20000004100 */
[C---:B---3--:R-:W-:Y:S02]  /*1790*/  FADD.FTZ R181, -R8.reuse, R176 ;  /* 0x000000b008b57221 */ /* 0x048fe40000010100 */
[----:B------:R-:W-:Y:S02]  /*17a0*/  FADD.FTZ R170, R171, R198 ;  /* 0x000000c6abaa7221 */ /* 0x000fe40000010000 */
[----:B------:R-:W-:Y:S01]  /*17b0*/  FFMA.FTZ R236, R27, R198, R236 ;  /* 0x000000c61bec7223 */ /* 0x000fe200000100ec */
[--C-:B------:R-:W-:Y:S02]  /*17c0*/  HADD2.F32 R169, -RZ, R175.reuse.H0_H0 ;  /* 0x200000afffa97230 */ /* 0x100fe40000004100 */
        /* <DEDUP_REMOVED lines=33> */
.L_x_8884:
[----:B------:R-:W-:Y:S05]  /*19e0*/  BSYNC B1 ;  /* 0x0000000000017941 */ /* 0x000fea0003800000 */
.L_x_8883:
        /* <DEDUP_REMOVED lines=17> */
[--C-:B----4-:R-:W-:Y:S01]  /*1b00*/  HADD2.F32 R9, -RZ, R172.reuse.H0_H0 ;  /* 0x200000acff097230 */ /* 0x110fe20000004100 */
[----:B------:R-:W-:Y:S01]  /*1b10*/  FMUL.FTZ R201, R2, R201 ;  /* 0x000000c902c97220 */ /* 0x000fe20000410000 */
[----:B------:R-:W-:Y:S01]  /*1b20*/  HADD2.F32 R172, -RZ, R172.H1_H1 ;  /* 0x300000acffac7230 */ /* 0x000fe20000004100 */
[----:B0-----:R-:W-:-:S02]  /*1b30*/  FADD.FTZ R205, -R8, R171 ;  /* 0x000000ab08cd7221 */ /* 0x001fc40000010100 */
[----:B------:R-:W-:Y:S01]  /*1b40*/  FMUL.FTZ R210, R60, R9 ;  /* 0x000000093cd27220 */ /* 0x000fe20000410000 */
[--C-:B------:R-:W-:Y:S01]  /*1b50*/  HADD2.F32 R171, -RZ, R173.reuse.H0_H0 ;  /* 0x200000adffab7230 */ /* 0x100fe20000004100 */
[C---:B------:R-:W-:Y:S01]  /*1b60*/  FADD.FTZ R203, -R8.reuse, R170 ;  /* 0x000000aa08cb7221 */ /* 0x040fe20000010100 */
[----:B------:R-:W-:Y:S01]  /*1b70*/  HADD2.F32 R168, -RZ, R173.H1_H1 ;  /* 0x300000adffa87230 */ /* 0x000fe20000004100 */
        /* <DEDUP_REMOVED lines=54> */
.L_x_8878:
[----:B------:R-:W-:Y:S05]  /*1ee0*/  BSYNC B0 ;  /* 0x0000000000007941 */ /* 0x000fea0003800000 */
.L_x_8870:
[----:B------:R-:W-:Y:S02]  /*1ef0*/  LOP3.LUT P6, RZ, R3, 0xff, RZ, 0xc0, !PT ;  /* 0x000000ff03ff7812 */ /* 0x000fe400078cc0ff */
[----:B------:R-:W-:Y:S02]  /*1f00*/  SHF.R.U32.HI R168, RZ, 0x5, R6 ;  /* 0x00000005ffa87819 */ /* 0x000fe40000011606 */
[----:B------:R-:W-:Y:S02]  /*1f10*/  LOP3.LUT P5, RZ, R6, 0x1f, RZ, 0xc0, !PT ;  /* 0x0000001f06ff7812 */ /* 0x000fe400078ac0ff */
[----:B------:R-:W-:-:S07]  /*1f20*/  LOP3.LUT R10, R168, 0x7fffffc, RZ, 0xc0, !PT ;  /* 0x07fffffca80a7812 */ /* 0x000fce00078ec0ff */
[----:B------:R-:W-:Y:S01]  /*1f30*/  @!P6 IADD3 R10, R10, 0x4, RZ ;  /* 0x000000040a0ae810 */ /* 0x000fe20007ffe0ff */
[----:B------:R-:W-:Y:S05]  /*1f40*/  BRA.DIV ~URZ, `(.L_x_8885) ;  /* 0x000030127f007947 */ /* 0x000fea000b800000 */
[----:B------:R3:W4:Y:S02]  /*1f50*/  SHFL.DOWN PT, R170, R237, 0x10, 0x1f ;  /* 0x0a001f00edaa7f89 */ /* 0x00072400000e0000 */
.L_x_8960:
        /* <DEDUP_REMOVED lines=18> */
.L_x_8961:
        /* <DEDUP_REMOVED lines=42> */
.L_x_8890:
[----:B------:R-:W-:Y:S05]  /*2320*/  BSYNC B1 ;  /* 0x0000000000017941 */ /* 0x000fea0003800000 */
.L_x_8889:
        /* <DEDUP_REMOVED lines=15> */
.L_x_8892:
[----:B------:R-:W-:Y:S05]  /*2420*/  BSYNC B1 ;  /* 0x0000000000017941 */ /* 0x000fea0003800000 */
.L_x_8891:
        /* <DEDUP_REMOVED lines=15> */
.L_x_8894:
[----:B------:R-:W-:Y:S05]  /*2520*/  BSYNC B1 ;  /* 0x0000000000017941 */ /* 0x000fea0003800000 */
.L_x_8893:
        /* <DEDUP_REMOVED lines=15> */
.L_x_8896:
[----:B------:R-:W-:Y:S05]  /*2620*/  BSYNC B1 ;  /* 0x0000000000017941 */ /* 0x000fea0003800000 */
.L_x_8895:
        /* <DEDUP_REMOVED lines=15> */
.L_x_8898:
[----:B------:R-:W-:Y:S05]  /*2720*/  BSYNC B1 ;  /* 0x0000000000017941 */ /* 0x000fea0003800000 */
.L_x_8897:
        /* <DEDUP_REMOVED lines=15> */
.L_x_8900:
[----:B------:R-:W-:Y:S05]  /*2820*/  BSYNC B1 ;  /* 0x0000000000017941 */ /* 0x000fea0003800000 */
.L_x_8899:
        /* <DEDUP_REMOVED lines=15> */
.L_x_8902:
[----:B------:R-:W-:Y:S05]  /*2920*/  BSYNC B1 ;  /* 0x0000000000017941 */ /* 0x000fea0003800000 */
.L_x_8901:
        /* <DEDUP_REMOVED lines=24> */
.L_x_8904:
[----:B------:R-:W-:Y:S05]  /*2ab0*/  BSYNC B1 ;  /* 0x0000000000017941 */ /* 0x000fea0003800000 */
.L_x_8903:
        /* <DEDUP_REMOVED lines=34> */
.L_x_8888:
[----:B------:R-:W-:Y:S05]  /*2ce0*/  BSYNC B0 ;  /* 0x0000000000007941 */ /* 0x000fea0003800000 */
.L_x_8887:
        /* <DEDUP_REMOVED lines=13> */
.L_x_8908:
[----:B------:R-:W-:Y:S05]  /*2dc0*/  BSYNC B1 ;  /* 0x0000000000017941 */ /* 0x000fea0003800000 */
.L_x_8907:
        /* <DEDUP_REMOVED lines=15> */
.L_x_8910:
[----:B------:R-:W-:Y:S05]  /*2ec0*/  BSYNC B1 ;  /* 0x0000000000017941 */ /* 0x000fea0003800000 */
.L_x_8909:
        /* <DEDUP_REMOVED lines=15> */
.L_x_8912:
[----:B------:R-:W-:Y:S05]  /*2fc0*/  BSYNC B1 ;  /* 0x0000000000017941 */ /* 0x000fea0003800000 */
.L_x_8911:
        /* <DEDUP_REMOVED lines=15> */
.L_x_8914:
[----:B------:R-:W-:Y:S05]  /*30c0*/  BSYNC B1 ;  /* 0x0000000000017941 */ /* 0x000fea0003800000 */
.L_x_8913:
        /* <DEDUP_REMOVED lines=15> */
.L_x_8916:
[----:B------:R-:W-:Y:S05]  /*31c0*/  BSYNC B1 ;  /* 0x0000000000017941 */ /* 0x000fea0003800000 */
.L_x_8915:
        /* <DEDUP_REMOVED lines=15> */
.L_x_8918:
[----:B------:R-:W-:Y:S05]  /*32c0*/  BSYNC B1 ;  /* 0x0000000000017941 */ /* 0x000fea0003800000 */
.L_x_8917:
        /* <DEDUP_REMOVED lines=15> */
.L_x_8920:
[----:B------:R-:W-:Y:S05]  /*33c0*/  BSYNC B1 ;  /* 0x0000000000017941 */ /* 0x000fea0003800000 */
.L_x_8919:
        /* <DEDUP_REMOVED lines=24> */
.L_x_8922:
[----:B------:R-:W-:Y:S05]  /*3550*/  BSYNC B1 ;  /* 0x0000000000017941 */ /* 0x000fea0003800000 */
.L_x_8921:
        /* <DEDUP_REMOVED lines=34> */
.L_x_8906:
[----:B------:R-:W-:Y:S05]  /*3780*/  BSYNC B0 ;  /* 0x0000000000007941 */ /* 0x000fea0003800000 */
.L_x_8905:
        /* <DEDUP_REMOVED lines=13> */
.L_x_8926:
[----:B------:R-:W-:Y:S05]  /*3860*/  BSYNC B1 ;  /* 0x0000000000017941 */ /* 0x000fea0003800000 */
.L_x_8925:
        /* <DEDUP_REMOVED lines=15> */
.L_x_8928:
[----:B------:R-:W-:Y:S05]  /*3960*/  BSYNC B1 ;  /* 0x0000000000017941 */ /* 0x000fea0003800000 */
.L_x_8927:
        /* <DEDUP_REMOVED lines=15> */
.L_x_8930:
[----:B------:R-:W-:Y:S05]  /*3a60*/  BSYNC B1 ;  /* 0x0000000000017941 */ /* 0x000fea0003800000 */
.L_x_8929:
        /* <DEDUP_REMOVED lines=15> */
.L_x_8932:
[----:B------:R-:W-:Y:S05]  /*3b60*/  BSYNC B1 ;  /* 0x0000000000017941 */ /* 0x000fea0003800000 */
.L_x_8931:
        /* <DEDUP_REMOVED lines=15> */
.L_x_8934:
[----:B------:R-:W-:Y:S05]  /*3c60*/  BSYNC B1 ;  /* 0x0000000000017941 */ /* 0x000fea0003800000 */
.L_x_8933:
        /* <DEDUP_REMOVED lines=15> */
.L_x_8936:
[----:B------:R-:W-:Y:S05]  /*3d60*/  BSYNC B1 ;  /* 0x0000000000017941 */ /* 0x000fea0003800000 */
.L_x_8935:
        /* <DEDUP_REMOVED lines=15> */
.L_x_8938:
[----:B------:R-:W-:Y:S05]  /*3e60*/  BSYNC B1 ;  /* 0x0000000000017941 */ /* 0x000fea0003800000 */
.L_x_8937:
        /* <DEDUP_REMOVED lines=24> */
.L_x_8940:
[----:B------:R-:W-:Y:S05]  /*3ff0*/  BSYNC B1 ;  /* 0x0000000000017941 */ /* 0x000fea0003800000 */
.L_x_8939:
        /* <DEDUP_REMOVED lines=34> */
.L_x_8924:
[----:B------:R-:W-:Y:S05]  /*4220*/  BSYNC B0 ;  /* 0x0000000000007941 */ /* 0x000fea0003800000 */
.L_x_8923:
        /* <DEDUP_REMOVED lines=13> */
.L_x_8944:
[----:B------:R-:W-:Y:S05]  /*4300*/  BSYNC B1 ;  /* 0x0000000000017941 */ /* 0x000fea0003800000 */
.L_x_8943:
        /* <DEDUP_REMOVED lines=15> */
.L_x_8946:
[----:B------:R-:W-:Y:S05]  /*4400*/  BSYNC B1 ;  /* 0x0000000000017941 */ /* 0x000fea0003800000 */
.L_x_8945:
        /* <DEDUP_REMOVED lines=15> */
.L_x_8948:
[----:B------:R-:W-:Y:S05]  /*4500*/  BSYNC B1 ;  /* 0x0000000000017941 */ /* 0x000fea0003800000 */
.L_x_8947:
        /* <DEDUP_REMOVED lines=15> */
.L_x_8950:
[----:B------:R-:W-:Y:S05]  /*4600*/  BSYNC B1 ;  /* 0x0000000000017941 */ /* 0x000fea0003800000 */
.L_x_8949:
        /* <DEDUP_REMOVED lines=15> */
.L_x_8952:
[----:B------:R-:W-:Y:S05]  /*4700*/  BSYNC B1 ;  /* 0x0000000000017941 */ /* 0x000fea0003800000 */
.L_x_8951:
        /* <DEDUP_REMOVED lines=15> */
.L_x_8954:
[----:B------:R-:W-:Y:S05]  /*4800*/  BSYNC B1 ;  /* 0x0000000000017941 */ /* 0x000fea0003800000 */
.L_x_8953:
        /* <DEDUP_REMOVED lines=15> */
.L_x_8956:
[----:B------:R-:W-:Y:S05]  /*4900*/  BSYNC B1 ;  /* 0x0000000000017941 */ /* 0x000fea0003800000 */
.L_x_8955:
        /* <DEDUP_REMOVED lines=15> */
.L_x_8958:
[----:B------:R-:W-:Y:S05]  /*4a00*/  BSYNC B1 ;  /* 0x0000000000017941 */ /* 0x000fea0003800000 */
.L_x_8957:
        /* <DEDUP_REMOVED lines=39> */
.L_x_8942:
[----:B------:R-:W-:Y:S05]  /*4c80*/  BSYNC B0 ;  /* 0x0000000000007941 */ /* 0x000fea0003800000 */
.L_x_8941:
[----:B------:R-:W-:Y:S02]  /*4c90*/  IADD3 R4, R4, c[0x0][0x160], RZ ;  /* 0x0000580004047a10 */ /* 0x000fe40007ffe0ff */
[----:B------:R-:W-:Y:S02]  /*4ca0*/  LOP3.LUT P5, RZ, R3, 0xff, RZ, 0xc0, !PT ;  /* 0x000000ff03ff7812 */ /* 0x000fe400078ac0ff */
[----:B------:R-:W-:Y:S02]  /*4cb0*/  ISETP.GE.AND P4, PT, R4, c[0x0][0x164], PT ;  /* 0x0000590004007a0c */ /* 0x000fe40003f86270 */
[----:B------:R-:W-:-:S11]  /*4cc0*/  SEL R3, RZ, 0x1, P5 ;  /* 0x00000001ff037807 */ /* 0x000fd60002800000 */
[----:B01---5:R-:W-:Y:S01]  /*4cd0*/  @P4 CALL.REL.NOINC `(.L_x_8869) ;  /* 0x0000001000004944 */ /* 0x023fe20003c00000 */
[----:B------:R-:W-:Y:S05]  /*4ce0*/  BRA `(.L_x_8959) ;  /* 0xffffb78000007947 */ /* 0x000fea000383ffff */
.L_x_8869:
[----:B-1----:R-:W0:Y:S01]  /*4cf0*/  S2UR UR6, SR_CTAID.X ;  /* 0x00000000000679c3 */ /* 0x002e220000002500 */
[----:B------:R-:W0:Y:S01]  /*4d00*/  S2R R2, SR_TID.X ;  /* 0x0000000000027919 */ /* 0x000e220000002100 */
[----:B------:R-:W-:Y:S01]  /*4d10*/  @P0 MOV R5, 0x20 ;  /* 0x0000002000050802 */ /* 0x000fe20000000f00 */
[----:B------:R-:W-:Y:S01]  /*4d20*/  @P2 IMAD.MOV.U32 R13, RZ, RZ, 0x20 ;  /* 0x00000020ff0d2424 */ /* 0x000fe200078e00ff */
        /* <DEDUP_REMOVED lines=35> */
.L_x_8885:
[----:B------:R-:W-:Y:S01]  /*4f60*/  HFMA2.MMA R176, -RZ, RZ, 0, 9.5367431640625e-07 ;  /* 0x00000010ffb07435 */ /* 0x000fe200000001ff */
[----:B------:R-:W-:Y:S01]  /*4f70*/  MOV R171, R237 ;  /* 0x000000ed00ab7202 */ /* 0x000fe20000000f00 */
[----:B------:R-:W-:Y:S01]  /*4f80*/  IMAD.MOV.U32 R175, RZ, RZ, 0x1f ;  /* 0x0000001fffaf7424 */ /* 0x000fe200078e00ff */
[----:B------:R-:W-:-:S02]  /*4f90*/  MOV R178, 0xffffffff ;  /* 0xffffffff00b27802 */ /* 0x000fc40000000f00 */
[----:B--2---:R-:W-:Y:S02]  /*4fa0*/  MOV R8, 0x4fc0 ;  /* 0x00004fc000087802 */ /* 0x004fe40000000f00 */
[----:B01---5:R-:W-:Y:S05]  /*4fb0*/  CALL.REL.NOINC `($__internal_151_$__cuda_sm70_shflsync_down_p) ;  /* 0x0000046000007944 */ /* 0x023fea0003c00000 */
[----:B-1----:R-:W-:Y:S01]  /*4fc0*/  MOV R170, R171 ;  /* 0x000000ab00aa7202 */ /* 0x002fe20000000f00 */
[----:B0-----:R-:W-:Y:S05]  /*4fd0*/  BRA `(.L_x_8960) ;  /* 0xffffcf8000007947 */ /* 0x001fea000383ffff */
.L_x_8886:
[----:B------:R-:W-:Y:S01]  /*4fe0*/  HFMA2.MMA R176, -RZ, RZ, 0, 9.5367431640625e-07 ;  /* 0x00000010ffb07435 */ /* 0x000fe200000001ff */
[----:B------:R-:W-:Y:S01]  /*4ff0*/  MOV R171, R236 ;  /* 0x000000ec00ab7202 */ /* 0x000fe20000000f00 */
[----:B------:R-:W-:Y:S01]  /*5000*/  IMAD.MOV.U32 R175, RZ, RZ, 0x1f ;  /* 0x0000001fffaf7424 */ /* 0x000fe200078e00ff */
[----:B------:R-:W-:Y:S02]  /*5010*/  MOV R178, 0xffffffff ;  /* 0xffffffff00b27802 */ /* 0x000fe40000000f00 */
[----:B--2---:R-:W-:Y:S02]  /*5020*/  MOV R8, 0x5040 ;  /* 0x0000504000087802 */ /* 0x004fe40000000f00 */
[----:B01-345:R-:W-:Y:S05]  /*5030*/  CALL.REL.NOINC `($__internal_151_$__cuda_sm70_shflsync_down_p) ;  /* 0x000003e000007944 */ /* 0x03bfea0003c00000 */
[----:B------:R-:W-:Y:S01]  /*5040*/  FADD.FTZ R170, R170, R237 ;  /* 0x000000edaaaa7221 */ /* 0x000fe20000010000 */
[----:B0-----:R-:W-:Y:S01]  /*5050*/  HFMA2.MMA R176, -RZ, RZ, 0, 4.76837158203125e-07 ;  /* 0x00000008ffb07435 */ /* 0x001fe200000001ff */
[----:B-1----:R-:W-:Y:S01]  /*5060*/  FADD.FTZ R236, R236, R171 ;  /* 0x000000abecec7221 */ /* 0x002fe20000010000 */
[----:B------:R-:W-:Y:S01]  /*5070*/  MOV R175, 0x1f ;  /* 0x0000001f00af7802 */ /* 0x000fe20000000f00 */
[----:B------:R-:W-:Y:S01]  /*5080*/  IMAD.MOV.U32 R171, RZ, RZ, R170 ;  /* 0x000000ffffab7224 */ /* 0x000fe200078e00aa */
[----:B------:R-:W-:-:S02]  /*5090*/  MOV R178, 0xffffffff ;  /* 0xffffffff00b27802 */ /* 0x000fc40000000f00 */
[----:B------:R-:W-:Y:S02]  /*50a0*/  MOV R8, 0x50c0 ;  /* 0x000050c000087802 */ /* 0x000fe40000000f00 */
[----:B------:R-:W-:Y:S05]  /*50b0*/  CALL.REL.NOINC `($__internal_151_$__cuda_sm70_shflsync_down_p) ;  /* 0x0000036000007944 */ /* 0x000fea0003c00000 */
[----:B0-----:R-:W-:Y:S01]  /*50c0*/  HFMA2.MMA R176, -RZ, RZ, 0, 4.76837158203125e-07 ;  /* 0x00000008ffb07435 */ /* 0x001fe200000001ff */
[----:B-1----:R-:W-:Y:S01]  /*50d0*/  MOV R169, R171 ;  /* 0x000000ab00a97202 */ /* 0x002fe20000000f00 */
[----:B------:R-:W-:Y:S01]  /*50e0*/  IMAD.MOV.U32 R178, RZ, RZ, -0x1 ;  /* 0xffffffffffb27424 */ /* 0x000fe200078e00ff */
[----:B------:R-:W-:Y:S02]  /*50f0*/  MOV R171, R236 ;  /* 0x000000ec00ab7202 */ /* 0x000fe40000000f00 */
[----:B------:R-:W-:Y:S02]  /*5100*/  MOV R175, 0x1f ;  /* 0x0000001f00af7802 */ /* 0x000fe40000000f00 */
[----:B------:R-:W-:Y:S02]  /*5110*/  MOV R8, 0x5130 ;  /* 0x0000513000087802 */ /* 0x000fe40000000f00 */
[----:B------:R-:W-:Y:S05]  /*5120*/  CALL.REL.NOINC `($__internal_151_$__cuda_sm70_shflsync_down_p) ;  /* 0x000002f000007944 */ /* 0x000fea0003c00000 */
[----:B------:R-:W-:Y:S01]  /*5130*/  FADD.FTZ R170, R169, R170 ;  /* 0x000000aaa9aa7221 */ /* 0x000fe20000010000 */
[----:B0-----:R-:W-:Y:S01]  /*5140*/  HFMA2.MMA R176, -RZ, RZ, 0, 2.384185791015625e-07 ;  /* 0x00000004ffb07435 */ /* 0x001fe200000001ff */
[----:B-1----:R-:W-:Y:S01]  /*5150*/  FADD.FTZ R236, R236, R171 ;  /* 0x000000abecec7221 */ /* 0x002fe20000010000 */
[----:B------:R-:W-:-:S02]  /*5160*/  MOV R175, 0x1f ;  /* 0x0000001f00af7802 */ /* 0x000fc40000000f00 */
[----:B------:R-:W-:Y:S02]  /*5170*/  MOV R178, 0xffffffff ;  /* 0xffffffff00b27802 */ /* 0x000fe40000000f00 */
[----:B------:R-:W-:Y:S02]  /*5180*/  MOV R171, R170 ;  /* 0x000000aa00ab7202 */ /* 0x000fe40000000f00 */
[----:B------:R-:W-:Y:S02]  /*5190*/  MOV R8, 0x51b0 ;  /* 0x000051b000087802 */ /* 0x000fe40000000f00 */
[----:B------:R-:W-:Y:S05]  /*51a0*/  CALL.REL.NOINC `($__internal_151_$__cuda_sm70_shflsync_down_p) ;  /* 0x0000027000007944 */ /* 0x000fea0003c00000 */
[----:B0-----:R-:W-:Y:S01]  /*51b0*/  HFMA2.MMA R176, -RZ, RZ, 0, 2.384185791015625e-07 ;  /* 0x00000004ffb07435 */ /* 0x001fe200000001ff */
[----:B-1----:R-:W-:Y:S01]  /*51c0*/  IMAD.MOV.U32 R169, RZ, RZ, R171 ;  /* 0x000000ffffa97224 */ /* 0x002fe200078e00ab */
[----:B------:R-:W-:Y:S02]  /*51d0*/  MOV R171, R236 ;  /* 0x000000ec00ab7202 */ /* 0x000fe40000000f00 */
[----:B------:R-:W-:Y:S02]  /*51e0*/  MOV R175, 0x1f ;  /* 0x0000001f00af7802 */ /* 0x000fe40000000f00 */
[----:B------:R-:W-:-:S02]  /*51f0*/  MOV R178, 0xffffffff ;  /* 0xffffffff00b27802 */ /* 0x000fc40000000f00 */
[----:B------:R-:W-:Y:S02]  /*5200*/  MOV R8, 0x5220 ;  /* 0x0000522000087802 */ /* 0x000fe40000000f00 */
[----:B------:R-:W-:Y:S05]  /*5210*/  CALL.REL.NOINC `($__internal_151_$__cuda_sm70_shflsync_down_p) ;  /* 0x0000020000007944 */ /* 0x000fea0003c00000 */
[----:B------:R-:W-:Y:S01]  /*5220*/  FADD.FTZ R170, R169, R170 ;  /* 0x000000aaa9aa7221 */ /* 0x000fe20000010000 */
[----:B0-----:R-:W-:Y:S01]  /*5230*/  HFMA2.MMA R175, -RZ, RZ, 0, 1.847743988037109375e-06 ;  /* 0x0000001fffaf7435 */ /* 0x001fe200000001ff */
[----:B-1----:R-:W-:Y:S01]  /*5240*/  FADD.FTZ R174, R236, R171 ;  /* 0x000000abecae7221 */ /* 0x002fe20000010000 */
[----:B------:R-:W-:Y:S01]  /*5250*/  MOV R178, 0xffffffff ;  /* 0xffffffff00b27802 */ /* 0x000fe20000000f00 */
[----:B------:R-:W-:Y:S01]  /*5260*/  IMAD.MOV.U32 R176, RZ, RZ, 0x2 ;  /* 0x00000002ffb07424 */ /* 0x000fe200078e00ff */
[----:B------:R-:W-:Y:S02]  /*5270*/  MOV R171, R170 ;  /* 0x000000aa00ab7202 */ /* 0x000fe40000000f00 */
[----:B------:R-:W-:Y:S02]  /*5280*/  MOV R8, 0x52a0 ;  /* 0x000052a000087802 */ /* 0x000fe40000000f00 */
[----:B------:R-:W-:Y:S05]  /*5290*/  CALL.REL.NOINC `($__internal_151_$__cuda_sm70_shflsync_down_p) ;  /* 0x0000018000007944 */ /* 0x000fea0003c00000 */
[----:B0-----:R-:W-:Y:S01]  /*52a0*/  HFMA2.MMA R176, -RZ, RZ, 0, 1.1920928955078125e-07 ;  /* 0x00000002ffb07435 */ /* 0x001fe200000001ff */
[----:B-1----:R-:W-:Y:S01]  /*52b0*/  MOV R169, R171 ;  /* 0x000000ab00a97202 */ /* 0x002fe20000000f00 */
[----:B------:R-:W-:Y:S01]  /*52c0*/  IMAD.MOV.U32 R171, RZ, RZ, R174 ;  /* 0x000000ffffab7224 */ /* 0x000fe200078e00ae */
[----:B------:R-:W-:-:S02]  /*52d0*/  MOV R175, 0x1f ;  /* 0x0000001f00af7802 */ /* 0x000fc40000000f00 */
[----:B------:R-:W-:Y:S02]  /*52e0*/  MOV R178, 0xffffffff ;  /* 0xffffffff00b27802 */ /* 0x000fe40000000f00 */
[----:B------:R-:W-:Y:S02]  /*52f0*/  MOV R8, 0x5310 ;  /* 0x0000531000087802 */ /* 0x000fe40000000f00 */
[----:B------:R-:W-:Y:S05]  /*5300*/  CALL.REL.NOINC `($__internal_151_$__cuda_sm70_shflsync_down_p) ;  /* 0x0000011000007944 */ /* 0x000fea0003c00000 */
[----:B------:R-:W-:Y:S01]  /*5310*/  FADD.FTZ R172, R169, R170 ;  /* 0x000000aaa9ac7221 */ /* 0x000fe20000010000 */
[----:B0-----:R-:W-:Y:S01]  /*5320*/  HFMA2.MMA R176, -RZ, RZ, 0, 5.9604644775390625e-08 ;  /* 0x00000001ffb07435 */ /* 0x001fe200000001ff */
[----:B-1----:R-:W-:Y:S01]  /*5330*/  FADD.FTZ R174, R174, R171 ;  /* 0x000000abaeae7221 */ /* 0x002fe20000010000 */
[----:B------:R-:W-:Y:S01]  /*5340*/  MOV R178, 0xffffffff ;  /* 0xffffffff00b27802 */ /* 0x000fe20000000f00 */
[----:B------:R-:W-:Y:S01]  /*5350*/  IMAD.MOV.U32 R175, RZ, RZ, 0x1f ;  /* 0x0000001fffaf7424 */ /* 0x000fe200078e00ff */
[----:B------:R-:W-:Y:S02]  /*5360*/  MOV R171, R172 ;  /* 0x000000ac00ab7202 */ /* 0x000fe40000000f00 */
[----:B------:R-:W-:Y:S02]  /*5370*/  MOV R8, 0x5390 ;  /* 0x0000539000087802 */ /* 0x000fe40000000f00 */
[----:B------:R-:W-:Y:S05]  /*5380*/  CALL.REL.NOINC `($__internal_151_$__cuda_sm70_shflsync_down_p) ;  /* 0x0000009000007944 */ /* 0x000fea0003c00000 */
[----:B0-----:R-:W-:Y:S01]  /*5390*/  HFMA2.MMA R175, -RZ, RZ, 0, 1.847743988037109375e-06 ;  /* 0x0000001fffaf7435 */ /* 0x001fe200000001ff */
[----:B-1----:R-:W-:Y:S01]  /*53a0*/  MOV R173, R171 ;  /* 0x000000ab00ad7202 */ /* 0x002fe20000000f00 */
[----:B------:R-:W-:Y:S01]  /*53b0*/  IMAD.MOV.U32 R176, RZ, RZ, 0x1 ;  /* 0x00000001ffb07424 */ /* 0x000fe200078e00ff */
[----:B------:R-:W-:-:S02]  /*53c0*/  MOV R171, R174 ;  /* 0x000000ae00ab7202 */ /* 0x000fc40000000f00 */
[----:B------:R-:W-:Y:S02]  /*53d0*/  MOV R178, 0xffffffff ;  /* 0xffffffff00b27802 */ /* 0x000fe40000000f00 */
[----:B------:R-:W-:Y:S02]  /*53e0*/  MOV R8, 0x5400 ;  /* 0x0000540000087802 */ /* 0x000fe40000000f00 */
[----:B------:R-:W-:Y:S05]  /*53f0*/  CALL.REL.NOINC `($__internal_151_$__cuda_sm70_shflsync_down_p) ;  /* 0x0000002000007944 */ /* 0x000fea0003c00000 */
[----:B-1----:R-:W-:Y:S01]  /*5400*/  MOV R9, R171 ;  /* 0x000000ab00097202 */ /* 0x002fe20000000f00 */
[----:B0-----:R-:W-:Y:S05]  /*5410*/  BRA `(.L_x_8961) ;  /* 0xffffcc6000007947 */ /* 0x001fea000383ffff */
        .weak           $__internal_151_$__cuda_sm70_shflsync_down_p
        .type           $__internal_151_$__cuda_sm70_shflsync_down_p,@function
        .size           $__internal_151_$__cuda_sm70_shflsync_down_p,(.L_x_11885 - $__internal_151_$__cuda_sm70_shflsync_down_p)
$__internal_151_$__cuda_sm70_shflsync_down_p:
[----:B------:R-:W-:Y:S01]  /*5420*/  HFMA2.MMA R9, -RZ, RZ, 0, 0 ;  /* 0x00000000ff097435 */ /* 0x000fe200000001ff */
[----:B------:R-:W-:Y:S04]  /*5430*/  WARPSYNC R178 ;  /* 0x000000b200007348 */ /* 0x000fe80003800000 */
[----:B------:R0:W1:Y:S01]  /*5440*/  SHFL.DOWN PT, R171, R171, R176, R175 ;  /* 0x080000b0abab7389 */ /* 0x00006200000e00af */
[----:B------:R-:W-:Y:S05]  /*5450*/  RET.REL.NODEC R8 `(_ZN10layer_norm13ln_bwd_kernelINS_13Kernel_traitsIf6__halffS2_fjLj4096ELj1ELj1ELj4ELj16ENS_18Kernel_traits_baseILj4096EfS2_fS2_fjLj128EEEEELb1ELb0ELb1ELb0EEEvNS_9BwdParamsE) ;  /* 0xffffaba008007950 */ /* 0x000fea0003c3ffff */
.L_x_8962:
        /* <DEDUP_REMOVED lines=10> */
.L_x_11885:


//--------------------- .text._ZN10layer_norm22ln_bwd_finalize_kernelINS_22Kernel_traits_finalizeILj4096Ef6__halffS2_fjLb0ELj1024ELj4ENS_18Kernel_traits_baseILj4096EfS2_fS2_fjLj1024EEEEELb0ELb1EEEvNS_9BwdParamsE --------------------------
	.section	.text._ZN10layer_norm22ln_bwd_finalize_kernelINS_22Kernel_traits_finalizeILj4096Ef6__halffS2_fjLb0ELj1024ELj4ENS_18Kernel_traits_baseILj4096EfS2_fS2_fjLj1024EEEEELb0ELb1EEEvNS_9BwdParamsE,"ax",@progbits
	.sectioninfo	@"SHI_REGISTERS=32"
	.align	128
        .global         _ZN10layer_norm22ln_bwd_finalize_kernelINS_22Kernel_traits_finalizeILj4096Ef6__halffS2_fjLb0ELj1024ELj4ENS_18Kernel_traits_baseILj4096EfS2_fS2_fjLj1024EEEEELb0ELb1EEEvNS_9BwdParamsE
        .type           _ZN10layer_norm22ln_bwd_finalize_kernelINS_22Kernel_traits_finalizeILj4096Ef6__halffS2_fjLb0ELj1024ELj4ENS_18Kernel_traits_baseILj4096EfS2_fS2_fjLj1024EEEEELb0ELb1EEEvNS_9BwdParamsE,@function
        .size           _ZN10layer_norm22ln_bwd_finalize_kernelINS_22Kernel_traits_finalizeILj4096Ef6__halffS2_fjLb0ELj1024ELj4ENS_18Kernel_traits_baseILj4096EfS2_fS2_fjLj1024EEEEELb0ELb1EEEvNS_9BwdParamsE,(.L_x_11886 - _ZN10layer_norm22ln_bwd_finalize_kernelINS_22Kernel_traits_finalizeILj4096Ef6__halffS2_fjLb0ELj1024ELj4ENS_18Kernel_traits_baseILj4096EfS2_fS2_fjLj1024EEEEELb0ELb1EEEvNS_9BwdParamsE)
        .other          _ZN10layer_norm22ln_bwd_finalize_kernelINS_22Kernel_traits_finalizeILj4096Ef6__halffS2_fjLb0ELj1024ELj4ENS_18Kernel_traits_baseILj4096EfS2_fS2_fjLj1024EEEEELb0ELb1EEEvNS_9BwdParamsE,@"STO_CUDA_ENTRY STV_DEFAULT"
_ZN10layer_norm22ln_bwd_finalize_kernelINS_22Kernel_traits_finalizeILj4096Ef6__halffS2_fjLb0ELj1024ELj4ENS_18Kernel_traits_baseILj4096EfS2_fS2_fjLj1024EEEEELb0ELb1EEEvNS_9BwdParamsE:
.text._ZN10layer_norm22ln_bwd_finalize_kernelINS_22Kernel_traits_finalizeILj4096Ef6__halffS2_fjLb0ELj1024ELj4ENS_18Kernel_traits_baseILj4096EfS2_fS2_fjLj1024EEEEELb0ELb1EEEvNS_9BwdParamsE:
        /* <DEDUP_REMOVED lines=19> */
.L_x_8973:
        /* <DEDUP_REMOVED lines=27> */
.L_x_8967:
        /* <DEDUP_REMOVED lines=35> */
.L_x_8966:
[----:B------:R-:W-:Y:S05]  /*0510*/  BSYNC B1 ;  /* 0x0000000000017941 */ /* 0x000fea0003800000 */
.L_x_8965:
        /* <DEDUP_REMOVED lines=23> */
.L_x_8969:
[----:B------:R-:W-:Y:S05]  /*0690*/  BSYNC B1 ;  /* 0x0000000000017941 */ /* 0x000fea0003800000 */
.L_x_8968:
        /* <DEDUP_REMOVED lines=10> */
.L_x_8964:
[----:B------:R-:W-:Y:S05]  /*0740*/  BSYNC B0 ;  /* 0x0000000000007941 */ /* 0x000fea0003800000 */
.L_x_8963:
        /* <DEDUP_REMOVED lines=11> */
.L_x_8974:
        /* <DEDUP_REMOVED lines=18> */
.L_x_8975:
[----:B------:R-:W-:Y:S01]  /*0920*/  @!P1 SHF.R.U32.HI R2, RZ, 0x3, R0 ;  /* 0x00000003ff029819 */ /* 0x000fe20000011600 */
[----:B---3--:R-:W-:Y:S02]  /*0930*/  FADD.FTZ R5, R5, R10 ;  /* 0x0000000a05057221 */ /* 0x008fe40000010000 */
[----:B--2---:R-:W-:Y:S01]  /*0940*/  FADD.FTZ R7, R7, R4 ;  /* 0x0000000407077221 */ /* 0x004fe20000010000 */
[----:B------:R-:W-:-:S05]  /*0950*/  @!P1 LOP3.LUT R2, R2, 0x1ffffffc, RZ, 0xc0, !PT ;  /* 0x1ffffffc02029812 */ /* 0x000fca00078ec0ff */
[----:B------:R2:W-:Y:S04]  /*0960*/  @!P1 STS [R2+0x2000], R5 ;  /* 0x0020000502009388 */ /* 0x0005e80000000800 */
[----:B------:R2:W-:Y:S02]  /*0970*/  @!P1 STS [R2+0x2080], R7 ;  /* 0x0020800702009388 */ /* 0x0005e40000000800 */
.L_x_8970:
        /* <DEDUP_REMOVED lines=14> */
.L_x_8971:
[----:B------:R-:W-:Y:S01]  /*0a60*/  HFMA2.MMA R9, -RZ, RZ, 0, 5.9604644775390625e-08 ;  /* 0x00000001ff097435 */ /* 0x000fe200000001ff */
[----:B--2---:R-:W-:Y:S01]  /*0a70*/  IMAD.MOV.U32 R10, RZ, RZ, R4 ;  /* 0x000000ffff0a7224 */ /* 0x004fe200078e0004 */
[----:B------:R-:W-:Y:S01]  /*0a80*/  MOV R11, 0xffffffff ;  /* 0xffffffff000b7802 */ /* 0x000fe20000000f00 */
[----:B------:R-:W-:Y:S01]  /*0a90*/  IMAD.MOV.U32 R6, RZ, RZ, 0x1f ;  /* 0x0000001fff067424 */ /* 0x000fe200078e00ff */
[----:B------:R-:W-:-:S02]  /*0aa0*/  MOV R2, 0xac0 ;  /* 0x00000ac000027802 */ /* 0x000fc40000000f00 */
[----:B01----:R-:W-:Y:S05]  /*0ab0*/  CALL.REL.NOINC `($__internal_152_$__cuda_sm70_shflsync_bfly_p) ;  /* 0x000003c000007944 */ /* 0x003fea0003c00000 */
[----:B-1----:R-:W-:Y:S01]  /*0ac0*/  MOV R3, R6 ;  /* 0x0000000600037202 */ /* 0x002fe20000000f00 */
[----:B0-----:R-:W-:Y:S05]  /*0ad0*/  BRA `(.L_x_8974) ;  /* 0xfffffd2000007947 */ /* 0x001fea000383ffff */
.L_x_8972:
[----:B------:R-:W-:Y:S01]  /*0ae0*/  HFMA2.MMA R9, -RZ, RZ, 0, 1.1920928955078125e-07 ;  /* 0x00000002ff097435 */ /* 0x000fe200000001ff */
[----:B------:R-:W-:Y:S01]  /*0af0*/  IMAD.MOV.U32 R10, RZ, RZ, R13 ;  /* 0x000000ffff0a7224 */ /* 0x000fe200078e000d */
[----:B------:R-:W-:Y:S01]  /*0b00*/  MOV R6, 0x1f ;  /* 0x0000001f00067802 */ /* 0x000fe20000000f00 */
[----:B------:R-:W-:Y:S01]  /*0b10*/  IMAD.MOV.U32 R11, RZ, RZ, -0x1 ;  /* 0xffffffffff0b7424 */ /* 0x000fe200078e00ff */
[----:B------:R-:W-:-:S02]  /*0b20*/  MOV R2, 0xb40 ;  /* 0x00000b4000027802 */ /* 0x000fc40000000f00 */
[----:B012---:R-:W-:Y:S05]  /*0b30*/  CALL.REL.NOINC `($__internal_152_$__cuda_sm70_shflsync_bfly_p) ;  /* 0x0000034000007944 */ /* 0x007fea0003c00000 */
[----:B0-----:R-:W-:Y:S01]  /*0b40*/  HFMA2.MMA R9, -RZ, RZ, 0, 2.384185791015625e-07 ;  /* 0x00000004ff097435 */ /* 0x001fe200000001ff */
[----:B-1----:R-:W-:Y:S01]  /*0b50*/  FADD.FTZ R10, R13, R6 ;  /* 0x000000060d0a7221 */ /* 0x002fe20000010000 */
[----:B------:R-:W-:Y:S01]  /*0b60*/  MOV R6, 0x1f ;  /* 0x0000001f00067802 */ /* 0x000fe20000000f00 */
[----:B------:R-:W-:Y:S01]  /*0b70*/  IMAD.MOV.U32 R11, RZ, RZ, -0x1 ;  /* 0xffffffffff0b7424 */ /* 0x000fe200078e00ff */
[----:B------:R-:W-:-:S02]  /*0b80*/  MOV R2, 0xba0 ;  /* 0x00000ba000027802 */ /* 0x000fc40000000f00 */
[----:B------:R-:W-:Y:S05]  /*0b90*/  CALL.REL.NOINC `($__internal_152_$__cuda_sm70_shflsync_bfly_p) ;  /* 0x000002e000007944 */ /* 0x000fea0003c00000 */
[----:B0-----:R-:W-:Y:S01]  /*0ba0*/  HFMA2.MMA R9, -RZ, RZ, 0, 4.76837158203125e-07 ;  /* 0x00000008ff097435 */ /* 0x001fe200000001ff */
[----:B-1----:R-:W-:Y:S01]  /*0bb0*/  FADD.FTZ R10, R10, R6 ;  /* 0x000000060a0a7221 */ /* 0x002fe20000010000 */
[----:B------:R-:W-:Y:S01]  /*0bc0*/  MOV R6, 0x1f ;  /* 0x0000001f00067802 */ /* 0x000fe20000000f00 */
[----:B------:R-:W-:Y:S01]  /*0bd0*/  IMAD.MOV.U32 R11, RZ, RZ, -0x1 ;  /* 0xffffffffff0b7424 */ /* 0x000fe200078e00ff */
[----:B------:R-:W-:-:S02]  /*0be0*/  MOV R2, 0xc00 ;  /* 0x00000c0000027802 */ /* 0x000fc40000000f00 */
[----:B------:R-:W-:Y:S05]  /*0bf0*/  CALL.REL.NOINC `($__internal_152_$__cuda_sm70_shflsync_bfly_p) ;  /* 0x0000028000007944 */ /* 0x000fea0003c00000 */
[----:B-1----:R-:W-:Y:S01]  /*0c00*/  FADD.FTZ R4, R10, R6 ;  /* 0x000000060a047221 */ /* 0x002fe20000010000 */
[----:B0-----:R-:W-:Y:S01]  /*0c10*/  HFMA2.MMA R9, -RZ, RZ, 0, 9.5367431640625e-07 ;  /* 0x00000010ff097435 */ /* 0x001fe200000001ff */
[----:B------:R-:W-:Y:S01]  /*0c20*/  MOV R6, 0x1f ;  /* 0x0000001f00067802 */ /* 0x000fe20000000f00 */
[----:B------:R-:W-:Y:S01]  /*0c30*/  IMAD.MOV.U32 R11, RZ, RZ, -0x1 ;  /* 0xffffffffff0b7424 */ /* 0x000fe200078e00ff */
[----:B------:R-:W-:-:S02]  /*0c40*/  MOV R2, 0xc70 ;  /* 0x00000c7000027802 */ /* 0x000fc40000000f00 */
[----:B------:R-:W-:Y:S02]  /*0c50*/  MOV R10, R4 ;  /* 0x00000004000a7202 */ /* 0x000fe40000000f00 */
[----:B------:R-:W-:Y:S05]  /*0c60*/  CALL.REL.NOINC `($__internal_152_$__cuda_sm70_shflsync_bfly_p) ;  /* 0x0000021000007944 */ /* 0x000fea0003c00000 */
[----:B0-----:R-:W-:Y:S01]  /*0c70*/  HFMA2.MMA R9, -RZ, RZ, 0, 5.9604644775390625e-08 ;  /* 0x00000001ff097435 */ /* 0x001fe200000001ff */
[----:B-1----:R-:W-:Y:S01]  /*0c80*/  MOV R7, R6 ;  /* 0x0000000600077202 */ /* 0x002fe20000000f00 */
[----:B------:R-:W-:Y:S01]  /*0c90*/  IMAD.MOV.U32 R10, RZ, RZ, R5 ;  /* 0x000000ffff0a7224 */ /* 0x000fe200078e0005 */
[----:B------:R-:W-:Y:S01]  /*0ca0*/  MOV R6, 0x1f ;  /* 0x0000001f00067802 */ /* 0x000fe20000000f00 */
[----:B------:R-:W-:Y:S01]  /*0cb0*/  IMAD.MOV.U32 R11, RZ, RZ, -0x1 ;  /* 0xffffffffff0b7424 */ /* 0x000fe200078e00ff */
[----:B------:R-:W-:Y:S02]  /*0cc0*/  MOV R2, 0xce0 ;  /* 0x00000ce000027802 */ /* 0x000fe40000000f00 */
[----:B------:R-:W-:Y:S05]  /*0cd0*/  CALL.REL.NOINC `($__internal_152_$__cuda_sm70_shflsync_bfly_p) ;  /* 0x000001a000007944 */ /* 0x000fea0003c00000 */
[----:B0-----:R-:W-:Y:S01]  /*0ce0*/  HFMA2.MMA R9, -RZ, RZ, 0, 1.1920928955078125e-07 ;  /* 0x00000002ff097435 */ /* 0x001fe200000001ff */
[----:B-1----:R-:W-:Y:S01]  /*0cf0*/  FADD.FTZ R10, R5, R6 ;  /* 0x00000006050a7221 */ /* 0x002fe20000010000 */
[----:B------:R-:W-:Y:S01]  /*0d00*/  MOV R6, 0x1f ;  /* 0x0000001f00067802 */ /* 0x000fe20000000f00 */
[----:B------:R-:W-:Y:S01]  /*0d10*/  IMAD.MOV.U32 R11, RZ, RZ, -0x1 ;  /* 0xffffffffff0b7424 */ /* 0x000fe200078e00ff */
[----:B------:R-:W-:Y:S02]  /*0d20*/  MOV R2, 0xd40 ;  /* 0x00000d4000027802 */ /* 0x000fe40000000f00 */
[----:B------:R-:W-:Y:S05]  /*0d30*/  CALL.REL.NOINC `($__internal_152_$__cuda_sm70_shflsync_bfly_p) ;  /* 0x0000014000007944 */ /* 0x000fea0003c00000 */
        /* <DEDUP_REMOVED lines=12> */
[----:B0-----:R-:W-:Y:S01]  /*0e00*/  HFMA2.MMA R9, -RZ, RZ, 0, 9.5367431640625e-07 ;  /* 0x00000010ff097435 */ /* 0x001fe200000001ff */
[----:B-1----:R-:W-:Y:S01]  /*0e10*/  FADD.FTZ R10, R10, R6 ;  /* 0x000000060a0a7221 */ /* 0x002fe20000010000 */
[----:B------:R-:W-:Y:S01]  /*0e20*/  MOV R6, 0x1f ;  /* 0x0000001f00067802 */ /* 0x000fe20000000f00 */
[----:B------:R-:W-:Y:S01]  /*0e30*/  IMAD.MOV.U32 R11, RZ, RZ, -0x1 ;  /* 0xffffffffff0b7424 */ /* 0x000fe200078e00ff */
[----:B------:R-:W-:-:S02]  /*0e40*/  MOV R2, 0xe60 ;  /* 0x00000e6000027802 */ /* 0x000fc40000000f00 */
[----:B------:R-:W-:Y:S05]  /*0e50*/  CALL.REL.NOINC `($__internal_152_$__cuda_sm70_shflsync_bfly_p) ;  /* 0x0000002000007944 */ /* 0x000fea0003c00000 */
[----:B-1----:R-:W-:Y:S01]  /*0e60*/  MOV R5, R6 ;  /* 0x0000000600057202 */ /* 0x002fe20000000f00 */
[----:B0-----:R-:W-:Y:S05]  /*0e70*/  BRA `(.L_x_8975) ;  /* 0xfffffaa000007947 */ /* 0x001fea000383ffff */
        .weak           $__internal_152_$__cuda_sm70_shflsync_bfly_p
        .type           $__internal_152_$__cuda_sm70_shflsync_bfly_p,@function
        .size           $__internal_152_$__cuda_sm70_shflsync_bfly_p,(.L_x_11886 - $__internal_152_$__cuda_sm70_shflsync_bfly_p)
$__internal_152_$__cuda_sm70_shflsync_bfly_p:
[----:B------:R-:W-:Y:S01]  /*0e80*/  HFMA2.MMA R3, -RZ, RZ, 0, 0 ;  /* 0x00000000ff037435 */ /* 0x000fe200000001ff */
[----:B------:R-:W-:Y:S04]  /*0e90*/  WARPSYNC R11 ;  /* 0x0000000b00007348 */ /* 0x000fe80003800000 */
[----:B------:R0:W1:Y:S01]  /*0ea0*/  SHFL.BFLY PT, R6, R10, R9, R6 ;  /* 0x0c0000090a067389 */ /* 0x00006200000e0006 */
[----:B------:R-:W-:Y:S05]  /*0eb0*/  RET.REL.NODEC R2 `(_ZN10layer_norm22ln_bwd_finalize_kernelINS_22Kernel_traits_finalizeILj4096Ef6__halffS2_fjLb0ELj1024ELj4ENS_18Kernel_traits_baseILj4096EfS2_fS2_fjLj1024EEEEELb0ELb1EEEvNS_9BwdParamsE) ;  /* 0xfffff14002007950 */ /* 0x000fea0003c3ffff */
.L_x_8976:
        /* <DEDUP_REMOVED lines=12> */
.L_x_11886:


//--------------------- .text._ZN10layer_norm13ln_bwd_kernelINS_13Kernel_traitsIf6__halffS2_fjLj4096ELj1ELj1ELj4ELj16ENS_18Kernel_traits_baseILj4096EfS2_fS2_fjLj128EEEEELb1ELb0ELb1ELb1EEEvNS_9BwdParamsE --------------------------
	.section	.text._ZN10layer_norm13ln_bwd_kernelINS_13Kernel_traitsIf6__halffS2_fjLj4096ELj1ELj1ELj4ELj16ENS_18Kernel_traits_baseILj4096EfS2_fS2_fjLj128EEEEELb1ELb0ELb1ELb1EEEvNS_9BwdParamsE,"ax",@progbits
	.sectioninfo	@"SHI_REGISTERS=246"
	.align	128
        .global         _ZN10layer_norm13ln_bwd_kernelINS_13Kernel_traitsIf6__halffS2_fjLj4096ELj1ELj1ELj4ELj16ENS_18Kernel_traits_baseILj4096EfS2_fS2_fjLj128EEEEELb1ELb0ELb1ELb1EEEvNS_9BwdParamsE
        .type           _ZN10layer_norm13ln_bwd_kernelINS_13Kernel_traitsIf6__halffS2_fjLj4096ELj1ELj1ELj4ELj16ENS_18Kernel_traits_baseILj4096EfS2_fS2_fjLj128EEEEELb1ELb0ELb1ELb1EEEvNS_9BwdParamsE,@function
        .size           _ZN10layer_norm13ln_bwd_kernelINS_13Kernel_traitsIf6__halffS2_fjLj4096ELj1ELj1ELj4ELj16ENS_18Kernel_traits_baseILj4096EfS2_fS2_fjLj128EEEEELb1ELb0ELb1ELb1EEEvNS_9BwdParamsE,(.L_x_11887 - _ZN10layer_norm13ln_bwd_kernelINS_13Kernel_traitsIf6__halffS2_fjLj4096ELj1ELj1ELj4ELj16ENS_18Kernel_traits_baseILj4096EfS2_fS2_fjLj128EEEEELb1ELb0ELb1ELb1EEEvNS_9BwdParamsE)
        .other          _ZN10layer_norm13ln_bwd_kernelINS_13Kernel_traitsIf6__halffS2_fjLj4096ELj1ELj1ELj4ELj16ENS_18Kernel_traits_baseILj4096EfS2_fS2_fjLj128EEEEELb1ELb0ELb1ELb1EEEvNS_9BwdParamsE,@"STO_CUDA_ENTRY STV_DEFAULT"
_ZN10layer_norm13ln_bwd_kernelINS_13Kernel_traitsIf6__halffS2_fjLj4096ELj1ELj1ELj4ELj16ENS_18Kernel_traits_baseILj4096EfS2_fS2_fjLj128EEEEELb1ELb0ELb1ELb1EEEvNS_9BwdParamsE:
.text._ZN10layer_norm13ln_bwd_kernelINS_13Kernel_traitsIf6__halffS2_fjLj4096ELj1ELj1ELj4ELj16ENS_18Kernel_traits_baseILj4096EfS2_fS2_fjLj128EEEEELb1ELb0ELb1ELb1EEEvNS_9BwdParamsE:
        /* <DEDUP_REMOVED lines=40> */
.L_x_8977:
        /* <DEDUP_REMOVED lines=46> */
.L_x_9048:
        /* <DEDUP_REMOVED lines=13> */
[----:B------:R-:W-:Y:S01]  /*0630*/  IMAD.WIDE R172, R4, R193, c[0x0][0x1a0] ;  /* 0x0000680004ac7625 */ /* 0x000fe200078e02c1 */
[----:B------:R-:W-:Y:S02]  /*0640*/  MOV R169, 0x20 ;  /* 0x0000002000a97802 */ /* 0x000fe40000000f00 */
[C---:B------:R-:W-:Y:S02]  /*0650*/  IADD3 R224, R226.reuse, 0x80, RZ ;  /* 0x00000080e2e07810 */ /* 0x040fe40007ffe0ff */
[C---:B------:R-:W-:Y:S02]  /*0660*/  IADD3 R223, R226.reuse, 0x100, RZ ;  /* 0x00000100e2df7810 */ /* 0x040fe40007ffe0ff */
[----:B------:R-:W-:Y:S02]  /*0670*/  IADD3 R6, R226, 0x180, RZ ;  /* 0x00000180e2067810 */ /* 0x000fe40007ffe0ff */
[----:B------:R-:W-:Y:S01]  /*0680*/  IADD3 R4, R4, c[0x0][0x160], RZ ;  /* 0x0000580004047a10 */ /* 0x000fe20007ffe0ff */
[----:B------:R-:W-:-:S03]  /*0690*/  IMAD.WIDE.U32 R228, R226, R169, c[0x0][0x218] ;  /* 0x00008600e2e47625 */ /* 0x000fc600078e00a9 */
[----:B------:R-:W-:Y:S01]  /*06a0*/  ISETP.GE.AND P0, PT, R4, c[0x0][0x164], PT ;  /* 0x0000590004007a0c */ /* 0x000fe20003f06270 */
        /* <DEDUP_REMOVED lines=36> */
.L_x_8980:
        /* <DEDUP_REMOVED lines=18> */
[----:B------:R1:W3:Y:S02]  /*0a10*/  LDG.E.128 R24, [R194.64] ;  /* 0x00000004c2187981 */ /* 0x0002e4000c1e1d00 */
[-C--:B------:R-:W-:Y:S02]  /*0a20*/  IMAD.WIDE.U32 R172, R172, R185.reuse, c[0x0][0x208] ;  /* 0x00008200acac7625 */ /* 0x080fe400078e00b9 */
[----:B------:R0:W3:Y:S02]  /*0a30*/  LDG.E.128 R212, [R176.64] ;  /* 0x00000004b0d47981 */ /* 0x0000e4000c1e1d00 */
[----:B------:R-:W-:Y:S02]  /*0a40*/  IMAD.WIDE.U32 R184, R184, R185, c[0x0][0x208] ;  /* 0x00008200b8b87625 */ /* 0x000fe400078e00b9 */
[----:B------:R0:W3:Y:S02]  /*0a50*/  LDG.E.128 R8, [R176.64+0x10] ;  /* 0x00001004b0087981 */ /* 0x0000e4000c1e1d00 */
[----:B------:R-:W-:-:S02]  /*0a60*/  IMAD.WIDE.U32 R204, R6, R169, c[0x0][0x188] ;  /* 0x0000620006cc7625 */ /* 0x000fc400078e00a9 */
[----:B------:R-:W3:Y:S04]  /*0a70*/  LDG.E.128 R184, [R184.64] ;  /* 0x00000004b8b87981 */ /* 0x000ee8000c1e1d00 */
[----:B------:R-:W3:Y:S04]  /*0a80*/  LDG.E.128 R172, [R172.64] ;  /* 0x00000004acac7981 */ /* 0x000ee8000c1e1d00 */
[----:B0-----:R1:W3:Y:S04]  /*0a90*/  LDG.E.128 R176, [R194.64+0x10] ;  /* 0x00001004c2b07981 */ /* 0x0012e8000c1e1d00 */
[----:B------:R0:W3:Y:S04]  /*0aa0*/  LDG.E.128 R180, [R204.64] ;  /* 0x00000004ccb47981 */ /* 0x0000e8000c1e1d00 */
[----:B------:R0:W3:Y:S04]  /*0ab0*/  LDG.E.128 R12, [R190.64] ;  /* 0x00000004be0c7981 */ /* 0x0000e8000c1e1d00 */
[----:B------:R0:W3:Y:S01]  /*0ac0*/  LDG.E.128 R200, [R204.64+0x10] ;  /* 0x00001004ccc87981 */ /* 0x0000e2000c1e1d00 */
[----:B-----5:R-:W-:-:S13]  /*0ad0*/  ISETP.GE.AND P3, PT, R225, 0x1, PT ;  /* 0x00000001e100780c */ /* 0x020fda0003f66270 */
[----:B------:R-:W-:-:S05]  /*0ae0*/  @P3 IADD3 R7, R225, -0x1, RZ ;  /* 0xffffffffe1073810 */ /* 0x000fca0007ffe0ff */
[----:B------:R-:W-:-:S05]  /*0af0*/  @P3 IMAD R7, R7, c[0x0][0x168], RZ ;  /* 0x00005a0007073a24 */ /* 0x000fca00078e02ff */
[----:B0-----:R-:W-:Y:S01]  /*0b00*/  @P3 SHF.R.S32.HI R190, RZ, 0x1f, R7 ;  /* 0x0000001fffbe3819 */ /* 0x001fe20000011407 */
[----:B------:R-:W-:-:S03]  /*0b10*/  HFMA2.MMA R205, -RZ, RZ, 0, 4.76837158203125e-07 ;  /* 0x00000008ffcd7435 */ /* 0x000fc600000001ff */
[----:B------:R-:W-:Y:S02]  /*0b20*/  @P3 LEA.HI R7, R190, R7, RZ, 0x3 ;  /* 0x00000007be073211 */ /* 0x000fe400078f18ff */
[----:B------:R-:W-:Y:S02]  /*0b30*/  MOV R238, RZ ;  /* 0x000000ff00ee7202 */ /* 0x000fe40000000f00 */
[----:B------:R-:W-:-:S04]  /*0b40*/  @P3 LEA.HI.SX32 R238, R7, R168, 0x1d ;  /* 0x000000a807ee3211 */ /* 0x000fc800078feaff */
[C---:B------:R-:W-:Y:S02]  /*0b50*/  IADD3 R236, R238.reuse, 0x80, RZ ;  /* 0x00000080eeec7810 */ /* 0x040fe40007ffe0ff */
[C---:B-1----:R-:W-:Y:S02]  /*0b60*/  IADD3 R194, R238.reuse, 0x100, RZ ;  /* 0x00000100eec27810 */ /* 0x042fe40007ffe0ff */
[C---:B------:R-:W-:Y:S01]  /*0b70*/  IADD3 R204, R238.reuse, 0x180, RZ ;  /* 0x00000180eecc7810 */ /* 0x040fe20007ffe0ff */
[----:B------:R-:W-:-:S04]  /*0b80*/  IMAD.WIDE.U32 R238, R238, R205, c[0x0][0x190] ;  /* 0x00006400eeee7625 */ /* 0x000fc800078e00cd */
[----:B------:R-:W-:Y:S02]  /*0b90*/  IMAD.WIDE.U32 R236, R236, R205, c[0x0][0x190] ;  /* 0x00006400ecec7625 */ /* 0x000fe400078e00cd */
[----:B------:R-:W5:Y:S04]  /*0ba0*/  LDG.E.64 R238, [R238.64] ;  /* 0x00000004eeee7981 */ /* 0x000f68000c1e1b00 */
[----:B------:R-:W5:Y:S01]  /*0bb0*/  LDG.E.64 R236, [R236.64] ;  /* 0x00000004ecec7981 */ /* 0x000f62000c1e1b00 */
[----:B------:R-:W-:-:S04]  /*0bc0*/  ISETP.NE.U32.AND P2, PT, RZ, c[0x0][0x218], PT ;  /* 0x00008600ff007a0c */ /* 0x000fc80003f45070 */
[----:B------:R-:W-:Y:S01]  /*0bd0*/  ISETP.NE.AND.EX P2, PT, RZ, c[0x0][0x21c], PT, P2 ;  /* 0x00008700ff007a0c */ /* 0x000fe20003f45320 */
[----:B------:R-:W-:-:S04]  /*0be0*/  IMAD.WIDE.U32 R194, R194, R205, c[0x0][0x190] ;  /* 0x00006400c2c27625 */ /* 0x000fc800078e00cd */
[----:B------:R-:W-:-:S08]  /*0bf0*/  IMAD.WIDE.U32 R204, R204, R205, c[0x0][0x190] ;  /* 0x00006400cccc7625 */ /* 0x000fd000078e00cd */
        /* <DEDUP_REMOVED lines=10> */
[----:B-1----:R0:W5:Y:S01]  /*0ca0*/  LDG.E.64 R192, [R194.64] ;  /* 0x00000004c2c07981 */ /* 0x002162000c1e1b00 */
[----:B--2---:R-:W-:Y:S01]  /*0cb0*/  FSEL R221, R221, RZ, !P2 ;  /* 0x000000ffdddd7208 */ /* 0x004fe20005000000 */
[--C-:B----4-:R-:W-:Y:S02]  /*0cc0*/  HADD2.F32 R204, -RZ, R19.reuse.H0_H0 ;  /* 0x20000013ffcc7230 */ /* 0x110fe40000004100 */
[----:B------:R-:W-:Y:S02]  /*0cd0*/  HADD2.F32 R205, -RZ, R19.H1_H1 ;  /* 0x30000013ffcd7230 */ /* 0x000fe40000004100 */
[----:B---3--:R-:W-:-:S02]  /*0ce0*/  FADD.FTZ R19, -R221, R20 ;  /* 0x00000014dd137221 */ /* 0x008fc40000010100 */
[C---:B------:R-:W-:Y:S02]  /*0cf0*/  FADD.FTZ R20, -R221.reuse, R21 ;  /* 0x00000015dd147221 */ /* 0x040fe40000010100 */
[C---:B------:R-:W-:Y:S02]  /*0d00*/  FADD.FTZ R21, -R221.reuse, R22 ;  /* 0x00000016dd157221 */ /* 0x040fe40000010100 */
[C---:B------:R-:W-:Y:S01]  /*0d10*/  FADD.FTZ R22, -R221.reuse, R23 ;  /* 0x00000017dd167221 */ /* 0x040fe20000010100 */
[----:B------:R-:W-:Y:S01]  /*0d20*/  HADD2.F32 R169, -RZ, R196.H0_H0 ;  /* 0x200000c4ffa97230 */ /* 0x000fe20000004100 */
[C---:B------:R-:W-:Y:S02]  /*0d30*/  FADD.FTZ R23, -R221.reuse, R24 ;  /* 0x00000018dd177221 */ /* 0x040fe40000010100 */
[C---:B------:R-:W-:Y:S02]  /*0d40*/  FADD.FTZ R7, -R221.reuse, R212 ;  /* 0x000000d4dd077221 */ /* 0x040fe40000010100 */
[----:B------:R-:W-:-:S02]  /*0d50*/  FADD.FTZ R213, -R221, R213 ;  /* 0x000000d5ddd57221 */ /* 0x000fc40000010100 */
[C---:B------:R-:W-:Y:S02]  /*0d60*/  FADD.FTZ R24, -R221.reuse, R25 ;  /* 0x00000019dd187221 */ /* 0x040fe40000010100 */
[C---:B------:R-:W-:Y:S01]  /*0d70*/  FADD.FTZ R25, -R221.reuse, R26 ;  /* 0x0000001add197221 */ /* 0x040fe20000010100 */
[----:B------:R-:W-:Y:S01]  /*0d80*/  HADD2.F32 R168, -RZ, R196.H1_H1 ;  /* 0x300000c4ffa87230 */ /* 0x000fe20000004100 */
[C---:B------:R-:W-:Y:S01]  /*0d90*/  FADD.FTZ R26, -R221.reuse, R27 ;  /* 0x0000001bdd1a7221 */ /* 0x040fe20000010100 */
[--C-:B------:R-:W-:Y:S01]  /*0da0*/  HADD2.F32 R218, -RZ, R186.reuse.H0_H0 ;  /* 0x200000baffda7230 */ /* 0x100fe20000004100 */
[C---:B------:R-:W-:Y:S01]  /*0db0*/  FADD.FTZ R228, -R221.reuse, R8 ;  /* 0x00000008dde47221 */ /* 0x040fe20000010100 */
[----:B------:R-:W-:Y:S01]  /*0dc0*/  HADD2.F32 R219, -RZ, R186.H1_H1 ;  /* 0x300000baffdb7230 */ /* 0x000fe20000004100 */
[----:B------:R-:W-:Y:S02]  /*0dd0*/  FADD.FTZ R222, -R221, R214 ;  /* 0x000000d6ddde7221 */ /* 0x000fe40000010100 */
[----:B------:R-:W-:-:S02]  /*0de0*/  FMUL.FTZ R7, R0, R7 ;  /* 0x0000000700077220 */ /* 0x000fc40000410000 */
[C---:B------:R-:W-:Y:S02]  /*0df0*/  FADD.FTZ R27, -R221.reuse, R176 ;  /* 0x000000b0dd1b7221 */ /* 0x040fe40000010100 */
[C---:B------:R-:W-:Y:S02]  /*0e00*/  FADD.FTZ R176, -R221.reuse, R177 ;  /* 0x000000b1ddb07221 */ /* 0x040fe40000010100 */
[----:B------:R-:W-:Y:S01]  /*0e10*/  FMUL.FTZ R8, R0, R213 ;  /* 0x000000d500087220 */ /* 0x000fe20000410000 */
[--C-:B------:R-:W-:Y:S01]  /*0e20*/  HADD2.F32 R209, -RZ, R172.reuse.H0_H0 ;  /* 0x200000acffd17230 */ /* 0x100fe20000004100 */
[C---:B------:R-:W-:Y:S01]  /*0e30*/  FADD.FTZ R177, -R221.reuse, R178 ;  /* 0x000000b2ddb17221 */ /* 0x040fe20000010100 */
[----:B------:R-:W-:Y:S01]  /*0e40*/  HADD2.F32 R211, -RZ, R172.H1_H1 ;  /* 0x300000acffd37230 */ /* 0x000fe20000004100 */
[----:B------:R-:W-:Y:S01]  /*0e50*/  FMUL.FTZ R186, R88, R169 ;  /* 0x000000a958ba7220 */ /* 0x000fe20000410000 */
[----:B------:R-:W-:Y:S01]  /*0e60*/  HADD2.F32 R190, -RZ, R197.H0_H0 ;  /* 0x200000c5ffbe7230 */ /* 0x000fe20000004100 */
[C---:B------:R-:W-:Y:S01]  /*0e70*/  FADD.FTZ R178, -R221.reuse, R179 ;  /* 0x000000b3ddb27221 */ /* 0x040fe20000010100 */
[--C-:B------:R-:W-:Y:S01]  /*0e80*/  HADD2.F32 R220, -RZ, R187.reuse.H0_H0 ;  /* 0x200000bbffdc7230 */ /* 0x100fe20000004100 */
[C---:B------:R-:W-:Y:S01]  /*0e90*/  FADD.FTZ R229, -R221.reuse, R9 ;  /* 0x00000009dde57221 */ /* 0x040fe20000010100 */
[----:B------:R-:W-:Y:S01]  /*0ea0*/  HADD2.F32 R172, -RZ, R187.H1_H1 ;  /* 0x300000bbffac7230 */ /* 0x000fe20000004100 */
        /* <DEDUP_REMOVED lines=9> */
[--C-:B------:R-:W-:Y:S01]  /*0f40*/  HADD2.F32 R214, -RZ, R184.reuse.H0_H0 ;  /* 0x200000b8ffd67230 */ /* 0x100fe20000004100 */
[----:B------:R-:W-:Y:S01]  /*0f50*/  FADD.FTZ R181, -R221, R182 ;  /* 0x000000b6ddb57221 */ /* 0x000fe20000010100 */
[----:B------:R-:W-:Y:S01]  /*0f60*/  HADD2.F32 R215, -RZ, R184.H1_H1 ;  /* 0x300000b8ffd77230 */ /* 0x000fe20000004100 */
[----:B------:R-:W-:Y:S01]  /*0f70*/  FADD.FTZ R168, RZ, R186 ;  /* 0x000000baffa87221 */ /* 0x000fe20000010000 */
[--C-:B------:R-:W-:Y:S01]  /*0f80*/  HADD2.F32 R216, -RZ, R185.reuse.H0_H0 ;  /* 0x200000b9ffd87230 */ /* 0x100fe20000004100 */
[----:B------:R-:W-:Y:S01]  /*0f90*/  FFMA.FTZ R169, R7, R186, RZ ;  /* 0x000000ba07a97223 */ /* 0x000fe200000100ff */
[----:B------:R-:W-:Y:S01]  /*0fa0*/  HADD2.F32 R217, -RZ, R185.H1_H1 ;  /* 0x300000b9ffd97230 */ /* 0x000fe20000004100 */
        /* <DEDUP_REMOVED lines=18> */
[----:B0-----:R-:W-:Y:S01]  /*10d0*/  HADD2.F32 R194, -RZ, R198.H0_H0 ;  /* 0x200000c6ffc27230 */ /* 0x001fe20000004100 */
[----:B------:R-:W-:Y:S01]  /*10e0*/  FMUL.FTZ R11, R0, R228 ;  /* 0x000000e4000b7220 */ /* 0x000fe20000410000 */
        /* <DEDUP_REMOVED lines=8> */
[----:B------:R-:W-:Y:S01]  /*1170*/  HADD2.F32 R195, -RZ, R198.H1_H1 ;  /* 0x300000c6ffc37230 */ /* 0x000fe20000004100 */
        /* <DEDUP_REMOVED lines=9> */
[----:B------:R-:W-:Y:S01]  /*1210*/  HADD2.F32 R196, -RZ, R199.H0_H0 ;  /* 0x200000c7ffc47230 */ /* 0x000fe20000004100 */
[C---:B------:R-:W-:Y:S01]  /*1220*/  FMUL.FTZ R13, R0.reuse, R230 ;  /* 0x000000e6000d7220 */ /* 0x040fe20000410000 */
[----:B------:R-:W-:Y:S01]  /*1230*/  HADD2.F32 R171, -RZ, R18.H1_H1 ;  /* 0x30000012ffab7230 */ /* 0x000fe20000004100 */
[----:B------:R-:W-:Y:S02]  /*1240*/  FMUL.FTZ R20, R0, R20 ;  /* 0x0000001400147220 */ /* 0x000fe40000410000 */
[----:B------:R-:W-:Y:S02]  /*1250*/  FADD.FTZ R149, R149, R195 ;  /* 0x000000c395957221 */ /* 0x000fe40000010000 */
[-C--:B------:R-:W-:Y:S02]  /*1260*/  FFMA.FTZ R97, R12, R195.reuse, R97 ;  /* 0x000000c30c617223 */ /* 0x080fe40000010061 */
[----:B------:R-:W-:-:S02]  /*1270*/  FMUL.FTZ R195, R85, R195 ;  /* 0x000000c355c37220 */ /* 0x000fc40000410000 */
[----:B------:R-:W-:Y:S02]  /*1280*/  FADD.FTZ R168, R207, R194 ;  /* 0x000000c2cfa87221 */ /* 0x000fe40000010000 */
[----:B------:R-:W-:Y:S01]  /*1290*/  FFMA.FTZ R169, R11, R194, R169 ;  /* 0x000000c20ba97223 */ /* 0x000fe200000100a9 */
        /* <DEDUP_REMOVED lines=31> */
[----:B------:R-:W-:Y:S01]  /*1490*/  HADD2.F32 R170, -RZ, R18.H0_H0 ;  /* 0x20000012ffaa7230 */ /* 0x000fe20000004100 */
        /* <DEDUP_REMOVED lines=35> */
[-C--:B------:R-:W-:Y:S02]  /*16d0*/  FFMA.FTZ R110, R25, R208.reuse, R110 ;  /* 0x000000d0196e7223 */ /* 0x080fe4000001006e */
[----:B------:R-:W-:Y:S02]  /*16e0*/  FADD.FTZ R138, R138, R208 ;  /* 0x000000d08a8a7221 */ /* 0x000fe40000010000 */
[----:B------:R-:W-:Y:S02]  /*16f0*/  FMUL.FTZ R208, R74, R208 ;  /* 0x000000d04ad07220 */ /* 0x000fe40000410000 */
[----:B------:R-:W-:-:S02]  /*1700*/  FADD.FTZ R171, R168, R207 ;  /* 0x000000cfa8ab7221 */ /* 0x000fc40000010000 */
[----:B------:R-:W-:Y:S01]  /*1710*/  FFMA.FTZ R169, R24, R207, R169 ;  /* 0x000000cf18a97223 */ /* 0x000fe200000100a9 */
[----:B------:R-:W-:Y:S01]  /*1720*/  HADD2.F32 R210, -RZ, R174.H0_H0 ;  /* 0x200000aeffd27230 */ /* 0x000fe20000004100 */
[----:B------:R-:W-:Y:S02]  /*1730*/  FMUL.FTZ R27, R0, R27 ;  /* 0x0000001b001b7220 */ /* 0x000fe40000410000 */
[----:B------:R-:W-:Y:S02]  /*1740*/  FFMA.FTZ R108, R23, R209, R108 ;  /* 0x000000d1176c7223 */ /* 0x000fe4000001006c */
[----:B------:R-:W-:Y:S02]  /*1750*/  FADD.FTZ R136, R136, R209 ;  /* 0x000000d188887221 */ /* 0x000fe40000010000 */
        /* <DEDUP_REMOVED lines=86> */
.L_x_8981:
[----:B--2---:R-:W-:Y:S05]  /*1cc0*/  BSYNC B0 ;  /* 0x0000000000007941 */ /* 0x004fea0003800000 */
.L_x_8979:
        /* <DEDUP_REMOVED lines=15> */
.L_x_9049:
        /* <DEDUP_REMOVED lines=18> */
.L_x_9050:
        /* <DEDUP_REMOVED lines=14> */
[----:B------:R-:W-:Y:S02]  /*1fc0*/  @!P1 ISETP.NE.AND.EX P6, PT, RZ, c[0x0][0x21c], PT, P6 ;  /* 0x00008700ff009a0c */ /* 0x000fe40003fc5360 */
[----:B------:R-:W-:Y:S02]  /*1fd0*/  @!P1 ISETP.NE.AND.EX P3, PT, RZ, c[0x0][0x21c], PT, P3 ;  /* 0x00008700ff009a0c */ /* 0x000fe40003f65330 */
[----:B------:R-:W-:-:S02]  /*1fe0*/  @!P1 FSEL R235, R58, RZ, P6 ;  /* 0x000000ff3aeb9208 */ /* 0x000fc40003000000 */
[----:B------:R-:W-:Y:S02]  /*1ff0*/  ISETP.NE.U32.AND P4, PT, RZ, c[0x0][0x258], PT ;  /* 0x00009600ff007a0c */ /* 0x000fe40003f85070 */
        /* <DEDUP_REMOVED lines=30> */
.L_x_8985:
[----:B------:R-:W-:Y:S05]  /*21e0*/  BSYNC B0 ;  /* 0x0000000000007941 */ /* 0x000fea0003800000 */
.L_x_8984:
        /* <DEDUP_REMOVED lines=8> */
.L_x_8987:
[----:B------:R-:W-:Y:S05]  /*2270*/  BSYNC B0 ;  /* 0x0000000000007941 */ /* 0x000fea0003800000 */
.L_x_8986:
        /* <DEDUP_REMOVED lines=8> */
.L_x_8989:
[----:B------:R-:W-:Y:S05]  /*2300*/  BSYNC B0 ;  /* 0x0000000000007941 */ /* 0x000fea0003800000 */
.L_x_8988:
        /* <DEDUP_REMOVED lines=8> */
.L_x_8991:
[----:B------:R-:W-:Y:S05]  /*2390*/  BSYNC B0 ;  /* 0x0000000000007941 */ /* 0x000fea0003800000 */
.L_x_8990:
        /* <DEDUP_REMOVED lines=31> */
.L_x_8993:
[----:B------:R-:W-:Y:S05]  /*2590*/  BSYNC B0 ;  /* 0x0000000000007941 */ /* 0x000fea0003800000 */
.L_x_8992:
        /* <DEDUP_REMOVED lines=15> */
.L_x_8995:
[----:B------:R-:W-:Y:S05]  /*2690*/  BSYNC B0 ;  /* 0x0000000000007941 */ /* 0x000fea0003800000 */
.L_x_8994:
        /* <DEDUP_REMOVED lines=15> */
.L_x_8997:
[----:B------:R-:W-:Y:S05]  /*2790*/  BSYNC B0 ;  /* 0x0000000000007941 */ /* 0x000fea0003800000 */
.L_x_8996:
        /* <DEDUP_REMOVED lines=13> */
.L_x_8999:
[----:B------:R-:W-:Y:S05]  /*2870*/  BSYNC B0 ;  /* 0x0000000000007941 */ /* 0x000fea0003800000 */
.L_x_8998:
        /* <DEDUP_REMOVED lines=15> */
[----:B------:R-:W-:Y:S02]  /*2970*/  @P3 F2FP.PACK_AB R234, RZ, R234 ;  /* 0x000000eaffea323e */ /* 0x000fe400000000ff */
[----:B------:R-:W-:Y:S01]  /*2980*/  @P3 LEA.HI.SX32 R226, R238, R225, 0x1d ;  /* 0x000000e1eee23211 */ /* 0x000fe200078feaff */
[----:B------:R-:W-:Y:S01]  /*2990*/  @P3 FMUL.FTZ R225, R168, c[0x0][0x1e8] ;  /* 0x00007a00a8e13a20 */ /* 0x000fe20000410000 */
[----:B------:R-:W-:Y:S01]  /*29a0*/  @P3 LOP3.LUT P5, RZ, R239, 0xff000000, RZ, 0xc0, !PT ;  /* 0xff000000efff3812 */ /* 0x000fe200078ac0ff */
[----:B------:R-:W-:Y:S01]  /*29b0*/  @P3 FMUL.FTZ R231, R169, c[0x0][0x1e8] ;  /* 0x00007a00a9e73a20 */ /* 0x000fe20000410000 */
[----:B------:R-:W-:-:S02]  /*29c0*/  @P3 F2FP.PACK_AB R235, RZ, R235 ;  /* 0x000000ebffeb323e */ /* 0x000fc400000000ff */
[----:B------:R-:W-:Y:S02]  /*29d0*/  @P3 FSEL R225, R225, RZ, P6 ;  /* 0x000000ffe1e13208 */ /* 0x000fe40003000000 */
[----:B------:R-:W-:Y:S02]  /*29e0*/  @P3 PRMT R166, R234, 0x7610, R166 ;  /* 0x00007610eaa63816 */ /* 0x000fe400000000a6 */
[----:B------:R-:W-:Y:S02]  /*29f0*/  @P3 F2FP.PACK_AB R232, RZ, R232 ;  /* 0x000000e8ffe8323e */ /* 0x000fe400000000ff */
[----:B------:R-:W-:Y:S02]  /*2a00*/  @P3 FSEL R231, R231, RZ, P5 ;  /* 0x000000ffe7e73208 */ /* 0x000fe40002800000 */
[----:B------:R-:W-:Y:S02]  /*2a10*/  @P3 F2FP.PACK_AB R225, RZ, R225 ;  /* 0x000000e1ffe1323e */ /* 0x000fe400000000ff */
[----:B------:R-:W-:-:S02]  /*2a20*/  @P3 PRMT R166, R166, 0x5410, R235 ;  /* 0x00005410a6a63816 */ /* 0x000fc400000000eb */
[----:B------:R-:W-:Y:S02]  /*2a30*/  @P3 PRMT R165, R165, 0x5410, R232 ;  /* 0x00005410a5a53816 */ /* 0x000fe400000000e8 */
[----:B------:R-:W-:Y:S02]  /*2a40*/  @P3 MOV R235, 0x10 ;  /* 0x0000001000eb3802 */ /* 0x000fe40000000f00 */
[----:B------:R-:W-:Y:S02]  /*2a50*/  @P3 F2FP.PACK_AB R232, RZ, R231 ;  /* 0x000000e7ffe8323e */ /* 0x000fe400000000ff */
        /* <DEDUP_REMOVED lines=23> */
.L_x_9001:
[----:B------:R-:W-:Y:S05]  /*2bd0*/  BSYNC B0 ;  /* 0x0000000000007941 */ /* 0x000fea0003800000 */
.L_x_9000:
        /* <DEDUP_REMOVED lines=8> */
.L_x_9003:
[----:B------:R-:W-:Y:S05]  /*2c60*/  BSYNC B0 ;  /* 0x0000000000007941 */ /* 0x000fea0003800000 */
.L_x_9002:
        /* <DEDUP_REMOVED lines=16> */
.L_x_9005:
[----:B------:R-:W-:Y:S05]  /*2d70*/  BSYNC B0 ;  /* 0x0000000000007941 */ /* 0x000fea0003800000 */
.L_x_9004:
        /* <DEDUP_REMOVED lines=10> */
.L_x_9007:
[----:B------:R-:W-:Y:S05]  /*2e20*/  BSYNC B0 ;  /* 0x0000000000007941 */ /* 0x000fea0003800000 */
.L_x_9006:
        /* <DEDUP_REMOVED lines=22> */
.L_x_9009:
[----:B0-----:R-:W-:Y:S05]  /*2f90*/  BSYNC B0 ;  /* 0x0000000000007941 */ /* 0x001fea0003800000 */
.L_x_9008:
        /* <DEDUP_REMOVED lines=8> */
.L_x_9011:
[----:B------:R-:W-:Y:S05]  /*3020*/  BSYNC B0 ;  /* 0x0000000000007941 */ /* 0x000fea0003800000 */
.L_x_9010:
        /* <DEDUP_REMOVED lines=8> */
.L_x_9013:
[----:B------:R-:W-:Y:S05]  /*30b0*/  BSYNC B0 ;  /* 0x0000000000007941 */ /* 0x000fea0003800000 */
.L_x_9012:
        /* <DEDUP_REMOVED lines=8> */
.L_x_9015:
[----:B------:R-:W-:Y:S05]  /*3140*/  BSYNC B0 ;  /* 0x0000000000007941 */ /* 0x000fea0003800000 */
.L_x_9014:
        /* <DEDUP_REMOVED lines=47> */
.L_x_9017:
[----:B------:R-:W-:Y:S05]  /*3440*/  BSYNC B0 ;  /* 0x0000000000007941 */ /* 0x000fea0003800000 */
.L_x_9016:
        /* <DEDUP_REMOVED lines=15> */
.L_x_9019:
[----:B------:R-:W-:Y:S05]  /*3540*/  BSYNC B0 ;  /* 0x0000000000007941 */ /* 0x000fea0003800000 */
.L_x_9018:
        /* <DEDUP_REMOVED lines=15> */
.L_x_9021:
[----:B------:R-:W-:Y:S05]  /*3640*/  BSYNC B0 ;  /* 0x0000000000007941 */ /* 0x000fea0003800000 */
.L_x_9020:
        /* <DEDUP_REMOVED lines=15> */
.L_x_9023:
[----:B------:R-:W-:Y:S05]  /*3740*/  BSYNC B0 ;  /* 0x0000000000007941 */ /* 0x000fea0003800000 */
.L_x_9022:
        /* <DEDUP_REMOVED lines=15> */
.L_x_9025:
[----:B------:R-:W-:Y:S05]  /*3840*/  BSYNC B0 ;  /* 0x0000000000007941 */ /* 0x000fea0003800000 */
.L_x_9024:
        /* <DEDUP_REMOVED lines=15> */
.L_x_9027:
[----:B------:R-:W-:Y:S05]  /*3940*/  BSYNC B0 ;  /* 0x0000000000007941 */ /* 0x000fea0003800000 */
.L_x_9026:
        /* <DEDUP_REMOVED lines=15> */
.L_x_9029:
[----:B------:R-:W-:Y:S05]  /*3a40*/  BSYNC B0 ;  /* 0x0000000000007941 */ /* 0x000fea0003800000 */
.L_x_9028:
        /* <DEDUP_REMOVED lines=15> */
.L_x_9031:
[----:B------:R-:W-:Y:S05]  /*3b40*/  BSYNC B0 ;  /* 0x0000000000007941 */ /* 0x000fea0003800000 */
.L_x_9030:
[----:B------:R-:W-:Y:S01]  /*3b50*/  @P3 PRMT R164, R173, 0x7610, R164 ;  /* 0x00007610ada43816 */ /* 0x000fe200000000a4 */
[----:B------:R-:W-:Y:S01]  /*3b60*/  BSSY B0, `(.L_x_9032) ;  /* 0x000003e000007945 */ /* 0x000fe20003800000 */
[----:B------:R-:W-:Y:S02]  /*3b70*/  @P3 F2FP.PACK_AB R169, RZ, R169 ;  /* 0x000000a9ffa9323e */ /* 0x000fe400000000ff */
[----:B------:R-:W-:Y:S02]  /*3b80*/  @P3 F2FP.PACK_AB R238, RZ, R238 ;  /* 0x000000eeffee323e */ /* 0x000fe400000000ff */
[----:B------:R-:W-:Y:S02]  /*3b90*/  @P3 F2FP.PACK_AB R239, RZ, R239 ;  /* 0x000000efffef323e */ /* 0x000fe400000000ff */
[----:B------:R-:W-:Y:S02]  /*3ba0*/  @P3 PRMT R164, R164, 0x5410, R168 ;  /* 0x00005410a4a43816 */ /* 0x000fe400000000a8 */
[----:B------:R-:W-:-:S02]  /*3bb0*/  @P3 PRMT R165, R169, 0x7610, R165 ;  /* 0x00007610a9a53816 */ /* 0x000fc400000000a5 */
[----:B------:R-:W-:Y:S02]  /*3bc0*/  @P3 PRMT R166, R238, 0x7610, R166 ;  /* 0x00007610eea63816 */ /* 0x000fe400000000a6 */
[----:B------:R-:W-:Y:S02]  /*3bd0*/  @P3 MOV R169, 0x10 ;  /* 0x0000001000a93802 */ /* 0x000fe40000000f00 */
[----:B------:R-:W-:Y:S02]  /*3be0*/  @P3 IADD3 R168, R226, 0x80, RZ ;  /* 0x00000080e2a83810 */ /* 0x000fe40007ffe0ff */
[----:B------:R-:W-:Y:S02]  /*3bf0*/  @P3 F2FP.PACK_AB R170, RZ, R170 ;  /* 0x000000aaffaa323e */ /* 0x000fe400000000ff */
[----:B------:R-:W-:Y:S01]  /*3c00*/  @P3 F2FP.PACK_AB R240, RZ, R240 ;  /* 0x000000f0fff0323e */ /* 0x000fe200000000ff */
[----:B------:R-:W-:Y:S01]  /*3c10*/  @P3 IMAD.WIDE.U32 R168, R168, R169, c[0x0][0x248] ;  /* 0x00009200a8a83625 */ /* 0x000fe200078e00a9 */
[----:B------:R-:W-:-:S02]  /*3c20*/  @P3 F2FP.PACK_AB R237, RZ, R237 ;  /* 0x000000edffed323e */ /* 0x000fc400000000ff */
[----:B------:R-:W-:Y:S02]  /*3c30*/  @P3 PRMT R167, R239, 0x7610, R167 ;  /* 0x00007610efa73816 */ /* 0x000fe400000000a7 */
[----:B------:R-:W-:Y:S02]  /*3c40*/  @P2 MOV R238, 0x20 ;  /* 0x0000002000ee2802 */ /* 0x000fe40000000f00 */
[----:B------:R-:W-:Y:S01]  /*3c50*/  @P3 PRMT R165, R165, 0x5410, R170 ;  /* 0x00005410a5a53816 */ /* 0x000fe200000000aa */
[----:B------:R-:W-:Y:S01]  /*3c60*/  @P3 FMUL.FTZ R170, R225, c[0x0][0x1ec] ;  /* 0x00007b00e1aa3a20 */ /* 0x000fe20000410000 */
[----:B------:R-:W-:Y:S02]  /*3c70*/  @P3 PRMT R166, R166, 0x5410, R240 ;  /* 0x00005410a6a63816 */ /* 0x000fe400000000f0 */
[----:B------:R-:W-:Y:S01]  /*3c80*/  @P3 PRMT R167, R167, 0x5410, R237 ;  /* 0x00005410a7a73816 */ /* 0x000fe200000000ed */
[----:B------:R-:W-:Y:S01]  /*3c90*/  @P3 FMUL.FTZ R170, R170, c[0x0][0x1e8] ;  /* 0x00007a00aaaa3a20 */ /* 0x000fe20000410000 */
[----:B------:R-:W-:Y:S01]  /*3ca0*/  @P3 F2FP.PACK_AB R192, RZ, R172 ;  /* 0x000000acffc0323e */ /* 0x000fe200000000ff */
[----:B------:R-:W-:Y:S01]  /*3cb0*/  @P2 IMAD.WIDE.U32 R172, R223, R238, c[0x0][0x258] ;  /* 0x00009600dfac2625 */ /* 0x000fe200078e00ee */
[----:B------:R-:W-:Y:S01]  /*3cc0*/  @P3 F2FP.PACK_AB R241, RZ, R241 ;  /* 0x000000f1fff1323e */ /* 0x000fe200000000ff */
[----:B------:R0:W-:Y:S01]  /*3cd0*/  @P3 STG.E.128 [R168.64], R164 ;  /* 0x000000a4a8003986 */ /* 0x0001e2000c101d04 */
[----:B------:R-:W-:Y:S01]  /*3ce0*/  @P3 LOP3.LUT P6, RZ, R193, 0xff000000, RZ, 0xc0, !PT ;  /* 0xff000000c1ff3812 */ /* 0x000fe200078cc0ff */
[----:B------:R-:W-:Y:S01]  /*3cf0*/  @P3 FMUL.FTZ R223, R224, c[0x0][0x1ec] ;  /* 0x00007b00e0df3a20 */ /* 0x000fe20000410000 */
[----:B------:R-:W-:-:S02]  /*3d00*/  @P3 FSEL R193, R170, RZ, P5 ;  /* 0x000000ffaac13208 */ /* 0x000fc40002800000 */
[----:B------:R-:W-:Y:S01]  /*3d10*/  @P3 F2FP.PACK_AB R233, RZ, R233 ;  /* 0x000000e9ffe9323e */ /* 0x000fe200000000ff */
[----:B------:R-:W-:Y:S01]  /*3d20*/  @P3 FMUL.FTZ R223, R223, c[0x0][0x1e8] ;  /* 0x00007a00dfdf3a20 */ /* 0x000fe20000410000 */
[----:B------:R-:W-:Y:S02]  /*3d30*/  @P3 F2FP.PACK_AB R230, RZ, R230 ;  /* 0x000000e6ffe6323e */ /* 0x000fe400000000ff */
[----:B------:R-:W-:Y:S02]  /*3d40*/  SEL R170, R171, R158, P4 ;  /* 0x0000009eabaa7207 */ /* 0x000fe40002000000 */
[----:B------:R-:W-:Y:S02]  /*3d50*/  SEL R171, R234, R159, P4 ;  /* 0x0000009feaab7207 */ /* 0x000fe40002000000 */
[----:B------:R-:W-:Y:S02]  /*3d60*/  @P3 F2FP.PACK_AB R232, RZ, R232 ;  /* 0x000000e8ffe8323e */ /* 0x000fe400000000ff */
[----:B------:R-:W-:-:S02]  /*3d70*/  @P3 F2FP.PACK_AB R229, RZ, R229 ;  /* 0x000000e5ffe5323e */ /* 0x000fc400000000ff */
        /* <DEDUP_REMOVED lines=11> */
[----:B------:R-:W-:Y:S02]  /*3e30*/  @P3 F2FP.PACK_AB R227, RZ, R193 ;  /* 0x000000c1ffe3323e */ /* 0x000fe400000000ff */
        /* <DEDUP_REMOVED lines=16> */
.L_x_9033:
[----:B------:R-:W-:Y:S05]  /*3f40*/  BSYNC B0 ;  /* 0x0000000000007941 */ /* 0x000fea0003800000 */
.L_x_9032:
        /* <DEDUP_REMOVED lines=27> */
.L_x_9035:
[----:B-1----:R-:W-:Y:S05]  /*4100*/  BSYNC B0 ;  /* 0x0000000000007941 */ /* 0x002fea0003800000 */
.L_x_9034:
        /* <DEDUP_REMOVED lines=8> */
.L_x_9037:
[----:B------:R-:W-:Y:S05]  /*4190*/  BSYNC B0 ;  /* 0x0000000000007941 */ /* 0x000fea0003800000 */
.L_x_9036:
        /* <DEDUP_REMOVED lines=15> */
.L_x_9039:
[----:B------:R-:W-:Y:S05]  /*4290*/  BSYNC B0 ;  /* 0x0000000000007941 */ /* 0x000fea0003800000 */
.L_x_9038:
        /* <DEDUP_REMOVED lines=21> */
.L_x_9041:
[----:B------:R-:W-:Y:S05]  /*43f0*/  BSYNC B0 ;  /* 0x0000000000007941 */ /* 0x000fea0003800000 */
.L_x_9040:
        /* <DEDUP_REMOVED lines=8> */
.L_x_9043:
[----:B------:R-:W-:Y:S05]  /*4480*/  BSYNC B0 ;  /* 0x0000000000007941 */ /* 0x000fea0003800000 */
.L_x_9042:
        /* <DEDUP_REMOVED lines=15> */
.L_x_9045:
[----:B------:R-:W-:Y:S05]  /*4580*/  BSYNC B0 ;  /* 0x0000000000007941 */ /* 0x000fea0003800000 */
.L_x_9044:
        /* <DEDUP_REMOVED lines=39> */
.L_x_9047:
[----:B------:R-:W-:Y:S05]  /*4800*/  BSYNC B0 ;  /* 0x0000000000007941 */ /* 0x000fea0003800000 */
.L_x_9046:
        /* <DEDUP_REMOVED lines=19> */
.L_x_8978:
        /* <DEDUP_REMOVED lines=25> */
.L_x_8982:
[----:B------:R-:W-:Y:S01]  /*4ad0*/  HFMA2.MMA R233, -RZ, RZ, 0, 9.5367431640625e-07 ;  /* 0x00000010ffe97435 */ /* 0x000fe200000001ff */
[----:B------:R-:W-:-:S02]  /*4ae0*/  MOV R174, R172 ;  /* 0x000000ac00ae7202 */ /* 0x000fc40000000f00 */
[----:B------:R-:W-:Y:S02]  /*4af0*/  MOV R234, 0x1f ;  /* 0x0000001f00ea7802 */ /* 0x000fe40000000f00 */
[----:B------:R-:W-:Y:S02]  /*4b00*/  MOV R235, 0xffffffff ;  /* 0xffffffff00eb7802 */ /* 0x000fe40000000f00 */
[----:B------:R-:W-:Y:S02]  /*4b10*/  MOV R168, 0x4b30 ;  /* 0x00004b3000a87802 */ /* 0x000fe40000000f00 */
[----:B------:R-:W-:Y:S05]  /*4b20*/  CALL.REL.NOINC `($__internal_153_$__cuda_sm70_shflsync_down_p) ;  /* 0x0000045000007944 */ /* 0x000fea0003c00000 */
[----:B-1----:R-:W-:Y:S01]  /*4b30*/  MOV R171, R234 ;  /* 0x000000ea00ab7202 */ /* 0x002fe20000000f00 */
[----:B0-----:R-:W-:Y:S05]  /*4b40*/  BRA `(.L_x_9049) ;  /* 0xffffd27000007947 */ /* 0x001fea000383ffff */
.L_x_8983:
[----:B------:R-:W-:Y:S01]  /*4b50*/  HFMA2.MMA R233, -RZ, RZ, 0, 9.5367431640625e-07 ;  /* 0x00000010ffe97435 */ /* 0x000fe200000001ff */
[----:B------:R-:W-:Y:S02]  /*4b60*/  MOV R174, R173 ;  /* 0x000000ad00ae7202 */ /* 0x000fe40000000f00 */
[----:B------:R-:W-:Y:S02]  /*4b70*/  MOV R234, 0x1f ;  /* 0x0000001f00ea7802 */ /* 0x000fe40000000f00 */
[----:B------:R-:W-:-:S02]  /*4b80*/  MOV R235, 0xffffffff ;  /* 0xffffffff00eb7802 */ /* 0x000fc40000000f00 */
[----:B------:R-:W-:Y:S02]  /*4b90*/  MOV R168, 0x4bb0 ;  /* 0x00004bb000a87802 */ /* 0x000fe40000000f00 */
[----:B01----:R-:W-:Y:S05]  /*4ba0*/  CALL.REL.NOINC `($__internal_153_$__cuda_sm70_shflsync_down_p) ;  /* 0x000003d000007944 */ /* 0x003fea0003c00000 */
[----:B------:R-:W-:Y:S01]  /*4bb0*/  FADD.FTZ R172, R171, R172 ;  /* 0x000000acabac7221 */ /* 0x000fe20000010000 */
[----:B0-----:R-:W-:Y:S01]  /*4bc0*/  HFMA2.MMA R233, -RZ, RZ, 0, 4.76837158203125e-07 ;  /* 0x00000008ffe97435 */ /* 0x001fe200000001ff */
[----:B-1----:R-:W-:Y:S01]  /*4bd0*/  FADD.FTZ R173, R173, R234 ;  /* 0x000000eaadad7221 */ /* 0x002fe20000010000 */
[----:B------:R-:W-:Y:S02]  /*4be0*/  MOV R234, 0x1f ;  /* 0x0000001f00ea7802 */ /* 0x000fe40000000f00 */
[----:B------:R-:W-:Y:S02]  /*4bf0*/  MOV R235, 0xffffffff ;  /* 0xffffffff00eb7802 */ /* 0x000fe40000000f00 */
[----:B------:R-:W-:Y:S02]  /*4c00*/  MOV R174, R172 ;  /* 0x000000ac00ae7202 */ /* 0x000fe40000000f00 */
[----:B------:R-:W-:Y:S02]  /*4c10*/  MOV R168, 0x4c30 ;  /* 0x00004c3000a87802 */ /* 0x000fe40000000f00 */
[----:B------:R-:W-:Y:S05]  /*4c20*/  CALL.REL.NOINC `($__internal_153_$__cuda_sm70_shflsync_down_p) ;  /* 0x0000035000007944 */ /* 0x000fea0003c00000 */
[----:B0-----:R-:W-:Y:S01]  /*4c30*/  HFMA2.MMA R233, -RZ, RZ, 0, 4.76837158203125e-07 ;  /* 0x00000008ffe97435 */ /* 0x001fe200000001ff */
[----:B-1----:R-:W-:-:S02]  /*4c40*/  MOV R171, R234 ;  /* 0x000000ea00ab7202 */ /* 0x002fc40000000f00 */
[----:B------:R-:W-:Y:S02]  /*4c50*/  MOV R174, R173 ;  /* 0x000000ad00ae7202 */ /* 0x000fe40000000f00 */
[----:B------:R-:W-:Y:S02]  /*4c60*/  MOV R234, 0x1f ;  /* 0x0000001f00ea7802 */ /* 0x000fe40000000f00 */
[----:B------:R-:W-:Y:S02]  /*4c70*/  MOV R235, 0xffffffff ;  /* 0xffffffff00eb7802 */ /* 0x000fe40000000f00 */
[----:B------:R-:W-:Y:S02]  /*4c80*/  MOV R168, 0x4ca0 ;  /* 0x00004ca000a87802 */ /* 0x000fe40000000f00 */
[----:B------:R-:W-:Y:S05]  /*4c90*/  CALL.REL.NOINC `($__internal_153_$__cuda_sm70_shflsync_down_p) ;  /* 0x000002e000007944 */ /* 0x000fea0003c00000 */
[----:B------:R-:W-:Y:S01]  /*4ca0*/  FADD.FTZ R172, R171, R172 ;  /* 0x000000acabac7221 */ /* 0x000fe20000010000 */
[----:B0-----:R-:W-:Y:S01]  /*4cb0*/  HFMA2.MMA R233, -RZ, RZ, 0, 2.384185791015625e-07 ;  /* 0x00000004ffe97435 */ /* 0x001fe200000001ff */
[----:B-1----:R-:W-:Y:S01]  /*4cc0*/  FADD.FTZ R173, R173, R234 ;  /* 0x000000eaadad7221 */ /* 0x002fe20000010000 */
[----:B------:R-:W-:Y:S02]  /*4cd0*/  MOV R234, 0x1f ;  /* 0x0000001f00ea7802 */ /* 0x000fe40000000f00 */
[----:B------:R-:W-:-:S02]  /*4ce0*/  MOV R235, 0xffffffff ;  /* 0xffffffff00eb7802 */ /* 0x000fc40000000f00 */
[----:B------:R-:W-:Y:S02]  /*4cf0*/  MOV R174, R172 ;  /* 0x000000ac00ae7202 */ /* 0x000fe40000000f00 */
[----:B------:R-:W-:Y:S02]  /*4d00*/  MOV R168, 0x4d20 ;  /* 0x00004d2000a87802 */ /* 0x000fe40000000f00 */
[----:B------:R-:W-:Y:S05]  /*4d10*/  CALL.REL.NOINC `($__internal_153_$__cuda_sm70_shflsync_down_p) ;  /* 0x0000026000007944 */ /* 0x000fea0003c00000 */
[----:B0-----:R-:W-:Y:S01]  /*4d20*/  HFMA2.MMA R233, -RZ, RZ, 0, 2.384185791015625e-07 ;  /* 0x00000004ffe97435 */ /* 0x001fe200000001ff */
[----:B-1----:R-:W-:Y:S02]  /*4d30*/  MOV R171, R234 ;  /* 0x000000ea00ab7202 */ /* 0x002fe40000000f00 */
[----:B------:R-:W-:Y:S02]  /*4d40*/  MOV R174, R173 ;  /* 0x000000ad00ae7202 */ /* 0x000fe40000000f00 */
[----:B------:R-:W-:Y:S02]  /*4d50*/  MOV R234, 0x1f ;  /* 0x0000001f00ea7802 */ /* 0x000fe40000000f00 */
[----:B------:R-:W-:Y:S02]  /*4d60*/  MOV R235, 0xffffffff ;  /* 0xffffffff00eb7802 */ /* 0x000fe40000000f00 */
[----:B------:R-:W-:-:S02]  /*4d70*/  MOV R168, 0x4d90 ;  /* 0x00004d9000a87802 */ /* 0x000fc40000000f00 */
[----:B------:R-:W-:Y:S05]  /*4d80*/  CALL.REL.NOINC `($__internal_153_$__cuda_sm70_shflsync_down_p) ;  /* 0x000001f000007944 */ /* 0x000fea0003c00000 */
[----:B------:R-:W-:Y:S01]  /*4d90*/  FADD.FTZ R172, R171, R172 ;  /* 0x000000acabac7221 */ /* 0x000fe20000010000 */
[----:B0-----:R-:W-:Y:S01]  /*4da0*/  HFMA2.MMA R233, -RZ, RZ, 0, 1.1920928955078125e-07 ;  /* 0x00000002ffe97435 */ /* 0x001fe200000001ff */
[----:B-1----:R-:W-:Y:S01]  /*4db0*/  FADD.FTZ R175, R173, R234 ;  /* 0x000000eaadaf7221 */ /* 0x002fe20000010000 */
[----:B------:R-:W-:-:S02]  /*4dc0*/  MOV R234, 0x1f ;  /* 0x0000001f00ea7802 */ /* 0x000fc40000000f00 */
[----:B------:R-:W-:Y:S02]  /*4dd0*/  MOV R235, 0xffffffff ;  /* 0xffffffff00eb7802 */ /* 0x000fe40000000f00 */
[----:B------:R-:W-:Y:S02]  /*4de0*/  MOV R174, R172 ;  /* 0x000000ac00ae7202 */ /* 0x000fe40000000f00 */
[----:B------:R-:W-:Y:S02]  /*4df0*/  MOV R168, 0x4e10 ;  /* 0x00004e1000a87802 */ /* 0x000fe40000000f00 */
[----:B------:R-:W-:Y:S05]  /*4e00*/  CALL.REL.NOINC `($__internal_153_$__cuda_sm70_shflsync_down_p) ;  /* 0x0000017000007944 */ /* 0x000fea0003c00000 */
[----:B0-----:R-:W-:Y:S01]  /*4e10*/  HFMA2.MMA R233, -RZ, RZ, 0, 1.1920928955078125e-07 ;  /* 0x00000002ffe97435 */ /* 0x001fe200000001ff */
[----:B-1----:R-:W-:Y:S02]  /*4e20*/  MOV R171, R234 ;  /* 0x000000ea00ab7202 */ /* 0x002fe40000000f00 */
[----:B------:R-:W-:Y:S02]  /*4e30*/  MOV R174, R175 ;  /* 0x000000af00ae7202 */ /* 0x000fe40000000f00 */
[----:B------:R-:W-:Y:S02]  /*4e40*/  MOV R234, 0x1f ;  /* 0x0000001f00ea7802 */ /* 0x000fe40000000f00 */
[----:B------:R-:W-:-:S02]  /*4e50*/  MOV R235, 0xffffffff ;  /* 0xffffffff00eb7802 */ /* 0x000fc40000000f00 */
[----:B------:R-:W-:Y:S02]  /*4e60*/  MOV R168, 0x4e80 ;  /* 0x00004e8000a87802 */ /* 0x000fe40000000f00 */
[----:B------:R-:W-:Y:S05]  /*4e70*/  CALL.REL.NOINC `($__internal_153_$__cuda_sm70_shflsync_down_p) ;  /* 0x0000010000007944 */ /* 0x000fea0003c00000 */
[----:B------:R-:W-:Y:S01]  /*4e80*/  FADD.FTZ R173, R171, R172 ;  /* 0x000000acabad7221 */ /* 0x000fe20000010000 */
[----:B0-----:R-:W-:Y:S01]  /*4e90*/  HFMA2.MMA R233, -RZ, RZ, 0, 5.9604644775390625e-08 ;  /* 0x00000001ffe97435 */ /* 0x001fe200000001ff */
[----:B-1----:R-:W-:Y:S01]  /*4ea0*/  FADD.FTZ R175, R175, R234 ;  /* 0x000000eaafaf7221 */ /* 0x002fe20000010000 */
[----:B------:R-:W-:Y:S02]  /*4eb0*/  MOV R234, 0x1f ;  /* 0x0000001f00ea7802 */ /* 0x000fe40000000f00 */
[----:B------:R-:W-:Y:S02]  /*4ec0*/  MOV R235, 0xffffffff ;  /* 0xffffffff00eb7802 */ /* 0x000fe40000000f00 */
[----:B------:R-:W-:Y:S02]  /*4ed0*/  MOV R174, R173 ;  /* 0x000000ad00ae7202 */ /* 0x000fe40000000f00 */
[----:B------:R-:W-:Y:S02]  /*4ee0*/  MOV R168, 0x4f00 ;  /* 0x00004f0000a87802 */ /* 0x000fe40000000f00 */
[----:B------:R-:W-:Y:S05]  /*4ef0*/  CALL.REL.NOINC `($__internal_153_$__cuda_sm70_shflsync_down_p) ;  /* 0x0000008000007944 */ /* 0x000fea0003c00000 */
[----:B0-----:R-:W-:Y:S01]  /*4f00*/  HFMA2.MMA R233, -RZ, RZ, 0, 5.9604644775390625e-08 ;  /* 0x00000001ffe97435 */ /* 0x001fe200000001ff */
[----:B-1----:R-:W-:-:S02]  /*4f10*/  MOV R232, R234 ;  /* 0x000000ea00e87202 */ /* 0x002fc40000000f00 */
[----:B------:R-:W-:Y:S02]  /*4f20*/  MOV R174, R175 ;  /* 0x000000af00ae7202 */ /* 0x000fe40000000f00 */
[----:B------:R-:W-:Y:S02]  /*4f30*/  MOV R234, 0x1f ;  /* 0x0000001f00ea7802 */ /* 0x000fe40000000f00 */
[----:B------:R-:W-:Y:S02]  /*4f40*/  MOV R235, 0xffffffff ;  /* 0xffffffff00eb7802 */ /* 0x000fe40000000f00 */
[----:B------:R-:W-:Y:S02]  /*4f50*/  MOV R168, 0x4f70 ;  /* 0x00004f7000a87802 */ /* 0x000fe40000000f00 */
[----:B------:R-:W-:Y:S05]  /*4f60*/  CALL.REL.NOINC `($__internal_153_$__cuda_sm70_shflsync_down_p) ;  /* 0x0000001000007944 */ /* 0x000fea0003c00000 */
[----:B01----:R-:W-:Y:S05]  /*4f70*/  BRA `(.L_x_9050) ;  /* 0xffffcf6000007947 */ /* 0x003fea000383ffff */
        .weak           $__internal_153_$__cuda_sm70_shflsync_down_p
        .type           $__internal_153_$__cuda_sm70_shflsync_down_p,@function
        .size           $__internal_153_$__cuda_sm70_shflsync_down_p,(.L_x_11887 - $__internal_153_$__cuda_sm70_shflsync_down_p)
$__internal_153_$__cuda_sm70_shflsync_down_p:
[----:B------:R-:W-:Y:S01]  /*4f80*/  HFMA2.MMA R169, -RZ, RZ, 0, 0 ;  /* 0x00000000ffa97435 */ /* 0x000fe200000001ff */
[----:B------:R-:W-:Y:S04]  /*4f90*/  WARPSYNC R235 ;  /* 0x000000eb00007348 */ /* 0x000fe80003800000 */
[----:B------:R0:W1:Y:S01]  /*4fa0*/  SHFL.DOWN PT, R234, R174, R233, R234 ;  /* 0x080000e9aeea7389 */ /* 0x00006200000e00ea */
[----:B------:R-:W-:Y:S05]  /*4fb0*/  RET.REL.NODEC R168 `(_ZN10layer_norm13ln_bwd_kernelINS_13Kernel_traitsIf6__halffS2_fjLj4096ELj1ELj1ELj4ELj16ENS_18Kernel_traits_baseILj4096EfS2_fS2_fjLj128EEEEELb1ELb0ELb1ELb1EEEvNS_9BwdParamsE) ;  /* 0xffffb040a8007950 */ /* 0x000fea0003c3ffff */
.L_x_9051:
        /* <DEDUP_REMOVED lines=12> */
.L_x_11887:


//--------------------- .text._ZN10layer_norm13ln_bwd_kernelINS_13Kernel_traitsIf6__halffS2_fjLj4096ELj1ELj1ELj4ELj16ENS_18Kernel_traits_baseILj4096EfS2_fS2_fjLj128EEEEELb1ELb1ELb0ELb0EEEvNS_9BwdParamsE --------------------------
	.section	.text._ZN10layer_norm13ln_bwd_kernelINS_13Kernel_traitsIf6__halffS2_fjLj4096ELj1ELj1ELj4ELj16ENS_18Kernel_traits_baseILj4096EfS2_fS2_fjLj128EEEEELb1ELb1ELb0ELb0EEEvNS_9BwdParamsE,"ax",@progbits
	.sectioninfo	@"SHI_REGISTERS=255"
	.align	128
        .global         _ZN10layer_norm13ln_bwd_kernelINS_13Kernel_traitsIf6__halffS2_fjLj4096ELj1ELj1ELj4ELj16ENS_18Kernel_traits_baseILj4096EfS2_fS2_fjLj128EEEEELb1ELb1ELb0ELb0EEEvNS_9BwdParamsE
        .type           _ZN10layer_norm13ln_bwd_kernelINS_13Kernel_traitsIf6__halffS2_fjLj4096ELj1ELj1ELj4ELj16ENS_18Kernel_traits_baseILj4096EfS2_fS2_fjLj128EEEEELb1ELb1ELb0ELb0EEEvNS_9BwdParamsE,@function
        .size           _ZN10layer_norm13ln_bwd_kernelINS_13Kernel_traitsIf6__halffS2_fjLj4096ELj1ELj1ELj4ELj16ENS_18Kernel_traits_baseILj4096EfS2_fS2_fjLj128EEEEELb1ELb1ELb0ELb0EEEvNS_9BwdParamsE,(.L_x_11888 - _ZN10layer_norm13ln_bwd_kernelINS_13Kernel_traitsIf6__halffS2_fjLj4096ELj1ELj1ELj4ELj16ENS_18Kernel_traits_baseILj4096EfS2_fS2_fjLj128EEEEELb1ELb1ELb0ELb0EEEvNS_9BwdParamsE)
        .other          _ZN10layer_norm13ln_bwd_kernelINS_13Kernel_traitsIf6__halffS2_fjLj4096ELj1ELj1ELj4ELj16ENS_18Kernel_traits_baseILj4096EfS2_fS2_fjLj128EEEEELb1ELb1ELb0ELb0EEEvNS_9BwdParamsE,@"STO_CUDA_ENTRY STV_DEFAULT"
_ZN10layer_norm13ln_bwd_kernelINS_13Kernel_traitsIf6__halffS2_fjLj4096ELj1ELj1ELj4ELj16ENS_18Kernel_traits_baseILj4096EfS2_fS2_fjLj128EEEEELb1ELb1ELb0ELb0EEEvNS_9BwdParamsE:
.text._ZN10layer_norm13ln_bwd_kernelINS_13Kernel_traitsIf6__halffS2_fjLj4096ELj1ELj1ELj4ELj16ENS_18Kernel_traits_baseILj4096EfS2_fS2_fjLj128EEEEELb1ELb1ELb0ELb0EEEvNS_9BwdParamsE:
        /* <DEDUP_REMOVED lines=140> */
.L_x_9071:
        /* <DEDUP_REMOVED lines=17> */
[----:B0-----:R-:W-:Y:S01]  /*09d0*/  ISETP.NE.AND P5, PT, R188, RZ, PT ;  /* 0x000000ffbc00720c */ /* 0x001fe20003fa5270 */
[----:B--2---:R-:W-:Y:S01]  /*09e0*/  @P3 HADD2.F32 R198, -RZ, R0.H0_H0 ;  /* 0x20000000ffc63230 */ /* 0x004fe20000004100 */
        /* <DEDUP_REMOVED lines=33> */
[--C-:B--2---:R-:W-:Y:S02]  /*0c00*/  HADD2.F32 R185, -RZ, R191.reuse.H0_H0 ;  /* 0x200000bfffb97230 */ /* 0x104fe40000004100 */
[----:B------:R-:W-:Y:S01]  /*0c10*/  HADD2.F32 R184, -RZ, R191.H1_H1 ;  /* 0x300000bfffb87230 */ /* 0x000fe20000004100 */
[C---:B------:R-:W-:Y:S02]  /*0c20*/  FADD.FTZ R191, -R216.reuse, R193 ;  /* 0x000000c1d8bf7221 */ /* 0x040fe40000010100 */
[----:B------:R-:W2:Y:S01]  /*0c30*/  LDL R193, [R1+0x94] ;  /* 0x0000940001c17983 */ /* 0x000ea20000100800 */
[----:B------:R-:W-:Y:S01]  /*0c40*/  HADD2.F32 R237, -RZ, R188.H0_H0 ;  /* 0x200000bcffed7230 */ /* 0x000fe20000004100 */
[----:B------:R-:W-:-:S02]  /*0c50*/  FADD.FTZ R223, -R216, R187 ;  /* 0x000000bbd8df7221 */ /* 0x000fc40000010100 */
[----:B------:R-:W-:Y:S01]  /*0c60*/  FADD.FTZ R192, -R216, R192 ;  /* 0x000000c0d8c07221 */ /* 0x000fe20000010100 */
[----:B------:R-:W-:Y:S01]  /*0c70*/  HADD2.F32 R236, -RZ, R188.H1_H1 ;  /* 0x300000bcffec7230 */ /* 0x000fe20000004100 */
[----:B-----5:R-:W-:Y:S01]  /*0c80*/  FMUL.FTZ R249, R17, R200 ;  /* 0x000000c811f97220 */ /* 0x020fe20000410000 */
[--C-:B------:R-:W-:Y:S01]  /*0c90*/  HADD2.F32 R224, -RZ, R189.reuse.H0_H0 ;  /* 0x200000bdffe07230 */ /* 0x100fe20000004100 */
[----:B------:R-:W-:Y:S01]  /*0ca0*/  FMUL.FTZ R200, R243, R237 ;  /* 0x000000edf3c87220 */ /* 0x000fe20000410000 */
[----:B------:R-:W-:Y:S01]  /*0cb0*/  HADD2.F32 R189, -RZ, R189.H1_H1 ;  /* 0x300000bdffbd7230 */ /* 0x000fe20000004100 */
[C---:B------:R-:W-:Y:S01]  /*0cc0*/  FMUL.FTZ R245, R17.reuse, R223 ;  /* 0x000000df11f57220 */ /* 0x040fe20000410000 */
[----:B------:R-:W-:Y:S01]  /*0cd0*/  HADD2.F32 R187, -RZ, R190.H0_H0 ;  /* 0x200000beffbb7230 */ /* 0x000fe20000004100 */
        /* <DEDUP_REMOVED lines=50> */
.L_x_9054:
[----:B------:R-:W-:Y:S05]  /*1000*/  BSYNC B0 ;  /* 0x0000000000007941 */ /* 0x000fea0003800000 */
.L_x_9053:
        /* <DEDUP_REMOVED lines=28> */
[--C-:B--2---:R-:W-:Y:S02]  /*11d0*/  HADD2.F32 R187, -RZ, R190.reuse.H0_H0 ;  /* 0x200000beffbb7230 */ /* 0x104fe40000004100 */
[----:B------:R-:W-:Y:S01]  /*11e0*/  HADD2.F32 R186, -RZ, R190.H1_H1 ;  /* 0x300000beffba7230 */ /* 0x000fe20000004100 */
[C---:B------:R-:W-:Y:S02]  /*11f0*/  FADD.FTZ R190, -R216.reuse, R194 ;  /* 0x000000c2d8be7221 */ /* 0x040fe40000010100 */
[----:B------:R-:W2:Y:S01]  /*1200*/  LDL R194, [R1+0x30] ;  /* 0x0000300001c27983 */ /* 0x000ea20000100800 */
[----:B------:R-:W-:Y:S01]  /*1210*/  FADD.FTZ R217, -R216, R185 ;  /* 0x000000b9d8d97221 */ /* 0x000fe20000010100 */
[----:B------:R-:W-:-:S02]  /*1220*/  HADD2.F32 R185, -RZ, R191.H0_H0 ;  /* 0x200000bfffb97230 */ /* 0x000fc40000004100 */
[----:B------:R-:W-:Y:S01]  /*1230*/  HADD2.F32 R184, -RZ, R191.H1_H1 ;  /* 0x300000bfffb87230 */ /* 0x000fe20000004100 */
[C---:B------:R-:W-:Y:S02]  /*1240*/  FADD.FTZ R191, -R216.reuse, R193 ;  /* 0x000000c1d8bf7221 */ /* 0x040fe40000010100 */
[----:B------:R-:W2:Y:S01]  /*1250*/  LDL R193, [R1+0x34] ;  /* 0x0000340001c17983 */ /* 0x000ea20000100800 */
[--C-:B------:R-:W-:Y:S02]  /*1260*/  HADD2.F32 R219, -RZ, R188.reuse.H0_H0 ;  /* 0x200000bcffdb7230 */ /* 0x100fe40000004100 */
[----:B------:R-:W-:Y:S01]  /*1270*/  HADD2.F32 R215, -RZ, R188.H1_H1 ;  /* 0x300000bcffd77230 */ /* 0x000fe20000004100 */
[----:B------:R-:W-:Y:S01]  /*1280*/  FADD.FTZ R192, -R216, R192 ;  /* 0x000000c0d8c07221 */ /* 0x000fe20000010100 */
[--C-:B------:R-:W-:Y:S01]  /*1290*/  HADD2.F32 R202, -RZ, R189.reuse.H0_H0 ;  /* 0x200000bdffca7230 */ /* 0x100fe20000004100 */
[----:B------:R-:W-:Y:S01]  /*12a0*/  FMUL.FTZ R235, R230, R219 ;  /* 0x000000dbe6eb7220 */ /* 0x000fe20000410000 */
[----:B------:R-:W-:Y:S01]  /*12b0*/  HADD2.F32 R189, -RZ, R189.H1_H1 ;  /* 0x300000bdffbd7230 */ /* 0x000fe20000004100 */
        /* <DEDUP_REMOVED lines=48> */
.L_x_9056:
[----:B------:R-:W-:Y:S05]  /*15c0*/  BSYNC B0 ;  /* 0x0000000000007941 */ /* 0x000fea0003800000 */
.L_x_9055:
        /* <DEDUP_REMOVED lines=21> */
[--C-:B---3--:R-:W-:Y:S01]  /*1720*/  HADD2.F32 R195, -RZ, R184.reuse.H0_H0 ;  /* 0x200000b8ffc37230 */ /* 0x108fe20000004100 */
[C---:B0-----:R-:W-:Y:S01]  /*1730*/  FADD.FTZ R8, -R216.reuse, R4 ;  /* 0x00000004d8087221 */ /* 0x041fe20000010100 */
[----:B------:R-:W-:Y:S01]  /*1740*/  HADD2.F32 R193, -RZ, R184.H1_H1 ;  /* 0x300000b8ffc17230 */ /* 0x000fe20000004100 */
[C---:B-----5:R-:W-:Y:S01]  /*1750*/  FMUL.FTZ R213, R17.reuse, R192 ;  /* 0x000000c011d57220 */ /* 0x060fe20000410000 */
[--C-:B------:R-:W-:Y:S01]  /*1760*/  HADD2.F32 R184, -RZ, R185.reuse.H0_H0 ;  /* 0x200000b9ffb87230 */ /* 0x100fe20000004100 */
[C---:B------:R-:W-:Y:S01]  /*1770*/  FMUL.FTZ R211, R17.reuse, R3 ;  /* 0x0000000311d37220 */ /* 0x040fe20000410000 */
[----:B------:R-:W-:Y:S01]  /*1780*/  HADD2.F32 R6, -RZ, R185.H1_H1 ;  /* 0x300000b9ff067230 */ /* 0x000fe20000004100 */
[----:B------:R-:W-:Y:S01]  /*1790*/  FADD.FTZ R194, -R216, R5 ;  /* 0x00000005d8c27221 */ /* 0x000fe20000010100 */
[--C-:B------:R-:W-:Y:S01]  /*17a0*/  HADD2.F32 R7, -RZ, R187.reuse.H0_H0 ;  /* 0x200000bbff077230 */ /* 0x100fe20000004100 */
[----:B------:R-:W-:Y:S01]  /*17b0*/  FMUL.FTZ R251, R17, R8 ;  /* 0x0000000811fb7220 */ /* 0x000fe20000410000 */
[----:B------:R-:W-:Y:S01]  /*17c0*/  HADD2.F32 R9, -RZ, R187.H1_H1 ;  /* 0x300000bbff097230 */ /* 0x000fe20000004100 */
[----:B------:R-:W-:Y:S01]  /*17d0*/  FMUL.FTZ R233, R32, R195 ;  /* 0x000000c320e97220 */ /* 0x000fe20000410000 */
[--C-:B------:R-:W-:Y:S01]  /*17e0*/  HADD2.F32 R4, -RZ, R186.reuse.H0_H0 ;  /* 0x200000baff047230 */ /* 0x100fe20000004100 */
[----:B----4-:R-:W-:Y:S01]  /*17f0*/  FADD.FTZ R187, -R216, R188 ;  /* 0x000000bcd8bb7221 */ /* 0x010fe20000010100 */
        /* <DEDUP_REMOVED lines=48> */
.L_x_9058:
[----:B------:R-:W-:Y:S05]  /*1b00*/  BSYNC B0 ;  /* 0x0000000000007941 */ /* 0x000fea0003800000 */
.L_x_9057:
        /* <DEDUP_REMOVED lines=26> */
[--C-:B---3--:R-:W-:Y:S01]  /*1cb0*/  HADD2.F32 R194, -RZ, R188.reuse.H0_H0 ;  /* 0x200000bcffc27230 */ /* 0x108fe20000004100 */
[C---:B------:R-:W-:Y:S01]  /*1cc0*/  FADD.FTZ R12, -R216.reuse, R15 ;  /* 0x0000000fd80c7221 */ /* 0x040fe20000010100 */
[----:B------:R-:W-:Y:S01]  /*1cd0*/  HADD2.F32 R188, -RZ, R188.H1_H1 ;  /* 0x300000bcffbc7230 */ /* 0x000fe20000004100 */
[C---:B----4-:R-:W-:Y:S02]  /*1ce0*/  FADD.FTZ R10, -R216.reuse, R184 ;  /* 0x000000b8d80a7221 */ /* 0x050fe40000010100 */
[C---:B------:R-:W-:Y:S01]  /*1cf0*/  FADD.FTZ R11, -R216.reuse, R185 ;  /* 0x000000b9d80b7221 */ /* 0x040fe20000010100 */
[----:B------:R-:W-:Y:S01]  /*1d00*/  HADD2.F32 R185, -RZ, R190.H0_H0 ;  /* 0x200000beffb97230 */ /* 0x000fe20000004100 */
[----:B-----5:R-:W-:Y:S02]  /*1d10*/  FMUL.FTZ R203, R17, R10 ;  /* 0x0000000a11cb7220 */ /* 0x020fe40000410000 */
[----:B------:R-:W-:-:S02]  /*1d20*/  FADD.FTZ R193, -R216, R13 ;  /* 0x0000000dd8c17221 */ /* 0x000fc40000010100 */
[C---:B------:R-:W-:Y:S02]  /*1d30*/  FMUL.FTZ R250, R17.reuse, R16 ;  /* 0x0000001011fa7220 */ /* 0x040fe40000410000 */
[----:B------:R-:W-:Y:S02]  /*1d40*/  FMUL.FTZ R232, R48, R194 ;  /* 0x000000c230e87220 */ /* 0x000fe40000410000 */
[C---:B------:R-:W-:Y:S01]  /*1d50*/  FADD.FTZ R13, -R216.reuse, R186 ;  /* 0x000000bad80d7221 */ /* 0x040fe20000010100 */
[--C-:B------:R-:W-:Y:S01]  /*1d60*/  HADD2.F32 R186, -RZ, R189.reuse.H1_H1 ;  /* 0x300000bdffba7230 */ /* 0x100fe20000004100 */
[----:B------:R-:W-:Y:S01]  /*1d70*/  FADD.FTZ R15, -R216, R187 ;  /* 0x000000bbd80f7221 */ /* 0x000fe20000010100 */
[----:B------:R-:W-:Y:S01]  /*1d80*/  HADD2.F32 R187, -RZ, R189.H0_H0 ;  /* 0x200000bdffbb7230 */ /* 0x000fe20000004100 */
        /* <DEDUP_REMOVED lines=18> */
[----:B------:R-:W-:Y:S01]  /*1eb0*/  HADD2.F32 R184, -RZ, R190.H1_H1 ;  /* 0x300000beffb87230 */ /* 0x000fe20000004100 */
        /* <DEDUP_REMOVED lines=30> */
.L_x_9060:
[----:B------:R-:W-:Y:S05]  /*20a0*/  BSYNC B0 ;  /* 0x0000000000007941 */ /* 0x000fea0003800000 */
.L_x_9059:
        /* <DEDUP_REMOVED lines=9> */
.L_x_9078:
        /* <DEDUP_REMOVED lines=18> */
.L_x_9079:
        /* <DEDUP_REMOVED lines=23> */
[----:B------:R-:W-:-:S10]  /*23d0*/  HFMA2.MMA R184, -RZ, RZ, 0, 9.5367431640625e-07 ;  /* 0x00000010ffb87435 */ /* 0x000fd400000001ff */
[----:B------:R-:W-:-:S06]  /*23e0*/  IMAD.WIDE.U32 R184, R0, R184, c[0x0][0x170] ;  /* 0x00005c0000b87625 */ /* 0x000fcc00078e00b8 */
[----:B------:R-:W2:Y:S01]  /*23f0*/  LDG.E.128 R184, [R184.64] ;  /* 0x00000004b8b87981 */ /* 0x000ea2000c1e1d00 */
[----:B------:R-:W-:Y:S02]  /*2400*/  FSEL R188, R190, RZ, !P5 ;  /* 0x000000ffbebc7208 */ /* 0x000fe40006800000 */
[----:B------:R-:W-:Y:S02]  /*2410*/  ISETP.NE.U32.AND P4, PT, RZ, c[0x0][0x218], PT ;  /* 0x00008600ff007a0c */ /* 0x000fe40003f85070 */
        /* <DEDUP_REMOVED lines=9> */
[-CC-:B------:R-:W-:Y:S02]  /*24b0*/  FFMA.FTZ R189, R239, R191.reuse, R188.reuse ;  /* 0x000000bfefbd7223 */ /* 0x180fe400000100bc */
[----:B------:R-:W-:Y:S02]  /*24c0*/  FFMA.FTZ R188, R237, R191, R188 ;  /* 0x000000bfedbc7223 */ /* 0x000fe400000100bc */
[----:B------:R-:W-:-:S02]  /*24d0*/  FADD.FTZ R193, R200, -R193 ;  /* 0x800000c1c8c17221 */ /* 0x000fc40000010000 */
[----:B------:R-:W-:Y:S02]  /*24e0*/  FADD.FTZ R195, R248, -R195 ;  /* 0x800000c3f8c37221 */ /* 0x000fe40000010000 */
[----:B------:R-:W-:Y:S02]  /*24f0*/  FADD.FTZ R216, R246, -R216 ;  /* 0x800000d8f6d87221 */ /* 0x000fe40000010000 */
[----:B------:R-:W-:Y:S02]  /*2500*/  FADD.FTZ R194, R244, -R194 ;  /* 0x800000c2f4c27221 */ /* 0x000fe40000010000 */
[----:B------:R-:W-:Y:S02]  /*2510*/  FADD.FTZ R223, R242, -R223 ;  /* 0x800000dff2df7221 */ /* 0x000fe40000010000 */
[----:B------:R-:W-:Y:S02]  /*2520*/  FADD.FTZ R192, R240, -R192 ;  /* 0x800000c0f0c07221 */ /* 0x000fe40000010000 */
[----:B------:R-:W-:-:S02]  /*2530*/  FADD.FTZ R189, R238, -R189 ;  /* 0x800000bdeebd7221 */ /* 0x000fc40000010000 */
[----:B------:R-:W-:Y:S02]  /*2540*/  FADD.FTZ R188, R236, -R188 ;  /* 0x800000bcecbc7221 */ /* 0x000fe40000010000 */
[C---:B-----5:R-:W-:Y:S02]  /*2550*/  FMUL.FTZ R193, R17.reuse, R193 ;  /* 0x000000c111c17220 */ /* 0x060fe40000410000 */
[C---:B------:R-:W-:Y:S02]  /*2560*/  FMUL.FTZ R195, R17.reuse, R195 ;  /* 0x000000c311c37220 */ /* 0x040fe40000410000 */
[C---:B------:R-:W-:Y:S02]  /*2570*/  FMUL.FTZ R216, R17.reuse, R216 ;  /* 0x000000d811d87220 */ /* 0x040fe40000410000 */
[C---:B------:R-:W-:Y:S02]  /*2580*/  FMUL.FTZ R194, R17.reuse, R194 ;  /* 0x000000c211c27220 */ /* 0x040fe40000410000 */
        /* <DEDUP_REMOVED lines=8> */
[----:B------:R-:W-:Y:S02]  /*2610*/  @P4 FADD.FTZ R223, R148, R223 ;  /* 0x000000df94df4221 */ /* 0x000fe40000010000 */
[----:B------:R-:W-:Y:S02]  /*2620*/  @P4 FADD.FTZ R192, R149, R192 ;  /* 0x000000c095c04221 */ /* 0x000fe40000010000 */
[----:B------:R-:W-:Y:S01]  /*2630*/  @P4 FADD.FTZ R189, R150, R189 ;  /* 0x000000bd96bd4221 */ /* 0x000fe20000010000 */
[----:B------:R-:W-:Y:S01]  /*2640*/  SEL R160, R223, R160, P3 ;  /* 0x000000a0dfa07207 */ /* 0x000fe20001800000 */
[----:B------:R-:W-:Y:S01]  /*2650*/  @P4 FADD.FTZ R188, R151, R188 ;  /* 0x000000bc97bc4221 */ /* 0x000fe20000010000 */
[----:B------:R-:W-:Y:S01]  /*2660*/  LOP3.LUT P4, RZ, R19, 0xff, RZ, 0xc0, !PT ;  /* 0x000000ff13ff7812 */ /* 0x000fe2000788c0ff */
[----:B------:R-:W-:-:S04]  /*2670*/  FMUL.FTZ R223, R223, R198 ;  /* 0x000000c6dfdf7220 */ /* 0x000fc80000410000 */
[----:B------:R-:W-:Y:S01]  /*2680*/  FMUL.FTZ R227, R223, c[0x0][0x1e8] ;  /* 0x00007a00dfe37a20 */ /* 0x000fe20000410000 */
[----:B------:R-:W-:-:S07]  /*2690*/  MOV R223, RZ ;  /* 0x000000ff00df7202 */ /* 0x000fce0000000f00 */
[----:B0-2---:R-:W-:-:S05]  /*26a0*/  @P4 HADD2.F32 R224, -RZ, R186.H0_H0 ;  /* 0x200000baffe04230 */ /* 0x005fca0000004100 */
[----:B------:R-:W-:-:S04]  /*26b0*/  @P4 FMUL.FTZ R223, R227, R224 ;  /* 0x000000e0e3df4220 */ /* 0x000fc80000410000 */
[----:B------:R-:W-:Y:S02]  /*26c0*/  FADD.FTZ R116, R116, R223 ;  /* 0x000000df74747221 */ /* 0x000fe40000010000 */
[----:B------:R-:W2:Y:S01]  /*26d0*/  LDL R223, [R1+0x68] ;  /* 0x0000680001df7983 */ /* 0x000ea20000100800 */
[----:B------:R-:W-:Y:S02]  /*26e0*/  SEL R88, R193, R88, P3 ;  /* 0x00000058c1587207 */ /* 0x000fe40001800000 */
[----:B------:R-:W-:Y:S02]  /*26f0*/  SEL R89, R195, R89, P3 ;  /* 0x00000059c3597207 */ /* 0x000fe40001800000 */
[----:B------:R-:W-:Y:S02]  /*2700*/  SEL R90, R216, R90, P3 ;  /* 0x0000005ad85a7207 */ /* 0x000fe40001800000 */
[----:B------:R-:W-:Y:S02]  /*2710*/  SEL R91, R194, R91, P3 ;  /* 0x0000005bc25b7207 */ /* 0x000fe40001800000 */
[C---:B------:R-:W-:Y:S01]  /*2720*/  SEL R161, R192.reuse, R161, P3 ;  /* 0x000000a1c0a17207 */ /* 0x040fe20001800000 */
[----:B------:R-:W-:Y:S01]  /*2730*/  FMUL.FTZ R192, R192, R198 ;  /* 0x000000c6c0c07220 */ /* 0x000fe20000410000 */
[----:B------:R-:W-:-:S02]  /*2740*/  SEL R162, R189, R162, P3 ;  /* 0x000000a2bda27207 */ /* 0x000fc40001800000 */
[----:B------:R-:W-:Y:S01]  /*2750*/  SEL R163, R188, R163, P3 ;  /* 0x000000a3bca37207 */ /* 0x000fe20001800000 */
[----:B------:R-:W-:Y:S01]  /*2760*/  FMUL.FTZ R224, R192, c[0x0][0x1e8] ;  /* 0x00007a00c0e07a20 */ /* 0x000fe20000410000 */
[----:B------:R-:W-:Y:S01]  /*2770*/  LOP3.LUT P3, RZ, R19, 0xff00, RZ, 0xc0, !PT ;  /* 0x0000ff0013ff7812 */ /* 0x000fe2000786c0ff */
[----:B------:R-:W-:-:S12]  /*2780*/  HFMA2.MMA R192, -RZ, RZ, 0, 0 ;  /* 0x00000000ffc07435 */ /* 0x000fd800000001ff */
[----:B------:R-:W-:-:S05]  /*2790*/  @P3 HADD2.F32 R186, -RZ, R186.H1_H1 ;  /* 0x300000baffba3230 */ /* 0x000fca0000004100 */
[----:B------:R-:W-:Y:S02]  /*27a0*/  @P3 FMUL.FTZ R192, R224, R186 ;  /* 0x000000bae0c03220 */ /* 0x000fe40000410000 */
[----:B--2---:R-:W-:-:S05]  /*27b0*/  FMUL.FTZ R223, R223, R227 ;  /* 0x000000e3dfdf7220 */ /* 0x004fca0000410000 */
[----:B------:R-:W-:Y:S02]  /*27c0*/  FSEL R186, R223, RZ, P4 ;  /* 0x000000ffdfba7208 */ /* 0x000fe40002000000 */
[----:B------:R-:W2:Y:S01]  /*27d0*/  LDL R223, [R1+0x6c] ;  /* 0x00006c0001df7983 */ /* 0x000ea20000100800 */
[----:B------:R-:W-:Y:S01]  /*27e0*/  LOP3.LUT P4, RZ, R18, 0xff0000, RZ, 0xc0, !PT ;  /* 0x00ff000012ff7812 */ /* 0x000fe2000788c0ff */
[----:B------:R-:W-:Y:S02]  /*27f0*/  FMUL.FTZ R216, R216, R198 ;  /* 0x000000c6d8d87220 */ /* 0x000fe40000410000 */
[----:B------:R-:W-:Y:S01]  /*2800*/  FADD.FTZ R117, R117, R192 ;  /* 0x000000c075757221 */ /* 0x000fe20000010000 */
[----:B------:R-:W-:Y:S01]  /*2810*/  MOV R192, RZ ;  /* 0x000000ff00c07202 */ /* 0x000fe20000000f00 */
[----:B------:R-:W-:Y:S02]  /*2820*/  FMUL.FTZ R227, R216, c[0x0][0x1e8] ;  /* 0x00007a00d8e37a20 */ /* 0x000fe40000410000 */
[----:B--2---:R-:W-:-:S06]  /*2830*/  FMUL.FTZ R216, R223, R224 ;  /* 0x000000e0dfd87220 */ /* 0x004fcc0000410000 */
[----:B------:R-:W-:-:S05]  /*2840*/  @P4 HADD2.F32 R223, -RZ, R185.H0_H0 ;  /* 0x200000b9ffdf4230 */ /* 0x000fca0000004100 */
[----:B------:R-:W-:Y:S02]  /*2850*/  @P4 FMUL.FTZ R192, R227, R223 ;  /* 0x000000dfe3c04220 */ /* 0x000fe40000410000 */
[----:B------:R-:W2:Y:S01]  /*2860*/  LDL R223, [R1+0x80] ;  /* 0x0000800001df7983 */ /* 0x000ea20000100800 */
[----:B------:R-:W-:Y:S01]  /*2870*/  FSEL R216, R216, RZ, P3 ;  /* 0x000000ffd8d87208 */ /* 0x000fe20001800000 */
[----:B------:R-:W-:Y:S01]  /*2880*/  FMUL.FTZ R194, R194, R198 ;  /* 0x000000c6c2c27220 */ /* 0x000fe20000410000 */
[----:B------:R-:W-:-:S03]  /*2890*/  LOP3.LUT P3, RZ, R18, 0xff000000, RZ, 0xc0, !PT ;  /* 0xff00000012ff7812 */ /* 0x000fc6000786c0ff */
[----:B------:R-:W-:Y:S01]  /*28a0*/  FMUL.FTZ R224, R194, c[0x0][0x1e8] ;  /* 0x00007a00c2e07a20 */ /* 0x000fe20000410000 */
[----:B------:R-:W-:-:S09]  /*28b0*/  HFMA2.MMA R194, -RZ, RZ, 0, 0 ;  /* 0x00000000ffc27435 */ /* 0x000fd200000001ff */
[----:B------:R-:W-:-:S05]  /*28c0*/  @P3 HADD2.F32 R185, -RZ, R185.H1_H1 ;  /* 0x300000b9ffb93230 */ /* 0x000fca0000004100 */
[----:B------:R-:W-:Y:S01]  /*28d0*/  @P3 FMUL.FTZ R194, R224, R185 ;  /* 0x000000b9e0c23220 */ /* 0x000fe20000410000 */
[----:B------:R-:W-:Y:S01]  /*28e0*/  MOV R185, R18 ;  /* 0x0000001200b97202 */ /* 0x000fe20000000f00 */
[----:B--2---:R-:W-:-:S05]  /*28f0*/  FMUL.FTZ R223, R223, R227 ;  /* 0x000000e3dfdf7220 */ /* 0x004fca0000410000 */
[----:B------:R-:W-:Y:S02]  /*2900*/  FSEL R223, R223, RZ, P4 ;  /* 0x000000ffdfdf7208 */ /* 0x000fe40002000000 */
[----:B------:R-:W-:Y:S01]  /*2910*/  LOP3.LUT P4, RZ, R185, 0xff, RZ, 0xc0, !PT ;  /* 0x000000ffb9ff7812 */ /* 0x000fe2000788c0ff */
[----:B------:R-:W-:Y:S02]  /*2920*/  FMUL.FTZ R185, R193, R198 ;  /* 0x000000c6c1b97220 */ /* 0x000fe40000410000 */
[----:B------:R-:W2:Y:S01]  /*2930*/  LDL R193, [R1+0x84] ;  /* 0x0000840001c17983 */ /* 0x000ea20000100800 */
[----:B------:R-:W-:Y:S01]  /*2940*/  F2FP.PACK_AB R186, R216, R186 ;  /* 0x000000bad8ba723e */ /* 0x000fe200000000ff */
[----:B------:R-:W-:-:S08]  /*2950*/  FMUL.FTZ R227, R185, c[0x0][0x1e8] ;  /* 0x00007a00b9e37a20 */ /* 0x000fd00000410000 */
[----:B------:R-:W-:Y:S01]  /*2960*/  @P4 HADD2.F32 R216, -RZ, R184.H0_H0 ;  /* 0x200000b8ffd84230 */ /* 0x000fe20000004100 */
[----:B--2---:R-:W-:Y:S01]  /*2970*/  FMUL.FTZ R185, R193, R224 ;  /* 0x000000e0c1b97220 */ /* 0x004fe20000410000 */
[----:B------:R-:W-:-:S06]  /*2980*/  HFMA2.MMA R193, -RZ, RZ, 0, 0 ;  /* 0x00000000ffc17435 */ /* 0x000fcc00000001ff */
[----:B------:R-:W-:Y:S02]  /*2990*/  @P4 FMUL.FTZ R193, R227, R216 ;  /* 0x000000d8e3c14220 */ /* 0x000fe40000410000 */
[----:B------:R-:W2:Y:S01]  /*29a0*/  LDL R216, [R1+0x78] ;  /* 0x0000780001d87983 */ /* 0x000ea20000100800 */
[----:B------:R-:W-:Y:S01]  /*29b0*/  FSEL R185, R185, RZ, P3 ;  /* 0x000000ffb9b97208 */ /* 0x000fe20001800000 */
[----:B------:R-:W-:Y:S01]  /*29c0*/  FMUL.FTZ R195, R195, R198 ;  /* 0x000000c6c3c37220 */ /* 0x000fe20000410000 */
[----:B------:R-:W-:-:S03]  /*29d0*/  LOP3.LUT P3, RZ, R18, 0xff00, RZ, 0xc0, !PT ;  /* 0x0000ff0012ff7812 */ /* 0x000fc6000786c0ff */
[----:B------:R-:W-:-:S10]  /*29e0*/  FMUL.FTZ R224, R195, c[0x0][0x1e8] ;  /* 0x00007a00c3e07a20 */ /* 0x000fd40000410000 */
[----:B------:R-:W-:Y:S01]  /*29f0*/  @P3 HADD2.F32 R184, -RZ, R184.H1_H1 ;  /* 0x300000b8ffb83230 */ /* 0x000fe20000004100 */
[----:B--2---:R-:W-:Y:S01]  /*2a00*/  FMUL.FTZ R195, R216, R227 ;  /* 0x000000e3d8c37220 */ /* 0x004fe20000410000 */
[----:B------:R-:W-:-:S03]  /*2a10*/  MOV R216, RZ ;  /* 0x000000ff00d87202 */ /* 0x000fc60000000f00 */
[----:B------:R-:W-:Y:S01]  /*2a20*/  @P3 FMUL.FTZ R216, R224, R184 ;  /* 0x000000b8e0d83220 */ /* 0x000fe20000410000 */
[----:B------:R-:W-:Y:S02]  /*2a30*/  FSEL R184, R195, RZ, P4 ;  /* 0x000000ffc3b87208 */ /* 0x000fe40002000000 */
[----:B------:R-:W2:Y:S01]  /*2a40*/  LDL R195, [R1+0x7c] ;  /* 0x00007c0001c37983 */ /* 0x000ea20000100800 */
[----:B------:R-:W-:Y:S01]  /*2a50*/  LOP3.LUT P4, RZ, R19, 0xff0000, RZ, 0xc0, !PT ;  /* 0x00ff000013ff7812 */ /* 0x000fe2000788c0ff */
[----:B------:R-:W-:Y:S01]  /*2a60*/  FMUL.FTZ R189, R189, R198 ;  /* 0x000000c6bdbd7220 */ /* 0x000fe20000410000 */
[----:B------:R-:W-:-:S03]  /*2a70*/  F2FP.PACK_AB R185, R185, R223 ;  /* 0x000000dfb9b9723e */ /* 0x000fc600000000ff */
        /* <DEDUP_REMOVED lines=8> */
[----:B------:R-:W-:Y:S02]  /*2b00*/  LOP3.LUT P3, RZ, R19, 0xff000000, RZ, 0xc0, !PT ;  /* 0xff00000013ff7812 */ /* 0x000fe4000786c0ff */
[----:B------:R-:W-:Y:S01]  /*2b10*/  MOV R189, R227 ;  /* 0x000000e300bd7202 */ /* 0x000fe20000000f00 */
[----:B------:R-:W-:-:S10]  /*2b20*/  FMUL.FTZ R227, R188, c[0x0][0x1e8] ;  /* 0x00007a00bce37a20 */ /* 0x000fd40000410000 */
[----:B------:R-:W-:Y:S01]  /*2b30*/  @P3 HADD2.F32 R187, -RZ, R187.H1_H1 ;  /* 0x300000bbffbb3230 */ /* 0x000fe20000004100 */
[----:B--2---:R-:W-:Y:S01]  /*2b40*/  FMUL.FTZ R188, R223, R189 ;  /* 0x000000bddfbc7220 */ /* 0x004fe20000410000 */
[----:B------:R-:W-:-:S06]  /*2b50*/  HFMA2.MMA R223, -RZ, RZ, 0, 0 ;  /* 0x00000000ffdf7435 */ /* 0x000fcc00000001ff */
[----:B------:R-:W-:Y:S01]  /*2b60*/  @P3 FMUL.FTZ R223, R227, R187 ;  /* 0x000000bbe3df3220 */ /* 0x000fe20000410000 */
[----:B------:R-:W-:Y:S02]  /*2b70*/  FSEL R187, R188, RZ, P4 ;  /* 0x000000ffbcbb7208 */ /* 0x000fe40002000000 */
[----:B------:R-:W-:-:S04]  /*2b80*/  ISETP.NE.U32.AND P4, PT, RZ, c[0x0][0x258], PT ;  /* 0x00009600ff007a0c */ /* 0x000fc80003f85070 */
[----:B------:R-:W-:-:S13]  /*2b90*/  ISETP.NE.AND.EX P4, PT, RZ, c[0x0][0x25c], PT, P4 ;  /* 0x00009700ff007a0c */ /* 0x000fda0003f85340 */
[----:B------:R-:W-:-:S05]  /*2ba0*/  @P4 MOV R188, 0x20 ;  /* 0x0000002000bc4802 */ /* 0x000fca0000000f00 */
[----:B------:R-:W-:-:S05]  /*2bb0*/  @P4 IMAD.WIDE.U32 R188, R0, R188, c[0x0][0x258] ;  /* 0x0000960000bc4625 */ /* 0x000fca00078e00bc */
[----:B------:R-:W-:Y:S04]  /*2bc0*/  @P4 STG.E.128 [R188.64], R88 ;  /* 0x00000058bc004986 */ /* 0x000fe8000c101d04 */
[----:B------:R0:W-:Y:S04]  /*2bd0*/  @P4 STG.E.128 [R188.64+0x10], R160 ;  /* 0x000010a0bc004986 */ /* 0x0001e8000c101d04 */
[----:B0-----:R-:W2:Y:S01]  /*2be0*/  LDL R189, [R1+0x74] ;  /* 0x0000740001bd7983 */ /* 0x001ea20000100800 */
[----:B------:R-:W-:Y:S01]  /*2bf0*/  F2FP.PACK_AB R184, R224, R184 ;  /* 0x000000b8e0b8723e */ /* 0x000fe200000000ff */
[----:B------:R-:W-:-:S02]  /*2c00*/  FADD.FTZ R114, R114, R192 ;  /* 0x000000c072727221 */ /* 0x000fc40000010000 */
[----:B------:R-:W-:Y:S02]  /*2c10*/  FADD.FTZ R115, R115, R194 ;  /* 0x000000c273737221 */ /* 0x000fe40000010000 */
[----:B------:R-:W-:Y:S02]  /*2c20*/  FADD.FTZ R112, R112, R193 ;  /* 0x000000c170707221 */ /* 0x000fe40000010000 */
[----:B------:R-:W-:Y:S02]  /*2c30*/  FADD.FTZ R113, R113, R216 ;  /* 0x000000d871717221 */ /* 0x000fe40000010000 */
[----:B------:R-:W-:Y:S02]  /*2c40*/  FADD.FTZ R118, R118, R195 ;  /* 0x000000c376767221 */ /* 0x000fe40000010000 */
[----:B------:R-:W-:Y:S02]  /*2c50*/  FADD.FTZ R119, R119, R223 ;  /* 0x000000df77777221 */ /* 0x000fe40000010000 */
[----:B--2---:R-:W-:Y:S01]  /*2c60*/  FMUL.FTZ R188, R189, R227 ;  /* 0x000000e3bdbc7220 */ /* 0x004fe20000410000 */
[----:B------:R-:W-:-:S04]  /*2c70*/  HFMA2.MMA R189, -RZ, RZ, 0, 9.5367431640625e-07 ;  /* 0x00000010ffbd7435 */ /* 0x000fc800000001ff */
[----:B------:R-:W-:-:S04]  /*2c80*/  FSEL R188, R188, RZ, P3 ;  /* 0x000000ffbcbc7208 */ /* 0x000fc80001800000 */
[----:B------:R-:W-:Y:S02]  /*2c90*/  F2FP.PACK_AB R187, R188, R187 ;  /* 0x000000bbbcbb723e */ /* 0x000fe400000000ff */
[C---:B------:R-:W-:Y:S01]  /*2ca0*/  IMAD.WIDE.U32 R188, R0.reuse, R189, c[0x0][0x248] ;  /* 0x0000920000bc7625 */ /* 0x040fe200078e00bd */
[----:B------:R-:W-:-:S04]  /*2cb0*/  IADD3 R0, R0, 0x80, RZ ;  /* 0x0000008000007810 */ /* 0x000fc80007ffe0ff */
[----:B------:R0:W-:Y:S03]  /*2cc0*/  STG.E.128 [R188.64], R184 ;  /* 0x000000b8bc007986 */ /* 0x0001e6000c101d04 */
.L_x_9064:
[----:B------:R-:W-:Y:S05]  /*2cd0*/  BSYNC B0 ;  /* 0x0000000000007941 */ /* 0x000fea0003800000 */
.L_x_9063:
[----:B------:R-:W-:Y:S01]  /*2ce0*/  BSSY B0, `(.L_x_9065) ;  /* 0x0000091000007945 */ /* 0x000fe20003800000 */
[----:B------:R-:W-:Y:S05]  /*2cf0*/  @!P1 BRA `(.L_x_9066) ;  /* 0x000008f000009947 */ /* 0x000fea0003800000 */
[----:B0-----:R-:W-:Y:S01]  /*2d00*/  MOV R184, 0x10 ;  /* 0x0000001000b87802 */ /* 0x001fe20000000f00 */
[----:B------:R-:W2:Y:S04]  /*2d10*/  LDL R195, [R1+0x48] ;  /* 0x0000480001c37983 */ /* 0x000ea80000100800 */
[----:B------:R-:W-:Y:S01]  /*2d20*/  IMAD.WIDE.U32 R184, R0, R184, c[0x0][0x170] ;  /* 0x00005c0000b87625 */ /* 0x000fe200078e00b8 */
[----:B------:R-:W3:Y:S01]  /*2d30*/  LDL R223, [R1+0x4c] ;  /* 0x00004c0001df7983 */ /* 0x000ee20000100800 */
[----:B------:R-:W-:Y:S02]  /*2d40*/  ISETP.NE.U32.AND P3, PT, RZ, c[0x0][0x218], PT ;  /* 0x00008600ff007a0c */ /* 0x000fe40003f65070 */
[----:B------:R-:W-:Y:S01]  /*2d50*/  FSEL R188, R190, RZ, !P5 ;  /* 0x000000ffbebc7208 */ /* 0x000fe20006800000 */
[----:B------:R-:W4:Y:S04]  /*2d60*/  LDL R224, [R1+0x58] ;  /* 0x0000580001e07983 */ /* 0x000f280000100800 */
[----:B------:R-:W2:Y:S01]  /*2d70*/  LDG.E.128 R184, [R184.64] ;  /* 0x00000004b8b87981 */ /* 0x000ea2000c1e1d00 */
[----:B------:R-:W-:Y:S01]  /*2d80*/  ISETP.NE.AND.EX P3, PT, RZ, c[0x0][0x21c], PT, P3 ;  /* 0x00008700ff007a0c */ /* 0x000fe20003f65330 */
[----:B------:R-:W-:Y:S01]  /*2d90*/  FFMA.FTZ R189, R201, R191, R188 ;  /* 0x000000bfc9bd7223 */ /* 0x000fe200000100bc */
[----:B------:R-:W-:Y:S01]  /*2da0*/  LOP3.LUT P4, RZ, R21, 0xff, RZ, 0xc0, !PT ;  /* 0x000000ff15ff7812 */ /* 0x000fe2000788c0ff */
[----:B------:R-:W3:Y:S02]  /*2db0*/  LDL R227, [R1+0x5c] ;  /* 0x00005c0001e37983 */ /* 0x000ee40000100800 */
[----:B------:R-:W-:-:S04]  /*2dc0*/  FADD.FTZ R189, R220, -R189 ;  /* 0x800000bddcbd7221 */ /* 0x000fc80000010000 */
[----:B-----5:R-:W-:-:S04]  /*2dd0*/  FMUL.FTZ R194, R17, R189 ;  /* 0x000000bd11c27220 */ /* 0x020fc80000410000 */
[----:B------:R-:W-:-:S04]  /*2de0*/  @P3 FADD.FTZ R194, R24, R194 ;  /* 0x000000c218c23221 */ /* 0x000fc80000010000 */
[----:B------:R-:W-:-:S04]  /*2df0*/  FMUL.FTZ R189, R194, R198 ;  /* 0x000000c6c2bd7220 */ /* 0x000fc80000410000 */
[----:B------:R-:W-:Y:S01]  /*2e00*/  FMUL.FTZ R192, R189, c[0x0][0x1e8] ;  /* 0x00007a00bdc07a20 */ /* 0x000fe20000410000 */
[----:B------:R-:W-:Y:S01]  /*2e10*/  HFMA2.MMA R189, -RZ, RZ, 0, 0 ;  /* 0x00000000ffbd7435 */ /* 0x000fe200000001ff */
[----:B--2---:R-:W-:-:S05]  /*2e20*/  @P4 HADD2.F32 R193, -RZ, R186.H0_H0 ;  /* 0x200000baffc14230 */ /* 0x004fca0000004100 */
[----:B------:R-:W-:Y:S02]  /*2e30*/  @P4 FMUL.FTZ R189, R192, R193 ;  /* 0x000000c1c0bd4220 */ /* 0x000fe40000410000 */
[----:B------:R-:W-:Y:S02]  /*2e40*/  FMUL.FTZ R192, R195, R192 ;  /* 0x000000c0c3c07220 */ /* 0x000fe40000410000 */
[----:B------:R-:W-:-:S03]  /*2e50*/  FFMA.FTZ R193, R202, R191, R188 ;  /* 0x000000bfcac17223 */ /* 0x000fc600000100bc */
[----:B------:R-:W-:Y:S01]  /*2e60*/  FSEL R192, R192, RZ, P4 ;  /* 0x000000ffc0c07208 */ /* 0x000fe20002000000 */
[----:B------:R-:W-:Y:S01]  /*2e70*/  FADD.FTZ R193, R219, -R193 ;  /* 0x800000c1dbc17221 */ /* 0x000fe20000010000 */
[----:B------:R-:W-:-:S03]  /*2e80*/  LOP3.LUT P4, RZ, R21, 0xff00, RZ, 0xc0, !PT ;  /* 0x0000ff0015ff7812 */ /* 0x000fc6000788c0ff */
[----:B------:R-:W-:-:S04]  /*2e90*/  FMUL.FTZ R193, R17, R193 ;  /* 0x000000c111c17220 */ /* 0x000fc80000410000 */
[----:B------:R-:W-:-:S04]  /*2ea0*/  @P3 FADD.FTZ R193, R25, R193 ;  /* 0x000000c119c13221 */ /* 0x000fc80000010000 */
[----:B------:R-:W-:Y:S02]  /*2eb0*/  FMUL.FTZ R195, R193, R198 ;  /* 0x000000c6c1c37220 */ /* 0x000fe40000410000 */
[----:B------:R-:W-:Y:S02]  /*2ec0*/  @P4 HADD2.F32 R186, -RZ, R186.H1_H1 ;  /* 0x300000baffba4230 */ /* 0x000fe40000004100 */
[----:B------:R-:W-:Y:S01]  /*2ed0*/  FMUL.FTZ R216, R195, c[0x0][0x1e8] ;  /* 0x00007a00c3d87a20 */ /* 0x000fe20000410000 */
[----:B------:R-:W-:-:S03]  /*2ee0*/  MOV R195, RZ ;  /* 0x000000ff00c37202 */ /* 0x000fc60000000f00 */
[----:B------:R-:W-:Y:S02]  /*2ef0*/  @P4 FMUL.FTZ R195, R216, R186 ;  /* 0x000000bad8c34220 */ /* 0x000fe40000410000 */
[----:B---3--:R-:W-:-:S05]  /*2f00*/  FMUL.FTZ R186, R223, R216 ;  /* 0x000000d8dfba7220 */ /* 0x008fca0000410000 */
[----:B------:R-:W-:Y:S02]  /*2f10*/  FSEL R186, R186, RZ, P4 ;  /* 0x000000ffbaba7208 */ /* 0x000fe40002000000 */
[----:B------:R-:W-:-:S04]  /*2f20*/  ISETP.NE.U32.AND P4, PT, RZ, c[0x0][0x258], PT ;  /* 0x00009600ff007a0c */ /* 0x000fc80003f85070 */
[----:B------:R-:W-:Y:S01]  /*2f30*/  ISETP.NE.AND.EX P4, PT, RZ, c[0x0][0x25c], PT, P4 ;  /* 0x00009700ff007a0c */ /* 0x000fe20003f85340 */
[----:B------:R-:W-:Y:S01]  /*2f40*/  FADD.FTZ R124, R124, R189 ;  /* 0x000000bd7c7c7221 */ /* 0x000fe20000010000 */
[----:B------:R-:W-:Y:S01]  /*2f50*/  F2FP.PACK_AB R186, R186, R192 ;  /* 0x000000c0baba723e */ /* 0x000fe200000000ff */
        /* <DEDUP_REMOVED lines=34> */
[-C--:B------:R-:W-:Y:S01]  /*3180*/  FMUL.FTZ R193, R193, R198.reuse ;  /* 0x000000c6c1c17220 */ /* 0x080fe20000410000 */
[----:B------:R-:W-:Y:S01]  /*3190*/  LOP3.LUT P4, RZ, R20, 0xff000000, RZ, 0xc0, !PT ;  /* 0xff00000014ff7812 */ /* 0x000fe2000788c0ff */
[----:B------:R-:W-:Y:S01]  /*31a0*/  HFMA2.MMA R216, -RZ, RZ, 0, 0 ;  /* 0x00000000ffd87435 */ /* 0x000fe200000001ff */
[----:B------:R-:W-:Y:S01]  /*31b0*/  @P3 HADD2.F32 R223, -RZ, R185.H0_H0 ;  /* 0x200000b9ffdf3230 */ /* 0x000fe20000004100 */
[----:B------:R-:W-:Y:S02]  /*31c0*/  FMUL.FTZ R193, R193, c[0x0][0x1e8] ;  /* 0x00007a00c1c17a20 */ /* 0x000fe40000410000 */
[----:B------:R-:W-:Y:S02]  /*31d0*/  FMUL.FTZ R195, R195, R198 ;  /* 0x000000c6c3c37220 */ /* 0x000fe40000410000 */
[----:B------:R-:W-:-:S02]  /*31e0*/  @P3 FMUL.FTZ R216, R193, R223 ;  /* 0x000000dfc1d83220 */ /* 0x000fc40000410000 */
[----:B------:R-:W2:Y:S02]  /*31f0*/  LDL R223, [R1+0x64] ;  /* 0x0000640001df7983 */ /* 0x000ea40000100800 */
[----:B------:R-:W-:Y:S02]  /*3200*/  FADD.FTZ R122, R122, R216 ;  /* 0x000000d87a7a7221 */ /* 0x000fe40000010000 */
[----:B------:R-:W-:Y:S01]  /*3210*/  @P4 HADD2.F32 R185, -RZ, R185.H1_H1 ;  /* 0x300000b9ffb94230 */ /* 0x000fe20000004100 */
[----:B------:R-:W-:Y:S01]  /*3220*/  FMUL.FTZ R216, R195, c[0x0][0x1e8] ;  /* 0x00007a00c3d87a20 */ /* 0x000fe20000410000 */
[----:B------:R-:W-:-:S03]  /*3230*/  MOV R195, RZ ;  /* 0x000000ff00c37202 */ /* 0x000fc60000000f00 */
[----:B------:R-:W-:Y:S02]  /*3240*/  @P4 FMUL.FTZ R195, R216, R185 ;  /* 0x000000b9d8c34220 */ /* 0x000fe40000410000 */
[----:B------:R-:W3:Y:S01]  /*3250*/  LDL R185, [R1+0x60] ;  /* 0x0000600001b97983 */ /* 0x000ee20000100800 */
[-C--:B------:R-:W-:Y:S02]  /*3260*/  FMUL.FTZ R192, R192, R198.reuse ;  /* 0x000000c6c0c07220 */ /* 0x080fe40000410000 */
[----:B------:R-:W-:Y:S02]  /*3270*/  FADD.FTZ R123, R123, R195 ;  /* 0x000000c37b7b7221 */ /* 0x000fe40000010000 */
[----:B------:R-:W-:Y:S01]  /*3280*/  FMUL.FTZ R195, R192, c[0x0][0x1e8] ;  /* 0x00007a00c0c37a20 */ /* 0x000fe20000410000 */
[----:B------:R-:W-:Y:S01]  /*3290*/  HFMA2.MMA R192, -RZ, RZ, 0, 0 ;  /* 0x00000000ffc07435 */ /* 0x000fe200000001ff */
[-C--:B------:R-:W-:Y:S02]  /*32a0*/  FMUL.FTZ R194, R194, R198.reuse ;  /* 0x000000c6c2c27220 */ /* 0x080fe40000410000 */
[----:B------:R-:W-:-:S02]  /*32b0*/  FMUL.FTZ R189, R189, R198 ;  /* 0x000000c6bdbd7220 */ /* 0x000fc40000410000 */
[----:B------:R-:W-:Y:S02]  /*32c0*/  FMUL.FTZ R188, R188, R198 ;  /* 0x000000c6bcbc7220 */ /* 0x000fe40000410000 */
[----:B---3--:R-:W-:Y:S01]  /*32d0*/  FMUL.FTZ R185, R185, R193 ;  /* 0x000000c1b9b97220 */ /* 0x008fe20000410000 */
[----:B------:R-:W-:-:S04]  /*32e0*/  MOV R193, R20 ;  /* 0x0000001400c17202 */ /* 0x000fc80000000f00 */
[----:B------:R-:W-:Y:S02]  /*32f0*/  FSEL R185, R185, RZ, P3 ;  /* 0x000000ffb9b97208 */ /* 0x000fe40001800000 */
[----:B------:R-:W-:Y:S01]  /*3300*/  LOP3.LUT P3, RZ, R193, 0xff, RZ, 0xc0, !PT ;  /* 0x000000ffc1ff7812 */ /* 0x000fe2000786c0ff */
[----:B--2---:R-:W-:-:S05]  /*3310*/  FMUL.FTZ R193, R223, R216 ;  /* 0x000000d8dfc17220 */ /* 0x004fca0000410000 */
[----:B------:R-:W-:Y:S02]  /*3320*/  FSEL R193, R193, RZ, P4 ;  /* 0x000000ffc1c17208 */ /* 0x000fe40002000000 */
[----:B------:R-:W-:-:S05]  /*3330*/  LOP3.LUT P4, RZ, R20, 0xff00, RZ, 0xc0, !PT ;  /* 0x0000ff0014ff7812 */ /* 0x000fca000788c0ff */
[----:B------:R-:W-:-:S05]  /*3340*/  @P3 HADD2.F32 R216, -RZ, R184.H0_H0 ;  /* 0x200000b8ffd83230 */ /* 0x000fca0000004100 */
[----:B------:R-:W-:-:S03]  /*3350*/  @P3 FMUL.FTZ R192, R195, R216 ;  /* 0x000000d8c3c03220 */ /* 0x000fc60000410000 */
[----:B------:R-:W-:Y:S01]  /*3360*/  @P4 HADD2.F32 R216, -RZ, R184.H1_H1 ;  /* 0x300000b8ffd84230 */ /* 0x000fe20000004100 */
[----:B------:R-:W-:Y:S01]  /*3370*/  FMUL.FTZ R184, R194, c[0x0][0x1e8] ;  /* 0x00007a00c2b87a20 */ /* 0x000fe20000410000 */
[----:B------:R-:W-:Y:S01]  /*3380*/  MOV R194, RZ ;  /* 0x000000ff00c27202 */ /* 0x000fe20000000f00 */
[----:B----4-:R-:W-:Y:S02]  /*3390*/  FMUL.FTZ R195, R224, R195 ;  /* 0x000000c3e0c37220 */ /* 0x010fe40000410000 */
[----:B------:R-:W-:Y:S02]  /*33a0*/  @P4 FMUL.FTZ R194, R184, R216 ;  /* 0x000000d8b8c24220 */ /* 0x000fe40000410000 */
[----:B------:R-:W-:Y:S01]  /*33b0*/  FMUL.FTZ R184, R227, R184 ;  /* 0x000000b8e3b87220 */ /* 0x000fe20000410000 */
[----:B------:R-:W-:Y:S01]  /*33c0*/  FSEL R216, R195, RZ, P3 ;  /* 0x000000ffc3d87208 */ /* 0x000fe20001800000 */
[----:B------:R-:W-:Y:S01]  /*33d0*/  FMUL.FTZ R224, R189, c[0x0][0x1e8] ;  /* 0x00007a00bde07a20 */ /* 0x000fe20000410000 */
[C---:B------:R-:W-:Y:S01]  /*33e0*/  LOP3.LUT P3, RZ, R21.reuse, 0xff0000, RZ, 0xc0, !PT ;  /* 0x00ff000015ff7812 */ /* 0x040fe2000786c0ff */
[----:B------:R-:W-:Y:S01]  /*33f0*/  FMUL.FTZ R223, R188, c[0x0][0x1e8] ;  /* 0x00007a00bcdf7a20 */ /* 0x000fe20000410000 */
[----:B------:R-:W-:Y:S01]  /*3400*/  FSEL R184, R184, RZ, P4 ;  /* 0x000000ffb8b87208 */ /* 0x000fe20002000000 */
[----:B------:R-:W2:Y:S01]  /*3410*/  LDL R227, [R1+0x54] ;  /* 0x0000540001e37983 */ /* 0x000ea20000100800 */
[----:B------:R-:W-:-:S02]  /*3420*/  LOP3.LUT P4, RZ, R21, 0xff000000, RZ, 0xc0, !PT ;  /* 0xff00000015ff7812 */ /* 0x000fc4000788c0ff */
[----:B------:R-:W-:-:S07]  /*3430*/  MOV R195, RZ ;  /* 0x000000ff00c37202 */ /* 0x000fce0000000f00 */
[----:B------:R-:W-:-:S04]  /*3440*/  @P3 HADD2.F32 R189, -RZ, R187.H0_H0 ;  /* 0x200000bbffbd3230 */ /* 0x000fc80000004100 */
[----:B------:R-:W-:-:S05]  /*3450*/  @P4 HADD2.F32 R187, -RZ, R187.H1_H1 ;  /* 0x300000bbffbb4230 */ /* 0x000fca0000004100 */
[----:B------:R-:W-:Y:S02]  /*3460*/  @P4 FMUL.FTZ R195, R223, R187 ;  /* 0x000000bbdfc34220 */ /* 0x000fe40000410000 */
[----:B------:R-:W3:Y:S01]  /*3470*/  LDL R187, [R1+0x50] ;  /* 0x0000500001bb7983 */ /* 0x000ee20000100800 */
[----:B------:R-:W-:-:S04]  /*3480*/  ISETP.NE.U32.AND P5, PT, RZ, c[0x0][0x258], PT ;  /* 0x00009600ff007a0c */ /* 0x000fc80003fa5070 */
[----:B------:R-:W-:Y:S02]  /*3490*/  ISETP.NE.AND.EX P5, PT, RZ, c[0x0][0x25c], PT, P5 ;  /* 0x00009700ff007a0c */ /* 0x000fe40003fa5350 */
[----:B------:R-:W-:Y:S01]  /*34a0*/  F2FP.PACK_AB R185, R193, R185 ;  /* 0x000000b9c1b9723e */ /* 0x000fe200000000ff */
[----:B------:R-:W-:-:S06]  /*34b0*/  HFMA2.MMA R193, -RZ, RZ, 0, 0 ;  /* 0x00000000ffc17435 */ /* 0x000fcc00000001ff */
[----:B------:R-:W-:-:S04]  /*34c0*/  @P3 FMUL.FTZ R193, R224, R189 ;  /* 0x000000bde0c13220 */ /* 0x000fc80000410000 */
[----:B------:R-:W-:-:S04]  /*34d0*/  @P5 LEA R188, P6, R0, c[0x0][0x258], 0x5 ;  /* 0x0000960000bc5a11 */ /* 0x000fc800078c28ff */
[----:B------:R-:W-:-:S05]  /*34e0*/  @P5 LEA.HI.X R189, R0, c[0x0][0x25c], RZ, 0x5, P6 ;  /* 0x0000970000bd5a11 */ /* 0x000fca00030f2cff */
[----:B------:R-:W-:Y:S04]  /*34f0*/  @P5 STG.E.128 [R188.64], R88 ;  /* 0x00000058bc005986 */ /* 0x000fe8000c101d04 */
[----:B------:R2:W-:Y:S01]  /*3500*/  @P5 STG.E.128 [R188.64+0x10], R160 ;  /* 0x000010a0bc005986 */ /* 0x0005e2000c101d04 */
[----:B------:R-:W-:Y:S01]  /*3510*/  F2FP.PACK_AB R184, R184, R216 ;  /* 0x000000d8b8b8723e */ /* 0x000fe200000000ff */
        /* <DEDUP_REMOVED lines=8> */
[----:B------:R-:W-:Y:S02]  /*35a0*/  F2FP.PACK_AB R187, R188, R187 ;  /* 0x000000bbbcbb723e */ /* 0x000fe400000000ff */
[----:B------:R-:W-:-:S04]  /*35b0*/  LEA R188, P3, R0, c[0x0][0x248], 0x4 ;  /* 0x0000920000bc7a11 */ /* 0x000fc800078620ff */
[----:B------:R-:W-:-:S05]  /*35c0*/  LEA.HI.X R189, R0, c[0x0][0x24c], RZ, 0x4, P3 ;  /* 0x0000930000bd7a11 */ /* 0x000fca00018f24ff */
[----:B------:R0:W-:Y:S01]  /*35d0*/  STG.E.128 [R188.64], R184 ;  /* 0x000000b8bc007986 */ /* 0x0001e2000c101d04 */
[----:B------:R-:W-:-:S03]  /*35e0*/  IADD3 R0, R0, 0x80, RZ ;  /* 0x0000008000007810 */ /* 0x000fc60007ffe0ff */
.L_x_9066:
[----:B------:R-:W-:Y:S05]  /*35f0*/  BSYNC B0 ;  /* 0x0000000000007941 */ /* 0x000fea0003800000 */
.L_x_9065:
        /* <DEDUP_REMOVED lines=21> */
[----:B------:R-:W-:Y:S01]  /*3750*/  MOV R189, RZ ;  /* 0x000000ff00bd7202 */ /* 0x000fe20000000f00 */
[----:B--2---:R-:W-:-:S05]  /*3760*/  @P4 HADD2.F32 R193, -RZ, R186.H0_H0 ;  /* 0x200000baffc14230 */ /* 0x004fca0000004100 */
[----:B------:R-:W-:Y:S02]  /*3770*/  @P4 FMUL.FTZ R189, R192, R193 ;  /* 0x000000c1c0bd4220 */ /* 0x000fe40000410000 */
[----:B------:R-:W-:Y:S02]  /*3780*/  FFMA.FTZ R193, R4, R191, R188 ;  /* 0x000000bf04c17223 */ /* 0x000fe400000100bc */
[----:B------:R-:W-:Y:S02]  /*3790*/  FMUL.FTZ R192, R195, R192 ;  /* 0x000000c0c3c07220 */ /* 0x000fe40000410000 */
[----:B------:R-:W-:-:S03]  /*37a0*/  FADD.FTZ R193, R5, -R193 ;  /* 0x800000c105c17221 */ /* 0x000fc60000010000 */
[----:B------:R-:W-:Y:S01]  /*37b0*/  FSEL R192, R192, RZ, P4 ;  /* 0x000000ffc0c07208 */ /* 0x000fe20002000000 */
[----:B------:R-:W-:Y:S01]  /*37c0*/  FMUL.FTZ R193, R17, R193 ;  /* 0x000000c111c17220 */ /* 0x000fe20000410000 */
[----:B------:R-:W-:-:S03]  /*37d0*/  LOP3.LUT P4, RZ, R23, 0xff00, RZ, 0xc0, !PT ;  /* 0x0000ff0017ff7812 */ /* 0x000fc6000788c0ff */
[----:B------:R-:W-:-:S04]  /*37e0*/  @P3 FADD.FTZ R193, R173, R193 ;  /* 0x000000c1adc13221 */ /* 0x000fc80000010000 */
[----:B------:R-:W-:-:S04]  /*37f0*/  FMUL.FTZ R195, R193, R198 ;  /* 0x000000c6c1c37220 */ /* 0x000fc80000410000 */
[----:B------:R-:W-:Y:S01]  /*3800*/  FMUL.FTZ R216, R195, c[0x0][0x1e8] ;  /* 0x00007a00c3d87a20 */ /* 0x000fe20000410000 */
[----:B------:R-:W-:Y:S01]  /*3810*/  HFMA2.MMA R195, -RZ, RZ, 0, 0 ;  /* 0x00000000ffc37435 */ /* 0x000fe200000001ff */
[----:B------:R-:W-:-:S05]  /*3820*/  @P4 HADD2.F32 R186, -RZ, R186.H1_H1 ;  /* 0x300000baffba4230 */ /* 0x000fca0000004100 */
        /* <DEDUP_REMOVED lines=41> */
[----:B------:R-:W-:Y:S01]  /*3ac0*/  SEL R163, R188, R163, P4 ;  /* 0x000000a3bca37207 */ /* 0x000fe20002000000 */
[----:B------:R-:W-:Y:S01]  /*3ad0*/  @P3 HADD2.F32 R223, -RZ, R185.H0_H0 ;  /* 0x200000b9ffdf3230 */ /* 0x000fe20000004100 */
[----:B------:R-:W-:Y:S01]  /*3ae0*/  LOP3.LUT P4, RZ, R22, 0xff000000, RZ, 0xc0, !PT ;  /* 0xff00000016ff7812 */ /* 0x000fe2000788c0ff */
[----:B------:R-:W-:Y:S01]  /*3af0*/  FMUL.FTZ R193, R193, c[0x0][0x1e8] ;  /* 0x00007a00c1c17a20 */ /* 0x000fe20000410000 */
[----:B------:R-:W-:Y:S01]  /*3b00*/  MOV R216, RZ ;  /* 0x000000ff00d87202 */ /* 0x000fe20000000f00 */
[----:B------:R-:W-:Y:S02]  /*3b10*/  FMUL.FTZ R195, R195, R198 ;  /* 0x000000c6c3c37220 */ /* 0x000fe40000410000 */
[----:B------:R-:W-:Y:S02]  /*3b20*/  @P3 FMUL.FTZ R216, R193, R223 ;  /* 0x000000dfc1d83220 */ /* 0x000fe40000410000 */
[----:B------:R-:W2:Y:S02]  /*3b30*/  LDL R223, [R1+0x24] ;  /* 0x0000240001df7983 */ /* 0x000ea40000100800 */
[----:B------:R-:W-:-:S02]  /*3b40*/  FADD.FTZ R130, R130, R216 ;  /* 0x000000d882827221 */ /* 0x000fc40000010000 */
[----:B------:R-:W-:Y:S01]  /*3b50*/  FMUL.FTZ R216, R195, c[0x0][0x1e8] ;  /* 0x00007a00c3d87a20 */ /* 0x000fe20000410000 */
[----:B------:R-:W-:Y:S01]  /*3b60*/  HFMA2.MMA R195, -RZ, RZ, 0, 0 ;  /* 0x00000000ffc37435 */ /* 0x000fe200000001ff */
[----:B------:R-:W-:-:S05]  /*3b70*/  @P4 HADD2.F32 R185, -RZ, R185.H1_H1 ;  /* 0x300000b9ffb94230 */ /* 0x000fca0000004100 */
        /* <DEDUP_REMOVED lines=59> */
.L_x_9068:
[----:B------:R-:W-:Y:S05]  /*3f30*/  BSYNC B0 ;  /* 0x0000000000007941 */ /* 0x000fea0003800000 */
.L_x_9067:
        /* <DEDUP_REMOVED lines=37> */
[----:B------:R-:W-:Y:S02]  /*4190*/  FMUL.FTZ R192, R189, R198 ;  /* 0x000000c6bdc07220 */ /* 0x000fe40000410000 */
        /* <DEDUP_REMOVED lines=32> */
[C---:B------:R-:W-:Y:S01]  /*43a0*/  LOP3.LUT P3, RZ, R196.reuse, 0xff00, RZ, 0xc0, !PT ;  /* 0x0000ff00c4ff7812 */ /* 0x040fe2000786c0ff */
[----:B------:R-:W-:Y:S02]  /*43b0*/  HFMA2.MMA R198, -RZ, RZ, 0, 0 ;  /* 0x00000000ffc67435 */ /* 0x000fe400000001ff */
[----:B------:R-:W-:Y:S01]  /*43c0*/  FMUL.FTZ R195, R195, c[0x0][0x1e8] ;  /* 0x00007a00c3c37a20 */ /* 0x000fe20000410000 */
[----:B------:R-:W-:Y:S02]  /*43d0*/  LOP3.LUT P5, RZ, R196, 0xff0000, RZ, 0xc0, !PT ;  /* 0x00ff0000c4ff7812 */ /* 0x000fe400078ac0ff */
[----:B------:R-:W-:-:S02]  /*43e0*/  LOP3.LUT P6, RZ, R197, 0xff00, RZ, 0xc0, !PT ;  /* 0x0000ff00c5ff7812 */ /* 0x000fc400078cc0ff */
[----:B--2---:R-:W-:-:S05]  /*43f0*/  @P4 HADD2.F32 R216, -RZ, R184.H0_H0 ;  /* 0x200000b8ffd84230 */ /* 0x004fca0000004100 */
[----:B------:R-:W-:Y:S02]  /*4400*/  @P4 FMUL.FTZ R198, R195, R216 ;  /* 0x000000d8c3c64220 */ /* 0x000fe40000410000 */
[----:B------:R-:W-:Y:S02]  /*4410*/  FMUL.FTZ R195, R40, R195 ;  /* 0x000000c328c37220 */ /* 0x000fe40000410000 */
[----:B------:R-:W-:Y:S01]  /*4420*/  FADD.FTZ R136, R136, R198 ;  /* 0x000000c688887221 */ /* 0x000fe20000010000 */
[----:B------:R-:W-:Y:S01]  /*4430*/  @P3 HADD2.F32 R198, -RZ, R184.H1_H1 ;  /* 0x300000b8ffc63230 */ /* 0x000fe20000004100 */
[----:B------:R-:W-:Y:S01]  /*4440*/  FMUL.FTZ R184, R194, c[0x0][0x1e8] ;  /* 0x00007a00c2b87a20 */ /* 0x000fe20000410000 */
[----:B------:R-:W-:Y:S02]  /*4450*/  MOV R194, RZ ;  /* 0x000000ff00c27202 */ /* 0x000fe40000000f00 */
[----:B------:R-:W-:Y:S01]  /*4460*/  FSEL R195, R195, RZ, P4 ;  /* 0x000000ffc3c37208 */ /* 0x000fe20002000000 */
[----:B------:R-:W-:Y:S01]  /*4470*/  @P3 FMUL.FTZ R194, R184, R198 ;  /* 0x000000c6b8c23220 */ /* 0x000fe20000410000 */
[----:B------:R-:W-:Y:S01]  /*4480*/  LOP3.LUT P4, RZ, R196, 0xff000000, RZ, 0xc0, !PT ;  /* 0xff000000c4ff7812 */ /* 0x000fe2000788c0ff */
[----:B------:R-:W-:-:S02]  /*4490*/  FMUL.FTZ R184, R41, R184 ;  /* 0x000000b829b87220 */ /* 0x000fc40000410000 */
[----:B------:R-:W-:Y:S02]  /*44a0*/  FADD.FTZ R137, R137, R194 ;  /* 0x000000c289897221 */ /* 0x000fe40000010000 */
[----:B------:R-:W-:Y:S01]  /*44b0*/  FMUL.FTZ R194, R17, c[0x0][0x1e8] ;  /* 0x00007a0011c27a20 */ /* 0x000fe20000410000 */
[----:B------:R-:W-:Y:S01]  /*44c0*/  FSEL R184, R184, RZ, P3 ;  /* 0x000000ffb8b87208 */ /* 0x000fe20001800000 */
[----:B------:R-:W-:Y:S01]  /*44d0*/  HFMA2.MMA R17, -RZ, RZ, 0, 0 ;  /* 0x00000000ff117435 */ /* 0x000fe200000001ff */
[----:B------:R-:W-:Y:S01]  /*44e0*/  LOP3.LUT P3, RZ, R197, 0xff, RZ, 0xc0, !PT ;  /* 0x000000ffc5ff7812 */ /* 0x000fe2000786c0ff */
[----:B------:R-:W-:Y:S01]  /*44f0*/  @P5 HADD2.F32 R198, -RZ, R185.H0_H0 ;  /* 0x200000b9ffc65230 */ /* 0x000fe20000004100 */
[----:B------:R-:W-:-:S04]  /*4500*/  F2FP.PACK_AB R184, R184, R195 ;  /* 0x000000c3b8b8723e */ /* 0x000fc800000000ff */
[----:B------:R-:W-:Y:S01]  /*4510*/  @P5 FMUL.FTZ R17, R194, R198 ;  /* 0x000000c6c2115220 */ /* 0x000fe20000410000 */
[----:B------:R-:W-:Y:S01]  /*4520*/  @P4 HADD2.F32 R198, -RZ, R185.H1_H1 ;  /* 0x300000b9ffc64230 */ /* 0x000fe20000004100 */
[----:B------:R-:W-:Y:S01]  /*4530*/  FMUL.FTZ R185, R192, c[0x0][0x1e8] ;  /* 0x00007a00c0b97a20 */ /* 0x000fe20000410000 */
[----:B------:R-:W-:Y:S01]  /*4540*/  MOV R192, RZ ;  /* 0x000000ff00c07202 */ /* 0x000fe20000000f00 */
[----:B------:R-:W-:Y:S01]  /*4550*/  FMUL.FTZ R195, R193, c[0x0][0x1e8] ;  /* 0x00007a00c1c37a20 */ /* 0x000fe20000410000 */
[----:B------:R-:W-:Y:S01]  /*4560*/  HFMA2.MMA R193, -RZ, RZ, 0, 0 ;  /* 0x00000000ffc17435 */ /* 0x000fe200000001ff */
[----:B------:R-:W-:Y:S01]  /*4570*/  @P4 FMUL.FTZ R192, R185, R198 ;  /* 0x000000c6b9c04220 */ /* 0x000fe20000410000 */
[--C-:B------:R-:W-:Y:S01]  /*4580*/  @P3 HADD2.F32 R198, -RZ, R186.reuse.H0_H0 ;  /* 0x200000baffc63230 */ /* 0x100fe20000004100 */
[----:B------:R-:W-:Y:S01]  /*4590*/  FMUL.FTZ R194, R42, R194 ;  /* 0x000000c22ac27220 */ /* 0x000fe20000410000 */
[----:B------:R-:W-:Y:S01]  /*45a0*/  @P6 HADD2.F32 R216, -RZ, R186.H1_H1 ;  /* 0x300000baffd86230 */ /* 0x000fe20000004100 */
[----:B------:R-:W-:-:S02]  /*45b0*/  FMUL.FTZ R186, R191, c[0x0][0x1e8] ;  /* 0x00007a00bfba7a20 */ /* 0x000fc40000410000 */
[----:B------:R-:W-:Y:S01]  /*45c0*/  @P3 FMUL.FTZ R193, R195, R198 ;  /* 0x000000c6c3c13220 */ /* 0x000fe20000410000 */
[----:B------:R-:W-:Y:S02]  /*45d0*/  FSEL R198, R194, RZ, P5 ;  /* 0x000000ffc2c67208 */ /* 0x000fe40002800000 */
[----:B------:R-:W-:Y:S01]  /*45e0*/  MOV R194, RZ ;  /* 0x000000ff00c27202 */ /* 0x000fe20000000f00 */
[----:B------:R-:W-:Y:S02]  /*45f0*/  @P6 FMUL.FTZ R194, R186, R216 ;  /* 0x000000d8bac26220 */ /* 0x000fe40000410000 */
[----:B------:R-:W-:Y:S02]  /*4600*/  FMUL.FTZ R216, R190, c[0x0][0x1e8] ;  /* 0x00007a00bed87a20 */ /* 0x000fe40000410000 */
[----:B------:R-:W-:Y:S02]  /*4610*/  FMUL.FTZ R185, R43, R185 ;  /* 0x000000b92bb97220 */ /* 0x000fe40000410000 */
[----:B------:R-:W-:-:S03]  /*4620*/  FMUL.FTZ R190, R44, R195 ;  /* 0x000000c32cbe7220 */ /* 0x000fc60000410000 */
[----:B------:R-:W-:Y:S02]  /*4630*/  FSEL R185, R185, RZ, P4 ;  /* 0x000000ffb9b97208 */ /* 0x000fe40002000000 */
[----:B------:R-:W-:Y:S02]  /*4640*/  FSEL R223, R190, RZ, P3 ;  /* 0x000000ffbedf7208 */ /* 0x000fe40001800000 */
[C---:B------:R-:W-:Y:S02]  /*4650*/  LOP3.LUT P4, RZ, R197.reuse, 0xff0000, RZ, 0xc0, !PT ;  /* 0x00ff0000c5ff7812 */ /* 0x040fe4000788c0ff */
[----:B------:R-:W-:Y:S02]  /*4660*/  LOP3.LUT P3, RZ, R197, 0xff000000, RZ, 0xc0, !PT ;  /* 0xff000000c5ff7812 */ /* 0x000fe4000786c0ff */
[----:B------:R-:W-:-:S04]  /*4670*/  ISETP.NE.U32.AND P5, PT, RZ, c[0x0][0x258], PT ;  /* 0x00009600ff007a0c */ /* 0x000fc80003fa5070 */
[----:B------:R-:W-:Y:S01]  /*4680*/  ISETP.NE.AND.EX P5, PT, RZ, c[0x0][0x25c], PT, P5 ;  /* 0x00009700ff007a0c */ /* 0x000fe20003fa5350 */
[----:B------:R-:W-:Y:S01]  /*4690*/  HFMA2.MMA R195, -RZ, RZ, 0, 0 ;  /* 0x00000000ffc37435 */ /* 0x000fe200000001ff */
[----:B------:R-:W-:-:S03]  /*46a0*/  F2FP.PACK_AB R185, R185, R198 ;  /* 0x000000c6b9b9723e */ /* 0x000fc600000000ff */
[--C-:B------:R-:W-:Y:S02]  /*46b0*/  @P4 HADD2.F32 R191, -RZ, R187.reuse.H0_H0 ;  /* 0x200000bbffbf4230 */ /* 0x100fe40000004100 */
[----:B------:R-:W-:Y:S01]  /*46c0*/  @P3 HADD2.F32 R190, -RZ, R187.H1_H1 ;  /* 0x300000bbffbe3230 */ /* 0x000fe20000004100 */
[----:B------:R-:W-:Y:S01]  /*46d0*/  FMUL.FTZ R187, R189, c[0x0][0x1e8] ;  /* 0x00007a00bdbb7a20 */ /* 0x000fe20000410000 */
[----:B------:R-:W-:-:S03]  /*46e0*/  MOV R198, RZ ;  /* 0x000000ff00c67202 */ /* 0x000fc60000000f00 */
[----:B------:R-:W-:Y:S01]  /*46f0*/  @P3 FMUL.FTZ R198, R187, R190 ;  /* 0x000000bebbc63220 */ /* 0x000fe20000410000 */
[----:B------:R-:W-:Y:S01]  /*4700*/  @P5 LEA R190, P0, R0, c[0x0][0x258], 0x5 ;  /* 0x0000960000be5a11 */ /* 0x000fe200078028ff */
[----:B------:R-:W-:-:S03]  /*4710*/  @P4 FMUL.FTZ R195, R216, R191 ;  /* 0x000000bfd8c34220 */ /* 0x000fc60000410000 */
[----:B------:R-:W-:Y:S01]  /*4720*/  @P5 LEA.HI.X R191, R0, c[0x0][0x25c], RZ, 0x5, P0 ;  /* 0x0000970000bf5a11 */ /* 0x000fe200000f2cff */
[----:B------:R-:W-:Y:S01]  /*4730*/  FMUL.FTZ R189, R47, R187 ;  /* 0x000000bb2fbd7220 */ /* 0x000fe20000410000 */
[----:B------:R-:W-:Y:S01]  /*4740*/  ISETP.NE.AND P0, PT, R188, RZ, PT ;  /* 0x000000ffbc00720c */ /* 0x000fe20003f05270 */
[----:B------:R-:W-:Y:S02]  /*4750*/  FMUL.FTZ R188, R46, R216 ;  /* 0x000000d82ebc7220 */ /* 0x000fe40000410000 */
[----:B------:R-:W-:Y:S01]  /*4760*/  FMUL.FTZ R186, R45, R186 ;  /* 0x000000ba2dba7220 */ /* 0x000fe20000410000 */
[----:B------:R-:W-:Y:S02]  /*4770*/  FSEL R189, R189, RZ, P3 ;  /* 0x000000ffbdbd7208 */ /* 0x000fe40001800000 */
[----:B------:R-:W-:Y:S02]  /*4780*/  FSEL R187, R188, RZ, P4 ;  /* 0x000000ffbcbb7208 */ /* 0x000fe40002000000 */
[----:B------:R-:W-:-:S02]  /*4790*/  FSEL R186, R186, RZ, P6 ;  /* 0x000000ffbaba7208 */ /* 0x000fc40003000000 */
[----:B------:R-:W-:Y:S02]  /*47a0*/  LEA R188, P3, R0, c[0x0][0x248], 0x4 ;  /* 0x0000920000bc7a11 */ /* 0x000fe400078620ff */
[----:B------:R-:W-:Y:S02]  /*47b0*/  F2FP.PACK_AB R187, R189, R187 ;  /* 0x000000bbbdbb723e */ /* 0x000fe400000000ff */
[----:B------:R-:W-:Y:S02]  /*47c0*/  F2FP.PACK_AB R186, R186, R223 ;  /* 0x000000dfbaba723e */ /* 0x000fe400000000ff */
        /* <DEDUP_REMOVED lines=10> */
.L_x_9070:
[----:B------:R-:W-:Y:S05]  /*4870*/  BSYNC B0 ;  /* 0x0000000000007941 */ /* 0x000fea0003800000 */
.L_x_9069:
[----:B------:R-:W2:Y:S01]  /*4880*/  LDL.LU R0, [R1] ;  /* 0x0000000001007983 */ /* 0x000ea20000300800 */
[----:B------:R-:W-:-:S04]  /*4890*/  IADD3 R2, R2, c[0x0][0x160], RZ ;  /* 0x0000580002027a10 */ /* 0x000fc80007ffe0ff */
[----:B------:R-:W-:Y:S02]  /*48a0*/  ISETP.GE.AND P3, PT, R2, c[0x0][0x164], PT ;  /* 0x0000590002007a0c */ /* 0x000fe40003f66270 */
[----:B--2---:R-:W-:-:S04]  /*48b0*/  LOP3.LUT P4, RZ, R0, 0xff, RZ, 0xc0, !PT ;  /* 0x000000ff00ff7812 */ /* 0x004fc8000788c0ff */
[----:B------:R-:W-:-:S05]  /*48c0*/  SEL R0, RZ, 0x1, P4 ;  /* 0x00000001ff007807 */ /* 0x000fca0002000000 */
[----:B------:R1:W-:Y:S02]  /*48d0*/  STL.S16 [R1], R0 ;  /* 0x0000000001007387 */ /* 0x0003e40000100600 */
[----:B01---5:R-:W-:Y:S01]  /*48e0*/  @P3 CALL.REL.NOINC `(.L_x_9052) ;  /* 0x0000001000003944 */ /* 0x023fe20003c00000 */
[----:B------:R-:W-:Y:S05]  /*48f0*/  BRA `(.L_x_9071) ;  /* 0xffffbfc000007947 */ /* 0x000fea000383ffff */
.L_x_9052:
        /* <DEDUP_REMOVED lines=19> */
.L_x_9073:
[----:B------:R-:W-:Y:S05]  /*4a30*/  BSYNC B0 ;  /* 0x0000000000007941 */ /* 0x000fea0003800000 */
.L_x_9072:
        /* <DEDUP_REMOVED lines=13> */
.L_x_9075:
[----:B------:R-:W-:Y:S05]  /*4b10*/  BSYNC B0 ;  /* 0x0000000000007941 */ /* 0x000fea0003800000 */
.L_x_9074:
        /* <DEDUP_REMOVED lines=13> */
.L_x_9077:
[----:B------:R-:W-:Y:S05]  /*4bf0*/  BSYNC B0 ;  /* 0x0000000000007941 */ /* 0x000fea0003800000 */
.L_x_9076:
        /* <DEDUP_REMOVED lines=19> */
.L_x_9061:
[----:B------:R-:W-:Y:S01]  /*4d30*/  HFMA2.MMA R186, -RZ, RZ, 0, 9.5367431640625e-07 ;  /* 0x00000010ffba7435 */ /* 0x000fe200000001ff */
[----:B------:R-:W-:-:S02]  /*4d40*/  MOV R185, R224 ;  /* 0x000000e000b97202 */ /* 0x000fc40000000f00 */
[----:B------:R-:W-:Y:S02]  /*4d50*/  MOV R193, 0x1f ;  /* 0x0000001f00c17802 */ /* 0x000fe40000000f00 */
[----:B------:R-:W-:Y:S02]  /*4d60*/  MOV R192, 0xffffffff ;  /* 0xffffffff00c07802 */ /* 0x000fe40000000f00 */
[----:B------:R-:W-:Y:S02]  /*4d70*/  MOV R184, 0x4d90 ;  /* 0x00004d9000b87802 */ /* 0x000fe40000000f00 */
[----:B-----5:R-:W-:Y:S05]  /*4d80*/  CALL.REL.NOINC `($__internal_154_$__cuda_sm70_shflsync_down_p) ;  /* 0x0000046000007944 */ /* 0x020fea0003c00000 */
[----:B-1----:R-:W-:Y:S01]  /*4d90*/  MOV R187, R186 ;  /* 0x000000ba00bb7202 */ /* 0x002fe20000000f00 */
[----:B------:R-:W-:Y:S05]  /*4da0*/  BRA `(.L_x_9078) ;  /* 0xffffd39000007947 */ /* 0x000fea000383ffff */
.L_x_9062:
[----:B------:R-:W-:Y:S01]  /*4db0*/  HFMA2.MMA R186, -RZ, RZ, 0, 9.5367431640625e-07 ;  /* 0x00000010ffba7435 */ /* 0x000fe200000001ff */
[----:B------:R-:W-:Y:S02]  /*4dc0*/  MOV R185, R223 ;  /* 0x000000df00b97202 */ /* 0x000fe40000000f00 */
[----:B------:R-:W-:Y:S02]  /*4dd0*/  MOV R193, 0x1f ;  /* 0x0000001f00c17802 */ /* 0x000fe40000000f00 */
[----:B------:R-:W-:-:S02]  /*4de0*/  MOV R192, 0xffffffff ;  /* 0xffffffff00c07802 */ /* 0x000fc40000000f00 */
[----:B------:R-:W-:Y:S02]  /*4df0*/  MOV R184, 0x4e10 ;  /* 0x00004e1000b87802 */ /* 0x000fe40000000f00 */
[----:B01---5:R-:W-:Y:S05]  /*4e00*/  CALL.REL.NOINC `($__internal_154_$__cuda_sm70_shflsync_down_p) ;  /* 0x000003e000007944 */ /* 0x023fea0003c00000 */
[----:B------:R-:W-:Y:S01]  /*4e10*/  FADD.FTZ R187, R187, R224 ;  /* 0x000000e0bbbb7221 */ /* 0x000fe20000010000 */
[----:B------:R-:W-:Y:S01]  /*4e20*/  MOV R193, 0x1f ;  /* 0x0000001f00c17802 */ /* 0x000fe20000000f00 */
[----:B-1----:R-:W-:Y:S01]  /*4e30*/  FADD.FTZ R189, R223, R186 ;  /* 0x000000badfbd7221 */ /* 0x002fe20000010000 */
[----:B------:R-:W-:Y:S01]  /*4e40*/  HFMA2.MMA R186, -RZ, RZ, 0, 4.76837158203125e-07 ;  /* 0x00000008ffba7435 */ /* 0x000fe200000001ff */
[----:B------:R-:W-:Y:S02]  /*4e50*/  MOV R192, 0xffffffff ;  /* 0xffffffff00c07802 */ /* 0x000fe40000000f00 */
[----:B------:R-:W-:Y:S02]  /*4e60*/  MOV R185, R187 ;  /* 0x000000bb00b97202 */ /* 0x000fe40000000f00 */
[----:B------:R-:W-:Y:S02]  /*4e70*/  MOV R184, 0x4e90 ;  /* 0x00004e9000b87802 */ /* 0x000fe40000000f00 */
[----:B------:R-:W-:Y:S05]  /*4e80*/  CALL.REL.NOINC `($__internal_154_$__cuda_sm70_shflsync_down_p) ;  /* 0x0000036000007944 */ /* 0x000fea0003c00000 */
[----:B-1----:R-:W-:Y:S01]  /*4e90*/  MOV R190, R186 ;  /* 0x000000ba00be7202 */ /* 0x002fe20000000f00 */
[----:B------:R-:W-:Y:S01]  /*4ea0*/  HFMA2.MMA R186, -RZ, RZ, 0, 4.76837158203125e-07 ;  /* 0x00000008ffba7435 */ /* 0x000fe200000001ff */
[----:B------:R-:W-:-:S02]  /*4eb0*/  MOV R185, R189 ;  /* 0x000000bd00b97202 */ /* 0x000fc40000000f00 */
[----:B------:R-:W-:Y:S02]  /*4ec0*/  MOV R193, 0x1f ;  /* 0x0000001f00c17802 */ /* 0x000fe40000000f00 */
[----:B------:R-:W-:Y:S02]  /*4ed0*/  MOV R192, 0xffffffff ;  /* 0xffffffff00c07802 */ /* 0x000fe40000000f00 */
[----:B------:R-:W-:Y:S02]  /*4ee0*/  MOV R184, 0x4f00 ;  /* 0x00004f0000b87802 */ /* 0x000fe40000000f00 */
[----:B------:R-:W-:Y:S05]  /*4ef0*/  CALL.REL.NOINC `($__internal_154_$__cuda_sm70_shflsync_down_p) ;  /* 0x000002f000007944 */ /* 0x000fea0003c00000 */
[----:B------:R-:W-:Y:S01]  /*4f00*/  FADD.FTZ R187, R190, R187 ;  /* 0x000000bbbebb7221 */ /* 0x000fe20000010000 */
[----:B------:R-:W-:Y:S01]  /*4f10*/  MOV R193, 0x1f ;  /* 0x0000001f00c17802 */ /* 0x000fe20000000f00 */
[----:B-1----:R-:W-:Y:S01]  /*4f20*/  FADD.FTZ R189, R189, R186 ;  /* 0x000000babdbd7221 */ /* 0x002fe20000010000 */
[----:B------:R-:W-:Y:S01]  /*4f30*/  HFMA2.MMA R186, -RZ, RZ, 0, 2.384185791015625e-07 ;  /* 0x00000004ffba7435 */ /* 0x000fe200000001ff */
[----:B------:R-:W-:Y:S02]  /*4f40*/  MOV R192, 0xffffffff ;  /* 0xffffffff00c07802 */ /* 0x000fe40000000f00 */
[----:B------:R-:W-:-:S02]  /*4f50*/  MOV R185, R187 ;  /* 0x000000bb00b97202 */ /* 0x000fc40000000f00 */
[----:B------:R-:W-:Y:S02]  /*4f60*/  MOV R184, 0x4f80 ;  /* 0x00004f8000b87802 */ /* 0x000fe40000000f00 */
[----:B------:R-:W-:Y:S05]  /*4f70*/  CALL.REL.NOINC `($__internal_154_$__cuda_sm70_shflsync_down_p) ;  /* 0x0000027000007944 */ /* 0x000fea0003c00000 */
[----:B-1----:R-:W-:Y:S01]  /*4f80*/  MOV R190, R186 ;  /* 0x000000ba00be7202 */ /* 0x002fe20000000f00 */
[----:B------:R-:W-:Y:S01]  /*4f90*/  HFMA2.MMA R186, -RZ, RZ, 0, 2.384185791015625e-07 ;  /* 0x00000004ffba7435 */ /* 0x000fe200000001ff */
[----:B------:R-:W-:Y:S02]  /*4fa0*/  MOV R185, R189 ;  /* 0x000000bd00b97202 */ /* 0x000fe40000000f00 */
[----:B------:R-:W-:Y:S02]  /*4fb0*/  MOV R193, 0x1f ;  /* 0x0000001f00c17802 */ /* 0x000fe40000000f00 */
[----:B------:R-:W-:Y:S02]  /*4fc0*/  MOV R192, 0xffffffff ;  /* 0xffffffff00c07802 */ /* 0x000fe40000000f00 */
[----:B------:R-:W-:Y:S02]  /*4fd0*/  MOV R184, 0x4ff0 ;  /* 0x00004ff000b87802 */ /* 0x000fe40000000f00 */
[----:B------:R-:W-:Y:S05]  /*4fe0*/  CALL.REL.NOINC `($__internal_154_$__cuda_sm70_shflsync_down_p) ;  /* 0x0000020000007944 */ /* 0x000fea0003c00000 */
[----:B------:R-:W-:Y:S01]  /*4ff0*/  FADD.FTZ R187, R190, R187 ;  /* 0x000000bbbebb7221 */ /* 0x000fe20000010000 */
[----:B------:R-:W-:Y:S01]  /*5000*/  MOV R193, 0x1f ;  /* 0x0000001f00c17802 */ /* 0x000fe20000000f00 */
[----:B-1----:R-:W-:Y:S01]  /*5010*/  FADD.FTZ R189, R189, R186 ;  /* 0x000000babdbd7221 */ /* 0x002fe20000010000 */
[----:B------:R-:W-:Y:S01]  /*5020*/  HFMA2.MMA R186, -RZ, RZ, 0, 1.1920928955078125e-07 ;  /* 0x00000002ffba7435 */ /* 0x000fe200000001ff */
[----:B------:R-:W-:-:S02]  /*5030*/  MOV R192, 0xffffffff ;  /* 0xffffffff00c07802 */ /* 0x000fc40000000f00 */
[----:B------:R-:W-:Y:S02]  /*5040*/  MOV R185, R187 ;  /* 0x000000bb00b97202 */ /* 0x000fe40000000f00 */
[----:B------:R-:W-:Y:S02]  /*5050*/  MOV R184, 0x5070 ;  /* 0x0000507000b87802 */ /* 0x000fe40000000f00 */
[----:B------:R-:W-:Y:S05]  /*5060*/  CALL.REL.NOINC `($__internal_154_$__cuda_sm70_shflsync_down_p) ;  /* 0x0000018000007944 */ /* 0x000fea0003c00000 */
[----:B-1----:R-:W-:Y:S01]  /*5070*/  MOV R190, R186 ;  /* 0x000000ba00be7202 */ /* 0x002fe20000000f00 */
[----:B------:R-:W-:Y:S01]  /*5080*/  HFMA2.MMA R186, -RZ, RZ, 0, 1.1920928955078125e-07 ;  /* 0x00000002ffba7435 */ /* 0x000fe200000001ff */
[----:B------:R-:W-:Y:S02]  /*5090*/  MOV R185, R189 ;  /* 0x000000bd00b97202 */ /* 0x000fe40000000f00 */
[----:B------:R-:W-:Y:S02]  /*50a0*/  MOV R193, 0x1f ;  /* 0x0000001f00c17802 */ /* 0x000fe40000000f00 */
[----:B------:R-:W-:Y:S02]  /*50b0*/  MOV R192, 0xffffffff ;  /* 0xffffffff00c07802 */ /* 0x000fe40000000f00 */
[----:B------:R-:W-:-:S02]  /*50c0*/  MOV R184, 0x50e0 ;  /* 0x000050e000b87802 */ /* 0x000fc40000000f00 */
[----:B------:R-:W-:Y:S05]  /*50d0*/  CALL.REL.NOINC `($__internal_154_$__cuda_sm70_shflsync_down_p) ;  /* 0x0000011000007944 */ /* 0x000fea0003c00000 */
[----:B------:R-:W-:Y:S01]  /*50e0*/  FADD.FTZ R187, R190, R187 ;  /* 0x000000bbbebb7221 */ /* 0x000fe20000010000 */
[----:B------:R-:W-:Y:S01]  /*50f0*/  MOV R193, 0x1f ;  /* 0x0000001f00c17802 */ /* 0x000fe20000000f00 */
[----:B-1----:R-:W-:Y:S01]  /*5100*/  FADD.FTZ R189, R189, R186 ;  /* 0x000000babdbd7221 */ /* 0x002fe20000010000 */
[----:B------:R-:W-:Y:S01]  /*5110*/  HFMA2.MMA R186, -RZ, RZ, 0, 5.9604644775390625e-08 ;  /* 0x00000001ffba7435 */ /* 0x000fe200000001ff */
[----:B------:R-:W-:-:S02]  /*5120*/  MOV R192, 0xffffffff ;  /* 0xffffffff00c07802 */ /* 0x000fc40000000f00 */
[----:B------:R-:W-:Y:S02]  /*5130*/  MOV R185, R187 ;  /* 0x000000bb00b97202 */ /* 0x000fe40000000f00 */
[----:B------:R-:W-:Y:S02]  /*5140*/  MOV R184, 0x5160 ;  /* 0x0000516000b87802 */ /* 0x000fe40000000f00 */
[----:B------:R-:W-:Y:S05]  /*5150*/  CALL.REL.NOINC `($__internal_154_$__cuda_sm70_shflsync_down_p) ;  /* 0x0000009000007944 */ /* 0x000fea0003c00000 */
[----:B-1----:R-:W-:Y:S01]  /*5160*/  MOV R190, R186 ;  /* 0x000000ba00be7202 */ /* 0x002fe20000000f00 */
[----:B------:R-:W-:Y:S01]  /*5170*/  HFMA2.MMA R186, -RZ, RZ, 0, 5.9604644775390625e-08 ;  /* 0x00000001ffba7435 */ /* 0x000fe200000001ff */
[----:B------:R-:W-:Y:S02]  /*5180*/  MOV R185, R189 ;  /* 0x000000bd00b97202 */ /* 0x000fe40000000f00 */
[----:B------:R-:W-:Y:S02]  /*5190*/  MOV R193, 0x1f ;  /* 0x0000001f00c17802 */ /* 0x000fe40000000f00 */
[----:B------:R-:W-:Y:S02]  /*51a0*/  MOV R192, 0xffffffff ;  /* 0xffffffff00c07802 */ /* 0x000fe40000000f00 */
[----:B------:R-:W-:-:S02]  /*51b0*/  MOV R184, 0x51d0 ;  /* 0x000051d000b87802 */ /* 0x000fc40000000f00 */
[----:B------:R-:W-:Y:S05]  /*51c0*/  CALL.REL.NOINC `($__internal_154_$__cuda_sm70_shflsync_down_p) ;  /* 0x0000002000007944 */ /* 0x000fea0003c00000 */
[----:B-1----:R-:W-:Y:S01]  /*51d0*/  MOV R185, R186 ;  /* 0x000000ba00b97202 */ /* 0x002fe20000000f00 */
[----:B------:R-:W-:Y:S05]  /*51e0*/  BRA `(.L_x_9079) ;  /* 0xffffd07000007947 */ /* 0x000fea000383ffff */
        .weak           $__internal_154_$__cuda_sm70_shflsync_down_p
        .type           $__internal_154_$__cuda_sm70_shflsync_down_p,@function
        .size           $__internal_154_$__cuda_sm70_shflsync_down_p,(.L_x_11888 - $__internal_154_$__cuda_sm70_shflsync_down_p)
$__internal_154_$__cuda_sm70_shflsync_down_p:
[----:B------:R-:W-:Y:S04]  /*51f0*/  WARPSYNC R192 ;  /* 0x000000c000007348 */ /* 0x000fe80003800000 */
[----:B------:R0:W1:Y:S02]  /*5200*/  SHFL.DOWN PT, R186, R185, R186, R193 ;  /* 0x080000bab9ba7389 */ /* 0x00006400000e00c1 */
[----:B0-----:R-:W-:-:S06]  /*5210*/  HFMA2.MMA R185, -RZ, RZ, 0, 0 ;  /* 0x00000000ffb97435 */ /* 0x001fcc00000001ff */
[----:B------:R-:W-:Y:S05]  /*5220*/  RET.REL.NODEC R184 `(_ZN10layer_norm13ln_bwd_kernelINS_13Kernel_traitsIf6__halffS2_fjLj4096ELj1ELj1ELj4ELj16ENS_18Kernel_traits_baseILj4096EfS2_fS2_fjLj128EEEEELb1ELb1ELb0ELb0EEEvNS_9BwdParamsE) ;  /* 0xffffadd0b8007950 */ /* 0x000fea0003c3ffff */
.L_x_9080:
        /* <DEDUP_REMOVED lines=13> */
.L_x_11888:


//--------------------- .text._ZN10layer_norm13ln_bwd_kernelINS_13Kernel_traitsIf6__halffS2_fjLj4096ELj1ELj1ELj4ELj16ENS_18Kernel_traits_baseILj4096EfS2_fS2_fjLj128EEEEELb1ELb1ELb0ELb1EEEvNS_9BwdParamsE --------------------------
	.section	.text._ZN10layer_norm13ln_bwd_kernelINS_13Kernel_traitsIf6__halffS2_fjLj4096ELj1ELj1ELj4ELj16ENS_18Kernel_traits_baseILj4096EfS2_fS2_fjLj128EEEEELb1ELb1ELb0ELb1EEEvNS_9BwdParamsE,"ax",@progbits
	.sectioninfo	@"SHI_REGISTERS=255"
	.align	128
        .global         _ZN10layer_norm13ln_bwd_kernelINS_13Kernel_traitsIf6__halffS2_fjLj4096ELj1ELj1ELj4ELj16ENS_18Kernel_traits_baseILj4096EfS2_fS2_fjLj128EEEEELb1ELb1ELb0ELb1EEEvNS_9BwdParamsE
        .type           _ZN10layer_norm13ln_bwd_kernelINS_13Kernel_traitsIf6__halffS2_fjLj4096ELj1ELj1ELj4ELj16ENS_18Kernel_traits_baseILj4096EfS2_fS2_fjLj128EEEEELb1ELb1ELb0ELb1EEEvNS_9BwdParamsE,@function
        .size           _ZN10layer_norm13ln_bwd_kernelINS_13Kernel_traitsIf6__halffS2_fjLj4096ELj1ELj1ELj4ELj16ENS_18Kernel_traits_baseILj4096EfS2_fS2_fjLj128EEEEELb1ELb1ELb0ELb1EEEvNS_9BwdParamsE,(.L_x_11889 - _ZN10layer_norm13ln_bwd_kernelINS_13Kernel_traitsIf6__halffS2_fjLj4096ELj1ELj1ELj4ELj16ENS_18Kernel_traits_baseILj4096EfS2_fS2_fjLj128EEEEELb1ELb1ELb0ELb1EEEvNS_9BwdParamsE)
        .other          _ZN10layer_norm13ln_bwd_kernelINS_13Kernel_traitsIf6__halffS2_fjLj4096ELj1ELj1ELj4ELj16ENS_18Kernel_traits_baseILj4096EfS2_fS2_fjLj128EEEEELb1ELb1ELb0ELb1EEEvNS_9BwdParamsE,@"STO_CUDA_ENTRY STV_DEFAULT"
_ZN10layer_norm13ln_bwd_kernelINS_13Kernel_traitsIf6__halffS2_fjLj4096ELj1ELj1ELj4ELj16ENS_18Kernel_traits_baseILj4096EfS2_fS2_fjLj128EEEEELb1ELb1ELb0ELb1EEEvNS_9BwdParamsE:
.text._ZN10layer_norm13ln_bwd_kernelINS_13Kernel_traitsIf6__halffS2_fjLj4096ELj1ELj1ELj4ELj16ENS_18Kernel_traits_baseILj4096EfS2_fS2_fjLj128EEEEELb1ELb1ELb0ELb1EEEvNS_9BwdParamsE:
        /* <DEDUP_REMOVED lines=57> */
.L_x_9081:
        /* <DEDUP_REMOVED lines=69> */
[----:B------:R-:W-:Y:S01]  /*07e0*/  MOV R233, RZ ;  /* 0x000000ff00e97202 */ /* 0x000fe20000000f00 */
[----:B------:R-:W-:Y:S01]  /*07f0*/  CS2R R196, SRZ ;  /* 0x0000000000c47805 */ /* 0x000fe2000001ff00 */
[----:B------:R-:W-:Y:S01]  /*0800*/  MOV R222, RZ ;  /* 0x000000ff00de7202 */ /* 0x000fe20000000f00 */
        /* <DEDUP_REMOVED lines=25> */
.L_x_9086:
        /* <DEDUP_REMOVED lines=15> */
[----:B------:R-:W-:-:S03]  /*0a90*/  @P0 LEA.HI.X R133, R0, c[0x0][0x1c4], R137, 0x1, P1 ;  /* 0x0000710000850a11 */ /* 0x000fc600008f0c89 */
[C---:B------:R-:W-:Y:S01]  /*0aa0*/  IMAD.WIDE.U32 R140, R199.reuse, R194, c[0x0][0x188] ;  /* 0x00006200c78c7625 */ /* 0x040fe200078e00c2 */
[C---:B------:R-:W-:Y:S01]  /*0ab0*/  IADD3 R200, R199.reuse, 0x80, RZ ;  /* 0x00000080c7c87810 */ /* 0x040fe20007ffe0ff */
[----:B------:R1:W3:Y:S02]  /*0ac0*/  @P0 LDG.E.U16 R201, [R132.64] ;  /* 0x0000000484c90981 */ /* 0x0002e4000c1e1500 */
[----:B------:R-:W-:-:S04]  /*0ad0*/  IMAD.WIDE.U32 R136, R199, R176, c[0x0][0x208] ;  /* 0x00008200c7887625 */ /* 0x000fc800078e00b0 */
[----:B------:R-:W-:Y:S02]  /*0ae0*/  IMAD.WIDE R184, R0, R184, c[0x0][0x1a8] ;  /* 0x00006a0000b87625 */ /* 0x000fe400078e02b8 */
[----:B------:R-:W4:Y:S02]  /*0af0*/  LDG.E.128 R136, [R136.64] ;  /* 0x0000000488887981 */ /* 0x000f24000c1e1d00 */
[----:B------:R-:W-:Y:S02]  /*0b00*/  IMAD.WIDE.U32 R148, R200, R194, c[0x0][0x188] ;  /* 0x00006200c8947625 */ /* 0x000fe400078e00c2 */
[----:B-1----:R0:W3:Y:S04]  /*0b10*/  LDG.E.128 R132, [R140.64] ;  /* 0x000000048c847981 */ /* 0x0020e8000c1e1d00 */
[----:B------:R1:W3:Y:S04]  /*0b20*/  LDG.E R191, [R184.64] ;  /* 0x00000004b8bf7981 */ /* 0x0002e8000c1e1900 */
[----:B------:R1:W3:Y:S01]  /*0b30*/  LDG.E.128 R144, [R148.64] ;  /* 0x0000000494907981 */ /* 0x0002e2000c1e1d00 */
[----:B------:R-:W-:-:S02]  /*0b40*/  ISETP.NE.U32.AND P1, PT, RZ, c[0x0][0x218], PT ;  /* 0x00008600ff007a0c */ /* 0x000fc40003f25070 */
[C---:B------:R-:W-:Y:S01]  /*0b50*/  IADD3 R198, R199.reuse, 0x100, RZ ;  /* 0x00000100c7c67810 */ /* 0x040fe20007ffe0ff */
[----:B------:R-:W-:Y:S01]  /*0b60*/  ULDC.U8 UR6, c[0x0][0x1f0] ;  /* 0x00007c0000067ab9 */ /* 0x000fe20000000000 */
[----:B------:R-:W-:Y:S01]  /*0b70*/  ISETP.NE.AND.EX P1, PT, RZ, c[0x0][0x21c], PT, P1 ;  /* 0x00008700ff007a0c */ /* 0x000fe20003f25310 */
[----:B0-----:R-:W3:Y:S01]  /*0b80*/  LDG.E.128 R140, [R140.64+0x10] ;  /* 0x000010048c8c7981 */ /* 0x001ee2000c1e1d00 */
[C---:B------:R-:W-:Y:S01]  /*0b90*/  IADD3 R190, R199.reuse, 0x180, RZ ;  /* 0x00000180c7be7810 */ /* 0x040fe20007ffe0ff */
[-C--:B------:R-:W-:Y:S02]  /*0ba0*/  IMAD.WIDE.U32 R156, R198, R194.reuse, c[0x0][0x188] ;  /* 0x00006200c69c7625 */ /* 0x080fe400078e00c2 */
[----:B-1----:R-:W3:Y:S02]  /*0bb0*/  LDG.E.128 R148, [R148.64+0x10] ;  /* 0x0000100494947981 */ /* 0x002ee4000c1e1d00 */
[-C--:B------:R-:W-:Y:S02]  /*0bc0*/  IMAD.WIDE.U32 R164, R190, R194.reuse, c[0x0][0x188] ;  /* 0x00006200bea47625 */ /* 0x080fe400078e00c2 */
[----:B------:R0:W3:Y:S04]  /*0bd0*/  LDG.E.128 R152, [R156.64] ;  /* 0x000000049c987981 */ /* 0x0000e8000c1e1d00 */
[-C--:B------:R-:W-:Y:S01]  /*0be0*/  @P1 IMAD.WIDE.U32 R184, R199, R194.reuse, c[0x0][0x218] ;  /* 0x00008600c7b81625 */ /* 0x080fe200078e00c2 */
[----:B------:R1:W3:Y:S03]  /*0bf0*/  LDG.E.128 R160, [R164.64] ;  /* 0x00000004a4a07981 */ /* 0x0002e6000c1e1d00 */
[-C--:B------:R-:W-:Y:S01]  /*0c00*/  @P1 IMAD.WIDE.U32 R186, R200, R194.reuse, c[0x0][0x218] ;  /* 0x00008600c8ba1625 */ /* 0x080fe200078e00c2 */
        /* <DEDUP_REMOVED lines=10> */
[----:B------:R-:W-:Y:S01]  /*0cb0*/  ISETP.NE.AND P1, PT, RZ, UR6, PT ;  /* 0x00000006ff007c0c */ /* 0x000fe2000bf25270 */
[----:B------:R-:W-:-:S02]  /*0cc0*/  IMAD.WIDE.U32 R172, R198, R176, c[0x0][0x208] ;  /* 0x00008200c6ac7625 */ /* 0x000fc400078e00b0 */
[----:B0-----:R-:W3:Y:S02]  /*0cd0*/  LDG.E.128 R156, [R156.64+0x10] ;  /* 0x000010049c9c7981 */ /* 0x001ee4000c1e1d00 */
[-C--:B------:R-:W-:Y:S02]  /*0ce0*/  IMAD.WIDE.U32 R168, R200, R176.reuse, c[0x0][0x208] ;  /* 0x00008200c8a87625 */ /* 0x080fe400078e00b0 */
[----:B------:R-:W3:Y:S02]  /*0cf0*/  LDG.E.128 R172, [R172.64] ;  /* 0x00000004acac7981 */ /* 0x000ee4000c1e1d00 */
[----:B------:R-:W-:Y:S01]  /*0d00*/  IMAD.WIDE.U32 R176, R190, R176, c[0x0][0x208] ;  /* 0x00008200beb07625 */ /* 0x000fe200078e00b0 */
[--C-:B----4-:R-:W-:Y:S01]  /*0d10*/  HADD2.F32 R226, -RZ, R136.reuse.H0_H0 ;  /* 0x20000088ffe27230 */ /* 0x110fe20000004100 */
[----:B--2---:R-:W-:Y:S01]  /*0d20*/  FSEL R242, R242, RZ, !P1 ;  /* 0x000000fff2f27208 */ /* 0x004fe20004800000 */
[----:B------:R-:W-:-:S03]  /*0d30*/  HADD2.F32 R225, -RZ, R136.H1_H1 ;  /* 0x30000088ffe17230 */ /* 0x000fc60000004100 */
[----:B------:R-:W2:Y:S01]  /*0d40*/  LDG.E.128 R176, [R176.64] ;  /* 0x00000004b0b07981 */ /* 0x000ea2000c1e1d00 */
[C---:B---3--:R-:W-:Y:S01]  /*0d50*/  FADD.FTZ R228, -R242.reuse, R134 ;  /* 0x00000086f2e47221 */ /* 0x048fe20000010100 */
[----:B------:R-:W-:Y:S01]  /*0d60*/  HADD2.F32 R136, -RZ, R137.H0_H0 ;  /* 0x20000089ff887230 */ /* 0x000fe20000004100 */
[----:B------:R-:W-:Y:S01]  /*0d70*/  MOV R184, 0x8 ;  /* 0x0000000800b87802 */ /* 0x000fe20000000f00 */
[----:B-1----:R-:W3:Y:S01]  /*0d80*/  LDG.E.128 R164, [R164.64+0x10] ;  /* 0x00001004a4a47981 */ /* 0x002ee2000c1e1d00 */
[----:B------:R-:W-:Y:S02]  /*0d90*/  FMUL.FTZ R228, R191, R228 ;  /* 0x000000e4bfe47220 */ /* 0x000fe40000410000 */
[----:B------:R-:W-:Y:S01]  /*0da0*/  FADD.FTZ R212, -R242, R145 ;  /* 0x00000091f2d47221 */ /* 0x000fe20000010100 */
[----:B------:R-:W-:Y:S01]  /*0db0*/  MOV R192, 0x3f800000 ;  /* 0x3f80000000c07802 */ /* 0x000fe20000000f00 */
[----:B------:R-:W-:Y:S01]  /*0dc0*/  FADD.FTZ R222, R136, R222 ;  /* 0x000000de88de7221 */ /* 0x000fe20000010000 */
[----:B------:R-:W4:Y:S01]  /*0dd0*/  LDG.E.128 R168, [R168.64] ;  /* 0x00000004a8a87981 */ /* 0x000f22000c1e1d00 */
[----:B------:R-:W-:-:S02]  /*0de0*/  FFMA.FTZ R27, R228, R136, R27 ;  /* 0x00000088e41b7223 */ /* 0x000fc4000001001b */
[----:B------:R-:W-:Y:S02]  /*0df0*/  FMUL.FTZ R145, R90, R136 ;  /* 0x000000885a917220 */ /* 0x000fe40000410000 */
[----:B------:R-:W3:Y:S01]  /*0e00*/  LDL.LU R136, [R1+0x4] ;  /* 0x0000040001887983 */ /* 0x000ee20000300800 */
[----:B------:R-:W-:Y:S01]  /*0e10*/  IMAD.WIDE.U32 R202, R199, R184, c[0x0][0x190] ;  /* 0x00006400c7ca7625 */ /* 0x000fe200078e00b8 */
[----:B------:R-:W-:-:S03]  /*0e20*/  HADD2.F32 R137, -RZ, R137.H1_H1 ;  /* 0x30000089ff897230 */ /* 0x000fc60000004100 */
[C---:B------:R-:W-:Y:S01]  /*0e30*/  FADD.FTZ R227, -R242.reuse, R135 ;  /* 0x00000087f2e37221 */ /* 0x040fe20000010100 */
[----:B------:R0:W5:Y:S01]  /*0e40*/  LDG.E.64 R194, [R202.64] ;  /* 0x00000004cac27981 */ /* 0x000162000c1e1b00 */
[C---:B------:R-:W-:Y:S02]  /*0e50*/  FADD.FTZ R223, -R242.reuse, R141 ;  /* 0x0000008df2df7221 */ /* 0x040fe40000010100 */
[C---:B------:R-:W-:Y:S01]  /*0e60*/  FMUL.FTZ R227, R191.reuse, R227 ;  /* 0x000000e3bfe37220 */ /* 0x040fe20000410000 */
[----:B------:R-:W-:Y:S01]  /*0e70*/  @P0 HADD2.F32 R192, -RZ, R201.H0_H0 ;  /* 0x200000c9ffc00230 */ /* 0x000fe20000004100 */
[----:B------:R-:W-:Y:S02]  /*0e80*/  FMUL.FTZ R223, R191, R223 ;  /* 0x000000dfbfdf7220 */ /* 0x000fe40000410000 */
[C---:B0-----:R-:W-:Y:S01]  /*0e90*/  FADD.FTZ R202, -R242.reuse, R142 ;  /* 0x0000008ef2ca7221 */ /* 0x041fe20000010100 */
[--C-:B------:R-:W-:Y:S02]  /*0ea0*/  HADD2.F32 R203, -RZ, R138.reuse.H0_H0 ;  /* 0x2000008affcb7230 */ /* 0x100fe40000004100 */
[----:B------:R-:W-:Y:S01]  /*0eb0*/  HADD2.F32 R138, -RZ, R138.H1_H1 ;  /* 0x3000008aff8a7230 */ /* 0x000fe20000004100 */
[----:B------:R-:W-:-:S02]  /*0ec0*/  FADD.FTZ R204, -R242, R143 ;  /* 0x0000008ff2cc7221 */ /* 0x000fc40000010100 */
[C---:B------:R-:W-:Y:S02]  /*0ed0*/  FADD.FTZ R230, -R242.reuse, R132 ;  /* 0x00000084f2e67221 */ /* 0x040fe40000010100 */
[----:B------:R-:W-:Y:S02]  /*0ee0*/  FADD.FTZ R201, -R242, R144 ;  /* 0x00000090f2c97221 */ /* 0x000fe40000010100 */
[----:B------:R-:W-:Y:S02]  /*0ef0*/  FADD.FTZ R221, R137, R221 ;  /* 0x000000dd89dd7221 */ /* 0x000fe40000010000 */
[-C--:B------:R-:W-:Y:S02]  /*0f00*/  FFMA.FTZ R180, R227, R137.reuse, R180 ;  /* 0x00000089e3b47223 */ /* 0x080fe400000100b4 */
[----:B------:R-:W-:Y:S02]  /*0f10*/  FMUL.FTZ R144, R91, R137 ;  /* 0x000000895b907220 */ /* 0x000fe40000410000 */
[----:B------:R-:W4:Y:S01]  /*0f20*/  LDL.LU R137, [R1+0xc] ;  /* 0x00000c0001897983 */ /* 0x000f220000300800 */
[----:B------:R-:W-:-:S02]  /*0f30*/  FADD.FTZ R231, R138, R231 ;  /* 0x000000e78ae77221 */ /* 0x000fc40000010000 */
[----:B------:R-:W-:Y:S02]  /*0f40*/  FFMA.FTZ R26, R223, R138, R26 ;  /* 0x0000008adf1a7223 */ /* 0x000fe4000001001a */
[C---:B------:R-:W-:Y:S01]  /*0f50*/  FADD.FTZ R143, -R242.reuse, R158 ;  /* 0x0000009ef28f7221 */ /* 0x040fe20000010100 */
[----:B------:R-:W-:Y:S01]  /*0f60*/  HADD2.F32 R142, -RZ, R175.H0_H0 ;  /* 0x200000afff8e7230 */ /* 0x000fe20000004100 */
[C---:B------:R-:W-:Y:S01]  /*0f70*/  FADD.FTZ R207, -R242.reuse, R150 ;  /* 0x00000096f2cf7221 */ /* 0x040fe20000010100 */
[--C-:B------:R-:W-:Y:S01]  /*0f80*/  HADD2.F32 R135, -RZ, R139.reuse.H0_H0 ;  /* 0x2000008bff877230 */ /* 0x100fe20000004100 */
[C---:B------:R-:W-:Y:S01]  /*0f90*/  FADD.FTZ R141, -R242.reuse, R159 ;  /* 0x0000009ff28d7221 */ /* 0x040fe20000010100 */
[----:B------:R-:W-:Y:S01]  /*0fa0*/  HADD2.F32 R139, -RZ, R139.H1_H1 ;  /* 0x3000008bff8b7230 */ /* 0x000fe20000004100 */
[C---:B------:R-:W-:Y:S02]  /*0fb0*/  FADD.FTZ R150, -R242.reuse, R160 ;  /* 0x000000a0f2967221 */ /* 0x040fe40000010100 */
[----:B------:R-:W-:-:S02]  /*0fc0*/  FADD.FTZ R229, -R242, R133 ;  /* 0x00000085f2e57221 */ /* 0x000fc40000010100 */
[C---:B------:R-:W-:Y:S02]  /*0fd0*/  FADD.FTZ R213, -R242.reuse, R146 ;  /* 0x00000092f2d57221 */ /* 0x040fe40000010100 */
[C---:B------:R-:W-:Y:S02]  /*0fe0*/  FADD.FTZ R209, -R242.reuse, R151 ;  /* 0x00000097f2d17221 */ /* 0x040fe40000010100 */
[----:B------:R-:W-:Y:S02]  /*0ff0*/  FMUL.FTZ R202, R191, R202 ;  /* 0x000000cabfca7220 */ /* 0x000fe40000410000 */
[C---:B------:R-:W-:Y:S02]  /*1000*/  FADD.FTZ R133, -R242.reuse, R153 ;  /* 0x00000099f2857221 */ /* 0x040fe40000010100 */
[C---:B------:R-:W-:Y:S02]  /*1010*/  FADD.FTZ R134, -R242.reuse, R154 ;  /* 0x0000009af2867221 */ /* 0x040fe40000010100 */
[----:B------:R-:W-:-:S02]  /*1020*/  FADD.FTZ R146, -R242, R155 ;  /* 0x0000009bf2927221 */ /* 0x000fc40000010100 */
[C---:B------:R-:W-:Y:S02]  /*1030*/  FADD.FTZ R151, -R242.reuse, R163 ;  /* 0x000000a3f2977221 */ /* 0x040fe40000010100 */
[C---:B------:R-:W-:Y:S02]  /*1040*/  FADD.FTZ R153, -R242.reuse, R161 ;  /* 0x000000a1f2997221 */ /* 0x040fe40000010100 */
[----:B------:R-:W-:Y:S02]  /*1050*/  FADD.FTZ R154, -R242, R162 ;  /* 0x000000a2f29a7221 */ /* 0x000fe40000010100 */
[----:B------:R-:W-:Y:S02]  /*1060*/  FADD.FTZ R234, R139, R234 ;  /* 0x000000ea8bea7221 */ /* 0x000fe40000010000 */
[----:B------:R-:W-:Y:S02]  /*1070*/  FADD.FTZ R237, R135, R237 ;  /* 0x000000ed87ed7221 */ /* 0x000fe40000010000 */
[----:B------:R-:W-:Y:S01]  /*1080*/  FFMA.FTZ R23, R202, R135, R23 ;  /* 0x00000087ca177223 */ /* 0x000fe20000010017 */
[----:B--2---:R-:W-:-:S02]  /*1090*/  HADD2.F32 R158, -RZ, R179.H0_H0 ;  /* 0x200000b3ff9e7230 */ /* 0x004fc40000004100 */
[----:B------:R-:W-:Y:S01]  /*10a0*/  HADD2.F32 R132, -RZ, R179.H1_H1 ;  /* 0x300000b3ff847230 */ /* 0x000fe20000004100 */
[----:B------:R-:W-:Y:S02]  /*10b0*/  FMUL.FTZ R179, R85, R138 ;  /* 0x0000008a55b37220 */ /* 0x000fe40000410000 */
[----:B------:R-:W2:Y:S01]  /*10c0*/  LDL.LU R138, [R1] ;  /* 0x00000000018a7983 */ /* 0x000ea20000300800 */
[----:B---3--:R-:W-:-:S05]  /*10d0*/  FADD.FTZ R136, R142, R136 ;  /* 0x000000888e887221 */ /* 0x008fca0000010000 */
[----:B------:R0:W-:Y:S01]  /*10e0*/  STL [R1+0x4], R136 ;  /* 0x0000048801007387 */ /* 0x0001e20000100800 */
[--C-:B------:R-:W-:Y:S02]  /*10f0*/  HADD2.F32 R160, -RZ, R178.reuse.H0_H0 ;  /* 0x200000b2ffa07230 */ /* 0x100fe40000004100 */
[----:B------:R-:W-:Y:S01]  /*1100*/  HADD2.F32 R159, -RZ, R178.H1_H1 ;  /* 0x300000b2ff9f7230 */ /* 0x000fe20000004100 */
[----:B0-----:R-:W3:Y:S01]  /*1110*/  LDL.LU R136, [R1+0x8] ;  /* 0x0000080001887983 */ /* 0x001ee20000300800 */
[----:B------:R-:W-:Y:S01]  /*1120*/  FMUL.FTZ R178, R191, R204 ;  /* 0x000000ccbfb27220 */ /* 0x000fe20000410000 */
[--C-:B------:R-:W-:Y:S02]  /*1130*/  HADD2.F32 R155, -RZ, R176.reuse.H0_H0 ;  /* 0x200000b0ff9b7230 */ /* 0x100fe40000004100 */
[----:B------:R-:W-:Y:S01]  /*1140*/  HADD2.F32 R163, -RZ, R176.H1_H1 ;  /* 0x300000b0ffa37230 */ /* 0x000fe20000004100 */
[-C--:B------:R-:W-:Y:S01]  /*1150*/  FFMA.FTZ R24, R178, R139.reuse, R24 ;  /* 0x0000008bb2187223 */ /* 0x080fe20000010018 */
[--C-:B------:R-:W-:Y:S01]  /*1160*/  HADD2.F32 R162, -RZ, R177.reuse.H0_H0 ;  /* 0x200000b1ffa27230 */ /* 0x100fe20000004100 */
[----:B------:R-:W-:Y:S01]  /*1170*/  FMUL.FTZ R176, R87, R139 ;  /* 0x0000008b57b07220 */ /* 0x000fe20000410000 */
[----:B------:R-:W-:Y:S01]  /*1180*/  HADD2.F32 R161, -RZ, R177.H1_H1 ;  /* 0x300000b1ffa17230 */ /* 0x000fe20000004100 */
[----:B------:R-:W-:Y:S01]  /*1190*/  FMUL.FTZ R177, R86, R135 ;  /* 0x0000008756b17220 */ /* 0x000fe20000410000 */
[----:B------:R-:W3:Y:S04]  /*11a0*/  LDL.LU R139, [R1+0x14] ;  /* 0x00001400018b7983 */ /* 0x000ee80000300800 */
[----:B------:R-:W3:Y:S01]  /*11b0*/  LDL.LU R135, [R1+0x10] ;  /* 0x0000100001877983 */ /* 0x000ee20000300800 */
[----:B------:R-:W-:Y:S01]  /*11c0*/  FADD.FTZ R224, -R242, R140 ;  /* 0x0000008cf2e07221 */ /* 0x000fe20000010100 */
[----:B------:R-:W-:Y:S01]  /*11d0*/  HADD2.F32 R140, -RZ, R175.H1_H1 ;  /* 0x300000afff8c7230 */ /* 0x000fe20000004100 */
[----:B----4-:R-:W-:-:S02]  /*11e0*/  FADD.FTZ R137, R155, R137 ;  /* 0x000000899b897221 */ /* 0x010fc40000010000 */
[----:B------:R-:W-:-:S04]  /*11f0*/  IMAD.WIDE.U32 R188, R200, R184, c[0x0][0x190] ;  /* 0x00006400c8bc7625 */ /* 0x000fc800078e00b8 */
[-C--:B------:R-:W-:Y:S02]  /*1200*/  IMAD.WIDE.U32 R186, R198, R184.reuse, c[0x0][0x190] ;  /* 0x00006400c6ba7625 */ /* 0x080fe400078e00b8 */
[----:B------:R-:W5:Y:S02]  /*1210*/  LDG.E.64 R188, [R188.64] ;  /* 0x00000004bcbc7981 */ /* 0x000f64000c1e1b00 */
[----:B------:R-:W-:Y:S02]  /*1220*/  IMAD.WIDE.U32 R184, R190, R184, c[0x0][0x190] ;  /* 0x00006400beb87625 */ /* 0x000fe400078e00b8 */
[----:B------:R-:W5:Y:S04]  /*1230*/  LDG.E.64 R186, [R186.64] ;  /* 0x00000004baba7981 */ /* 0x000f68000c1e1b00 */
[----:B------:R-:W5:Y:S01]  /*1240*/  LDG.E.64 R184, [R184.64] ;  /* 0x00000004b8b87981 */ /* 0x000f62000c1e1b00 */
[----:B------:R-:W-:-:S02]  /*1250*/  FMUL.FTZ R230, R191, R230 ;  /* 0x000000e6bfe67220 */ /* 0x000fc40000410000 */
[----:B------:R-:W-:Y:S02]  /*1260*/  FMUL.FTZ R229, R191, R229 ;  /* 0x000000e5bfe57220 */ /* 0x000fe40000410000 */
[----:B------:R-:W-:Y:S02]  /*1270*/  FADD.FTZ R220, R226, R220 ;  /* 0x000000dce2dc7221 */ /* 0x000fe40000010000 */
[----:B------:R-:W-:Y:S01]  /*1280*/  FFMA.FTZ R181, R230, R226, R181 ;  /* 0x000000e2e6b57223 */ /* 0x000fe200000100b5 */
[--C-:B------:R-:W-:Y:S01]  /*1290*/  HADD2.F32 R206, -RZ, R170.reuse.H0_H0 ;  /* 0x200000aaffce7230 */ /* 0x100fe20000004100 */
[C---:B------:R-:W-:Y:S01]  /*12a0*/  FADD.FTZ R147, -R242.reuse, R147 ;  /* 0x00000093f2937221 */ /* 0x040fe20000010100 */
[----:B------:R-:W-:Y:S01]  /*12b0*/  HADD2.F32 R208, -RZ, R170.H1_H1 ;  /* 0x300000aaffd07230 */ /* 0x000fe20000004100 */
[C---:B------:R-:W-:Y:S02]  /*12c0*/  FADD.FTZ R148, -R242.reuse, R148 ;  /* 0x00000094f2947221 */ /* 0x040fe40000010100 */
[----:B------:R-:W-:-:S02]  /*12d0*/  FADD.FTZ R149, -R242, R149 ;  /* 0x00000095f2957221 */ /* 0x000fc40000010100 */
[C---:B------:R-:W-:Y:S02]  /*12e0*/  FADD.FTZ R152, -R242.reuse, R152 ;  /* 0x00000098f2987221 */ /* 0x040fe40000010100 */
[C---:B------:R-:W-:Y:S02]  /*12f0*/  FADD.FTZ R156, -R242.reuse, R156 ;  /* 0x0000009cf29c7221 */ /* 0x040fe40000010100 */
[----:B------:R-:W-:Y:S02]  /*1300*/  FADD.FTZ R157, -R242, R157 ;  /* 0x0000009df29d7221 */ /* 0x000fe40000010100 */
[----:B--2---:R-:W-:-:S05]  /*1310*/  FADD.FTZ R138, R140, R138 ;  /* 0x0000008a8c8a7221 */ /* 0x004fca0000010000 */
[----:B------:R0:W-:Y:S04]  /*1320*/  STL [R1], R138 ;  /* 0x0000008a01007387 */ /* 0x0001e80000100800 */
[----:B0-----:R-:W2:Y:S04]  /*1330*/  LDL.LU R138, [R1+0x1c] ;  /* 0x00001c00018a7983 */ /* 0x001ea80000300800 */
[----:B------:R0:W-:Y:S01]  /*1340*/  STL [R1+0xc], R137 ;  /* 0x00000c8901007387 */ /* 0x0001e20000100800 */
[----:B---3--:R-:W-:-:S03]  /*1350*/  FADD.FTZ R136, R163, R136 ;  /* 0x00000088a3887221 */ /* 0x008fc60000010000 */
[----:B0-----:R-:W3:Y:S04]  /*1360*/  LDL.LU R137, [R1+0x18] ;  /* 0x0000180001897983 */ /* 0x001ee80000300800 */
[----:B------:R0:W-:Y:S01]  /*1370*/  STL [R1+0x8], R136 ;  /* 0x0000088801007387 */ /* 0x0001e20000100800 */
[----:B------:R-:W-:-:S03]  /*1380*/  FADD.FTZ R139, R162, R139 ;  /* 0x0000008ba28b7221 */ /* 0x000fc60000010000 */
[----:B0-----:R-:W4:Y:S01]  /*1390*/  LDL.LU R136, [R1+0x24] ;  /* 0x0000240001887983 */ /* 0x001f220000300800 */
[----:B------:R-:W-:-:S03]  /*13a0*/  FADD.FTZ R135, R161, R135 ;  /* 0x00000087a1877221 */ /* 0x000fc60000010000 */
[----:B------:R-:W-:Y:S04]  /*13b0*/  STL [R1+0x14], R139 ;  /* 0x0000148b01007387 */ /* 0x000fe80000100800 */
[----:B------:R0:W-:Y:S04]  /*13c0*/  STL [R1+0x10], R135 ;  /* 0x0000108701007387 */ /* 0x0001e80000100800 */
[----:B0-----:R-:W4:Y:S01]  /*13d0*/  LDL.LU R135, [R1+0x20] ;  /* 0x0000200001877983 */ /* 0x001f220000300800 */
[C---:B------:R-:W-:Y:S01]  /*13e0*/  FADD.FTZ R232, -R242.reuse, R164 ;  /* 0x000000a4f2e87221 */ /* 0x040fe20000010100 */
[----:B------:R-:W-:Y:S01]  /*13f0*/  HADD2.F32 R164, -RZ, R173.H1_H1 ;  /* 0x300000adffa47230 */ /* 0x000fe20000004100 */
[----:B------:R-:W-:-:S02]  /*1400*/  FADD.FTZ R235, -R242, R165 ;  /* 0x000000a5f2eb7221 */ /* 0x000fc40000010100 */
[----:B------:R-:W-:Y:S01]  /*1410*/  FADD.FTZ R236, -R242, R166 ;  /* 0x000000a6f2ec7221 */ /* 0x000fe20000010100 */
[----:B------:R-:W-:Y:S01]  /*1420*/  HADD2.F32 R166, -RZ, R173.H0_H0 ;  /* 0x200000adffa67230 */ /* 0x000fe20000004100 */
[----:B------:R-:W-:Y:S01]  /*1430*/  FMUL.FTZ R226, R88, R226 ;  /* 0x000000e258e27220 */ /* 0x000fe20000410000 */
[--C-:B------:R-:W-:Y:S01]  /*1440*/  HADD2.F32 R165, -RZ, R172.reuse.H1_H1 ;  /* 0x300000acffa57230 */ /* 0x100fe20000004100 */
[----:B------:R-:W-:Y:S01]  /*1450*/  FADD.FTZ R242, -R242, R167 ;  /* 0x000000a7f2f27221 */ /* 0x000fe20000010100 */
[----:B------:R-:W-:Y:S01]  /*1460*/  HADD2.F32 R167, -RZ, R172.H0_H0 ;  /* 0x200000acffa77230 */ /* 0x000fe20000004100 */
[----:B------:R-:W-:Y:S01]  /*1470*/  FADD.FTZ R219, R225, R219 ;  /* 0x000000dbe1db7221 */ /* 0x000fe20000010000 */
[--C-:B------:R-:W-:Y:S01]  /*1480*/  HADD2.F32 R170, -RZ, R174.reuse.H0_H0 ;  /* 0x200000aeffaa7230 */ /* 0x100fe20000004100 */
[----:B------:R-:W-:Y:S01]  /*1490*/  FFMA.FTZ R182, R229, R225, R182 ;  /* 0x000000e1e5b67223 */ /* 0x000fe200000100b6 */
[----:B------:R-:W-:Y:S01]  /*14a0*/  HADD2.F32 R173, -RZ, R174.H1_H1 ;  /* 0x300000aeffad7230 */ /* 0x000fe20000004100 */
[----:B------:R-:W-:-:S02]  /*14b0*/  FMUL.FTZ R172, R191, R133 ;  /* 0x00000085bfac7220 */ /* 0x000fc40000410000 */
[----:B------:R-:W-:Y:S02]  /*14c0*/  FMUL.FTZ R174, R191, R134 ;  /* 0x00000086bfae7220 */ /* 0x000fe40000410000 */
[----:B------:R-:W-:Y:S02]  /*14d0*/  FMUL.FTZ R225, R89, R225 ;  /* 0x000000e159e17220 */ /* 0x000fe40000410000 */
[----:B------:R-:W-:Y:S02]  /*14e0*/  FADD.FTZ R133, RZ, R226 ;  /* 0x000000e2ff857221 */ /* 0x000fe40000010000 */
[----:B------:R-:W-:Y:S02]  /*14f0*/  FFMA.FTZ R134, R230, R226, RZ ;  /* 0x000000e2e6867223 */ /* 0x000fe400000100ff */
        /* <DEDUP_REMOVED lines=13> */
[----:B------:R-:W-:Y:S01]  /*15d0*/  FFMA.FTZ R134, R223, R179, R134 ;  /* 0x000000b3df867223 */ /* 0x000fe20000010086 */
[----:B------:R-:W-:Y:S01]  /*15e0*/  HADD2.F32 R215, -RZ, R168.H0_H0 ;  /* 0x200000a8ffd77230 */ /* 0x000fe20000004100 */
        /* <DEDUP_REMOVED lines=25> */
[----:B------:R-:W-:Y:S01]  /*1780*/  FFMA.FTZ R134, R213, R217, R134 ;  /* 0x000000d9d5867223 */ /* 0x000fe20000010086 */
[----:B------:R-:W-:Y:S01]  /*1790*/  LOP3.LUT P0, RZ, R205, 0x1f, RZ, 0xc0, !PT ;  /* 0x0000001fcdff7812 */ /* 0x000fe2000780c0ff */
[----:B------:R-:W-:Y:S02]  /*17a0*/  FADD.FTZ R244, R206, R244 ;  /* 0x000000f4cef47221 */ /* 0x000fe40000010000 */
[----:B------:R-:W-:Y:S02]  /*17b0*/  FMUL.FTZ R205, R191, R149 ;  /* 0x00000095bfcd7220 */ /* 0x000fe40000410000 */
[----:B------:R-:W-:-:S02]  /*17c0*/  FFMA.FTZ R17, R204, R206, R17 ;  /* 0x000000cecc117223 */ /* 0x000fc40000010011 */
[----:B------:R-:W-:Y:S02]  /*17d0*/  FMUL.FTZ R206, R76, R206 ;  /* 0x000000ce4cce7220 */ /* 0x000fe40000410000 */
[----:B------:R-:W-:Y:S02]  /*17e0*/  FADD.FTZ R133, R133, R218 ;  /* 0x000000da85857221 */ /* 0x000fe40000010000 */
[----:B------:R-:W-:Y:S01]  /*17f0*/  FFMA.FTZ R134, R214, R218, R134 ;  /* 0x000000dad6867223 */ /* 0x000fe20000010086 */
[----:B------:R-:W-:Y:S01]  /*1800*/  HADD2.F32 R210, -RZ, R171.H0_H0 ;  /* 0x200000abffd27230 */ /* 0x000fe20000004100 */
[----:B------:R-:W-:Y:S02]  /*1810*/  FADD.FTZ R243, R208, R243 ;  /* 0x000000f3d0f37221 */ /* 0x000fe40000010000 */
[----:B------:R-:W-:Y:S02]  /*1820*/  FMUL.FTZ R207, R191, R207 ;  /* 0x000000cfbfcf7220 */ /* 0x000fe40000410000 */
[----:B------:R-:W-:-:S02]  /*1830*/  FFMA.FTZ R18, R205, R208, R18 ;  /* 0x000000d0cd127223 */ /* 0x000fc40000010012 */
        /* <DEDUP_REMOVED lines=50> */
[-C--:B------:R-:W-:Y:S02]  /*1b60*/  FFMA.FTZ R7, R143, R142.reuse, R7 ;  /* 0x0000008e8f077223 */ /* 0x080fe40000010007 */
[----:B------:R-:W-:Y:S02]  /*1b70*/  FMUL.FTZ R141, R191, R141 ;  /* 0x0000008dbf8d7220 */ /* 0x000fe40000410000 */
[----:B------:R-:W-:Y:S02]  /*1b80*/  FMUL.FTZ R142, R70, R142 ;  /* 0x0000008e468e7220 */ /* 0x000fe40000410000 */
[----:B------:R-:W-:Y:S02]  /*1b90*/  FADD.FTZ R133, R133, R173 ;  /* 0x000000ad85857221 */ /* 0x000fe40000010000 */
[----:B------:R-:W-:-:S02]  /*1ba0*/  FFMA.FTZ R134, R169, R173, R134 ;  /* 0x000000ada9867223 */ /* 0x000fc40000010086 */
[----:B------:R-:W-:Y:S02]  /*1bb0*/  FFMA.FTZ R8, R141, R140, R8 ;  /* 0x0000008c8d087223 */ /* 0x000fe40000010008 */
[----:B------:R-:W-:Y:S02]  /*1bc0*/  FMUL.FTZ R150, R191, R150 ;  /* 0x00000096bf967220 */ /* 0x000fe40000410000 */
[----:B------:R-:W-:Y:S02]  /*1bd0*/  FMUL.FTZ R140, R71, R140 ;  /* 0x0000008c478c7220 */ /* 0x000fe40000410000 */
[----:B------:R-:W-:Y:S02]  /*1be0*/  FADD.FTZ R133, R133, R142 ;  /* 0x0000008e85857221 */ /* 0x000fe40000010000 */
[----:B------:R-:W-:Y:S02]  /*1bf0*/  FFMA.FTZ R134, R143, R142, R134 ;  /* 0x0000008e8f867223 */ /* 0x000fe40000010086 */
[----:B------:R-:W-:-:S02]  /*1c00*/  FMUL.FTZ R153, R191, R153 ;  /* 0x00000099bf997220 */ /* 0x000fc40000410000 */
[-C--:B------:R-:W-:Y:S02]  /*1c10*/  FFMA.FTZ R5, R150, R155.reuse, R5 ;  /* 0x0000009b96057223 */ /* 0x080fe40000010005 */
[----:B------:R-:W-:Y:S02]  /*1c20*/  FMUL.FTZ R155, R64, R155 ;  /* 0x0000009b409b7220 */ /* 0x000fe40000410000 */
[----:B------:R-:W-:Y:S02]  /*1c30*/  FADD.FTZ R133, R133, R140 ;  /* 0x0000008c85857221 */ /* 0x000fe40000010000 */
[----:B------:R-:W-:Y:S02]  /*1c40*/  FFMA.FTZ R134, R141, R140, R134 ;  /* 0x0000008c8d867223 */ /* 0x000fe40000010086 */
[----:B--2---:R-:W-:-:S05]  /*1c50*/  FADD.FTZ R138, R160, R138 ;  /* 0x0000008aa08a7221 */ /* 0x004fca0000010000 */
[----:B------:R-:W-:Y:S01]  /*1c60*/  STL [R1+0x1c], R138 ;  /* 0x00001c8a01007387 */ /* 0x000fe20000100800 */
[----:B---3--:R-:W-:-:S05]  /*1c70*/  FADD.FTZ R137, R159, R137 ;  /* 0x000000899f897221 */ /* 0x008fca0000010000 */
[----:B------:R-:W-:Y:S01]  /*1c80*/  STL [R1+0x18], R137 ;  /* 0x0000188901007387 */ /* 0x000fe20000100800 */
[----:B----4-:R-:W-:-:S05]  /*1c90*/  FADD.FTZ R136, R158, R136 ;  /* 0x000000889e887221 */ /* 0x010fca0000010000 */
[----:B------:R0:W-:Y:S01]  /*1ca0*/  STL [R1+0x24], R136 ;  /* 0x0000248801007387 */ /* 0x0001e20000100800 */
[----:B------:R-:W-:Y:S02]  /*1cb0*/  FMUL.FTZ R154, R191, R154 ;  /* 0x0000009abf9a7220 */ /* 0x000fe40000410000 */
[-C--:B------:R-:W-:Y:S02]  /*1cc0*/  FFMA.FTZ R6, R153, R163.reuse, R6 ;  /* 0x000000a399067223 */ /* 0x080fe40000010006 */
[----:B------:R-:W-:Y:S01]  /*1cd0*/  FMUL.FTZ R163, R65, R163 ;  /* 0x000000a341a37220 */ /* 0x000fe20000410000 */
[----:B0-----:R-:W0:Y:S01]  /*1ce0*/  S2R R136, SR_TID.X ;  /* 0x0000000000887919 */ /* 0x001e220000002100 */
        /* <DEDUP_REMOVED lines=8> */
[----:B------:R1:W-:Y:S01]  /*1d70*/  STL [R1+0x20], R135 ;  /* 0x0000208701007387 */ /* 0x0003e20000100800 */
        /* <DEDUP_REMOVED lines=11> */
[-C--:B------:R-:W-:Y:S02]  /*1e30*/  FFMA.FTZ R2, R156, R159.reuse, R2 ;  /* 0x0000009f9c027223 */ /* 0x080fe40000010002 */
[----:B------:R-:W-:Y:S02]  /*1e40*/  FMUL.FTZ R149, R191, R236 ;  /* 0x000000ecbf957220 */ /* 0x000fe40000410000 */
[----:B------:R-:W-:-:S02]  /*1e50*/  FMUL.FTZ R159, R61, R159 ;  /* 0x0000009f3d9f7220 */ /* 0x000fc40000410000 */
[----:B------:R-:W-:Y:S02]  /*1e60*/  FADD.FTZ R133, R133, R160 ;  /* 0x000000a085857221 */ /* 0x000fe40000010000 */
[----:B------:R-:W-:Y:S01]  /*1e70*/  FFMA.FTZ R134, R152, R160, R134 ;  /* 0x000000a098867223 */ /* 0x000fe20000010086 */
[----:B0-----:R-:W-:Y:S01]  /*1e80*/  SHF.R.U32.HI R138, RZ, 0x5, R136 ;  /* 0x00000005ff8a7819 */ /* 0x001fe20000011688 */
[-C--:B------:R-:W-:Y:S02]  /*1e90*/  FFMA.FTZ R197, R149, R158.reuse, R197 ;  /* 0x0000009e95c57223 */ /* 0x080fe400000100c5 */
[----:B------:R-:W-:Y:S02]  /*1ea0*/  FMUL.FTZ R158, R62, R158 ;  /* 0x0000009e3e9e7220 */ /* 0x000fe40000410000 */
[----:B------:R-:W-:Y:S02]  /*1eb0*/  FADD.FTZ R133, R133, R159 ;  /* 0x0000009f85857221 */ /* 0x000fe40000010000 */
[----:B------:R-:W-:-:S02]  /*1ec0*/  FFMA.FTZ R134, R156, R159, R134 ;  /* 0x0000009f9c867223 */ /* 0x000fc40000010086 */
[----:B------:R-:W-:Y:S02]  /*1ed0*/  FADD.FTZ R249, R164, R249 ;  /* 0x000000f9a4f97221 */ /* 0x000fe40000010000 */
[----:B------:R-:W-:Y:S01]  /*1ee0*/  FFMA.FTZ R12, R146, R164, R12 ;  /* 0x000000a4920c7223 */ /* 0x000fe2000001000c */
[----:B------:R-:W-:Y:S01]  /*1ef0*/  LOP3.LUT R164, R138, 0x7fffffc, RZ, 0xc0, !PT ;  /* 0x07fffffc8aa47812 */ /* 0x000fe200078ec0ff */
[----:B------:R-:W-:Y:S02]  /*1f00*/  FMUL.FTZ R148, R191, R242 ;  /* 0x000000f2bf947220 */ /* 0x000fe40000410000 */
[----:B------:R-:W-:Y:S02]  /*1f10*/  FMUL.FTZ R157, R63, R132 ;  /* 0x000000843f9d7220 */ /* 0x000fe40000410000 */
[----:B------:R-:W-:Y:S02]  /*1f20*/  FADD.FTZ R136, R133, R158 ;  /* 0x0000009e85887221 */ /* 0x000fe40000010000 */
[----:B------:R-:W-:Y:S01]  /*1f30*/  FFMA.FTZ R134, R149, R158, R134 ;  /* 0x0000009e95867223 */ /* 0x000fe20000010086 */
[----:B------:R-:W-:Y:S01]  /*1f40*/  @!P1 IADD3 R164, R164, 0x4, RZ ;  /* 0x00000004a4a49810 */ /* 0x000fe20007ffe0ff */
[----:B------:R-:W-:-:S02]  /*1f50*/  FADD.FTZ R247, R165, R247 ;  /* 0x000000f7a5f77221 */ /* 0x000fc40000010000 */
[----:B------:R-:W-:Y:S02]  /*1f60*/  FFMA.FTZ R14, R172, R165, R14 ;  /* 0x000000a5ac0e7223 */ /* 0x000fe4000001000e */
[----:B------:R-:W-:Y:S02]  /*1f70*/  FFMA.FTZ R196, R148, R132, R196 ;  /* 0x0000008494c47223 */ /* 0x000fe400000100c4 */
[----:B------:R-:W-:Y:S02]  /*1f80*/  FADD.FTZ R136, R136, R157 ;  /* 0x0000009d88887221 */ /* 0x000fe40000010000 */
[----:B------:R-:W-:Y:S01]  /*1f90*/  FFMA.FTZ R134, R148, R157, R134 ;  /* 0x0000009d94867223 */ /* 0x000fe20000010086 */
[----:B------:R-:W-:Y:S05]  /*1fa0*/  BRA.DIV ~URZ, `(.L_x_9083) ;  /* 0x00002ea27f007947 */ /* 0x000fea000b800000 */
[----:B-1----:R0:W1:Y:S02]  /*1fb0*/  SHFL.DOWN PT, R137, R136, 0x10, 0x1f ;  /* 0x0a001f0088897f89 */ /* 0x00206400000e0000 */
.L_x_9087:
        /* <DEDUP_REMOVED lines=18> */
.L_x_9088:
        /* <DEDUP_REMOVED lines=13> */
[----:B0-----:R-:W-:-:S06]  /*21b0*/  IMAD.WIDE.U32 R132, R199, R235, c[0x0][0x170] ;  /* 0x00005c00c7847625 */ /* 0x001fcc00078e00eb */
[----:B-1----:R-:W4:Y:S04]  /*21c0*/  LDG.E.128 R132, [R132.64] ;  /* 0x0000000484847981 */ /* 0x002f28000c1e1d00 */
[----:B------:R-:W0:Y:S02]  /*21d0*/  LDS.128 R136, [R164.X8+0x4000] ;  /* 0x00400000a4887984 */ /* 0x000e240000008c00 */
[----:B0-----:R-:W-:Y:S02]  /*21e0*/  FADD.FTZ R136, RZ, R136 ;  /* 0x00000088ff887221 */ /* 0x001fe40000010000 */
[----:B------:R-:W-:Y:S02]  /*21f0*/  FADD.FTZ R137, RZ, R137 ;  /* 0x00000089ff897221 */ /* 0x000fe40000010000 */
[----:B------:R-:W-:-:S02]  /*2200*/  FADD.FTZ R165, R138, R136 ;  /* 0x000000888aa57221 */ /* 0x000fc40000010000 */
[----:B------:R-:W-:Y:S02]  /*2210*/  FADD.FTZ R232, R139, R137 ;  /* 0x000000898be87221 */ /* 0x000fe40000010000 */
[----:B------:R-:W0:Y:S01]  /*2220*/  LDS.128 R136, [R164.X8+0x4010] ;  /* 0x00401000a4887984 */ /* 0x000e220000008c00 */
[----:B------:R-:W-:Y:S02]  /*2230*/  ISETP.NE.AND.EX P1, PT, RZ, c[0x0][0x25c], PT, P1 ;  /* 0x00009700ff007a0c */ /* 0x000fe40003f25310 */
[----:B------:R-:W-:-:S04]  /*2240*/  ISETP.NE.U32.AND P2, PT, RZ, c[0x0][0x258], PT ;  /* 0x00009600ff007a0c */ /* 0x000fc80003f45070 */
[----:B------:R-:W-:Y:S01]  /*2250*/  ISETP.NE.AND.EX P2, PT, RZ, c[0x0][0x25c], PT, P2 ;  /* 0x00009700ff007a0c */ /* 0x000fe20003f45320 */
[----:B0-----:R-:W-:Y:S02]  /*2260*/  FADD.FTZ R136, R165, R136 ;  /* 0x00000088a5887221 */ /* 0x001fe40000010000 */
[----:B------:R-:W-:Y:S02]  /*2270*/  FADD.FTZ R137, R232, R137 ;  /* 0x00000089e8897221 */ /* 0x000fe40000010000 */
[----:B------:R-:W-:Y:S01]  /*2280*/  FADD.FTZ R136, R138, R136 ;  /* 0x000000888a887221 */ /* 0x000fe20000010000 */
[----:B-----5:R-:W-:Y:S01]  /*2290*/  LOP3.LUT P6, RZ, R194, 0xff00, RZ, 0xc0, !PT ;  /* 0x0000ff00c2ff7812 */ /* 0x020fe200078cc0ff */
[----:B------:R-:W2:Y:S01]  /*22a0*/  LDL.LU R232, [R1+0x98] ;  /* 0x0000980001e87983 */ /* 0x000ea20000300800 */
        /* <DEDUP_REMOVED lines=20> */
[C---:B------:R-:W-:Y:S01]  /*23f0*/  LOP3.LUT P3, RZ, R194.reuse, 0xff0000, RZ, 0xc0, !PT ;  /* 0x00ff0000c2ff7812 */ /* 0x040fe2000786c0ff */
[C---:B------:R-:W-:Y:S01]  /*2400*/  FMUL.FTZ R226, R191.reuse, R145 ;  /* 0x00000091bfe27220 */ /* 0x040fe20000410000 */
[----:B------:R-:W-:Y:S01]  /*2410*/  LOP3.LUT P4, RZ, R194, 0xff000000, RZ, 0xc0, !PT ;  /* 0xff000000c2ff7812 */ /* 0x000fe2000788c0ff */
[----:B------:R-:W-:Y:S02]  /*2420*/  FMUL.FTZ R225, R191, R144 ;  /* 0x00000090bfe17220 */ /* 0x000fe40000410000 */
[----:B------:R-:W-:Y:S02]  /*2430*/  FADD.FTZ R224, R203, -R224 ;  /* 0x800000e0cbe07221 */ /* 0x000fe40000010000 */
[----:B------:R-:W-:-:S02]  /*2440*/  FADD.FTZ R223, R179, -R223 ;  /* 0x800000dfb3df7221 */ /* 0x000fc40000010000 */
[----:B------:R-:W-:Y:S02]  /*2450*/  FADD.FTZ R177, R177, -R202 ;  /* 0x800000cab1b17221 */ /* 0x000fe40000010000 */
[----:B------:R-:W-:Y:S01]  /*2460*/  FADD.FTZ R178, R176, -R178 ;  /* 0x800000b2b0b27221 */ /* 0x000fe20000010000 */
[----:B------:R-:W-:Y:S01]  /*2470*/  @P1 MOV R144, 0x20 ;  /* 0x0000002000901802 */ /* 0x000fe20000000f00 */
[----:B------:R-:W-:Y:S01]  /*2480*/  @P0 FADD.FTZ R228, R92, R228 ;  /* 0x000000e45ce40221 */ /* 0x000fe20000010000 */
[----:B------:R-:W2:Y:S01]  /*2490*/  LDL.LU R230, [R1+0x9c] ;  /* 0x00009c0001e67983 */ /* 0x000ea20000300800 */
[----:B------:R-:W-:Y:S02]  /*24a0*/  @P0 FADD.FTZ R227, R93, R227 ;  /* 0x000000e35de30221 */ /* 0x000fe40000010000 */
[----:B------:R-:W-:Y:S02]  /*24b0*/  @P0 FADD.FTZ R226, R94, R226 ;  /* 0x000000e25ee20221 */ /* 0x000fe40000010000 */
[----:B------:R-:W-:-:S02]  /*24c0*/  @P0 FADD.FTZ R225, R95, R225 ;  /* 0x000000e15fe10221 */ /* 0x000fc40000010000 */
[C---:B------:R-:W-:Y:S02]  /*24d0*/  FMUL.FTZ R224, R191.reuse, R224 ;  /* 0x000000e0bfe07220 */ /* 0x040fe40000410000 */
[C---:B------:R-:W-:Y:S02]  /*24e0*/  FMUL.FTZ R223, R191.reuse, R223 ;  /* 0x000000dfbfdf7220 */ /* 0x040fe40000410000 */
[C---:B------:R-:W-:Y:S02]  /*24f0*/  FMUL.FTZ R202, R191.reuse, R177 ;  /* 0x000000b1bfca7220 */ /* 0x040fe40000410000 */
[----:B------:R-:W-:Y:S01]  /*2500*/  FMUL.FTZ R203, R191, R178 ;  /* 0x000000b2bfcb7220 */ /* 0x000fe20000410000 */
[----:B------:R-:W-:Y:S01]  /*2510*/  SEL R136, R228, R124, P2 ;  /* 0x0000007ce4887207 */ /* 0x000fe20001000000 */
[----:B------:R-:W-:Y:S01]  /*2520*/  @P1 IMAD.WIDE.U32 R144, R199, R144, c[0x0][0x258] ;  /* 0x00009600c7901625 */ /* 0x000fe200078e0090 */
[----:B------:R-:W-:Y:S01]  /*2530*/  SEL R137, R227, R125, P2 ;  /* 0x0000007de3897207 */ /* 0x000fe20001000000 */
[----:B------:R-:W2:Y:S01]  /*2540*/  LDL.LU R229, [R1+0x90] ;  /* 0x0000900001e57983 */ /* 0x000ea20000300800 */
[----:B------:R-:W-:Y:S01]  /*2550*/  SEL R138, R226, R126, P2 ;  /* 0x0000007ee28a7207 */ /* 0x000fe20001000000 */
[----:B------:R-:W-:Y:S01]  /*2560*/  @P0 FADD.FTZ R224, R96, R224 ;  /* 0x000000e060e00221 */ /* 0x000fe20000010000 */
[----:B------:R-:W-:Y:S01]  /*2570*/  SEL R139, R225, R127, P2 ;  /* 0x0000007fe18b7207 */ /* 0x000fe20001000000 */
[----:B------:R-:W-:-:S02]  /*2580*/  @P0 FADD.FTZ R223, R97, R223 ;  /* 0x000000df61df0221 */ /* 0x000fc40000010000 */
[----:B------:R-:W-:Y:S02]  /*2590*/  @P0 FADD.FTZ R202, R98, R202 ;  /* 0x000000ca62ca0221 */ /* 0x000fe40000010000 */
[----:B------:R-:W-:Y:S01]  /*25a0*/  @P0 FADD.FTZ R203, R99, R203 ;  /* 0x000000cb63cb0221 */ /* 0x000fe20000010000 */
[----:B------:R0:W-:Y:S02]  /*25b0*/  @P1 STG.E.128 [R144.64], R136 ;  /* 0x0000008890001986 */ /* 0x0001e4000c101d04 */
[----:B0-----:R-:W-:Y:S02]  /*25c0*/  SEL R136, R224, R128, P2 ;  /* 0x00000080e0887207 */ /* 0x001fe40001000000 */
[----:B------:R-:W-:Y:S02]  /*25d0*/  SEL R137, R223, R129, P2 ;  /* 0x00000081df897207 */ /* 0x000fe40001000000 */
[----:B------:R-:W-:Y:S02]  /*25e0*/  SEL R138, R202, R130, P2 ;  /* 0x00000082ca8a7207 */ /* 0x000fe40001000000 */
[----:B------:R-:W-:-:S05]  /*25f0*/  SEL R139, R203, R131, P2 ;  /* 0x00000083cb8b7207 */ /* 0x000fca0001000000 */
[----:B------:R0:W-:Y:S02]  /*2600*/  @P1 STG.E.128 [R144.64+0x10], R136 ;  /* 0x0000108890001986 */ /* 0x0001e4000c101d04 */
[----:B0-----:R-:W-:-:S04]  /*2610*/  MOV R136, R194 ;  /* 0x000000c200887202 */ /* 0x001fc80000000f00 */
[----:B------:R-:W-:Y:S01]  /*2620*/  LOP3.LUT P5, RZ, R136, 0xff, RZ, 0xc0, !PT ;  /* 0x000000ff88ff7812 */ /* 0x000fe200078ac0ff */
[-C--:B------:R-:W-:Y:S01]  /*2630*/  FMUL.FTZ R136, R228, R192.reuse ;  /* 0x000000c0e4887220 */ /* 0x080fe20000410000 */
[----:B------:R-:W-:Y:S01]  /*2640*/  CS2R R176, SRZ ;  /* 0x0000000000b07805 */ /* 0x000fe2000001ff00 */
[-C--:B------:R-:W-:Y:S01]  /*2650*/  FMUL.FTZ R227, R227, R192.reuse ;  /* 0x000000c0e3e37220 */ /* 0x080fe20000410000 */
[----:B------:R-:W-:Y:S01]  /*2660*/  CS2R R178, SRZ ;  /* 0x0000000000b27805 */ /* 0x000fe2000001ff00 */
[----:B------:R-:W-:Y:S01]  /*2670*/  FMUL.FTZ R136, R136, c[0x0][0x1e8] ;  /* 0x00007a0088887a20 */ /* 0x000fe20000410000 */
[----:B------:R-:W2:Y:S01]  /*2680*/  LDL.LU R228, [R1+0x94] ;  /* 0x0000940001e47983 */ /* 0x000ea20000300800 */
[-C--:B------:R-:W-:Y:S02]  /*2690*/  FMUL.FTZ R226, R226, R192.reuse ;  /* 0x000000c0e2e27220 */ /* 0x080fe40000410000 */
[-C--:B------:R-:W-:Y:S02]  /*26a0*/  FMUL.FTZ R225, R225, R192.reuse ;  /* 0x000000c0e1e17220 */ /* 0x080fe40000410000 */
[----:B------:R-:W-:-:S02]  /*26b0*/  FMUL.FTZ R223, R223, R192 ;  /* 0x000000c0dfdf7220 */ /* 0x000fc40000410000 */
[----:B------:R-:W-:Y:S01]  /*26c0*/  FMUL.FTZ R202, R202, R192 ;  /* 0x000000c0caca7220 */ /* 0x000fe20000410000 */
[----:B----4-:R-:W-:-:S05]  /*26d0*/  @P5 HADD2.F32 R137, -RZ, R132.H0_H0 ;  /* 0x20000084ff895230 */ /* 0x010fca0000004100 */
[----:B------:R-:W-:Y:S01]  /*26e0*/  @P5 FMUL.FTZ R176, R136, R137 ;  /* 0x0000008988b05220 */ /* 0x000fe20000410000 */
[----:B------:R-:W-:Y:S01]  /*26f0*/  @P6 HADD2.F32 R137, -RZ, R132.H1_H1 ;  /* 0x30000084ff896230 */ /* 0x000fe20000004100 */
[----:B------:R-:W-:Y:S01]  /*2700*/  FMUL.FTZ R132, R227, c[0x0][0x1e8] ;  /* 0x00007a00e3847a20 */ /* 0x000fe20000410000 */
[--C-:B------:R-:W-:Y:S01]  /*2710*/  @P3 HADD2.F32 R138, -RZ, R133.reuse.H0_H0 ;  /* 0x20000085ff8a3230 */ /* 0x100fe20000004100 */
[----:B------:R-:W-:Y:S01]  /*2720*/  FMUL.FTZ R203, R203, R192 ;  /* 0x000000c0cbcb7220 */ /* 0x000fe20000410000 */
[----:B------:R-:W4:Y:S01]  /*2730*/  LDL.LU R227, [R1+0x88] ;  /* 0x0000880001e37983 */ /* 0x000f220000300800 */
[----:B------:R-:W-:Y:S02]  /*2740*/  @P6 FMUL.FTZ R178, R132, R137 ;  /* 0x0000008984b26220 */ /* 0x000fe40000410000 */
[----:B------:R-:W-:Y:S02]  /*2750*/  FMUL.FTZ R137, R226, c[0x0][0x1e8] ;  /* 0x00007a00e2897a20 */ /* 0x000fe40000410000 */
[----:B------:R-:W-:Y:S01]  /*2760*/  FMUL.FTZ R132, R57, R132 ;  /* 0x0000008439847220 */ /* 0x000fe20000410000 */
[----:B------:R-:W2:Y:S01]  /*2770*/  LDL.LU R226, [R1+0x8c] ;  /* 0x00008c0001e27983 */ /* 0x000ea20000300800 */
[----:B------:R-:W-:Y:S01]  /*2780*/  @P3 FMUL.FTZ R177, R137, R138 ;  /* 0x0000008a89b13220 */ /* 0x000fe20000410000 */
[----:B------:R-:W-:Y:S01]  /*2790*/  @P4 HADD2.F32 R138, -RZ, R133.H1_H1 ;  /* 0x30000085ff8a4230 */ /* 0x000fe20000004100 */
[----:B------:R-:W-:Y:S01]  /*27a0*/  FMUL.FTZ R133, R225, c[0x0][0x1e8] ;  /* 0x00007a00e1857a20 */ /* 0x000fe20000410000 */
[----:B------:R-:W-:Y:S01]  /*27b0*/  FSEL R132, R132, RZ, P6 ;  /* 0x000000ff84847208 */ /* 0x000fe20003000000 */
[----:B------:R-:W-:Y:S01]  /*27c0*/  FFMA.FTZ R212, R212, R164, R165 ;  /* 0x000000a4d4d47223 */ /* 0x000fe200000100a5 */
[----:B------:R-:W2:Y:S01]  /*27d0*/  LDL.LU R225, [R1+0x80] ;  /* 0x0000800001e17983 */ /* 0x000ea20000300800 */
[----:B------:R-:W-:Y:S01]  /*27e0*/  @P4 FMUL.FTZ R179, R133, R138 ;  /* 0x0000008a85b34220 */ /* 0x000fe20000410000 */
[----:B------:R-:W-:Y:S01]  /*27f0*/  LOP3.LUT P6, RZ, R195, 0xff00, RZ, 0xc0, !PT ;  /* 0x0000ff00c3ff7812 */ /* 0x000fe200078cc0ff */
[----:B------:R-:W-:-:S02]  /*2800*/  FMUL.FTZ R138, R56, R136 ;  /* 0x00000088388a7220 */ /* 0x000fc40000410000 */
[----:B------:R-:W-:-:S03]  /*2810*/  FMUL.FTZ R136, R58, R137 ;  /* 0x000000893a887220 */ /* 0x000fc60000410000 */
[----:B------:R-:W-:Y:S01]  /*2820*/  FSEL R137, R138, RZ, P5 ;  /* 0x000000ff8a897208 */ /* 0x000fe20002800000 */
[----:B------:R-:W-:Y:S01]  /*2830*/  FMUL.FTZ R138, R59, R133 ;  /* 0x000000853b8a7220 */ /* 0x000fe20000410000 */
[C---:B------:R-:W-:Y:S02]  /*2840*/  LOP3.LUT P5, RZ, R195.reuse, 0xff, RZ, 0xc0, !PT ;  /* 0x000000ffc3ff7812 */ /* 0x040fe400078ac0ff */
[----:B------:R-:W-:Y:S02]  /*2850*/  FSEL R133, R136, RZ, P3 ;  /* 0x000000ff88857208 */ /* 0x000fe40001800000 */
[----:B------:R-:W-:Y:S01]  /*2860*/  FSEL R136, R138, RZ, P4 ;  /* 0x000000ff8a887208 */ /* 0x000fe20002000000 */
[----:B------:R-:W-:Y:S01]  /*2870*/  FMUL.FTZ R138, R224, R192 ;  /* 0x000000c0e08a7220 */ /* 0x000fe20000410000 */
[----:B------:R-:W-:Y:S01]  /*2880*/  LOP3.LUT P3, RZ, R195, 0xff0000, RZ, 0xc0, !PT ;  /* 0x00ff0000c3ff7812 */ /* 0x000fe2000786c0ff */
[----:B------:R-:W-:Y:S01]  /*2890*/  FFMA.FTZ R201, R201, R164, R165 ;  /* 0x000000a4c9c97223 */ /* 0x000fe200000100a5 */
[----:B------:R-:W-:Y:S01]  /*28a0*/  LOP3.LUT P4, RZ, R195, 0xff000000, RZ, 0xc0, !PT ;  /* 0xff000000c3ff7812 */ /* 0x000fe2000788c0ff */
[----:B------:R-:W-:Y:S01]  /*28b0*/  FMUL.FTZ R138, R138, c[0x0][0x1e8] ;  /* 0x00007a008a8a7a20 */ /* 0x000fe20000410000 */
[----:B------:R-:W-:-:S03]  /*28c0*/  CS2R R194, SRZ ;  /* 0x0000000000c27805 */ /* 0x000fc6000001ff00 */
[--C-:B------:R-:W-:Y:S01]  /*28d0*/  @P5 HADD2.F32 R139, -RZ, R134.reuse.H0_H0 ;  /* 0x20000086ff8b5230 */ /* 0x100fe20000004100 */
[----:B------:R-:W-:Y:S01]  /*28e0*/  F2FP.PACK_AB R132, R132, R137 ;  /* 0x000000898484723e */ /* 0x000fe200000000ff */
[-CC-:B------:R-:W-:Y:S01]  /*28f0*/  FFMA.FTZ R213, R213, R164.reuse, R165.reuse ;  /* 0x000000a4d5d57223 */ /* 0x180fe200000100a5 */
[----:B------:R-:W-:Y:S01]  /*2900*/  F2FP.PACK_AB R133, R136, R133 ;  /* 0x000000858885723e */ /* 0x000fe200000000ff */
[----:B------:R-:W-:Y:S01]  /*2910*/  FFMA.FTZ R214, R214, R164, R165 ;  /* 0x000000a4d6d67223 */ /* 0x000fe200000100a5 */
[----:B------:R-:W2:Y:S01]  /*2920*/  LDL.LU R224, [R1+0x84] ;  /* 0x0000840001e07983 */ /* 0x000ea20000300800 */
[----:B------:R-:W-:Y:S01]  /*2930*/  @P5 FMUL.FTZ R194, R138, R139 ;  /* 0x0000008b8ac25220 */ /* 0x000fe20000410000 */
[----:B------:R-:W-:Y:S01]  /*2940*/  @P6 HADD2.F32 R139, -RZ, R134.H1_H1 ;  /* 0x30000086ff8b6230 */ /* 0x000fe20000004100 */
[----:B------:R-:W-:Y:S01]  /*2950*/  FMUL.FTZ R134, R223, c[0x0][0x1e8] ;  /* 0x00007a00df867a20 */ /* 0x000fe20000410000 */
[----:B------:R-:W-:Y:S01]  /*2960*/  @P3 HADD2.F32 R144, -RZ, R135.H0_H0 ;  /* 0x20000087ff903230 */ /* 0x000fe20000004100 */
[----:B------:R-:W-:Y:S01]  /*2970*/  FMUL.FTZ R138, R52, R138 ;  /* 0x0000008a348a7220 */ /* 0x000fe20000410000 */
[----:B------:R-:W2:Y:S01]  /*2980*/  LDL.LU R223, [R1+0x78] ;  /* 0x0000780001df7983 */ /* 0x000ea20000300800 */
[----:B------:R-:W-:-:S02]  /*2990*/  @P6 FMUL.FTZ R195, R134, R139 ;  /* 0x0000008b86c36220 */ /* 0x000fc40000410000 */
[----:B------:R-:W-:Y:S01]  /*29a0*/  FMUL.FTZ R139, R202, c[0x0][0x1e8] ;  /* 0x00007a00ca8b7a20 */ /* 0x000fe20000410000 */
[----:B------:R-:W-:Y:S01]  /*29b0*/  HFMA2.MMA R202, -RZ, RZ, 0, 0 ;  /* 0x00000000ffca7435 */ /* 0x000fe200000001ff */
[----:B------:R-:W-:Y:S01]  /*29c0*/  FMUL.FTZ R134, R53, R134 ;  /* 0x0000008635867220 */ /* 0x000fe20000410000 */
[----:B------:R-:W-:Y:S01]  /*29d0*/  FSEL R138, R138, RZ, P5 ;  /* 0x000000ff8a8a7208 */ /* 0x000fe20002800000 */
[----:B------:R-:W-:-:S03]  /*29e0*/  IMAD.WIDE.U32 R136, R199, R235, c[0x0][0x248] ;  /* 0x00009200c7887625 */ /* 0x000fc600078e00eb */
[----:B------:R-:W-:Y:S01]  /*29f0*/  FSEL R134, R134, RZ, P6 ;  /* 0x000000ff86867208 */ /* 0x000fe20003000000 */
[----:B------:R-:W-:Y:S01]  /*2a00*/  @P3 FMUL.FTZ R202, R139, R144 ;  /* 0x000000908bca3220 */ /* 0x000fe20000410000 */
[----:B------:R-:W-:Y:S01]  /*2a10*/  @P4 HADD2.F32 R144, -RZ, R135.H1_H1 ;  /* 0x30000087ff904230 */ /* 0x000fe20000004100 */
[----:B------:R-:W-:Y:S01]  /*2a20*/  FMUL.FTZ R135, R203, c[0x0][0x1e8] ;  /* 0x00007a00cb877a20 */ /* 0x000fe20000410000 */
[----:B------:R-:W-:Y:S01]  /*2a30*/  MOV R203, RZ ;  /* 0x000000ff00cb7202 */ /* 0x000fe20000000f00 */
[----:B------:R-:W-:Y:S01]  /*2a40*/  FMUL.FTZ R139, R54, R139 ;  /* 0x0000008b368b7220 */ /* 0x000fe20000410000 */
[----:B------:R-:W-:Y:S01]  /*2a50*/  F2FP.PACK_AB R134, R134, R138 ;  /* 0x0000008a8686723e */ /* 0x000fe200000000ff */
[----:B------:R-:W-:Y:S01]  /*2a60*/  @P4 FMUL.FTZ R203, R135, R144 ;  /* 0x0000009087cb4220 */ /* 0x000fe20000410000 */
[----:B------:R-:W-:Y:S01]  /*2a70*/  IADD3 R144, R199, 0x80, RZ ;  /* 0x00000080c7907810 */ /* 0x000fe20007ffe0ff */
[----:B------:R-:W-:Y:S01]  /*2a80*/  FMUL.FTZ R135, R55, R135 ;  /* 0x0000008737877220 */ /* 0x000fe20000410000 */
[----:B------:R-:W-:-:S04]  /*2a90*/  FSEL R139, R139, RZ, P3 ;  /* 0x000000ff8b8b7208 */ /* 0x000fc80001800000 */
[----:B------:R-:W-:-:S04]  /*2aa0*/  FSEL R135, R135, RZ, P4 ;  /* 0x000000ff87877208 */ /* 0x000fc80002000000 */
[----:B------:R-:W-:-:S05]  /*2ab0*/  F2FP.PACK_AB R135, R135, R139 ;  /* 0x0000008b8787723e */ /* 0x000fca00000000ff */
[----:B------:R0:W-:Y:S02]  /*2ac0*/  STG.E.128 [R136.64], R132 ;  /* 0x0000008488007986 */ /* 0x0001e4000c101d04 */
[----:B0-----:R-:W-:-:S06]  /*2ad0*/  IMAD.WIDE.U32 R132, R144, R235, c[0x0][0x170] ;  /* 0x00005c0090847625 */ /* 0x001fcc00078e00eb */
[----:B------:R-:W2:Y:S01]  /*2ae0*/  LDG.E.128 R132, [R132.64] ;  /* 0x0000000484847981 */ /* 0x000ea2000c1e1d00 */
[----:B------:R-:W-:Y:S02]  /*2af0*/  FADD.FTZ R212, R216, -R212 ;  /* 0x800000d4d8d47221 */ /* 0x000fe40000010000 */
[----:B------:R-:W-:Y:S02]  /*2b00*/  FADD.FTZ R201, R215, -R201 ;  /* 0x800000c9d7c97221 */ /* 0x000fe40000010000 */
[----:B------:R-:W-:Y:S02]  /*2b10*/  FADD.FTZ R217, R217, -R213 ;  /* 0x800000d5d9d97221 */ /* 0x000fe40000010000 */
[----:B------:R-:W-:Y:S02]  /*2b20*/  FADD.FTZ R145, R218, -R214 ;  /* 0x800000d6da917221 */ /* 0x000fe40000010000 */
[-CC-:B------:R-:W-:Y:S02]  /*2b30*/  FFMA.FTZ R204, R204, R164.reuse, R165.reuse ;  /* 0x000000a4cccc7223 */ /* 0x180fe400000100a5 */
[----:B------:R-:W-:-:S02]  /*2b40*/  FFMA.FTZ R205, R205, R164, R165 ;  /* 0x000000a4cdcd7223 */ /* 0x000fc400000100a5 */
[-CC-:B------:R-:W-:Y:S02]  /*2b50*/  FFMA.FTZ R207, R207, R164.reuse, R165.reuse ;  /* 0x000000a4cfcf7223 */ /* 0x180fe400000100a5 */
[----:B------:R-:W-:Y:S01]  /*2b60*/  FFMA.FTZ R209, R209, R164, R165 ;  /* 0x000000a4d1d17223 */ /* 0x000fe200000100a5 */
[C---:B------:R-:W-:Y:S01]  /*2b70*/  LOP3.LUT P3, RZ, R188.reuse, 0xff00, RZ, 0xc0, !PT ;  /* 0x0000ff00bcff7812 */ /* 0x040fe2000786c0ff */
[C---:B------:R-:W-:Y:S01]  /*2b80*/  FMUL.FTZ R213, R191.reuse, R212 ;  /* 0x000000d4bfd57220 */ /* 0x040fe20000410000 */
[C---:B------:R-:W-:Y:S01]  /*2b90*/  LOP3.LUT P6, RZ, R188.reuse, 0xff0000, RZ, 0xc0, !PT ;  /* 0x00ff0000bcff7812 */ /* 0x040fe200078cc0ff */
[C---:B------:R-:W-:Y:S01]  /*2ba0*/  FMUL.FTZ R214, R191.reuse, R201 ;  /* 0x000000c9bfd67220 */ /* 0x040fe20000410000 */
[----:B------:R-:W-:Y:S01]  /*2bb0*/  LOP3.LUT P5, RZ, R188, 0xff000000, RZ, 0xc0, !PT ;  /* 0xff000000bcff7812 */ /* 0x000fe200078ac0ff */
[C---:B------:R-:W-:Y:S01]  /*2bc0*/  FMUL.FTZ R212, R191.reuse, R217 ;  /* 0x000000d9bfd47220 */ /* 0x040fe20000410000 */
[----:B------:R-:W3:Y:S01]  /*2bd0*/  LDL.LU R215, [R1+0x7c] ;  /* 0x00007c0001d77983 */ /* 0x000ee20000300800 */
[----:B------:R-:W-:-:S02]  /*2be0*/  FMUL.FTZ R145, R191, R145 ;  /* 0x00000091bf917220 */ /* 0x000fc40000410000 */
[----:B------:R-:W-:Y:S02]  /*2bf0*/  FADD.FTZ R204, R206, -R204 ;  /* 0x800000cccecc7221 */ /* 0x000fe40000010000 */
[----:B------:R-:W-:Y:S02]  /*2c00*/  FADD.FTZ R207, R210, -R207 ;  /* 0x800000cfd2cf7221 */ /* 0x000fe40000010000 */
[----:B------:R-:W-:Y:S01]  /*2c10*/  FADD.FTZ R209, R211, -R209 ;  /* 0x800000d1d3d17221 */ /* 0x000fe20000010000 */
[----:B------:R-:W-:Y:S01]  /*2c20*/  @P1 MOV R201, 0x20 ;  /* 0x0000002000c91802 */ /* 0x000fe20000000f00 */
[----:B------:R-:W-:Y:S01]  /*2c30*/  FADD.FTZ R206, R208, -R205 ;  /* 0x800000cdd0ce7221 */ /* 0x000fe20000010000 */
[----:B------:R-:W3:Y:S01]  /*2c40*/  LDL.LU R216, [R1+0x70] ;  /* 0x0000700001d87983 */ /* 0x000ee20000300800 */
[----:B------:R-:W-:Y:S02]  /*2c50*/  @P0 FADD.FTZ R214, R100, R214 ;  /* 0x000000d664d60221 */ /* 0x000fe40000010000 */
[----:B------:R-:W-:Y:S01]  /*2c60*/  @P0 FADD.FTZ R213, R101, R213 ;  /* 0x000000d565d50221 */ /* 0x000fe20000010000 */
[----:B------:R-:W3:Y:S01]  /*2c70*/  LDL.LU R218, [R1+0x74] ;  /* 0x0000740001da7983 */ /* 0x000ee20000300800 */
[----:B------:R-:W-:-:S02]  /*2c80*/  @P0 FADD.FTZ R212, R102, R212 ;  /* 0x000000d466d40221 */ /* 0x000fc40000010000 */
[----:B------:R-:W-:Y:S02]  /*2c90*/  @P0 FADD.FTZ R145, R103, R145 ;  /* 0x0000009167910221 */ /* 0x000fe40000010000 */
[C---:B------:R-:W-:Y:S02]  /*2ca0*/  FMUL.FTZ R205, R191.reuse, R204 ;  /* 0x000000ccbfcd7220 */ /* 0x040fe40000410000 */
[C---:B------:R-:W-:Y:S02]  /*2cb0*/  FMUL.FTZ R206, R191.reuse, R206 ;  /* 0x000000cebfce7220 */ /* 0x040fe40000410000 */
[C---:B------:R-:W-:Y:S02]  /*2cc0*/  FMUL.FTZ R207, R191.reuse, R207 ;  /* 0x000000cfbfcf7220 */ /* 0x040fe40000410000 */
        /* <DEDUP_REMOVED lines=14> */
[-C--:B------:R-:W-:Y:S02]  /*2db0*/  FMUL.FTZ R213, R213, R192.reuse ;  /* 0x000000c0d5d57220 */ /* 0x080fe40000410000 */
[----:B------:R-:W-:Y:S01]  /*2dc0*/  FMUL.FTZ R145, R145, R192 ;  /* 0x000000c091917220 */ /* 0x000fe20000410000 */
[----:B------:R-:W3:Y:S01]  /*2dd0*/  LDL.LU R211, [R1+0x60] ;  /* 0x0000600001d37983 */ /* 0x000ee20000300800 */
[-CC-:B------:R-:W-:Y:S02]  /*2de0*/  FFMA.FTZ R146, R146, R164.reuse, R165.reuse ;  /* 0x000000a492927223 */ /* 0x180fe400000100a5 */
[----:B------:R-:W-:Y:S01]  /*2df0*/  FFMA.FTZ R174, R174, R164, R165 ;  /* 0x000000a4aeae7223 */ /* 0x000fe200000100a5 */
[----:B------:R-:W3:Y:S01]  /*2e00*/  LDL.LU R209, [R1+0x64] ;  /* 0x0000640001d17983 */ /* 0x000ee20000300800 */
[----:B0-----:R-:W-:Y:S02]  /*2e10*/  SEL R136, R205, R128, P2 ;  /* 0x00000080cd887207 */ /* 0x001fe40001000000 */
[----:B------:R-:W-:-:S02]  /*2e20*/  SEL R137, R206, R129, P2 ;  /* 0x00000081ce897207 */ /* 0x000fc40001000000 */
        /* <DEDUP_REMOVED lines=8> */
[----:B------:R-:W-:Y:S01]  /*2eb0*/  HFMA2.MMA R188, -RZ, RZ, 0, 0 ;  /* 0x00000000ffbc7435 */ /* 0x000fe200000001ff */
[----:B------:R-:W-:Y:S01]  /*2ec0*/  FMUL.FTZ R136, R136, c[0x0][0x1e8] ;  /* 0x00007a0088887a20 */ /* 0x000fe20000410000 */
[----:B------:R-:W3:Y:S01]  /*2ed0*/  LDL.LU R214, [R1+0x58] ;  /* 0x0000580001d67983 */ /* 0x000ee20000300800 */
[----:B------:R-:W-:Y:S02]  /*2ee0*/  FMUL.FTZ R138, R138, c[0x0][0x1e8] ;  /* 0x00007a008a8a7a20 */ /* 0x000fe40000410000 */
[----:B------:R-:W-:-:S04]  /*2ef0*/  FMUL.FTZ R205, R205, R192 ;  /* 0x000000c0cdcd7220 */ /* 0x000fc80000410000 */
[----:B--2---:R-:W-:-:S05]  /*2f00*/  @P4 HADD2.F32 R137, -RZ, R132.H0_H0 ;  /* 0x20000084ff894230 */ /* 0x004fca0000004100 */
[----:B------:R-:W-:Y:S01]  /*2f10*/  @P4 FMUL.FTZ R200, R136, R137 ;  /* 0x0000008988c84220 */ /* 0x000fe20000410000 */
[----:B------:R-:W-:Y:S01]  /*2f20*/  @P3 HADD2.F32 R137, -RZ, R132.H1_H1 ;  /* 0x30000084ff893230 */ /* 0x000fe20000004100 */
[----:B------:R-:W-:Y:S02]  /*2f30*/  FMUL.FTZ R132, R213, c[0x0][0x1e8] ;  /* 0x00007a00d5847a20 */ /* 0x000fe40000410000 */
[----:B------:R-:W-:Y:S01]  /*2f40*/  FMUL.FTZ R136, R48, R136 ;  /* 0x0000008830887220 */ /* 0x000fe20000410000 */
[----:B------:R-:W2:Y:S01]  /*2f50*/  LDL.LU R213, [R1+0x5c] ;  /* 0x00005c0001d57983 */ /* 0x000ea20000300800 */
[----:B------:R-:W-:Y:S01]  /*2f60*/  @P3 FMUL.FTZ R201, R132, R137 ;  /* 0x0000008984c93220 */ /* 0x000fe20000410000 */
[----:B------:R-:W-:Y:S01]  /*2f70*/  @P6 HADD2.F32 R137, -RZ, R133.H0_H0 ;  /* 0x20000085ff896230 */ /* 0x000fe20000004100 */
[----:B------:R-:W-:Y:S01]  /*2f80*/  FMUL.FTZ R139, R49, R132 ;  /* 0x00000084318b7220 */ /* 0x000fe20000410000 */
[----:B------:R-:W-:Y:S01]  /*2f90*/  FSEL R136, R136, RZ, P4 ;  /* 0x000000ff88887208 */ /* 0x000fe20002000000 */
[----:B------:R-:W-:Y:S01]  /*2fa0*/  FADD.FTZ R175, R175, -R146 ;  /* 0x80000092afaf7221 */ /* 0x000fe20000010000 */
[----:B------:R-:W2:Y:S01]  /*2fb0*/  LDL.LU R212, [R1+0x50] ;  /* 0x0000500001d47983 */ /* 0x000ea20000300800 */
[----:B------:R-:W-:-:S02]  /*2fc0*/  @P6 FMUL.FTZ R188, R138, R137 ;  /* 0x000000898abc6220 */ /* 0x000fc40000410000 */
[----:B------:R-:W-:Y:S01]  /*2fd0*/  FMUL.FTZ R137, R145, c[0x0][0x1e8] ;  /* 0x00007a0091897a20 */ /* 0x000fe20000410000 */
[----:B------:R-:W-:Y:S01]  /*2fe0*/  @P5 HADD2.F32 R133, -RZ, R133.H1_H1 ;  /* 0x30000085ff855230 */ /* 0x000fe20000004100 */
[----:B------:R-:W-:Y:S02]  /*2ff0*/  FMUL.FTZ R132, R50, R138 ;  /* 0x0000008a32847220 */ /* 0x000fe40000410000 */
[----:B------:R-:W-:Y:S02]  /*3000*/  FMUL.FTZ R138, R51, R137 ;  /* 0x00000089338a7220 */ /* 0x000fe40000410000 */
[----:B------:R-:W-:Y:S01]  /*3010*/  @P5 FMUL.FTZ R204, R137, R133 ;  /* 0x0000008589cc5220 */ /* 0x000fe20000410000 */
[----:B------:R-:W-:Y:S02]  /*3020*/  FSEL R137, R132, RZ, P6 ;  /* 0x000000ff84897208 */ /* 0x000fe40003000000 */
[----:B------:R-:W-:Y:S01]  /*3030*/  FSEL R138, R138, RZ, P5 ;  /* 0x000000ff8a8a7208 */ /* 0x000fe20002800000 */
[----:B------:R-:W-:-:S02]  /*3040*/  FMUL.FTZ R145, R206, R192 ;  /* 0x000000c0ce917220 */ /* 0x000fc40000410000 */
[-C--:B------:R-:W-:Y:S01]  /*3050*/  FMUL.FTZ R206, R208, R192.reuse ;  /* 0x000000c0d0ce7220 */ /* 0x080fe20000410000 */
[----:B------:R-:W-:Y:S01]  /*3060*/  F2FP.PACK_AB R137, R138, R137 ;  /* 0x000000898a89723e */ /* 0x000fe200000000ff */
[----:B------:R-:W-:Y:S01]  /*3070*/  FMUL.FTZ R138, R207, R192 ;  /* 0x000000c0cf8a7220 */ /* 0x000fe20000410000 */
[----:B------:R-:W-:Y:S01]  /*3080*/  LEA R132, P6, R144, c[0x0][0x248], 0x4 ;  /* 0x0000920090847a11 */ /* 0x000fe200078c20ff */
[----:B------:R-:W-:Y:S01]  /*3090*/  FMUL.FTZ R207, R205, c[0x0][0x1e8] ;  /* 0x00007a00cdcf7a20 */ /* 0x000fe20000410000 */
[----:B------:R-:W-:Y:S01]  /*30a0*/  FSEL R139, R139, RZ, P3 ;  /* 0x000000ff8b8b7208 */ /* 0x000fe20001800000 */
[----:B------:R-:W-:Y:S01]  /*30b0*/  FMUL.FTZ R145, R145, c[0x0][0x1e8] ;  /* 0x00007a0091917a20 */ /* 0x000fe20000410000 */
[C---:B------:R-:W-:Y:S01]  /*30c0*/  LOP3.LUT P4, RZ, R189.reuse, 0xff, RZ, 0xc0, !PT ;  /* 0x000000ffbdff7812 */ /* 0x040fe2000788c0ff */
[----:B------:R-:W-:Y:S01]  /*30d0*/  FMUL.FTZ R205, R138, c[0x0][0x1e8] ;  /* 0x00007a008acd7a20 */ /* 0x000fe20000410000 */
[C---:B------:R-:W-:Y:S01]  /*30e0*/  LOP3.LUT P5, RZ, R189.reuse, 0xff0000, RZ, 0xc0, !PT ;  /* 0x00ff0000bdff7812 */ /* 0x040fe200078ac0ff */
[----:B------:R-:W-:Y:S01]  /*30f0*/  FMUL.FTZ R206, R206, c[0x0][0x1e8] ;  /* 0x00007a00cece7a20 */ /* 0x000fe20000410000 */
[----:B------:R-:W-:Y:S01]  /*3100*/  LEA.HI.X R133, R144, c[0x0][0x24c], RZ, 0x4, P6 ;  /* 0x0000930090857a11 */ /* 0x000fe200030f24ff */
[----:B------:R-:W-:Y:S01]  /*3110*/  FMUL.FTZ R138, R44, R207 ;  /* 0x000000cf2c8a7220 */ /* 0x000fe20000410000 */
[----:B------:R-:W-:Y:S01]  /*3120*/  LOP3.LUT P3, RZ, R189, 0xff00, RZ, 0xc0, !PT ;  /* 0x0000ff00bdff7812 */ /* 0x000fe2000786c0ff */
[----:B------:R-:W-:Y:S01]  /*3130*/  FMUL.FTZ R144, R47, R206 ;  /* 0x000000ce2f907220 */ /* 0x000fe20000410000 */
[----:B------:R-:W-:Y:S01]  /*3140*/  LOP3.LUT P6, RZ, R189, 0xff000000, RZ, 0xc0, !PT ;  /* 0xff000000bdff7812 */ /* 0x000fe200078cc0ff */
[----:B------:R-:W-:Y:S01]  /*3150*/  FMUL.FTZ R189, R45, R145 ;  /* 0x000000912dbd7220 */ /* 0x000fe20000410000 */
[----:B------:R-:W-:Y:S01]  /*3160*/  F2FP.PACK_AB R136, R139, R136 ;  /* 0x000000888b88723e */ /* 0x000fe200000000ff */
[----:B------:R-:W-:Y:S01]  /*3170*/  FMUL.FTZ R139, R46, R205 ;  /* 0x000000cd2e8b7220 */ /* 0x000fe20000410000 */
[----:B------:R-:W-:Y:S01]  /*3180*/  FSEL R138, R138, RZ, P4 ;  /* 0x000000ff8a8a7208 */ /* 0x000fe20002000000 */
[-CC-:B------:R-:W-:Y:S01]  /*3190*/  FFMA.FTZ R146, R171, R164.reuse, R165.reuse ;  /* 0x000000a4ab927223 */ /* 0x180fe200000100a5 */
[----:B------:R-:W-:Y:S01]  /*31a0*/  FSEL R189, R189, RZ, P3 ;  /* 0x000000ffbdbd7208 */ /* 0x000fe20001800000 */
[----:B------:R-:W-:Y:S01]  /*31b0*/  FADD.FTZ R166, R166, -R174 ;  /* 0x800000aea6a67221 */ /* 0x000fe20000010000 */
[----:B------:R-:W-:Y:S01]  /*31c0*/  FSEL R139, R139, RZ, P5 ;  /* 0x000000ff8b8b7208 */ /* 0x000fe20002800000 */
[-CC-:B------:R-:W-:Y:S01]  /*31d0*/  FFMA.FTZ R143, R143, R164.reuse, R165.reuse ;  /* 0x000000a48f8f7223 */ /* 0x180fe200000100a5 */
[----:B------:R-:W-:Y:S01]  /*31e0*/  FSEL R144, R144, RZ, P6 ;  /* 0x000000ff90907208 */ /* 0x000fe20003000000 */
[----:B------:R-:W-:Y:S01]  /*31f0*/  FFMA.FTZ R141, R141, R164, R165 ;  /* 0x000000a48d8d7223 */ /* 0x000fe200000100a5 */
[----:B------:R-:W-:Y:S01]  /*3200*/  F2FP.PACK_AB R138, R189, R138 ;  /* 0x0000008abd8a723e */ /* 0x000fe200000000ff */
[----:B------:R-:W2:Y:S01]  /*3210*/  LDL.LU R208, [R1+0x54] ;  /* 0x0000540001d07983 */ /* 0x000ea20000300800 */
[----:B------:R-:W-:-:S02]  /*3220*/  F2FP.PACK_AB R139, R144, R139 ;  /* 0x0000008b908b723e */ /* 0x000fc400000000ff */
[----:B------:R-:W-:-:S03]  /*3230*/  IADD3 R144, R199, 0x100, RZ ;  /* 0x00000100c7907810 */ /* 0x000fc60007ffe0ff */
[----:B------:R0:W-:Y:S02]  /*3240*/  STG.E.128 [R132.64], R136 ;  /* 0x0000008884007986 */ /* 0x0001e4000c101d04 */
[----:B0-----:R-:W-:-:S06]  /*3250*/  IMAD.WIDE.U32 R136, R144, R235, c[0x0][0x170] ;  /* 0x00005c0090887625 */ /* 0x001fcc00078e00eb */
[----:B------:R-:W2:Y:S01]  /*3260*/  LDG.E.128 R136, [R136.64] ;  /* 0x0000000488887981 */ /* 0x000ea2000c1e1d00 */
[----:B------:R-:W-:Y:S01]  /*3270*/  HFMA2.MMA R189, -RZ, RZ, 0, 0 ;  /* 0x00000000ffbd7435 */ /* 0x000fe200000001ff */
[----:B------:R-:W-:Y:S01]  /*3280*/  @P4 HADD2.F32 R132, -RZ, R134.H0_H0 ;  /* 0x20000086ff844230 */ /* 0x000fe20000004100 */
[----:B------:R-:W-:-:S04]  /*3290*/  FFMA.FTZ R133, R172, R164, R165 ;  /* 0x000000a4ac857223 */ /* 0x000fc800000100a5 */
[----:B------:R-:W-:Y:S01]  /*32a0*/  @P4 FMUL.FTZ R189, R207, R132 ;  /* 0x00000084cfbd4220 */ /* 0x000fe20000410000 */
[----:B------:R-:W-:Y:S01]  /*32b0*/  MOV R132, R186 ;  /* 0x000000ba00847202 */ /* 0x000fe20000000f00 */
[----:B------:R-:W-:Y:S01]  /*32c0*/  @P3 HADD2.F32 R134, -RZ, R134.H1_H1 ;  /* 0x30000086ff863230 */ /* 0x000fe20000004100 */
[----:B------:R-:W-:Y:S02]  /*32d0*/  FADD.FTZ R133, R147, -R133 ;  /* 0x8000008593857221 */ /* 0x000fe40000010000 */
[----:B------:R-:W-:Y:S01]  /*32e0*/  LOP3.LUT P4, RZ, R132, 0xff, RZ, 0xc0, !PT ;  /* 0x000000ff84ff7812 */ /* 0x000fe2000788c0ff */
[-CC-:B------:R-:W-:Y:S02]  /*32f0*/  FFMA.FTZ R132, R168, R164.reuse, R165.reuse ;  /* 0x000000a4a8847223 */ /* 0x180fe400000100a5 */
[----:B------:R-:W-:Y:S02]  /*3300*/  FFMA.FTZ R147, R169, R164, R165 ;  /* 0x000000a4a9937223 */ /* 0x000fe400000100a5 */
[----:B------:R-:W-:-:S02]  /*3310*/  CS2R R168, SRZ ;  /* 0x0000000000a87805 */ /* 0x000fc4000001ff00 */
[----:B------:R-:W-:Y:S01]  /*3320*/  @P3 FMUL.FTZ R168, R145, R134 ;  /* 0x0000008691a83220 */ /* 0x000fe20000410000 */
[----:B------:R-:W-:Y:S01]  /*3330*/  LOP3.LUT P3, RZ, R186, 0xff00, RZ, 0xc0, !PT ;  /* 0x0000ff00baff7812 */ /* 0x000fe2000786c0ff */
[----:B------:R-:W-:Y:S01]  /*3340*/  FADD.FTZ R132, R167, -R132 ;  /* 0x80000084a7847221 */ /* 0x000fe20000010000 */
[--C-:B------:R-:W-:Y:S01]  /*3350*/  @P5 HADD2.F32 R167, -RZ, R135.reuse.H0_H0 ;  /* 0x20000087ffa75230 */ /* 0x100fe20000004100 */
[C---:B------:R-:W-:Y:S01]  /*3360*/  FMUL.FTZ R133, R191.reuse, R133 ;  /* 0x00000085bf857220 */ /* 0x040fe20000410000 */
[----:B------:R-:W-:Y:S01]  /*3370*/  @P6 HADD2.F32 R135, -RZ, R135.H1_H1 ;  /* 0x30000087ff876230 */ /* 0x000fe20000004100 */
[----:B------:R-:W-:Y:S01]  /*3380*/  FMUL.FTZ R132, R191, R132 ;  /* 0x00000084bf847220 */ /* 0x000fe20000410000 */
[----:B------:R-:W-:Y:S01]  /*3390*/  HFMA2.MMA R171, -RZ, RZ, 0, 0 ;  /* 0x00000000ffab7435 */ /* 0x000fe200000001ff */
[----:B------:R-:W-:Y:S02]  /*33a0*/  @P0 FADD.FTZ R133, R109, R133 ;  /* 0x000000856d850221 */ /* 0x000fe40000010000 */
[----:B------:R-:W-:Y:S01]  /*33b0*/  @P6 FMUL.FTZ R169, R206, R135 ;  /* 0x00000087cea96220 */ /* 0x000fe20000410000 */
[----:B------:R-:W-:Y:S01]  /*33c0*/  LOP3.LUT P6, RZ, R186, 0xff0000, RZ, 0xc0, !PT ;  /* 0x00ff0000baff7812 */ /* 0x000fe200078cc0ff */
[----:B------:R-:W-:-:S02]  /*33d0*/  @P0 FADD.FTZ R132, R108, R132 ;  /* 0x000000846c840221 */ /* 0x000fc40000010000 */
[----:B------:R-:W-:Y:S02]  /*33e0*/  FMUL.FTZ R135, R133, R192 ;  /* 0x000000c085877220 */ /* 0x000fe40000410000 */
[----:B------:R-:W-:Y:S02]  /*33f0*/  FMUL.FTZ R134, R191, R166 ;  /* 0x000000a6bf867220 */ /* 0x000fe40000410000 */
[----:B------:R-:W-:Y:S01]  /*3400*/  @P5 FMUL.FTZ R171, R205, R167 ;  /* 0x000000a7cdab5220 */ /* 0x000fe20000410000 */
[----:B------:R-:W-:Y:S01]  /*3410*/  LOP3.LUT P5, RZ, R186, 0xff000000, RZ, 0xc0, !PT ;  /* 0xff000000baff7812 */ /* 0x000fe200078ac0ff */
[----:B------:R-:W-:Y:S02]  /*3420*/  FMUL.FTZ R145, R132, R192 ;  /* 0x000000c084917220 */ /* 0x000fe40000410000 */
[----:B------:R-:W-:Y:S02]  /*3430*/  @P0 FADD.FTZ R134, R110, R134 ;  /* 0x000000866e860221 */ /* 0x000fe40000010000 */
[----:B------:R-:W-:Y:S01]  /*3440*/  FADD.FTZ R146, R170, -R146 ;  /* 0x80000092aa927221 */ /* 0x000fe20000010000 */
[----:B------:R-:W-:Y:S01]  /*3450*/  MOV R170, RZ ;  /* 0x000000ff00aa7202 */ /* 0x000fe20000000f00 */
[----:B------:R-:W-:-:S02]  /*3460*/  FMUL.FTZ R145, R145, c[0x0][0x1e8] ;  /* 0x00007a0091917a20 */ /* 0x000fc40000410000 */
[----:B------:R-:W-:Y:S02]  /*3470*/  FADD.FTZ R147, R173, -R147 ;  /* 0x80000093ad937221 */ /* 0x000fe40000010000 */
[----:B------:R-:W-:Y:S01]  /*3480*/  CS2R R172, SRZ ;  /* 0x0000000000ac7805 */ /* 0x000fe2000001ff00 */
[----:B------:R-:W-:Y:S01]  /*3490*/  HFMA2.MMA R174, -RZ, RZ, 0, 0 ;  /* 0x00000000ffae7435 */ /* 0x000fe200000001ff */
[----:B------:R-:W-:Y:S02]  /*34a0*/  FMUL.FTZ R147, R191, R147 ;  /* 0x00000093bf937220 */ /* 0x000fe40000410000 */
[----:B------:R-:W-:Y:S02]  /*34b0*/  FADD.FTZ R142, R142, -R143 ;  /* 0x8000008f8e8e7221 */ /* 0x000fe40000010000 */
[----:B------:R-:W-:Y:S02]  /*34c0*/  FADD.FTZ R140, R140, -R141 ;  /* 0x8000008d8c8c7221 */ /* 0x000fe40000010000 */
[----:B------:R-:W-:-:S02]  /*34d0*/  @P0 FADD.FTZ R147, R113, R147 ;  /* 0x0000009371930221 */ /* 0x000fc40000010000 */
[C---:B------:R-:W-:Y:S02]  /*34e0*/  FMUL.FTZ R142, R191.reuse, R142 ;  /* 0x0000008ebf8e7220 */ /* 0x040fe40000410000 */
[----:B------:R-:W-:Y:S02]  /*34f0*/  FMUL.FTZ R143, R191, R140 ;  /* 0x0000008cbf8f7220 */ /* 0x000fe40000410000 */
[----:B------:R-:W-:Y:S02]  /*3500*/  @P0 FADD.FTZ R142, R114, R142 ;  /* 0x0000008e728e0221 */ /* 0x000fe40000010000 */
[----:B------:R-:W-:Y:S02]  /*3510*/  @P0 FADD.FTZ R143, R115, R143 ;  /* 0x0000008f738f0221 */ /* 0x000fe40000010000 */
[-C--:B------:R-:W-:Y:S02]  /*3520*/  FMUL.FTZ R205, R142, R192.reuse ;  /* 0x000000c08ecd7220 */ /* 0x080fe40000410000 */
[----:B------:R-:W-:-:S02]  /*3530*/  FMUL.FTZ R206, R143, R192 ;  /* 0x000000c08fce7220 */ /* 0x000fc40000410000 */
[----:B------:R-:W-:Y:S02]  /*3540*/  FMUL.FTZ R205, R205, c[0x0][0x1e8] ;  /* 0x00007a00cdcd7a20 */ /* 0x000fe40000410000 */
[----:B------:R-:W-:Y:S01]  /*3550*/  FMUL.FTZ R206, R206, c[0x0][0x1e8] ;  /* 0x00007a00cece7a20 */ /* 0x000fe20000410000 */
[----:B------:R-:W-:-:S03]  /*3560*/  @P1 MOV R140, 0x20 ;  /* 0x00000020008c1802 */ /* 0x000fc60000000f00 */
        /* <DEDUP_REMOVED lines=13> */
[----:B------:R-:W-:Y:S01]  /*3640*/  FADD.FTZ R153, R163, -R153 ;  /* 0x80000099a3997221 */ /* 0x000fe20000010000 */
[--C-:B--2---:R-:W-:Y:S02]  /*3650*/  @P4 HADD2.F32 R166, -RZ, R136.reuse.H0_H0 ;  /* 0x20000088ffa64230 */ /* 0x104fe40000004100 */
[----:B------:R-:W-:Y:S01]  /*3660*/  @P3 HADD2.F32 R167, -RZ, R136.H1_H1 ;  /* 0x30000088ffa73230 */ /* 0x000fe20000004100 */
[----:B------:R-:W-:Y:S02]  /*3670*/  FMUL.FTZ R136, R135, c[0x0][0x1e8] ;  /* 0x00007a0087887a20 */ /* 0x000fe40000410000 */
[----:B------:R-:W-:Y:S02]  /*3680*/  FMUL.FTZ R135, R191, R175 ;  /* 0x000000afbf877220 */ /* 0x000fe40000410000 */
[----:B------:R-:W-:Y:S02]  /*3690*/  @P3 FMUL.FTZ R170, R136, R167 ;  /* 0x000000a788aa3220 */ /* 0x000fe40000410000 */
[----:B------:R-:W-:-:S02]  /*36a0*/  @P0 FADD.FTZ R135, R111, R135 ;  /* 0x000000876f870221 */ /* 0x000fc40000010000 */
[----:B------:R-:W-:Y:S02]  /*36b0*/  FMUL.FTZ R167, R134, R192 ;  /* 0x000000c086a77220 */ /* 0x000fe40000410000 */
[----:B------:R-:W-:Y:S01]  /*36c0*/  @P4 FMUL.FTZ R172, R145, R166 ;  /* 0x000000a691ac4220 */ /* 0x000fe20000410000 */
[--C-:B------:R-:W-:Y:S01]  /*36d0*/  @P6 HADD2.F32 R166, -RZ, R137.reuse.H0_H0 ;  /* 0x20000089ffa66230 */ /* 0x100fe20000004100 */
[----:B------:R-:W-:Y:S02]  /*36e0*/  FMUL.FTZ R186, R135, R192 ;  /* 0x000000c087ba7220 */ /* 0x000fe40000410000 */
[----:B------:R-:W-:Y:S01]  /*36f0*/  FMUL.FTZ R167, R167, c[0x0][0x1e8] ;  /* 0x00007a00a7a77a20 */ /* 0x000fe20000410000 */
[----:B------:R-:W-:Y:S01]  /*3700*/  @P5 HADD2.F32 R175, -RZ, R137.H1_H1 ;  /* 0x30000089ffaf5230 */ /* 0x000fe20000004100 */
[----:B------:R-:W-:Y:S02]  /*3710*/  FMUL.FTZ R137, R186, c[0x0][0x1e8] ;  /* 0x00007a00ba897a20 */ /* 0x000fe40000410000 */
[----:B------:R-:W-:-:S02]  /*3720*/  FMUL.FTZ R145, R40, R145 ;  /* 0x0000009128917220 */ /* 0x000fc40000410000 */
[----:B------:R-:W-:Y:S02]  /*3730*/  @P6 FMUL.FTZ R173, R167, R166 ;  /* 0x000000a6a7ad6220 */ /* 0x000fe40000410000 */
[----:B------:R-:W-:Y:S02]  /*3740*/  FMUL.FTZ R166, R42, R167 ;  /* 0x000000a72aa67220 */ /* 0x000fe40000410000 */
[----:B------:R-:W-:Y:S02]  /*3750*/  FMUL.FTZ R136, R41, R136 ;  /* 0x0000008829887220 */ /* 0x000fe40000410000 */
[----:B------:R-:W-:Y:S01]  /*3760*/  @P5 FMUL.FTZ R174, R137, R175 ;  /* 0x000000af89ae5220 */ /* 0x000fe20000410000 */
[----:B------:R-:W-:Y:S01]  /*3770*/  FSEL R175, R145, RZ, P4 ;  /* 0x000000ff91af7208 */ /* 0x000fe20002000000 */
[----:B------:R-:W-:Y:S01]  /*3780*/  FMUL.FTZ R137, R43, R137 ;  /* 0x000000892b897220 */ /* 0x000fe20000410000 */
[----:B------:R-:W-:Y:S01]  /*3790*/  FSEL R145, R166, RZ, P6 ;  /* 0x000000ffa6917208 */ /* 0x000fe20003000000 */
[----:B------:R-:W-:Y:S01]  /*37a0*/  FMUL.FTZ R166, R191, R146 ;  /* 0x00000092bfa67220 */ /* 0x000fe20000410000 */
[----:B------:R-:W-:-:S02]  /*37b0*/  FSEL R167, R136, RZ, P3 ;  /* 0x000000ff88a77208 */ /* 0x000fc40001800000 */
[----:B------:R-:W-:Y:S01]  /*37c0*/  LEA R136, P6, R144, c[0x0][0x248], 0x4 ;  /* 0x0000920090887a11 */ /* 0x000fe200078c20ff */
[----:B------:R-:W-:Y:S01]  /*37d0*/  @P0 FADD.FTZ R166, R112, R166 ;  /* 0x000000a670a60221 */ /* 0x000fe20000010000 */
[----:B------:R-:W-:Y:S02]  /*37e0*/  FSEL R146, R137, RZ, P5 ;  /* 0x000000ff89927208 */ /* 0x000fe40002800000 */
[----:B------:R-:W-:Y:S01]  /*37f0*/  LEA.HI.X R137, R144, c[0x0][0x24c], RZ, 0x4, P6 ;  /* 0x0000930090897a11 */ /* 0x000fe200030f24ff */
[----:B------:R-:W-:Y:S01]  /*3800*/  FMUL.FTZ R186, R147, R192 ;  /* 0x000000c093ba7220 */ /* 0x000fe20000410000 */
[C---:B------:R-:W-:Y:S02]  /*3810*/  LOP3.LUT P4, RZ, R187.reuse, 0xff, RZ, 0xc0, !PT ;  /* 0x000000ffbbff7812 */ /* 0x040fe4000788c0ff */
[C---:B------:R-:W-:Y:S02]  /*3820*/  LOP3.LUT P3, RZ, R187.reuse, 0xff00, RZ, 0xc0, !PT ;  /* 0x0000ff00bbff7812 */ /* 0x040fe4000786c0ff */
[----:B------:R-:W-:-:S02]  /*3830*/  LOP3.LUT P5, RZ, R187, 0xff0000, RZ, 0xc0, !PT ;  /* 0x00ff0000bbff7812 */ /* 0x000fc400078ac0ff */
[----:B------:R-:W-:Y:S01]  /*3840*/  LOP3.LUT P6, RZ, R187, 0xff000000, RZ, 0xc0, !PT ;  /* 0xff000000bbff7812 */ /* 0x000fe200078cc0ff */
[----:B------:R-:W-:Y:S02]  /*3850*/  FMUL.FTZ R187, R166, R192 ;  /* 0x000000c0a6bb7220 */ /* 0x000fe40000410000 */
[----:B------:R-:W-:Y:S02]  /*3860*/  FMUL.FTZ R186, R186, c[0x0][0x1e8] ;  /* 0x00007a00baba7a20 */ /* 0x000fe40000410000 */
[----:B------:R-:W-:Y:S01]  /*3870*/  FMUL.FTZ R187, R187, c[0x0][0x1e8] ;  /* 0x00007a00bbbb7a20 */ /* 0x000fe20000410000 */
[----:B------:R-:W-:Y:S01]  /*3880*/  F2FP.PACK_AB R144, R167, R175 ;  /* 0x000000afa790723e */ /* 0x000fe200000000ff */
[----:B------:R-:W-:Y:S02]  /*3890*/  FMUL.FTZ R167, R37, R186 ;  /* 0x000000ba25a77220 */ /* 0x000fe40000410000 */
[----:B------:R-:W-:Y:S01]  /*38a0*/  FMUL.FTZ R141, R36, R187 ;  /* 0x000000bb248d7220 */ /* 0x000fe20000410000 */
[----:B------:R-:W-:-:S02]  /*38b0*/  F2FP.PACK_AB R145, R146, R145 ;  /* 0x000000919291723e */ /* 0x000fc400000000ff */
[----:B------:R-:W-:Y:S01]  /*38c0*/  FSEL R146, R167, RZ, P3 ;  /* 0x000000ffa7927208 */ /* 0x000fe20001800000 */
[----:B------:R-:W-:Y:S01]  /*38d0*/  FMUL.FTZ R167, R38, R205 ;  /* 0x000000cd26a77220 */ /* 0x000fe20000410000 */
[----:B------:R-:W-:Y:S02]  /*38e0*/  FSEL R141, R141, RZ, P4 ;  /* 0x000000ff8d8d7208 */ /* 0x000fe40002000000 */
[----:B------:R-:W-:Y:S02]  /*38f0*/  IADD3 R175, R199, 0x180, RZ ;  /* 0x00000180c7af7810 */ /* 0x000fe40007ffe0ff */
[----:B------:R-:W-:Y:S02]  /*3900*/  F2FP.PACK_AB R146, R146, R141 ;  /* 0x0000008d9292723e */ /* 0x000fe400000000ff */
[----:B------:R-:W-:Y:S02]  /*3910*/  SEL R141, R147, R129, P2 ;  /* 0x00000081938d7207 */ /* 0x000fe40001000000 */
[----:B------:R-:W-:-:S02]  /*3920*/  FSEL R147, R167, RZ, P5 ;  /* 0x000000ffa7937208 */ /* 0x000fc40002800000 */
[----:B------:R-:W-:Y:S01]  /*3930*/  FSEL R207, R207, RZ, P6 ;  /* 0x000000ffcfcf7208 */ /* 0x000fe20003000000 */
[----:B------:R-:W-:Y:S01]  /*3940*/  @P1 IMAD.WIDE.U32 R198, R198, R140, c[0x0][0x258] ;  /* 0x00009600c6c61625 */ /* 0x000fe200078e008c */
[----:B------:R-:W-:Y:S02]  /*3950*/  SEL R134, R134, R126, P2 ;  /* 0x0000007e86867207 */ /* 0x000fe40001000000 */
[----:B------:R-:W-:Y:S02]  /*3960*/  SEL R135, R135, R127, P2 ;  /* 0x0000007f87877207 */ /* 0x000fe40001000000 */
[----:B------:R-:W-:Y:S01]  /*3970*/  SEL R140, R166, R128, P2 ;  /* 0x00000080a68c7207 */ /* 0x000fe20001000000 */
[----:B------:R-:W-:Y:S01]  /*3980*/  IMAD.WIDE.U32 R166, R175, R235, c[0x0][0x170] ;  /* 0x00005c00afa67625 */ /* 0x000fe200078e00eb */
[----:B------:R-:W-:Y:S01]  /*3990*/  F2FP.PACK_AB R147, R207, R147 ;  /* 0x00000093cf93723e */ /* 0x000fe200000000ff */
[----:B------:R0:W-:Y:S04]  /*39a0*/  @P1 STG.E.128 [R198.64], R132 ;  /* 0x00000084c6001986 */ /* 0x0001e8000c101d04 */
[----:B------:R1:W-:Y:S04]  /*39b0*/  @P1 STG.E.128 [R198.64+0x10], R140 ;  /* 0x0000108cc6001986 */ /* 0x0003e8000c101d04 */
[----:B------:R2:W-:Y:S04]  /*39c0*/  STG.E.128 [R136.64], R144 ;  /* 0x0000009088007986 */ /* 0x0005e8000c101d04 */
[----:B------:R-:W4:Y:S04]  /*39d0*/  LDL.LU R207, [R1+0x48] ;  /* 0x0000480001cf7983 */ /* 0x000f280000300800 */
[----:B------:R-:W4:Y:S04]  /*39e0*/  LDL.LU R235, [R1+0x4c] ;  /* 0x00004c0001eb7983 */ /* 0x000f280000300800 */
[----:B0-----:R0:W4:Y:S04]  /*39f0*/  LDG.E.128 R132, [R166.64] ;  /* 0x00000004a6847981 */ /* 0x001128000c1e1d00 */
[----:B-1----:R-:W4:Y:S01]  /*3a00*/  LDL.LU R198, [R1+0x44] ;  /* 0x0000440001c67983 */ /* 0x002f220000300800 */
[----:B--2---:R-:W-:Y:S01]  /*3a10*/  HFMA2.MMA R136, -RZ, RZ, 0, 0 ;  /* 0x00000000ff887435 */ /* 0x004fe200000001ff */
[----:B------:R-:W-:-:S02]  /*3a20*/  @P4 HADD2.F32 R137, -RZ, R138.H0_H0 ;  /* 0x2000008aff894230 */ /* 0x000fc40000004100 */
[----:B------:R-:W2:Y:S04]  /*3a30*/  LDL.LU R199, [R1+0x40] ;  /* 0x0000400001c77983 */ /* 0x000ea80000300800 */
[----:B0-----:R-:W2:Y:S01]  /*3a40*/  LDL.LU R166, [R1+0x3c] ;  /* 0x00003c0001a67983 */ /* 0x001ea20000300800 */
[----:B------:R-:W-:-:S03]  /*3a50*/  @P4 FMUL.FTZ R136, R187, R137 ;  /* 0x00000089bb884220 */ /* 0x000fc60000410000 */
[----:B------:R-:W2:Y:S04]  /*3a60*/  LDL.LU R167, [R1+0x38] ;  /* 0x0000380001a77983 */ /* 0x000ea80000300800 */
[----:B------:R-:W2:Y:S04]  /*3a70*/  LDL.LU R187, [R1+0x30] ;  /* 0x0000300001bb7983 */ /* 0x000ea80000300800 */
[----:B------:R-:W2:Y:S04]  /*3a80*/  LDL.LU R164, [R1+0x28] ;  /* 0x0000280001a47983 */ /* 0x000ea80000300800 */
[----:B------:R-:W2:Y:S04]  /*3a90*/  LDL.LU R165, [R1+0x34] ;  /* 0x0000340001a57983 */ /* 0x000ea80000300800 */
[----:B------:R-:W2:Y:S01]  /*3aa0*/  LDL.LU R163, [R1+0x2c] ;  /* 0x00002c0001a37983 */ /* 0x000ea20000300800 */
[----:B------:R-:W-:Y:S01]  /*3ab0*/  MOV R140, R184 ;  /* 0x000000b8008c7202 */ /* 0x000fe20000000f00 */
[----:B------:R-:W-:-:S03]  /*3ac0*/  @P5 HADD2.F32 R141, -RZ, R139.H0_H0 ;  /* 0x2000008bff8d5230 */ /* 0x000fc60000004100 */
[----:B------:R-:W-:Y:S01]  /*3ad0*/  LOP3.LUT P4, RZ, R140, 0xff, RZ, 0xc0, !PT ;  /* 0x000000ff8cff7812 */ /* 0x000fe2000788c0ff */
[----:B------:R-:W-:Y:S02]  /*3ae0*/  @P3 HADD2.F32 R140, -RZ, R138.H1_H1 ;  /* 0x3000008aff8c3230 */ /* 0x000fe40000004100 */
[----:B------:R-:W-:Y:S01]  /*3af0*/  @P6 HADD2.F32 R142, -RZ, R139.H1_H1 ;  /* 0x3000008bff8e6230 */ /* 0x000fe20000004100 */
[----:B------:R-:W-:Y:S01]  /*3b00*/  CS2R R138, SRZ ;  /* 0x00000000008a7805 */ /* 0x000fe2000001ff00 */
[----:B------:R-:W-:Y:S02]  /*3b10*/  FMUL.FTZ R153, R191, R153 ;  /* 0x00000099bf997220 */ /* 0x000fe40000410000 */
[----:B------:R-:W-:Y:S01]  /*3b20*/  @P3 FMUL.FTZ R139, R186, R140 ;  /* 0x0000008cba8b3220 */ /* 0x000fe20000410000 */
[----:B------:R-:W-:Y:S01]  /*3b30*/  LOP3.LUT P3, RZ, R184, 0xff00, RZ, 0xc0, !PT ;  /* 0x0000ff00b8ff7812 */ /* 0x000fe2000786c0ff */
[----:B------:R-:W-:Y:S02]  /*3b40*/  FADD.FTZ R154, R162, -R154 ;  /* 0x8000009aa29a7221 */ /* 0x000fe40000010000 */
[----:B------:R-:W-:-:S02]  /*3b50*/  FADD.FTZ R151, R161, -R151 ;  /* 0x80000097a1977221 */ /* 0x000fc40000010000 */
[----:B------:R-:W-:Y:S02]  /*3b60*/  FADD.FTZ R152, R160, -R152 ;  /* 0x80000098a0987221 */ /* 0x000fe40000010000 */
[----:B------:R-:W-:Y:S02]  /*3b70*/  FADD.FTZ R149, R158, -R149 ;  /* 0x800000959e957221 */ /* 0x000fe40000010000 */
[----:B------:R-:W-:Y:S02]  /*3b80*/  FADD.FTZ R148, R157, -R148 ;  /* 0x800000949d947221 */ /* 0x000fe40000010000 */
[----:B------:R-:W-:Y:S02]  /*3b90*/  @P0 FADD.FTZ R153, R117, R153 ;  /* 0x0000009975990221 */ /* 0x000fe40000010000 */
[----:B------:R-:W-:Y:S02]  /*3ba0*/  FMUL.FTZ R154, R191, R154 ;  /* 0x0000009abf9a7220 */ /* 0x000fe40000410000 */
[----:B------:R-:W-:-:S02]  /*3bb0*/  FADD.FTZ R150, R155, -R150 ;  /* 0x800000969b967221 */ /* 0x000fc40000010000 */
[C---:B------:R-:W-:Y:S02]  /*3bc0*/  FMUL.FTZ R151, R191.reuse, R151 ;  /* 0x00000097bf977220 */ /* 0x040fe40000410000 */
[C---:B------:R-:W-:Y:S02]  /*3bd0*/  FMUL.FTZ R152, R191.reuse, R152 ;  /* 0x00000098bf987220 */ /* 0x040fe40000410000 */
[C---:B------:R-:W-:Y:S01]  /*3be0*/  FMUL.FTZ R149, R191.reuse, R149 ;  /* 0x00000095bf957220 */ /* 0x040fe20000410000 */
[----:B------:R-:W-:Y:S01]  /*3bf0*/  HFMA2.MMA R137, -RZ, RZ, 0, 0 ;  /* 0x00000000ff897435 */ /* 0x000fe200000001ff */
[----:B------:R-:W-:Y:S01]  /*3c00*/  FMUL.FTZ R148, R191, R148 ;  /* 0x00000094bf947220 */ /* 0x000fe20000410000 */
[----:B------:R-:W-:Y:S01]  /*3c10*/  SEL R125, R153, R125, P2 ;  /* 0x0000007d997d7207 */ /* 0x000fe20001000000 */
[----:B------:R-:W-:Y:S02]  /*3c20*/  FADD.FTZ R156, R159, -R156 ;  /* 0x8000009c9f9c7221 */ /* 0x000fe40000010000 */
[----:B------:R-:W-:-:S02]  /*3c30*/  @P0 FADD.FTZ R154, R118, R154 ;  /* 0x0000009a769a0221 */ /* 0x000fc40000010000 */
[----:B------:R-:W-:Y:S02]  /*3c40*/  FMUL.FTZ R150, R191, R150 ;  /* 0x00000096bf967220 */ /* 0x000fe40000410000 */
[----:B------:R-:W-:Y:S02]  /*3c50*/  @P0 FADD.FTZ R151, R119, R151 ;  /* 0x0000009777970221 */ /* 0x000fe40000010000 */
[----:B------:R-:W-:Y:S02]  /*3c60*/  @P0 FADD.FTZ R152, R120, R152 ;  /* 0x0000009878980221 */ /* 0x000fe40000010000 */
[----:B------:R-:W-:Y:S02]  /*3c70*/  FMUL.FTZ R153, R153, R192 ;  /* 0x000000c099997220 */ /* 0x000fe40000410000 */
[----:B------:R-:W-:Y:S02]  /*3c80*/  @P0 FADD.FTZ R149, R122, R149 ;  /* 0x000000957a950221 */ /* 0x000fe40000010000 */
[----:B------:R-:W-:Y:S01]  /*3c90*/  @P0 FADD.FTZ R148, R123, R148 ;  /* 0x000000947b940221 */ /* 0x000fe20000010000 */
[----:B------:R-:W-:Y:S01]  /*3ca0*/  SEL R126, R154, R126, P2 ;  /* 0x0000007e9a7e7207 */ /* 0x000fe20001000000 */
[----:B------:R-:W-:Y:S01]  /*3cb0*/  FMUL.FTZ R156, R191, R156 ;  /* 0x0000009cbf9c7220 */ /* 0x000fe20000410000 */
[----:B------:R-:W-:Y:S01]  /*3cc0*/  SEL R127, R151, R127, P2 ;  /* 0x0000007f977f7207 */ /* 0x000fe20001000000 */
[----:B------:R-:W-:Y:S01]  /*3cd0*/  @P0 FADD.FTZ R150, R116, R150 ;  /* 0x0000009674960221 */ /* 0x000fe20000010000 */
[----:B------:R-:W-:Y:S01]  /*3ce0*/  SEL R128, R152, R128, P2 ;  /* 0x0000008098807207 */ /* 0x000fe20001000000 */
[----:B------:R-:W-:Y:S01]  /*3cf0*/  FMUL.FTZ R153, R153, c[0x0][0x1e8] ;  /* 0x00007a0099997a20 */ /* 0x000fe20000410000 */
[----:B------:R-:W-:Y:S01]  /*3d00*/  SEL R130, R149, R130, P2 ;  /* 0x0000008295827207 */ /* 0x000fe20001000000 */
[----:B------:R-:W-:-:S02]  /*3d10*/  @P6 FMUL.FTZ R137, R206, R142 ;  /* 0x0000008ece896220 */ /* 0x000fc40000410000 */
[-C--:B------:R-:W-:Y:S01]  /*3d20*/  FMUL.FTZ R154, R154, R192.reuse ;  /* 0x000000c09a9a7220 */ /* 0x080fe20000410000 */
[----:B------:R-:W-:Y:S01]  /*3d30*/  CS2R R142, SRZ ;  /* 0x00000000008e7805 */ /* 0x000fe2000001ff00 */
[-C--:B------:R-:W-:Y:S01]  /*3d40*/  FMUL.FTZ R151, R151, R192.reuse ;  /* 0x000000c097977220 */ /* 0x080fe20000410000 */
[----:B------:R-:W-:Y:S01]  /*3d50*/  SEL R131, R148, R131, P2 ;  /* 0x0000008394837207 */ /* 0x000fe20001000000 */
[-C--:B------:R-:W-:Y:S01]  /*3d60*/  FMUL.FTZ R152, R152, R192.reuse ;  /* 0x000000c098987220 */ /* 0x080fe20000410000 */
[----:B------:R-:W-:Y:S01]  /*3d70*/  @P1 MOV R191, 0x20 ;  /* 0x0000002000bf1802 */ /* 0x000fe20000000f00 */
[----:B------:R-:W-:Y:S02]  /*3d80*/  @P0 FADD.FTZ R156, R121, R156 ;  /* 0x0000009c799c0221 */ /* 0x000fe40000010000 */
[----:B------:R-:W-:Y:S01]  /*3d90*/  FMUL.FTZ R149, R149, R192 ;  /* 0x000000c095957220 */ /* 0x000fe20000410000 */
[----:B------:R-:W-:Y:S01]  /*3da0*/  SEL R124, R150, R124, P2 ;  /* 0x0000007c967c7207 */ /* 0x000fe20001000000 */
[----:B------:R-:W-:-:S02]  /*3db0*/  FMUL.FTZ R145, R33, R153 ;  /* 0x0000009921917220 */ /* 0x000fc40000410000 */
[-C--:B------:R-:W-:Y:S02]  /*3dc0*/  FMUL.FTZ R148, R148, R192.reuse ;  /* 0x000000c094947220 */ /* 0x080fe40000410000 */
[----:B------:R-:W-:Y:S02]  /*3dd0*/  FMUL.FTZ R150, R150, R192 ;  /* 0x000000c096967220 */ /* 0x000fe40000410000 */
[----:B------:R-:W-:Y:S01]  /*3de0*/  FMUL.FTZ R152, R152, c[0x0][0x1e8] ;  /* 0x00007a0098987a20 */ /* 0x000fe20000410000 */
[----:B------:R-:W-:Y:S01]  /*3df0*/  SEL R129, R156, R129, P2 ;  /* 0x000000819c817207 */ /* 0x000fe20001000000 */
[----:B------:R-:W-:Y:S02]  /*3e00*/  @P5 FMUL.FTZ R138, R205, R141 ;  /* 0x0000008dcd8a5220 */ /* 0x000fe40000410000 */
[----:B------:R-:W-:Y:S02]  /*3e10*/  FMUL.FTZ R155, R148, c[0x0][0x1e8] ;  /* 0x00007a00949b7a20 */ /* 0x000fe40000410000 */
[----:B------:R-:W-:Y:S01]  /*3e20*/  @P1 IMAD.WIDE.U32 R190, R190, R191, c[0x0][0x258] ;  /* 0x00009600bebe1625 */ /* 0x000fe200078e00bf */
[----:B------:R-:W-:-:S03]  /*3e30*/  LOP3.LUT P0, RZ, R184, 0xff0000, RZ, 0xc0, !PT ;  /* 0x00ff0000b8ff7812 */ /* 0x000fc6000780c0ff */
[----:B------:R-:W-:Y:S02]  /*3e40*/  FMUL.FTZ R156, R156, R192 ;  /* 0x000000c09c9c7220 */ /* 0x000fe40000410000 */
[----:B------:R-:W-:Y:S01]  /*3e50*/  FADD.FTZ R223, R139, R223 ;  /* 0x000000df8bdf7221 */ /* 0x000fe20000010000 */
[----:B------:R-:W-:Y:S01]  /*3e60*/  LOP3.LUT P2, RZ, R185, 0xff, RZ, 0xc0, !PT ;  /* 0x000000ffb9ff7812 */ /* 0x000fe2000784c0ff */
[----:B------:R-:W-:Y:S02]  /*3e70*/  FMUL.FTZ R141, R150, c[0x0][0x1e8] ;  /* 0x00007a00968d7a20 */ /* 0x000fe40000410000 */
[----:B------:R-:W-:Y:S01]  /*3e80*/  FMUL.FTZ R139, R28, R152 ;  /* 0x000000981c8b7220 */ /* 0x000fe20000410000 */
[----:B------:R-:W-:Y:S01]  /*3e90*/  FSEL R145, R145, RZ, P3 ;  /* 0x000000ff91917208 */ /* 0x000fe20001800000 */
[----:B---3--:R-:W-:Y:S01]  /*3ea0*/  FADD.FTZ R215, R136, R215 ;  /* 0x000000d788d77221 */ /* 0x008fe20000010000 */
[----:B------:R-:W-:Y:S01]  /*3eb0*/  LOP3.LUT P6, RZ, R185, 0xff0000, RZ, 0xc0, !PT ;  /* 0x00ff0000b9ff7812 */ /* 0x000fe200078cc0ff */
[----:B------:R-:W-:Y:S01]  /*3ec0*/  FADD.FTZ R224, R138, R224 ;  /* 0x000000e08ae07221 */ /* 0x000fe20000010000 */
[----:B------:R-:W-:Y:S01]  /*3ed0*/  LOP3.LUT P5, RZ, R184, 0xff000000, RZ, 0xc0, !PT ;  /* 0xff000000b8ff7812 */ /* 0x000fe200078ac0ff */
[----:B------:R-:W-:Y:S01]  /*3ee0*/  FMUL.FTZ R147, R31, R155 ;  /* 0x0000009b1f937220 */ /* 0x000fe20000410000 */
[----:B------:R0:W-:Y:S01]  /*3ef0*/  @P1 STG.E.128 [R190.64], R124 ;  /* 0x0000007cbe001986 */ /* 0x0001e2000c101d04 */
[----:B------:R-:W-:Y:S01]  /*3f00*/  FMUL.FTZ R156, R156, c[0x0][0x1e8] ;  /* 0x00007a009c9c7a20 */ /* 0x000fe20000410000 */
[----:B------:R-:W-:-:S02]  /*3f10*/  FSEL R148, R139, RZ, P2 ;  /* 0x000000ff8b947208 */ /* 0x000fc40001000000 */
[----:B------:R0:W-:Y:S01]  /*3f20*/  @P1 STG.E.128 [R190.64+0x10], R128 ;  /* 0x00001080be001986 */ /* 0x0001e2000c101d04 */
[----:B------:R-:W-:Y:S01]  /*3f30*/  LOP3.LUT P1, RZ, R185, 0xff00, RZ, 0xc0, !PT ;  /* 0x0000ff00b9ff7812 */ /* 0x000fe2000782c0ff */
[----:B------:R-:W-:Y:S02]  /*3f40*/  FMUL.FTZ R144, R29, R156 ;  /* 0x0000009c1d907220 */ /* 0x000fe40000410000 */
        /* <DEDUP_REMOVED lines=11> */
[----:B------:R-:W-:Y:S01]  /*4000*/  IADD3 R0, R0, c[0x0][0x160], RZ ;  /* 0x0000580000007a10 */ /* 0x000fe20007ffe0ff */
[--C-:B----4-:R-:W-:Y:S02]  /*4010*/  @P4 HADD2.F32 R140, -RZ, R132.reuse.H0_H0 ;  /* 0x20000084ff8c4230 */ /* 0x110fe40000004100 */
[----:B------:R-:W-:-:S05]  /*4020*/  @P3 HADD2.F32 R132, -RZ, R132.H1_H1 ;  /* 0x30000084ff843230 */ /* 0x000fca0000004100 */
[----:B------:R-:W-:Y:S02]  /*4030*/  @P3 FMUL.FTZ R143, R153, R132 ;  /* 0x00000084998f3220 */ /* 0x000fe40000410000 */
[----:B------:R-:W-:Y:S02]  /*4040*/  FMUL.FTZ R153, R154, c[0x0][0x1e8] ;  /* 0x00007a009a997a20 */ /* 0x000fe40000410000 */
[----:B------:R-:W-:Y:S02]  /*4050*/  FMUL.FTZ R154, R151, c[0x0][0x1e8] ;  /* 0x00007a00979a7a20 */ /* 0x000fe40000410000 */
[----:B------:R-:W-:Y:S01]  /*4060*/  FMUL.FTZ R151, R149, c[0x0][0x1e8] ;  /* 0x00007a0095977a20 */ /* 0x000fe20000410000 */
[----:B------:R-:W-:Y:S01]  /*4070*/  LOP3.LUT P3, RZ, R185, 0xff000000, RZ, 0xc0, !PT ;  /* 0xff000000b9ff7812 */ /* 0x000fe2000786c0ff */
[----:B--2---:R-:W-:Y:S02]  /*4080*/  FADD.FTZ R166, R194, R166 ;  /* 0x000000a6c2a67221 */ /* 0x004fe40000010000 */
[----:B------:R-:W-:-:S02]  /*4090*/  FMUL.FTZ R146, R30, R151 ;  /* 0x000000971e927220 */ /* 0x000fc40000410000 */
[----:B------:R-:W-:Y:S02]  /*40a0*/  FADD.FTZ R187, R179, R187 ;  /* 0x000000bbb3bb7221 */ /* 0x000fe40000010000 */
[----:B------:R-:W-:Y:S02]  /*40b0*/  FADD.FTZ R164, R178, R164 ;  /* 0x000000a4b2a47221 */ /* 0x000fe40000010000 */
[----:B------:R-:W-:Y:S02]  /*40c0*/  FADD.FTZ R165, R177, R165 ;  /* 0x000000a5b1a57221 */ /* 0x000fe40000010000 */
[----:B------:R-:W-:Y:S02]  /*40d0*/  FADD.FTZ R163, R176, R163 ;  /* 0x000000a3b0a37221 */ /* 0x000fe40000010000 */
[----:B------:R-:W-:Y:S02]  /*40e0*/  FADD.FTZ R167, R195, R167 ;  /* 0x000000a7c3a77221 */ /* 0x000fe40000010000 */
[----:B------:R-:W-:Y:S01]  /*40f0*/  FMUL.FTZ R136, R34, R153 ;  /* 0x0000009922887220 */ /* 0x000fe20000410000 */
[----:B------:R0:W-:Y:S01]  /*4100*/  STL [R1+0x2c], R163 ;  /* 0x00002ca301007387 */ /* 0x0001e20000100800 */
[----:B------:R-:W-:-:S02]  /*4110*/  FMUL.FTZ R138, R35, R154 ;  /* 0x0000009a238a7220 */ /* 0x000fc40000410000 */
[----:B------:R-:W-:Y:S01]  /*4120*/  FMUL.FTZ R132, R32, R141 ;  /* 0x0000008d20847220 */ /* 0x000fe20000410000 */
[----:B------:R0:W-:Y:S01]  /*4130*/  STL [R1+0x28], R164 ;  /* 0x000028a401007387 */ /* 0x0001e20000100800 */
[----:B------:R-:W-:Y:S01]  /*4140*/  FADD.FTZ R198, R202, R198 ;  /* 0x000000c6cac67221 */ /* 0x000fe20000010000 */
[----:B------:R-:W-:Y:S01]  /*4150*/  FSEL R139, R146, RZ, P6 ;  /* 0x000000ff928b7208 */ /* 0x000fe20003000000 */
[----:B------:R-:W-:Y:S01]  /*4160*/  FADD.FTZ R199, R203, R199 ;  /* 0x000000c7cbc77221 */ /* 0x000fe20000010000 */
[----:B------:R0:W-:Y:S01]  /*4170*/  STL [R1+0x34], R165 ;  /* 0x000034a501007387 */ /* 0x0001e20000100800 */
[----:B------:R-:W-:Y:S01]  /*4180*/  FADD.FTZ R235, R200, R235 ;  /* 0x000000ebc8eb7221 */ /* 0x000fe20000010000 */
[----:B------:R-:W-:Y:S01]  /*4190*/  FSEL R146, R147, RZ, P3 ;  /* 0x000000ff93927208 */ /* 0x000fe20001800000 */
[----:B------:R-:W-:Y:S01]  /*41a0*/  FADD.FTZ R207, R201, R207 ;  /* 0x000000cfc9cf7221 */ /* 0x000fe20000010000 */
[----:B------:R0:W-:Y:S01]  /*41b0*/  STL [R1+0x30], R187 ;  /* 0x000030bb01007387 */ /* 0x0001e20000100800 */
[----:B------:R-:W-:-:S02]  /*41c0*/  FSEL R136, R136, RZ, P0 ;  /* 0x000000ff88887208 */ /* 0x000fc40000000000 */
[----:B------:R-:W-:Y:S01]  /*41d0*/  FSEL R147, R138, RZ, P5 ;  /* 0x000000ff8a937208 */ /* 0x000fe20002800000 */
[----:B------:R0:W-:Y:S01]  /*41e0*/  STL [R1+0x3c], R166 ;  /* 0x00003ca601007387 */ /* 0x0001e20000100800 */
[----:B------:R-:W-:-:S03]  /*41f0*/  FSEL R132, R132, RZ, P4 ;  /* 0x000000ff84847208 */ /* 0x000fc60002000000 */
[----:B------:R0:W-:Y:S01]  /*4200*/  STL [R1+0x38], R167 ;  /* 0x000038a701007387 */ /* 0x0001e20000100800 */
[----:B------:R-:W-:-:S03]  /*4210*/  FSEL R149, R144, RZ, P1 ;  /* 0x000000ff90957208 */ /* 0x000fc60000800000 */
[----:B------:R0:W-:Y:S01]  /*4220*/  STL [R1+0x44], R198 ;  /* 0x000044c601007387 */ /* 0x0001e20000100800 */
[----:B------:R-:W-:-:S03]  /*4230*/  F2FP.PACK_AB R137, R147, R136 ;  /* 0x000000889389723e */ /* 0x000fc600000000ff */
[----:B------:R0:W-:Y:S01]  /*4240*/  STL [R1+0x40], R199 ;  /* 0x000040c701007387 */ /* 0x0001e20000100800 */
[----:B------:R-:W-:Y:S01]  /*4250*/  F2FP.PACK_AB R136, R145, R132 ;  /* 0x000000849188723e */ /* 0x000fe200000000ff */
[----:B------:R-:W-:Y:S02]  /*4260*/  HFMA2.MMA R144, -RZ, RZ, 0, 0 ;  /* 0x00000000ff907435 */ /* 0x000fe400000001ff */
[----:B------:R0:W-:Y:S01]  /*4270*/  STL [R1+0x4c], R235 ;  /* 0x00004ceb01007387 */ /* 0x0001e20000100800 */
[----:B------:R-:W-:-:S03]  /*4280*/  @P0 HADD2.F32 R132, -RZ, R133.H0_H0 ;  /* 0x20000085ff840230 */ /* 0x000fc60000004100 */
[----:B------:R0:W-:Y:S01]  /*4290*/  STL [R1+0x48], R207 ;  /* 0x000048cf01007387 */ /* 0x0001e20000100800 */
[----:B------:R-:W-:-:S03]  /*42a0*/  @P5 HADD2.F32 R133, -RZ, R133.H1_H1 ;  /* 0x30000085ff855230 */ /* 0x000fc60000004100 */
[----:B------:R0:W-:Y:S01]  /*42b0*/  STL [R1+0x54], R208 ;  /* 0x000054d001007387 */ /* 0x0001e20000100800 */
[----:B------:R-:W-:-:S03]  /*42c0*/  F2FP.PACK_AB R139, R146, R139 ;  /* 0x0000008b928b723e */ /* 0x000fc600000000ff */
[----:B------:R0:W-:Y:S01]  /*42d0*/  STL [R1+0x50], R212 ;  /* 0x000050d401007387 */ /* 0x0001e20000100800 */
[----:B------:R-:W-:-:S03]  /*42e0*/  @P2 HADD2.F32 R145, -RZ, R134.H0_H0 ;  /* 0x20000086ff912230 */ /* 0x000fc60000004100 */
[----:B------:R0:W-:Y:S01]  /*42f0*/  STL [R1+0x5c], R213 ;  /* 0x00005cd501007387 */ /* 0x0001e20000100800 */
[----:B------:R-:W-:Y:S01]  /*4300*/  @P4 FMUL.FTZ R142, R141, R140 ;  /* 0x0000008c8d8e4220 */ /* 0x000fe20000410000 */
[----:B------:R-:W-:Y:S02]  /*4310*/  F2FP.PACK_AB R138, R149, R148 ;  /* 0x00000094958a723e */ /* 0x000fe400000000ff */
[----:B------:R0:W-:Y:S01]  /*4320*/  STL [R1+0x58], R214 ;  /* 0x000058d601007387 */ /* 0x0001e20000100800 */
[----:B------:R-:W-:Y:S01]  /*4330*/  @P1 HADD2.F32 R146, -RZ, R134.H1_H1 ;  /* 0x30000086ff921230 */ /* 0x000fe20000004100 */
[----:B------:R-:W-:Y:S02]  /*4340*/  @P0 FMUL.FTZ R144, R153, R132 ;  /* 0x0000008499900220 */ /* 0x000fe40000410000 */
[----:B------:R0:W-:Y:S01]  /*4350*/  STL [R1+0x64], R209 ;  /* 0x000064d101007387 */ /* 0x0001e20000100800 */
[--C-:B------:R-:W-:Y:S01]  /*4360*/  @P6 HADD2.F32 R149, -RZ, R135.reuse.H0_H0 ;  /* 0x20000087ff956230 */ /* 0x100fe20000004100 */
[----:B------:R-:W-:Y:S01]  /*4370*/  HFMA2.MMA R148, -RZ, RZ, 0, 0 ;  /* 0x00000000ff947435 */ /* 0x000fe200000001ff */
[----:B------:R-:W-:Y:S01]  /*4380*/  @P3 HADD2.F32 R150, -RZ, R135.H1_H1 ;  /* 0x30000087ff963230 */ /* 0x000fe20000004100 */
        /* <DEDUP_REMOVED lines=41> */
.L_x_9085:
[----:B------:R0:W5:Y:S01]  /*4620*/  LDL.LU R58, [R1+0x4] ;  /* 0x00000400013a7983 */ /* 0x0001620000300800 */
[----:B------:R-:W-:Y:S02]  /*4630*/  MOV R30, R27 ;  /* 0x0000001b001e7202 */ /* 0x000fe40000000f00 */
[----:B------:R-:W-:Y:S01]  /*4640*/  MOV R36, R25 ;  /* 0x0000001900247202 */ /* 0x000fe20000000f00 */
[----:B------:R0:W5:Y:S01]  /*4650*/  LDL.LU R59, [R1] ;  /* 0x00000000013b7983 */ /* 0x0001620000300800 */
        /* <DEDUP_REMOVED lines=92> */
.L_x_9082:
[----:B0-----:R-:W0:Y:S01]  /*4c20*/  S2R R2, SR_TID.X ;  /* 0x0000000000027919 */ /* 0x001e220000002100 */
        /* <DEDUP_REMOVED lines=34> */
.L_x_9083:
[----:B-1----:R-:W-:Y:S01]  /*4e50*/  HFMA2.MMA R135, -RZ, RZ, 0, 9.5367431640625e-07 ;  /* 0x00000010ff877435 */ /* 0x002fe200000001ff */
[----:B------:R-:W-:-:S02]  /*4e60*/  MOV R133, R136 ;  /* 0x0000008800857202 */ /* 0x000fc40000000f00 */
[----:B------:R-:W-:Y:S02]  /*4e70*/  MOV R232, 0x1f ;  /* 0x0000001f00e87802 */ /* 0x000fe40000000f00 */
[----:B------:R-:W-:Y:S02]  /*4e80*/  MOV R139, 0xffffffff ;  /* 0xffffffff008b7802 */ /* 0x000fe40000000f00 */
[----:B------:R-:W-:Y:S02]  /*4e90*/  MOV R132, 0x4eb0 ;  /* 0x00004eb000847802 */ /* 0x000fe40000000f00 */
[----:B-----5:R-:W-:Y:S05]  /*4ea0*/  CALL.REL.NOINC `($__internal_155_$__cuda_sm70_shflsync_down_p) ;  /* 0x0000046000007944 */ /* 0x020fea0003c00000 */
[----:B-1----:R-:W-:Y:S01]  /*4eb0*/  MOV R137, R135 ;  /* 0x0000008700897202 */ /* 0x002fe20000000f00 */
[----:B------:R-:W-:Y:S05]  /*4ec0*/  BRA `(.L_x_9087) ;  /* 0xffffd0f000007947 */ /* 0x000fea000383ffff */
.L_x_9084:
[----:B------:R-:W-:Y:S01]  /*4ed0*/  HFMA2.MMA R135, -RZ, RZ, 0, 9.5367431640625e-07 ;  /* 0x00000010ff877435 */ /* 0x000fe200000001ff */
[----:B------:R-:W-:Y:S02]  /*4ee0*/  MOV R133, R134 ;  /* 0x0000008600857202 */ /* 0x000fe40000000f00 */
[----:B------:R-:W-:Y:S02]  /*4ef0*/  MOV R232, 0x1f ;  /* 0x0000001f00e87802 */ /* 0x000fe40000000f00 */
[----:B------:R-:W-:-:S02]  /*4f00*/  MOV R139, 0xffffffff ;  /* 0xffffffff008b7802 */ /* 0x000fc40000000f00 */
[----:B------:R-:W-:Y:S02]  /*4f10*/  MOV R132, 0x4f30 ;  /* 0x00004f3000847802 */ /* 0x000fe40000000f00 */
[----:B01---5:R-:W-:Y:S05]  /*4f20*/  CALL.REL.NOINC `($__internal_155_$__cuda_sm70_shflsync_down_p) ;  /* 0x000003e000007944 */ /* 0x023fea0003c00000 */
[----:B------:R-:W-:Y:S01]  /*4f30*/  FADD.FTZ R136, R136, R137 ;  /* 0x0000008988887221 */ /* 0x000fe20000010000 */
[----:B------:R-:W-:Y:S01]  /*4f40*/  MOV R232, 0x1f ;  /* 0x0000001f00e87802 */ /* 0x000fe20000000f00 */
[----:B-1----:R-:W-:Y:S01]  /*4f50*/  FADD.FTZ R134, R134, R135 ;  /* 0x0000008786867221 */ /* 0x002fe20000010000 */
[----:B------:R-:W-:Y:S01]  /*4f60*/  HFMA2.MMA R135, -RZ, RZ, 0, 4.76837158203125e-07 ;  /* 0x00000008ff877435 */ /* 0x000fe200000001ff */
[----:B------:R-:W-:Y:S02]  /*4f70*/  MOV R139, 0xffffffff ;  /* 0xffffffff008b7802 */ /* 0x000fe40000000f00 */
[----:B------:R-:W-:Y:S02]  /*4f80*/  MOV R133, R136 ;  /* 0x0000008800857202 */ /* 0x000fe40000000f00 */
[----:B------:R-:W-:Y:S02]  /*4f90*/  MOV R132, 0x4fb0 ;  /* 0x00004fb000847802 */ /* 0x000fe40000000f00 */
[----:B------:R-:W-:Y:S05]  /*4fa0*/  CALL.REL.NOINC `($__internal_155_$__cuda_sm70_shflsync_down_p) ;  /* 0x0000036000007944 */ /* 0x000fea0003c00000 */
[----:B-1----:R-:W-:Y:S01]  /*4fb0*/  MOV R137, R135 ;  /* 0x0000008700897202 */ /* 0x002fe20000000f00 */
[----:B------:R-:W-:Y:S01]  /*4fc0*/  HFMA2.MMA R135, -RZ, RZ, 0, 4.76837158203125e-07 ;  /* 0x00000008ff877435 */ /* 0x000fe200000001ff */
[----:B------:R-:W-:-:S02]  /*4fd0*/  MOV R133, R134 ;  /* 0x0000008600857202 */ /* 0x000fc40000000f00 */
[----:B------:R-:W-:Y:S02]  /*4fe0*/  MOV R232, 0x1f ;  /* 0x0000001f00e87802 */ /* 0x000fe40000000f00 */
[----:B------:R-:W-:Y:S02]  /*4ff0*/  MOV R139, 0xffffffff ;  /* 0xffffffff008b7802 */ /* 0x000fe40000000f00 */
[----:B------:R-:W-:Y:S02]  /*5000*/  MOV R132, 0x5020 ;  /* 0x0000502000847802 */ /* 0x000fe40000000f00 */
[----:B------:R-:W-:Y:S05]  /*5010*/  CALL.REL.NOINC `($__internal_155_$__cuda_sm70_shflsync_down_p) ;  /* 0x000002f000007944 */ /* 0x000fea0003c00000 */
[----:B------:R-:W-:Y:S01]  /*5020*/  FADD.FTZ R136, R137, R136 ;  /* 0x0000008889887221 */ /* 0x000fe20000010000 */
[----:B------:R-:W-:Y:S01]  /*5030*/  MOV R232, 0x1f ;  /* 0x0000001f00e87802 */ /* 0x000fe20000000f00 */
[----:B-1----:R-:W-:Y:S01]  /*5040*/  FADD.FTZ R134, R134, R135 ;  /* 0x0000008786867221 */ /* 0x002fe20000010000 */
[----:B------:R-:W-:Y:S01]  /*5050*/  HFMA2.MMA R135, -RZ, RZ, 0, 2.384185791015625e-07 ;  /* 0x00000004ff877435 */ /* 0x000fe200000001ff */
[----:B------:R-:W-:Y:S02]  /*5060*/  MOV R139, 0xffffffff ;  /* 0xffffffff008b7802 */ /* 0x000fe40000000f00 */
[----:B------:R-:W-:-:S02]  /*5070*/  MOV R133, R136 ;  /* 0x0000008800857202 */ /* 0x000fc40000000f00 */
[----:B------:R-:W-:Y:S02]  /*5080*/  MOV R132, 0x50a0 ;  /* 0x000050a000847802 */ /* 0x000fe40000000f00 */
[----:B------:R-:W-:Y:S05]  /*5090*/  CALL.REL.NOINC `($__internal_155_$__cuda_sm70_shflsync_down_p) ;  /* 0x0000027000007944 */ /* 0x000fea0003c00000 */
[----:B-1----:R-:W-:Y:S01]  /*50a0*/  MOV R137, R135 ;  /* 0x0000008700897202 */ /* 0x002fe20000000f00 */
[----:B------:R-:W-:Y:S01]  /*50b0*/  HFMA2.MMA R135, -RZ, RZ, 0, 2.384185791015625e-07 ;  /* 0x00000004ff877435 */ /* 0x000fe200000001ff */
[----:B------:R-:W-:Y:S02]  /*50c0*/  MOV R133, R134 ;  /* 0x0000008600857202 */ /* 0x000fe40000000f00 */
[----:B------:R-:W-:Y:S02]  /*50d0*/  MOV R232, 0x1f ;  /* 0x0000001f00e87802 */ /* 0x000fe40000000f00 */
[----:B------:R-:W-:Y:S02]  /*50e0*/  MOV R139, 0xffffffff ;  /* 0xffffffff008b7802 */ /* 0x000fe40000000f00 */
[----:B------:R-:W-:Y:S02]  /*50f0*/  MOV R132, 0x5110 ;  /* 0x0000511000847802 */ /* 0x000fe40000000f00 */
[----:B------:R-:W-:Y:S05]  /*5100*/  CALL.REL.NOINC `($__internal_155_$__cuda_sm70_shflsync_down_p) ;  /* 0x0000020000007944 */ /* 0x000fea0003c00000 */
[----:B------:R-:W-:Y:S01]  /*5110*/  FADD.FTZ R136, R137, R136 ;  /* 0x0000008889887221 */ /* 0x000fe20000010000 */
[----:B------:R-:W-:Y:S01]  /*5120*/  MOV R232, 0x1f ;  /* 0x0000001f00e87802 */ /* 0x000fe20000000f00 */
[----:B-1----:R-:W-:Y:S01]  /*5130*/  FADD.FTZ R134, R134, R135 ;  /* 0x0000008786867221 */ /* 0x002fe20000010000 */
[----:B------:R-:W-:Y:S01]  /*5140*/  HFMA2.MMA R135, -RZ, RZ, 0, 1.1920928955078125e-07 ;  /* 0x00000002ff877435 */ /* 0x000fe200000001ff */
[----:B------:R-:W-:-:S02]  /*5150*/  MOV R139, 0xffffffff ;  /* 0xffffffff008b7802 */ /* 0x000fc40000000f00 */
[----:B------:R-:W-:Y:S02]  /*5160*/  MOV R133, R136 ;  /* 0x0000008800857202 */ /* 0x000fe40000000f00 */
[----:B------:R-:W-:Y:S02]  /*5170*/  MOV R132, 0x5190 ;  /* 0x0000519000847802 */ /* 0x000fe40000000f00 */
[----:B------:R-:W-:Y:S05]  /*5180*/  CALL.REL.NOINC `($__internal_155_$__cuda_sm70_shflsync_down_p) ;  /* 0x0000018000007944 */ /* 0x000fea0003c00000 */
[----:B-1----:R-:W-:Y:S01]  /*5190*/  MOV R137, R135 ;  /* 0x0000008700897202 */ /* 0x002fe20000000f00 */
[----:B------:R-:W-:Y:S01]  /*51a0*/  HFMA2.MMA R135, -RZ, RZ, 0, 1.1920928955078125e-07 ;  /* 0x00000002ff877435 */ /* 0x000fe200000001ff */
[----:B------:R-:W-:Y:S02]  /*51b0*/  MOV R133, R134 ;  /* 0x0000008600857202 */ /* 0x000fe40000000f00 */
[----:B------:R-:W-:Y:S02]  /*51c0*/  MOV R232, 0x1f ;  /* 0x0000001f00e87802 */ /* 0x000fe40000000f00 */
[----:B------:R-:W-:Y:S02]  /*51d0*/  MOV R139, 0xffffffff ;  /* 0xffffffff008b7802 */ /* 0x000fe40000000f00 */
[----:B------:R-:W-:-:S02]  /*51e0*/  MOV R132, 0x5200 ;  /* 0x0000520000847802 */ /* 0x000fc40000000f00 */
[----:B------:R-:W-:Y:S05]  /*51f0*/  CALL.REL.NOINC `($__internal_155_$__cuda_sm70_shflsync_down_p) ;  /* 0x0000011000007944 */ /* 0x000fea0003c00000 */
[----:B------:R-:W-:Y:S01]  /*5200*/  FADD.FTZ R136, R137, R136 ;  /* 0x0000008889887221 */ /* 0x000fe20000010000 */
[----:B------:R-:W-:Y:S01]  /*5210*/  MOV R232, 0x1f ;  /* 0x0000001f00e87802 */ /* 0x000fe20000000f00 */
[----:B-1----:R-:W-:Y:S01]  /*5220*/  FADD.FTZ R134, R134, R135 ;  /* 0x0000008786867221 */ /* 0x002fe20000010000 */
[----:B------:R-:W-:Y:S01]  /*5230*/  HFMA2.MMA R135, -RZ, RZ, 0, 5.9604644775390625e-08 ;  /* 0x00000001ff877435 */ /* 0x000fe200000001ff */
[----:B------:R-:W-:-:S02]  /*5240*/  MOV R139, 0xffffffff ;  /* 0xffffffff008b7802 */ /* 0x000fc40000000f00 */
[----:B------:R-:W-:Y:S02]  /*5250*/  MOV R133, R136 ;  /* 0x0000008800857202 */ /* 0x000fe40000000f00 */
[----:B------:R-:W-:Y:S02]  /*5260*/  MOV R132, 0x5280 ;  /* 0x0000528000847802 */ /* 0x000fe40000000f00 */
[----:B------:R-:W-:Y:S05]  /*5270*/  CALL.REL.NOINC `($__internal_155_$__cuda_sm70_shflsync_down_p) ;  /* 0x0000009000007944 */ /* 0x000fea0003c00000 */
[----:B-1----:R-:W-:Y:S01]  /*5280*/  MOV R137, R135 ;  /* 0x0000008700897202 */ /* 0x002fe20000000f00 */
[----:B------:R-:W-:Y:S01]  /*5290*/  HFMA2.MMA R135, -RZ, RZ, 0, 5.9604644775390625e-08 ;  /* 0x00000001ff877435 */ /* 0x000fe200000001ff */
[----:B------:R-:W-:Y:S02]  /*52a0*/  MOV R133, R134 ;  /* 0x0000008600857202 */ /* 0x000fe40000000f00 */
[----:B------:R-:W-:Y:S02]  /*52b0*/  MOV R232, 0x1f ;  /* 0x0000001f00e87802 */ /* 0x000fe40000000f00 */
[----:B------:R-:W-:Y:S02]  /*52c0*/  MOV R139, 0xffffffff ;  /* 0xffffffff008b7802 */ /* 0x000fe40000000f00 */
[----:B------:R-:W-:-:S02]  /*52d0*/  MOV R132, 0x52f0 ;  /* 0x000052f000847802 */ /* 0x000fc40000000f00 */
[----:B------:R-:W-:Y:S05]  /*52e0*/  CALL.REL.NOINC `($__internal_155_$__cuda_sm70_shflsync_down_p) ;  /* 0x0000002000007944 */ /* 0x000fea0003c00000 */
[----:B-1----:R-:W-:Y:S01]  /*52f0*/  MOV R133, R135 ;  /* 0x0000008700857202 */ /* 0x002fe20000000f00 */
[----:B------:R-:W-:Y:S05]  /*5300*/  BRA `(.L_x_9088) ;  /* 0xffffcdd000007947 */ /* 0x000fea000383ffff */
        .weak           $__internal_155_$__cuda_sm70_shflsync_down_p
        .type           $__internal_155_$__cuda_sm70_shflsync_down_p,@function
        .size           $__internal_155_$__cuda_sm70_shflsync_down_p,(.L_x_11889 - $__internal_155_$__cuda_sm70_shflsync_down_p)
$__internal_155_$__cuda_sm70_shflsync_down_p:
[----:B------:R-:W-:Y:S04]  /*5310*/  WARPSYNC R139 ;  /* 0x0000008b00007348 */ /* 0x000fe80003800000 */
[----:B------:R0:W1:Y:S02]  /*5320*/  SHFL.DOWN PT, R135, R133, R135, R232 ;  /* 0x0800008785877389 */ /* 0x00006400000e00e8 */
[----:B0-----:R-:W-:-:S06]  /*5330*/  HFMA2.MMA R133, -RZ, RZ, 0, 0 ;  /* 0x00000000ff857435 */ /* 0x001fcc00000001ff */
[----:B------:R-:W-:Y:S05]  /*5340*/  RET.REL.NODEC R132 `(_ZN10layer_norm13ln_bwd_kernelINS_13Kernel_traitsIf6__halffS2_fjLj4096ELj1ELj1ELj4ELj16ENS_18Kernel_traits_baseILj4096EfS2_fS2_fjLj128EEEEELb1ELb1ELb0ELb1EEEvNS_9BwdParamsE) ;  /* 0xffffacb084007950 */ /* 0x000fea0003c3ffff */
.L_x_9089:
        /* <DEDUP_REMOVED lines=11> */
.L_x_11889:


//--------------------- .text._ZN10layer_norm22ln_bwd_finalize_kernelINS_22Kernel_traits_finalizeILj4096Ef6__halffS2_fjLb1ELj1024ELj4ENS_18Kernel_traits_baseILj4096EfS2_fS2_fjLj1024EEEEELb1ELb0EEEvNS_9BwdParamsE --------------------------
	.section	.text._ZN10layer_norm22ln_bwd_finalize_kernelINS_22Kernel_traits_finalizeILj4096Ef6__halffS2_fjLb1ELj1024ELj4ENS_18Kernel_traits_baseILj4096EfS2_fS2_fjLj1024EEEEELb1ELb0EEEvNS_9BwdParamsE,"ax",@progbits
	.sectioninfo	@"SHI_REGISTERS=32"
	.align	128
        .global         _ZN10layer_norm22ln_bwd_finalize_kernelINS_22Kernel_traits_finalizeILj4096Ef6__halffS2_fjLb1ELj1024ELj4ENS_18Kernel_traits_baseILj4096EfS2_fS2_fjLj1024EEEEELb1ELb0EEEvNS_9BwdParamsE
        .type           _ZN10layer_norm22ln_bwd_finalize_kernelINS_22Kernel_traits_finalizeILj4096Ef6__halffS2_fjLb1ELj1024ELj4ENS_18Kernel_traits_baseILj4096EfS2_fS2_fjLj1024EEEEELb1ELb0EEEvNS_9BwdParamsE,@function
        .size           _ZN10layer_norm22ln_bwd_finalize_kernelINS_22Kernel_traits_finalizeILj4096Ef6__halffS2_fjLb1ELj1024ELj4ENS_18Kernel_traits_baseILj4096EfS2_fS2_fjLj1024EEEEELb1ELb0EEEvNS_9BwdParamsE,(.L_x_11890 - _ZN10layer_norm22ln_bwd_finalize_kernelINS_22Kernel_traits_finalizeILj4096Ef6__halffS2_fjLb1ELj1024ELj4ENS_18Kernel_traits_baseILj4096EfS2_fS2_fjLj1024EEEEELb1ELb0EEEvNS_9BwdParamsE)
        .other          _ZN10layer_norm22ln_bwd_finalize_kernelINS_22Kernel_traits_finalizeILj4096Ef6__halffS2_fjLb1ELj1024ELj4ENS_18Kernel_traits_baseILj4096EfS2_fS2_fjLj1024EEEEELb1ELb0EEEvNS_9BwdParamsE,@"STO_CUDA_ENTRY STV_DEFAULT"
_ZN10layer_norm22ln_bwd_finalize_kernelINS_22Kernel_traits_finalizeILj4096Ef6__halffS2_fjLb1ELj1024ELj4ENS_18Kernel_traits_baseILj4096EfS2_fS2_fjLj1024EEEEELb1ELb0EEEvNS_9BwdParamsE:
.text._ZN10layer_norm22ln_bwd_finalize_kernelINS_22Kernel_traits_finalizeILj4096Ef6__halffS2_fjLb1ELj1024ELj4ENS_18Kernel_traits_baseILj4096EfS2_fS2_fjLj1024EEEEELb1ELb0EEEvNS_9BwdParamsE:
        /* <DEDUP_REMOVED lines=19> */
.L_x_9103:
        /* <DEDUP_REMOVED lines=33> */
.L_x_9094:
        /* <DEDUP_REMOVED lines=47> */
.L_x_9093:
[----:B------:R-:W-:Y:S05]  /*0630*/  BSYNC B1 ;  /* 0x0000000000017941 */ /* 0x000fea0003800000 */
.L_x_9092:
        /* <DEDUP_REMOVED lines=29> */
.L_x_9096:
[----:B------:R-:W-:Y:S05]  /*0810*/  BSYNC B1 ;  /* 0x0000000000017941 */ /* 0x000fea0003800000 */
.L_x_9095:
        /* <DEDUP_REMOVED lines=14> */
.L_x_9097:
[----:B------:R-:W-:Y:S05]  /*0900*/  BSYNC B1 ;  /* 0x0000000000017941 */ /* 0x000fea0003800000 */
.L_x_9091:
[----:B------:R-:W-:Y:S05]  /*0910*/  BSYNC B0 ;  /* 0x0000000000007941 */ /* 0x000fea0003800000 */
.L_x_9090:
        /* <DEDUP_REMOVED lines=12> */
.L_x_9104:
        /* <DEDUP_REMOVED lines=27> */
.L_x_9105:
        /* <DEDUP_REMOVED lines=9> */
.L_x_9098:
        /* <DEDUP_REMOVED lines=18> */
.L_x_9102:
[----:B------:R-:W-:Y:S05]  /*0d40*/  BSYNC B0 ;  /* 0x0000000000007941 */ /* 0x000fea0003800000 */
.L_x_9101:
[C---:B------:R-:W-:Y:S02]  /*0d50*/  ISETP.GT.U32.AND P1, PT, R4.reuse, -0x1001, PT ;  /* 0xffffefff0400780c */ /* 0x040fe40003f24070 */
[----:B------:R-:W-:-:S02]  /*0d60*/  IADD3 R4, R4, 0x1000, RZ ;  /* 0x0000100004047810 */ /* 0x000fc40007ffe0ff */
[----:B------:R-:W-:-:S09]  /*0d70*/  IADD3 R5, R5, 0x800, RZ ;  /* 0x0000080005057810 */ /* 0x000fd20007ffe0ff */
[----:B01----:R-:W-:Y:S05]  /*0d80*/  @P1 BRA `(.L_x_9103) ;  /* 0xfffff3a000001947 */ /* 0x003fea000383ffff */
[----:B------:R-:W-:Y:S05]  /*0d90*/  EXIT ;  /* 0x000000000000794d */ /* 0x000fea0003800000 */
.L_x_9099:
[----:B------:R-:W-:Y:S01]  /*0da0*/  HFMA2.MMA R17, -RZ, RZ, 0, 5.9604644775390625e-08 ;  /* 0x00000001ff117435 */ /* 0x000fe200000001ff */
[----:B---3--:R-:W-:Y:S01]  /*0db0*/  MOV R18, R10 ;  /* 0x0000000a00127202 */ /* 0x008fe20000000f00 */
[----:B------:R-:W-:Y:S01]  /*0dc0*/  IMAD.MOV.U32 R14, RZ, RZ, 0x1f ;  /* 0x0000001fff0e7424 */ /* 0x000fe200078e00ff */
[----:B------:R-:W-:Y:S02]  /*0dd0*/  MOV R19, 0xffffffff ;  /* 0xffffffff00137802 */ /* 0x000fe40000000f00 */
[----:B------:R-:W-:Y:S02]  /*0de0*/  MOV R8, 0xe00 ;  /* 0x00000e0000087802 */ /* 0x000fe40000000f00 */
[----:B012---:R-:W-:Y:S05]  /*0df0*/  CALL.REL.NOINC `($__internal_156_$__cuda_sm70_shflsync_bfly_p) ;  /* 0x0000059000007944 */ /* 0x007fea0003c00000 */
[----:B01----:R-:W-:Y:S05]  /*0e00*/  BRA `(.L_x_9104) ;  /* 0xfffffbd000007947 */ /* 0x003fea000383ffff */
.L_x_9100:
[----:B------:R-:W-:Y:S01]  /*0e10*/  HFMA2.MMA R17, -RZ, RZ, 0, 1.1920928955078125e-07 ;  /* 0x00000002ff117435 */ /* 0x000fe200000001ff */
[----:B------:R-:W-:Y:S01]  /*0e20*/  IMAD.MOV.U32 R14, RZ, RZ, 0x1f ;  /* 0x0000001fff0e7424 */ /* 0x000fe200078e00ff */
[----:B------:R-:W-:Y:S02]  /*0e30*/  MOV R19, 0xffffffff ;  /* 0xffffffff00137802 */ /* 0x000fe40000000f00 */
[----:B------:R-:W-:Y:S02]  /*0e40*/  MOV R8, 0xe60 ;  /* 0x00000e6000087802 */ /* 0x000fe40000000f00 */
[----:B0123--:R-:W-:Y:S05]  /*0e50*/  CALL.REL.NOINC `($__internal_156_$__cuda_sm70_shflsync_bfly_p) ;  /* 0x0000053000007944 */ /* 0x00ffea0003c00000 */
[----:B0-----:R-:W-:Y:S01]  /*0e60*/  HFMA2.MMA R17, -RZ, RZ, 0, 2.384185791015625e-07 ;  /* 0x00000004ff117435 */ /* 0x001fe200000001ff */
[----:B-1----:R-:W-:Y:S01]  /*0e70*/  FADD.FTZ R18, R18, R14 ;  /* 0x0000000e12127221 */ /* 0x002fe20000010000 */
[----:B------:R-:W-:Y:S01]  /*0e80*/  MOV R19, 0xffffffff ;  /* 0xffffffff00137802 */ /* 0x000fe20000000f00 */
[----:B------:R-:W-:Y:S01]  /*0e90*/  IMAD.MOV.U32 R14, RZ, RZ, 0x1f ;  /* 0x0000001fff0e7424 */ /* 0x000fe200078e00ff */
[----:B------:R-:W-:-:S02]  /*0ea0*/  MOV R8, 0xec0 ;  /* 0x00000ec000087802 */ /* 0x000fc40000000f00 */
[----:B------:R-:W-:Y:S05]  /*0eb0*/  CALL.REL.NOINC `($__internal_156_$__cuda_sm70_shflsync_bfly_p) ;  /* 0x000004d000007944 */ /* 0x000fea0003c00000 */
[----:B0-----:R-:W-:Y:S01]  /*0ec0*/  HFMA2.MMA R17, -RZ, RZ, 0, 4.76837158203125e-07 ;  /* 0x00000008ff117435 */ /* 0x001fe200000001ff */
[----:B-1----:R-:W-:Y:S01]  /*0ed0*/  FADD.FTZ R18, R18, R14 ;  /* 0x0000000e12127221 */ /* 0x002fe20000010000 */
[----:B------:R-:W-:Y:S01]  /*0ee0*/  MOV R19, 0xffffffff ;  /* 0xffffffff00137802 */ /* 0x000fe20000000f00 */
[----:B------:R-:W-:Y:S01]  /*0ef0*/  IMAD.MOV.U32 R14, RZ, RZ, 0x1f ;  /* 0x0000001fff0e7424 */ /* 0x000fe200078e00ff */
[----:B------:R-:W-:-:S02]  /*0f00*/  MOV R8, 0xf20 ;  /* 0x00000f2000087802 */ /* 0x000fc40000000f00 */
[----:B------:R-:W-:Y:S05]  /*0f10*/  CALL.REL.NOINC `($__internal_156_$__cuda_sm70_shflsync_bfly_p) ;  /* 0x0000047000007944 */ /* 0x000fea0003c00000 */
[----:B-1----:R-:W-:Y:S01]  /*0f20*/  FADD.FTZ R10, R18, R14 ;  /* 0x0000000e120a7221 */ /* 0x002fe20000010000 */
[----:B0-----:R-:W-:Y:S01]  /*0f30*/  HFMA2.MMA R17, -RZ, RZ, 0, 9.5367431640625e-07 ;  /* 0x00000010ff117435 */ /* 0x001fe200000001ff */
[----:B------:R-:W-:Y:S01]  /*0f40*/  IMAD.MOV.U32 R14, RZ, RZ, 0x1f ;  /* 0x0000001fff0e7424 */ /* 0x000fe200078e00ff */
[----:B------:R-:W-:-:S02]  /*0f50*/  MOV R19, 0xffffffff ;  /* 0xffffffff00137802 */ /* 0x000fc40000000f00 */
[----:B------:R-:W-:Y:S02]  /*0f60*/  MOV R18, R10 ;  /* 0x0000000a00127202 */ /* 0x000fe40000000f00 */
[----:B------:R-:W-:Y:S02]  /*0f70*/  MOV R8, 0xf90 ;  /* 0x00000f9000087802 */ /* 0x000fe40000000f00 */
[----:B------:R-:W-:Y:S05]  /*0f80*/  CALL.REL.NOINC `($__internal_156_$__cuda_sm70_shflsync_bfly_p) ;  /* 0x0000040000007944 */ /* 0x000fea0003c00000 */
[----:B0-----:R-:W-:Y:S01]  /*0f90*/  HFMA2.MMA R17, -RZ, RZ, 0, 5.9604644775390625e-08 ;  /* 0x00000001ff117435 */ /* 0x001fe200000001ff */
[----:B-1----:R-:W-:Y:S01]  /*0fa0*/  IMAD.MOV.U32 R13, RZ, RZ, R14 ;  /* 0x000000ffff0d7224 */ /* 0x002fe200078e000e */
[----:B------:R-:W-:Y:S01]  /*0fb0*/  MOV R18, R15 ;  /* 0x0000000f00127202 */ /* 0x000fe20000000f00 */
[----:B------:R-:W-:Y:S01]  /*0fc0*/  IMAD.MOV.U32 R14, RZ, RZ, 0x1f ;  /* 0x0000001fff0e7424 */ /* 0x000fe200078e00ff */
[----:B------:R-:W-:Y:S02]  /*0fd0*/  MOV R19, 0xffffffff ;  /* 0xffffffff00137802 */ /* 0x000fe40000000f00 */
[----:B------:R-:W-:Y:S02]  /*0fe0*/  MOV R8, 0x1000 ;  /* 0x0000100000087802 */ /* 0x000fe40000000f00 */
[----:B------:R-:W-:Y:S05]  /*0ff0*/  CALL.REL.NOINC `($__internal_156_$__cuda_sm70_shflsync_bfly_p) ;  /* 0x0000039000007944 */ /* 0x000fea0003c00000 */
[----:B0-----:R-:W-:Y:S01]  /*1000*/  HFMA2.MMA R17, -RZ, RZ, 0, 1.1920928955078125e-07 ;  /* 0x00000002ff117435 */ /* 0x001fe200000001ff */
[----:B-1----:R-:W-:Y:S01]  /*1010*/  FADD.FTZ R18, R15, R14 ;  /* 0x0000000e0f127221 */ /* 0x002fe20000010000 */
[----:B------:R-:W-:Y:S01]  /*1020*/  MOV R19, 0xffffffff ;  /* 0xffffffff00137802 */ /* 0x000fe20000000f00 */
[----:B------:R-:W-:Y:S01]  /*1030*/  IMAD.MOV.U32 R14, RZ, RZ, 0x1f ;  /* 0x0000001fff0e7424 */ /* 0x000fe200078e00ff */
[----:B------:R-:W-:-:S02]  /*1040*/  MOV R8, 0x1060 ;  /* 0x0000106000087802 */ /* 0x000fc40000000f00 */
[----:B------:R-:W-:Y:S05]  /*1050*/  CALL.REL.NOINC `($__internal_156_$__cuda_sm70_shflsync_bfly_p) ;  /* 0x0000033000007944 */ /* 0x000fea0003c00000 */
        /* <DEDUP_REMOVED lines=14> */
[----:B------:R-:W-:Y:S01]  /*1140*/  MOV R14, 0x1f ;  /* 0x0000001f000e7802 */ /* 0x000fe20000000f00 */
[----:B------:R-:W-:Y:S01]  /*1150*/  IMAD.MOV.U32 R19, RZ, RZ, -0x1 ;  /* 0xffffffffff137424 */ /* 0x000fe200078e00ff */
[----:B------:R-:W-:-:S02]  /*1160*/  MOV R8, 0x1190 ;  /* 0x0000119000087802 */ /* 0x000fc40000000f00 */
[----:B------:R-:W-:Y:S02]  /*1170*/  MOV R18, R12 ;  /* 0x0000000c00127202 */ /* 0x000fe40000000f00 */
[----:B------:R-:W-:Y:S05]  /*1180*/  CALL.REL.NOINC `($__internal_156_$__cuda_sm70_shflsync_bfly_p) ;  /* 0x0000020000007944 */ /* 0x000fea0003c00000 */
[----:B-1----:R-:W-:Y:S01]  /*1190*/  MOV R15, R14 ;  /* 0x0000000e000f7202 */ /* 0x002fe20000000f00 */
[----:B------:R-:W-:Y:S01]  /*11a0*/  HFMA2.MMA R14, -RZ, RZ, 0, 1.847743988037109375e-06 ;  /* 0x0000001fff0e7435 */ /* 0x000fe200000001ff */
[----:B0-----:R-:W-:Y:S01]  /*11b0*/  MOV R18, R11 ;  /* 0x0000000b00127202 */ /* 0x001fe20000000f00 */
        /* <DEDUP_REMOVED lines=13> */
[----:B------:R-:W-:Y:S01]  /*1290*/  IMAD.MOV.U32 R19, RZ, RZ, -0x1 ;  /* 0xffffffffff137424 */ /* 0x000fe200078e00ff */
[----:B------:R-:W-:-:S02]  /*12a0*/  MOV R8, 0x12c0 ;  /* 0x000012c000087802 */ /* 0x000fc40000000f00 */
[----:B------:R-:W-:Y:S05]  /*12b0*/  CALL.REL.NOINC `($__internal_156_$__cuda_sm70_shflsync_bfly_p) ;  /* 0x000000d000007944 */ /* 0x000fea0003c00000 */
[----:B0-----:R-:W-:Y:S01]  /*12c0*/  HFMA2.MMA R17, -RZ, RZ, 0, 4.76837158203125e-07 ;  /* 0x00000008ff117435 */ /* 0x001fe200000001ff */
[----:B-1----:R-:W-:Y:S01]  /*12d0*/  FADD.FTZ R18, R18, R14 ;  /* 0x0000000e12127221 */ /* 0x002fe20000010000 */
[----:B------:R-:W-:-:S02]  /*12e0*/  MOV R14, 0x1f ;  /* 0x0000001f000e7802 */ /* 0x000fc40000000f00 */
[----:B------:R-:W-:Y:S02]  /*12f0*/  MOV R19, 0xffffffff ;  /* 0xffffffff00137802 */ /* 0x000fe40000000f00 */
[----:B------:R-:W-:Y:S02]  /*1300*/  MOV R8, 0x1320 ;  /* 0x0000132000087802 */ /* 0x000fe40000000f00 */
[----:B------:R-:W-:Y:S05]  /*1310*/  CALL.REL.NOINC `($__internal_156_$__cuda_sm70_shflsync_bfly_p) ;  /* 0x0000007000007944 */ /* 0x000fea0003c00000 */
[----:B01----:R-:W-:Y:S01]  /*1320*/  FADD.FTZ R18, R18, R14 ;  /* 0x0000000e12127221 */ /* 0x003fe20000010000 */
[----:B------:R-:W-:Y:S01]  /*1330*/  HFMA2.MMA R14, -RZ, RZ, 0, 1.847743988037109375e-06 ;  /* 0x0000001fff0e7435 */ /* 0x000fe200000001ff */
[----:B------:R-:W-:Y:S01]  /*1340*/  IMAD.MOV.U32 R17, RZ, RZ, 0x10 ;  /* 0x00000010ff117424 */ /* 0x000fe200078e00ff */
[----:B------:R-:W-:Y:S02]  /*1350*/  MOV R19, 0xffffffff ;  /* 0xffffffff00137802 */ /* 0x000fe40000000f00 */
[----:B------:R-:W-:Y:S02]  /*1360*/  MOV R8, 0x1380 ;  /* 0x0000138000087802 */ /* 0x000fe40000000f00 */
[----:B------:R-:W-:Y:S05]  /*1370*/  CALL.REL.NOINC `($__internal_156_$__cuda_sm70_shflsync_bfly_p) ;  /* 0x0000001000007944 */ /* 0x000fea0003c00000 */
[----:B01----:R-:W-:Y:S05]  /*1380*/  BRA `(.L_x_9105) ;  /* 0xfffff80000007947 */ /* 0x003fea000383ffff */
        .weak           $__internal_156_$__cuda_sm70_shflsync_bfly_p
        .type           $__internal_156_$__cuda_sm70_shflsync_bfly_p,@function
        .size           $__internal_156_$__cuda_sm70_shflsync_bfly_p,(.L_x_11890 - $__internal_156_$__cuda_sm70_shflsync_bfly_p)
$__internal_156_$__cuda_sm70_shflsync_bfly_p:
[----:B------:R-:W-:Y:S01]  /*1390*/  HFMA2.MMA R9, -RZ, RZ, 0, 0 ;  /* 0x00000000ff097435 */ /* 0x000fe200000001ff */
[----:B------:R-:W-:Y:S04]  /*13a0*/  WARPSYNC R19 ;  /* 0x0000001300007348 */ /* 0x000fe80003800000 */
[----:B------:R0:W1:Y:S01]  /*13b0*/  SHFL.BFLY PT, R14, R18, R17, R14 ;  /* 0x0c000011120e7389 */ /* 0x00006200000e000e */
[----:B------:R-:W-:Y:S05]  /*13c0*/  RET.REL.NODEC R8 `(_ZN10layer_norm22ln_bwd_finalize_kernelINS_22Kernel_traits_finalizeILj4096Ef6__halffS2_fjLb1ELj1024ELj4ENS_18Kernel_traits_baseILj4096EfS2_fS2_fjLj1024EEEEELb1ELb0EEEvNS_9BwdParamsE) ;  /* 0xffffec3008007950 */ /* 0x000fea0003c3ffff */
.L_x_9106:
        /* <DEDUP_REMOVED lines=11> */
.L_x_11890:


//--------------------- .text._ZN10layer_norm13ln_bwd_kernelINS_13Kernel_traitsIf6__halffS2_fjLj4096ELj1ELj1ELj4ELj16ENS_18Kernel_traits_baseILj4096EfS2_fS2_fjLj128EEEEELb1ELb1ELb1ELb0EEEvNS_9BwdParamsE --------------------------
	.section	.text._ZN10layer_norm13ln_bwd_kernelINS_13Kernel_traitsIf6__halffS2_fjLj4096ELj1ELj1ELj4ELj16ENS_18Kernel_traits_baseILj4096EfS2_fS2_fjLj128EEEEELb1ELb1ELb1ELb0EEEvNS_9BwdParamsE,"ax",@progbits
	.sectioninfo	@"SHI_REGISTERS=255"
	.align	128
        .global         _ZN10layer_norm13ln_bwd_kernelINS_13Kernel_traitsIf6__halffS2_fjLj4096ELj1ELj1ELj4ELj16ENS_18Kernel_traits_baseILj4096EfS2_fS2_fjLj128EEEEELb1ELb1ELb1ELb0EEEvNS_9BwdParamsE
        .type           _ZN10layer_norm13ln_bwd_kernelINS_13Kernel_traitsIf6__halffS2_fjLj4096ELj1ELj1ELj4ELj16ENS_18Kernel_traits_baseILj4096EfS2_fS2_fjLj128EEEEELb1ELb1ELb1ELb0EEEvNS_9BwdParamsE,@function
        .size           _ZN10layer_norm13ln_bwd_kernelINS_13Kernel_traitsIf6__halffS2_fjLj4096ELj1ELj1ELj4ELj16ENS_18Kernel_traits_baseILj4096EfS2_fS2_fjLj128EEEEELb1ELb1ELb1ELb0EEEvNS_9BwdParamsE,(.L_x_11891 - _ZN10layer_norm13ln_bwd_kernelINS_13Kernel_traitsIf6__halffS2_fjLj4096ELj1ELj1ELj4ELj16ENS_18Kernel_traits_baseILj4096EfS2_fS2_fjLj128EEEEELb1ELb1ELb1ELb0EEEvNS_9BwdParamsE)
        .other          _ZN10layer_norm13ln_bwd_kernelINS_13Kernel_traitsIf6__halffS2_fjLj4096ELj1ELj1ELj4ELj16ENS_18Kernel_traits_baseILj4096EfS2_fS2_fjLj128EEEEELb1ELb1ELb1ELb0EEEvNS_9BwdParamsE,@"STO_CUDA_ENTRY STV_DEFAULT"
_ZN10layer_norm13ln_bwd_kernelINS_13Kernel_traitsIf6__halffS2_fjLj4096ELj1ELj1ELj4ELj16ENS_18Kernel_traits_baseILj4096EfS2_fS2_fjLj128EEEEELb1ELb1ELb1ELb0EEEvNS_9BwdParamsE:
.text._ZN10layer_norm13ln_bwd_kernelINS_13Kernel_traitsIf6__halffS2_fjLj4096ELj1ELj1ELj4ELj16ENS_18Kernel_traits_baseILj4096EfS2_fS2_fjLj128EEEEELb1ELb1ELb1ELb0EEEvNS_9BwdParamsE:
        /* <DEDUP_REMOVED lines=38> */
[----:B------:R-:W-:-:S04]  /*0260*/  @P2 MOV R13, 0x20 ;  /* 0x00000020000d2802 */ /* 0x000fc80000000f00 */
        /* <DEDUP_REMOVED lines=22> */
[----:B------:R-:W-:-:S05]  /*03d0*/  @P0 MOV R19, 0x20 ;  /* 0x0000002000130802 */ /* 0x000fca0000000f00 */
[----:B------:R-:W-:-:S04]  /*03e0*/  @P0 IMAD.WIDE.U32 R8, R0, R19, c[0x0][0x1c8] ;  /* 0x0000720000080625 */ /* 0x000fc800078e0013 */
[----:B-1----:R-:W-:Y:S01]  /*03f0*/  @P0 IMAD.WIDE.U32 R4, R0, R19, c[0x0][0x1b0] ;  /* 0x00006c0000040625 */ /* 0x002fe200078e0013 */
[----:B0-----:R-:W-:Y:S01]  /*0400*/  LEA.HI R0, R18, UR6, RZ, 0x19 ;  /* 0x0000000612007c11 */ /* 0x001fe2000f8fc8ff */
[----:B------:R0:W5:Y:S04]  /*0410*/  @P0 LDG.E.128 R36, [R8.64+0x10] ;  /* 0x0000100408240981 */ /* 0x000168000c1e1d00 */
        /* <DEDUP_REMOVED lines=56> */
[----:B-1----:R-:W-:Y:S01]  /*07a0*/  CS2R R52, SRZ ;  /* 0x0000000000347805 */ /* 0x002fe2000001ff00 */
        /* <DEDUP_REMOVED lines=14> */
[----:B------:R-:W-:Y:S01]  /*0890*/  IMAD.MOV.U32 R2, RZ, RZ, 0x1 ;  /* 0x00000001ff027424 */ /* 0x000fe200078e00ff */
[----:B------:R-:W-:-:S04]  /*08a0*/  HFMA2.MMA R53, -RZ, RZ, 0, 0 ;  /* 0x00000000ff357435 */ /* 0x000fc800000001ff */
[----:B------:R0:W-:Y:S04]  /*08b0*/  STL.S16 [R1+0x34], R2 ;  /* 0x0000340201007387 */ /* 0x0001e80000100600 */
.L_x_9269:
        /* <DEDUP_REMOVED lines=9> */
[----:B------:R-:W-:Y:S01]  /*0950*/  BSSY B0, `(.L_x_9108) ;  /* 0x00001c8000007945 */ /* 0x000fe20003800000 */
[----:B------:R-:W-:Y:S01]  /*0960*/  MOV R191, 0x20 ;  /* 0x0000002000bf7802 */ /* 0x000fe20000000f00 */
        /* <DEDUP_REMOVED lines=14> */
[----:B------:R-:W-:Y:S02]  /*0a50*/  @P0 LEA.HI.SX32 R5, R6, R189, 0x1d ;  /* 0x000000bd06050211 */ /* 0x000fe400078feaff */
[----:B------:R-:W-:Y:S01]  /*0a60*/  MOV R6, R4 ;  /* 0x0000000400067202 */ /* 0x000fe20000000f00 */
        /* <DEDUP_REMOVED lines=10> */
.L_x_9111:
[----:B------:R-:W-:Y:S05]  /*0b10*/  BSYNC B1 ;  /* 0x0000000000017941 */ /* 0x000fea0003800000 */
.L_x_9110:
        /* <DEDUP_REMOVED lines=12> */
.L_x_9113:
[----:B------:R-:W-:Y:S05]  /*0be0*/  BSYNC B1 ;  /* 0x0000000000017941 */ /* 0x000fea0003800000 */
.L_x_9112:
        /* <DEDUP_REMOVED lines=12> */
.L_x_9115:
[----:B------:R-:W-:Y:S05]  /*0cb0*/  BSYNC B1 ;  /* 0x0000000000017941 */ /* 0x000fea0003800000 */
.L_x_9114:
[----:B------:R-:W-:Y:S01]  /*0cc0*/  ISETP.GE.U32.AND P0, PT, R3, 0x200, PT ;  /* 0x000002000300780c */ /* 0x000fe20003f06070 */
[----:B------:R-:W-:Y:S01]  /*0cd0*/  HFMA2.MMA R224, -RZ, RZ, 0, 0 ;  /* 0x00000000ffe07435 */ /* 0x000fe200000001ff */
[----:B------:R-:W-:-:S11]  /*0ce0*/  MOV R221, RZ ;  /* 0x000000ff00dd7202 */ /* 0x000fd60000000f00 */
        /* <DEDUP_REMOVED lines=9> */
[----:B------:R-:W-:Y:S01]  /*0d80*/  MOV R221, RZ ;  /* 0x000000ff00dd7202 */ /* 0x000fe20000000f00 */
[----:B------:R-:W-:Y:S05]  /*0d90*/  BRA `(.L_x_9116) ;  /* 0x0000183000007947 */ /* 0x000fea0003800000 */
.L_x_9109:
        /* <DEDUP_REMOVED lines=22> */
[----:B------:R-:W-:Y:S01]  /*0f00*/  MOV R18, 0x10 ;  /* 0x0000001000127802 */ /* 0x000fe20000000f00 */
[----:B------:R-:W-:Y:S01]  /*0f10*/  IMAD.WIDE.U32 R8, R4, R191, c[0x0][0x188] ;  /* 0x0000620004087625 */ /* 0x000fe200078e00bf */
[----:B------:R0:W-:Y:S03]  /*0f20*/  STL [R1+0xdc], R3 ;  /* 0x0000dc0301007387 */ /* 0x0001e60000100800 */
[----:B------:R-:W-:Y:S01]  /*0f30*/  IMAD.WIDE.U32 R18, R223, R18, c[0x0][0x208] ;  /* 0x00008200df127625 */ /* 0x000fe200078e0012 */
[----:B------:R1:W2:Y:S04]  /*0f40*/  LDG.E.128 R188, [R8.64] ;  /* 0x0000000408bc7981 */ /* 0x0002a8000c1e1d00 */
[----:B------:R3:W4:Y:S04]  /*0f50*/  LDG.E.128 R192, [R18.64] ;  /* 0x0000000412c07981 */ /* 0x000728000c1e1d00 */
[----:B------:R1:W4:Y:S01]  /*0f60*/  LDG.E.128 R196, [R8.64+0x10] ;  /* 0x0000100408c47981 */ /* 0x000322000c1e1d00 */
[----:B------:R-:W-:-:S03]  /*0f70*/  ISETP.NE.U32.AND P0, PT, RZ, c[0x0][0x218], PT ;  /* 0x00008600ff007a0c */ /* 0x000fc60003f05070 */
[----:B------:R0:W-:Y:S01]  /*0f80*/  STL [R1+0xd8], R0 ;  /* 0x0000d80001007387 */ /* 0x0001e20000100800 */
[----:B------:R-:W-:Y:S02]  /*0f90*/  ISETP.NE.AND.EX P0, PT, RZ, c[0x0][0x21c], PT, P0 ;  /* 0x00008700ff007a0c */ /* 0x000fe40003f05300 */
[----:B-1----:R-:W-:-:S05]  /*0fa0*/  MOV R8, 0x8 ;  /* 0x0000000800087802 */ /* 0x002fca0000000f00 */
[----:B------:R-:W-:-:S06]  /*0fb0*/  IMAD.WIDE.U32 R8, R6, R8, c[0x0][0x190] ;  /* 0x0000640006087625 */ /* 0x000fcc00078e0008 */
[----:B------:R2:W5:Y:S04]  /*0fc0*/  @P0 LDG.E.128 R144, [R218.64] ;  /* 0x00000004da900981 */ /* 0x000568000c1e1d00 */
[----:B------:R2:W5:Y:S04]  /*0fd0*/  @P0 LDG.E.128 R148, [R218.64+0x10] ;  /* 0x00001004da940981 */ /* 0x000568000c1e1d00 */
[----:B---3--:R1:W5:Y:S01]  /*0fe0*/  LDG.E.64 R18, [R8.64] ;  /* 0x0000000408127981 */ /* 0x008362000c1e1b00 */
[C---:B--2---:R-:W-:Y:S02]  /*0ff0*/  FADD.FTZ R218, -R5.reuse, R189 ;  /* 0x000000bd05da7221 */ /* 0x044fe40000010100 */
[----:B-1----:R-:W-:-:S02]  /*1000*/  FADD.FTZ R9, -R5, R188 ;  /* 0x000000bc05097221 */ /* 0x002fc40000010100 */
[C---:B------:R-:W-:Y:S01]  /*1010*/  FADD.FTZ R190, -R5.reuse, R190 ;  /* 0x000000be05be7221 */ /* 0x040fe20000010100 */
[--C-:B----4-:R-:W-:Y:S01]  /*1020*/  HADD2.F32 R8, -RZ, R192.reuse.H0_H0 ;  /* 0x200000c0ff087230 */ /* 0x110fe20000004100 */
[C---:B------:R-:W-:Y:S01]  /*1030*/  FADD.FTZ R191, -R5.reuse, R191 ;  /* 0x000000bf05bf7221 */ /* 0x040fe20000010100 */
[----:B------:R-:W-:Y:S01]  /*1040*/  HADD2.F32 R188, -RZ, R192.H1_H1 ;  /* 0x300000c0ffbc7230 */ /* 0x000fe20000004100 */
[C---:B------:R-:W-:Y:S01]  /*1050*/  FADD.FTZ R192, -R5.reuse, R196 ;  /* 0x000000c405c07221 */ /* 0x040fe20000010100 */
[--C-:B------:R-:W-:Y:S01]  /*1060*/  HADD2.F32 R222, -RZ, R194.reuse.H0_H0 ;  /* 0x200000c2ffde7230 */ /* 0x100fe20000004100 */
[C---:B0-----:R-:W-:Y:S01]  /*1070*/  FMUL.FTZ R3, R2.reuse, R218 ;  /* 0x000000da02037220 */ /* 0x041fe20000410000 */
[----:B------:R-:W-:Y:S01]  /*1080*/  HADD2.F32 R221, -RZ, R194.H1_H1 ;  /* 0x300000c2ffdd7230 */ /* 0x000fe20000004100 */
[C---:B------:R-:W-:Y:S01]  /*1090*/  FADD.FTZ R194, -R5.reuse, R198 ;  /* 0x000000c605c27221 */ /* 0x040fe20000010100 */
[--C-:B------:R-:W-:Y:S01]  /*10a0*/  HADD2.F32 R224, -RZ, R195.reuse.H0_H0 ;  /* 0x200000c3ffe07230 */ /* 0x100fe20000004100 */
[C---:B------:R-:W-:Y:S01]  /*10b0*/  FMUL.FTZ R0, R2.reuse, R190 ;  /* 0x000000be02007220 */ /* 0x040fe20000410000 */
[----:B------:R-:W-:Y:S01]  /*10c0*/  HADD2.F32 R252, -RZ, R195.H1_H1 ;  /* 0x300000c3fffc7230 */ /* 0x000fe20000004100 */
[C---:B------:R-:W-:Y:S01]  /*10d0*/  FADD.FTZ R195, -R5.reuse, R199 ;  /* 0x000000c705c37221 */ /* 0x040fe20000010100 */
[----:B------:R-:W2:Y:S01]  /*10e0*/  LDL R218, [R1+0x9c] ;  /* 0x00009c0001da7983 */ /* 0x000ea20000100800 */
[C---:B------:R-:W-:Y:S01]  /*10f0*/  FMUL.FTZ R199, R2.reuse, R191 ;  /* 0x000000bf02c77220 */ /* 0x040fe20000410000 */
[--C-:B------:R-:W-:Y:S01]  /*1100*/  HADD2.F32 R219, -RZ, R193.reuse.H0_H0 ;  /* 0x200000c1ffdb7230 */ /* 0x100fe20000004100 */
[----:B------:R-:W-:Y:S01]  /*1110*/  FMUL.FTZ R198, R2, R192 ;  /* 0x000000c002c67220 */ /* 0x000fe20000410000 */
[----:B------:R-:W3:Y:S01]  /*1120*/  LDL R190, [R1+0xb4] ;  /* 0x0000b40001be7983 */ /* 0x000ee20000100800 */
[----:B------:R-:W-:Y:S01]  /*1130*/  HADD2.F32 R189, -RZ, R193.H1_H1 ;  /* 0x300000c1ffbd7230 */ /* 0x000fe20000004100 */
[----:B------:R-:W-:-:S02]  /*1140*/  FADD.FTZ R193, -R5, R197 ;  /* 0x000000c505c17221 */ /* 0x000fc40000010100 */
[----:B------:R-:W4:Y:S01]  /*1150*/  LDL R191, [R1+0xb0] ;  /* 0x0000b00001bf7983 */ /* 0x000f220000100800 */
[----:B------:R-:W-:-:S03]  /*1160*/  FMUL.FTZ R197, R2, R194 ;  /* 0x000000c202c57220 */ /* 0x000fc60000410000 */
[----:B------:R0:W-:Y:S04]  /*1170*/  STL [R1+0x30], R3 ;  /* 0x0000300301007387 */ /* 0x0001e80000100800 */
[----:B------:R-:W2:Y:S04]  /*1180*/  LDL R192, [R1+0xac] ;  /* 0x0000ac0001c07983 */ /* 0x000ea80000100800 */
[----:B------:R-:W-:Y:S04]  /*1190*/  STL [R1+0x28], R0 ;  /* 0x0000280001007387 */ /* 0x000fe80000100800 */
[----:B------:R-:W3:Y:S01]  /*11a0*/  LDL R194, [R1+0xa8] ;  /* 0x0000a80001c27983 */ /* 0x000ee20000100800 */
[----:B------:R-:W-:-:S02]  /*11b0*/  FMUL.FTZ R9, R2, R9 ;  /* 0x0000000902097220 */ /* 0x000fc40000410000 */
[C---:B------:R-:W-:Y:S01]  /*11c0*/  FMUL.FTZ R193, R2.reuse, R193 ;  /* 0x000000c102c17220 */ /* 0x040fe20000410000 */
[----:B------:R-:W-:Y:S01]  /*11d0*/  STL [R1+0x20], R199 ;  /* 0x000020c701007387 */ /* 0x000fe20000100800 */
[----:B------:R-:W-:Y:S02]  /*11e0*/  FMUL.FTZ R196, R2, R195 ;  /* 0x000000c302c47220 */ /* 0x000fe40000410000 */
[----:B------:R-:W-:Y:S01]  /*11f0*/  FFMA.FTZ R52, R9, R8, R52 ;  /* 0x0000000809347223 */ /* 0x000fe20000010034 */
[----:B------:R-:W4:Y:S01]  /*1200*/  LDL R195, [R1+0x98] ;  /* 0x0000980001c37983 */ /* 0x000f220000100800 */
[----:B------:R-:W-:-:S03]  /*1210*/  FADD.FTZ R80, R80, R8 ;  /* 0x0000000850507221 */ /* 0x000fc60000010000 */
        /* <DEDUP_REMOVED lines=55> */
.L_x_9118:
[----:B0-----:R-:W-:Y:S05]  /*1590*/  BSYNC B1 ;  /* 0x0000000000017941 */ /* 0x001fea0003800000 */
.L_x_9117:
        /* <DEDUP_REMOVED lines=10> */
[----:B------:R0:W2:Y:S04]  /*1640*/  LDG.E.128 R188, [R196.64] ;  /* 0x00000004c4bc7981 */ /* 0x0000a8000c1e1d00 */
[----:B------:R-:W3:Y:S04]  /*1650*/  LDL R248, [R1+0x6c] ;  /* 0x00006c0001f87983 */ /* 0x000ee80000100800 */
[----:B------:R-:W3:Y:S04]  /*1660*/  LDL R244, [R1+0x74] ;  /* 0x0000740001f47983 */ /* 0x000ee80000100800 */
[----:B0-----:R-:W3:Y:S01]  /*1670*/  LDG.E.128 R196, [R196.64+0x10] ;  /* 0x00001004c4c47981 */ /* 0x001ee2000c1e1d00 */
[----:B------:R-:W-:-:S03]  /*1680*/  ISETP.NE.AND.EX P0, PT, RZ, c[0x0][0x21c], PT, P0 ;  /* 0x00008700ff007a0c */ /* 0x000fc60003f05300 */
[----:B------:R-:W3:Y:S04]  /*1690*/  LDL R242, [R1+0x58] ;  /* 0x0000580001f27983 */ /* 0x000ee80000100800 */
[----:B------:R-:W3:Y:S06]  /*16a0*/  LDL R240, [R1+0x5c] ;  /* 0x00005c0001f07983 */ /* 0x000eec0000100800 */
[----:B------:R-:W-:-:S05]  /*16b0*/  @P0 IMAD.WIDE.U32 R200, R222, R218, c[0x0][0x218] ;  /* 0x00008600dec80625 */ /* 0x000fca00078e00da */
[----:B------:R0:W5:Y:S04]  /*16c0*/  @P0 LDG.E.128 R152, [R200.64] ;  /* 0x00000004c8980981 */ /* 0x000168000c1e1d00 */
[----:B------:R0:W5:Y:S02]  /*16d0*/  @P0 LDG.E.128 R156, [R200.64+0x10] ;  /* 0x00001004c89c0981 */ /* 0x000164000c1e1d00 */
[----:B0-----:R-:W-:-:S04]  /*16e0*/  IMAD.MOV.U32 R200, RZ, RZ, 0x8 ;  /* 0x00000008ffc87424 */ /* 0x001fc800078e00ff */
[----:B------:R-:W-:-:S06]  /*16f0*/  IMAD.WIDE.U32 R200, R6, R200, c[0x0][0x190] ;  /* 0x0000640006c87625 */ /* 0x000fcc00078e00c8 */
[----:B------:R-:W5:Y:S01]  /*1700*/  LDG.E.64 R200, [R200.64] ;  /* 0x00000004c8c87981 */ /* 0x000f62000c1e1b00 */
[C---:B--2---:R-:W-:Y:S01]  /*1710*/  FADD.FTZ R218, -R5.reuse, R190 ;  /* 0x000000be05da7221 */ /* 0x044fe20000010100 */
[--C-:B----4-:R-:W-:Y:S01]  /*1720*/  HADD2.F32 R190, -RZ, R194.reuse.H0_H0 ;  /* 0x200000c2ffbe7230 */ /* 0x110fe20000004100 */
[C---:B------:R-:W-:Y:S01]  /*1730*/  FADD.FTZ R206, -R5.reuse, R191 ;  /* 0x000000bf05ce7221 */ /* 0x040fe20000010100 */
[----:B------:R-:W-:Y:S01]  /*1740*/  HADD2.F32 R191, -RZ, R194.H1_H1 ;  /* 0x300000c2ffbf7230 */ /* 0x000fe20000004100 */
[C---:B------:R-:W-:Y:S01]  /*1750*/  FADD.FTZ R220, -R5.reuse, R188 ;  /* 0x000000bc05dc7221 */ /* 0x040fe20000010100 */
[--C-:B------:R-:W-:Y:S01]  /*1760*/  HADD2.F32 R188, -RZ, R195.reuse.H0_H0 ;  /* 0x200000c3ffbc7230 */ /* 0x100fe20000004100 */
[C---:B------:R-:W-:Y:S01]  /*1770*/  FADD.FTZ R219, -R5.reuse, R189 ;  /* 0x000000bd05db7221 */ /* 0x040fe20000010100 */
[----:B------:R-:W-:Y:S01]  /*1780*/  HADD2.F32 R189, -RZ, R195.H1_H1 ;  /* 0x300000c3ffbd7230 */ /* 0x000fe20000004100 */
[C---:B---3--:R-:W-:Y:S02]  /*1790*/  FADD.FTZ R194, -R5.reuse, R199 ;  /* 0x000000c705c27221 */ /* 0x048fe40000010100 */
[----:B------:R-:W2:Y:S01]  /*17a0*/  LDL R199, [R1+0x60] ;  /* 0x0000600001c77983 */ /* 0x000ea20000100800 */
[----:B------:R-:W-:-:S03]  /*17b0*/  FADD.FTZ R195, -R5, R198 ;  /* 0x000000c605c37221 */ /* 0x000fc60000010100 */
[----:B------:R-:W3:Y:S01]  /*17c0*/  LDL R198, [R1+0x64] ;  /* 0x0000640001c67983 */ /* 0x000ee20000100800 */
[--C-:B------:R-:W-:Y:S02]  /*17d0*/  HADD2.F32 R207, -RZ, R192.reuse.H0_H0 ;  /* 0x200000c0ffcf7230 */ /* 0x100fe40000004100 */
[----:B------:R-:W-:Y:S01]  /*17e0*/  HADD2.F32 R208, -RZ, R192.H1_H1 ;  /* 0x300000c0ffd07230 */ /* 0x000fe20000004100 */
[C---:B------:R-:W-:Y:S01]  /*17f0*/  FMUL.FTZ R247, R2.reuse, R218 ;  /* 0x000000da02f77220 */ /* 0x040fe20000410000 */
[--C-:B------:R-:W-:Y:S01]  /*1800*/  HADD2.F32 R192, -RZ, R193.reuse.H0_H0 ;  /* 0x200000c1ffc07230 */ /* 0x100fe20000004100 */
[----:B------:R-:W-:Y:S01]  /*1810*/  FMUL.FTZ R245, R2, R206 ;  /* 0x000000ce02f57220 */ /* 0x000fe20000410000 */
[----:B------:R-:W-:Y:S01]  /*1820*/  HADD2.F32 R193, -RZ, R193.H1_H1 ;  /* 0x300000c1ffc17230 */ /* 0x000fe20000004100 */
[----:B------:R-:W-:Y:S02]  /*1830*/  FMUL.FTZ R250, R250, R207 ;  /* 0x000000cffafa7220 */ /* 0x000fe40000410000 */
[----:B------:R-:W-:-:S02]  /*1840*/  FMUL.FTZ R251, R2, R220 ;  /* 0x000000dc02fb7220 */ /* 0x000fc40000410000 */
[-C--:B------:R-:W-:Y:S02]  /*1850*/  FFMA.FTZ R62, R247, R192.reuse, R62 ;  /* 0x000000c0f73e7223 */ /* 0x080fe4000001003e */
[----:B------:R-:W-:Y:S02]  /*1860*/  FADD.FTZ R90, R90, R192 ;  /* 0x000000c05a5a7221 */ /* 0x000fe40000010000 */
[----:B------:R-:W-:Y:S02]  /*1870*/  FMUL.FTZ R246, R246, R192 ;  /* 0x000000c0f6f67220 */ /* 0x000fe40000410000 */
[----:B------:R-:W-:Y:S02]  /*1880*/  FADD.FTZ R196, -R5, R196 ;  /* 0x000000c405c47221 */ /* 0x000fe40000010100 */
[----:B------:R-:W-:Y:S02]  /*1890*/  FMUL.FTZ R248, R248, R208 ;  /* 0x000000d0f8f87220 */ /* 0x000fe40000410000 */
[----:B------:R-:W-:-:S02]  /*18a0*/  FFMA.FTZ R63, R245, R193, R63 ;  /* 0x000000c1f53f7223 */ /* 0x000fc4000001003f */
[----:B------:R-:W-:Y:S02]  /*18b0*/  FADD.FTZ R91, R91, R193 ;  /* 0x000000c15b5b7221 */ /* 0x000fe40000010000 */
[----:B------:R-:W-:Y:S02]  /*18c0*/  FMUL.FTZ R244, R244, R193 ;  /* 0x000000c1f4f47220 */ /* 0x000fe40000410000 */
[----:B------:R-:W-:Y:S02]  /*18d0*/  FADD.FTZ R192, R224, R250 ;  /* 0x000000fae0c07221 */ /* 0x000fe40000010000 */
[C---:B------:R-:W-:Y:S02]  /*18e0*/  FMUL.FTZ R249, R2.reuse, R219 ;  /* 0x000000db02f97220 */ /* 0x040fe40000410000 */
[----:B------:R-:W-:Y:S02]  /*18f0*/  FFMA.FTZ R193, R251, R250, R221 ;  /* 0x000000fafbc17223 */ /* 0x000fe400000100dd */
[----:B------:R-:W-:-:S02]  /*1900*/  FMUL.FTZ R206, R2, R194 ;  /* 0x000000c202ce7220 */ /* 0x000fc40000410000 */
[----:B------:R-:W-:Y:S02]  /*1910*/  FADD.FTZ R197, -R5, R197 ;  /* 0x000000c505c57221 */ /* 0x000fe40000010100 */
        /* <DEDUP_REMOVED lines=24> */
[----:B------:R-:W-:Y:S02]  /*1aa0*/  FADD.FTZ R95, R95, R189 ;  /* 0x000000bd5f5f7221 */ /* 0x000fe40000010000 */
[----:B------:R-:W-:Y:S01]  /*1ab0*/  FFMA.FTZ R67, R206, R189, R67 ;  /* 0x000000bdce437223 */ /* 0x000fe20000010043 */
[----:B------:R-:W-:Y:S02]  /*1ac0*/  IADD3 R223, R223, 0x80, RZ ;  /* 0x00000080dfdf7810 */ /* 0x000fe40007ffe0ff */
[----:B------:R-:W-:Y:S02]  /*1ad0*/  IADD3 R6, R6, 0x80, RZ ;  /* 0x0000008006067810 */ /* 0x000fe40007ffe0ff */
[----:B------:R-:W-:Y:S01]  /*1ae0*/  IADD3 R222, R222, 0x80, RZ ;  /* 0x00000080dede7810 */ /* 0x000fe20007ffe0ff */
[----:B--2---:R-:W-:-:S02]  /*1af0*/  FMUL.FTZ R207, R199, R188 ;  /* 0x000000bcc7cf7220 */ /* 0x004fc40000410000 */
[----:B------:R-:W-:Y:S02]  /*1b00*/  FFMA.FTZ R188, R241, R240, R190 ;  /* 0x000000f0f1bc7223 */ /* 0x000fe400000100be */
[----:B---3--:R-:W-:Y:S02]  /*1b10*/  FMUL.FTZ R208, R198, R189 ;  /* 0x000000bdc6d07220 */ /* 0x008fe40000410000 */
[----:B------:R-:W-:Y:S02]  /*1b20*/  FADD.FTZ R189, R191, R207 ;  /* 0x000000cfbfbd7221 */ /* 0x000fe40000010000 */
[----:B------:R-:W-:Y:S02]  /*1b30*/  FFMA.FTZ R188, R220, R207, R188 ;  /* 0x000000cfdcbc7223 */ /* 0x000fe400000100bc */
[----:B------:R-:W-:Y:S02]  /*1b40*/  FADD.FTZ R224, R189, R208 ;  /* 0x000000d0bde07221 */ /* 0x000fe40000010000 */
[----:B------:R-:W-:-:S02]  /*1b50*/  FFMA.FTZ R221, R206, R208, R188 ;  /* 0x000000d0cedd7223 */ /* 0x000fc400000100bc */
.L_x_9120:
[----:B------:R-:W-:Y:S05]  /*1b60*/  BSYNC B1 ;  /* 0x0000000000017941 */ /* 0x000fea0003800000 */
.L_x_9119:
[----:B------:R-:W-:Y:S01]  /*1b70*/  BSSY B1, `(.L_x_9121) ;  /* 0x0000054000017945 */ /* 0x000fe20003800000 */
[----:B------:R-:W-:Y:S05]  /*1b80*/  @!P3 BRA `(.L_x_9122) ;  /* 0x000005200000b947 */ /* 0x000fea0003800000 */
[----:B------:R-:W-:Y:S01]  /*1b90*/  HFMA2.MMA R196, -RZ, RZ, 0, 1.9073486328125e-06 ;  /* 0x00000020ffc47435 */ /* 0x000fe200000001ff */
[----:B------:R-:W-:-:S05]  /*1ba0*/  MOV R16, 0x10 ;  /* 0x0000001000107802 */ /* 0x000fca0000000f00 */
        /* <DEDUP_REMOVED lines=15> */
[----:B------:R-:W-:Y:S01]  /*1ca0*/  IADD3 R222, R222, 0x80, RZ ;  /* 0x00000080dede7810 */ /* 0x000fe20007ffe0ff */
[--C-:B--2---:R-:W-:Y:S02]  /*1cb0*/  HADD2.F32 R198, -RZ, R188.reuse.H0_H0 ;  /* 0x200000bcffc67230 */ /* 0x104fe40000004100 */
[----:B------:R-:W-:Y:S01]  /*1cc0*/  HADD2.F32 R199, -RZ, R188.H1_H1 ;  /* 0x300000bcffc77230 */ /* 0x000fe20000004100 */
[----:B---3--:R-:W-:Y:S02]  /*1cd0*/  FADD.FTZ R10, -R5, R12 ;  /* 0x0000000c050a7221 */ /* 0x008fe40000010100 */
[----:B------:R-:W-:-:S02]  /*1ce0*/  FMUL.FTZ R236, R28, R198 ;  /* 0x000000c61cec7220 */ /* 0x000fc40000410000 */
[C---:B------:R-:W-:Y:S02]  /*1cf0*/  FADD.FTZ R11, -R5.reuse, R13 ;  /* 0x0000000d050b7221 */ /* 0x040fe40000010100 */
[----:B------:R-:W-:Y:S02]  /*1d00*/  FMUL.FTZ R10, R2, R10 ;  /* 0x0000000a020a7220 */ /* 0x000fe40000410000 */
[C---:B------:R-:W-:Y:S01]  /*1d10*/  FADD.FTZ R12, -R5.reuse, R14 ;  /* 0x0000000e050c7221 */ /* 0x040fe20000010100 */
[----:B------:R-:W-:Y:S01]  /*1d20*/  HADD2.F32 R196, -RZ, R189.H0_H0 ;  /* 0x200000bdffc47230 */ /* 0x000fe20000004100 */
[C---:B------:R-:W-:Y:S02]  /*1d30*/  FADD.FTZ R13, -R5.reuse, R15 ;  /* 0x0000000f050d7221 */ /* 0x040fe40000010100 */
[C---:B----4-:R-:W-:Y:S02]  /*1d40*/  FADD.FTZ R14, -R5.reuse, R192 ;  /* 0x000000c0050e7221 */ /* 0x050fe40000010100 */
[----:B------:R-:W-:-:S02]  /*1d50*/  FADD.FTZ R15, -R5, R193 ;  /* 0x000000c1050f7221 */ /* 0x000fc40000010100 */
[----:B------:R-:W-:Y:S02]  /*1d60*/  FMUL.FTZ R235, R29, R199 ;  /* 0x000000c71deb7220 */ /* 0x000fe40000410000 */
[----:B------:R-:W-:Y:S01]  /*1d70*/  FADD.FTZ R192, R224, R236 ;  /* 0x000000ece0c07221 */ /* 0x000fe20000010000 */
[----:B------:R-:W-:Y:S01]  /*1d80*/  HADD2.F32 R197, -RZ, R189.H1_H1 ;  /* 0x300000bdffc57230 */ /* 0x000fe20000004100 */
[----:B------:R-:W-:Y:S02]  /*1d90*/  FMUL.FTZ R11, R2, R11 ;  /* 0x0000000b020b7220 */ /* 0x000fe40000410000 */
[----:B------:R-:W-:Y:S01]  /*1da0*/  FFMA.FTZ R193, R10, R236, R221 ;  /* 0x000000ec0ac17223 */ /* 0x000fe200000100dd */
[----:B------:R-:W-:Y:S01]  /*1db0*/  HADD2.F32 R189, -RZ, R190.H0_H0 ;  /* 0x200000beffbd7230 */ /* 0x000fe20000004100 */
[----:B------:R-:W-:Y:S02]  /*1dc0*/  FADD.FTZ R16, -R5, R194 ;  /* 0x000000c205107221 */ /* 0x000fe40000010100 */
[----:B------:R-:W-:-:S02]  /*1dd0*/  FMUL.FTZ R14, R2, R14 ;  /* 0x0000000e020e7220 */ /* 0x000fc40000410000 */
[----:B------:R-:W-:Y:S02]  /*1de0*/  FADD.FTZ R194, R192, R235 ;  /* 0x000000ebc0c27221 */ /* 0x000fe40000010000 */
[----:B------:R-:W-:Y:S02]  /*1df0*/  FMUL.FTZ R12, R2, R12 ;  /* 0x0000000c020c7220 */ /* 0x000fe40000410000 */
[----:B------:R-:W-:Y:S02]  /*1e00*/  FMUL.FTZ R234, R30, R196 ;  /* 0x000000c41eea7220 */ /* 0x000fe40000410000 */
[----:B------:R-:W-:Y:S01]  /*1e10*/  FFMA.FTZ R192, R11, R235, R193 ;  /* 0x000000eb0bc07223 */ /* 0x000fe200000100c1 */
[----:B------:R-:W-:Y:S01]  /*1e20*/  HADD2.F32 R190, -RZ, R190.H1_H1 ;  /* 0x300000beffbe7230 */ /* 0x000fe20000004100 */
        /* <DEDUP_REMOVED lines=40> */
.L_x_9122:
[----:B------:R-:W-:Y:S05]  /*20b0*/  BSYNC B1 ;  /* 0x0000000000017941 */ /* 0x000fea0003800000 */
.L_x_9121:
[----:B-----5:R-:W-:-:S13]  /*20c0*/  ISETP.GE.U32.AND P0, PT, R3, 0x200, PT ;  /* 0x000002000300780c */ /* 0x020fda0003f06070 */
[----:B------:R-:W-:Y:S05]  /*20d0*/  @!P0 BRA `(.L_x_9116) ;  /* 0x000004f000008947 */ /* 0x000fea0003800000 */
[----:B------:R-:W-:Y:S01]  /*20e0*/  HFMA2.MMA R196, -RZ, RZ, 0, 9.5367431640625e-07 ;  /* 0x00000010ffc47435 */ /* 0x000fe200000001ff */
[----:B------:R-:W-:-:S05]  /*20f0*/  MOV R218, 0x20 ;  /* 0x0000002000da7802 */ /* 0x000fca0000000f00 */
        /* <DEDUP_REMOVED lines=10> */
[----:B0-----:R-:W-:-:S05]  /*21a0*/  MOV R204, 0x8 ;  /* 0x0000000800cc7802 */ /* 0x001fca0000000f00 */
        /* <DEDUP_REMOVED lines=10> */
[--C-:B---3--:R-:W-:Y:S01]  /*2250*/  HADD2.F32 R195, -RZ, R196.reuse.H0_H0 ;  /* 0x200000c4ffc37230 */ /* 0x108fe20000004100 */
[----:B------:R-:W-:Y:S01]  /*2260*/  FMUL.FTZ R239, R2, R6 ;  /* 0x0000000602ef7220 */ /* 0x000fe20000410000 */
[----:B------:R-:W-:-:S03]  /*2270*/  HADD2.F32 R192, -RZ, R196.H1_H1 ;  /* 0x300000c4ffc07230 */ /* 0x000fc60000004100 */
[----:B------:R-:W-:Y:S01]  /*2280*/  FMUL.FTZ R238, R44, R195 ;  /* 0x000000c32cee7220 */ /* 0x000fe20000410000 */
[--C-:B------:R-:W-:Y:S01]  /*2290*/  HADD2.F32 R196, -RZ, R197.reuse.H0_H0 ;  /* 0x200000c5ffc47230 */ /* 0x100fe20000004100 */
[C---:B------:R-:W-:Y:S02]  /*22a0*/  FMUL.FTZ R212, R2.reuse, R5 ;  /* 0x0000000502d47220 */ /* 0x040fe40000410000 */
        /* <DEDUP_REMOVED lines=50> */
.L_x_9116:
[----:B------:R-:W-:Y:S05]  /*25d0*/  BSYNC B0 ;  /* 0x0000000000007941 */ /* 0x000fea0003800000 */
.L_x_9108:
        /* <DEDUP_REMOVED lines=9> */
.L_x_9276:
        /* <DEDUP_REMOVED lines=18> */
.L_x_9277:
[----:B-1--4-:R-:W-:Y:S01]  /*2790*/  FADD.FTZ R189, R6, R190 ;  /* 0x000000be06bd7221 */ /* 0x012fe20000010000 */
[----:B------:R-:W-:Y:S01]  /*27a0*/  @!P0 LOP3.LUT R6, R193, 0x3, RZ, 0xc0, !PT ;  /* 0x00000003c1068812 */ /* 0x000fe200078ec0ff */
[----:B------:R-:W-:Y:S01]  /*27b0*/  FADD.FTZ R188, R192, R191 ;  /* 0x000000bfc0bc7221 */ /* 0x000fe20000010000 */
[----:B------:R-:W-:Y:S01]  /*27c0*/  WARPSYNC 0xffffffff ;  /* 0xffffffff00007948 */ /* 0x000fe20003800000 */
[----:B------:R-:W-:Y:S01]  /*27d0*/  ISETP.GE.AND P5, PT, R7, 0x1, PT ;  /* 0x000000010700780c */ /* 0x000fe20003fa6270 */
[----:B------:R-:W1:Y:S01]  /*27e0*/  S2R R194, SR_TID.X ;  /* 0x0000000000c27919 */ /* 0x000e620000002100 */
[----:B------:R-:W-:Y:S01]  /*27f0*/  @!P0 IMAD.IADD R6, R5, 0x1, R6 ;  /* 0x0000000105068824 */ /* 0x000fe200078e0206 */
[----:B------:R-:W-:Y:S01]  /*2800*/  HFMA2.MMA R192, -RZ, RZ, 0, 0 ;  /* 0x00000000ffc07435 */ /* 0x000fe200000001ff */
        /* <DEDUP_REMOVED lines=27> */
[----:B------:R-:W-:-:S05]  /*29c0*/  IMAD.WIDE.U32 R6, R192, R6, c[0x0][0x170] ;  /* 0x00005c00c0067625 */ /* 0x000fca00078e0006 */
[----:B------:R1:W5:Y:S02]  /*29d0*/  LDG.E.128 R176, [R6.64] ;  /* 0x0000000406b07981 */ /* 0x000364000c1e1d00 */
.L_x_9128:
[----:B------:R-:W-:Y:S05]  /*29e0*/  BSYNC B1 ;  /* 0x0000000000017941 */ /* 0x000fea0003800000 */
.L_x_9127:
        /* <DEDUP_REMOVED lines=12> */
.L_x_9130:
[----:B------:R-:W-:Y:S05]  /*2ab0*/  BSYNC B1 ;  /* 0x0000000000017941 */ /* 0x000fea0003800000 */
.L_x_9129:
        /* <DEDUP_REMOVED lines=12> */
[----:B------:R-:W-:Y:S02]  /*2b80*/  FADD.FTZ R112, R112, R7 ;  /* 0x0000000770707221 */ /* 0x000fe40000010000 */
[----:B---3--:R-:W-:-:S05]  /*2b90*/  FMUL.FTZ R6, R190, R6 ;  /* 0x00000006be067220 */ /* 0x008fca0000410000 */
[----:B------:R-:W-:-:S04]  /*2ba0*/  FSEL R6, R6, RZ, P0 ;  /* 0x000000ff06067208 */ /* 0x000fc80000000000 */
[----:B------:R-:W-:-:S04]  /*2bb0*/  F2FP.PACK_AB R6, RZ, R6 ;  /* 0x00000006ff06723e */ /* 0x000fc800000000ff */
[----:B------:R-:W-:Y:S02]  /*2bc0*/  PRMT R184, R6, 0x7610, R184 ;  /* 0x0000761006b87816 */ /* 0x000fe400000000b8 */
.L_x_9132:
[----:B------:R-:W-:Y:S05]  /*2bd0*/  BSYNC B1 ;  /* 0x0000000000017941 */ /* 0x000fea0003800000 */
.L_x_9131:
        /* <DEDUP_REMOVED lines=16> */
.L_x_9134:
[----:B------:R-:W-:Y:S05]  /*2ce0*/  BSYNC B1 ;  /* 0x0000000000017941 */ /* 0x000fea0003800000 */
.L_x_9133:
        /* <DEDUP_REMOVED lines=11> */
[----:B---3--:R-:W-:-:S05]  /*2da0*/  FMUL.FTZ R6, R190, R6 ;  /* 0x00000006be067220 */ /* 0x008fca0000410000 */
[----:B------:R-:W-:-:S04]  /*2db0*/  FSEL R6, R6, RZ, P0 ;  /* 0x000000ff06067208 */ /* 0x000fc80000000000 */
[----:B------:R-:W-:-:S04]  /*2dc0*/  F2FP.PACK_AB R6, RZ, R6 ;  /* 0x00000006ff06723e */ /* 0x000fc800000000ff */
[----:B------:R-:W-:Y:S02]  /*2dd0*/  PRMT R184, R184, 0x5410, R6 ;  /* 0x00005410b8b87816 */ /* 0x000fe40000000006 */
.L_x_9136:
[----:B------:R-:W-:Y:S05]  /*2de0*/  BSYNC B1 ;  /* 0x0000000000017941 */ /* 0x000fea0003800000 */
.L_x_9135:
        /* <DEDUP_REMOVED lines=16> */
.L_x_9138:
[----:B------:R-:W-:Y:S05]  /*2ef0*/  BSYNC B1 ;  /* 0x0000000000017941 */ /* 0x000fea0003800000 */
.L_x_9137:
        /* <DEDUP_REMOVED lines=15> */
.L_x_9140:
[----:B------:R-:W-:Y:S05]  /*2ff0*/  BSYNC B1 ;  /* 0x0000000000017941 */ /* 0x000fea0003800000 */
.L_x_9139:
        /* <DEDUP_REMOVED lines=16> */
.L_x_9142:
[----:B------:R-:W-:Y:S05]  /*3100*/  BSYNC B1 ;  /* 0x0000000000017941 */ /* 0x000fea0003800000 */
.L_x_9141:
        /* <DEDUP_REMOVED lines=15> */
.L_x_9144:
[----:B------:R-:W-:Y:S05]  /*3200*/  BSYNC B1 ;  /* 0x0000000000017941 */ /* 0x000fea0003800000 */
.L_x_9143:
        /* <DEDUP_REMOVED lines=16> */
.L_x_9146:
[----:B------:R-:W-:Y:S05]  /*3310*/  BSYNC B1 ;  /* 0x0000000000017941 */ /* 0x000fea0003800000 */
.L_x_9145:
        /* <DEDUP_REMOVED lines=15> */
.L_x_9148:
[----:B------:R-:W-:Y:S05]  /*3410*/  BSYNC B1 ;  /* 0x0000000000017941 */ /* 0x000fea0003800000 */
.L_x_9147:
        /* <DEDUP_REMOVED lines=16> */
.L_x_9150:
[----:B------:R-:W-:Y:S05]  /*3520*/  BSYNC B1 ;  /* 0x0000000000017941 */ /* 0x000fea0003800000 */
.L_x_9149:
        /* <DEDUP_REMOVED lines=15> */
.L_x_9152:
[----:B------:R-:W-:Y:S05]  /*3620*/  BSYNC B1 ;  /* 0x0000000000017941 */ /* 0x000fea0003800000 */
.L_x_9151:
        /* <DEDUP_REMOVED lines=16> */
.L_x_9154:
[----:B------:R-:W-:Y:S05]  /*3730*/  BSYNC B1 ;  /* 0x0000000000017941 */ /* 0x000fea0003800000 */
.L_x_9153:
        /* <DEDUP_REMOVED lines=15> */
.L_x_9156:
[----:B------:R-:W-:Y:S05]  /*3830*/  BSYNC B1 ;  /* 0x0000000000017941 */ /* 0x000fea0003800000 */
.L_x_9155:
        /* <DEDUP_REMOVED lines=15> */
.L_x_9158:
[----:B------:R-:W-:Y:S05]  /*3930*/  BSYNC B1 ;  /* 0x0000000000017941 */ /* 0x000fea0003800000 */
.L_x_9157:
        /* <DEDUP_REMOVED lines=15> */
.L_x_9160:
[----:B------:R-:W-:Y:S05]  /*3a30*/  BSYNC B1 ;  /* 0x0000000000017941 */ /* 0x000fea0003800000 */
.L_x_9159:
        /* <DEDUP_REMOVED lines=11> */
.L_x_9126:
[----:B------:R-:W-:Y:S05]  /*3af0*/  BSYNC B0 ;  /* 0x0000000000007941 */ /* 0x000fea0003800000 */
.L_x_9125:
        /* <DEDUP_REMOVED lines=9> */
.L_x_9164:
[----:B------:R-:W-:Y:S05]  /*3b90*/  BSYNC B1 ;  /* 0x0000000000017941 */ /* 0x000fea0003800000 */
.L_x_9163:
        /* <DEDUP_REMOVED lines=12> */
.L_x_9166:
[----:B------:R-:W-:Y:S05]  /*3c60*/  BSYNC B1 ;  /* 0x0000000000017941 */ /* 0x000fea0003800000 */
.L_x_9165:
        /* <DEDUP_REMOVED lines=17> */
.L_x_9168:
[----:B------:R-:W-:Y:S05]  /*3d80*/  BSYNC B1 ;  /* 0x0000000000017941 */ /* 0x000fea0003800000 */
.L_x_9167:
        /* <DEDUP_REMOVED lines=14> */
.L_x_9170:
[----:B------:R-:W-:Y:S05]  /*3e70*/  BSYNC B1 ;  /* 0x0000000000017941 */ /* 0x000fea0003800000 */
.L_x_9169:
        /* <DEDUP_REMOVED lines=15> */
.L_x_9172:
[----:B------:R-:W-:Y:S05]  /*3f70*/  BSYNC B1 ;  /* 0x0000000000017941 */ /* 0x000fea0003800000 */
.L_x_9171:
        /* <DEDUP_REMOVED lines=14> */
.L_x_9174:
[----:B------:R-:W-:Y:S05]  /*4060*/  BSYNC B1 ;  /* 0x0000000000017941 */ /* 0x000fea0003800000 */
.L_x_9173:
        /* <DEDUP_REMOVED lines=15> */
.L_x_9176:
[----:B------:R-:W-:Y:S05]  /*4160*/  BSYNC B1 ;  /* 0x0000000000017941 */ /* 0x000fea0003800000 */
.L_x_9175:
        /* <DEDUP_REMOVED lines=14> */
.L_x_9178:
[----:B------:R-:W-:Y:S05]  /*4250*/  BSYNC B1 ;  /* 0x0000000000017941 */ /* 0x000fea0003800000 */
.L_x_9177:
        /* <DEDUP_REMOVED lines=15> */
.L_x_9180:
[----:B------:R-:W-:Y:S05]  /*4350*/  BSYNC B1 ;  /* 0x0000000000017941 */ /* 0x000fea0003800000 */
.L_x_9179:
        /* <DEDUP_REMOVED lines=14> */
.L_x_9182:
[----:B------:R-:W-:Y:S05]  /*4440*/  BSYNC B1 ;  /* 0x0000000000017941 */ /* 0x000fea0003800000 */
.L_x_9181:
        /* <DEDUP_REMOVED lines=15> */
.L_x_9184:
[----:B------:R-:W-:Y:S05]  /*4540*/  BSYNC B1 ;  /* 0x0000000000017941 */ /* 0x000fea0003800000 */
.L_x_9183:
        /* <DEDUP_REMOVED lines=14> */
.L_x_9186:
[----:B------:R-:W-:Y:S05]  /*4630*/  BSYNC B1 ;  /* 0x0000000000017941 */ /* 0x000fea0003800000 */
.L_x_9185:
        /* <DEDUP_REMOVED lines=15> */
.L_x_9188:
[----:B------:R-:W-:Y:S05]  /*4730*/  BSYNC B1 ;  /* 0x0000000000017941 */ /* 0x000fea0003800000 */
.L_x_9187:
        /* <DEDUP_REMOVED lines=14> */
.L_x_9190:
[----:B------:R-:W-:Y:S05]  /*4820*/  BSYNC B1 ;  /* 0x0000000000017941 */ /* 0x000fea0003800000 */
.L_x_9189:
        /* <DEDUP_REMOVED lines=15> */
.L_x_9192:
[----:B------:R-:W-:Y:S05]  /*4920*/  BSYNC B1 ;  /* 0x0000000000017941 */ /* 0x000fea0003800000 */
.L_x_9191:
        /* <DEDUP_REMOVED lines=14> */
.L_x_9194:
[----:B------:R-:W-:Y:S05]  /*4a10*/  BSYNC B1 ;  /* 0x0000000000017941 */ /* 0x000fea0003800000 */
.L_x_9193:
        /* <DEDUP_REMOVED lines=15> */
.L_x_9196:
[----:B------:R-:W-:Y:S05]  /*4b10*/  BSYNC B1 ;  /* 0x0000000000017941 */ /* 0x000fea0003800000 */
.L_x_9195:
        /* <DEDUP_REMOVED lines=11> */
.L_x_9162:
[----:B------:R-:W-:Y:S05]  /*4bd0*/  BSYNC B0 ;  /* 0x0000000000007941 */ /* 0x000fea0003800000 */
.L_x_9161:
        /* <DEDUP_REMOVED lines=9> */
.L_x_9200:
[----:B------:R-:W-:Y:S05]  /*4c70*/  BSYNC B1 ;  /* 0x0000000000017941 */ /* 0x000fea0003800000 */
.L_x_9199:
        /* <DEDUP_REMOVED lines=12> */
.L_x_9202:
[----:B------:R-:W-:Y:S05]  /*4d40*/  BSYNC B1 ;  /* 0x0000000000017941 */ /* 0x000fea0003800000 */
.L_x_9201:
        /* <DEDUP_REMOVED lines=17> */
.L_x_9204:
[----:B------:R-:W-:Y:S05]  /*4e60*/  BSYNC B1 ;  /* 0x0000000000017941 */ /* 0x000fea0003800000 */
.L_x_9203:
        /* <DEDUP_REMOVED lines=14> */
.L_x_9206:
[----:B------:R-:W-:Y:S05]  /*4f50*/  BSYNC B1 ;  /* 0x0000000000017941 */ /* 0x000fea0003800000 */
.L_x_9205:
        /* <DEDUP_REMOVED lines=15> */
.L_x_9208:
[----:B------:R-:W-:Y:S05]  /*5050*/  BSYNC B1 ;  /* 0x0000000000017941 */ /* 0x000fea0003800000 */
.L_x_9207:
        /* <DEDUP_REMOVED lines=14> */
.L_x_9210:
[----:B------:R-:W-:Y:S05]  /*5140*/  BSYNC B1 ;  /* 0x0000000000017941 */ /* 0x000fea0003800000 */
.L_x_9209:
        /* <DEDUP_REMOVED lines=15> */
.L_x_9212:
[----:B------:R-:W-:Y:S05]  /*5240*/  BSYNC B1 ;  /* 0x0000000000017941 */ /* 0x000fea0003800000 */
.L_x_9211:
        /* <DEDUP_REMOVED lines=14> */
.L_x_9214:
[----:B------:R-:W-:Y:S05]  /*5330*/  BSYNC B1 ;  /* 0x0000000000017941 */ /* 0x000fea0003800000 */
.L_x_9213:
        /* <DEDUP_REMOVED lines=15> */
.L_x_9216:
[----:B------:R-:W-:Y:S05]  /*5430*/  BSYNC B1 ;  /* 0x0000000000017941 */ /* 0x000fea0003800000 */
.L_x_9215:
        /* <DEDUP_REMOVED lines=14> */
.L_x_9218:
[----:B------:R-:W-:Y:S05]  /*5520*/  BSYNC B1 ;  /* 0x0000000000017941 */ /* 0x000fea0003800000 */
.L_x_9217:
        /* <DEDUP_REMOVED lines=15> */
.L_x_9220:
[----:B------:R-:W-:Y:S05]  /*5620*/  BSYNC B1 ;  /* 0x0000000000017941 */ /* 0x000fea0003800000 */
.L_x_9219:
        /* <DEDUP_REMOVED lines=14> */
.L_x_9222:
[----:B------:R-:W-:Y:S05]  /*5710*/  BSYNC B1 ;  /* 0x0000000000017941 */ /* 0x000fea0003800000 */
.L_x_9221:
        /* <DEDUP_REMOVED lines=15> */
.L_x_9224:
[----:B------:R-:W-:Y:S05]  /*5810*/  BSYNC B1 ;  /* 0x0000000000017941 */ /* 0x000fea0003800000 */
.L_x_9223:
        /* <DEDUP_REMOVED lines=14> */
.L_x_9226:
[----:B------:R-:W-:Y:S05]  /*5900*/  BSYNC B1 ;  /* 0x0000000000017941 */ /* 0x000fea0003800000 */
.L_x_9225:
        /* <DEDUP_REMOVED lines=15> */
.L_x_9228:
[----:B------:R-:W-:Y:S05]  /*5a00*/  BSYNC B1 ;  /* 0x0000000000017941 */ /* 0x000fea0003800000 */
.L_x_9227:
        /* <DEDUP_REMOVED lines=14> */
.L_x_9230:
[----:B------:R-:W-:Y:S05]  /*5af0*/  BSYNC B1 ;  /* 0x0000000000017941 */ /* 0x000fea0003800000 */
.L_x_9229:
        /* <DEDUP_REMOVED lines=15> */
.L_x_9232:
[----:B------:R-:W-:Y:S05]  /*5bf0*/  BSYNC B1 ;  /* 0x0000000000017941 */ /* 0x000fea0003800000 */
.L_x_9231:
        /* <DEDUP_REMOVED lines=11> */
.L_x_9198:
[----:B------:R-:W-:Y:S05]  /*5cb0*/  BSYNC B0 ;  /* 0x0000000000007941 */ /* 0x000fea0003800000 */
.L_x_9197:
[----:B------:R-:W-:Y:S01]  /*5cc0*/  ISETP.GE.U32.AND P0, PT, R3, 0x200, PT ;  /* 0x000002000300780c */ /* 0x000fe20003f06070 */
[----:B------:R-:W-:-:S12]  /*5cd0*/  BSSY B0, `(.L_x_9233) ;  /* 0x0000103000007945 */ /* 0x000fd80003800000 */
        /* <DEDUP_REMOVED lines=8> */
.L_x_9236:
[----:B------:R-:W-:Y:S05]  /*5d60*/  BSYNC B1 ;  /* 0x0000000000017941 */ /* 0x000fea0003800000 */
.L_x_9235:
        /* <DEDUP_REMOVED lines=12> */
.L_x_9238:
[----:B------:R-:W-:Y:S05]  /*5e30*/  BSYNC B1 ;  /* 0x0000000000017941 */ /* 0x000fea0003800000 */
.L_x_9237:
[----:B------:R-:W-:Y:S01]  /*5e40*/  ISETP.NE.U32.AND P6, PT, RZ, c[0x0][0x258], PT ;  /* 0x00009600ff007a0c */ /* 0x000fe20003fc5070 */
[----:B------:R-:W-:Y:S03]  /*5e50*/  BSSY B1, `(.L_x_9239) ;  /* 0x000000f000017945 */ /* 0x000fe60003800000 */
[----:B------:R-:W-:-:S04]  /*5e60*/  ISETP.NE.AND.EX P6, PT, RZ, c[0x0][0x25c], PT, P6 ;  /* 0x00009700ff007a0c */ /* 0x000fc80003fc5360 */
[----:B------:R-:W-:Y:S01]  /*5e70*/  SEL R180, R6, R180, P6 ;  /* 0x000000b406b47207 */ /* 0x000fe20003000000 */
[----:B------:R-:W-:Y:S05]  /*5e80*/  @!P5 BRA `(.L_x_9240) ;  /* 0x000000b00000d947 */ /* 0x000fea0003800000 */
[----:B------:R-:W-:Y:S01]  /*5e90*/  LOP3.LUT P0, RZ, R204, 0xff, RZ, 0xc0, !PT ;  /* 0x000000ffccff7812 */ /* 0x000fe2000780c0ff */
        /* <DEDUP_REMOVED lines=10> */
.L_x_9240:
[----:B------:R-:W-:Y:S05]  /*5f40*/  BSYNC B1 ;  /* 0x0000000000017941 */ /* 0x000fea0003800000 */
.L_x_9239:
        /* <DEDUP_REMOVED lines=14> */
.L_x_9242:
[----:B------:R-:W-:Y:S05]  /*6030*/  BSYNC B1 ;  /* 0x0000000000017941 */ /* 0x000fea0003800000 */
.L_x_9241:
        /* <DEDUP_REMOVED lines=14> */
.L_x_9244:
[----:B------:R-:W-:Y:S05]  /*6120*/  BSYNC B1 ;  /* 0x0000000000017941 */ /* 0x000fea0003800000 */
.L_x_9243:
        /* <DEDUP_REMOVED lines=14> */
.L_x_9246:
[----:B------:R-:W-:Y:S05]  /*6210*/  BSYNC B1 ;  /* 0x0000000000017941 */ /* 0x000fea0003800000 */
.L_x_9245:
        /* <DEDUP_REMOVED lines=14> */
.L_x_9248:
[----:B------:R-:W-:Y:S05]  /*6300*/  BSYNC B1 ;  /* 0x0000000000017941 */ /* 0x000fea0003800000 */
.L_x_9247:
        /* <DEDUP_REMOVED lines=14> */
.L_x_9250:
[----:B------:R-:W-:Y:S05]  /*63f0*/  BSYNC B1 ;  /* 0x0000000000017941 */ /* 0x000fea0003800000 */
.L_x_9249:
        /* <DEDUP_REMOVED lines=14> */
.L_x_9252:
[----:B------:R-:W-:Y:S05]  /*64e0*/  BSYNC B1 ;  /* 0x0000000000017941 */ /* 0x000fea0003800000 */
.L_x_9251:
        /* <DEDUP_REMOVED lines=14> */
.L_x_9254:
[----:B------:R-:W-:Y:S05]  /*65d0*/  BSYNC B1 ;  /* 0x0000000000017941 */ /* 0x000fea0003800000 */
.L_x_9253:
        /* <DEDUP_REMOVED lines=14> */
.L_x_9256:
[----:B------:R-:W-:Y:S05]  /*66c0*/  BSYNC B1 ;  /* 0x0000000000017941 */ /* 0x000fea0003800000 */
.L_x_9255:
        /* <DEDUP_REMOVED lines=14> */
.L_x_9258:
[----:B------:R-:W-:Y:S05]  /*67b0*/  BSYNC B1 ;  /* 0x0000000000017941 */ /* 0x000fea0003800000 */
.L_x_9257:
        /* <DEDUP_REMOVED lines=14> */
.L_x_9260:
[----:B------:R-:W-:Y:S05]  /*68a0*/  BSYNC B1 ;  /* 0x0000000000017941 */ /* 0x000fea0003800000 */
.L_x_9259:
        /* <DEDUP_REMOVED lines=14> */
.L_x_9262:
[----:B------:R-:W-:Y:S05]  /*6990*/  BSYNC B1 ;  /* 0x0000000000017941 */ /* 0x000fea0003800000 */
.L_x_9261:
        /* <DEDUP_REMOVED lines=14> */
.L_x_9264:
[----:B------:R-:W-:Y:S05]  /*6a80*/  BSYNC B1 ;  /* 0x0000000000017941 */ /* 0x000fea0003800000 */
.L_x_9263:
        /* <DEDUP_REMOVED lines=14> */
.L_x_9266:
[----:B------:R-:W-:Y:S05]  /*6b70*/  BSYNC B1 ;  /* 0x0000000000017941 */ /* 0x000fea0003800000 */
.L_x_9265:
        /* <DEDUP_REMOVED lines=16> */
.L_x_9268:
[----:B------:R-:W-:Y:S05]  /*6c80*/  BSYNC B1 ;  /* 0x0000000000017941 */ /* 0x000fea0003800000 */
.L_x_9267:
[----:B------:R-:W-:-:S05]  /*6c90*/  @P0 MOV R2, 0x20 ;  /* 0x0000002000020802 */ /* 0x000fca0000000f00 */
[----:B------:R-:W-:Y:S01]  /*6ca0*/  @P0 IMAD.WIDE.U32 R4, R4, R2, c[0x0][0x258] ;  /* 0x0000960004040625 */ /* 0x000fe200078e0002 */
[----:B------:R-:W-:-:S04]  /*6cb0*/  @P5 MOV R2, 0x10 ;  /* 0x0000001000025802 */ /* 0x000fc80000000f00 */
[----:B------:R-:W-:Y:S04]  /*6cc0*/  @P0 STG.E.128 [R4.64], R180 ;  /* 0x000000b404000986 */ /* 0x000fe8000c101d04 */
[----:B------:R1:W-:Y:S02]  /*6cd0*/  @P0 STG.E.128 [R4.64+0x10], R172 ;  /* 0x000010ac04000986 */ /* 0x0003e4000c101d04 */
[----:B-1----:R-:W-:-:S05]  /*6ce0*/  @P5 IMAD.WIDE.U32 R4, R192, R2, c[0x0][0x248] ;  /* 0x00009200c0045625 */ /* 0x002fca00078e0002 */
[----:B------:R1:W-:Y:S02]  /*6cf0*/  @P5 STG.E.128 [R4.64], R184 ;  /* 0x000000b804005986 */ /* 0x0003e4000c101d04 */
.L_x_9234:
[----:B------:R-:W-:Y:S05]  /*6d00*/  BSYNC B0 ;  /* 0x0000000000007941 */ /* 0x000fea0003800000 */
.L_x_9233:
        /* <DEDUP_REMOVED lines=8> */
.L_x_9107:
        /* <DEDUP_REMOVED lines=19> */
.L_x_9271:
[----:B------:R-:W-:Y:S05]  /*6ec0*/  BSYNC B0 ;  /* 0x0000000000007941 */ /* 0x000fea0003800000 */
.L_x_9270:
        /* <DEDUP_REMOVED lines=13> */
.L_x_9273:
[----:B------:R-:W-:Y:S05]  /*6fa0*/  BSYNC B0 ;  /* 0x0000000000007941 */ /* 0x000fea0003800000 */
.L_x_9272:
        /* <DEDUP_REMOVED lines=13> */
.L_x_9275:
[----:B------:R-:W-:Y:S05]  /*7080*/  BSYNC B0 ;  /* 0x0000000000007941 */ /* 0x000fea0003800000 */
.L_x_9274:
        /* <DEDUP_REMOVED lines=13> */
.L_x_9123:
[----:B------:R-:W-:Y:S01]  /*7160*/  HFMA2.MMA R6, -RZ, RZ, 0, 9.5367431640625e-07 ;  /* 0x00000010ff067435 */ /* 0x000fe200000001ff */
[----:B-1----:R-:W-:-:S02]  /*7170*/  MOV R189, R224 ;  /* 0x000000e000bd7202 */ /* 0x002fc40000000f00 */
[----:B------:R-:W-:Y:S02]  /*7180*/  MOV R195, 0x1f ;  /* 0x0000001f00c37802 */ /* 0x000fe40000000f00 */
[----:B------:R-:W-:Y:S02]  /*7190*/  MOV R194, 0xffffffff ;  /* 0xffffffff00c27802 */ /* 0x000fe40000000f00 */
[----:B------:R-:W-:Y:S02]  /*71a0*/  MOV R188, 0x71c0 ;  /* 0x000071c000bc7802 */ /* 0x000fe40000000f00 */
[----:B0----5:R-:W-:Y:S05]  /*71b0*/  CALL.REL.NOINC `($__internal_157_$__cuda_sm70_shflsync_down_p) ;  /* 0x0000045000007944 */ /* 0x021fea0003c00000 */
[----:B-1----:R-:W-:Y:S01]  /*71c0*/  MOV R190, R6 ;  /* 0x0000000600be7202 */ /* 0x002fe20000000f00 */
[----:B------:R-:W-:Y:S05]  /*71d0*/  BRA `(.L_x_9276) ;  /* 0xffffb49000007947 */ /* 0x000fea000383ffff */
.L_x_9124:
[----:B------:R-:W-:Y:S01]  /*71e0*/  HFMA2.MMA R195, -RZ, RZ, 0, 1.847743988037109375e-06 ;  /* 0x0000001fffc37435 */ /* 0x000fe200000001ff */
[----:B-1----:R-:W-:Y:S01]  /*71f0*/  MOV R189, R221 ;  /* 0x000000dd00bd7202 */ /* 0x002fe20000000f00 */
[----:B------:R-:W-:Y:S01]  /*7200*/  IMAD.MOV.U32 R6, RZ, RZ, 0x10 ;  /* 0x00000010ff067424 */ /* 0x000fe200078e00ff */
[----:B------:R-:W-:Y:S02]  /*7210*/  MOV R194, 0xffffffff ;  /* 0xffffffff00c27802 */ /* 0x000fe40000000f00 */
[----:B------:R-:W-:-:S02]  /*7220*/  MOV R188, 0x7240 ;  /* 0x0000724000bc7802 */ /* 0x000fc40000000f00 */
[----:B0-23-5:R-:W-:Y:S05]  /*7230*/  CALL.REL.NOINC `($__internal_157_$__cuda_sm70_shflsync_down_p) ;  /* 0x000003d000007944 */ /* 0x02dfea0003c00000 */
[----:B------:R-:W-:Y:S01]  /*7240*/  FADD.FTZ R190, R190, R224 ;  /* 0x000000e0bebe7221 */ /* 0x000fe20000010000 */
[----:B------:R-:W-:Y:S01]  /*7250*/  MOV R195, 0x1f ;  /* 0x0000001f00c37802 */ /* 0x000fe20000000f00 */
[----:B-1----:R-:W-:Y:S01]  /*7260*/  FADD.FTZ R191, R221, R6 ;  /* 0x00000006ddbf7221 */ /* 0x002fe20000010000 */
[----:B------:R-:W-:Y:S01]  /*7270*/  HFMA2.MMA R6, -RZ, RZ, 0, 4.76837158203125e-07 ;  /* 0x00000008ff067435 */ /* 0x000fe200000001ff */
[----:B------:R-:W-:-:S02]  /*7280*/  MOV R194, 0xffffffff ;  /* 0xffffffff00c27802 */ /* 0x000fc40000000f00 */
[----:B------:R-:W-:Y:S02]  /*7290*/  MOV R189, R190 ;  /* 0x000000be00bd7202 */ /* 0x000fe40000000f00 */
[----:B------:R-:W-:Y:S02]  /*72a0*/  MOV R188, 0x72c0 ;  /* 0x000072c000bc7802 */ /* 0x000fe40000000f00 */
[----:B------:R-:W-:Y:S05]  /*72b0*/  CALL.REL.NOINC `($__internal_157_$__cuda_sm70_shflsync_down_p) ;  /* 0x0000035000007944 */ /* 0x000fea0003c00000 */
[----:B-1----:R-:W-:Y:S01]  /*72c0*/  MOV R192, R6 ;  /* 0x0000000600c07202 */ /* 0x002fe20000000f00 */
[----:B------:R-:W-:Y:S01]  /*72d0*/  HFMA2.MMA R6, -RZ, RZ, 0, 4.76837158203125e-07 ;  /* 0x00000008ff067435 */ /* 0x000fe200000001ff */
[----:B------:R-:W-:Y:S01]  /*72e0*/  IMAD.MOV.U32 R189, RZ, RZ, R191 ;  /* 0x000000ffffbd7224 */ /* 0x000fe200078e00bf */
[----:B------:R-:W-:Y:S02]  /*72f0*/  MOV R195, 0x1f ;  /* 0x0000001f00c37802 */ /* 0x000fe40000000f00 */
[----:B------:R-:W-:Y:S02]  /*7300*/  MOV R194, 0xffffffff ;  /* 0xffffffff00c27802 */ /* 0x000fe40000000f00 */
[----:B------:R-:W-:Y:S02]  /*7310*/  MOV R188, 0x7330 ;  /* 0x0000733000bc7802 */ /* 0x000fe40000000f00 */
[----:B------:R-:W-:Y:S05]  /*7320*/  CALL.REL.NOINC `($__internal_157_$__cuda_sm70_shflsync_down_p) ;  /* 0x000002e000007944 */ /* 0x000fea0003c00000 */
[----:B------:R-:W-:Y:S01]  /*7330*/  FADD.FTZ R190, R192, R190 ;  /* 0x000000bec0be7221 */ /* 0x000fe20000010000 */
[----:B------:R-:W-:Y:S01]  /*7340*/  MOV R195, 0x1f ;  /* 0x0000001f00c37802 */ /* 0x000fe20000000f00 */
[----:B-1----:R-:W-:Y:S01]  /*7350*/  FADD.FTZ R191, R191, R6 ;  /* 0x00000006bfbf7221 */ /* 0x002fe20000010000 */
[----:B------:R-:W-:Y:S01]  /*7360*/  HFMA2.MMA R6, -RZ, RZ, 0, 2.384185791015625e-07 ;  /* 0x00000004ff067435 */ /* 0x000fe200000001ff */
[----:B------:R-:W-:-:S02]  /*7370*/  MOV R194, 0xffffffff ;  /* 0xffffffff00c27802 */ /* 0x000fc40000000f00 */
[----:B------:R-:W-:Y:S02]  /*7380*/  MOV R189, R190 ;  /* 0x000000be00bd7202 */ /* 0x000fe40000000f00 */
[----:B------:R-:W-:Y:S02]  /*7390*/  MOV R188, 0x73b0 ;  /* 0x000073b000bc7802 */ /* 0x000fe40000000f00 */
[----:B------:R-:W-:Y:S05]  /*73a0*/  CALL.REL.NOINC `($__internal_157_$__cuda_sm70_shflsync_down_p) ;  /* 0x0000026000007944 */ /* 0x000fea0003c00000 */
[----:B-1----:R-:W-:Y:S01]  /*73b0*/  IMAD.MOV.U32 R192, RZ, RZ, R6 ;  /* 0x000000ffffc07224 */ /* 0x002fe200078e0006 */
[----:B------:R-:W-:Y:S01]  /*73c0*/  HFMA2.MMA R6, -RZ, RZ, 0, 2.384185791015625e-07 ;  /* 0x00000004ff067435 */ /* 0x000fe200000001ff */
[----:B------:R-:W-:Y:S02]  /*73d0*/  MOV R189, R191 ;  /* 0x000000bf00bd7202 */ /* 0x000fe40000000f00 */
[----:B------:R-:W-:Y:S02]  /*73e0*/  MOV R195, 0x1f ;  /* 0x0000001f00c37802 */ /* 0x000fe40000000f00 */
[----:B------:R-:W-:Y:S02]  /*73f0*/  MOV R194, 0xffffffff ;  /* 0xffffffff00c27802 */ /* 0x000fe40000000f00 */
[----:B------:R-:W-:-:S02]  /*7400*/  MOV R188, 0x7420 ;  /* 0x0000742000bc7802 */ /* 0x000fc40000000f00 */
[----:B------:R-:W-:Y:S05]  /*7410*/  CALL.REL.NOINC `($__internal_157_$__cuda_sm70_shflsync_down_p) ;  /* 0x000001f000007944 */ /* 0x000fea0003c00000 */
[----:B------:R-:W-:Y:S01]  /*7420*/  FADD.FTZ R190, R192, R190 ;  /* 0x000000bec0be7221 */ /* 0x000fe20000010000 */
[----:B------:R-:W-:Y:S01]  /*7430*/  MOV R195, 0x1f ;  /* 0x0000001f00c37802 */ /* 0x000fe20000000f00 */
[----:B-1----:R-:W-:Y:S01]  /*7440*/  FADD.FTZ R192, R191, R6 ;  /* 0x00000006bfc07221 */ /* 0x002fe20000010000 */
[----:B------:R-:W-:Y:S01]  /*7450*/  HFMA2.MMA R6, -RZ, RZ, 0, 1.1920928955078125e-07 ;  /* 0x00000002ff067435 */ /* 0x000fe200000001ff */
[----:B------:R-:W-:Y:S01]  /*7460*/  MOV R194, 0xffffffff ;  /* 0xffffffff00c27802 */ /* 0x000fe20000000f00 */
[----:B------:R-:W-:Y:S01]  /*7470*/  IMAD.MOV.U32 R189, RZ, RZ, R190 ;  /* 0x000000ffffbd7224 */ /* 0x000fe200078e00be */
[----:B------:R-:W-:-:S03]  /*7480*/  MOV R188, 0x74a0 ;  /* 0x000074a000bc7802 */ /* 0x000fc60000000f00 */
[----:B------:R-:W-:Y:S05]  /*7490*/  CALL.REL.NOINC `($__internal_157_$__cuda_sm70_shflsync_down_p) ;  /* 0x0000017000007944 */ /* 0x000fea0003c00000 */
[----:B-1----:R-:W-:Y:S01]  /*74a0*/  MOV R191, R6 ;  /* 0x0000000600bf7202 */ /* 0x002fe20000000f00 */
[----:B------:R-:W-:Y:S01]  /*74b0*/  HFMA2.MMA R6, -RZ, RZ, 0, 1.1920928955078125e-07 ;  /* 0x00000002ff067435 */ /* 0x000fe200000001ff */
[----:B------:R-:W-:-:S02]  /*74c0*/  MOV R189, R192 ;  /* 0x000000c000bd7202 */ /* 0x000fc40000000f00 */
[----:B------:R-:W-:Y:S02]  /*74d0*/  MOV R195, 0x1f ;  /* 0x0000001f00c37802 */ /* 0x000fe40000000f00 */
[----:B------:R-:W-:Y:S02]  /*74e0*/  MOV R194, 0xffffffff ;  /* 0xffffffff00c27802 */ /* 0x000fe40000000f00 */
[----:B------:R-:W-:Y:S02]  /*74f0*/  MOV R188, 0x7510 ;  /* 0x0000751000bc7802 */ /* 0x000fe40000000f00 */
[----:B------:R-:W-:Y:S05]  /*7500*/  CALL.REL.NOINC `($__internal_157_$__cuda_sm70_shflsync_down_p) ;  /* 0x0000010000007944 */ /* 0x000fea0003c00000 */
[----:B------:R-:W-:Y:S01]  /*7510*/  FADD.FTZ R191, R191, R190 ;  /* 0x000000bebfbf7221 */ /* 0x000fe20000010000 */
[----:B------:R-:W-:Y:S01]  /*7520*/  MOV R195, 0x1f ;  /* 0x0000001f00c37802 */ /* 0x000fe20000000f00 */
[----:B-1----:R-:W-:Y:S01]  /*7530*/  FADD.FTZ R190, R192, R6 ;  /* 0x00000006c0be7221 */ /* 0x002fe20000010000 */
[----:B------:R-:W-:Y:S01]  /*7540*/  HFMA2.MMA R6, -RZ, RZ, 0, 5.9604644775390625e-08 ;  /* 0x00000001ff067435 */ /* 0x000fe200000001ff */
[----:B------:R-:W-:Y:S01]  /*7550*/  IMAD.MOV.U32 R194, RZ, RZ, -0x1 ;  /* 0xffffffffffc27424 */ /* 0x000fe200078e00ff */
[----:B------:R-:W-:Y:S02]  /*7560*/  MOV R189, R191 ;  /* 0x000000bf00bd7202 */ /* 0x000fe40000000f00 */
[----:B------:R-:W-:-:S02]  /*7570*/  MOV R188, 0x7590 ;  /* 0x0000759000bc7802 */ /* 0x000fc40000000f00 */
[----:B------:R-:W-:Y:S05]  /*7580*/  CALL.REL.NOINC `($__internal_157_$__cuda_sm70_shflsync_down_p) ;  /* 0x0000008000007944 */ /* 0x000fea0003c00000 */
[----:B-1----:R-:W-:Y:S01]  /*7590*/  MOV R192, R6 ;  /* 0x0000000600c07202 */ /* 0x002fe20000000f00 */
[----:B------:R-:W-:Y:S01]  /*75a0*/  HFMA2.MMA R6, -RZ, RZ, 0, 5.9604644775390625e-08 ;  /* 0x00000001ff067435 */ /* 0x000fe200000001ff */
[----:B------:R-:W-:-:S02]  /*75b0*/  MOV R189, R190 ;  /* 0x000000be00bd7202 */ /* 0x000fc40000000f00 */
[----:B------:R-:W-:Y:S02]  /*75c0*/  MOV R195, 0x1f ;  /* 0x0000001f00c37802 */ /* 0x000fe40000000f00 */
[----:B------:R-:W-:Y:S02]  /*75d0*/  MOV R194, 0xffffffff ;  /* 0xffffffff00c27802 */ /* 0x000fe40000000f00 */
[----:B------:R-:W-:Y:S02]  /*75e0*/  MOV R188, 0x7600 ;  /* 0x0000760000bc7802 */ /* 0x000fe40000000f00 */
[----:B------:R-:W-:Y:S05]  /*75f0*/  CALL.REL.NOINC `($__internal_157_$__cuda_sm70_shflsync_down_p) ;  /* 0x0000001000007944 */ /* 0x000fea0003c00000 */
[----:B-1----:R-:W-:Y:S05]  /*7600*/  BRA `(.L_x_9277) ;  /* 0xffffb18000007947 */ /* 0x002fea000383ffff */
        .weak           $__internal_157_$__cuda_sm70_shflsync_down_p
        .type           $__internal_157_$__cuda_sm70_shflsync_down_p,@function
        .size           $__internal_157_$__cuda_sm70_shflsync_down_p,(.L_x_11891 - $__internal_157_$__cuda_sm70_shflsync_down_p)
$__internal_157_$__cuda_sm70_shflsync_down_p:
[----:B------:R-:W-:Y:S04]  /*7610*/  WARPSYNC R194 ;  /* 0x000000c200007348 */ /* 0x000fe80003800000 */
[----:B------:R0:W1:Y:S02]  /*7620*/  SHFL.DOWN PT, R6, R189, R6, R195 ;  /* 0x08000006bd067389 */ /* 0x00006400000e00c3 */
[----:B0-----:R-:W-:-:S06]  /*7630*/  HFMA2.MMA R189, -RZ, RZ, 0, 0 ;  /* 0x00000000ffbd7435 */ /* 0x001fcc00000001ff */
[----:B------:R-:W-:Y:S05]  /*7640*/  RET.REL.NODEC R188 `(_ZN10layer_norm13ln_bwd_kernelINS_13Kernel_traitsIf6__halffS2_fjLj4096ELj1ELj1ELj4ELj16ENS_18Kernel_traits_baseILj4096EfS2_fS2_fjLj128EEEEELb1ELb1ELb1ELb0EEEvNS_9BwdParamsE) ;  /* 0xffff89b0bc007950 */ /* 0x000fea0003c3ffff */
.L_x_9278:
        /* <DEDUP_REMOVED lines=11> */
.L_x_11891:


//--------------------- .text._ZN10layer_norm22ln_bwd_finalize_kernelINS_22Kernel_traits_finalizeILj4096Ef6__halffS2_fjLb1ELj1024ELj4ENS_18Kernel_traits_baseILj4096EfS2_fS2_fjLj1024EEEEELb1ELb1EEEvNS_9BwdParamsE --------------------------
	.section	.text._ZN10layer_norm22ln_bwd_finalize_kernelINS_22Kernel_traits_finalizeILj4096Ef6__halffS2_fjLb1ELj1024ELj4ENS_18Kernel_traits_baseILj4096EfS2_fS2_fjLj1024EEEEELb1ELb1EEEvNS_9BwdParamsE,"ax",@progbits
	.sectioninfo	@"SHI_REGISTERS=32"
	.align	128
        .global         _ZN10layer_norm22ln_bwd_finalize_kernelINS_22Kernel_traits_finalizeILj4096Ef6__halffS2_fjLb1ELj1024ELj4ENS_18Kernel_traits_baseILj4096EfS2_fS2_fjLj1024EEEEELb1ELb1EEEvNS_9BwdParamsE
        .type           _ZN10layer_norm22ln_bwd_finalize_kernelINS_22Kernel_traits_finalizeILj4096Ef6__halffS2_fjLb1ELj1024ELj4ENS_18Kernel_traits_baseILj4096EfS2_fS2_fjLj1024EEEEELb1ELb1EEEvNS_9BwdParamsE,@function
        .size           _ZN10layer_norm22ln_bwd_finalize_kernelINS_22Kernel_traits_finalizeILj4096Ef6__halffS2_fjLb1ELj1024ELj4ENS_18Kernel_traits_baseILj4096EfS2_fS2_fjLj1024EEEEELb1ELb1EEEvNS_9BwdParamsE,(.L_x_11892 - _ZN10layer_norm22ln_bwd_finalize_kernelINS_22Kernel_traits_finalizeILj4096Ef6__halffS2_fjLb1ELj1024ELj4ENS_18Kernel_traits_baseILj4096EfS2_fS2_fjLj1024EEEEELb1ELb1EEEvNS_9BwdParamsE)
        .other          _ZN10layer_norm22ln_bwd_finalize_kernelINS_22Kernel_traits_finalizeILj4096Ef6__halffS2_fjLb1ELj1024ELj4ENS_18Kernel_traits_baseILj4096EfS2_fS2_fjLj1024EEEEELb1ELb1EEEvNS_9BwdParamsE,@"STO_CUDA_ENTRY STV_DEFAULT"
_ZN10layer_norm22ln_bwd_finalize_kernelINS_22Kernel_traits_finalizeILj4096Ef6__halffS2_fjLb1ELj1024ELj4ENS_18Kernel_traits_baseILj4096EfS2_fS2_fjLj1024EEEEELb1ELb1EEEvNS_9BwdParamsE:
.text._ZN10layer_norm22ln_bwd_finalize_kernelINS_22Kernel_traits_finalizeILj4096Ef6__halffS2_fjLb1ELj1024ELj4ENS_18Kernel_traits_baseILj4096EfS2_fS2_fjLj1024EEEEELb1ELb1EEEvNS_9BwdParamsE:
        /* <DEDUP_REMOVED lines=19> */
.L_x_9291:
        /* <DEDUP_REMOVED lines=32> */
.L_x_9283:
        /* <DEDUP_REMOVED lines=47> */
.L_x_9282:
[----:B------:R-:W-:Y:S05]  /*0620*/  BSYNC B1 ;  /* 0x0000000000017941 */ /* 0x000fea0003800000 */
.L_x_9281:
        /* <DEDUP_REMOVED lines=29> */
.L_x_9285:
[----:B------:R-:W-:Y:S05]  /*0800*/  BSYNC B1 ;  /* 0x0000000000017941 */ /* 0x000fea0003800000 */
.L_x_9284:
        /* <DEDUP_REMOVED lines=13> */
.L_x_9280:
[----:B------:R-:W-:Y:S05]  /*08e0*/  BSYNC B0 ;  /* 0x0000000000007941 */ /* 0x000fea0003800000 */
.L_x_9279:
        /* <DEDUP_REMOVED lines=12> */
.L_x_9292:
        /* <DEDUP_REMOVED lines=27> */
.L_x_9293:
        /* <DEDUP_REMOVED lines=9> */
.L_x_9286:
        /* <DEDUP_REMOVED lines=16> */
.L_x_9290:
[----:B------:R-:W-:Y:S05]  /*0cf0*/  BSYNC B0 ;  /* 0x0000000000007941 */ /* 0x000fea0003800000 */
.L_x_9289:
[C---:B------:R-:W-:Y:S02]  /*0d00*/  ISETP.GT.U32.AND P1, PT, R4.reuse, -0x1001, PT ;  /* 0xffffefff0400780c */ /* 0x040fe40003f24070 */
[----:B------:R-:W-:-:S02]  /*0d10*/  IADD3 R4, R4, 0x1000, RZ ;  /* 0x0000100004047810 */ /* 0x000fc40007ffe0ff */
[----:B------:R-:W-:-:S09]  /*0d20*/  IADD3 R5, R5, 0x800, RZ ;  /* 0x0000080005057810 */ /* 0x000fd20007ffe0ff */
[----:B012---:R-:W-:Y:S05]  /*0d30*/  @P1 BRA `(.L_x_9291) ;  /* 0xfffff3f000001947 */ /* 0x007fea000383ffff */
[----:B------:R-:W-:Y:S05]  /*0d40*/  EXIT ;  /* 0x000000000000794d */ /* 0x000fea0003800000 */
.L_x_9287:
[----:B------:R-:W-:Y:S01]  /*0d50*/  HFMA2.MMA R14, -RZ, RZ, 0, 1.847743988037109375e-06 ;  /* 0x0000001fff0e7435 */ /* 0x000fe200000001ff */
[----:B---3--:R-:W-:Y:S01]  /*0d60*/  IMAD.MOV.U32 R18, RZ, RZ, R10 ;  /* 0x000000ffff127224 */ /* 0x008fe200078e000a */
[----:B------:R-:W-:Y:S01]  /*0d70*/  MOV R17, 0x1 ;  /* 0x0000000100117802 */ /* 0x000fe20000000f00 */
[----:B------:R-:W-:Y:S01]  /*0d80*/  IMAD.MOV.U32 R19, RZ, RZ, -0x1 ;  /* 0xffffffffff137424 */ /* 0x000fe200078e00ff */
[----:B------:R-:W-:Y:S02]  /*0d90*/  MOV R8, 0xdb0 ;  /* 0x00000db000087802 */ /* 0x000fe40000000f00 */
[----:B012---:R-:W-:Y:S05]  /*0da0*/  CALL.REL.NOINC `($__internal_158_$__cuda_sm70_shflsync_bfly_p) ;  /* 0x0000059000007944 */ /* 0x007fea0003c00000 */
[----:B01----:R-:W-:Y:S05]  /*0db0*/  BRA `(.L_x_9292) ;  /* 0xfffffbf000007947 */ /* 0x003fea000383ffff */
.L_x_9288:
[----:B------:R-:W-:Y:S01]  /*0dc0*/  HFMA2.MMA R14, -RZ, RZ, 0, 1.847743988037109375e-06 ;  /* 0x0000001fff0e7435 */ /* 0x000fe200000001ff */
[----:B------:R-:W-:Y:S01]  /*0dd0*/  MOV R17, 0x2 ;  /* 0x0000000200117802 */ /* 0x000fe20000000f00 */
[----:B------:R-:W-:Y:S01]  /*0de0*/  IMAD.MOV.U32 R19, RZ, RZ, -0x1 ;  /* 0xffffffffff137424 */ /* 0x000fe200078e00ff */
[----:B------:R-:W-:-:S03]  /*0df0*/  MOV R8, 0xe10 ;  /* 0x00000e1000087802 */ /* 0x000fc60000000f00 */
[----:B0123--:R-:W-:Y:S05]  /*0e00*/  CALL.REL.NOINC `($__internal_158_$__cuda_sm70_shflsync_bfly_p) ;  /* 0x0000053000007944 */ /* 0x00ffea0003c00000 */
[----:B01----:R-:W-:Y:S01]  /*0e10*/  FADD.FTZ R18, R18, R14 ;  /* 0x0000000e12127221 */ /* 0x003fe20000010000 */
[----:B------:R-:W-:Y:S01]  /*0e20*/  HFMA2.MMA R14, -RZ, RZ, 0, 1.847743988037109375e-06 ;  /* 0x0000001fff0e7435 */ /* 0x000fe200000001ff */
[----:B------:R-:W-:Y:S01]  /*0e30*/  MOV R17, 0x4 ;  /* 0x0000000400117802 */ /* 0x000fe20000000f00 */
[----:B------:R-:W-:Y:S01]  /*0e40*/  IMAD.MOV.U32 R19, RZ, RZ, -0x1 ;  /* 0xffffffffff137424 */ /* 0x000fe200078e00ff */
[----:B------:R-:W-:-:S03]  /*0e50*/  MOV R8, 0xe70 ;  /* 0x00000e7000087802 */ /* 0x000fc60000000f00 */
[----:B------:R-:W-:Y:S05]  /*0e60*/  CALL.REL.NOINC `($__internal_158_$__cuda_sm70_shflsync_bfly_p) ;  /* 0x000004d000007944 */ /* 0x000fea0003c00000 */
[----:B01----:R-:W-:Y:S01]  /*0e70*/  FADD.FTZ R18, R18, R14 ;  /* 0x0000000e12127221 */ /* 0x003fe20000010000 */
[----:B------:R-:W-:Y:S01]  /*0e80*/  HFMA2.MMA R14, -RZ, RZ, 0, 1.847743988037109375e-06 ;  /* 0x0000001fff0e7435 */ /* 0x000fe200000001ff */
[----:B------:R-:W-:-:S02]  /*0e90*/  MOV R17, 0x8 ;  /* 0x0000000800117802 */ /* 0x000fc40000000f00 */
[----:B------:R-:W-:Y:S02]  /*0ea0*/  MOV R19, 0xffffffff ;  /* 0xffffffff00137802 */ /* 0x000fe40000000f00 */
[----:B------:R-:W-:Y:S02]  /*0eb0*/  MOV R8, 0xed0 ;  /* 0x00000ed000087802 */ /* 0x000fe40000000f00 */
[----:B------:R-:W-:Y:S05]  /*0ec0*/  CALL.REL.NOINC `($__internal_158_$__cuda_sm70_shflsync_bfly_p) ;  /* 0x0000047000007944 */ /* 0x000fea0003c00000 */
[----:B-1----:R-:W-:Y:S01]  /*0ed0*/  FADD.FTZ R10, R18, R14 ;  /* 0x0000000e120a7221 */ /* 0x002fe20000010000 */
[----:B------:R-:W-:Y:S01]  /*0ee0*/  HFMA2.MMA R14, -RZ, RZ, 0, 1.847743988037109375e-06 ;  /* 0x0000001fff0e7435 */ /* 0x000fe200000001ff */
[----:B0-----:R-:W-:Y:S01]  /*0ef0*/  IMAD.MOV.U32 R17, RZ, RZ, 0x10 ;  /* 0x00000010ff117424 */ /* 0x001fe200078e00ff */
[----:B------:R-:W-:Y:S02]  /*0f00*/  MOV R19, 0xffffffff ;  /* 0xffffffff00137802 */ /* 0x000fe40000000f00 */
[----:B------:R-:W-:Y:S02]  /*0f10*/  MOV R18, R10 ;  /* 0x0000000a00127202 */ /* 0x000fe40000000f00 */
[----:B------:R-:W-:Y:S02]  /*0f20*/  MOV R8, 0xf40 ;  /* 0x00000f4000087802 */ /* 0x000fe40000000f00 */
[----:B------:R-:W-:Y:S05]  /*0f30*/  CALL.REL.NOINC `($__internal_158_$__cuda_sm70_shflsync_bfly_p) ;  /* 0x0000040000007944 */ /* 0x000fea0003c00000 */
[----:B0-----:R-:W-:Y:S01]  /*0f40*/  HFMA2.MMA R17, -RZ, RZ, 0, 5.9604644775390625e-08 ;  /* 0x00000001ff117435 */ /* 0x001fe200000001ff */
[----:B-1----:R-:W-:Y:S01]  /*0f50*/  IMAD.MOV.U32 R13, RZ, RZ, R14 ;  /* 0x000000ffff0d7224 */ /* 0x002fe200078e000e */
[----:B------:R-:W-:Y:S01]  /*0f60*/  MOV R18, R15 ;  /* 0x0000000f00127202 */ /* 0x000fe20000000f00 */
[----:B------:R-:W-:Y:S01]  /*0f70*/  IMAD.MOV.U32 R19, RZ, RZ, -0x1 ;  /* 0xffffffffff137424 */ /* 0x000fe200078e00ff */
[----:B------:R-:W-:-:S02]  /*0f80*/  MOV R14, 0x1f ;  /* 0x0000001f000e7802 */ /* 0x000fc40000000f00 */
[----:B------:R-:W-:Y:S02]  /*0f90*/  MOV R8, 0xfb0 ;  /* 0x00000fb000087802 */ /* 0x000fe40000000f00 */
[----:B------:R-:W-:Y:S05]  /*0fa0*/  CALL.REL.NOINC `($__internal_158_$__cuda_sm70_shflsync_bfly_p) ;  /* 0x0000039000007944 */ /* 0x000fea0003c00000 */
[----:B0-----:R-:W-:Y:S01]  /*0fb0*/  HFMA2.MMA R17, -RZ, RZ, 0, 1.1920928955078125e-07 ;  /* 0x00000002ff117435 */ /* 0x001fe200000001ff */
[----:B-1----:R-:W-:Y:S01]  /*0fc0*/  FADD.FTZ R18, R15, R14 ;  /* 0x0000000e0f127221 */ /* 0x002fe20000010000 */
[----:B------:R-:W-:Y:S02]  /*0fd0*/  MOV R14, 0x1f ;  /* 0x0000001f000e7802 */ /* 0x000fe40000000f00 */
[----:B------:R-:W-:Y:S02]  /*0fe0*/  MOV R19, 0xffffffff ;  /* 0xffffffff00137802 */ /* 0x000fe40000000f00 */
[----:B------:R-:W-:Y:S02]  /*0ff0*/  MOV R8, 0x1010 ;  /* 0x0000101000087802 */ /* 0x000fe40000000f00 */
[----:B------:R-:W-:Y:S05]  /*1000*/  CALL.REL.NOINC `($__internal_158_$__cuda_sm70_shflsync_bfly_p) ;  /* 0x0000033000007944 */ /* 0x000fea0003c00000 */
[----:B01----:R-:W-:Y:S01]  /*1010*/  FADD.FTZ R18, R18, R14 ;  /* 0x0000000e12127221 */ /* 0x003fe20000010000 */
[----:B------:R-:W-:Y:S01]  /*1020*/  HFMA2.MMA R14, -RZ, RZ, 0, 1.847743988037109375e-06 ;  /* 0x0000001fff0e7435 */ /* 0x000fe200000001ff */
[----:B------:R-:W-:Y:S01]  /*1030*/  IMAD.MOV.U32 R17, RZ, RZ, 0x4 ;  /* 0x00000004ff117424 */ /* 0x000fe200078e00ff */
[----:B------:R-:W-:Y:S02]  /*1040*/  MOV R19, 0xffffffff ;  /* 0xffffffff00137802 */ /* 0x000fe40000000f00 */
[----:B------:R-:W-:-:S02]  /*1050*/  MOV R8, 0x1070 ;  /* 0x0000107000087802 */ /* 0x000fc40000000f00 */
[----:B------:R-:W-:Y:S05]  /*1060*/  CALL.REL.NOINC `($__internal_158_$__cuda_sm70_shflsync_bfly_p) ;  /* 0x000002d000007944 */ /* 0x000fea0003c00000 */
[----:B0-----:R-:W-:Y:S01]  /*1070*/  HFMA2.MMA R17, -RZ, RZ, 0, 4.76837158203125e-07 ;  /* 0x00000008ff117435 */ /* 0x001fe200000001ff */
[----:B-1----:R-:W-:Y:S01]  /*1080*/  FADD.FTZ R18, R18, R14 ;  /* 0x0000000e12127221 */ /* 0x002fe20000010000 */
[----:B------:R-:W-:Y:S01]  /*1090*/  MOV R19, 0xffffffff ;  /* 0xffffffff00137802 */ /* 0x000fe20000000f00 */
[----:B------:R-:W-:Y:S01]  /*10a0*/  IMAD.MOV.U32 R14, RZ, RZ, 0x1f ;  /* 0x0000001fff0e7424 */ /* 0x000fe200078e00ff */
[----:B------:R-:W-:-:S02]  /*10b0*/  MOV R8, 0x10d0 ;  /* 0x000010d000087802 */ /* 0x000fc40000000f00 */
[----:B------:R-:W-:Y:S05]  /*10c0*/  CALL.REL.NOINC `($__internal_158_$__cuda_sm70_shflsync_bfly_p) ;  /* 0x0000027000007944 */ /* 0x000fea0003c00000 */
[----:B-1----:R-:W-:Y:S01]  /*10d0*/  FADD.FTZ R12, R18, R14 ;  /* 0x0000000e120c7221 */ /* 0x002fe20000010000 */
[----:B0-----:R-:W-:Y:S01]  /*10e0*/  HFMA2.MMA R17, -RZ, RZ, 0, 9.5367431640625e-07 ;  /* 0x00000010ff117435 */ /* 0x001fe200000001ff */
[----:B------:R-:W-:Y:S01]  /*10f0*/  MOV R14, 0x1f ;  /* 0x0000001f000e7802 */ /* 0x000fe20000000f00 */
[----:B------:R-:W-:Y:S01]  /*1100*/  IMAD.MOV.U32 R19, RZ, RZ, -0x1 ;  /* 0xffffffffff137424 */ /* 0x000fe200078e00ff */
[----:B------:R-:W-:-:S02]  /*1110*/  MOV R8, 0x1140 ;  /* 0x0000114000087802 */ /* 0x000fc40000000f00 */
[----:B------:R-:W-:Y:S02]  /*1120*/  MOV R18, R12 ;  /* 0x0000000c00127202 */ /* 0x000fe40000000f00 */
[----:B------:R-:W-:Y:S05]  /*1130*/  CALL.REL.NOINC `($__internal_158_$__cuda_sm70_shflsync_bfly_p) ;  /* 0x0000020000007944 */ /* 0x000fea0003c00000 */
[----:B-1----:R-:W-:Y:S01]  /*1140*/  MOV R15, R14 ;  /* 0x0000000e000f7202 */ /* 0x002fe20000000f00 */
[----:B------:R-:W-:Y:S01]  /*1150*/  HFMA2.MMA R14, -RZ, RZ, 0, 1.847743988037109375e-06 ;  /* 0x0000001fff0e7435 */ /* 0x000fe200000001ff */
[----:B0-----:R-:W-:Y:S01]  /*1160*/  MOV R18, R11 ;  /* 0x0000000b00127202 */ /* 0x001fe20000000f00 */
[----:B------:R-:W-:Y:S01]  /*1170*/  IMAD.MOV.U32 R17, RZ, RZ, 0x1 ;  /* 0x00000001ff117424 */ /* 0x000fe200078e00ff */
[----:B------:R-:W-:Y:S02]  /*1180*/  MOV R19, 0xffffffff ;  /* 0xffffffff00137802 */ /* 0x000fe40000000f00 */
[----:B------:R-:W-:Y:S02]  /*1190*/  MOV R8, 0x11b0 ;  /* 0x000011b000087802 */ /* 0x000fe40000000f00 */
[----:B------:R-:W-:Y:S05]  /*11a0*/  CALL.REL.NOINC `($__internal_158_$__cuda_sm70_shflsync_bfly_p) ;  /* 0x0000019000007944 */ /* 0x000fea0003c00000 */
[----:B0-----:R-:W-:Y:S01]  /*11b0*/  HFMA2.MMA R17, -RZ, RZ, 0, 1.1920928955078125e-07 ;  /* 0x00000002ff117435 */ /* 0x001fe200000001ff */
[----:B-1----:R-:W-:Y:S01]  /*11c0*/  FADD.FTZ R18, R11, R14 ;  /* 0x0000000e0b127221 */ /* 0x002fe20000010000 */
[----:B------:R-:W-:Y:S01]  /*11d0*/  MOV R19, 0xffffffff ;  /* 0xffffffff00137802 */ /* 0x000fe20000000f00 */
[----:B------:R-:W-:Y:S01]  /*11e0*/  IMAD.MOV.U32 R14, RZ, RZ, 0x1f ;  /* 0x0000001fff0e7424 */ /* 0x000fe200078e00ff */
[----:B------:R-:W-:-:S02]  /*11f0*/  MOV R8, 0x1210 ;  /* 0x0000121000087802 */ /* 0x000fc40000000f00 */
[----:B------:R-:W-:Y:S05]  /*1200*/  CALL.REL.NOINC `($__internal_158_$__cuda_sm70_shflsync_bfly_p) ;  /* 0x0000013000007944 */ /* 0x000fea0003c00000 */
[----:B0-----:R-:W-:Y:S01]  /*1210*/  HFMA2.MMA R17, -RZ, RZ, 0, 2.384185791015625e-07 ;  /* 0x00000004ff117435 */ /* 0x001fe200000001ff */
[----:B-1----:R-:W-:Y:S01]  /*1220*/  FADD.FTZ R18, R18, R14 ;  /* 0x0000000e12127221 */ /* 0x002fe20000010000 */
[----:B------:R-:W-:Y:S01]  /*1230*/  MOV R14, 0x1f ;  /* 0x0000001f000e7802 */ /* 0x000fe20000000f00 */
[----:B------:R-:W-:Y:S01]  /*1240*/  IMAD.MOV.U32 R19, RZ, RZ, -0x1 ;  /* 0xffffffffff137424 */ /* 0x000fe200078e00ff */
[----:B------:R-:W-:-:S02]  /*1250*/  MOV R8, 0x1270 ;  /* 0x0000127000087802 */ /* 0x000fc40000000f00 */
[----:B------:R-:W-:Y:S05]  /*1260*/  CALL.REL.NOINC `($__internal_158_$__cuda_sm70_shflsync_bfly_p) ;  /* 0x000000d000007944 */ /* 0x000fea0003c00000 */
[----:B0-----:R-:W-:Y:S01]  /*1270*/  HFMA2.MMA R17, -RZ, RZ, 0, 4.76837158203125e-07 ;  /* 0x00000008ff117435 */ /* 0x001fe200000001ff */
[----:B-1----:R-:W-:Y:S01]  /*1280*/  FADD.FTZ R18, R18, R14 ;  /* 0x0000000e12127221 */ /* 0x002fe20000010000 */
[----:B------:R-:W-:-:S02]  /*1290*/  MOV R14, 0x1f ;  /* 0x0000001f000e7802 */ /* 0x000fc40000000f00 */
[----:B------:R-:W-:Y:S02]  /*12a0*/  MOV R19, 0xffffffff ;  /* 0xffffffff00137802 */ /* 0x000fe40000000f00 */
[----:B------:R-:W-:Y:S02]  /*12b0*/  MOV R8, 0x12d0 ;  /* 0x000012d000087802 */ /* 0x000fe40000000f00 */
[----:B------:R-:W-:Y:S05]  /*12c0*/  CALL.REL.NOINC `($__internal_158_$__cuda_sm70_shflsync_bfly_p) ;  /* 0x0000007000007944 */ /* 0x000fea0003c00000 */
[----:B01----:R-:W-:Y:S01]  /*12d0*/  FADD.FTZ R18, R18, R14 ;  /* 0x0000000e12127221 */ /* 0x003fe20000010000 */
[----:B------:R-:W-:Y:S01]  /*12e0*/  HFMA2.MMA R14, -RZ, RZ, 0, 1.847743988037109375e-06 ;  /* 0x0000001fff0e7435 */ /* 0x000fe200000001ff */
[----:B------:R-:W-:Y:S01]  /*12f0*/  IMAD.MOV.U32 R17, RZ, RZ, 0x10 ;  /* 0x00000010ff117424 */ /* 0x000fe200078e00ff */
[----:B------:R-:W-:Y:S02]  /*1300*/  MOV R19, 0xffffffff ;  /* 0xffffffff00137802 */ /* 0x000fe40000000f00 */
[----:B------:R-:W-:Y:S02]  /*1310*/  MOV R8, 0x1330 ;  /* 0x0000133000087802 */ /* 0x000fe40000000f00 */
[----:B------:R-:W-:Y:S05]  /*1320*/  CALL.REL.NOINC `($__internal_158_$__cuda_sm70_shflsync_bfly_p) ;  /* 0x0000001000007944 */ /* 0x000fea0003c00000 */
[----:B01----:R-:W-:Y:S05]  /*1330*/  BRA `(.L_x_9293) ;  /* 0xfffff82000007947 */ /* 0x003fea000383ffff */
        .weak           $__internal_158_$__cuda_sm70_shflsync_bfly_p
        .type           $__internal_158_$__cuda_sm70_shflsync_bfly_p,@function
        .size           $__internal_158_$__cuda_sm70_shflsync_bfly_p,(.L_x_11892 - $__internal_158_$__cuda_sm70_shflsync_bfly_p)
$__internal_158_$__cuda_sm70_shflsync_bfly_p:
[----:B------:R-:W-:Y:S01]  /*1340*/  HFMA2.MMA R9, -RZ, RZ, 0, 0 ;  /* 0x00000000ff097435 */ /* 0x000fe200000001ff */
[----:B------:R-:W-:Y:S04]  /*1350*/  WARPSYNC R19 ;  /* 0x0000001300007348 */ /* 0x000fe80003800000 */
[----:B------:R0:W1:Y:S01]  /*1360*/  SHFL.BFLY PT, R14, R18, R17, R14 ;  /* 0x0c000011120e7389 */ /* 0x00006200000e000e */
[----:B------:R-:W-:Y:S05]  /*1370*/  RET.REL.NODEC R8 `(_ZN10layer_norm22ln_bwd_finalize_kernelINS_22Kernel_traits_finalizeILj4096Ef6__halffS2_fjLb1ELj1024ELj4ENS_18Kernel_traits_baseILj4096EfS2_fS2_fjLj1024EEEEELb1ELb1EEEvNS_9BwdParamsE) ;  /* 0xffffec8008007950 */ /* 0x000fea0003c3ffff */
.L_x_9294:
        /* <DEDUP_REMOVED lines=16> */
.L_x_11892:


//--------------------- .text._ZN10layer_norm13ln_bwd_kernelINS_13Kernel_traitsIf6__halffS2_fjLj4096ELj1ELj1ELj4ELj16ENS_18Kernel_traits_baseILj4096EfS2_fS2_fjLj128EEEEELb1ELb1ELb1ELb1EEEvNS_9BwdParamsE --------------------------
	.section	.text._ZN10layer_norm13ln_bwd_kernelINS_13Kernel_traitsIf6__halffS2_fjLj4096ELj1ELj1ELj4ELj16ENS_18Kernel_traits_baseILj4096EfS2_fS2_fjLj128EEEEELb1ELb1ELb1ELb1EEEvNS_9BwdParamsE,"ax",@progbits
	.sectioninfo	@"SHI_REGISTERS=255"
	.align	128
        .global         _ZN10layer_norm13ln_bwd_kernelINS_13Kernel_traitsIf6__halffS2_fjLj4096ELj1ELj1ELj4ELj16ENS_18Kernel_traits_baseILj4096EfS2_fS2_fjLj128EEEEELb1ELb1ELb1ELb1EEEvNS_9BwdParamsE
        .type           _ZN10layer_norm13ln_bwd_kernelINS_13Kernel_traitsIf6__halffS2_fjLj4096ELj1ELj1ELj4ELj16ENS_18Kernel_traits_baseILj4096EfS2_fS2_fjLj128EEEEELb1ELb1ELb1ELb1EEEvNS_9BwdParamsE,@function
        .size           _ZN10layer_norm13ln_bwd_kernelINS_13Kernel_traitsIf6__halffS2_fjLj4096ELj1ELj1ELj4ELj16ENS_18Kernel_traits_baseILj4096EfS2_fS2_fjLj128EEEEELb1ELb1ELb1ELb1EEEvNS_9BwdParamsE,(.L_x_11893 - _ZN10layer_norm13ln_bwd_kernelINS_13Kernel_traitsIf6__halffS2_fjLj4096ELj1ELj1ELj4ELj16ENS_18Kernel_traits_baseILj4096EfS2_fS2_fjLj128EEEEELb1ELb1ELb1ELb1EEEvNS_9BwdParamsE)
        .other          _ZN10layer_norm13ln_bwd_kernelINS_13Kernel_traitsIf6__halffS2_fjLj4096ELj1ELj1ELj4ELj16ENS_18Kernel_traits_baseILj4096EfS2_fS2_fjLj128EEEEELb1ELb1ELb1ELb1EEEvNS_9BwdParamsE,@"STO_CUDA_ENTRY STV_DEFAULT"
_ZN10layer_norm13ln_bwd_kernelINS_13Kernel_traitsIf6__halffS2_fjLj4096ELj1ELj1ELj4ELj16ENS_18Kernel_traits_baseILj4096EfS2_fS2_fjLj128EEEEELb1ELb1ELb1ELb1EEEvNS_9BwdParamsE:
.text._ZN10layer_norm13ln_bwd_kernelINS_13Kernel_traitsIf6__halffS2_fjLj4096ELj1ELj1ELj4ELj16ENS_18Kernel_traits_baseILj4096EfS2_fS2_fjLj128EEEEELb1ELb1ELb1ELb1EEEvNS_9BwdParamsE:
        /* <DEDUP_REMOVED lines=57> */
.L_x_9295:
[----:B------:R-:W-:-:S04]  /*0390*/  SHF.L.U32 R2, R2, 0x5, RZ ;  /* 0x0000000502027819 */ /* 0x000fc800000006ff */
[----:B------:R-:W-:-:S04]  /*03a0*/  LOP3.LUT R4, R2, 0xfe0, RZ, 0xc0, !PT ;  /* 0x00000fe002047812 */ /* 0x000fc800078ec0ff */
[C---:B------:R-:W-:Y:S02]  /*03b0*/  IADD3 R2, P0, R4.reuse, c[0x0][0x1b0], RZ ;  /* 0x00006c0004027a10 */ /* 0x040fe40007f1e0ff */
[----:B------:R-:W-:Y:S02]  /*03c0*/  IADD3 R4, P1, R4, c[0x0][0x1c8], RZ ;  /* 0x0000720004047a10 */ /* 0x000fe40007f3e0ff */
[----:B------:R-:W-:Y:S02]  /*03d0*/  IADD3.X R3, RZ, c[0x0][0x1b4], RZ, P0, !PT ;  /* 0x00006d00ff037a10 */ /* 0x000fe400007fe4ff */
[----:B------:R-:W-:-:S03]  /*03e0*/  IADD3.X R5, RZ, c[0x0][0x1cc], RZ, P1, !PT ;  /* 0x00007300ff057a10 */ /* 0x000fc60000ffe4ff */
        /* <DEDUP_REMOVED lines=89> */
.L_x_9436:
[----:B------:R-:W-:-:S05]  /*0980*/  MOV R188, 0x4 ;  /* 0x0000000400bc7802 */ /* 0x000fca0000000f00 */
        /* <DEDUP_REMOVED lines=33> */
[----:B------:R-:W-:-:S03]  /*0ba0*/  HFMA2.MMA R188, -RZ, RZ, 0, 4.76837158203125e-07 ;  /* 0x00000008ffbc7435 */ /* 0x000fc600000001ff */
        /* <DEDUP_REMOVED lines=26> */
.L_x_9298:
[----:B0-----:R-:W-:Y:S01]  /*0d50*/  IADD3 R190, R190, -0x1, RZ ;  /* 0xffffffffbebe7810 */ /* 0x001fe20007ffe0ff */
[----:B------:R-:W-:Y:S01]  /*0d60*/  STL [R1+0xdc], R30 ;  /* 0x0000dc1e01007387 */ /* 0x000fe20000100800 */
[----:B------:R-:W-:-:S03]  /*0d70*/  MOV R216, R192 ;  /* 0x000000c000d87202 */ /* 0x000fc60000000f00 */
[----:B------:R-:W-:Y:S01]  /*0d80*/  IMAD R190, R190, c[0x0][0x168], RZ ;  /* 0x00005a00bebe7a24 */ /* 0x000fe200078e02ff */
[----:B------:R-:W-:Y:S01]  /*0d90*/  HFMA2.MMA R27, -RZ, RZ, 0, 9.5367431640625e-07 ;  /* 0x00000010ff1b7435 */ /* 0x000fe200000001ff */
[-C--:B------:R-:W-:Y:S01]  /*0da0*/  IMAD.WIDE.U32 R16, R245, R246.reuse, c[0x0][0x188] ;  /* 0x00006200f5107625 */ /* 0x080fe200078e00f6 */
[----:B-----5:R-:W-:Y:S01]  /*0db0*/  ISETP.GE.AND P1, PT, R4, 0x1, PT ;  /* 0x000000010400780c */ /* 0x020fe20003f26270 */
[----:B------:R-:W-:Y:S01]  /*0dc0*/  STL [R1+0xd8], R29 ;  /* 0x0000d81d01007387 */ /* 0x000fe20000100800 */
[----:B------:R-:W-:Y:S01]  /*0dd0*/  SHF.R.S32.HI R5, RZ, 0x1f, R190 ;  /* 0x0000001fff057819 */ /* 0x000fe200000114be */
[----:B------:R-:W-:Y:S02]  /*0de0*/  IMAD.WIDE.U32 R6, R216, R246, c[0x0][0x188] ;  /* 0x00006200d8067625 */ /* 0x000fe400078e00f6 */
        /* <DEDUP_REMOVED lines=17> */
[----:B------:R1:W3:Y:S01]  /*0f00*/  LDG.E.128 R8, [R188.64] ;  /* 0x00000004bc087981 */ /* 0x0002e2000c1e1d00 */
[----:B------:R-:W-:-:S03]  /*0f10*/  ISETP.NE.U32.AND P0, PT, RZ, c[0x0][0x218], PT ;  /* 0x00008600ff007a0c */ /* 0x000fc60003f05070 */
        /* <DEDUP_REMOVED lines=9> */
[----:B------:R-:W-:Y:S02]  /*0fb0*/  ISETP.NE.AND.EX P0, PT, RZ, c[0x0][0x21c], PT, P0 ;  /* 0x00008700ff007a0c */ /* 0x000fe40003f05300 */
[----:B-1----:R-:W-:-:S05]  /*0fc0*/  @P1 IADD3 R6, R4, -0x1, RZ ;  /* 0xffffffff04061810 */ /* 0x002fca0007ffe0ff */
[----:B------:R-:W-:-:S06]  /*0fd0*/  @P1 IMAD R6, R6, c[0x0][0x168], RZ ;  /* 0x00005a0006061a24 */ /* 0x000fcc00078e02ff */
[----:B------:R1:W5:Y:S01]  /*0fe0*/  @P0 LDG.E.128 R140, [R24.64] ;  /* 0x00000004188c0981 */ /* 0x000362000c1e1d00 */
[----:B------:R-:W-:-:S03]  /*0ff0*/  @P1 SHF.R.S32.HI R7, RZ, 0x1f, R6 ;  /* 0x0000001fff071819 */ /* 0x000fc60000011406 */
[----:B------:R1:W5:Y:S01]  /*1000*/  @P0 LDG.E.128 R144, [R24.64+0x10] ;  /* 0x0000100418900981 */ /* 0x000362000c1e1d00 */
[----:B------:R-:W-:-:S03]  /*1010*/  @P1 LEA.HI R7, R7, R6, RZ, 0x3 ;  /* 0x0000000607071211 */ /* 0x000fc600078f18ff */
[----:B------:R0:W5:Y:S01]  /*1020*/  @P0 LDG.E.128 R148, [R22.64] ;  /* 0x0000000416940981 */ /* 0x000162000c1e1d00 */
[----:B------:R-:W-:Y:S02]  /*1030*/  MOV R6, RZ ;  /* 0x000000ff00067202 */ /* 0x000fe40000000f00 */
[----:B------:R-:W-:Y:S01]  /*1040*/  @P1 LEA.HI.SX32 R6, R7, R247, 0x1d ;  /* 0x000000f707061211 */ /* 0x000fe200078feaff */
[----:B------:R0:W5:Y:S01]  /*1050*/  @P0 LDG.E.128 R152, [R22.64+0x10] ;  /* 0x0000100416980981 */ /* 0x000162000c1e1d00 */
[----:B-1----:R-:W-:-:S03]  /*1060*/  HFMA2.MMA R24, -RZ, RZ, 0, 4.76837158203125e-07 ;  /* 0x00000008ff187435 */ /* 0x002fc600000001ff */
[----:B------:R1:W5:Y:S01]  /*1070*/  @P0 LDG.E.128 R156, [R20.64] ;  /* 0x00000004149c0981 */ /* 0x000362000c1e1d00 */
[----:B------:R-:W-:-:S03]  /*1080*/  IADD3 R17, R6, 0x80, RZ ;  /* 0x0000008006117810 */ /* 0x000fc60007ffe0ff */
[----:B------:R1:W5:Y:S01]  /*1090*/  @P0 LDG.E.128 R160, [R20.64+0x10] ;  /* 0x0000100414a00981 */ /* 0x000362000c1e1d00 */
[----:B------:R-:W-:-:S03]  /*10a0*/  IADD3 R7, R6, 0x180, RZ ;  /* 0x0000018006077810 */ /* 0x000fc60007ffe0ff */
[----:B------:R1:W5:Y:S01]  /*10b0*/  @P0 LDG.E.128 R164, [R18.64] ;  /* 0x0000000412a40981 */ /* 0x000362000c1e1d00 */
[----:B------:R-:W-:-:S03]  /*10c0*/  IADD3 R16, R6, 0x100, RZ ;  /* 0x0000010006107810 */ /* 0x000fc60007ffe0ff */
        /* <DEDUP_REMOVED lines=12> */
[----:B---3--:R-:W-:Y:S02]  /*1190*/  HADD2.F32 R0, -RZ, R14.H1_H1 ;  /* 0x3000000eff007230 */ /* 0x008fe40000004100 */
        /* <DEDUP_REMOVED lines=18> */
[C---:B-1----:R-:W-:Y:S01]  /*12c0*/  FADD.FTZ R7, -R5.reuse, R191 ;  /* 0x000000bf05077221 */ /* 0x042fe20000010100 */
[----:B------:R-:W-:Y:S01]  /*12d0*/  MOV R218, R0 ;  /* 0x0000000000da7202 */ /* 0x000fe20000000f00 */
[C---:B------:R-:W-:Y:S01]  /*12e0*/  FADD.FTZ R230, -R5.reuse, R11 ;  /* 0x0000000b05e67221 */ /* 0x040fe20000010100 */
[----:B------:R-:W-:Y:S01]  /*12f0*/  HADD2.F32 R243, -RZ, R14.H0_H0 ;  /* 0x2000000efff37230 */ /* 0x000fe20000004100 */
[----:B------:R-:W-:-:S02]  /*1300*/  FADD.FTZ R6, -R5, R190 ;  /* 0x000000be05067221 */ /* 0x000fc40000010100 */
[C---:B------:R-:W-:Y:S02]  /*1310*/  FADD.FTZ R8, -R5.reuse, R192 ;  /* 0x000000c005087221 */ /* 0x040fe40000010100 */
[C---:B------:R-:W-:Y:S02]  /*1320*/  FADD.FTZ R193, -R5.reuse, R209 ;  /* 0x000000d105c17221 */ /* 0x040fe40000010100 */
[C---:B------:R-:W-:Y:S01]  /*1330*/  FADD.FTZ R196, -R5.reuse, R212 ;  /* 0x000000d405c47221 */ /* 0x040fe20000010100 */
[--C-:B------:R-:W-:Y:S01]  /*1340*/  HADD2.F32 R212, -RZ, R222.reuse.H1_H1 ;  /* 0x300000deffd47230 */ /* 0x100fe20000004100 */
[C---:B------:R-:W-:Y:S01]  /*1350*/  FADD.FTZ R197, -R5.reuse, R213 ;  /* 0x000000d505c57221 */ /* 0x040fe20000010100 */
[----:B------:R-:W-:Y:S01]  /*1360*/  HADD2.F32 R213, -RZ, R222.H0_H0 ;  /* 0x200000deffd57230 */ /* 0x000fe20000004100 */
[C---:B------:R-:W-:Y:S02]  /*1370*/  FADD.FTZ R11, -R5.reuse, R195 ;  /* 0x000000c3050b7221 */ /* 0x040fe40000010100 */
[----:B------:R-:W-:-:S02]  /*1380*/  FADD.FTZ R15, -R5, R199 ;  /* 0x000000c7050f7221 */ /* 0x000fc40000010100 */
[C---:B------:R-:W-:Y:S01]  /*1390*/  FADD.FTZ R192, -R5.reuse, R208 ;  /* 0x000000d005c07221 */ /* 0x040fe20000010100 */
[--C-:B------:R-:W-:Y:S01]  /*13a0*/  HADD2.F32 R200, -RZ, R216.reuse.H1_H1 ;  /* 0x300000d8ffc87230 */ /* 0x100fe20000004100 */
[C---:B------:R-:W-:Y:S02]  /*13b0*/  FADD.FTZ R14, -R5.reuse, R198 ;  /* 0x000000c6050e7221 */ /* 0x040fe40000010100 */
[C---:B------:R-:W-:Y:S01]  /*13c0*/  FADD.FTZ R17, -R5.reuse, R201 ;  /* 0x000000c905117221 */ /* 0x040fe20000010100 */
[----:B------:R-:W-:Y:S01]  /*13d0*/  HADD2.F32 R201, -RZ, R216.H0_H0 ;  /* 0x200000d8ffc97230 */ /* 0x000fe20000004100 */
[----:B------:R-:W-:Y:S02]  /*13e0*/  FADD.FTZ R191, -R5, R207 ;  /* 0x000000cf05bf7221 */ /* 0x000fe40000010100 */
[C---:B------:R-:W-:Y:S02]  /*13f0*/  FMUL.FTZ R244, R2.reuse, R232 ;  /* 0x000000e802f47220 */ /* 0x040fe40000410000 */
[C---:B------:R-:W-:Y:S01]  /*1400*/  FMUL.FTZ R242, R2.reuse, R231 ;  /* 0x000000e702f27220 */ /* 0x040fe20000410000 */
[----:B------:R-:W-:Y:S01]  /*1410*/  MOV R231, R234 ;  /* 0x000000ea00e77202 */ /* 0x000fe20000000f00 */
[C---:B------:R-:W-:Y:S01]  /*1420*/  FMUL.FTZ R222, R2.reuse, R12 ;  /* 0x0000000c02de7220 */ /* 0x040fe20000410000 */
[----:B------:R-:W-:Y:S01]  /*1430*/  MOV R12, R218 ;  /* 0x000000da000c7202 */ /* 0x000fe20000000f00 */
[C---:B------:R-:W-:Y:S01]  /*1440*/  FMUL.FTZ R232, R2.reuse, R7 ;  /* 0x0000000702e87220 */ /* 0x040fe20000410000 */
[--C-:B------:R-:W-:Y:S01]  /*1450*/  HADD2.F32 R246, -RZ, R224.reuse.H0_H0 ;  /* 0x200000e0fff67230 */ /* 0x100fe20000004100 */
[C---:B------:R-:W-:Y:S01]  /*1460*/  FMUL.FTZ R234, R2.reuse, R6 ;  /* 0x0000000602ea7220 */ /* 0x040fe20000410000 */
[----:B------:R-:W-:Y:S01]  /*1470*/  HADD2.F32 R216, -RZ, R224.H1_H1 ;  /* 0x300000e0ffd87230 */ /* 0x000fe20000004100 */
[----:B------:R-:W-:-:S02]  /*1480*/  FMUL.FTZ R7, R2, R16 ;  /* 0x0000001002077220 */ /* 0x000fc40000410000 */
[C---:B------:R-:W-:Y:S02]  /*1490*/  FMUL.FTZ R224, R2.reuse, R11 ;  /* 0x0000000b02e07220 */ /* 0x040fe40000410000 */
[C---:B------:R-:W-:Y:S02]  /*14a0*/  FMUL.FTZ R6, R2.reuse, R15 ;  /* 0x0000000f02067220 */ /* 0x040fe40000410000 */
[C---:B------:R-:W-:Y:S02]  /*14b0*/  FMUL.FTZ R16, R2.reuse, R193 ;  /* 0x000000c102107220 */ /* 0x040fe40000410000 */
[C---:B------:R-:W-:Y:S01]  /*14c0*/  FMUL.FTZ R218, R2.reuse, R14 ;  /* 0x0000000e02da7220 */ /* 0x040fe20000410000 */
[----:B------:R-:W2:Y:S01]  /*14d0*/  LDL R193, [R1+0xc0] ;  /* 0x0000c00001c17983 */ /* 0x000ea20000100800 */
[C---:B------:R-:W-:Y:S01]  /*14e0*/  FMUL.FTZ R11, R2.reuse, R188 ;  /* 0x000000bc020b7220 */ /* 0x040fe20000410000 */
[----:B------:R-:W-:Y:S01]  /*14f0*/  MOV R188, R12 ;  /* 0x0000000c00bc7202 */ /* 0x000fe20000000f00 */
[----:B------:R-:W-:-:S02]  /*1500*/  FMUL.FTZ R15, R2, R192 ;  /* 0x000000c0020f7220 */ /* 0x000fc40000410000 */
[C---:B------:R-:W-:Y:S01]  /*1510*/  FMUL.FTZ R14, R2.reuse, R191 ;  /* 0x000000bf020e7220 */ /* 0x040fe20000410000 */
[----:B------:R-:W3:Y:S01]  /*1520*/  LDL R192, [R1+0xc8] ;  /* 0x0000c80001c07983 */ /* 0x000ee20000100800 */
[----:B------:R-:W-:-:S03]  /*1530*/  FMUL.FTZ R12, R2, R189 ;  /* 0x000000bd020c7220 */ /* 0x000fc60000410000 */
[----:B------:R-:W4:Y:S04]  /*1540*/  LDL R191, [R1+0xcc] ;  /* 0x0000cc0001bf7983 */ /* 0x000f280000100800 */
[----:B------:R-:W4:Y:S01]  /*1550*/  LDL R189, [R1+0xb0] ;  /* 0x0000b00001bd7983 */ /* 0x000f220000100800 */
[C---:B------:R-:W-:Y:S02]  /*1560*/  FADD.FTZ R10, -R5.reuse, R194 ;  /* 0x000000c2050a7221 */ /* 0x040fe40000010100 */
[C---:B------:R-:W-:Y:S01]  /*1570*/  FADD.FTZ R27, -R5.reuse, R203 ;  /* 0x000000cb051b7221 */ /* 0x040fe20000010100 */
[--C-:B------:R-:W-:Y:S01]  /*1580*/  HADD2.F32 R30, -RZ, R226.reuse.H0_H0 ;  /* 0x200000e2ff1e7230 */ /* 0x100fe20000004100 */
[C---:B------:R-:W-:Y:S01]  /*1590*/  FADD.FTZ R190, -R5.reuse, R206 ;  /* 0x000000ce05be7221 */ /* 0x040fe20000010100 */
[----:B------:R-:W-:Y:S01]  /*15a0*/  HADD2.F32 R29, -RZ, R226.H1_H1 ;  /* 0x300000e2ff1d7230 */ /* 0x000fe20000004100 */
[C---:B------:R-:W-:Y:S01]  /*15b0*/  FADD.FTZ R198, -R5.reuse, R214 ;  /* 0x000000d605c67221 */ /* 0x040fe20000010100 */
[--C-:B------:R-:W-:Y:S01]  /*15c0*/  HADD2.F32 R209, -RZ, R220.reuse.H0_H0 ;  /* 0x200000dcffd17230 */ /* 0x100fe20000004100 */
[----:B------:R-:W-:Y:S01]  /*15d0*/  FMUL.FTZ R226, R2, R10 ;  /* 0x0000000a02e27220 */ /* 0x000fe20000410000 */
[----:B------:R-:W-:Y:S01]  /*15e0*/  HADD2.F32 R208, -RZ, R220.H1_H1 ;  /* 0x300000dcffd07230 */ /* 0x000fe20000004100 */
[----:B------:R-:W-:-:S02]  /*15f0*/  FADD.FTZ R199, -R5, R215 ;  /* 0x000000d705c77221 */ /* 0x000fc40000010100 */
[C---:B------:R-:W-:Y:S02]  /*1600*/  FMUL.FTZ R10, R2.reuse, R27 ;  /* 0x0000001b020a7220 */ /* 0x040fe40000410000 */
[C---:B------:R-:W-:Y:S02]  /*1610*/  FADD.FTZ R26, -R5.reuse, R202 ;  /* 0x000000ca051a7221 */ /* 0x040fe40000010100 */
[C---:B------:R-:W-:Y:S02]  /*1620*/  FADD.FTZ R194, -R5.reuse, R210 ;  /* 0x000000d205c27221 */ /* 0x040fe40000010100 */
[----:B------:R-:W-:Y:S02]  /*1630*/  FADD.FTZ R195, -R5, R211 ;  /* 0x000000d305c37221 */ /* 0x000fe40000010100 */
[C---:B------:R-:W-:Y:S02]  /*1640*/  FMUL.FTZ R220, R2.reuse, R13 ;  /* 0x0000000d02dc7220 */ /* 0x040fe40000410000 */
[C---:B------:R-:W-:Y:S01]  /*1650*/  FMUL.FTZ R27, R2.reuse, R196 ;  /* 0x000000c4021b7220 */ /* 0x040fe20000410000 */
[--C-:B------:R-:W-:Y:S01]  /*1660*/  HADD2.F32 R252, -RZ, R225.reuse.H0_H0 ;  /* 0x200000e1fffc7230 */ /* 0x100fe20000004100 */
[C---:B------:R-:W-:Y:S01]  /*1670*/  FMUL.FTZ R5, R2.reuse, R233 ;  /* 0x000000e902057220 */ /* 0x040fe20000410000 */
[----:B------:R-:W-:Y:S01]  /*1680*/  HADD2.F32 R247, -RZ, R225.H1_H1 ;  /* 0x300000e1fff77230 */ /* 0x000fe20000004100 */
[C---:B------:R-:W-:Y:S01]  /*1690*/  FMUL.FTZ R240, R2.reuse, R230 ;  /* 0x000000e602f07220 */ /* 0x040fe20000410000 */
[----:B------:R-:W4:Y:S01]  /*16a0*/  LDL R233, [R1+0xb8] ;  /* 0x0000b80001e97983 */ /* 0x000f220000100800 */
[C---:B------:R-:W-:Y:S01]  /*16b0*/  FMUL.FTZ R13, R2.reuse, R190 ;  /* 0x000000be020d7220 */ /* 0x040fe20000410000 */
[----:B------:R-:W-:Y:S01]  /*16c0*/  MOV R190, R243 ;  /* 0x000000f300be7202 */ /* 0x000fe20000000f00 */
[C---:B------:R-:W-:Y:S01]  /*16d0*/  FMUL.FTZ R196, R2.reuse, R197 ;  /* 0x000000c502c47220 */ /* 0x040fe20000410000 */
[--C-:B------:R-:W-:Y:S01]  /*16e0*/  HADD2.F32 R211, -RZ, R221.reuse.H0_H0 ;  /* 0x200000ddffd37230 */ /* 0x100fe20000004100 */
[C---:B------:R-:W-:Y:S01]  /*16f0*/  FMUL.FTZ R197, R2.reuse, R198 ;  /* 0x000000c602c57220 */ /* 0x040fe20000410000 */
[----:B------:R-:W-:Y:S01]  /*1700*/  HADD2.F32 R210, -RZ, R221.H1_H1 ;  /* 0x300000ddffd27230 */ /* 0x000fe20000004100 */
[----:B------:R-:W4:Y:S01]  /*1710*/  LDL R225, [R1+0xbc] ;  /* 0x0000bc0001e17983 */ /* 0x000f220000100800 */
[C---:B------:R-:W-:Y:S01]  /*1720*/  FMUL.FTZ R238, R2.reuse, R229 ;  /* 0x000000e502ee7220 */ /* 0x040fe20000410000 */
[--C-:B------:R-:W-:Y:S01]  /*1730*/  HADD2.F32 R207, -RZ, R219.reuse.H0_H0 ;  /* 0x200000dbffcf7230 */ /* 0x100fe20000004100 */
[----:B------:R-:W-:Y:S01]  /*1740*/  FMUL.FTZ R198, R2, R199 ;  /* 0x000000c702c67220 */ /* 0x000fe20000410000 */
[----:B------:R-:W4:Y:S01]  /*1750*/  LDL R243, [R1+0xc4] ;  /* 0x0000c40001f37983 */ /* 0x000f220000100800 */
[----:B------:R-:W-:Y:S01]  /*1760*/  HADD2.F32 R206, -RZ, R219.H1_H1 ;  /* 0x300000dbffce7230 */ /* 0x000fe20000004100 */
[----:B------:R-:W-:Y:S01]  /*1770*/  FFMA.FTZ R46, R242, R241, R46 ;  /* 0x000000f1f22e7223 */ /* 0x000fe2000001002e */
[--C-:B------:R-:W-:Y:S01]  /*1780*/  HADD2.F32 R215, -RZ, R223.reuse.H0_H0 ;  /* 0x200000dfffd77230 */ /* 0x100fe20000004100 */
[----:B------:R-:W4:Y:S01]  /*1790*/  LDL R221, [R1+0xa4] ;  /* 0x0000a40001dd7983 */ /* 0x000f220000100800 */
[----:B------:R-:W-:Y:S01]  /*17a0*/  HADD2.F32 R214, -RZ, R223.H1_H1 ;  /* 0x300000dfffd67230 */ /* 0x000fe20000004100 */
[----:B------:R-:W-:Y:S01]  /*17b0*/  FADD.FTZ R78, R78, R241 ;  /* 0x000000f14e4e7221 */ /* 0x000fe20000010000 */
[--C-:B------:R-:W-:Y:S01]  /*17c0*/  HADD2.F32 R203, -RZ, R217.reuse.H0_H0 ;  /* 0x200000d9ffcb7230 */ /* 0x100fe20000004100 */
[----:B------:R-:W4:Y:S01]  /*17d0*/  LDL R229, [R1+0xb4] ;  /* 0x0000b40001e57983 */ /* 0x000f220000100800 */
[----:B------:R-:W-:Y:S01]  /*17e0*/  HADD2.F32 R202, -RZ, R217.H1_H1 ;  /* 0x300000d9ffca7230 */ /* 0x000fe20000004100 */
        /* <DEDUP_REMOVED lines=17> */
[--C-:B------:R-:W-:Y:S02]  /*1900*/  HADD2.F32 R28, -RZ, R227.reuse.H0_H0 ;  /* 0x200000e3ff1c7230 */ /* 0x100fe40000004100 */
[----:B------:R-:W-:Y:S01]  /*1910*/  HADD2.F32 R0, -RZ, R227.H1_H1 ;  /* 0x300000e3ff007230 */ /* 0x000fe20000004100 */
[----:B------:R-:W-:Y:S01]  /*1920*/  MOV R227, R236 ;  /* 0x000000ec00e37202 */ /* 0x000fe20000000f00 */
[----:B------:R-:W-:Y:S02]  /*1930*/  FMUL.FTZ R236, R2, R228 ;  /* 0x000000e402ec7220 */ /* 0x000fe40000410000 */
[----:B------:R-:W-:Y:S02]  /*1940*/  FADD.FTZ R82, R82, R231 ;  /* 0x000000e752527221 */ /* 0x000fe40000010000 */
[----:B------:R-:W-:Y:S02]  /*1950*/  FFMA.FTZ R50, R234, R231, R50 ;  /* 0x000000e7ea327223 */ /* 0x000fe40000010032 */
[----:B------:R-:W-:-:S02]  /*1960*/  FMUL.FTZ R228, R2, R9 ;  /* 0x0000000902e47220 */ /* 0x000fc40000410000 */
[----:B------:R-:W-:Y:S02]  /*1970*/  FFMA.FTZ R45, R244, R235, R45 ;  /* 0x000000ebf42d7223 */ /* 0x000fe4000001002d */
[----:B------:R-:W-:Y:S02]  /*1980*/  FADD.FTZ R77, R77, R235 ;  /* 0x000000eb4d4d7221 */ /* 0x000fe40000010000 */
[----:B------:R-:W-:Y:S02]  /*1990*/  FADD.FTZ R83, R83, R227 ;  /* 0x000000e353537221 */ /* 0x000fe40000010000 */
[----:B------:R-:W-:Y:S02]  /*19a0*/  FFMA.FTZ R51, R232, R227, R51 ;  /* 0x000000e3e8337223 */ /* 0x000fe40000010033 */
[----:B------:R-:W-:Y:S02]  /*19b0*/  FMUL.FTZ R9, R2, R26 ;  /* 0x0000001a02097220 */ /* 0x000fe40000410000 */
[----:B------:R-:W-:-:S02]  /*19c0*/  FMUL.FTZ R233, R233, R231 ;  /* 0x000000e7e9e97220 */ /* 0x000fc40000410000 */
[----:B------:R-:W-:Y:S02]  /*19d0*/  FFMA.FTZ R54, R226, R203, R54 ;  /* 0x000000cbe2367223 */ /* 0x000fe40000010036 */
[----:B------:R-:W-:Y:S02]  /*19e0*/  FADD.FTZ R86, R86, R203 ;  /* 0x000000cb56567221 */ /* 0x000fe40000010000 */
[----:B------:R-:W-:Y:S02]  /*19f0*/  FMUL.FTZ R231, R225, R227 ;  /* 0x000000e3e1e77220 */ /* 0x000fe40000410000 */
[----:B------:R-:W-:Y:S02]  /*1a00*/  FMUL.FTZ R243, R243, R235 ;  /* 0x000000ebf3f37220 */ /* 0x000fe40000410000 */
[----:B------:R-:W-:Y:S02]  /*1a10*/  FMUL.FTZ R227, R221, R200 ;  /* 0x000000c8dde37220 */ /* 0x000fe40000410000 */
[----:B------:R-:W-:-:S02]  /*1a20*/  FMUL.FTZ R235, R229, R188 ;  /* 0x000000bce5eb7220 */ /* 0x000fc40000410000 */
[----:B------:R-:W-:Y:S02]  /*1a30*/  FMUL.FTZ R26, R2, R195 ;  /* 0x000000c3021a7220 */ /* 0x000fe40000410000 */
[----:B------:R-:W-:Y:S01]  /*1a40*/  FMUL.FTZ R225, R219, R203 ;  /* 0x000000cbdbe17220 */ /* 0x000fe20000410000 */
[----:B------:R-:W4:Y:S01]  /*1a50*/  LDL R195, [R1+0x88] ;  /* 0x0000880001c37983 */ /* 0x000f220000100800 */
[----:B------:R-:W-:Y:S02]  /*1a60*/  FFMA.FTZ R53, R228, R200, R53 ;  /* 0x000000c8e4357223 */ /* 0x000fe40000010035 */
[----:B------:R-:W-:Y:S01]  /*1a70*/  FMUL.FTZ R229, R223, R201 ;  /* 0x000000c9dfe57220 */ /* 0x000fe20000410000 */
[----:B------:R-:W4:Y:S01]  /*1a80*/  LDL R203, [R1+0x84] ;  /* 0x0000840001cb7983 */ /* 0x000f220000100800 */
[----:B------:R-:W-:Y:S02]  /*1a90*/  FADD.FTZ R85, R85, R200 ;  /* 0x000000c855557221 */ /* 0x000fe40000010000 */
        /* <DEDUP_REMOVED lines=152> */
.L_x_9299:
[----:B0-----:R-:W-:Y:S05]  /*2420*/  BSYNC B0 ;  /* 0x0000000000007941 */ /* 0x001fea0003800000 */
.L_x_9297:
        /* <DEDUP_REMOVED lines=9> */
[----:B------:R-:W-:Y:S02]  /*24c0*/  PRMT R189, R188, 0x7610, R189 ;  /* 0x00007610bcbd7816 */ /* 0x000fe400000000bd */
[----:B------:R-:W-:-:S03]  /*24d0*/  MOV R188, R22 ;  /* 0x0000001600bc7202 */ /* 0x000fc60000000f00 */
        /* <DEDUP_REMOVED lines=9> */
.L_x_9437:
        /* <DEDUP_REMOVED lines=18> */
.L_x_9438:
        /* <DEDUP_REMOVED lines=13> */
[----:B------:R-:W-:Y:S01]  /*2760*/  HFMA2.MMA R4, -RZ, RZ, 0, 0 ;  /* 0x00000000ff047435 */ /* 0x000fe200000001ff */
[----:B0-----:R-:W-:-:S05]  /*2770*/  @P5 LOP3.LUT R194, R247, 0x7f, RZ, 0xc0, !PT ;  /* 0x0000007ff7c25812 */ /* 0x001fca00078ec0ff */
        /* <DEDUP_REMOVED lines=32> */
.L_x_9303:
[----:B------:R-:W-:Y:S05]  /*2980*/  BSYNC B0 ;  /* 0x0000000000007941 */ /* 0x000fea0003800000 */
.L_x_9302:
        /* <DEDUP_REMOVED lines=9> */
[----:B-----5:R-:W-:-:S05]  /*2a20*/  @P6 HADD2.F32 R191, -RZ, R172.H0_H0 ;  /* 0x200000acffbf6230 */ /* 0x020fca0000004100 */
[----:B------:R-:W-:-:S04]  /*2a30*/  @P6 FMUL.FTZ R190, R189, R191 ;  /* 0x000000bfbdbe6220 */ /* 0x000fc80000410000 */
[----:B------:R-:W-:Y:S02]  /*2a40*/  FADD.FTZ R136, R136, R190 ;  /* 0x000000be88887221 */ /* 0x000fe40000010000 */
[----:B--2---:R-:W-:-:S05]  /*2a50*/  FMUL.FTZ R189, R194, R189 ;  /* 0x000000bdc2bd7220 */ /* 0x004fca0000410000 */
[----:B------:R-:W-:-:S04]  /*2a60*/  FSEL R189, R189, RZ, P6 ;  /* 0x000000ffbdbd7208 */ /* 0x000fc80003000000 */
[----:B------:R-:W-:-:S04]  /*2a70*/  F2FP.PACK_AB R189, RZ, R189 ;  /* 0x000000bdffbd723e */ /* 0x000fc800000000ff */
[----:B------:R-:W-:Y:S02]  /*2a80*/  PRMT R176, R189, 0x7610, R176 ;  /* 0x00007610bdb07816 */ /* 0x000fe400000000b0 */
.L_x_9305:
[----:B------:R-:W-:Y:S05]  /*2a90*/  BSYNC B0 ;  /* 0x0000000000007941 */ /* 0x000fea0003800000 */
.L_x_9304:
        /* <DEDUP_REMOVED lines=12> */
.L_x_9307:
[----:B------:R-:W-:Y:S05]  /*2b60*/  BSYNC B0 ;  /* 0x0000000000007941 */ /* 0x000fea0003800000 */
.L_x_9306:
        /* <DEDUP_REMOVED lines=9> */
[----:B-----5:R-:W-:-:S05]  /*2c00*/  @P6 HADD2.F32 R194, -RZ, R172.H1_H1 ;  /* 0x300000acffc26230 */ /* 0x020fca0000004100 */
[----:B------:R-:W-:-:S04]  /*2c10*/  @P6 FMUL.FTZ R191, R190, R194 ;  /* 0x000000c2bebf6220 */ /* 0x000fc80000410000 */
[----:B------:R-:W-:Y:S02]  /*2c20*/  FADD.FTZ R137, R137, R191 ;  /* 0x000000bf89897221 */ /* 0x000fe40000010000 */
[----:B--2---:R-:W-:-:S05]  /*2c30*/  FMUL.FTZ R190, R195, R190 ;  /* 0x000000bec3be7220 */ /* 0x004fca0000410000 */
[----:B------:R-:W-:-:S04]  /*2c40*/  FSEL R190, R190, RZ, P6 ;  /* 0x000000ffbebe7208 */ /* 0x000fc80003000000 */
[----:B------:R-:W-:-:S04]  /*2c50*/  F2FP.PACK_AB R190, RZ, R190 ;  /* 0x000000beffbe723e */ /* 0x000fc800000000ff */
[----:B------:R-:W-:Y:S02]  /*2c60*/  PRMT R176, R176, 0x5410, R190 ;  /* 0x00005410b0b07816 */ /* 0x000fe400000000be */
.L_x_9309:
[----:B------:R-:W-:Y:S05]  /*2c70*/  BSYNC B0 ;  /* 0x0000000000007941 */ /* 0x000fea0003800000 */
.L_x_9308:
        /* <DEDUP_REMOVED lines=12> */
.L_x_9311:
[----:B------:R-:W-:Y:S05]  /*2d40*/  BSYNC B0 ;  /* 0x0000000000007941 */ /* 0x000fea0003800000 */
.L_x_9310:
        /* <DEDUP_REMOVED lines=16> */
.L_x_9313:
[----:B------:R-:W-:Y:S05]  /*2e50*/  BSYNC B0 ;  /* 0x0000000000007941 */ /* 0x000fea0003800000 */
.L_x_9312:
        /* <DEDUP_REMOVED lines=12> */
.L_x_9315:
[----:B------:R-:W-:Y:S05]  /*2f20*/  BSYNC B0 ;  /* 0x0000000000007941 */ /* 0x000fea0003800000 */
.L_x_9314:
        /* <DEDUP_REMOVED lines=16> */
.L_x_9317:
[----:B------:R-:W-:Y:S05]  /*3030*/  BSYNC B0 ;  /* 0x0000000000007941 */ /* 0x000fea0003800000 */
.L_x_9316:
        /* <DEDUP_REMOVED lines=12> */
.L_x_9319:
[----:B------:R-:W-:Y:S05]  /*3100*/  BSYNC B0 ;  /* 0x0000000000007941 */ /* 0x000fea0003800000 */
.L_x_9318:
        /* <DEDUP_REMOVED lines=18> */
.L_x_9321:
[----:B------:R-:W-:Y:S05]  /*3230*/  BSYNC B0 ;  /* 0x0000000000007941 */ /* 0x000fea0003800000 */
.L_x_9320:
        /* <DEDUP_REMOVED lines=12> */
.L_x_9323:
[----:B------:R-:W-:Y:S05]  /*3300*/  BSYNC B0 ;  /* 0x0000000000007941 */ /* 0x000fea0003800000 */
.L_x_9322:
[----:B------:R-:W-:Y:S01]  /*3310*/  BSSY B0, `(.L_x_9324) ;  /* 0x000000e000007945 */ /* 0x000fe20003800000 */
[----:B------:R-:W-:Y:S05]  /*3320*/  @!P5 BRA `(.L_x_9325) ;  /* 0x000000c00000d947 */ /* 0x000fea0003800000 */
[----:B------:R-:W-:Y:S01]  /*3330*/  LOP3.LUT P0, RZ, R19, 0xff00, RZ, 0xc0, !PT ;  /* 0x0000ff0013ff7812 */ /* 0x000fe2000780c0ff */
[----:B------:R-:W-:Y:S01]  /*3340*/  FMUL.FTZ R194, R246, c[0x0][0x1ec] ;  /* 0x00007b00f6c27a20 */ /* 0x000fe20000410000 */
[----:B------:R-:W-:-:S03]  /*3350*/  HFMA2.MMA R195, -RZ, RZ, 0, 0 ;  /* 0x00000000ffc37435 */ /* 0x000fc600000001ff */
[----:B------:R-:W-:-:S08]  /*3360*/  FMUL.FTZ R194, R194, c[0x0][0x1e8] ;  /* 0x00007a00c2c27a20 */ /* 0x000fd00000410000 */
[----:B-----5:R-:W-:-:S05]  /*3370*/  @P0 HADD2.F32 R252, -RZ, R174.H1_H1 ;  /* 0x300000aefffc0230 */ /* 0x020fca0000004100 */
[----:B------:R-:W-:Y:S02]  /*3380*/  @P0 FMUL.FTZ R195, R194, R252 ;  /* 0x000000fcc2c30220 */ /* 0x000fe40000410000 */
[----:B------:R-:W2:Y:S02]  /*3390*/  LDL R252, [R1+0x34] ;  /* 0x0000340001fc7983 */ /* 0x000ea40000100800 */
[----:B------:R-:W-:Y:S02]  /*33a0*/  FADD.FTZ R133, R133, R195 ;  /* 0x000000c385857221 */ /* 0x000fe40000010000 */
[----:B--2---:R-:W-:-:S05]  /*33b0*/  FMUL.FTZ R194, R252, R194 ;  /* 0x000000c2fcc27220 */ /* 0x004fca0000410000 */
[----:B------:R-:W-:-:S04]  /*33c0*/  FSEL R194, R194, RZ, P0 ;  /* 0x000000ffc2c27208 */ /* 0x000fc80000000000 */
[----:B------:R-:W-:-:S04]  /*33d0*/  F2FP.PACK_AB R194, RZ, R194 ;  /* 0x000000c2ffc2723e */ /* 0x000fc800000000ff */
[----:B------:R-:W-:Y:S02]  /*33e0*/  PRMT R178, R178, 0x5410, R194 ;  /* 0x00005410b2b27816 */ /* 0x000fe400000000c2 */
.L_x_9325:
[----:B------:R-:W-:Y:S05]  /*33f0*/  BSYNC B0 ;  /* 0x0000000000007941 */ /* 0x000fea0003800000 */
.L_x_9324:
        /* <DEDUP_REMOVED lines=12> */
.L_x_9327:
[----:B------:R-:W-:Y:S05]  /*34c0*/  BSYNC B0 ;  /* 0x0000000000007941 */ /* 0x000fea0003800000 */
.L_x_9326:
[----:B------:R-:W-:Y:S01]  /*34d0*/  BSSY B0, `(.L_x_9328) ;  /* 0x0000010000007945 */ /* 0x000fe20003800000 */
[----:B------:R-:W-:Y:S05]  /*34e0*/  @!P5 BRA `(.L_x_9329) ;  /* 0x000000e00000d947 */ /* 0x000fea0003800000 */
[----:B------:R-:W-:Y:S01]  /*34f0*/  LOP3.LUT P0, RZ, R19, 0xff0000, RZ, 0xc0, !PT ;  /* 0x00ff000013ff7812 */ /* 0x000fe2000780c0ff */
[----:B------:R-:W-:Y:S01]  /*3500*/  FMUL.FTZ R194, R195, c[0x0][0x1ec] ;  /* 0x00007b00c3c27a20 */ /* 0x000fe20000410000 */
[----:B------:R0:W-:Y:S01]  /*3510*/  STL [R1+0xd0], R0 ;  /* 0x0000d00001007387 */ /* 0x0001e20000100800 */
[----:B------:R-:W-:Y:S02]  /*3520*/  HFMA2.MMA R252, -RZ, RZ, 0, 0 ;  /* 0x00000000fffc7435 */ /* 0x000fe400000001ff */
[----:B------:R-:W-:-:S08]  /*3530*/  FMUL.FTZ R194, R194, c[0x0][0x1e8] ;  /* 0x00007a00c2c27a20 */ /* 0x000fd00000410000 */
[----:B0----5:R-:W-:-:S05]  /*3540*/  @P0 HADD2.F32 R0, -RZ, R175.H0_H0 ;  /* 0x200000afff000230 */ /* 0x021fca0000004100 */
[----:B------:R-:W-:Y:S02]  /*3550*/  @P0 FMUL.FTZ R252, R194, R0 ;  /* 0x00000000c2fc0220 */ /* 0x000fe40000410000 */
[----:B------:R0:W5:Y:S02]  /*3560*/  LDL.LU R0, [R1+0xd0] ;  /* 0x0000d00001007983 */ /* 0x0001640000300800 */
[----:B------:R-:W-:Y:S02]  /*3570*/  FADD.FTZ R134, R134, R252 ;  /* 0x000000fc86867221 */ /* 0x000fe40000010000 */
[----:B------:R-:W2:Y:S02]  /*3580*/  LDL R252, [R1+0x38] ;  /* 0x0000380001fc7983 */ /* 0x000ea40000100800 */
[----:B--2---:R-:W-:-:S05]  /*3590*/  FMUL.FTZ R194, R252, R194 ;  /* 0x000000c2fcc27220 */ /* 0x004fca0000410000 */
[----:B------:R-:W-:-:S04]  /*35a0*/  FSEL R194, R194, RZ, P0 ;  /* 0x000000ffc2c27208 */ /* 0x000fc80000000000 */
[----:B------:R-:W-:-:S04]  /*35b0*/  F2FP.PACK_AB R194, RZ, R194 ;  /* 0x000000c2ffc2723e */ /* 0x000fc800000000ff */
[----:B------:R-:W-:Y:S02]  /*35c0*/  PRMT R179, R194, 0x7610, R179 ;  /* 0x00007610c2b37816 */ /* 0x000fe400000000b3 */
.L_x_9329:
[----:B0-----:R-:W-:Y:S05]  /*35d0*/  BSYNC B0 ;  /* 0x0000000000007941 */ /* 0x001fea0003800000 */
.L_x_9328:
        /* <DEDUP_REMOVED lines=12> */
.L_x_9331:
[----:B------:R-:W-:Y:S05]  /*36a0*/  BSYNC B0 ;  /* 0x0000000000007941 */ /* 0x000fea0003800000 */
.L_x_9330:
        /* <DEDUP_REMOVED lines=14> */
.L_x_9333:
[----:B------:R-:W-:Y:S05]  /*3790*/  BSYNC B0 ;  /* 0x0000000000007941 */ /* 0x000fea0003800000 */
.L_x_9332:
        /* <DEDUP_REMOVED lines=23> */
[----:B0-----:R-:W-:Y:S01]  /*3910*/  HFMA2.MMA R18, -RZ, RZ, 0, 9.5367431640625e-07 ;  /* 0x00000010ff127435 */ /* 0x001fe200000001ff */
[----:B------:R-:W-:-:S09]  /*3920*/  IADD3 R3, R4, 0x80, RZ ;  /* 0x0000008004037810 */ /* 0x000fd20007ffe0ff */
[----:B------:R-:W-:-:S05]  /*3930*/  IMAD.WIDE.U32 R18, R3, R18, c[0x0][0x170] ;  /* 0x00005c0003127625 */ /* 0x000fca00078e0012 */
[----:B-----5:R0:W5:Y:S02]  /*3940*/  LDG.E.128 R172, [R18.64] ;  /* 0x0000000412ac7981 */ /* 0x020164000c1e1d00 */
.L_x_9335:
[----:B------:R-:W-:Y:S05]  /*3950*/  BSYNC B0 ;  /* 0x0000000000007941 */ /* 0x000fea0003800000 */
.L_x_9334:
        /* <DEDUP_REMOVED lines=12> */
.L_x_9337:
[----:B------:R-:W-:Y:S05]  /*3a20*/  BSYNC B0 ;  /* 0x0000000000007941 */ /* 0x000fea0003800000 */
.L_x_9336:
        /* <DEDUP_REMOVED lines=10> */
[----:B-----5:R-:W-:-:S05]  /*3ad0*/  @P6 HADD2.F32 R19, -RZ, R172.H0_H0 ;  /* 0x200000acff136230 */ /* 0x020fca0000004100 */
[-C--:B------:R-:W-:Y:S02]  /*3ae0*/  @P6 FMUL.FTZ R18, R19, R3.reuse ;  /* 0x0000000313126220 */ /* 0x080fe40000410000 */
[----:B---3--:R-:W-:Y:S02]  /*3af0*/  FMUL.FTZ R3, R189, R3 ;  /* 0x00000003bd037220 */ /* 0x008fe40000410000 */
[----:B------:R-:W-:-:S03]  /*3b00*/  FADD.FTZ R128, R128, R18 ;  /* 0x0000001280807221 */ /* 0x000fc60000010000 */
[----:B------:R-:W-:-:S04]  /*3b10*/  FSEL R3, R3, RZ, P6 ;  /* 0x000000ff03037208 */ /* 0x000fc80003000000 */
[----:B------:R-:W-:-:S04]  /*3b20*/  F2FP.PACK_AB R3, RZ, R3 ;  /* 0x00000003ff03723e */ /* 0x000fc800000000ff */
[----:B------:R-:W-:Y:S02]  /*3b30*/  PRMT R176, R3, 0x7610, R176 ;  /* 0x0000761003b07816 */ /* 0x000fe400000000b0 */
.L_x_9339:
[----:B------:R-:W-:Y:S05]  /*3b40*/  BSYNC B0 ;  /* 0x0000000000007941 */ /* 0x000fea0003800000 */
.L_x_9338:
        /* <DEDUP_REMOVED lines=12> */
.L_x_9341:
[----:B------:R-:W-:Y:S05]  /*3c10*/  BSYNC B0 ;  /* 0x0000000000007941 */ /* 0x000fea0003800000 */
.L_x_9340:
        /* <DEDUP_REMOVED lines=16> */
.L_x_9343:
[----:B------:R-:W-:Y:S05]  /*3d20*/  BSYNC B0 ;  /* 0x0000000000007941 */ /* 0x000fea0003800000 */
.L_x_9342:
        /* <DEDUP_REMOVED lines=12> */
.L_x_9345:
[----:B------:R-:W-:Y:S05]  /*3df0*/  BSYNC B0 ;  /* 0x0000000000007941 */ /* 0x000fea0003800000 */
.L_x_9344:
[----:B0-----:R-:W-:Y:S01]  /*3e00*/  @P0 MOV R18, 0x20 ;  /* 0x0000002000120802 */ /* 0x001fe20000000f00 */
[----:B------:R-:W-:Y:S01]  /*3e10*/  BSSY B0, `(.L_x_9346) ;  /* 0x0000013000007945 */ /* 0x000fe20003800000 */
[----:B------:R-:W-:Y:S02]  /*3e20*/  @!P4 ISETP.NE.U32.AND P2, PT, RZ, c[0x0][0x218], PT ;  /* 0x00008600ff00ca0c */ /* 0x000fe40003f45070 */
[----:B------:R-:W-:Y:S01]  /*3e30*/  SEL R188, R188, R180, P1 ;  /* 0x000000b4bcbc7207 */ /* 0x000fe20000800000 */
[----:B------:R-:W-:Y:S01]  /*3e40*/  @P0 IMAD.WIDE.U32 R18, R245, R18, c[0x0][0x258] ;  /* 0x00009600f5120625 */ /* 0x000fe200078e0012 */
[----:B------:R-:W-:Y:S02]  /*3e50*/  @!P4 ISETP.NE.AND.EX P2, PT, RZ, c[0x0][0x21c], PT, P2 ;  /* 0x00008700ff00ca0c */ /* 0x000fe40003f45320 */
[----:B------:R-:W-:Y:S01]  /*3e60*/  SEL R189, R189, R181, P1 ;  /* 0x000000b5bdbd7207 */ /* 0x000fe20000800000 */
[----:B------:R-:W-:Y:S05]  /*3e70*/  @!P5 BRA `(.L_x_9347) ;  /* 0x000000c00000d947 */ /* 0x000fea0003800000 */
        /* <DEDUP_REMOVED lines=12> */
.L_x_9347:
[----:B------:R-:W-:Y:S05]  /*3f40*/  BSYNC B0 ;  /* 0x0000000000007941 */ /* 0x000fea0003800000 */
.L_x_9346:
        /* <DEDUP_REMOVED lines=13> */
.L_x_9349:
[----:B------:R-:W-:Y:S05]  /*4020*/  BSYNC B0 ;  /* 0x0000000000007941 */ /* 0x000fea0003800000 */
.L_x_9348:
[----:B------:R-:W-:Y:S01]  /*4030*/  BSSY B0, `(.L_x_9350) ;  /* 0x000000e000007945 */ /* 0x000fe20003800000 */
[----:B------:R-:W-:Y:S05]  /*4040*/  @!P5 BRA `(.L_x_9351) ;  /* 0x000000c00000d947 */ /* 0x000fea0003800000 */
        /* <DEDUP_REMOVED lines=12> */
.L_x_9351:
[----:B------:R-:W-:Y:S05]  /*4110*/  BSYNC B0 ;  /* 0x0000000000007941 */ /* 0x000fea0003800000 */
.L_x_9350:
        /* <DEDUP_REMOVED lines=16> */
.L_x_9353:
[----:B------:R-:W-:Y:S05]  /*4220*/  BSYNC B0 ;  /* 0x0000000000007941 */ /* 0x000fea0003800000 */
.L_x_9352:
        /* <DEDUP_REMOVED lines=15> */
.L_x_9355:
[----:B------:R-:W-:Y:S05]  /*4320*/  BSYNC B0 ;  /* 0x0000000000007941 */ /* 0x000fea0003800000 */
.L_x_9354:
        /* <DEDUP_REMOVED lines=12> */
.L_x_9357:
[----:B------:R-:W-:Y:S05]  /*43f0*/  BSYNC B0 ;  /* 0x0000000000007941 */ /* 0x000fea0003800000 */
.L_x_9356:
        /* <DEDUP_REMOVED lines=15> */
.L_x_9359:
[----:B------:R-:W-:Y:S05]  /*44f0*/  BSYNC B0 ;  /* 0x0000000000007941 */ /* 0x000fea0003800000 */
.L_x_9358:
        /* <DEDUP_REMOVED lines=12> */
.L_x_9361:
[----:B------:R-:W-:Y:S05]  /*45c0*/  BSYNC B0 ;  /* 0x0000000000007941 */ /* 0x000fea0003800000 */
.L_x_9360:
        /* <DEDUP_REMOVED lines=15> */
.L_x_9363:
[----:B------:R-:W-:Y:S05]  /*46c0*/  BSYNC B0 ;  /* 0x0000000000007941 */ /* 0x000fea0003800000 */
.L_x_9362:
        /* <DEDUP_REMOVED lines=12> */
.L_x_9365:
[----:B------:R-:W-:Y:S05]  /*4790*/  BSYNC B0 ;  /* 0x0000000000007941 */ /* 0x000fea0003800000 */
.L_x_9364:
[----:B------:R-:W-:Y:S01]  /*47a0*/  BSSY B0, `(.L_x_9366) ;  /* 0x000000d000007945 */ /* 0x000fe20003800000 */
        /* <DEDUP_REMOVED lines=12> */
.L_x_9367:
[----:B------:R-:W-:Y:S05]  /*4870*/  BSYNC B0 ;  /* 0x0000000000007941 */ /* 0x000fea0003800000 */
.L_x_9366:
        /* <DEDUP_REMOVED lines=17> */
.L_x_9369:
[----:B------:R-:W-:Y:S05]  /*4990*/  BSYNC B0 ;  /* 0x0000000000007941 */ /* 0x000fea0003800000 */
.L_x_9368:
        /* <DEDUP_REMOVED lines=12> */
.L_x_9371:
[----:B------:R-:W-:Y:S05]  /*4a60*/  BSYNC B0 ;  /* 0x0000000000007941 */ /* 0x000fea0003800000 */
.L_x_9370:
        /* <DEDUP_REMOVED lines=16> */
.L_x_9373:
[----:B------:R-:W-:Y:S05]  /*4b70*/  BSYNC B0 ;  /* 0x0000000000007941 */ /* 0x000fea0003800000 */
.L_x_9372:
        /* <DEDUP_REMOVED lines=12> */
.L_x_9375:
[----:B------:R-:W-:Y:S05]  /*4c40*/  BSYNC B0 ;  /* 0x0000000000007941 */ /* 0x000fea0003800000 */
.L_x_9374:
        /* <DEDUP_REMOVED lines=15> */
.L_x_9377:
[----:B------:R-:W-:Y:S05]  /*4d40*/  BSYNC B0 ;  /* 0x0000000000007941 */ /* 0x000fea0003800000 */
.L_x_9376:
        /* <DEDUP_REMOVED lines=12> */
.L_x_9379:
[----:B------:R-:W-:Y:S05]  /*4e10*/  BSYNC B0 ;  /* 0x0000000000007941 */ /* 0x000fea0003800000 */
.L_x_9378:
        /* <DEDUP_REMOVED lines=20> */
.L_x_9381:
[----:B------:R-:W-:Y:S05]  /*4f60*/  BSYNC B0 ;  /* 0x0000000000007941 */ /* 0x000fea0003800000 */
.L_x_9380:
        /* <DEDUP_REMOVED lines=13> */
.L_x_9383:
[----:B------:R-:W-:Y:S05]  /*5040*/  BSYNC B0 ;  /* 0x0000000000007941 */ /* 0x000fea0003800000 */
.L_x_9382:
        /* <DEDUP_REMOVED lines=13> */
.L_x_9385:
[----:B------:R-:W-:Y:S05]  /*5120*/  BSYNC B0 ;  /* 0x0000000000007941 */ /* 0x000fea0003800000 */
.L_x_9384:
        /* <DEDUP_REMOVED lines=16> */
.L_x_9387:
[----:B------:R-:W-:Y:S05]  /*5230*/  BSYNC B0 ;  /* 0x0000000000007941 */ /* 0x000fea0003800000 */
.L_x_9386:
[----:B------:R-:W-:Y:S01]  /*5240*/  @!P4 ISETP.NE.U32.AND P2, PT, RZ, c[0x0][0x218], PT ;  /* 0x00008600ff00ca0c */ /* 0x000fe20003f45070 */
[----:B------:R-:W-:Y:S03]  /*5250*/  BSSY B0, `(.L_x_9388) ;  /* 0x000000e000007945 */ /* 0x000fe60003800000 */
[----:B------:R-:W-:Y:S01]  /*5260*/  @!P4 ISETP.NE.AND.EX P2, PT, RZ, c[0x0][0x21c], PT, P2 ;  /* 0x00008700ff00ca0c */ /* 0x000fe20003f45320 */
[----:B------:R-:W-:Y:S07]  /*5270*/  @!P5 BRA `(.L_x_9389) ;  /* 0x000000b00000d947 */ /* 0x000fee0003800000 */
[----:B------:R-:W-:Y:S01]  /*5280*/  LOP3.LUT P6, RZ, R23, 0xff, RZ, 0xc0, !PT ;  /* 0x000000ff17ff7812 */ /* 0x000fe200078cc0ff */
[----:B------:R-:W-:Y:S01]  /*5290*/  FMUL.FTZ R21, R20, c[0x0][0x1ec] ;  /* 0x00007b0014157a20 */ /* 0x000fe20000410000 */
[----:B0-----:R-:W-:-:S03]  /*52a0*/  HFMA2.MMA R188, -RZ, RZ, 0, 0 ;  /* 0x00000000ffbc7435 */ /* 0x001fc600000001ff */
        /* <DEDUP_REMOVED lines=8> */
.L_x_9389:
[----:B------:R-:W-:Y:S05]  /*5330*/  BSYNC B0 ;  /* 0x0000000000007941 */ /* 0x000fea0003800000 */
.L_x_9388:
        /* <DEDUP_REMOVED lines=12> */
.L_x_9391:
[----:B------:R-:W-:Y:S05]  /*5400*/  BSYNC B0 ;  /* 0x0000000000007941 */ /* 0x000fea0003800000 */
.L_x_9390:
        /* <DEDUP_REMOVED lines=15> */
.L_x_9393:
[----:B------:R-:W-:Y:S05]  /*5500*/  BSYNC B0 ;  /* 0x0000000000007941 */ /* 0x000fea0003800000 */
.L_x_9392:
        /* <DEDUP_REMOVED lines=12> */
.L_x_9395:
[----:B------:R-:W-:Y:S05]  /*55d0*/  BSYNC B0 ;  /* 0x0000000000007941 */ /* 0x000fea0003800000 */
.L_x_9394:
        /* <DEDUP_REMOVED lines=15> */
.L_x_9397:
[----:B------:R-:W-:Y:S05]  /*56d0*/  BSYNC B0 ;  /* 0x0000000000007941 */ /* 0x000fea0003800000 */
.L_x_9396:
        /* <DEDUP_REMOVED lines=12> */
.L_x_9399:
[----:B------:R-:W-:Y:S05]  /*57a0*/  BSYNC B0 ;  /* 0x0000000000007941 */ /* 0x000fea0003800000 */
.L_x_9398:
        /* <DEDUP_REMOVED lines=13> */
.L_x_9401:
[----:B------:R-:W-:Y:S05]  /*5880*/  BSYNC B0 ;  /* 0x0000000000007941 */ /* 0x000fea0003800000 */
.L_x_9400:
        /* <DEDUP_REMOVED lines=13> */
[----:B0-----:R-:W-:-:S10]  /*5960*/  HFMA2.MMA R18, -RZ, RZ, 0, 9.5367431640625e-07 ;  /* 0x00000010ff127435 */ /* 0x001fd400000001ff */
[----:B------:R-:W-:-:S05]  /*5970*/  IMAD.WIDE.U32 R18, R4, R18, c[0x0][0x170] ;  /* 0x00005c0004127625 */ /* 0x000fca00078e0012 */
[----:B-----5:R0:W5:Y:S02]  /*5980*/  LDG.E.128 R172, [R18.64] ;  /* 0x0000000412ac7981 */ /* 0x020164000c1e1d00 */
.L_x_9403:
[----:B------:R-:W-:Y:S05]  /*5990*/  BSYNC B0 ;  /* 0x0000000000007941 */ /* 0x000fea0003800000 */
.L_x_9402:
        /* <DEDUP_REMOVED lines=12> */
.L_x_9405:
[----:B------:R-:W-:Y:S05]  /*5a60*/  BSYNC B0 ;  /* 0x0000000000007941 */ /* 0x000fea0003800000 */
.L_x_9404:
        /* <DEDUP_REMOVED lines=16> */
.L_x_9407:
[----:B------:R-:W-:Y:S05]  /*5b70*/  BSYNC B0 ;  /* 0x0000000000007941 */ /* 0x000fea0003800000 */
.L_x_9406:
        /* <DEDUP_REMOVED lines=12> */
.L_x_9409:
[----:B------:R-:W-:Y:S05]  /*5c40*/  BSYNC B0 ;  /* 0x0000000000007941 */ /* 0x000fea0003800000 */
.L_x_9408:
        /* <DEDUP_REMOVED lines=15> */
.L_x_9411:
[----:B------:R-:W-:Y:S05]  /*5d40*/  BSYNC B0 ;  /* 0x0000000000007941 */ /* 0x000fea0003800000 */
.L_x_9410:
        /* <DEDUP_REMOVED lines=12> */
.L_x_9413:
[----:B------:R-:W-:Y:S05]  /*5e10*/  BSYNC B0 ;  /* 0x0000000000007941 */ /* 0x000fea0003800000 */
.L_x_9412:
        /* <DEDUP_REMOVED lines=15> */
.L_x_9415:
[----:B------:R-:W-:Y:S05]  /*5f10*/  BSYNC B0 ;  /* 0x0000000000007941 */ /* 0x000fea0003800000 */
.L_x_9414:
        /* <DEDUP_REMOVED lines=12> */
.L_x_9417:
[----:B------:R-:W-:Y:S05]  /*5fe0*/  BSYNC B0 ;  /* 0x0000000000007941 */ /* 0x000fea0003800000 */
.L_x_9416:
        /* <DEDUP_REMOVED lines=15> */
.L_x_9419:
[----:B------:R-:W-:Y:S05]  /*60e0*/  BSYNC B0 ;  /* 0x0000000000007941 */ /* 0x000fea0003800000 */
.L_x_9418:
        /* <DEDUP_REMOVED lines=12> */
.L_x_9421:
[----:B------:R-:W-:Y:S05]  /*61b0*/  BSYNC B0 ;  /* 0x0000000000007941 */ /* 0x000fea0003800000 */
.L_x_9420:
        /* <DEDUP_REMOVED lines=15> */
.L_x_9423:
[----:B------:R-:W-:Y:S05]  /*62b0*/  BSYNC B0 ;  /* 0x0000000000007941 */ /* 0x000fea0003800000 */
.L_x_9422:
        /* <DEDUP_REMOVED lines=12> */
.L_x_9425:
[----:B------:R-:W-:Y:S05]  /*6380*/  BSYNC B0 ;  /* 0x0000000000007941 */ /* 0x000fea0003800000 */
.L_x_9424:
        /* <DEDUP_REMOVED lines=15> */
.L_x_9427:
[----:B------:R-:W-:Y:S05]  /*6480*/  BSYNC B0 ;  /* 0x0000000000007941 */ /* 0x000fea0003800000 */
.L_x_9426:
        /* <DEDUP_REMOVED lines=12> */
.L_x_9429:
[----:B------:R-:W-:Y:S05]  /*6550*/  BSYNC B0 ;  /* 0x0000000000007941 */ /* 0x000fea0003800000 */
.L_x_9428:
        /* <DEDUP_REMOVED lines=15> */
.L_x_9431:
[----:B------:R-:W-:Y:S05]  /*6650*/  BSYNC B0 ;  /* 0x0000000000007941 */ /* 0x000fea0003800000 */
.L_x_9430:
        /* <DEDUP_REMOVED lines=12> */
.L_x_9433:
[----:B------:R-:W-:Y:S05]  /*6720*/  BSYNC B0 ;  /* 0x0000000000007941 */ /* 0x000fea0003800000 */
.L_x_9432:
        /* <DEDUP_REMOVED lines=21> */
.L_x_9435:
[----:B------:R-:W-:Y:S05]  /*6880*/  BSYNC B0 ;  /* 0x0000000000007941 */ /* 0x000fea0003800000 */
.L_x_9434:
        /* <DEDUP_REMOVED lines=14> */
.L_x_9296:
        /* <DEDUP_REMOVED lines=35> */
.L_x_9300:
[----:B-1----:R-:W-:Y:S01]  /*6ba0*/  HFMA2.MMA R190, -RZ, RZ, 0, 9.5367431640625e-07 ;  /* 0x00000010ffbe7435 */ /* 0x002fe200000001ff */
[----:B------:R-:W-:-:S02]  /*6bb0*/  MOV R189, R193 ;  /* 0x000000c100bd7202 */ /* 0x000fc40000000f00 */
[----:B------:R-:W-:Y:S02]  /*6bc0*/  MOV R252, 0x1f ;  /* 0x0000001f00fc7802 */ /* 0x000fe40000000f00 */
[----:B------:R-:W-:Y:S02]  /*6bd0*/  MOV R247, 0xffffffff ;  /* 0xffffffff00f77802 */ /* 0x000fe40000000f00 */
[----:B------:R-:W-:Y:S02]  /*6be0*/  MOV R188, 0x6c00 ;  /* 0x00006c0000bc7802 */ /* 0x000fe40000000f00 */
[----:B------:R-:W-:Y:S05]  /*6bf0*/  CALL.REL.NOINC `($__internal_159_$__cuda_sm70_shflsync_down_p) ;  /* 0x0000046000007944 */ /* 0x000fea0003c00000 */
[----:B-1----:R-:W-:Y:S01]  /*6c00*/  MOV R194, R190 ;  /* 0x000000be00c27202 */ /* 0x002fe20000000f00 */
[----:B------:R-:W-:Y:S05]  /*6c10*/  BRA `(.L_x_9437) ;  /* 0xffffb95000007947 */ /* 0x000fea000383ffff */
.L_x_9301:
[----:B-1----:R-:W-:Y:S01]  /*6c20*/  HFMA2.MMA R190, -RZ, RZ, 0, 9.5367431640625e-07 ;  /* 0x00000010ffbe7435 */ /* 0x002fe200000001ff */
[----:B------:R-:W-:Y:S02]  /*6c30*/  MOV R189, R191 ;  /* 0x000000bf00bd7202 */ /* 0x000fe40000000f00 */
[----:B------:R-:W-:Y:S02]  /*6c40*/  MOV R252, 0x1f ;  /* 0x0000001f00fc7802 */ /* 0x000fe40000000f00 */
[----:B------:R-:W-:-:S02]  /*6c50*/  MOV R247, 0xffffffff ;  /* 0xffffffff00f77802 */ /* 0x000fc40000000f00 */
[----:B------:R-:W-:Y:S02]  /*6c60*/  MOV R188, 0x6c80 ;  /* 0x00006c8000bc7802 */ /* 0x000fe40000000f00 */
[----:B0-2---:R-:W-:Y:S05]  /*6c70*/  CALL.REL.NOINC `($__internal_159_$__cuda_sm70_shflsync_down_p) ;  /* 0x000003e000007944 */ /* 0x005fea0003c00000 */
[----:B------:R-:W-:Y:S01]  /*6c80*/  FADD.FTZ R193, R194, R193 ;  /* 0x000000c1c2c17221 */ /* 0x000fe20000010000 */
[----:B------:R-:W-:Y:S01]  /*6c90*/  MOV R252, 0x1f ;  /* 0x0000001f00fc7802 */ /* 0x000fe20000000f00 */
[----:B-1----:R-:W-:Y:S01]  /*6ca0*/  FADD.FTZ R191, R191, R190 ;  /* 0x000000bebfbf7221 */ /* 0x002fe20000010000 */
[----:B------:R-:W-:Y:S01]  /*6cb0*/  HFMA2.MMA R190, -RZ, RZ, 0, 4.76837158203125e-07 ;  /* 0x00000008ffbe7435 */ /* 0x000fe200000001ff */
[----:B------:R-:W-:Y:S02]  /*6cc0*/  MOV R247, 0xffffffff ;  /* 0xffffffff00f77802 */ /* 0x000fe40000000f00 */
[----:B------:R-:W-:Y:S02]  /*6cd0*/  MOV R189, R193 ;  /* 0x000000c100bd7202 */ /* 0x000fe40000000f00 */
[----:B------:R-:W-:Y:S02]  /*6ce0*/  MOV R188, 0x6d00 ;  /* 0x00006d0000bc7802 */ /* 0x000fe40000000f00 */
[----:B------:R-:W-:Y:S05]  /*6cf0*/  CALL.REL.NOINC `($__internal_159_$__cuda_sm70_shflsync_down_p) ;  /* 0x0000036000007944 */ /* 0x000fea0003c00000 */
[----:B-1----:R-:W-:Y:S01]  /*6d00*/  MOV R194, R190 ;  /* 0x000000be00c27202 */ /* 0x002fe20000000f00 */
[----:B------:R-:W-:Y:S01]  /*6d10*/  HFMA2.MMA R190, -RZ, RZ, 0, 4.76837158203125e-07 ;  /* 0x00000008ffbe7435 */ /* 0x000fe200000001ff */
[----:B------:R-:W-:-:S02]  /*6d20*/  MOV R189, R191 ;  /* 0x000000bf00bd7202 */ /* 0x000fc40000000f00 */
[----:B------:R-:W-:Y:S02]  /*6d30*/  MOV R252, 0x1f ;  /* 0x0000001f00fc7802 */ /* 0x000fe40000000f00 */
[----:B------:R-:W-:Y:S02]  /*6d40*/  MOV R247, 0xffffffff ;  /* 0xffffffff00f77802 */ /* 0x000fe40000000f00 */
[----:B------:R-:W-:Y:S02]  /*6d50*/  MOV R188, 0x6d70 ;  /* 0x00006d7000bc7802 */ /* 0x000fe40000000f00 */
[----:B------:R-:W-:Y:S05]  /*6d60*/  CALL.REL.NOINC `($__internal_159_$__cuda_sm70_shflsync_down_p) ;  /* 0x000002f000007944 */ /* 0x000fea0003c00000 */
[----:B------:R-:W-:Y:S01]  /*6d70*/  FADD.FTZ R193, R194, R193 ;  /* 0x000000c1c2c17221 */ /* 0x000fe20000010000 */
[----:B------:R-:W-:Y:S01]  /*6d80*/  MOV R252, 0x1f ;  /* 0x0000001f00fc7802 */ /* 0x000fe20000000f00 */
[----:B-1----:R-:W-:Y:S01]  /*6d90*/  FADD.FTZ R191, R191, R190 ;  /* 0x000000bebfbf7221 */ /* 0x002fe20000010000 */
[----:B------:R-:W-:Y:S01]  /*6da0*/  HFMA2.MMA R190, -RZ, RZ, 0, 2.384185791015625e-07 ;  /* 0x00000004ffbe7435 */ /* 0x000fe200000001ff */
[----:B------:R-:W-:Y:S02]  /*6db0*/  MOV R247, 0xffffffff ;  /* 0xffffffff00f77802 */ /* 0x000fe40000000f00 */
[----:B------:R-:W-:-:S02]  /*6dc0*/  MOV R189, R193 ;  /* 0x000000c100bd7202 */ /* 0x000fc40000000f00 */
[----:B------:R-:W-:Y:S02]  /*6dd0*/  MOV R188, 0x6df0 ;  /* 0x00006df000bc7802 */ /* 0x000fe40000000f00 */
[----:B------:R-:W-:Y:S05]  /*6de0*/  CALL.REL.NOINC `($__internal_159_$__cuda_sm70_shflsync_down_p) ;  /* 0x0000027000007944 */ /* 0x000fea0003c00000 */
[----:B-1----:R-:W-:Y:S01]  /*6df0*/  MOV R194, R190 ;  /* 0x000000be00c27202 */ /* 0x002fe20000000f00 */
[----:B------:R-:W-:Y:S01]  /*6e00*/  HFMA2.MMA R190, -RZ, RZ, 0, 2.384185791015625e-07 ;  /* 0x00000004ffbe7435 */ /* 0x000fe200000001ff */
[----:B------:R-:W-:Y:S02]  /*6e10*/  MOV R189, R191 ;  /* 0x000000bf00bd7202 */ /* 0x000fe40000000f00 */
[----:B------:R-:W-:Y:S02]  /*6e20*/  MOV R252, 0x1f ;  /* 0x0000001f00fc7802 */ /* 0x000fe40000000f00 */
[----:B------:R-:W-:Y:S02]  /*6e30*/  MOV R247, 0xffffffff ;  /* 0xffffffff00f77802 */ /* 0x000fe40000000f00 */
[----:B------:R-:W-:Y:S02]  /*6e40*/  MOV R188, 0x6e60 ;  /* 0x00006e6000bc7802 */ /* 0x000fe40000000f00 */
[----:B------:R-:W-:Y:S05]  /*6e50*/  CALL.REL.NOINC `($__internal_159_$__cuda_sm70_shflsync_down_p) ;  /* 0x0000020000007944 */ /* 0x000fea0003c00000 */
[----:B------:R-:W-:Y:S01]  /*6e60*/  FADD.FTZ R193, R194, R193 ;  /* 0x000000c1c2c17221 */ /* 0x000fe20000010000 */
[----:B------:R-:W-:Y:S01]  /*6e70*/  MOV R252, 0x1f ;  /* 0x0000001f00fc7802 */ /* 0x000fe20000000f00 */
[----:B-1----:R-:W-:Y:S01]  /*6e80*/  FADD.FTZ R191, R191, R190 ;  /* 0x000000bebfbf7221 */ /* 0x002fe20000010000 */
[----:B------:R-:W-:Y:S01]  /*6e90*/  HFMA2.MMA R190, -RZ, RZ, 0, 1.1920928955078125e-07 ;  /* 0x00000002ffbe7435 */ /* 0x000fe200000001ff */
[----:B------:R-:W-:-:S02]  /*6ea0*/  MOV R247, 0xffffffff ;  /* 0xffffffff00f77802 */ /* 0x000fc40000000f00 */
[----:B------:R-:W-:Y:S02]  /*6eb0*/  MOV R189, R193 ;  /* 0x000000c100bd7202 */ /* 0x000fe40000000f00 */
[----:B------:R-:W-:Y:S02]  /*6ec0*/  MOV R188, 0x6ee0 ;  /* 0x00006ee000bc7802 */ /* 0x000fe40000000f00 */
[----:B------:R-:W-:Y:S05]  /*6ed0*/  CALL.REL.NOINC `($__internal_159_$__cuda_sm70_shflsync_down_p) ;  /* 0x0000018000007944 */ /* 0x000fea0003c00000 */
[----:B-1----:R-:W-:Y:S01]  /*6ee0*/  MOV R194, R190 ;  /* 0x000000be00c27202 */ /* 0x002fe20000000f00 */
[----:B------:R-:W-:Y:S01]  /*6ef0*/  HFMA2.MMA R190, -RZ, RZ, 0, 1.1920928955078125e-07 ;  /* 0x00000002ffbe7435 */ /* 0x000fe200000001ff */
[----:B------:R-:W-:Y:S02]  /*6f00*/  MOV R189, R191 ;  /* 0x000000bf00bd7202 */ /* 0x000fe40000000f00 */
[----:B------:R-:W-:Y:S02]  /*6f10*/  MOV R252, 0x1f ;  /* 0x0000001f00fc7802 */ /* 0x000fe40000000f00 */
[----:B------:R-:W-:Y:S02]  /*6f20*/  MOV R247, 0xffffffff ;  /* 0xffffffff00f77802 */ /* 0x000fe40000000f00 */
[----:B------:R-:W-:-:S02]  /*6f30*/  MOV R188, 0x6f50 ;  /* 0x00006f5000bc7802 */ /* 0x000fc40000000f00 */
[----:B------:R-:W-:Y:S05]  /*6f40*/  CALL.REL.NOINC `($__internal_159_$__cuda_sm70_shflsync_down_p) ;  /* 0x0000011000007944 */ /* 0x000fea0003c00000 */
[----:B------:R-:W-:Y:S01]  /*6f50*/  FADD.FTZ R193, R194, R193 ;  /* 0x000000c1c2c17221 */ /* 0x000fe20000010000 */
[----:B------:R-:W-:Y:S01]  /*6f60*/  MOV R252, 0x1f ;  /* 0x0000001f00fc7802 */ /* 0x000fe20000000f00 */
[----:B-1----:R-:W-:Y:S01]  /*6f70*/  FADD.FTZ R191, R191, R190 ;  /* 0x000000bebfbf7221 */ /* 0x002fe20000010000 */
[----:B------:R-:W-:Y:S01]  /*6f80*/  HFMA2.MMA R190, -RZ, RZ, 0, 5.9604644775390625e-08 ;  /* 0x00000001ffbe7435 */ /* 0x000fe200000001ff */
[----:B------:R-:W-:-:S02]  /*6f90*/  MOV R247, 0xffffffff ;  /* 0xffffffff00f77802 */ /* 0x000fc40000000f00 */
[----:B------:R-:W-:Y:S02]  /*6fa0*/  MOV R189, R193 ;  /* 0x000000c100bd7202 */ /* 0x000fe40000000f00 */
[----:B------:R-:W-:Y:S02]  /*6fb0*/  MOV R188, 0x6fd0 ;  /* 0x00006fd000bc7802 */ /* 0x000fe40000000f00 */
[----:B------:R-:W-:Y:S05]  /*6fc0*/  CALL.REL.NOINC `($__internal_159_$__cuda_sm70_shflsync_down_p) ;  /* 0x0000009000007944 */ /* 0x000fea0003c00000 */
[----:B-1----:R-:W-:Y:S01]  /*6fd0*/  MOV R194, R190 ;  /* 0x000000be00c27202 */ /* 0x002fe20000000f00 */
[----:B------:R-:W-:Y:S01]  /*6fe0*/  HFMA2.MMA R190, -RZ, RZ, 0, 5.9604644775390625e-08 ;  /* 0x00000001ffbe7435 */ /* 0x000fe200000001ff */
[----:B------:R-:W-:Y:S02]  /*6ff0*/  MOV R189, R191 ;  /* 0x000000bf00bd7202 */ /* 0x000fe40000000f00 */
[----:B------:R-:W-:Y:S02]  /*7000*/  MOV R252, 0x1f ;  /* 0x0000001f00fc7802 */ /* 0x000fe40000000f00 */
[----:B------:R-:W-:Y:S02]  /*7010*/  MOV R247, 0xffffffff ;  /* 0xffffffff00f77802 */ /* 0x000fe40000000f00 */
[----:B------:R-:W-:-:S02]  /*7020*/  MOV R188, 0x7040 ;  /* 0x0000704000bc7802 */ /* 0x000fc40000000f00 */
[----:B------:R-:W-:Y:S05]  /*7030*/  CALL.REL.NOINC `($__internal_159_$__cuda_sm70_shflsync_down_p) ;  /* 0x0000002000007944 */ /* 0x000fea0003c00000 */
[----:B-1----:R-:W-:Y:S01]  /*7040*/  MOV R189, R190 ;  /* 0x000000be00bd7202 */ /* 0x002fe20000000f00 */
[----:B------:R-:W-:Y:S05]  /*7050*/  BRA `(.L_x_9438) ;  /* 0xffffb63000007947 */ /* 0x000fea000383ffff */
        .weak           $__internal_159_$__cuda_sm70_shflsync_down_p
        .type           $__internal_159_$__cuda_sm70_shflsync_down_p,@function
        .size           $__internal_159_$__cuda_sm70_shflsync_down_p,(.L_x_11893 - $__internal_159_$__cuda_sm70_shflsync_down_p)
$__internal_159_$__cuda_sm70_shflsync_down_p:
[----:B------:R-:W-:Y:S04]  /*7060*/  WARPSYNC R247 ;  /* 0x000000f700007348 */ /* 0x000fe80003800000 */
[----:B------:R0:W1:Y:S02]  /*7070*/  SHFL.DOWN PT, R190, R189, R190, R252 ;  /* 0x080000bebdbe7389 */ /* 0x00006400000e00fc */
[----:B0-----:R-:W-:-:S06]  /*7080*/  HFMA2.MMA R189, -RZ, RZ, 0, 0 ;  /* 0x00000000ffbd7435 */ /* 0x001fcc00000001ff */
[----:B------:R-:W-:Y:S05]  /*7090*/  RET.REL.NODEC R188 `(_ZN10layer_norm13ln_bwd_kernelINS_13Kernel_traitsIf6__halffS2_fjLj4096ELj1ELj1ELj4ELj16ENS_18Kernel_traits_baseILj4096EfS2_fS2_fjLj128EEEEELb1ELb1ELb1ELb1EEEvNS_9BwdParamsE) ;  /* 0xffff8f60bc007950 */ /* 0x000fea0003c3ffff */
.L_x_9439:
        /* <DEDUP_REMOVED lines=14> */
.L_x_11893:


//--------------------- .text._ZN10layer_norm13ln_bwd_kernelINS_13Kernel_traitsI6__halfffffjLj4096ELj1ELj1ELj4ELj16ENS_18Kernel_traits_baseILj4096ES2_ffffjLj128EEEEELb0ELb0ELb0ELb0EEEvNS_9BwdParamsE --------------------------
	.section	.text._ZN10layer_norm13ln_bwd_kernelINS_13Kernel_traitsI6__halfffffjLj4096ELj1ELj1ELj4ELj16ENS_18Kernel_traits_baseILj4096ES2_ffffjLj128EEEEELb0ELb0ELb0ELb0EEEvNS_9BwdParamsE,"ax",@progbits
	.sectioninfo	@"SHI_REGISTERS=226"
	.align	128
        .global         _ZN10layer_norm13ln_bwd_kernelINS_13Kernel_traitsI6__halfffffjLj4096ELj1ELj1ELj4ELj16ENS_18Kernel_traits_baseILj4096ES2_ffffjLj128EEEEELb0ELb0ELb0ELb0EEEvNS_9BwdParamsE
        .type           _ZN10layer_norm13ln_bwd_kernelINS_13Kernel_traitsI6__halfffffjLj4096ELj1ELj1ELj4ELj16ENS_18Kernel_traits_baseILj4096ES2_ffffjLj128EEEEELb0ELb0ELb0ELb0EEEvNS_9BwdParamsE,@function
        .size           _ZN10layer_norm13ln_bwd_kernelINS_13Kernel_traitsI6__halfffffjLj4096ELj1ELj1ELj4ELj16ENS_18Kernel_traits_baseILj4096ES2_ffffjLj128EEEEELb0ELb0ELb0ELb0EEEvNS_9BwdParamsE,(.L_x_11894 - _ZN10layer_norm13ln_bwd_kernelINS_13Kernel_traitsI6__halfffffjLj4096ELj1ELj1ELj4ELj16ENS_18Kernel_traits_baseILj4096ES2_ffffjLj128EEEEELb0ELb0ELb0ELb0EEEvNS_9BwdParamsE)
        .other          _ZN10layer_norm13ln_bwd_kernelINS_13Kernel_traitsI6__halfffffjLj4096ELj1ELj1ELj4ELj16ENS_18Kernel_traits_baseILj4096ES2_ffffjLj128EEEEELb0ELb0ELb0ELb0EEEvNS_9BwdParamsE,@"STO_CUDA_ENTRY STV_DEFAULT"
_ZN10layer_norm13ln_bwd_kernelINS_13Kernel_traitsI6__halfffffjLj4096ELj1ELj1ELj4ELj16ENS_18Kernel_traits_baseILj4096ES2_ffffjLj128EEEEELb0ELb0ELb0ELb0EEEvNS_9BwdParamsE:
.text._ZN10layer_norm13ln_bwd_kernelINS_13Kernel_traitsI6__halfffffjLj4096ELj1ELj1ELj4ELj16ENS_18Kernel_traits_baseILj4096ES2_ffffjLj128EEEEELb0ELb0ELb0ELb0EEEvNS_9BwdParamsE:
        /* <DEDUP_REMOVED lines=12> */
[----:B------:R-:W-:Y:S02]  /*00c0*/  P2R R2, PR, RZ, 0x4 ;  /* 0x00000004ff027803 */ /* 0x000fe40000000000 */
[----:B------:R-:W-:Y:S02]  /*00d0*/  P2R R2, PR, RZ, 0x40 ;  /* 0x00000040ff027803 */ /* 0x000fe40000000000 */
[----:B------:R-:W-:-:S02]  /*00e0*/  ISETP.GE.U32.AND P1, PT, R0, 0x200, PT ;  /* 0x000002000000780c */ /* 0x000fc40003f26070 */
[----:B------:R-:W-:Y:S02]  /*00f0*/  ISETP.GE.U32.AND P3, PT, R0, 0x300, PT ;  /* 0x000003000000780c */ /* 0x000fe40003f66070 */
[----:B------:R-:W-:Y:S02]  /*0100*/  @P2 MOV R3, 0x8 ;  /* 0x0000000800032802 */ /* 0x000fe40000000f00 */
[----:B------:R-:W-:Y:S02]  /*0110*/  @P6 MOV R23, 0x8 ;  /* 0x0000000800176802 */ /* 0x000fe40000000f00 */
[----:B------:R-:W-:Y:S01]  /*0120*/  @P0 MOV R25, 0x8 ;  /* 0x0000000800190802 */ /* 0x000fe20000000f00 */
[C---:B------:R-:W-:Y:S01]  /*0130*/  @P2 IMAD.WIDE.U32 R2, R18.reuse, R3, c[0x0][0x1b0] ;  /* 0x00006c0012022625 */ /* 0x040fe200078e0003 */
[----:B------:R-:W-:Y:S02]  /*0140*/  @P2 LOP3.LUT R18, R18, 0x80, RZ, 0xfc, !PT ;  /* 0x0000008012122812 */ /* 0x000fe400078efcff */
[----:B------:R-:W-:-:S02]  /*0150*/  ISETP.GE.U32.AND P2, PT, R0, 0x280, PT ;  /* 0x000002800000780c */ /* 0x000fc40003f46070 */
[----:B------:R-:W-:Y:S01]  /*0160*/  P2R R34, PR, RZ, 0x40 ;  /* 0x00000040ff227803 */ /* 0x000fe20000000000 */
[C---:B------:R-:W-:Y:S01]  /*0170*/  @P6 IMAD.WIDE.U32 R22, R18.reuse, R23, c[0x0][0x1b0] ;  /* 0x00006c0012166625 */ /* 0x040fe200078e0017 */
[----:B------:R-:W-:Y:S02]  /*0180*/  @P6 IADD3 R18, R18, 0x80, RZ ;  /* 0x0000008012126810 */ /* 0x000fe40007ffe0ff */
[----:B------:R-:W-:Y:S02]  /*0190*/  @P1 MOV R27, 0x8 ;  /* 0x00000008001b1802 */ /* 0x000fe40000000f00 */
[----:B------:R-:W-:Y:S01]  /*01a0*/  LOP3.LUT P6, RZ, R0, 0xffffff80, RZ, 0xc0, !PT ;  /* 0xffffff8000ff7812 */ /* 0x000fe200078cc0ff */
[C---:B------:R-:W-:Y:S01]  /*01b0*/  @P0 IMAD.WIDE.U32 R24, R18.reuse, R25, c[0x0][0x1b0] ;  /* 0x00006c0012180625 */ /* 0x040fe200078e0019 */
[----:B------:R-:W-:Y:S02]  /*01c0*/  @P0 IADD3 R18, R18, 0x80, RZ ;  /* 0x0000008012120810 */ /* 0x000fe40007ffe0ff */
[----:B------:R-:W-:-:S02]  /*01d0*/  ISETP.GE.U32.AND P4, PT, R0, 0x380, PT ;  /* 0x000003800000780c */ /* 0x000fc40003f86070 */
[----:B------:R-:W-:Y:S01]  /*01e0*/  @P2 MOV R29, 0x8 ;  /* 0x00000008001d2802 */ /* 0x000fe20000000f00 */
[C---:B------:R-:W-:Y:S01]  /*01f0*/  @P1 IMAD.WIDE.U32 R26, R18.reuse, R27, c[0x0][0x1b0] ;  /* 0x00006c00121a1625 */ /* 0x040fe200078e001b */
[----:B------:R-:W-:Y:S01]  /*0200*/  @P1 IADD3 R18, R18, 0x80, RZ ;  /* 0x0000008012121810 */ /* 0x000fe20007ffe0ff */
[----:B------:R0:W5:Y:S01]  /*0210*/  @P0 LDG.E.64 R8, [R24.64] ;  /* 0x0000000418080981 */ /* 0x000162000c1e1b00 */
[----:B------:R-:W-:Y:S01]  /*0220*/  @P3 MOV R31, 0x8 ;  /* 0x00000008001f3802 */ /* 0x000fe20000000f00 */
[----:B------:R-:W1:Y:S01]  /*0230*/  S2UR UR6, SR_CTAID.X ;  /* 0x00000000000679c3 */ /* 0x000e620000002500 */
[----:B------:R-:W-:Y:S01]  /*0240*/  ISETP.GE.U32.AND P5, PT, R0, 0x400, PT ;  /* 0x000004000000780c */ /* 0x000fe20003fa6070 */
[C---:B------:R-:W-:Y:S01]  /*0250*/  @P2 IMAD.WIDE.U32 R28, R18.reuse, R29, c[0x0][0x1b0] ;  /* 0x00006c00121c2625 */ /* 0x040fe200078e001d */
[----:B------:R-:W-:Y:S01]  /*0260*/  @P2 IADD3 R18, R18, 0x80, RZ ;  /* 0x0000008012122810 */ /* 0x000fe20007ffe0ff */
[----:B------:R0:W5:Y:S01]  /*0270*/  @P6 LDG.E.64 R4, [R2.64] ;  /* 0x0000000402046981 */ /* 0x000162000c1e1b00 */
[----:B------:R-:W-:-:S02]  /*0280*/  ISETP.NE.AND P6, PT, R34, RZ, PT ;  /* 0x000000ff2200720c */ /* 0x000fc40003fc5270 */
[----:B------:R-:W-:Y:S01]  /*0290*/  @P4 MOV R33, 0x8 ;  /* 0x0000000800214802 */ /* 0x000fe20000000f00 */
[C---:B------:R-:W-:Y:S01]  /*02a0*/  @P3 IMAD.WIDE.U32 R30, R18.reuse, R31, c[0x0][0x1b0] ;  /* 0x00006c00121e3625 */ /* 0x040fe200078e001f */
[----:B------:R-:W-:Y:S01]  /*02b0*/  @P3 IADD3 R18, R18, 0x80, RZ ;  /* 0x0000008012123810 */ /* 0x000fe20007ffe0ff */
[----:B------:R0:W5:Y:S01]  /*02c0*/  @P1 LDG.E.64 R10, [R26.64] ;  /* 0x000000041a0a1981 */ /* 0x000162000c1e1b00 */
[----:B------:R-:W-:-:S03]  /*02d0*/  P2R R19, PR, RZ, 0x20 ;  /* 0x00000020ff137803 */ /* 0x000fc60000000000 */
[C---:B------:R-:W-:Y:S01]  /*02e0*/  @P4 IMAD.WIDE.U32 R32, R18.reuse, R33, c[0x0][0x1b0] ;  /* 0x00006c0012204625 */ /* 0x040fe200078e0021 */
[----:B------:R0:W5:Y:S01]  /*02f0*/  @P2 LDG.E.64 R12, [R28.64] ;  /* 0x000000041c0c2981 */ /* 0x000162000c1e1b00 */
[----:B------:R-:W-:Y:S02]  /*0300*/  @P5 MOV R19, 0x8 ;  /* 0x0000000800135802 */ /* 0x000fe40000000f00 */
[----:B------:R-:W-:Y:S01]  /*0310*/  @P4 IADD3 R18, R18, 0x80, RZ ;  /* 0x0000008012124810 */ /* 0x000fe20007ffe0ff */
[----:B------:R0:W5:Y:S04]  /*0320*/  @P6 LDG.E.64 R6, [R22.64] ;  /* 0x0000000416066981 */ /* 0x000168000c1e1b00 */
[----:B------:R0:W5:Y:S04]  /*0330*/  @P3 LDG.E.64 R14, [R30.64] ;  /* 0x000000041e0e3981 */ /* 0x000168000c1e1b00 */
[----:B------:R0:W5:Y:S01]  /*0340*/  @P4 LDG.E.64 R16, [R32.64] ;  /* 0x0000000420104981 */ /* 0x000162000c1e1b00 */
[----:B------:R-:W-:Y:S01]  /*0350*/  @P5 IMAD.WIDE.U32 R18, R18, R19, c[0x0][0x1b0] ;  /* 0x00006c0012125625 */ /* 0x000fe200078e0013 */
[----:B-1----:R-:W-:-:S04]  /*0360*/  LEA.HI R145, R146, UR6, RZ, 0x19 ;  /* 0x0000000692917c11 */ /* 0x002fc8000f8fc8ff */
[----:B------:R0:W5:Y:S01]  /*0370*/  @P5 LDG.E.64 R20, [R18.64] ;  /* 0x0000000412145981 */ /* 0x000162000c1e1b00 */
        /* <DEDUP_REMOVED lines=36> */
[----:B-----5:R-:W-:Y:S01]  /*05c0*/  MOV R35, R4 ;  /* 0x0000000400237202 */ /* 0x020fe20000000f00 */
[----:B------:R-:W-:Y:S01]  /*05d0*/  HFMA2.MMA R37, -RZ, RZ, 0, 0 ;  /* 0x00000000ff257435 */ /* 0x000fe200000001ff */
[----:B------:R-:W-:-:S02]  /*05e0*/  SHF.R.U64 R34, R4, 0x10, R5 ;  /* 0x0000001004227819 */ /* 0x000fc40000001205 */
[----:B------:R-:W-:Y:S01]  /*05f0*/  MOV R33, R5 ;  /* 0x0000000500217202 */ /* 0x000fe20000000f00 */
[----:B------:R-:W-:Y:S01]  /*0600*/  HADD2.F32 R35, -RZ, R35.H0_H0 ;  /* 0x20000023ff237230 */ /* 0x000fe20000004100 */
[----:B------:R-:W-:Y:S01]  /*0610*/  SHF.R.U32.HI R32, RZ, 0x10, R5 ;  /* 0x00000010ff207819 */ /* 0x000fe20000011605 */
[----:B------:R-:W-:Y:S01]  /*0620*/  HADD2.F32 R34, -RZ, R34.H0_H0 ;  /* 0x20000022ff227230 */ /* 0x000fe20000004100 */
[----:B------:R-:W-:Y:S01]  /*0630*/  MOV R31, R6 ;  /* 0x00000006001f7202 */ /* 0x000fe20000000f00 */
[----:B------:R-:W-:Y:S01]  /*0640*/  HADD2.F32 R33, -RZ, R33.H0_H0 ;  /* 0x20000021ff217230 */ /* 0x000fe20000004100 */
[--C-:B------:R-:W-:Y:S01]  /*0650*/  SHF.R.U64 R30, R6, 0x10, R7.reuse ;  /* 0x00000010061e7819 */ /* 0x100fe20000001207 */
[----:B------:R-:W-:Y:S01]  /*0660*/  HADD2.F32 R32, -RZ, R32.H0_H0 ;  /* 0x20000020ff207230 */ /* 0x000fe20000004100 */
        /* <DEDUP_REMOVED lines=20> */
[----:B------:R-:W-:-:S02]  /*07b0*/  MOV R19, R12 ;  /* 0x0000000c00137202 */ /* 0x000fc40000000f00 */
[--C-:B------:R-:W-:Y:S02]  /*07c0*/  SHF.R.U64 R18, R12, 0x10, R13.reuse ;  /* 0x000000100c127819 */ /* 0x100fe4000000120d */
[----:B------:R-:W-:Y:S01]  /*07d0*/  MOV R3, R13 ;  /* 0x0000000d00037202 */ /* 0x000fe20000000f00 */
[----:B------:R-:W-:Y:S01]  /*07e0*/  HADD2.F32 R19, -RZ, R19.H0_H0 ;  /* 0x20000013ff137230 */ /* 0x000fe20000004100 */
[----:B------:R-:W-:Y:S01]  /*07f0*/  SHF.R.U32.HI R97, RZ, 0x10, R13 ;  /* 0x00000010ff617819 */ /* 0x000fe2000001160d */
[----:B------:R-:W-:Y:S01]  /*0800*/  HADD2.F32 R18, -RZ, R18.H0_H0 ;  /* 0x20000012ff127230 */ /* 0x000fe20000004100 */
[----:B------:R-:W-:Y:S02]  /*0810*/  MOV R4, R14 ;  /* 0x0000000e00047202 */ /* 0x000fe40000000f00 */
[----:B------:R-:W-:Y:S02]  /*0820*/  SHF.R.U64 R14, R14, 0x10, R15 ;  /* 0x000000100e0e7819 */ /* 0x000fe4000000120f */
[----:B------:R-:W-:-:S02]  /*0830*/  MOV R13, R15 ;  /* 0x0000000f000d7202 */ /* 0x000fc40000000f00 */
        /* <DEDUP_REMOVED lines=18> */
[----:B------:R-:W-:Y:S01]  /*0960*/  PRMT R3, R99, 0x7610, R3 ;  /* 0x0000761063037816 */ /* 0x000fe20000000003 */
[----:B------:R-:W-:-:S02]  /*0970*/  HADD2.F32 R10, -RZ, R10.H0_H0 ;  /* 0x2000000aff0a7230 */ /* 0x000fc40000004100 */
[----:B------:R-:W-:Y:S02]  /*0980*/  HADD2.F32 R9, -RZ, R9.H0_H0 ;  /* 0x20000009ff097230 */ /* 0x000fe40000004100 */
[----:B------:R-:W-:Y:S02]  /*0990*/  HADD2.F32 R8, -RZ, R8.H0_H0 ;  /* 0x20000008ff087230 */ /* 0x000fe40000004100 */
[----:B------:R-:W-:Y:S02]  /*09a0*/  HADD2.F32 R7, -RZ, R7.H0_H0 ;  /* 0x20000007ff077230 */ /* 0x000fe40000004100 */
[----:B------:R-:W-:Y:S02]  /*09b0*/  HADD2.F32 R6, -RZ, R6.H0_H0 ;  /* 0x20000006ff067230 */ /* 0x000fe40000004100 */
[----:B------:R-:W-:Y:S02]  /*09c0*/  HADD2.F32 R5, -RZ, R5.H0_H0 ;  /* 0x20000005ff057230 */ /* 0x000fe40000004100 */
[----:B0-----:R-:W-:-:S02]  /*09d0*/  HADD2.F32 R4, -RZ, R96.H0_H0 ;  /* 0x20000060ff047230 */ /* 0x001fc40000004100 */
.L_x_9475:
[----:B------:R-:W-:Y:S02]  /*09e0*/  MOV R136, 0x4 ;  /* 0x0000000400887802 */ /* 0x000fe40000000f00 */
[----:B------:R-:W-:-:S02]  /*09f0*/  ISETP.NE.U32.AND P5, PT, RZ, c[0x0][0x1c0], PT ;  /* 0x00007000ff007a0c */ /* 0x000fc40003fa5070 */
[----:B------:R-:W-:Y:S01]  /*0a00*/  SHF.R.S32.HI R2, RZ, 0x1f, R145 ;  /* 0x0000001fff027819 */ /* 0x000fe20000011491 */
[CC--:B------:R-:W-:Y:S01]  /*0a10*/  IMAD.WIDE R138, R145.reuse, R136.reuse, c[0x0][0x1a0] ;  /* 0x00006800918a7625 */ /* 0x0c0fe200078e0288 */
[----:B------:R-:W-:Y:S02]  /*0a20*/  ISETP.NE.AND.EX P5, PT, RZ, c[0x0][0x1c4], PT, P5 ;  /* 0x00007100ff007a0c */ /* 0x000fe40003fa5350 */
[----:B------:R-:W-:Y:S01]  /*0a30*/  MOV R147, 0x3f800000 ;  /* 0x3f80000000937802 */ /* 0x000fe20000000f00 */
[C---:B------:R-:W-:Y:S01]  /*0a40*/  IMAD.WIDE R136, R145.reuse, R136, c[0x0][0x1a8] ;  /* 0x00006a0091887625 */ /* 0x040fe200078e0288 */
[----:B------:R0:W5:Y:S04]  /*0a50*/  LDG.E R185, [R138.64] ;  /* 0x000000048ab97981 */ /* 0x000168000c1e1900 */
[----:B------:R0:W5:Y:S05]  /*0a60*/  LDG.E R164, [R136.64] ;  /* 0x0000000488a47981 */ /* 0x00016a000c1e1900 */
[----:B------:R-:W-:-:S04]  /*0a70*/  @P5 LEA R140, P6, R145, c[0x0][0x1c0], 0x2 ;  /* 0x00007000918c5a11 */ /* 0x000fc800078c10ff */
[C---:B------:R-:W-:Y:S01]  /*0a80*/  @P5 LEA.HI.X R141, R145.reuse, c[0x0][0x1c4], R2, 0x2, P6 ;  /* 0x00007100918d5a11 */ /* 0x040fe200030f1402 */
[----:B------:R-:W-:Y:S01]  /*0a90*/  IMAD R2, R145, c[0x0][0x168], RZ ;  /* 0x00005a0091027a24 */ /* 0x000fe200078e02ff */
[----:B------:R-:W-:-:S03]  /*0aa0*/  LOP3.LUT P6, RZ, R0, 0xffffff80, RZ, 0xc0, !PT ;  /* 0xffffff8000ff7812 */ /* 0x000fc600078cc0ff */
[----:B------:R1:W5:Y:S01]  /*0ab0*/  @P5 LDG.E R147, [R140.64] ;  /* 0x000000048c935981 */ /* 0x000362000c1e1900 */
[----:B------:R-:W-:Y:S02]  /*0ac0*/  LOP3.LUT P5, RZ, R3, 0xff, RZ, 0xc0, !PT ;  /* 0x000000ff03ff7812 */ /* 0x000fe400078ac0ff */
[----:B------:R-:W-:Y:S01]  /*0ad0*/  SHF.R.U32.HI R184, RZ, 0x5, R146 ;  /* 0x00000005ffb87819 */ /* 0x000fe20000011692 */
[----:B------:R-:W-:Y:S03]  /*0ae0*/  BSSY B0, `(.L_x_9441) ;  /* 0x0000035000007945 */ /* 0x000fe60003800000 */
[----:B------:R-:W-:Y:S02]  /*0af0*/  LOP3.LUT R209, R184, 0x7fffffc, RZ, 0xc0, !PT ;  /* 0x07fffffcb8d17812 */ /* 0x000fe400078ec0ff */
[----:B-1----:R-:W-:-:S04]  /*0b00*/  SHF.R.S32.HI R141, RZ, 0x1f, R2 ;  /* 0x0000001fff8d7819 */ /* 0x002fc80000011402 */
[----:B------:R-:W-:Y:S02]  /*0b10*/  LEA.HI R2, R141, R2, RZ, 0x2 ;  /* 0x000000028d027211 */ /* 0x000fe400078f10ff */
[----:B------:R-:W-:Y:S02]  /*0b20*/  LOP3.LUT R141, R146, 0x7f, RZ, 0xc0, !PT ;  /* 0x0000007f928d7812 */ /* 0x000fe400078ec0ff */
[----:B------:R-:W-:Y:S02]  /*0b30*/  @!P5 IADD3 R209, R209, 0x4, RZ ;  /* 0x00000004d1d1d810 */ /* 0x000fe40007ffe0ff */
[----:B------:R-:W-:Y:S02]  /*0b40*/  LEA.HI.SX32 R2, R2, R141, 0x1e ;  /* 0x0000008d02027211 */ /* 0x000fe400078ff2ff */
[----:B------:R-:W-:Y:S02]  /*0b50*/  MOV R213, RZ ;  /* 0x000000ff00d57202 */ /* 0x000fe40000000f00 */
[----:B------:R-:W-:-:S02]  /*0b60*/  MOV R211, RZ ;  /* 0x000000ff00d37202 */ /* 0x000fc40000000f00 */
[----:B------:R-:W-:Y:S01]  /*0b70*/  MOV R215, R2 ;  /* 0x0000000200d77202 */ /* 0x000fe20000000f00 */
[----:B------:R-:W-:Y:S05]  /*0b80*/  @!P6 BRA `(.L_x_9442) ;  /* 0x000002a00000e947 */ /* 0x000fea0003800000 */
[C---:B0-----:R-:W-:Y:S02]  /*0b90*/  LEA R136, P5, R2.reuse, c[0x0][0x188], 0x4 ;  /* 0x0000620002887a11 */ /* 0x041fe400078a20ff */
[----:B------:R-:W-:Y:S02]  /*0ba0*/  MOV R141, 0x10 ;  /* 0x00000010008d7802 */ /* 0x000fe40000000f00 */
[C---:B------:R-:W-:Y:S02]  /*0bb0*/  LEA.HI.X R137, R2.reuse, c[0x0][0x18c], RZ, 0x4, P5 ;  /* 0x0000630002897a11 */ /* 0x040fe400028f24ff */
[----:B------:R-:W-:Y:S01]  /*0bc0*/  ISETP.NE.U32.AND P5, PT, RZ, c[0x0][0x218], PT ;  /* 0x00008600ff007a0c */ /* 0x000fe20003fa5070 */
[----:B------:R-:W-:-:S03]  /*0bd0*/  IMAD.WIDE.U32 R140, R2, R141, c[0x0][0x208] ;  /* 0x00008200028c7625 */ /* 0x000fc600078e008d */
[----:B------:R-:W2:Y:S01]  /*0be0*/  LDG.E.128 R136, [R136.64] ;  /* 0x0000000488887981 */ /* 0x000ea2000c1e1d00 */
[----:B------:R-:W-:-:S03]  /*0bf0*/  ISETP.NE.AND.EX P5, PT, RZ, c[0x0][0x21c], PT, P5 ;  /* 0x00008700ff007a0c */ /* 0x000fc60003fa5350 */
[----:B------:R-:W3:Y:S10]  /*0c00*/  LDG.E.128 R140, [R140.64] ;  /* 0x000000048c8c7981 */ /* 0x000ef4000c1e1d00 */
[----:B------:R-:W-:-:S04]  /*0c10*/  @P5 LEA R218, P6, R2, c[0x0][0x218], 0x4 ;  /* 0x0000860002da5a11 */ /* 0x000fc800078c20ff */
[----:B------:R-:W-:Y:S02]  /*0c20*/  @P5 LEA.HI.X R219, R2, c[0x0][0x21c], RZ, 0x4, P6 ;  /* 0x0000870002db5a11 */ /* 0x000fe400030f24ff */
[----:B------:R-:W-:-:S03]  /*0c30*/  ISETP.NE.AND P6, PT, R144, RZ, PT ;  /* 0x000000ff9000720c */ /* 0x000fc60003fc5270 */
[----:B------:R0:W5:Y:S02]  /*0c40*/  @P5 LDG.E.128 R96, [R218.64] ;  /* 0x00000004da605981 */ /* 0x000164000c1e1d00 */
[----:B-----5:R-:W-:Y:S02]  /*0c50*/  FSEL R162, R185, RZ, !P6 ;  /* 0x000000ffb9a27208 */ /* 0x020fe40007000000 */
[----:B------:R-:W-:-:S03]  /*0c60*/  IADD3 R215, R2, 0x80, RZ ;  /* 0x0000008002d77810 */ /* 0x000fc60007ffe0ff */
[C---:B--2---:R-:W-:Y:S02]  /*0c70*/  FADD.FTZ R163, -R162.reuse, R136 ;  /* 0x00000088a2a37221 */ /* 0x044fe40000010100 */
[----:B------:R-:W-:Y:S02]  /*0c80*/  FADD.FTZ R195, -R162, R137 ;  /* 0x00000089a2c37221 */ /* 0x000fe40000010100 */
[----:B------:R-:W-:Y:S02]  /*0c90*/  FMUL.FTZ R163, R164, R163 ;  /* 0x000000a3a4a37220 */ /* 0x000fe40000410000 */
[----:B---3--:R-:W-:Y:S02]  /*0ca0*/  FMUL.FTZ R180, R35, R140 ;  /* 0x0000008c23b47220 */ /* 0x008fe40000410000 */
[C---:B------:R-:W-:Y:S02]  /*0cb0*/  FADD.FTZ R207, -R162.reuse, R138 ;  /* 0x0000008aa2cf7221 */ /* 0x040fe40000010100 */
[----:B------:R-:W-:-:S02]  /*0cc0*/  FADD.FTZ R211, -R162, R139 ;  /* 0x0000008ba2d37221 */ /* 0x000fc40000010100 */
[----:B------:R-:W-:Y:S02]  /*0cd0*/  FMUL.FTZ R162, R164, R195 ;  /* 0x000000c3a4a27220 */ /* 0x000fe40000410000 */
[----:B------:R-:W-:Y:S02]  /*0ce0*/  FMUL.FTZ R197, R34, R141 ;  /* 0x0000008d22c57220 */ /* 0x000fe40000410000 */
[----:B------:R-:W-:Y:S02]  /*0cf0*/  FADD.FTZ R136, RZ, R180 ;  /* 0x000000b4ff887221 */ /* 0x000fe40000010000 */
[----:B------:R-:W-:Y:S02]  /*0d00*/  FFMA.FTZ R137, R163, R180, RZ ;  /* 0x000000b4a3897223 */ /* 0x000fe400000100ff */
[----:B------:R-:W-:Y:S02]  /*0d10*/  FMUL.FTZ R195, R164, R207 ;  /* 0x000000cfa4c37220 */ /* 0x000fe40000410000 */
[----:B------:R-:W-:-:S02]  /*0d20*/  FMUL.FTZ R220, R33, R142 ;  /* 0x0000008e21dc7220 */ /* 0x000fc40000410000 */
[----:B------:R-:W-:Y:S02]  /*0d30*/  FADD.FTZ R139, R136, R197 ;  /* 0x000000c5888b7221 */ /* 0x000fe40000010000 */
[----:B------:R-:W-:Y:S02]  /*0d40*/  FFMA.FTZ R137, R162, R197, R137 ;  /* 0x000000c5a2897223 */ /* 0x000fe40000010089 */
[----:B------:R-:W-:Y:S02]  /*0d50*/  FMUL.FTZ R207, R32, R143 ;  /* 0x0000008f20cf7220 */ /* 0x000fe40000410000 */
[----:B0-----:R-:W-:Y:S02]  /*0d60*/  FMUL.FTZ R218, R164, R211 ;  /* 0x000000d3a4da7220 */ /* 0x001fe40000410000 */
        /* <DEDUP_REMOVED lines=12> */
.L_x_9442:
[----:B0-----:R-:W-:Y:S05]  /*0e30*/  BSYNC B0 ;  /* 0x0000000000007941 */ /* 0x001fea0003800000 */
.L_x_9441:
[----:B------:R-:W-:Y:S01]  /*0e40*/  ISETP.GE.U32.AND P5, PT, R0, 0x100, PT ;  /* 0x000001000000780c */ /* 0x000fe20003fa6070 */
[----:B------:R-:W-:-:S12]  /*0e50*/  BSSY B0, `(.L_x_9443) ;  /* 0x000002c000007945 */ /* 0x000fd80003800000 */
[----:B------:R-:W-:Y:S05]  /*0e60*/  @!P5 BRA `(.L_x_9444) ;  /* 0x000002a00000d947 */ /* 0x000fea0003800000 */
[----:B------:R-:W-:Y:S01]  /*0e70*/  HFMA2.MMA R140, -RZ, RZ, 0, 9.5367431640625e-07 ;  /* 0x00000010ff8c7435 */ /* 0x000fe200000001ff */
[----:B------:R-:W-:-:S04]  /*0e80*/  LEA R136, P5, R215, c[0x0][0x188], 0x4 ;  /* 0x00006200d7887a11 */ /* 0x000fc800078a20ff */
[----:B------:R-:W-:Y:S02]  /*0e90*/  LEA.HI.X R137, R215, c[0x0][0x18c], RZ, 0x4, P5 ;  /* 0x00006300d7897a11 */ /* 0x000fe400028f24ff */
[----:B------:R-:W-:-:S03]  /*0ea0*/  ISETP.NE.U32.AND P5, PT, RZ, c[0x0][0x218], PT ;  /* 0x00008600ff007a0c */ /* 0x000fc60003fa5070 */
[----:B------:R-:W-:Y:S01]  /*0eb0*/  IMAD.WIDE.U32 R140, R215, R140, c[0x0][0x208] ;  /* 0x00008200d78c7625 */ /* 0x000fe200078e008c */
[----:B------:R-:W2:Y:S01]  /*0ec0*/  LDG.E.128 R136, [R136.64] ;  /* 0x0000000488887981 */ /* 0x000ea2000c1e1d00 */
[----:B------:R-:W-:-:S04]  /*0ed0*/  ISETP.NE.AND.EX P5, PT, RZ, c[0x0][0x21c], PT, P5 ;  /* 0x00008700ff007a0c */ /* 0x000fc80003fa5350 */
[----:B------:R-:W3:Y:S09]  /*0ee0*/  LDG.E.128 R140, [R140.64] ;  /* 0x000000048c8c7981 */ /* 0x000ef2000c1e1d00 */
        /* <DEDUP_REMOVED lines=14> */
[----:B------:R-:W-:Y:S02]  /*0fd0*/  FADD.FTZ R136, R213, R178 ;  /* 0x000000b2d5887221 */ /* 0x000fe40000010000 */
[----:B------:R-:W-:Y:S02]  /*0fe0*/  FFMA.FTZ R211, R161, R178, R211 ;  /* 0x000000b2a1d37223 */ /* 0x000fe400000100d3 */
[----:B------:R-:W-:Y:S02]  /*0ff0*/  FMUL.FTZ R191, R164, R205 ;  /* 0x000000cda4bf7220 */ /* 0x000fe40000410000 */
[----:B0-----:R-:W-:-:S02]  /*1000*/  FMUL.FTZ R216, R29, R142 ;  /* 0x0000008e1dd87220 */ /* 0x001fc40000410000 */
        /* <DEDUP_REMOVED lines=16> */
.L_x_9444:
[----:B------:R-:W-:Y:S05]  /*1110*/  BSYNC B0 ;  /* 0x0000000000007941 */ /* 0x000fea0003800000 */
.L_x_9443:
[----:B------:R-:W-:Y:S01]  /*1120*/  BSSY B0, `(.L_x_9445) ;  /* 0x000002c000007945 */ /* 0x000fe20003800000 */
[----:B------:R-:W-:Y:S05]  /*1130*/  @!P0 BRA `(.L_x_9446) ;  /* 0x000002a000008947 */ /* 0x000fea0003800000 */
[C---:B------:R-:W-:Y:S02]  /*1140*/  LEA R136, P5, R215.reuse, c[0x0][0x188], 0x4 ;  /* 0x00006200d7887a11 */ /* 0x040fe400078a20ff */
[----:B------:R-:W-:Y:S02]  /*1150*/  MOV R140, 0x10 ;  /* 0x00000010008c7802 */ /* 0x000fe40000000f00 */
[----:B------:R-:W-:-:S02]  /*1160*/  LEA.HI.X R137, R215, c[0x0][0x18c], RZ, 0x4, P5 ;  /* 0x00006300d7897a11 */ /* 0x000fc400028f24ff */
        /* <DEDUP_REMOVED lines=39> */
.L_x_9446:
[----:B0-----:R-:W-:Y:S05]  /*13e0*/  BSYNC B0 ;  /* 0x0000000000007941 */ /* 0x001fea0003800000 */
.L_x_9445:
[----:B------:R-:W-:Y:S01]  /*13f0*/  BSSY B0, `(.L_x_9447) ;  /* 0x000002c000007945 */ /* 0x000fe20003800000 */
        /* <DEDUP_REMOVED lines=43> */
.L_x_9448:
[----:B0-----:R-:W-:Y:S05]  /*16b0*/  BSYNC B0 ;  /* 0x0000000000007941 */ /* 0x001fea0003800000 */
.L_x_9447:
        /* <DEDUP_REMOVED lines=44> */
.L_x_9450:
[----:B0-----:R-:W-:Y:S05]  /*1980*/  BSYNC B0 ;  /* 0x0000000000007941 */ /* 0x001fea0003800000 */
.L_x_9449:
        /* <DEDUP_REMOVED lines=44> */
.L_x_9452:
[----:B0-----:R-:W-:Y:S05]  /*1c50*/  BSYNC B0 ;  /* 0x0000000000007941 */ /* 0x001fea0003800000 */
.L_x_9451:
        /* <DEDUP_REMOVED lines=44> */
.L_x_9454:
[----:B------:R-:W-:Y:S05]  /*1f20*/  BSYNC B0 ;  /* 0x0000000000007941 */ /* 0x000fea0003800000 */
.L_x_9453:
[----:B------:R-:W-:Y:S01]  /*1f30*/  ISETP.GE.U32.AND P5, PT, R0, 0x400, PT ;  /* 0x000004000000780c */ /* 0x000fe20003fa6070 */
[----:B------:R-:W-:-:S12]  /*1f40*/  BSSY B0, `(.L_x_9455) ;  /* 0x000002b000007945 */ /* 0x000fd80003800000 */
[----:B------:R-:W-:Y:S05]  /*1f50*/  @!P5 BRA `(.L_x_9456) ;  /* 0x000002900000d947 */ /* 0x000fea0003800000 */
[----:B------:R-:W-:-:S04]  /*1f60*/  ISETP.NE.AND P5, PT, R144, RZ, PT ;  /* 0x000000ff9000720c */ /* 0x000fc80003fa5270 */
[----:B-----5:R-:W-:Y:S02]  /*1f70*/  FSEL R156, R185, RZ, !P5 ;  /* 0x000000ffb99c7208 */ /* 0x020fe40006800000 */
[----:B------:R-:W-:-:S04]  /*1f80*/  ISETP.NE.U32.AND P5, PT, RZ, c[0x0][0x218], PT ;  /* 0x00008600ff007a0c */ /* 0x000fc80003fa5070 */
[----:B------:R-:W-:Y:S01]  /*1f90*/  ISETP.NE.AND.EX P5, PT, RZ, c[0x0][0x21c], PT, P5 ;  /* 0x00008700ff007a0c */ /* 0x000fe20003fa5350 */
[----:B------:R-:W-:-:S12]  /*1fa0*/  HFMA2.MMA R140, -RZ, RZ, 0, 9.5367431640625e-07 ;  /* 0x00000010ff8c7435 */ /* 0x000fd800000001ff */
[----:B------:R-:W-:-:S04]  /*1fb0*/  @P5 LEA R166, P6, R215, c[0x0][0x218], 0x4 ;  /* 0x00008600d7a65a11 */ /* 0x000fc800078c20ff */
[C---:B------:R-:W-:Y:S02]  /*1fc0*/  @P5 LEA.HI.X R167, R215.reuse, c[0x0][0x21c], RZ, 0x4, P6 ;  /* 0x00008700d7a75a11 */ /* 0x040fe400030f24ff */
[C---:B------:R-:W-:Y:S01]  /*1fd0*/  LEA R136, P6, R215.reuse, c[0x0][0x188], 0x4 ;  /* 0x00006200d7887a11 */ /* 0x040fe200078c20ff */
[C---:B------:R-:W-:Y:S02]  /*1fe0*/  IMAD.WIDE.U32 R140, R215.reuse, R140, c[0x0][0x208] ;  /* 0x00008200d78c7625 */ /* 0x040fe400078e008c */
[----:B------:R0:W5:Y:S01]  /*1ff0*/  @P5 LDG.E.128 R128, [R166.64] ;  /* 0x00000004a6805981 */ /* 0x000162000c1e1d00 */
[----:B------:R-:W-:-:S03]  /*2000*/  LEA.HI.X R137, R215, c[0x0][0x18c], RZ, 0x4, P6 ;  /* 0x00006300d7897a11 */ /* 0x000fc600030f24ff */
[----:B------:R-:W0:Y:S04]  /*2010*/  LDG.E.128 R140, [R140.64] ;  /* 0x000000048c8c7981 */ /* 0x000e28000c1e1d00 */
[----:B------:R-:W2:Y:S01]  /*2020*/  LDG.E.128 R136, [R136.64] ;  /* 0x0000000488887981 */ /* 0x000ea2000c1e1d00 */
[----:B0-----:R-:W-:Y:S02]  /*2030*/  FMUL.FTZ R166, R7, R140 ;  /* 0x0000008c07a67220 */ /* 0x001fe40000410000 */
[C---:B--2---:R-:W-:Y:S02]  /*2040*/  FADD.FTZ R149, -R156.reuse, R136 ;  /* 0x000000889c957221 */ /* 0x044fe40000010100 */
[----:B------:R-:W-:Y:S02]  /*2050*/  FADD.FTZ R165, -R156, R137 ;  /* 0x000000899ca57221 */ /* 0x000fe40000010100 */
[----:B------:R-:W-:-:S02]  /*2060*/  FMUL.FTZ R149, R164, R149 ;  /* 0x00000095a4957220 */ /* 0x000fc40000410000 */
[C---:B------:R-:W-:Y:S02]  /*2070*/  FADD.FTZ R185, -R156.reuse, R138 ;  /* 0x0000008a9cb97221 */ /* 0x040fe40000010100 */
        /* <DEDUP_REMOVED lines=23> */
.L_x_9456:
[----:B------:R-:W-:Y:S05]  /*21f0*/  BSYNC B0 ;  /* 0x0000000000007941 */ /* 0x000fea0003800000 */
.L_x_9455:
[----:B------:R-:W-:Y:S01]  /*2200*/  LOP3.LUT P5, RZ, R146, 0x1f, RZ, 0xc0, !PT ;  /* 0x0000001f92ff7812 */ /* 0x000fe200078ac0ff */
[----:B------:R-:W-:Y:S10]  /*2210*/  BRA.DIV ~URZ, `(.L_x_9457) ;  /* 0x00001a027f007947 */ /* 0x000ff4000b800000 */
[----:B------:R0:W1:Y:S02]  /*2220*/  SHFL.DOWN PT, R138, R213, 0x10, 0x1f ;  /* 0x0a001f00d58a7f89 */ /* 0x00006400000e0000 */
.L_x_9476:
        /* <DEDUP_REMOVED lines=18> */
.L_x_9477:
[----:B------:R-:W-:Y:S01]  /*2350*/  @!P5 LOP3.LUT R138, R184, 0x3, RZ, 0xc0, !PT ;  /* 0x00000003b88ad812 */ /* 0x000fe200078ec0ff */
[----:B---3--:R-:W-:Y:S01]  /*2360*/  FADD.FTZ R184, R142, R141 ;  /* 0x0000008d8eb87221 */ /* 0x008fe20000010000 */
[----:B------:R-:W-:Y:S01]  /*2370*/  WARPSYNC 0xffffffff ;  /* 0xffffffff00007948 */ /* 0x000fe20003800000 */
[----:B--2--5:R-:W-:Y:S01]  /*2380*/  FADD.FTZ R185, R136, R143 ;  /* 0x0000008f88b97221 */ /* 0x024fe20000010000 */
[----:B------:R-:W-:Y:S01]  /*2390*/  @!P5 IADD3 R211, R209, R138, RZ ;  /* 0x0000008ad1d3d210 */ /* 0x000fe20007ffe0ff */
[----:B------:R-:W-:Y:S01]  /*23a0*/  BSSY B0, `(.L_x_9459) ;  /* 0x0000035000007945 */ /* 0x000fe20003800000 */
[----:B------:R-:W-:-:S03]  /*23b0*/  LOP3.LUT P6, RZ, R0, 0xffffff80, RZ, 0xc0, !PT ;  /* 0xffffff8000ff7812 */ /* 0x000fc600078cc0ff */
[----:B------:R-:W-:Y:S04]  /*23c0*/  @!P5 STS.64 [R211.X8+0x4000], R184 ;  /* 0x004000b8d300d388 */ /* 0x000fe80000008a00 */
[----:B------:R-:W-:Y:S06]  /*23d0*/  BAR.SYNC.DEFER_BLOCKING 0x0 ;  /* 0x0000000000007b1d */ /* 0x000fec0000010000 */
[----:B------:R-:W2:Y:S04]  /*23e0*/  LDS.128 R136, [R209.X8+0x4000] ;  /* 0x00400000d1887984 */ /* 0x000ea80000008c00 */
[----:B-1----:R-:W1:Y:S01]  /*23f0*/  LDS.128 R140, [R209.X8+0x4010] ;  /* 0x00401000d18c7984 */ /* 0x002e620000008c00 */
[----:B0-2---:R-:W-:-:S02]  /*2400*/  FADD.FTZ R213, RZ, R136 ;  /* 0x00000088ffd57221 */ /* 0x005fc40000010000 */
        /* <DEDUP_REMOVED lines=9> */
[----:B------:R-:W-:Y:S05]  /*24a0*/  @!P6 BRA `(.L_x_9460) ;  /* 0x000002400000e947 */ /* 0x000fea0003800000 */
[----:B------:R-:W-:-:S04]  /*24b0*/  ISETP.NE.AND P5, PT, R144, RZ, PT ;  /* 0x000000ff9000720c */ /* 0x000fc80003fa5270 */
        /* <DEDUP_REMOVED lines=11> */
[C---:B------:R-:W-:Y:S02]  /*2570*/  FMUL.FTZ R137, R164.reuse, R137 ;  /* 0x00000089a4897220 */ /* 0x040fe40000410000 */
[C---:B------:R-:W-:Y:S02]  /*2580*/  FMUL.FTZ R138, R164.reuse, R139 ;  /* 0x0000008ba48a7220 */ /* 0x040fe40000410000 */
[C---:B------:R-:W-:Y:S01]  /*2590*/  FMUL.FTZ R209, R164.reuse, R141 ;  /* 0x0000008da4d17220 */ /* 0x040fe20000410000 */
[----:B------:R-:W-:Y:S01]  /*25a0*/  MOV R141, 0x10 ;  /* 0x00000010008d7802 */ /* 0x000fe20000000f00 */
[----:B------:R-:W-:-:S02]  /*25b0*/  FMUL.FTZ R222, R164, R143 ;  /* 0x0000008fa4de7220 */ /* 0x000fc40000410000 */
[----:B------:R-:W-:Y:S02]  /*25c0*/  @P5 FADD.FTZ R137, R96, R137 ;  /* 0x0000008960895221 */ /* 0x000fe40000010000 */
[----:B------:R-:W-:Y:S02]  /*25d0*/  @P5 FADD.FTZ R138, R97, R138 ;  /* 0x0000008a618a5221 */ /* 0x000fe40000010000 */
[----:B------:R-:W-:Y:S02]  /*25e0*/  @P5 FADD.FTZ R209, R98, R209 ;  /* 0x000000d162d15221 */ /* 0x000fe40000010000 */
[----:B------:R-:W-:Y:S01]  /*25f0*/  @P5 FADD.FTZ R222, R99, R222 ;  /* 0x000000de63de5221 */ /* 0x000fe20000010000 */
[----:B------:R-:W-:Y:S01]  /*2600*/  ISETP.NE.U32.AND P5, PT, RZ, c[0x0][0x258], PT ;  /* 0x00009600ff007a0c */ /* 0x000fe20003fa5070 */
[-C--:B------:R-:W-:Y:S02]  /*2610*/  FMUL.FTZ R136, R137, R147.reuse ;  /* 0x0000009389887220 */ /* 0x080fe40000410000 */
[----:B------:R-:W-:Y:S01]  /*2620*/  FMUL.FTZ R139, R222, R147 ;  /* 0x00000093de8b7220 */ /* 0x000fe20000410000 */
[----:B------:R-:W-:-:S04]  /*2630*/  ISETP.NE.AND.EX P5, PT, RZ, c[0x0][0x25c], PT, P5 ;  /* 0x00009700ff007a0c */ /* 0x000fc80003fa5350 */
[----:B------:R-:W-:Y:S01]  /*2640*/  SEL R132, R137, R132, P5 ;  /* 0x0000008489847207 */ /* 0x000fe20002800000 */
[C---:B------:R-:W-:Y:S01]  /*2650*/  FMUL.FTZ R137, R138.reuse, R147 ;  /* 0x000000938a897220 */ /* 0x040fe20000410000 */
[----:B------:R-:W-:Y:S01]  /*2660*/  SEL R133, R138, R133, P5 ;  /* 0x000000858a857207 */ /* 0x000fe20002800000 */
[C---:B------:R-:W-:Y:S01]  /*2670*/  FMUL.FTZ R138, R209.reuse, R147 ;  /* 0x00000093d18a7220 */ /* 0x040fe20000410000 */
[----:B------:R-:W-:Y:S02]  /*2680*/  SEL R134, R209, R134, P5 ;  /* 0x00000086d1867207 */ /* 0x000fe40002800000 */
[----:B------:R-:W-:-:S03]  /*2690*/  SEL R135, R222, R135, P5 ;  /* 0x00000087de877207 */ /* 0x000fc60002800000 */
[----:B------:R-:W-:-:S04]  /*26a0*/  @P5 IMAD.WIDE.U32 R142, R2, R141, c[0x0][0x258] ;  /* 0x00009600028e5625 */ /* 0x000fc800078e008d */
[C---:B------:R-:W-:Y:S01]  /*26b0*/  IMAD.WIDE.U32 R140, R2.reuse, R141, c[0x0][0x248] ;  /* 0x00009200028c7625 */ /* 0x040fe200078e008d */
[----:B------:R0:W-:Y:S01]  /*26c0*/  @P5 STG.E.128 [R142.64], R132 ;  /* 0x000000848e005986 */ /* 0x0001e2000c101d04 */
[----:B------:R-:W-:-:S03]  /*26d0*/  IADD3 R2, R2, 0x80, RZ ;  /* 0x0000008002027810 */ /* 0x000fc60007ffe0ff */
[----:B------:R0:W-:Y:S04]  /*26e0*/  STG.E.128 [R140.64], R136 ;  /* 0x000000888c007986 */ /* 0x0001e8000c101d04 */
.L_x_9460:
[----:B------:R-:W-:Y:S05]  /*26f0*/  BSYNC B0 ;  /* 0x0000000000007941 */ /* 0x000fea0003800000 */
.L_x_9459:
[----:B------:R-:W-:Y:S01]  /*2700*/  ISETP.GE.U32.AND P5, PT, R0, 0x100, PT ;  /* 0x000001000000780c */ /* 0x000fe20003fa6070 */
[----:B------:R-:W-:-:S12]  /*2710*/  BSSY B0, `(.L_x_9461) ;  /* 0x0000026000007945 */ /* 0x000fd80003800000 */
[----:B------:R-:W-:Y:S05]  /*2720*/  @!P5 BRA `(.L_x_9462) ;  /* 0x000002400000d947 */ /* 0x000fea0003800000 */
[----:B------:R-:W-:-:S04]  /*2730*/  ISETP.NE.AND P5, PT, R144, RZ, PT ;  /* 0x000000ff9000720c */ /* 0x000fc80003fa5270 */
[----:B0-----:R-:W-:Y:S02]  /*2740*/  FSEL R138, R184, RZ, !P5 ;  /* 0x000000ffb88a7208 */ /* 0x001fe40006800000 */
        /* <DEDUP_REMOVED lines=13> */
[----:B------:R-:W-:Y:S01]  /*2820*/  HFMA2.MMA R141, -RZ, RZ, 0, 9.5367431640625e-07 ;  /* 0x00000010ff8d7435 */ /* 0x000fe200000001ff */
        /* <DEDUP_REMOVED lines=20> */
.L_x_9462:
[----:B------:R-:W-:Y:S05]  /*2970*/  BSYNC B0 ;  /* 0x0000000000007941 */ /* 0x000fea0003800000 */
.L_x_9461:
[----:B------:R-:W-:Y:S01]  /*2980*/  BSSY B0, `(.L_x_9463) ;  /* 0x0000026000007945 */ /* 0x000fe20003800000 */
        /* <DEDUP_REMOVED lines=37> */
.L_x_9464:
[----:B------:R-:W-:Y:S05]  /*2be0*/  BSYNC B0 ;  /* 0x0000000000007941 */ /* 0x000fea0003800000 */
.L_x_9463:
        /* <DEDUP_REMOVED lines=38> */
.L_x_9466:
[----:B------:R-:W-:Y:S05]  /*2e50*/  BSYNC B0 ;  /* 0x0000000000007941 */ /* 0x000fea0003800000 */
.L_x_9465:
        /* <DEDUP_REMOVED lines=38> */
.L_x_9468:
[----:B------:R-:W-:Y:S05]  /*30c0*/  BSYNC B0 ;  /* 0x0000000000007941 */ /* 0x000fea0003800000 */
.L_x_9467:
        /* <DEDUP_REMOVED lines=38> */
.L_x_9470:
[----:B------:R-:W-:Y:S05]  /*3330*/  BSYNC B0 ;  /* 0x0000000000007941 */ /* 0x000fea0003800000 */
.L_x_9469:
        /* <DEDUP_REMOVED lines=38> */
.L_x_9472:
[----:B------:R-:W-:Y:S05]  /*35a0*/  BSYNC B0 ;  /* 0x0000000000007941 */ /* 0x000fea0003800000 */
.L_x_9471:
[----:B------:R-:W-:Y:S01]  /*35b0*/  ISETP.GE.U32.AND P5, PT, R0, 0x400, PT ;  /* 0x000004000000780c */ /* 0x000fe20003fa6070 */
[----:B------:R-:W-:-:S12]  /*35c0*/  BSSY B0, `(.L_x_9473) ;  /* 0x0000025000007945 */ /* 0x000fd80003800000 */
[----:B------:R-:W-:Y:S05]  /*35d0*/  @!P5 BRA `(.L_x_9474) ;  /* 0x000002300000d947 */ /* 0x000fea0003800000 */
[----:B------:R-:W-:-:S04]  /*35e0*/  ISETP.NE.AND P5, PT, R144, RZ, PT ;  /* 0x000000ff9000720c */ /* 0x000fc80003fa5270 */
[----:B------:R-:W-:Y:S02]  /*35f0*/  FSEL R184, R184, RZ, !P5 ;  /* 0x000000ffb8b87208 */ /* 0x000fe40006800000 */
[----:B------:R-:W-:-:S03]  /*3600*/  ISETP.NE.U32.AND P5, PT, RZ, c[0x0][0x218], PT ;  /* 0x00008600ff007a0c */ /* 0x000fc60003fa5070 */
[-CC-:B0-----:R-:W-:Y:S01]  /*3610*/  FFMA.FTZ R137, R149, R185.reuse, R184.reuse ;  /* 0x000000b995897223 */ /* 0x181fe200000100b8 */
        /* <DEDUP_REMOVED lines=10> */
[C---:B------:R-:W-:Y:S02]  /*36c0*/  FMUL.FTZ R141, R164.reuse, R141 ;  /* 0x0000008da48d7220 */ /* 0x040fe40000410000 */
[----:B------:R-:W-:Y:S01]  /*36d0*/  FMUL.FTZ R164, R164, R185 ;  /* 0x000000b9a4a47220 */ /* 0x000fe20000410000 */
[----:B------:R-:W-:Y:S01]  /*36e0*/  HFMA2.MMA R185, -RZ, RZ, 0, 9.5367431640625e-07 ;  /* 0x00000010ffb97435 */ /* 0x000fe200000001ff */
[----:B------:R-:W-:-:S02]  /*36f0*/  @P5 FADD.FTZ R137, R128, R137 ;  /* 0x0000008980895221 */ /* 0x000fc40000010000 */
        /* <DEDUP_REMOVED lines=11> */
[----:B------:R-:W-:Y:S01]  /*37b0*/  SEL R134, R141, R134, P5 ;  /* 0x000000868d867207 */ /* 0x000fe20002800000 */
[----:B------:R-:W-:Y:S01]  /*37c0*/  IMAD.WIDE.U32 R140, R2, R185, c[0x0][0x248] ;  /* 0x00009200028c7625 */ /* 0x000fe200078e00b9 */
[----:B------:R-:W-:-:S03]  /*37d0*/  SEL R135, R164, R135, P5 ;  /* 0x00000087a4877207 */ /* 0x000fc60002800000 */
[----:B------:R-:W-:-:S05]  /*37e0*/  @P5 IMAD.WIDE.U32 R142, R2, R185, c[0x0][0x258] ;  /* 0x00009600028e5625 */ /* 0x000fca00078e00b9 */
[----:B------:R0:W-:Y:S04]  /*37f0*/  @P5 STG.E.128 [R142.64], R132 ;  /* 0x000000848e005986 */ /* 0x0001e8000c101d04 */
[----:B------:R0:W-:Y:S02]  /*3800*/  STG.E.128 [R140.64], R136 ;  /* 0x000000888c007986 */ /* 0x0001e4000c101d04 */
.L_x_9474:
[----:B------:R-:W-:Y:S05]  /*3810*/  BSYNC B0 ;  /* 0x0000000000007941 */ /* 0x000fea0003800000 */
.L_x_9473:
[----:B------:R-:W-:Y:S02]  /*3820*/  LOP3.LUT P5, RZ, R3, 0xff, RZ, 0xc0, !PT ;  /* 0x000000ff03ff7812 */ /* 0x000fe400078ac0ff */
[----:B------:R-:W-:Y:S02]  /*3830*/  IADD3 R145, R145, c[0x0][0x160], RZ ;  /* 0x0000580091917a10 */ /* 0x000fe40007ffe0ff */
[----:B------:R-:W-:Y:S02]  /*3840*/  SEL R3, RZ, 0x1, P5 ;  /* 0x00000001ff037807 */ /* 0x000fe40002800000 */
[----:B------:R-:W-:-:S13]  /*3850*/  ISETP.GE.AND P5, PT, R145, c[0x0][0x164], PT ;  /* 0x0000590091007a0c */ /* 0x000fda0003fa6270 */
[----:B0-----:R-:W-:Y:S01]  /*3860*/  @P5 CALL.REL.NOINC `(.L_x_9440) ;  /* 0x0000001000005944 */ /* 0x001fe20003c00000 */
[----:B------:R-:W-:Y:S05]  /*3870*/  BRA `(.L_x_9475) ;  /* 0xffffd16000007947 */ /* 0x000fea000383ffff */
.L_x_9440:
[----:B0-----:R-:W0:Y:S01]  /*3880*/  S2UR UR6, SR_CTAID.X ;  /* 0x00000000000679c3 */ /* 0x001e220000002500 */
[----:B------:R-:W0:Y:S01]  /*3890*/  S2R R3, SR_TID.X ;  /* 0x0000000000037919 */ /* 0x000e220000002100 */
[C---:B------:R-:W-:Y:S02]  /*38a0*/  LOP3.LUT P6, RZ, R0.reuse, 0xffffff80, RZ, 0xc0, !PT ;  /* 0xffffff8000ff7812 */ /* 0x040fe400078cc0ff */
[----:B------:R-:W-:Y:S02]  /*38b0*/  ISETP.GE.U32.AND P5, PT, R0, 0x100, PT ;  /* 0x000001000000780c */ /* 0x000fe40003fa6070 */
[----:B-----5:R-:W-:Y:S02]  /*38c0*/  @P0 MOV R13, 0x10 ;  /* 0x00000010000d0802 */ /* 0x020fe40000000f00 */
[----:B------:R-:W-:Y:S02]  /*38d0*/  @P1 MOV R15, 0x10 ;  /* 0x00000010000f1802 */ /* 0x000fe40000000f00 */
[----:B------:R-:W-:-:S02]  /*38e0*/  @P2 MOV R17, 0x10 ;  /* 0x0000001000112802 */ /* 0x000fc40000000f00 */
[----:B------:R-:W-:Y:S02]  /*38f0*/  @P3 MOV R21, 0x10 ;  /* 0x0000001000153802 */ /* 0x000fe40000000f00 */
        /* <DEDUP_REMOVED lines=12> */
[----:B------:R1:W-:Y:S03]  /*39c0*/  @P6 STG.E.128 [R4.64], R36 ;  /* 0x0000002404006986 */ /* 0x0003e6000c101d04 */
[C---:B------:R-:W-:Y:S01]  /*39d0*/  @P5 IMAD.WIDE.U32 R8, R22.reuse, R9, c[0x0][0x228] ;  /* 0x00008a0016085625 */ /* 0x040fe200078e0009 */
[----:B------:R-:W-:Y:S01]  /*39e0*/  @P5 IADD3 R22, R22, 0x80, RZ ;  /* 0x0000008016165810 */ /* 0x000fe20007ffe0ff */
[----:B------:R2:W-:Y:S04]  /*39f0*/  @P5 STG.E.128 [R6.64], R92 ;  /* 0x0000005c06005986 */ /* 0x0005e8000c101d04 */
[----:B------:R-:W-:Y:S01]  /*3a00*/  @P0 IMAD.WIDE.U32 R10, R22, R13, c[0x0][0x220] ;  /* 0x00008800160a0625 */ /* 0x000fe200078e000d */
[----:B------:R3:W-:Y:S01]  /*3a10*/  @P5 STG.E.128 [R8.64], R104 ;  /* 0x0000006808005986 */ /* 0x0007e2000c101d04 */
[----:B------:R-:W-:-:S02]  /*3a20*/  ISETP.GE.U32.AND P5, PT, R0, 0x400, PT ;  /* 0x000004000000780c */ /* 0x000fc40003fa6070 */
[C---:B------:R-:W-:Y:S01]  /*3a30*/  @P0 IMAD.WIDE.U32 R12, R22.reuse, R13, c[0x0][0x228] ;  /* 0x00008a00160c0625 */ /* 0x040fe200078e000d */
[----:B------:R-:W-:Y:S01]  /*3a40*/  @P0 IADD3 R22, R22, 0x80, RZ ;  /* 0x0000008016160810 */ /* 0x000fe20007ffe0ff */
[----:B------:R4:W-:Y:S04]  /*3a50*/  @P0 STG.E.128 [R10.64], R68 ;  /* 0x000000440a000986 */ /* 0x0009e8000c101d04 */
[CC--:B0-----:R-:W-:Y:S01]  /*3a60*/  @P1 IMAD.WIDE.U32 R2, R22.reuse, R15.reuse, c[0x0][0x220] ;  /* 0x0000880016021625 */ /* 0x0c1fe200078e000f */
[----:B------:R4:W-:Y:S03]  /*3a70*/  @P0 STG.E.128 [R12.64], R40 ;  /* 0x000000280c000986 */ /* 0x0009e6000c101d04 */
[C---:B-1----:R-:W-:Y:S01]  /*3a80*/  @P1 IMAD.WIDE.U32 R4, R22.reuse, R15, c[0x0][0x228] ;  /* 0x00008a0016041625 */ /* 0x042fe200078e000f */
[----:B------:R-:W-:Y:S01]  /*3a90*/  @P1 IADD3 R22, R22, 0x80, RZ ;  /* 0x0000008016161810 */ /* 0x000fe20007ffe0ff */
[----:B------:R4:W-:Y:S04]  /*3aa0*/  @P1 STG.E.128 [R2.64], R72 ;  /* 0x0000004802001986 */ /* 0x0009e8000c101d04 */
[CC--:B------:R-:W-:Y:S01]  /*3ab0*/  @P2 IMAD.WIDE.U32 R14, R22.reuse, R17.reuse, c[0x0][0x220] ;  /* 0x00008800160e2625 */ /* 0x0c0fe200078e0011 */
[----:B------:R4:W-:Y:S03]  /*3ac0*/  @P1 STG.E.128 [R4.64], R44 ;  /* 0x0000002c04001986 */ /* 0x0009e6000c101d04 */
        /* <DEDUP_REMOVED lines=8> */
[CC--:B--2---:R-:W-:Y:S01]  /*3b50*/  @P4 IMAD.WIDE.U32 R6, R22.reuse, R23.reuse, c[0x0][0x220] ;  /* 0x0000880016064625 */ /* 0x0c4fe200078e0017 */
[----:B------:R4:W-:Y:S03]  /*3b60*/  @P3 STG.E.128 [R20.64], R52 ;  /* 0x0000003414003986 */ /* 0x0009e6000c101d04 */
[C---:B---3--:R-:W-:Y:S01]  /*3b70*/  @P4 IMAD.WIDE.U32 R8, R22.reuse, R23, c[0x0][0x228] ;  /* 0x00008a0016084625 */ /* 0x048fe200078e0017 */
[----:B------:R4:W-:Y:S01]  /*3b80*/  @P4 STG.E.128 [R6.64], R84 ;  /* 0x0000005406004986 */ /* 0x0009e2000c101d04 */
[----:B------:R-:W-:-:S03]  /*3b90*/  @P4 IADD3 R22, R22, 0x80, RZ ;  /* 0x0000008016164810 */ /* 0x000fc60007ffe0ff */
[----:B------:R4:W-:Y:S01]  /*3ba0*/  @P4 STG.E.128 [R8.64], R56 ;  /* 0x0000003808004986 */ /* 0x0009e2000c101d04 */
[----:B------:R-:W-:Y:S05]  /*3bb0*/  @!P5 EXIT ;  /* 0x000000000000d94d */ /* 0x000fea0003800000 */
[----:B----4-:R-:W-:-:S10]  /*3bc0*/  HFMA2.MMA R5, -RZ, RZ, 0, 9.5367431640625e-07 ;  /* 0x00000010ff057435 */ /* 0x010fd400000001ff */
[----:B------:R-:W-:-:S04]  /*3bd0*/  IMAD.WIDE.U32 R2, R22, R5, c[0x0][0x220] ;  /* 0x0000880016027625 */ /* 0x000fc800078e0005 */
[----:B------:R-:W-:Y:S01]  /*3be0*/  IMAD.WIDE.U32 R4, R22, R5, c[0x0][0x228] ;  /* 0x00008a0016047625 */ /* 0x000fe200078e0005 */
[----:B------:R-:W-:Y:S04]  /*3bf0*/  STG.E.128 [R2.64], R88 ;  /* 0x0000005802007986 */ /* 0x000fe8000c101d04 */
[----:B------:R-:W-:Y:S01]  /*3c00*/  STG.E.128 [R4.64], R60 ;  /* 0x0000003c04007986 */ /* 0x000fe2000c101d04 */
[----:B------:R-:W-:Y:S05]  /*3c10*/  EXIT ;  /* 0x000000000000794d */ /* 0x000fea0003800000 */
.L_x_9457:
[----:B------:R-:W-:Y:S01]  /*3c20*/  HFMA2.MMA R140, -RZ, RZ, 0, 9.5367431640625e-07 ;  /* 0x00000010ff8c7435 */ /* 0x000fe200000001ff */
[----:B------:R-:W-:Y:S02]  /*3c30*/  MOV R139, R213 ;  /* 0x000000d5008b7202 */ /* 0x000fe40000000f00 */
[----:B-----5:R-:W-:Y:S02]  /*3c40*/  MOV R185, 0x1f ;  /* 0x0000001f00b97802 */ /* 0x020fe40000000f00 */
[----:B------:R-:W-:-:S02]  /*3c50*/  MOV R222, 0xffffffff ;  /* 0xffffffff00de7802 */ /* 0x000fc40000000f00 */
[----:B------:R-:W-:Y:S02]  /*3c60*/  MOV R136, 0x3c80 ;  /* 0x00003c8000887802 */ /* 0x000fe40000000f00 */
[----:B------:R-:W-:Y:S05]  /*3c70*/  CALL.REL.NOINC `($__internal_160_$__cuda_sm70_shflsync_down_p) ;  /* 0x0000046000007944 */ /* 0x000fea0003c00000 */
[----:B-1----:R-:W-:Y:S01]  /*3c80*/  MOV R138, R140 ;  /* 0x0000008c008a7202 */ /* 0x002fe20000000f00 */
[----:B0-----:R-:W-:Y:S05]  /*3c90*/  BRA `(.L_x_9476) ;  /* 0xffffe59000007947 */ /* 0x001fea000383ffff */
.L_x_9458:
[----:B------:R-:W-:Y:S01]  /*3ca0*/  HFMA2.MMA R140, -RZ, RZ, 0, 9.5367431640625e-07 ;  /* 0x00000010ff8c7435 */ /* 0x000fe200000001ff */
[----:B------:R-:W-:Y:S02]  /*3cb0*/  MOV R139, R211 ;  /* 0x000000d3008b7202 */ /* 0x000fe40000000f00 */
[----:B-----5:R-:W-:Y:S02]  /*3cc0*/  MOV R185, 0x1f ;  /* 0x0000001f00b97802 */ /* 0x020fe40000000f00 */
[----:B------:R-:W-:Y:S02]  /*3cd0*/  MOV R222, 0xffffffff ;  /* 0xffffffff00de7802 */ /* 0x000fe40000000f00 */
[----:B------:R-:W-:Y:S02]  /*3ce0*/  MOV R136, 0x3d00 ;  /* 0x00003d0000887802 */ /* 0x000fe40000000f00 */
[----:B01----:R-:W-:Y:S05]  /*3cf0*/  CALL.REL.NOINC `($__internal_160_$__cuda_sm70_shflsync_down_p) ;  /* 0x000003e000007944 */ /* 0x003fea0003c00000 */
[----:B------:R-:W-:Y:S01]  /*3d00*/  FADD.FTZ R213, R138, R213 ;  /* 0x000000d58ad57221 */ /* 0x000fe20000010000 */
[----:B0-----:R-:W-:Y:S01]  /*3d10*/  MOV R185, 0x1f ;  /* 0x0000001f00b97802 */ /* 0x001fe20000000f00 */
[----:B-1----:R-:W-:Y:S01]  /*3d20*/  FADD.FTZ R211, R211, R140 ;  /* 0x0000008cd3d37221 */ /* 0x002fe20000010000 */
[----:B------:R-:W-:Y:S01]  /*3d30*/  HFMA2.MMA R140, -RZ, RZ, 0, 4.76837158203125e-07 ;  /* 0x00000008ff8c7435 */ /* 0x000fe200000001ff */
[----:B------:R-:W-:-:S02]  /*3d40*/  MOV R222, 0xffffffff ;  /* 0xffffffff00de7802 */ /* 0x000fc40000000f00 */
[----:B------:R-:W-:Y:S02]  /*3d50*/  MOV R139, R213 ;  /* 0x000000d5008b7202 */ /* 0x000fe40000000f00 */
[----:B------:R-:W-:Y:S02]  /*3d60*/  MOV R136, 0x3d80 ;  /* 0x00003d8000887802 */ /* 0x000fe40000000f00 */
[----:B------:R-:W-:Y:S05]  /*3d70*/  CALL.REL.NOINC `($__internal_160_$__cuda_sm70_shflsync_down_p) ;  /* 0x0000036000007944 */ /* 0x000fea0003c00000 */
[----:B-1----:R-:W-:Y:S01]  /*3d80*/  MOV R138, R140 ;  /* 0x0000008c008a7202 */ /* 0x002fe20000000f00 */
[----:B------:R-:W-:Y:S01]  /*3d90*/  HFMA2.MMA R140, -RZ, RZ, 0, 4.76837158203125e-07 ;  /* 0x00000008ff8c7435 */ /* 0x000fe200000001ff */
[----:B0-----:R-:W-:Y:S02]  /*3da0*/  MOV R139, R211 ;  /* 0x000000d3008b7202 */ /* 0x001fe40000000f00 */
[----:B------:R-:W-:Y:S02]  /*3db0*/  MOV R185, 0x1f ;  /* 0x0000001f00b97802 */ /* 0x000fe40000000f00 */
[----:B------:R-:W-:Y:S02]  /*3dc0*/  MOV R222, 0xffffffff ;  /* 0xffffffff00de7802 */ /* 0x000fe40000000f00 */
[----:B------:R-:W-:-:S02]  /*3dd0*/  MOV R136, 0x3df0 ;  /* 0x00003df000887802 */ /* 0x000fc40000000f00 */
[----:B------:R-:W-:Y:S05]  /*3de0*/  CALL.REL.NOINC `($__internal_160_$__cuda_sm70_shflsync_down_p) ;  /* 0x000002f000007944 */ /* 0x000fea0003c00000 */
[----:B------:R-:W-:Y:S01]  /*3df0*/  FADD.FTZ R213, R138, R213 ;  /* 0x000000d58ad57221 */ /* 0x000fe20000010000 */
[----:B0-----:R-:W-:Y:S01]  /*3e00*/  MOV R185, 0x1f ;  /* 0x0000001f00b97802 */ /* 0x001fe20000000f00 */
[----:B-1----:R-:W-:Y:S01]  /*3e10*/  FADD.FTZ R211, R211, R140 ;  /* 0x0000008cd3d37221 */ /* 0x002fe20000010000 */
[----:B------:R-:W-:Y:S01]  /*3e20*/  HFMA2.MMA R140, -RZ, RZ, 0, 2.384185791015625e-07 ;  /* 0x00000004ff8c7435 */ /* 0x000fe200000001ff */
[----:B------:R-:W-:-:S02]  /*3e30*/  MOV R222, 0xffffffff ;  /* 0xffffffff00de7802 */ /* 0x000fc40000000f00 */
[----:B------:R-:W-:Y:S02]  /*3e40*/  MOV R139, R213 ;  /* 0x000000d5008b7202 */ /* 0x000fe40000000f00 */
[----:B------:R-:W-:Y:S02]  /*3e50*/  MOV R136, 0x3e70 ;  /* 0x00003e7000887802 */ /* 0x000fe40000000f00 */
[----:B------:R-:W-:Y:S05]  /*3e60*/  CALL.REL.NOINC `($__internal_160_$__cuda_sm70_shflsync_down_p) ;  /* 0x0000027000007944 */ /* 0x000fea0003c00000 */
[----:B-1----:R-:W-:Y:S01]  /*3e70*/  MOV R138, R140 ;  /* 0x0000008c008a7202 */ /* 0x002fe20000000f00 */
[----:B------:R-:W-:Y:S01]  /*3e80*/  HFMA2.MMA R140, -RZ, RZ, 0, 2.384185791015625e-07 ;  /* 0x00000004ff8c7435 */ /* 0x000fe200000001ff */
        /* <DEDUP_REMOVED lines=8> */
[----:B------:R-:W-:Y:S01]  /*3f10*/  HFMA2.MMA R140, -RZ, RZ, 0, 1.1920928955078125e-07 ;  /* 0x00000002ff8c7435 */ /* 0x000fe200000001ff */
[----:B------:R-:W-:-:S02]  /*3f20*/  MOV R222, 0xffffffff ;  /* 0xffffffff00de7802 */ /* 0x000fc40000000f00 */
[----:B------:R-:W-:Y:S02]  /*3f30*/  MOV R139, R141 ;  /* 0x0000008d008b7202 */ /* 0x000fe40000000f00 */
[----:B------:R-:W-:Y:S02]  /*3f40*/  MOV R136, 0x3f60 ;  /* 0x00003f6000887802 */ /* 0x000fe40000000f00 */
[----:B------:R-:W-:Y:S05]  /*3f50*/  CALL.REL.NOINC `($__internal_160_$__cuda_sm70_shflsync_down_p) ;  /* 0x0000018000007944 */ /* 0x000fea0003c00000 */
[----:B-1----:R-:W-:Y:S01]  /*3f60*/  MOV R138, R140 ;  /* 0x0000008c008a7202 */ /* 0x002fe20000000f00 */
[----:B------:R-:W-:Y:S01]  /*3f70*/  HFMA2.MMA R140, -RZ, RZ, 0, 1.1920928955078125e-07 ;  /* 0x00000002ff8c7435 */ /* 0x000fe200000001ff */
        /* <DEDUP_REMOVED lines=8> */
[----:B------:R-:W-:Y:S01]  /*4000*/  HFMA2.MMA R140, -RZ, RZ, 0, 5.9604644775390625e-08 ;  /* 0x00000001ff8c7435 */ /* 0x000fe200000001ff */
[----:B------:R-:W-:-:S02]  /*4010*/  MOV R222, 0xffffffff ;  /* 0xffffffff00de7802 */ /* 0x000fc40000000f00 */
[----:B------:R-:W-:Y:S02]  /*4020*/  MOV R139, R141 ;  /* 0x0000008d008b7202 */ /* 0x000fe40000000f00 */
[----:B------:R-:W-:Y:S02]  /*4030*/  MOV R136, 0x4050 ;  /* 0x0000405000887802 */ /* 0x000fe40000000f00 */
[----:B------:R-:W-:Y:S05]  /*4040*/  CALL.REL.NOINC `($__internal_160_$__cuda_sm70_shflsync_down_p) ;  /* 0x0000009000007944 */ /* 0x000fea0003c00000 */
[----:B-1----:R-:W-:Y:S01]  /*4050*/  MOV R142, R140 ;  /* 0x0000008c008e7202 */ /* 0x002fe20000000f00 */
[----:B------:R-:W-:Y:S01]  /*4060*/  HFMA2.MMA R140, -RZ, RZ, 0, 5.9604644775390625e-08 ;  /* 0x00000001ff8c7435 */ /* 0x000fe200000001ff */
[----:B0-----:R-:W-:Y:S02]  /*4070*/  MOV R139, R143 ;  /* 0x0000008f008b7202 */ /* 0x001fe40000000f00 */
[----:B------:R-:W-:Y:S02]  /*4080*/  MOV R185, 0x1f ;  /* 0x0000001f00b97802 */ /* 0x000fe40000000f00 */
[----:B------:R-:W-:Y:S02]  /*4090*/  MOV R222, 0xffffffff ;  /* 0xffffffff00de7802 */ /* 0x000fe40000000f00 */
[----:B------:R-:W-:-:S02]  /*40a0*/  MOV R136, 0x40c0 ;  /* 0x000040c000887802 */ /* 0x000fc40000000f00 */
[----:B------:R-:W-:Y:S05]  /*40b0*/  CALL.REL.NOINC `($__internal_160_$__cuda_sm70_shflsync_down_p) ;  /* 0x0000002000007944 */ /* 0x000fea0003c00000 */
[----:B-1----:R-:W-:Y:S01]  /*40c0*/  MOV R136, R140 ;  /* 0x0000008c00887202 */ /* 0x002fe20000000f00 */
[----:B0-----:R-:W-:Y:S05]  /*40d0*/  BRA `(.L_x_9477) ;  /* 0xffffe27000007947 */ /* 0x001fea000383ffff */
        .weak           $__internal_160_$__cuda_sm70_shflsync_down_p
        .type           $__internal_160_$__cuda_sm70_shflsync_down_p,@function
        .size           $__internal_160_$__cuda_sm70_shflsync_down_p,(.L_x_11894 - $__internal_160_$__cuda_sm70_shflsync_down_p)
$__internal_160_$__cuda_sm70_shflsync_down_p:
[----:B------:R-:W-:Y:S01]  /*40e0*/  HFMA2.MMA R137, -RZ, RZ, 0, 0 ;  /* 0x00000000ff897435 */ /* 0x000fe200000001ff */
[----:B------:R-:W-:Y:S04]  /*40f0*/  WARPSYNC R222 ;  /* 0x000000de00007348 */ /* 0x000fe80003800000 */
[----:B------:R0:W1:Y:S01]  /*4100*/  SHFL.DOWN PT, R140, R139, R140, R185 ;  /* 0x0800008c8b8c7389 */ /* 0x00006200000e00b9 */
[----:B------:R-:W-:Y:S05]  /*4110*/  RET.REL.NODEC R136 `(_ZN10layer_norm13ln_bwd_kernelINS_13Kernel_traitsI6__halfffffjLj4096ELj1ELj1ELj4ELj16ENS_18Kernel_traits_baseILj4096ES2_ffffjLj128EEEEELb0ELb0ELb0ELb0EEEvNS_9BwdParamsE) ;  /* 0xffffbee088007950 */ /* 0x000fea0003c3ffff */
.L_x_9478:
        /* <DEDUP_REMOVED lines=14> */
.L_x_11894:


//--------------------- .text._ZN10layer_norm13ln_bwd_kernelINS_13Kernel_traitsI6__halfffffjLj4096ELj1ELj1ELj4ELj16ENS_18Kernel_traits_baseILj4096ES2_ffffjLj128EEEEELb0ELb0ELb0ELb1EEEvNS_9BwdParamsE --------------------------
	.section	.text._ZN10layer_norm13ln_bwd_kernelINS_13Kernel_traitsI6__halfffffjLj4096ELj1ELj1ELj4ELj16ENS_18Kernel_traits_baseILj4096ES2_ffffjLj128EEEEELb0ELb0ELb0ELb1EEEvNS_9BwdParamsE,"ax",@progbits
	.sectioninfo	@"SHI_REGISTERS=242"
	.align	128
        .global         _ZN10layer_norm13ln_bwd_kernelINS_13Kernel_traitsI6__halfffffjLj4096ELj1ELj1ELj4ELj16ENS_18Kernel_traits_baseILj4096ES2_ffffjLj128EEEEELb0ELb0ELb0ELb1EEEvNS_9BwdParamsE
        .type           _ZN10layer_norm13ln_bwd_kernelINS_13Kernel_traitsI6__halfffffjLj4096ELj1ELj1ELj4ELj16ENS_18Kernel_traits_baseILj4096ES2_ffffjLj128EEEEELb0ELb0ELb0ELb1EEEvNS_9BwdParamsE,@function
        .size           _ZN10layer_norm13ln_bwd_kernelINS_13Kernel_traitsI6__halfffffjLj4096ELj1ELj1ELj4ELj16ENS_18Kernel_traits_baseILj4096ES2_ffffjLj128EEEEELb0ELb0ELb0ELb1EEEvNS_9BwdParamsE,(.L_x_11895 - _ZN10layer_norm13ln_bwd_kernelINS_13Kernel_traitsI6__halfffffjLj4096ELj1ELj1ELj4ELj16ENS_18Kernel_traits_baseILj4096ES2_ffffjLj128EEEEELb0ELb0ELb0ELb1EEEvNS_9BwdParamsE)
        .other          _ZN10layer_norm13ln_bwd_kernelINS_13Kernel_traitsI6__halfffffjLj4096ELj1ELj1ELj4ELj16ENS_18Kernel_traits_baseILj4096ES2_ffffjLj128EEEEELb0ELb0ELb0ELb1EEEvNS_9BwdParamsE,@"STO_CUDA_ENTRY STV_DEFAULT"
_ZN10layer_norm13ln_bwd_kernelINS_13Kernel_traitsI6__halfffffjLj4096ELj1ELj1ELj4ELj16ENS_18Kernel_traits_baseILj4096ES2_ffffjLj128EEEEELb0ELb0ELb0ELb1EEEvNS_9BwdParamsE:
.text._ZN10layer_norm13ln_bwd_kernelINS_13Kernel_traitsI6__halfffffjLj4096ELj1ELj1ELj4ELj16ENS_18Kernel_traits_baseILj4096ES2_ffffjLj128EEEEELb0ELb0ELb0ELb1EEEvNS_9BwdParamsE:
        /* <DEDUP_REMOVED lines=40> */
.L_x_9479:
[----:B------:R-:W-:-:S04]  /*0280*/  SHF.L.U32 R0, R156, 0x3, RZ ;  /* 0x000000039c007819 */ /* 0x000fc800000006ff */
[----:B------:R-:W-:-:S04]  /*0290*/  LOP3.LUT R0, R0, 0x3f8, RZ, 0xc0, !PT ;  /* 0x000003f800007812 */ /* 0x000fc800078ec0ff */
[----:B------:R-:W-:-:S04]  /*02a0*/  IADD3 R2, P0, R0, c[0x0][0x1b0], RZ ;  /* 0x00006c0000027a10 */ /* 0x000fc80007f1e0ff */
[----:B------:R-:W-:-:S05]  /*02b0*/  IADD3.X R3, RZ, c[0x0][0x1b4], RZ, P0, !PT ;  /* 0x00006d00ff037a10 */ /* 0x000fca00007fe4ff */
[----:B------:R0:W2:Y:S04]  /*02c0*/  LDG.E.64 R194, [R2.64] ;  /* 0x0000000402c27981 */ /* 0x0000a8000c1e1b00 */
[----:B------:R0:W3:Y:S04]  /*02d0*/  LDG.E.64 R190, [R2.64+0x400] ;  /* 0x0004000402be7981 */ /* 0x0000e8000c1e1b00 */
[----:B------:R0:W4:Y:S04]  /*02e0*/  LDG.E.64 R186, [R2.64+0x800] ;  /* 0x0008000402ba7981 */ /* 0x000128000c1e1b00 */
[----:B------:R0:W5:Y:S04]  /*02f0*/  LDG.E.64 R182, [R2.64+0xc00] ;  /* 0x000c000402b67981 */ /* 0x000168000c1e1b00 */
[----:B------:R0:W5:Y:S04]  /*0300*/  LDG.E.64 R178, [R2.64+0x1000] ;  /* 0x0010000402b27981 */ /* 0x000168000c1e1b00 */
[----:B------:R0:W5:Y:S04]  /*0310*/  LDG.E.64 R174, [R2.64+0x1400] ;  /* 0x0014000402ae7981 */ /* 0x000168000c1e1b00 */
[----:B------:R0:W5:Y:S04]  /*0320*/  LDG.E.64 R4, [R2.64+0x1800] ;  /* 0x0018000402047981 */ /* 0x000168000c1e1b00 */
[----:B------:R0:W5:Y:S01]  /*0330*/  LDG.E.64 R6, [R2.64+0x1c00] ;  /* 0x001c000402067981 */ /* 0x000162000c1e1b00 */
        /* <DEDUP_REMOVED lines=32> */
[--C-:B--2---:R-:W-:Y:S01]  /*0540*/  SHF.R.U64 R198, R194, 0x10, R195.reuse ;  /* 0x00000010c2c67819 */ /* 0x104fe200000012c3 */
[----:B------:R-:W-:Y:S01]  /*0550*/  HADD2.F32 R197, -RZ, R194.H0_H0 ;  /* 0x200000c2ffc57230 */ /* 0x000fe20000004100 */
[----:B------:R-:W-:Y:S01]  /*0560*/  SHF.R.U32.HI R196, RZ, 0x10, R195 ;  /* 0x00000010ffc47819 */ /* 0x000fe200000116c3 */
[----:B------:R-:W-:Y:S01]  /*0570*/  HADD2.F32 R195, -RZ, R195.H0_H0 ;  /* 0x200000c3ffc37230 */ /* 0x000fe20000004100 */
[--C-:B---3--:R-:W-:Y:S01]  /*0580*/  SHF.R.U64 R194, R190, 0x10, R191.reuse ;  /* 0x00000010bec27819 */ /* 0x108fe200000012bf */
[----:B------:R-:W-:Y:S01]  /*0590*/  HADD2.F32 R193, -RZ, R190.H0_H0 ;  /* 0x200000beffc17230 */ /* 0x000fe20000004100 */
[----:B------:R-:W-:Y:S01]  /*05a0*/  SHF.R.U32.HI R192, RZ, 0x10, R191 ;  /* 0x00000010ffc07819 */ /* 0x000fe200000116bf */
[----:B------:R-:W-:Y:S01]  /*05b0*/  HADD2.F32 R191, -RZ, R191.H0_H0 ;  /* 0x200000bfffbf7230 */ /* 0x000fe20000004100 */
[--C-:B----4-:R-:W-:Y:S01]  /*05c0*/  SHF.R.U64 R190, R186, 0x10, R187.reuse ;  /* 0x00000010babe7819 */ /* 0x110fe200000012bb */
[----:B------:R-:W-:Y:S01]  /*05d0*/  HADD2.F32 R189, -RZ, R186.H0_H0 ;  /* 0x200000baffbd7230 */ /* 0x000fe20000004100 */
[----:B------:R-:W-:Y:S01]  /*05e0*/  SHF.R.U32.HI R188, RZ, 0x10, R187 ;  /* 0x00000010ffbc7819 */ /* 0x000fe200000116bb */
[----:B------:R-:W-:Y:S01]  /*05f0*/  HADD2.F32 R187, -RZ, R187.H0_H0 ;  /* 0x200000bbffbb7230 */ /* 0x000fe20000004100 */
[--C-:B-----5:R-:W-:Y:S01]  /*0600*/  SHF.R.U64 R186, R182, 0x10, R183.reuse ;  /* 0x00000010b6ba7819 */ /* 0x120fe200000012b7 */
[----:B------:R-:W-:Y:S01]  /*0610*/  HADD2.F32 R185, -RZ, R182.H0_H0 ;  /* 0x200000b6ffb97230 */ /* 0x000fe20000004100 */
[----:B------:R-:W-:Y:S01]  /*0620*/  SHF.R.U32.HI R166, RZ, 0x10, R183 ;  /* 0x00000010ffa67819 */ /* 0x000fe200000116b7 */
[----:B------:R-:W-:Y:S01]  /*0630*/  HADD2.F32 R183, -RZ, R183.H0_H0 ;  /* 0x200000b7ffb77230 */ /* 0x000fe20000004100 */
[--C-:B------:R-:W-:Y:S01]  /*0640*/  SHF.R.U64 R168, R178, 0x10, R179.reuse ;  /* 0x00000010b2a87819 */ /* 0x100fe200000012b3 */
        /* <DEDUP_REMOVED lines=15> */
[----:B------:R-:W-:Y:S01]  /*0740*/  CS2R R6, SRZ ;  /* 0x0000000000067805 */ /* 0x000fe2000001ff00 */
[----:B------:R-:W-:Y:S01]  /*0750*/  CS2R R4, SRZ ;  /* 0x0000000000047805 */ /* 0x000fe2000001ff00 */
[----:B------:R-:W-:-:S02]  /*0760*/  HADD2.F32 R198, -RZ, R198.H0_H0 ;  /* 0x200000c6ffc67230 */ /* 0x000fc40000004100 */
[----:B------:R-:W-:Y:S02]  /*0770*/  HADD2.F32 R196, -RZ, R196.H0_H0 ;  /* 0x200000c4ffc47230 */ /* 0x000fe40000004100 */
[----:B------:R-:W-:Y:S02]  /*0780*/  HADD2.F32 R194, -RZ, R194.H0_H0 ;  /* 0x200000c2ffc27230 */ /* 0x000fe40000004100 */
[----:B------:R-:W-:Y:S02]  /*0790*/  HADD2.F32 R192, -RZ, R192.H0_H0 ;  /* 0x200000c0ffc07230 */ /* 0x000fe40000004100 */
[----:B------:R-:W-:Y:S02]  /*07a0*/  HADD2.F32 R190, -RZ, R190.H0_H0 ;  /* 0x200000beffbe7230 */ /* 0x000fe40000004100 */
[----:B------:R-:W-:Y:S02]  /*07b0*/  HADD2.F32 R188, -RZ, R188.H0_H0 ;  /* 0x200000bcffbc7230 */ /* 0x000fe40000004100 */
        /* <DEDUP_REMOVED lines=10> */
.L_x_9491:
[----:B------:R-:W-:Y:S01]  /*0860*/  IMAD R76, R199, c[0x0][0x168], RZ ;  /* 0x00005a00c74c7a24 */ /* 0x000fe200078e02ff */
[----:B------:R-:W-:Y:S02]  /*0870*/  LOP3.LUT R78, R156, 0x7f, RZ, 0xc0, !PT ;  /* 0x0000007f9c4e7812 */ /* 0x000fe400078ec0ff */
[----:B------:R-:W-:Y:S02]  /*0880*/  MOV R204, 0x4 ;  /* 0x0000000400cc7802 */ /* 0x000fe40000000f00 */
[----:B------:R-:W-:-:S03]  /*0890*/  SHF.R.S32.HI R77, RZ, 0x1f, R76 ;  /* 0x0000001fff4d7819 */ /* 0x000fc6000001144c */
[----:B------:R-:W-:Y:S01]  /*08a0*/  IMAD.WIDE R232, R199, R204, c[0x0][0x1a0] ;  /* 0x00006800c7e87625 */ /* 0x000fe200078e02cc */
[----:B------:R-:W-:-:S04]  /*08b0*/  LEA.HI R77, R77, R76, RZ, 0x2 ;  /* 0x0000004c4d4d7211 */ /* 0x000fc800078f10ff */
[----:B------:R-:W-:Y:S01]  /*08c0*/  LEA.HI.SX32 R209, R77, R78, 0x1e ;  /* 0x0000004e4dd17211 */ /* 0x000fe200078ff2ff */
[----:B------:R0:W2:Y:S03]  /*08d0*/  LDG.E R232, [R232.64] ;  /* 0x00000004e8e87981 */ /* 0x0000a6000c1e1900 */
[C---:B------:R-:W-:Y:S02]  /*08e0*/  SHF.L.U32 R230, R209.reuse, 0x4, RZ ;  /* 0x00000004d1e67819 */ /* 0x040fe400000006ff */
[----:B------:R-:W-:Y:S02]  /*08f0*/  IADD3 R219, R209, 0x80, RZ ;  /* 0x00000080d1db7810 */ /* 0x000fe40007ffe0ff */
[----:B------:R-:W-:Y:S02]  /*0900*/  SHF.R.U32.HI R229, RZ, 0x1c, R209 ;  /* 0x0000001cffe57819 */ /* 0x000fe400000116d1 */
[----:B------:R-:W-:-:S02]  /*0910*/  IADD3 R76, P0, R230, c[0x0][0x188], RZ ;  /* 0x00006200e64c7a10 */ /* 0x000fc40007f1e0ff */
[----:B------:R-:W-:Y:S02]  /*0920*/  SHF.L.U32 R228, R219, 0x4, RZ ;  /* 0x00000004dbe47819 */ /* 0x000fe400000006ff */
[----:B------:R-:W-:Y:S02]  /*0930*/  IADD3 R218, R209, 0x100, RZ ;  /* 0x00000100d1da7810 */ /* 0x000fe40007ffe0ff */
[----:B------:R-:W-:Y:S02]  /*0940*/  IADD3.X R77, R229, c[0x0][0x18c], RZ, P0, !PT ;  /* 0x00006300e54d7a10 */ /* 0x000fe400007fe4ff */
[----:B------:R-:W-:Y:S02]  /*0950*/  SHF.R.U32.HI R227, RZ, 0x1c, R219 ;  /* 0x0000001cffe37819 */ /* 0x000fe400000116db */
[----:B------:R-:W-:Y:S02]  /*0960*/  IADD3 R84, P0, R228, c[0x0][0x188], RZ ;  /* 0x00006200e4547a10 */ /* 0x000fe40007f1e0ff */
[----:B------:R-:W-:Y:S01]  /*0970*/  SHF.L.U32 R226, R218, 0x4, RZ ;  /* 0x00000004dae27819 */ /* 0x000fe200000006ff */
[----:B------:R-:W-:Y:S01]  /*0980*/  IMAD.WIDE R204, R199, R204, c[0x0][0x1a8] ;  /* 0x00006a00c7cc7625 */ /* 0x000fe200078e02cc */
[----:B------:R-:W-:Y:S01]  /*0990*/  IADD3 R216, R209, 0x180, RZ ;  /* 0x00000180d1d87810 */ /* 0x000fe20007ffe0ff */
[----:B------:R-:W3:Y:S01]  /*09a0*/  LDG.E.128 R76, [R76.64] ;  /* 0x000000044c4c7981 */ /* 0x000ee2000c1e1d00 */
[----:B------:R-:W-:-:S02]  /*09b0*/  IADD3.X R85, R227, c[0x0][0x18c], RZ, P0, !PT ;  /* 0x00006300e3557a10 */ /* 0x000fc400007fe4ff */
[----:B------:R-:W-:Y:S01]  /*09c0*/  SHF.R.U32.HI R215, RZ, 0x1c, R218 ;  /* 0x0000001cffd77819 */ /* 0x000fe200000116da */
[----:B------:R1:W4:Y:S01]  /*09d0*/  LDG.E R204, [R204.64] ;  /* 0x00000004cccc7981 */ /* 0x000322000c1e1900 */
[----:B------:R-:W-:Y:S02]  /*09e0*/  IADD3 R92, P0, R226, c[0x0][0x188], RZ ;  /* 0x00006200e25c7a10 */ /* 0x000fe40007f1e0ff */
[----:B------:R-:W-:Y:S01]  /*09f0*/  SHF.L.U32 R214, R216, 0x4, RZ ;  /* 0x00000004d8d67819 */ /* 0x000fe200000006ff */
[----:B------:R-:W4:Y:S01]  /*0a00*/  LDG.E.128 R84, [R84.64] ;  /* 0x0000000454547981 */ /* 0x000f22000c1e1d00 */
[----:B------:R-:W-:Y:S02]  /*0a10*/  IADD3.X R93, R215, c[0x0][0x18c], RZ, P0, !PT ;  /* 0x00006300d75d7a10 */ /* 0x000fe400007fe4ff */
[----:B------:R-:W-:Y:S02]  /*0a20*/  SHF.R.U32.HI R211, RZ, 0x1c, R216 ;  /* 0x0000001cffd37819 */ /* 0x000fe400000116d8 */
[----:B------:R-:W-:-:S02]  /*0a30*/  IADD3 R100, P0, R214, c[0x0][0x188], RZ ;  /* 0x00006200d6647a10 */ /* 0x000fc40007f1e0ff */
[----:B------:R-:W-:Y:S01]  /*0a40*/  IADD3 R217, R209, 0x200, RZ ;  /* 0x00000200d1d97810 */ /* 0x000fe20007ffe0ff */
[----:B------:R-:W4:Y:S01]  /*0a50*/  LDG.E.128 R92, [R92.64] ;  /* 0x000000045c5c7981 */ /* 0x000f22000c1e1d00 */
[----:B------:R-:W-:Y:S02]  /*0a60*/  MOV R136, 0x10 ;  /* 0x0000001000887802 */ /* 0x000fe40000000f00 */
[----:B------:R-:W-:Y:S02]  /*0a70*/  IADD3.X R101, R211, c[0x0][0x18c], RZ, P0, !PT ;  /* 0x00006300d3657a10 */ /* 0x000fe400007fe4ff */
[----:B------:R-:W-:Y:S01]  /*0a80*/  SHF.L.U32 R210, R217, 0x4, RZ ;  /* 0x00000004d9d27819 */ /* 0x000fe200000006ff */
[----:B------:R-:W-:Y:S01]  /*0a90*/  IMAD.WIDE.U32 R80, R209, R136, c[0x0][0x208] ;  /* 0x00008200d1507625 */ /* 0x000fe200078e0088 */
[----:B------:R-:W-:Y:S02]  /*0aa0*/  SHF.R.U32.HI R207, RZ, 0x1c, R217 ;  /* 0x0000001cffcf7819 */ /* 0x000fe400000116d9 */
[----:B------:R-:W4:Y:S01]  /*0ab0*/  LDG.E.128 R100, [R100.64] ;  /* 0x0000000464647981 */ /* 0x000f22000c1e1d00 */
[----:B------:R-:W-:-:S03]  /*0ac0*/  IADD3 R108, P0, R210, c[0x0][0x188], RZ ;  /* 0x00006200d26c7a10 */ /* 0x000fc60007f1e0ff */
[----:B------:R-:W4:Y:S01]  /*0ad0*/  LDG.E.128 R80, [R80.64] ;  /* 0x0000000450507981 */ /* 0x000f22000c1e1d00 */
[----:B------:R-:W-:Y:S02]  /*0ae0*/  IADD3.X R109, R207, c[0x0][0x18c], RZ, P0, !PT ;  /* 0x00006300cf6d7a10 */ /* 0x000fe400007fe4ff */
[----:B0-----:R-:W-:-:S04]  /*0af0*/  IADD3 R233, R209, 0x280, RZ ;  /* 0x00000280d1e97810 */ /* 0x001fc80007ffe0ff */
[----:B------:R-:W4:Y:S01]  /*0b00*/  LDG.E.128 R108, [R108.64] ;  /* 0x000000046c6c7981 */ /* 0x000f22000c1e1d00 */
[----:B------:R-:W-:Y:S01]  /*0b10*/  SHF.L.U32 R206, R233, 0x4, RZ ;  /* 0x00000004e9ce7819 */ /* 0x000fe200000006ff */
[----:B------:R-:W-:Y:S01]  /*0b20*/  IMAD.WIDE.U32 R88, R219, R136, c[0x0][0x208] ;  /* 0x00008200db587625 */ /* 0x000fe200078e0088 */
[----:B-1----:R-:W-:Y:S02]  /*0b30*/  SHF.R.U32.HI R205, RZ, 0x1c, R233 ;  /* 0x0000001cffcd7819 */ /* 0x002fe400000116e9 */
[----:B------:R-:W-:-:S03]  /*0b40*/  IADD3 R116, P0, R206, c[0x0][0x188], RZ ;  /* 0x00006200ce747a10 */ /* 0x000fc60007f1e0ff */
[----:B------:R-:W4:Y:S01]  /*0b50*/  LDG.E.128 R88, [R88.64] ;  /* 0x0000000458587981 */ /* 0x000f22000c1e1d00 */
[----:B------:R-:W-:-:S06]  /*0b60*/  IADD3.X R117, R205, c[0x0][0x18c], RZ, P0, !PT ;  /* 0x00006300cd757a10 */ /* 0x000fcc00007fe4ff */
[----:B------:R-:W4:Y:S01]  /*0b70*/  LDG.E.128 R116, [R116.64] ;  /* 0x0000000474747981 */ /* 0x000f22000c1e1d00 */
[----:B------:R-:W-:-:S06]  /*0b80*/  IMAD.WIDE.U32 R96, R218, R136, c[0x0][0x208] ;  /* 0x00008200da607625 */ /* 0x000fcc00078e0088 */
[----:B------:R-:W4:Y:S01]  /*0b90*/  LDG.E.128 R96, [R96.64] ;  /* 0x0000000460607981 */ /* 0x000f22000c1e1d00 */
[----:B------:R-:W-:-:S06]  /*0ba0*/  IMAD.WIDE.U32 R104, R216, R136, c[0x0][0x208] ;  /* 0x00008200d8687625 */ /* 0x000fcc00078e0088 */
[----:B------:R-:W4:Y:S01]  /*0bb0*/  LDG.E.128 R104, [R104.64] ;  /* 0x0000000468687981 */ /* 0x000f22000c1e1d00 */
[----:B------:R-:W-:-:S06]  /*0bc0*/  IMAD.WIDE.U32 R112, R217, R136, c[0x0][0x208] ;  /* 0x00008200d9707625 */ /* 0x000fcc00078e0088 */
[----:B------:R-:W4:Y:S01]  /*0bd0*/  LDG.E.128 R112, [R112.64] ;  /* 0x0000000470707981 */ /* 0x000f22000c1e1d00 */
[----:B------:R-:W-:Y:S01]  /*0be0*/  IADD3 R235, R209, 0x300, RZ ;  /* 0x00000300d1eb7810 */ /* 0x000fe20007ffe0ff */
[----:B------:R-:W-:-:S03]  /*0bf0*/  IMAD.WIDE.U32 R120, R233, R136, c[0x0][0x208] ;  /* 0x00008200e9787625 */ /* 0x000fc600078e0088 */
[----:B------:R-:W-:Y:S02]  /*0c00*/  SHF.L.U32 R203, R235, 0x4, RZ ;  /* 0x00000004ebcb7819 */ /* 0x000fe400000006ff */
[----:B------:R-:W-:Y:S01]  /*0c10*/  SHF.R.U32.HI R201, RZ, 0x1c, R235 ;  /* 0x0000001cffc97819 */ /* 0x000fe200000116eb */
[----:B------:R-:W4:Y:S01]  /*0c20*/  LDG.E.128 R120, [R120.64] ;  /* 0x0000000478787981 */ /* 0x000f22000c1e1d00 */
[----:B------:R-:W-:-:S04]  /*0c30*/  IADD3 R124, P0, R203, c[0x0][0x188], RZ ;  /* 0x00006200cb7c7a10 */ /* 0x000fc80007f1e0ff */
[----:B------:R-:W-:Y:S02]  /*0c40*/  IADD3.X R125, R201, c[0x0][0x18c], RZ, P0, !PT ;  /* 0x00006300c97d7a10 */ /* 0x000fe400007fe4ff */
[----:B------:R-:W-:Y:S01]  /*0c50*/  IADD3 R237, R209, 0x380, RZ ;  /* 0x00000380d1ed7810 */ /* 0x000fe20007ffe0ff */
[----:B------:R-:W-:-:S03]  /*0c60*/  IMAD.WIDE.U32 R128, R235, R136, c[0x0][0x208] ;  /* 0x00008200eb807625 */ /* 0x000fc600078e0088 */
[----:B------:R-:W4:Y:S01]  /*0c70*/  LDG.E.128 R124, [R124.64] ;  /* 0x000000047c7c7981 */ /* 0x000f22000c1e1d00 */
[----:B------:R-:W-:Y:S02]  /*0c80*/  SHF.L.U32 R202, R237, 0x4, RZ ;  /* 0x00000004edca7819 */ /* 0x000fe400000006ff */
[----:B------:R-:W-:Y:S01]  /*0c90*/  SHF.R.U32.HI R184, RZ, 0x1c, R237 ;  /* 0x0000001cffb87819 */ /* 0x000fe200000116ed */
[----:B------:R-:W4:Y:S01]  /*0ca0*/  LDG.E.128 R128, [R128.64] ;  /* 0x0000000480807981 */ /* 0x000f22000c1e1d00 */
[----:B------:R-:W-:-:S04]  /*0cb0*/  IADD3 R132, P2, R202, c[0x0][0x188], RZ ;  /* 0x00006200ca847a10 */ /* 0x000fc80007f5e0ff */
[----:B------:R-:W-:Y:S01]  /*0cc0*/  IADD3.X R133, R184, c[0x0][0x18c], RZ, P2, !PT ;  /* 0x00006300b8857a10 */ /* 0x000fe200017fe4ff */
[----:B------:R-:W-:-:S05]  /*0cd0*/  IMAD.WIDE.U32 R136, R237, R136, c[0x0][0x208] ;  /* 0x00008200ed887625 */ /* 0x000fca00078e0088 */
[----:B------:R-:W4:Y:S04]  /*0ce0*/  LDG.E.128 R132, [R132.64] ;  /* 0x0000000484847981 */ /* 0x000f28000c1e1d00 */
[----:B------:R-:W4:Y:S01]  /*0cf0*/  LDG.E.128 R136, [R136.64] ;  /* 0x0000000488887981 */ /* 0x000f22000c1e1d00 */
[----:B------:R-:W-:-:S04]  /*0d00*/  ISETP.NE.U32.AND P1, PT, RZ, c[0x0][0x1c0], PT ;  /* 0x00007000ff007a0c */ /* 0x000fc80003f25070 */
[----:B------:R-:W-:Y:S02]  /*0d10*/  ISETP.NE.AND.EX P1, PT, RZ, c[0x0][0x1c4], PT, P1 ;  /* 0x00007100ff007a0c */ /* 0x000fe40003f25310 */
[----:B------:R-:W-:Y:S02]  /*0d20*/  ISETP.NE.U32.AND P0, PT, RZ, c[0x0][0x218], PT ;  /* 0x00008600ff007a0c */ /* 0x000fe40003f05070 */
[----:B------:R-:W-:Y:S02]  /*0d30*/  SHF.R.S32.HI R200, RZ, 0x1f, R199 ;  /* 0x0000001fffc87819 */ /* 0x000fe400000114c7 */
[----:B------:R-:W-:-:S07]  /*0d40*/  ISETP.NE.AND.EX P0, PT, RZ, c[0x0][0x21c], PT, P0 ;  /* 0x00008700ff007a0c */ /* 0x000fce0003f05300 */
[----:B------:R-:W-:-:S04]  /*0d50*/  @P1 LEA R212, P2, R199, c[0x0][0x1c0], 0x2 ;  /* 0x00007000c7d41a11 */ /* 0x000fc800078410ff */
[----:B------:R-:W-:Y:S02]  /*0d60*/  @P1 LEA.HI.X R213, R199, c[0x0][0x1c4], R200, 0x2, P2 ;  /* 0x00007100c7d51a11 */ /* 0x000fe400010f14c8 */
[----:B------:R-:W-:Y:S02]  /*0d70*/  MOV R200, 0x3f800000 ;  /* 0x3f80000000c87802 */ /* 0x000fe40000000f00 */
[----:B------:R-:W-:Y:S02]  /*0d80*/  @P0 LEA R208, P3, R209, c[0x0][0x218], 0x4 ;  /* 0x00008600d1d00a11 */ /* 0x000fe400078620ff */
[----:B------:R-:W-:Y:S02]  /*0d90*/  @P0 LEA R224, P2, R219, c[0x0][0x218], 0x4 ;  /* 0x00008600dbe00a11 */ /* 0x000fe400078420ff */
[----:B------:R0:W5:Y:S01]  /*0da0*/  @P1 LDG.E R200, [R212.64] ;  /* 0x00000004d4c81981 */ /* 0x000162000c1e1900 */
[----:B------:R-:W-:Y:S02]  /*0db0*/  @P0 LEA R222, P1, R218, c[0x0][0x218], 0x4 ;  /* 0x00008600dade0a11 */ /* 0x000fe400078220ff */
[----:B------:R-:W-:-:S02]  /*0dc0*/  @P0 LEA.HI.X R209, R209, c[0x0][0x21c], RZ, 0x4, P3 ;  /* 0x00008700d1d10a11 */ /* 0x000fc400018f24ff */
[----:B------:R-:W-:Y:S02]  /*0dd0*/  @P0 LEA.HI.X R225, R219, c[0x0][0x21c], RZ, 0x4, P2 ;  /* 0x00008700dbe10a11 */ /* 0x000fe400010f24ff */
[----:B------:R-:W-:Y:S01]  /*0de0*/  @P0 LEA.HI.X R223, R218, c[0x0][0x21c], RZ, 0x4, P1 ;  /* 0x00008700dadf0a11 */ /* 0x000fe200008f24ff */
[----:B------:R1:W5:Y:S01]  /*0df0*/  @P0 LDG.E.128 R40, [R208.64] ;  /* 0x00000004d0280981 */ /* 0x000362000c1e1d00 */
[C---:B------:R-:W-:Y:S02]  /*0e00*/  @P0 LEA R220, P2, R216.reuse, c[0x0][0x218], 0x4 ;  /* 0x00008600d8dc0a11 */ /* 0x040fe400078420ff */
[C---:B------:R-:W-:Y:S01]  /*0e10*/  @P0 LEA R218, P1, R217.reuse, c[0x0][0x218], 0x4 ;  /* 0x00008600d9da0a11 */ /* 0x040fe200078220ff */
[----:B------:R-:W-:Y:S01]  /*0e20*/  ULDC.U8 UR6, c[0x0][0x1f0] ;  /* 0x00007c0000067ab9 */ /* 0x000fe20000000000 */
[----:B------:R-:W-:Y:S01]  /*0e30*/  @P0 LEA.HI.X R221, R216, c[0x0][0x21c], RZ, 0x4, P2 ;  /* 0x00008700d8dd0a11 */ /* 0x000fe200010f24ff */
[----:B------:R2:W5:Y:S01]  /*0e40*/  @P0 LDG.E.128 R44, [R224.64] ;  /* 0x00000004e02c0981 */ /* 0x000562000c1e1d00 */
[----:B------:R-:W-:-:S02]  /*0e50*/  @P0 LEA.HI.X R219, R217, c[0x0][0x21c], RZ, 0x4, P1 ;  /* 0x00008700d9db0a11 */ /* 0x000fc400008f24ff */
[----:B------:R-:W-:Y:S01]  /*0e60*/  @P0 LEA R216, P2, R233, c[0x0][0x218], 0x4 ;  /* 0x00008600e9d80a11 */ /* 0x000fe200078420ff */
[----:B------:R2:W5:Y:S01]  /*0e70*/  @P0 LDG.E.128 R48, [R222.64] ;  /* 0x00000004de300981 */ /* 0x000562000c1e1d00 */
[----:B0-----:R-:W-:Y:S02]  /*0e80*/  @P0 LEA R212, P3, R235, c[0x0][0x218], 0x4 ;  /* 0x00008600ebd40a11 */ /* 0x001fe400078620ff */
[----:B-1----:R-:W-:Y:S01]  /*0e90*/  @P0 LEA R208, P1, R237, c[0x0][0x218], 0x4 ;  /* 0x00008600edd00a11 */ /* 0x002fe200078220ff */
[----:B------:R0:W5:Y:S01]  /*0ea0*/  @P0 LDG.E.128 R52, [R220.64] ;  /* 0x00000004dc340981 */ /* 0x000162000c1e1d00 */
[----:B------:R-:W-:Y:S02]  /*0eb0*/  @P0 LEA.HI.X R217, R233, c[0x0][0x21c], RZ, 0x4, P2 ;  /* 0x00008700e9d90a11 */ /* 0x000fe400010f24ff */
[----:B------:R-:W-:Y:S01]  /*0ec0*/  @P0 LEA.HI.X R213, R235, c[0x0][0x21c], RZ, 0x4, P3 ;  /* 0x00008700ebd50a11 */ /* 0x000fe200018f24ff */
[----:B------:R1:W5:Y:S01]  /*0ed0*/  @P0 LDG.E.128 R56, [R218.64] ;  /* 0x00000004da380981 */ /* 0x000362000c1e1d00 */
[----:B------:R-:W-:-:S03]  /*0ee0*/  @P0 LEA.HI.X R209, R237, c[0x0][0x21c], RZ, 0x4, P1 ;  /* 0x00008700edd10a11 */ /* 0x000fc600008f24ff */
[----:B------:R0:W5:Y:S04]  /*0ef0*/  @P0 LDG.E.128 R60, [R216.64] ;  /* 0x00000004d83c0981 */ /* 0x000168000c1e1d00 */
[----:B------:R4:W5:Y:S04]  /*0f00*/  @P0 LDG.E.128 R64, [R212.64] ;  /* 0x00000004d4400981 */ /* 0x000968000c1e1d00 */
[----:B------:R0:W5:Y:S01]  /*0f10*/  @P0 LDG.E.128 R68, [R208.64] ;  /* 0x00000004d0440981 */ /* 0x000162000c1e1d00 */
[----:B------:R-:W-:-:S04]  /*0f20*/  ISETP.NE.AND P0, PT, RZ, UR6, PT ;  /* 0x00000006ff007c0c */ /* 0x000fc8000bf05270 */
[----:B--2---:R-:W-:-:S05]  /*0f30*/  FSEL R237, R232, RZ, !P0 ;  /* 0x000000ffe8ed7208 */ /* 0x004fca0004000000 */
[C---:B---3--:R-:W-:Y:S02]  /*0f40*/  FADD.FTZ R77, -R237.reuse, R77 ;  /* 0x0000004ded4d7221 */ /* 0x048fe40000010100 */
[C---:B------:R-:W-:Y:S02]  /*0f50*/  FADD.FTZ R79, -R237.reuse, R79 ;  /* 0x0000004fed4f7221 */ /* 0x040fe40000010100 */
[C---:B----4-:R-:W-:Y:S02]  /*0f60*/  FMUL.FTZ R212, R204.reuse, R77 ;  /* 0x0000004dccd47220 */ /* 0x050fe40000410000 */
[----:B------:R-:W-:Y:S02]  /*0f70*/  FMUL.FTZ R213, R204, R79 ;  /* 0x0000004fccd57220 */ /* 0x000fe40000410000 */
[C---:B------:R-:W-:Y:S02]  /*0f80*/  FADD.FTZ R77, -R237.reuse, R86 ;  /* 0x00000056ed4d7221 */ /* 0x040fe40000010100 */
[----:B------:R-:W-:-:S02]  /*0f90*/  FADD.FTZ R79, -R237, R87 ;  /* 0x00000057ed4f7221 */ /* 0x000fc40000010100 */
[C---:B------:R-:W-:Y:S02]  /*0fa0*/  FMUL.FTZ R87, R204.reuse, R77 ;  /* 0x0000004dcc577220 */ /* 0x040fe40000410000 */
[----:B0-----:R-:W-:Y:S02]  /*0fb0*/  FMUL.FTZ R220, R204, R79 ;  /* 0x0000004fccdc7220 */ /* 0x001fe40000410000 */
[C---:B------:R-:W-:Y:S02]  /*0fc0*/  FADD.FTZ R221, -R237.reuse, R76 ;  /* 0x0000004ceddd7221 */ /* 0x040fe40000010100 */
[C---:B------:R-:W-:Y:S02]  /*0fd0*/  FADD.FTZ R77, -R237.reuse, R100 ;  /* 0x00000064ed4d7221 */ /* 0x040fe40000010100 */
[----:B------:R-:W-:Y:S02]  /*0fe0*/  FADD.FTZ R79, -R237, R101 ;  /* 0x00000065ed4f7221 */ /* 0x000fe40000010100 */
[----:B------:R-:W-:-:S02]  /*0ff0*/  FMUL.FTZ R209, R197, R80 ;  /* 0x00000050c5d17220 */ /* 0x000fc40000410000 */
[----:B------:R-:W-:Y:S02]  /*1000*/  FMUL.FTZ R101, R204, R77 ;  /* 0x0000004dcc657220 */ /* 0x000fe40000410000 */
[----:B------:R-:W-:Y:S02]  /*1010*/  FADD.FTZ R77, -R237, R103 ;  /* 0x00000067ed4d7221 */ /* 0x000fe40000010100 */
[----:B------:R-:W-:Y:S02]  /*1020*/  FMUL.FTZ R217, R198, R81 ;  /* 0x00000051c6d97220 */ /* 0x000fe40000410000 */
[----:B------:R-:W-:Y:S02]  /*1030*/  FADD.FTZ R76, RZ, R209 ;  /* 0x000000d1ff4c7221 */ /* 0x000fe40000010000 */
[C---:B-1----:R-:W-:Y:S02]  /*1040*/  FMUL.FTZ R218, R204.reuse, R221 ;  /* 0x000000ddccda7220 */ /* 0x042fe40000410000 */
[----:B------:R-:W-:-:S02]  /*1050*/  FMUL.FTZ R238, R204, R77 ;  /* 0x0000004dccee7220 */ /* 0x000fc40000410000 */
[C---:B------:R-:W-:Y:S02]  /*1060*/  FADD.FTZ R162, R81.reuse, R162 ;  /* 0x000000a251a27221 */ /* 0x040fe40000010000 */
[----:B------:R-:W-:Y:S02]  /*1070*/  FFMA.FTZ R164, R81, R212, R164 ;  /* 0x000000d451a47223 */ /* 0x000fe400000100a4 */
[C---:B------:R-:W-:Y:S02]  /*1080*/  FADD.FTZ R77, -R237.reuse, R108 ;  /* 0x0000006ced4d7221 */ /* 0x040fe40000010100 */
[C---:B------:R-:W-:Y:S02]  /*1090*/  FADD.FTZ R223, -R237.reuse, R78 ;  /* 0x0000004eeddf7221 */ /* 0x040fe40000010100 */
[----:B------:R-:W-:Y:S02]  /*10a0*/  FADD.FTZ R81, -R237, R102 ;  /* 0x00000066ed517221 */ /* 0x000fe40000010100 */
[----:B------:R-:W-:-:S02]  /*10b0*/  FMUL.FTZ R102, R204, R79 ;  /* 0x0000004fcc667220 */ /* 0x000fc40000410000 */
[----:B------:R-:W-:Y:S02]  /*10c0*/  FADD.FTZ R78, R76, R217 ;  /* 0x000000d94c4e7221 */ /* 0x000fe40000010000 */
[C---:B------:R-:W-:Y:S02]  /*10d0*/  FADD.FTZ R79, -R237.reuse, R109 ;  /* 0x0000006ded4f7221 */ /* 0x040fe40000010100 */
[----:B------:R-:W-:Y:S02]  /*10e0*/  FFMA.FTZ R76, R218, R209, RZ ;  /* 0x000000d1da4c7223 */ /* 0x000fe400000100ff */
[----:B------:R-:W-:Y:S02]  /*10f0*/  FMUL.FTZ R109, R204, R77 ;  /* 0x0000004dcc6d7220 */ /* 0x000fe40000410000 */
[C---:B------:R-:W-:Y:S02]  /*1100*/  FADD.FTZ R221, -R237.reuse, R84 ;  /* 0x00000054eddd7221 */ /* 0x040fe40000010100 */
[----:B------:R-:W-:-:S02]  /*1110*/  FADD.FTZ R77, -R237, R111 ;  /* 0x0000006fed4d7221 */ /* 0x000fc40000010100 */
[----:B------:R-:W-:Y:S02]  /*1120*/  FMUL.FTZ R219, R195, R82 ;  /* 0x00000052c3db7220 */ /* 0x000fe40000410000 */
[C---:B------:R-:W-:Y:S02]  /*1130*/  FMUL.FTZ R208, R204.reuse, R223 ;  /* 0x000000dfccd07220 */ /* 0x040fe40000410000 */
[----:B------:R-:W-:Y:S02]  /*1140*/  FMUL.FTZ R103, R204, R81 ;  /* 0x00000051cc677220 */ /* 0x000fe40000410000 */
[----:B------:R-:W-:Y:S02]  /*1150*/  FFMA.FTZ R76, R212, R217, R76 ;  /* 0x000000d9d44c7223 */ /* 0x000fe4000001004c */
[----:B------:R-:W-:Y:S02]  /*1160*/  FADD.FTZ R81, -R237, R110 ;  /* 0x0000006eed517221 */ /* 0x000fe40000010100 */
[----:B------:R-:W-:-:S02]  /*1170*/  FMUL.FTZ R221, R204, R221 ;  /* 0x000000ddccdd7220 */ /* 0x000fc40000410000 */
[----:B------:R-:W-:Y:S02]  /*1180*/  FMUL.FTZ R110, R204, R77 ;  /* 0x0000004dcc6e7220 */ /* 0x000fe40000410000 */
[----:B------:R-:W-:Y:S02]  /*1190*/  FMUL.FTZ R216, R196, R83 ;  /* 0x00000053c4d87220 */ /* 0x000fe40000410000 */
[----:B------:R-:W-:Y:S02]  /*11a0*/  FADD.FTZ R85, -R237, R85 ;  /* 0x00000055ed557221 */ /* 0x000fe40000010100 */
        /* <DEDUP_REMOVED lines=8> */
[----:B------:R-:W-:-:S02]  /*1230*/  FMUL.FTZ R108, R204, R79 ;  /* 0x0000004fcc6c7220 */ /* 0x000fc40000410000 */
[C---:B------:R-:W-:Y:S02]  /*1240*/  FADD.FTZ R29, R89.reuse, R29 ;  /* 0x0000001d591d7221 */ /* 0x040fe40000010000 */
[----:B------:R-:W-:Y:S02]  /*1250*/  FFMA.FTZ R0, R89, R86, R0 ;  /* 0x0000005659007223 */ /* 0x000fe40000010000 */
[----:B------:R-:W-:Y:S02]  /*1260*/  FADD.FTZ R79, -R237, R116 ;  /* 0x00000074ed4f7221 */ /* 0x000fe40000010100 */
[----:B------:R-:W-:Y:S02]  /*1270*/  FADD.FTZ R76, R77, R88 ;  /* 0x000000584d4c7221 */ /* 0x000fe40000010000 */
[----:B------:R-:W-:Y:S02]  /*1280*/  FMUL.FTZ R89, R194, R89 ;  /* 0x00000059c2597220 */ /* 0x000fe40000410000 */
[----:B------:R-:W-:-:S02]  /*1290*/  FFMA.FTZ R77, R221, R88, R78 ;  /* 0x00000058dd4d7223 */ /* 0x000fc4000001004e */
[C---:B------:R-:W-:Y:S02]  /*12a0*/  FMUL.FTZ R111, R204.reuse, R81 ;  /* 0x00000051cc6f7220 */ /* 0x040fe40000410000 */
[----:B------:R-:W-:Y:S02]  /*12b0*/  FADD.FTZ R81, -R237, R117 ;  /* 0x00000075ed517221 */ /* 0x000fe40000010100 */
        /* <DEDUP_REMOVED lines=32> */
[C---:B------:R-:W-:Y:S02]  /*14c0*/  FADD.FTZ R37, R105.reuse, R37 ;  /* 0x0000002569257221 */ /* 0x040fe40000010000 */
[----:B------:R-:W-:-:S02]  /*14d0*/  FFMA.FTZ R9, R105, R102, R9 ;  /* 0x0000006669097223 */ /* 0x000fc40000010009 */
[----:B------:R-:W-:Y:S02]  /*14e0*/  FMUL.FTZ R105, R186, R105 ;  /* 0x00000069ba697220 */ /* 0x000fe40000410000 */
[----:B------:R-:W-:Y:S02]  /*14f0*/  FADD.FTZ R76, R79, R104 ;  /* 0x000000684f4c7221 */ /* 0x000fe40000010000 */
[----:B------:R-:W-:Y:S02]  /*1500*/  FFMA.FTZ R77, R101, R104, R77 ;  /* 0x00000068654d7223 */ /* 0x000fe4000001004d */
[C---:B------:R-:W-:Y:S02]  /*1510*/  FADD.FTZ R141, R106.reuse, R141 ;  /* 0x0000008d6a8d7221 */ /* 0x040fe40000010000 */
[----:B------:R-:W-:Y:S02]  /*1520*/  FFMA.FTZ R12, R106, R103, R12 ;  /* 0x000000676a0c7223 */ /* 0x000fe4000001000c */
[----:B------:R-:W-:-:S02]  /*1530*/  FMUL.FTZ R106, R183, R106 ;  /* 0x0000006ab76a7220 */ /* 0x000fc40000410000 */
[----:B------:R-:W-:Y:S02]  /*1540*/  FADD.FTZ R79, R76, R105 ;  /* 0x000000694c4f7221 */ /* 0x000fe40000010000 */
[----:B------:R-:W-:Y:S02]  /*1550*/  FFMA.FTZ R77, R102, R105, R77 ;  /* 0x00000069664d7223 */ /* 0x000fe4000001004d */
[C---:B------:R-:W-:Y:S02]  /*1560*/  FADD.FTZ R38, R107.reuse, R38 ;  /* 0x000000266b267221 */ /* 0x040fe40000010000 */
[----:B------:R-:W-:Y:S02]  /*1570*/  FFMA.FTZ R11, R107, R238, R11 ;  /* 0x000000ee6b0b7223 */ /* 0x000fe4000001000b */
[----:B------:R-:W-:Y:S02]  /*1580*/  FMUL.FTZ R107, R166, R107 ;  /* 0x0000006ba66b7220 */ /* 0x000fe40000410000 */
[----:B------:R-:W-:-:S02]  /*1590*/  FADD.FTZ R76, R79, R106 ;  /* 0x0000006a4f4c7221 */ /* 0x000fc40000010000 */
[----:B------:R-:W-:Y:S02]  /*15a0*/  FFMA.FTZ R77, R103, R106, R77 ;  /* 0x0000006a674d7223 */ /* 0x000fe4000001004d */
[C---:B------:R-:W-:Y:S02]  /*15b0*/  FADD.FTZ R143, R112.reuse, R143 ;  /* 0x0000008f708f7221 */ /* 0x040fe40000010000 */
[----:B------:R-:W-:Y:S02]  /*15c0*/  FFMA.FTZ R14, R112, R109, R14 ;  /* 0x0000006d700e7223 */ /* 0x000fe4000001000e */
[----:B------:R-:W-:Y:S02]  /*15d0*/  FMUL.FTZ R112, R181, R112 ;  /* 0x00000070b5707220 */ /* 0x000fe40000410000 */
[----:B------:R-:W-:Y:S02]  /*15e0*/  FADD.FTZ R79, R76, R107 ;  /* 0x0000006b4c4f7221 */ /* 0x000fe40000010000 */
[----:B------:R-:W-:-:S02]  /*15f0*/  FFMA.FTZ R77, R238, R107, R77 ;  /* 0x0000006bee4d7223 */ /* 0x000fc4000001004d */
[C---:B------:R-:W-:Y:S02]  /*1600*/  FADD.FTZ R140, R113.reuse, R140 ;  /* 0x0000008c718c7221 */ /* 0x040fe40000010000 */
        /* <DEDUP_REMOVED lines=16> */
[----:B------:R-:W-:-:S02]  /*1710*/  FADD.FTZ R83, -R237, R118 ;  /* 0x00000076ed537221 */ /* 0x000fc40000010100 */
[C---:B------:R-:W-:Y:S02]  /*1720*/  FADD.FTZ R147, R120.reuse, R147 ;  /* 0x0000009378937221 */ /* 0x040fe40000010000 */
[----:B------:R-:W-:Y:S02]  /*1730*/  FFMA.FTZ R18, R120, R117, R18 ;  /* 0x0000007578127223 */ /* 0x000fe40000010012 */
[----:B------:R-:W-:Y:S02]  /*1740*/  FMUL.FTZ R116, R204, R81 ;  /* 0x00000051cc747220 */ /* 0x000fe40000410000 */
[----:B------:R-:W-:Y:S02]  /*1750*/  FMUL.FTZ R120, R177, R120 ;  /* 0x00000078b1787220 */ /* 0x000fe40000410000 */
[----:B------:R-:W-:Y:S02]  /*1760*/  FADD.FTZ R79, R76, R115 ;  /* 0x000000734c4f7221 */ /* 0x000fe40000010000 */
[----:B------:R-:W-:-:S02]  /*1770*/  FFMA.FTZ R77, R110, R115, R77 ;  /* 0x000000736e4d7223 */ /* 0x000fc4000001004d */
[----:B------:R-:W-:Y:S02]  /*1780*/  FADD.FTZ R85, -R237, R119 ;  /* 0x00000077ed557221 */ /* 0x000fe40000010100 */
[C---:B------:R-:W-:Y:S02]  /*1790*/  FADD.FTZ R144, R121.reuse, R144 ;  /* 0x0000009079907221 */ /* 0x040fe40000010000 */
[----:B------:R-:W-:Y:S02]  /*17a0*/  FFMA.FTZ R17, R121, R116, R17 ;  /* 0x0000007479117223 */ /* 0x000fe40000010011 */
[----:B------:R-:W-:Y:S02]  /*17b0*/  FMUL.FTZ R119, R204, R83 ;  /* 0x00000053cc777220 */ /* 0x000fe40000410000 */
[----:B------:R-:W-:Y:S02]  /*17c0*/  FMUL.FTZ R121, R172, R121 ;  /* 0x00000079ac797220 */ /* 0x000fe40000410000 */
[----:B------:R-:W-:-:S02]  /*17d0*/  FADD.FTZ R76, R79, R120 ;  /* 0x000000784f4c7221 */ /* 0x000fc40000010000 */
[----:B------:R-:W-:Y:S02]  /*17e0*/  FFMA.FTZ R77, R117, R120, R77 ;  /* 0x00000078754d7223 */ /* 0x000fe4000001004d */
[C---:B------:R-:W-:Y:S02]  /*17f0*/  FADD.FTZ R31, R91.reuse, R31 ;  /* 0x0000001f5b1f7221 */ /* 0x040fe40000010000 */
[----:B------:R-:W-:Y:S02]  /*1800*/  FFMA.FTZ R3, R91, R220, R3 ;  /* 0x000000dc5b037223 */ /* 0x000fe40000010003 */
[C---:B------:R-:W-:Y:S02]  /*1810*/  FADD.FTZ R149, R122.reuse, R149 ;  /* 0x000000957a957221 */ /* 0x040fe40000010000 */
[----:B------:R-:W-:Y:S02]  /*1820*/  FFMA.FTZ R20, R122, R119, R20 ;  /* 0x000000777a147223 */ /* 0x000fe40000010014 */
[----:B------:R-:W-:-:S02]  /*1830*/  FMUL.FTZ R118, R204, R85 ;  /* 0x00000055cc767220 */ /* 0x000fc40000410000 */
[----:B------:R-:W-:Y:S02]  /*1840*/  FADD.FTZ R91, -R237, R124 ;  /* 0x0000007ced5b7221 */ /* 0x000fe40000010100 */
[----:B------:R-:W-:Y:S02]  /*1850*/  FMUL.FTZ R122, R175, R122 ;  /* 0x0000007aaf7a7220 */ /* 0x000fe40000410000 */
[----:B------:R-:W-:Y:S02]  /*1860*/  FADD.FTZ R79, R76, R121 ;  /* 0x000000794c4f7221 */ /* 0x000fe40000010000 */
[----:B------:R-:W-:Y:S02]  /*1870*/  FFMA.FTZ R77, R116, R121, R77 ;  /* 0x00000079744d7223 */ /* 0x000fe4000001004d */
[C---:B------:R-:W-:Y:S02]  /*1880*/  FADD.FTZ R146, R123.reuse, R146 ;  /* 0x000000927b927221 */ /* 0x040fe40000010000 */
        /* <DEDUP_REMOVED lines=8> */
[----:B------:R-:W-:Y:S02]  /*1910*/  FADD.FTZ R93, -R237, R126 ;  /* 0x0000007eed5d7221 */ /* 0x000fe40000010100 */
[C---:B------:R-:W-:Y:S02]  /*1920*/  FADD.FTZ R151, R128.reuse, R151 ;  /* 0x0000009780977221 */ /* 0x040fe40000010000 */
[----:B------:R-:W-:Y:S02]  /*1930*/  FFMA.FTZ R22, R128, R91, R22 ;  /* 0x0000005b80167223 */ /* 0x000fe40000010016 */
[----:B------:R-:W-:Y:S02]  /*1940*/  FMUL.FTZ R90, R204, R125 ;  /* 0x0000007dcc5a7220 */ /* 0x000fe40000410000 */
[----:B------:R-:W-:-:S02]  /*1950*/  FMUL.FTZ R128, R173, R128 ;  /* 0x00000080ad807220 */ /* 0x000fc40000410000 */
[----:B------:R-:W-:Y:S02]  /*1960*/  FADD.FTZ R79, R76, R123 ;  /* 0x0000007b4c4f7221 */ /* 0x000fe40000010000 */
[----:B------:R-:W-:Y:S02]  /*1970*/  FFMA.FTZ R77, R118, R123, R77 ;  /* 0x0000007b764d7223 */ /* 0x000fe4000001004d */
[----:B------:R-:W-:Y:S02]  /*1980*/  FADD.FTZ R127, -R237, R127 ;  /* 0x0000007fed7f7221 */ /* 0x000fe40000010100 */
[C---:B------:R-:W-:Y:S02]  /*1990*/  FADD.FTZ R148, R129.reuse, R148 ;  /* 0x0000009481947221 */ /* 0x040fe40000010000 */
[----:B------:R-:W-:Y:S02]  /*19a0*/  FFMA.FTZ R21, R129, R90, R21 ;  /* 0x0000005a81157223 */ /* 0x000fe40000010015 */
[----:B------:R-:W-:-:S02]  /*19b0*/  FMUL.FTZ R93, R204, R93 ;  /* 0x0000005dcc5d7220 */ /* 0x000fc40000410000 */
[----:B------:R-:W-:Y:S02]  /*19c0*/  FMUL.FTZ R129, R176, R129 ;  /* 0x00000081b0817220 */ /* 0x000fe40000410000 */
[----:B------:R-:W-:Y:S02]  /*19d0*/  FADD.FTZ R76, R79, R128 ;  /* 0x000000804f4c7221 */ /* 0x000fe40000010000 */
        /* <DEDUP_REMOVED lines=32> */
[----:B------:R-:W-:Y:S02]  /*1be0*/  FADD.FTZ R135, -R237, R135 ;  /* 0x00000087ed877221 */ /* 0x000fe40000010100 */
[----:B------:R-:W-:-:S02]  /*1bf0*/  FMUL.FTZ R138, R167, R138 ;  /* 0x0000008aa78a7220 */ /* 0x000fc40000410000 */
[----:B------:R-:W-:Y:S02]  /*1c00*/  FADD.FTZ R79, R76, R137 ;  /* 0x000000894c4f7221 */ /* 0x000fe40000010000 */
[----:B------:R-:W-:Y:S02]  /*1c10*/  FFMA.FTZ R77, R94, R137, R77 ;  /* 0x000000895e4d7223 */ /* 0x000fe4000001004d */
[C---:B------:R-:W-:Y:S02]  /*1c20*/  FADD.FTZ R34, R96.reuse, R34 ;  /* 0x0000002260227221 */ /* 0x040fe40000010000 */
[----:B------:R-:W-:Y:S02]  /*1c30*/  FFMA.FTZ R6, R96, R225, R6 ;  /* 0x000000e160067223 */ /* 0x000fe40000010006 */
[C---:B------:R-:W-:Y:S02]  /*1c40*/  FADD.FTZ R36, R98.reuse, R36 ;  /* 0x0000002462247221 */ /* 0x040fe40000010000 */
[----:B------:R-:W-:-:S02]  /*1c50*/  FFMA.FTZ R8, R98, R233, R8 ;  /* 0x000000e962087223 */ /* 0x000fc40000010008 */
[----:B------:R-:W-:Y:S02]  /*1c60*/  FMUL.FTZ R96, R182, R139 ;  /* 0x0000008bb6607220 */ /* 0x000fe40000410000 */
[----:B------:R-:W-:Y:S02]  /*1c70*/  FMUL.FTZ R98, R204, R135 ;  /* 0x00000087cc627220 */ /* 0x000fe40000410000 */
[----:B------:R-:W-:Y:S02]  /*1c80*/  FADD.FTZ R79, R79, R138 ;  /* 0x0000008a4f4f7221 */ /* 0x000fe40000010000 */
[----:B------:R-:W-:Y:S01]  /*1c90*/  FFMA.FTZ R77, R97, R138, R77 ;  /* 0x0000008a614d7223 */ /* 0x000fe2000001004d */
[----:B------:R-:W-:Y:S01]  /*1ca0*/  LOP3.LUT P1, RZ, R156, 0x1f, RZ, 0xc0, !PT ;  /* 0x0000001f9cff7812 */ /* 0x000fe2000782c0ff */
[C---:B------:R-:W-:Y:S02]  /*1cb0*/  FADD.FTZ R163, R80.reuse, R163 ;  /* 0x000000a350a37221 */ /* 0x040fe40000010000 */
[----:B------:R-:W-:-:S02]  /*1cc0*/  FFMA.FTZ R165, R80, R218, R165 ;  /* 0x000000da50a57223 */ /* 0x000fc400000100a5 */
[C---:B------:R-:W-:Y:S02]  /*1cd0*/  FADD.FTZ R159, R82.reuse, R159 ;  /* 0x0000009f529f7221 */ /* 0x040fe40000010000 */
[----:B------:R-:W-:Y:S02]  /*1ce0*/  FFMA.FTZ R161, R82, R208, R161 ;  /* 0x000000d052a17223 */ /* 0x000fe400000100a1 */
[C---:B------:R-:W-:Y:S02]  /*1cf0*/  FADD.FTZ R35, R99.reuse, R35 ;  /* 0x0000002363237221 */ /* 0x040fe40000010000 */
[----:B------:R-:W-:Y:S02]  /*1d00*/  FFMA.FTZ R7, R99, R234, R7 ;  /* 0x000000ea63077223 */ /* 0x000fe40000010007 */
[C---:B------:R-:W-:Y:S02]  /*1d10*/  FADD.FTZ R154, R139.reuse, R154 ;  /* 0x0000009a8b9a7221 */ /* 0x040fe40000010000 */
[----:B------:R-:W-:-:S02]  /*1d20*/  FFMA.FTZ R27, R139, R98, R27 ;  /* 0x000000628b1b7223 */ /* 0x000fc4000001001b */
[----:B------:R-:W-:Y:S02]  /*1d30*/  FADD.FTZ R81, R79, R96 ;  /* 0x000000604f517221 */ /* 0x000fe40000010000 */
[----:B------:R-:W-:Y:S01]  /*1d40*/  FFMA.FTZ R83, R98, R96, R77 ;  /* 0x0000006062537223 */ /* 0x000fe2000001004d */
[----:B------:R-:W-:Y:S05]  /*1d50*/  BRA.DIV ~URZ, `(.L_x_9481) ;  /* 0x000018027f007947 */ /* 0x000fea000b800000 */
[----:B------:R0:W1:Y:S02]  /*1d60*/  SHFL.DOWN PT, R78, R81, 0x10, 0x1f ;  /* 0x0a001f00514e7f89 */ /* 0x00006400000e0000 */
.L_x_9492:
        /* <DEDUP_REMOVED lines=18> */
.L_x_9493:
        /* <DEDUP_REMOVED lines=16> */
[----:B------:R-:W-:-:S03]  /*1f90*/  SHF.L.U32 R100, R100, 0x3, RZ ;  /* 0x0000000364647819 */ /* 0x000fc600000006ff */
[----:B------:R1:W-:Y:S04]  /*1fa0*/  @!P1 STS.64 [R99.X8+0x4000], R84 ;  /* 0x0040005463009388 */ /* 0x0003e80000008a00 */
[----:B------:R-:W-:Y:S01]  /*1fb0*/  BAR.SYNC.DEFER_BLOCKING 0x0 ;  /* 0x0000000000007b1d */ /* 0x000fe20000010000 */
[----:B------:R-:W-:-:S04]  /*1fc0*/  ISETP.NE.U32.AND P1, PT, RZ, c[0x0][0x258], PT ;  /* 0x00009600ff007a0c */ /* 0x000fc80003f25070 */
[----:B------:R-:W-:Y:S02]  /*1fd0*/  ISETP.NE.AND.EX P1, PT, RZ, c[0x0][0x25c], PT, P1 ;  /* 0x00009700ff007a0c */ /* 0x000fe40003f25310 */
[----:B-1----:R-:W-:Y:S01]  /*1fe0*/  IADD3 R84, P4, R228, c[0x0][0x248], RZ ;  /* 0x00009200e4547a10 */ /* 0x002fe20007f9e0ff */
[----:B------:R-:W1:Y:S04]  /*1ff0*/  LDS.128 R76, [R100+0x4000] ;  /* 0x00400000644c7984 */ /* 0x000e680000000c00 */
[----:B0-----:R-:W0:Y:S01]  /*2000*/  LDS.128 R80, [R100+0x4010] ;  /* 0x0040100064507984 */ /* 0x001e220000000c00 */
[----:B-1----:R-:W-:Y:S02]  /*2010*/  FADD.FTZ R125, RZ, R76 ;  /* 0x0000004cff7d7221 */ /* 0x002fe40000010000 */
[----:B------:R-:W-:-:S02]  /*2020*/  FADD.FTZ R76, RZ, R77 ;  /* 0x0000004dff4c7221 */ /* 0x000fc40000010000 */
[----:B------:R-:W-:Y:S02]  /*2030*/  FADD.FTZ R125, R78, R125 ;  /* 0x0000007d4e7d7221 */ /* 0x000fe40000010000 */
[----:B------:R-:W-:Y:S02]  /*2040*/  FADD.FTZ R76, R79, R76 ;  /* 0x0000004c4f4c7221 */ /* 0x000fe40000010000 */
[----:B0-----:R-:W-:Y:S02]  /*2050*/  FADD.FTZ R125, R125, R80 ;  /* 0x000000507d7d7221 */ /* 0x001fe40000010000 */
[----:B------:R-:W-:Y:S02]  /*2060*/  FADD.FTZ R76, R76, R81 ;  /* 0x000000514c4c7221 */ /* 0x000fe40000010000 */
[----:B------:R-:W-:Y:S02]  /*2070*/  FADD.FTZ R82, R82, R125 ;  /* 0x0000007d52527221 */ /* 0x000fe40000010000 */
        /* <DEDUP_REMOVED lines=19> */
[----:B------:R-:W-:Y:S01]  /*21b0*/  FADD.FTZ R83, R89, -R86 ;  /* 0x8000005659537221 */ /* 0x000fe20000010000 */
[----:B------:R-:W-:Y:S01]  /*21c0*/  IADD3 R86, P5, R230, c[0x0][0x248], RZ ;  /* 0x00009200e6567a10 */ /* 0x000fe20007fbe0ff */
[-CC-:B------:R-:W-:Y:S02]  /*21d0*/  FFMA.FTZ R133, R103, R100.reuse, R99.reuse ;  /* 0x0000006467857223 */ /* 0x180fe40000010063 */
[----:B------:R-:W-:Y:S02]  /*21e0*/  FADD.FTZ R109, R105, -R102 ;  /* 0x80000066696d7221 */ /* 0x000fe40000010000 */
[----:B------:R-:W-:Y:S02]  /*21f0*/  FADD.FTZ R135, R107, -R238 ;  /* 0x800000ee6b877221 */ /* 0x000fe40000010000 */
[----:B------:R-:W-:-:S02]  /*2200*/  FFMA.FTZ R81, R221, R100, R99 ;  /* 0x00000064dd517223 */ /* 0x000fc40000010063 */
[-CC-:B------:R-:W-:Y:S01]  /*2210*/  FFMA.FTZ R139, R87, R100.reuse, R99.reuse ;  /* 0x00000064578b7223 */ /* 0x180fe20000010063 */
[----:B------:R-:W-:Y:S01]  /*2220*/  IADD3.X R87, R229, c[0x0][0x24c], RZ, P5, !PT ;  /* 0x00009300e5577a10 */ /* 0x000fe20002ffe4ff */
        /* <DEDUP_REMOVED lines=12> */
[C---:B------:R-:W-:Y:S02]  /*22f0*/  FMUL.FTZ R209, R204.reuse, R209 ;  /* 0x000000d1ccd17220 */ /* 0x040fe40000410000 */
[C---:B------:R-:W-:Y:S02]  /*2300*/  FMUL.FTZ R80, R204.reuse, R217 ;  /* 0x000000d9cc507220 */ /* 0x040fe40000410000 */
[C---:B------:R-:W-:Y:S02]  /*2310*/  FMUL.FTZ R219, R204.reuse, R219 ;  /* 0x000000dbccdb7220 */ /* 0x040fe40000410000 */
[----:B------:R-:W-:Y:S02]  /*2320*/  FMUL.FTZ R82, R204, R77 ;  /* 0x0000004dcc527220 */ /* 0x000fe40000410000 */
        /* <DEDUP_REMOVED lines=17> */
[----:B-----5:R-:W-:Y:S02]  /*2440*/  @P0 FADD.FTZ R209, R40, R209 ;  /* 0x000000d128d10221 */ /* 0x020fe40000010000 */
[----:B------:R-:W-:-:S02]  /*2450*/  @P0 FADD.FTZ R80, R41, R80 ;  /* 0x0000005029500221 */ /* 0x000fc40000010000 */
[----:B------:R-:W-:Y:S02]  /*2460*/  @P0 FADD.FTZ R219, R42, R219 ;  /* 0x000000db2adb0221 */ /* 0x000fe40000010000 */
[----:B------:R-:W-:Y:S01]  /*2470*/  @P0 FADD.FTZ R82, R43, R82 ;  /* 0x000000522b520221 */ /* 0x000fe20000010000 */
[----:B------:R-:W-:Y:S05]  /*2480*/  @!P2 BRA `(.L_x_9483) ;  /* 0x000000700000a947 */ /* 0x000fea0003800000 */
[----:B------:R-:W-:Y:S02]  /*2490*/  IADD3 R230, P5, R230, c[0x0][0x258], RZ ;  /* 0x00009600e6e67a10 */ /* 0x000fe40007fbe0ff */
[----:B------:R-:W-:Y:S02]  /*24a0*/  SEL R79, R82, R75, P1 ;  /* 0x0000004b524f7207 */ /* 0x000fe40000800000 */
[----:B------:R-:W-:Y:S02]  /*24b0*/  SEL R78, R219, R74, P1 ;  /* 0x0000004adb4e7207 */ /* 0x000fe40000800000 */
[----:B------:R-:W-:Y:S02]  /*24c0*/  SEL R77, R80, R73, P1 ;  /* 0x00000049504d7207 */ /* 0x000fe40000800000 */
[----:B------:R-:W-:-:S02]  /*24d0*/  IADD3.X R231, R229, c[0x0][0x25c], RZ, P5, !PT ;  /* 0x00009700e5e77a10 */ /* 0x000fc40002ffe4ff */
[----:B------:R-:W-:-:S05]  /*24e0*/  SEL R76, R209, R72, P1 ;  /* 0x00000048d14c7207 */ /* 0x000fca0000800000 */
[----:B------:R0:W-:Y:S02]  /*24f0*/  STG.E.128 [R230.64], R76 ;  /* 0x0000004ce6007986 */ /* 0x0001e4000c101d04 */
.L_x_9483:
[C---:B------:R-:W-:Y:S01]  /*2500*/  FMUL.FTZ R111, R204.reuse, R81 ;  /* 0x00000051cc6f7220 */ /* 0x040fe20000410000 */
[----:B------:R-:W-:Y:S01]  /*2510*/  IADD3.X R85, R227, c[0x0][0x24c], RZ, P4, !PT ;  /* 0x00009300e3557a10 */ /* 0x000fe200027fe4ff */
[----:B------:R-:W-:Y:S02]  /*2520*/  FMUL.FTZ R88, R204, R83 ;  /* 0x00000053cc587220 */ /* 0x000fe40000410000 */
[-C--:B------:R-:W-:Y:S02]  /*2530*/  FMUL.FTZ R83, R82, R200.reuse ;  /* 0x000000c852537220 */ /* 0x080fe40000410000 */
[-C--:B------:R-:W-:Y:S02]  /*2540*/  FMUL.FTZ R81, R80, R200.reuse ;  /* 0x000000c850517220 */ /* 0x080fe40000410000 */
[-C--:B------:R-:W-:Y:S02]  /*2550*/  FMUL.FTZ R82, R219, R200.reuse ;  /* 0x000000c8db527220 */ /* 0x080fe40000410000 */
[----:B------:R-:W-:-:S02]  /*2560*/  FMUL.FTZ R80, R209, R200 ;  /* 0x000000c8d1507220 */ /* 0x000fc40000410000 */
[C---:B------:R-:W-:Y:S02]  /*2570*/  FMUL.FTZ R139, R204.reuse, R139 ;  /* 0x0000008bcc8b7220 */ /* 0x040fe40000410000 */
[----:B------:R-:W-:Y:S01]  /*2580*/  FMUL.FTZ R102, R204, R223 ;  /* 0x000000dfcc667220 */ /* 0x000fe20000410000 */
[----:B------:R1:W-:Y:S01]  /*2590*/  STG.E.128 [R86.64], R80 ;  /* 0x0000005056007986 */ /* 0x0003e2000c101d04 */
[----:B------:R-:W-:Y:S02]  /*25a0*/  @P0 FADD.FTZ R111, R44, R111 ;  /* 0x0000006f2c6f0221 */ /* 0x000fe40000010000 */
[----:B------:R-:W-:Y:S02]  /*25b0*/  @P0 FADD.FTZ R88, R45, R88 ;  /* 0x000000582d580221 */ /* 0x000fe40000010000 */
[----:B------:R-:W-:Y:S02]  /*25c0*/  @P0 FADD.FTZ R139, R46, R139 ;  /* 0x0000008b2e8b0221 */ /* 0x000fe40000010000 */
[----:B------:R-:W-:-:S02]  /*25d0*/  @P0 FADD.FTZ R102, R47, R102 ;  /* 0x000000662f660221 */ /* 0x000fc40000010000 */
[-C--:B0-----:R-:W-:Y:S02]  /*25e0*/  FMUL.FTZ R78, R139, R200.reuse ;  /* 0x000000c88b4e7220 */ /* 0x081fe40000410000 */
[-C--:B------:R-:W-:Y:S02]  /*25f0*/  FMUL.FTZ R79, R102, R200.reuse ;  /* 0x000000c8664f7220 */ /* 0x080fe40000410000 */
[-C--:B------:R-:W-:Y:S02]  /*2600*/  FMUL.FTZ R77, R88, R200.reuse ;  /* 0x000000c8584d7220 */ /* 0x080fe40000410000 */
[----:B------:R-:W-:Y:S01]  /*2610*/  FMUL.FTZ R76, R111, R200 ;  /* 0x000000c86f4c7220 */ /* 0x000fe20000410000 */
[----:B------:R-:W-:Y:S05]  /*2620*/  @!P2 BRA `(.L_x_9484) ;  /* 0x000000700000a947 */ /* 0x000fea0003800000 */
[----:B------:R-:W-:Y:S02]  /*2630*/  IADD3 R228, P4, R228, c[0x0][0x258], RZ ;  /* 0x00009600e4e47a10 */ /* 0x000fe40007f9e0ff */
[----:B-1----:R-:W-:Y:S02]  /*2640*/  SEL R83, R102, R75, P1 ;  /* 0x0000004b66537207 */ /* 0x002fe40000800000 */
[----:B------:R-:W-:-:S02]  /*2650*/  SEL R82, R139, R74, P1 ;  /* 0x0000004a8b527207 */ /* 0x000fc40000800000 */
[----:B------:R-:W-:Y:S02]  /*2660*/  SEL R81, R88, R73, P1 ;  /* 0x0000004958517207 */ /* 0x000fe40000800000 */
[----:B------:R-:W-:Y:S02]  /*2670*/  IADD3.X R229, R227, c[0x0][0x25c], RZ, P4, !PT ;  /* 0x00009700e3e57a10 */ /* 0x000fe400027fe4ff */
[----:B------:R-:W-:-:S05]  /*2680*/  SEL R80, R111, R72, P1 ;  /* 0x000000486f507207 */ /* 0x000fca0000800000 */
[----:B------:R0:W-:Y:S02]  /*2690*/  STG.E.128 [R228.64], R80 ;  /* 0x00000050e4007986 */ /* 0x0001e4000c101d04 */
.L_x_9484:
[----:B------:R2:W-:Y:S01]  /*26a0*/  STG.E.128 [R84.64], R76 ;  /* 0x0000004c54007986 */ /* 0x0005e2000c101d04 */
[----:B-1----:R-:W-:Y:S01]  /*26b0*/  IADD3 R86, P4, R226, c[0x0][0x248], RZ ;  /* 0x00009200e2567a10 */ /* 0x002fe20007f9e0ff */
[----:B------:R-:W-:Y:S01]  /*26c0*/  FMUL.FTZ R111, R204, R89 ;  /* 0x00000059cc6f7220 */ /* 0x000fe20000410000 */
[----:B------:R-:W-:Y:S01]  /*26d0*/  IADD3 R88, P5, R214, c[0x0][0x248], RZ ;  /* 0x00009200d6587a10 */ /* 0x000fe20007fbe0ff */
[C---:B0-----:R-:W-:Y:S01]  /*26e0*/  FMUL.FTZ R80, R204.reuse, R235 ;  /* 0x000000ebcc507220 */ /* 0x041fe20000410000 */
[----:B------:R-:W-:Y:S01]  /*26f0*/  IADD3.X R87, R215, c[0x0][0x24c], RZ, P4, !PT ;  /* 0x00009300d7577a10 */ /* 0x000fe200027fe4ff */
[C---:B------:R-:W-:Y:S02]  /*2700*/  FMUL.FTZ R127, R204.reuse, R127 ;  /* 0x0000007fcc7f7220 */ /* 0x040fe40000410000 */
[----:B------:R-:W-:Y:S02]  /*2710*/  FMUL.FTZ R82, R204, R239 ;  /* 0x000000efcc527220 */ /* 0x000fe40000410000 */
[----:B------:R-:W-:-:S02]  /*2720*/  @P0 FADD.FTZ R111, R48, R111 ;  /* 0x0000006f306f0221 */ /* 0x000fc40000010000 */
[----:B------:R-:W-:Y:S02]  /*2730*/  @P0 FADD.FTZ R80, R49, R80 ;  /* 0x0000005031500221 */ /* 0x000fe40000010000 */
[----:B------:R-:W-:Y:S02]  /*2740*/  @P0 FADD.FTZ R127, R50, R127 ;  /* 0x0000007f327f0221 */ /* 0x000fe40000010000 */
[----:B------:R-:W-:Y:S01]  /*2750*/  @P0 FADD.FTZ R82, R51, R82 ;  /* 0x0000005233520221 */ /* 0x000fe20000010000 */
[----:B------:R-:W-:Y:S05]  /*2760*/  @!P2 BRA `(.L_x_9485) ;  /* 0x000000700000a947 */ /* 0x000fea0003800000 */
[----:B------:R-:W-:Y:S02]  /*2770*/  IADD3 R226, P4, R226, c[0x0][0x258], RZ ;  /* 0x00009600e2e27a10 */ /* 0x000fe40007f9e0ff */
[----:B--2---:R-:W-:Y:S02]  /*2780*/  SEL R79, R82, R75, P1 ;  /* 0x0000004b524f7207 */ /* 0x004fe40000800000 */
[----:B------:R-:W-:Y:S02]  /*2790*/  SEL R78, R127, R74, P1 ;  /* 0x0000004a7f4e7207 */ /* 0x000fe40000800000 */
[----:B------:R-:W-:-:S02]  /*27a0*/  SEL R77, R80, R73, P1 ;  /* 0x00000049504d7207 */ /* 0x000fc40000800000 */
[----:B------:R-:W-:Y:S02]  /*27b0*/  IADD3.X R227, R215, c[0x0][0x25c], RZ, P4, !PT ;  /* 0x00009700d7e37a10 */ /* 0x000fe400027fe4ff */
[----:B------:R-:W-:-:S05]  /*27c0*/  SEL R76, R111, R72, P1 ;  /* 0x000000486f4c7207 */ /* 0x000fca0000800000 */
[----:B------:R0:W-:Y:S02]  /*27d0*/  STG.E.128 [R226.64], R76 ;  /* 0x0000004ce2007986 */ /* 0x0001e4000c101d04 */
.L_x_9485:
[-C--:B------:R-:W-:Y:S01]  /*27e0*/  FMUL.FTZ R83, R82, R200.reuse ;  /* 0x000000c852537220 */ /* 0x080fe20000410000 */
[----:B------:R-:W-:Y:S01]  /*27f0*/  IADD3.X R89, R211, c[0x0][0x24c], RZ, P5, !PT ;  /* 0x00009300d3597a10 */ /* 0x000fe20002ffe4ff */
[-C--:B------:R-:W-:Y:S02]  /*2800*/  FMUL.FTZ R81, R80, R200.reuse ;  /* 0x000000c850517220 */ /* 0x080fe40000410000 */
[-C--:B------:R-:W-:Y:S02]  /*2810*/  FMUL.FTZ R82, R127, R200.reuse ;  /* 0x000000c87f527220 */ /* 0x080fe40000410000 */
[----:B------:R-:W-:Y:S02]  /*2820*/  FMUL.FTZ R80, R111, R200 ;  /* 0x000000c86f507220 */ /* 0x000fe40000410000 */
[C---:B------:R-:W-:Y:S02]  /*2830*/  FMUL.FTZ R125, R204.reuse, R125 ;  /* 0x0000007dcc7d7220 */ /* 0x040fe40000410000 */
[C---:B--2---:R-:W-:Y:S01]  /*2840*/  FMUL.FTZ R84, R204.reuse, R109 ;  /* 0x0000006dcc547220 */ /* 0x044fe20000410000 */
[----:B------:R1:W-:Y:S01]  /*2850*/  STG.E.128 [R86.64], R80 ;  /* 0x0000005056007986 */ /* 0x0003e2000c101d04 */
[----:B------:R-:W-:-:S02]  /*2860*/  FMUL.FTZ R133, R204, R133 ;  /* 0x00000085cc857220 */ /* 0x000fc40000410000 */
[----:B------:R-:W-:Y:S02]  /*2870*/  FMUL.FTZ R102, R204, R135 ;  /* 0x00000087cc667220 */ /* 0x000fe40000410000 */
[----:B------:R-:W-:Y:S02]  /*2880*/  @P0 FADD.FTZ R125, R52, R125 ;  /* 0x0000007d347d0221 */ /* 0x000fe40000010000 */
[----:B------:R-:W-:Y:S02]  /*2890*/  @P0 FADD.FTZ R84, R53, R84 ;  /* 0x0000005435540221 */ /* 0x000fe40000010000 */
[----:B------:R-:W-:Y:S02]  /*28a0*/  @P0 FADD.FTZ R133, R54, R133 ;  /* 0x0000008536850221 */ /* 0x000fe40000010000 */
[----:B------:R-:W-:Y:S02]  /*28b0*/  @P0 FADD.FTZ R102, R55, R102 ;  /* 0x0000006637660221 */ /* 0x000fe40000010000 */
[----:B0-----:R-:W-:-:S02]  /*28c0*/  FMUL.FTZ R78, R133, R200 ;  /* 0x000000c8854e7220 */ /* 0x001fc40000410000 */
[-C--:B------:R-:W-:Y:S02]  /*28d0*/  FMUL.FTZ R79, R102, R200.reuse ;  /* 0x000000c8664f7220 */ /* 0x080fe40000410000 */
[-C--:B------:R-:W-:Y:S02]  /*28e0*/  FMUL.FTZ R77, R84, R200.reuse ;  /* 0x000000c8544d7220 */ /* 0x080fe40000410000 */
[----:B------:R-:W-:Y:S01]  /*28f0*/  FMUL.FTZ R76, R125, R200 ;  /* 0x000000c87d4c7220 */ /* 0x000fe20000410000 */
[----:B------:R-:W-:Y:S05]  /*2900*/  @!P2 BRA `(.L_x_9486) ;  /* 0x000000700000a947 */ /* 0x000fea0003800000 */
[----:B-1----:R-:W-:Y:S02]  /*2910*/  IADD3 R214, P4, R214, c[0x0][0x258], RZ ;  /* 0x00009600d6d67a10 */ /* 0x002fe40007f9e0ff */
[----:B------:R-:W-:Y:S02]  /*2920*/  SEL R83, R102, R75, P1 ;  /* 0x0000004b66537207 */ /* 0x000fe40000800000 */
[----:B------:R-:W-:Y:S02]  /*2930*/  SEL R82, R133, R74, P1 ;  /* 0x0000004a85527207 */ /* 0x000fe40000800000 */
[----:B------:R-:W-:-:S02]  /*2940*/  SEL R81, R84, R73, P1 ;  /* 0x0000004954517207 */ /* 0x000fc40000800000 */
[----:B------:R-:W-:Y:S02]  /*2950*/  IADD3.X R215, R211, c[0x0][0x25c], RZ, P4, !PT ;  /* 0x00009700d3d77a10 */ /* 0x000fe400027fe4ff */
[----:B------:R-:W-:-:S05]  /*2960*/  SEL R80, R125, R72, P1 ;  /* 0x000000487d507207 */ /* 0x000fca0000800000 */
[----:B------:R0:W-:Y:S02]  /*2970*/  STG.E.128 [R214.64], R80 ;  /* 0x00000050d6007986 */ /* 0x0001e4000c101d04 */
.L_x_9486:
[----:B-1----:R1:W-:Y:S01]  /*2980*/  STG.E.128 [R88.64], R76 ;  /* 0x0000004c58007986 */ /* 0x0023e2000c101d04 */
[----:B------:R-:W-:Y:S01]  /*2990*/  IADD3 R84, P4, R210, c[0x0][0x248], RZ ;  /* 0x00009200d2547a10 */ /* 0x000fe20007f9e0ff */
        /* <DEDUP_REMOVED lines=12> */
[----:B-1----:R-:W-:Y:S02]  /*2a60*/  SEL R79, R82, R75, P1 ;  /* 0x0000004b524f7207 */ /* 0x002fe40000800000 */
[----:B------:R-:W-:Y:S02]  /*2a70*/  SEL R78, R105, R74, P1 ;  /* 0x0000004a694e7207 */ /* 0x000fe40000800000 */
[----:B------:R-:W-:-:S02]  /*2a80*/  SEL R77, R80, R73, P1 ;  /* 0x00000049504d7207 */ /* 0x000fc40000800000 */
[----:B------:R-:W-:Y:S02]  /*2a90*/  IADD3.X R211, R207, c[0x0][0x25c], RZ, P4, !PT ;  /* 0x00009700cfd37a10 */ /* 0x000fe400027fe4ff */
[----:B------:R-:W-:-:S05]  /*2aa0*/  SEL R76, R101, R72, P1 ;  /* 0x00000048654c7207 */ /* 0x000fca0000800000 */
[----:B------:R0:W-:Y:S02]  /*2ab0*/  STG.E.128 [R210.64], R76 ;  /* 0x0000004cd2007986 */ /* 0x0001e4000c101d04 */
.L_x_9487:
[-C--:B------:R-:W-:Y:S01]  /*2ac0*/  FMUL.FTZ R83, R82, R200.reuse ;  /* 0x000000c852537220 */ /* 0x080fe20000410000 */
[----:B------:R-:W-:Y:S01]  /*2ad0*/  IADD3.X R87, R205, c[0x0][0x24c], RZ, P5, !PT ;  /* 0x00009300cd577a10 */ /* 0x000fe20002ffe4ff */
[-C--:B------:R-:W-:Y:S02]  /*2ae0*/  FMUL.FTZ R81, R80, R200.reuse ;  /* 0x000000c850517220 */ /* 0x080fe40000410000 */
[-C--:B------:R-:W-:Y:S02]  /*2af0*/  FMUL.FTZ R82, R105, R200.reuse ;  /* 0x000000c869527220 */ /* 0x080fe40000410000 */
[----:B------:R-:W-:Y:S02]  /*2b00*/  FMUL.FTZ R80, R101, R200 ;  /* 0x000000c865507220 */ /* 0x000fe40000410000 */
[C---:B------:R-:W-:Y:S02]  /*2b10*/  FMUL.FTZ R103, R204.reuse, R103 ;  /* 0x00000067cc677220 */ /* 0x040fe40000410000 */
[C---:B-1----:R-:W-:Y:S01]  /*2b20*/  FMUL.FTZ R88, R204.reuse, R121 ;  /* 0x00000079cc587220 */ /* 0x042fe20000410000 */
        /* <DEDUP_REMOVED lines=19> */
.L_x_9488:
[----:B-1----:R1:W-:Y:S01]  /*2c60*/  STG.E.128 [R86.64], R76 ;  /* 0x0000004c56007986 */ /* 0x0023e2000c101d04 */
        /* <DEDUP_REMOVED lines=9> */
[C---:B0-----:R-:W-:Y:S02]  /*2d00*/  FMUL.FTZ R82, R204.reuse, R129 ;  /* 0x00000081cc527220 */ /* 0x041fe40000410000 */
[C---:B------:R-:W-:Y:S02]  /*2d10*/  FMUL.FTZ R93, R204.reuse, R93 ;  /* 0x0000005dcc5d7220 */ /* 0x040fe40000410000 */
[----:B------:R-:W-:-:S02]  /*2d20*/  FMUL.FTZ R88, R204, R131 ;  /* 0x00000083cc587220 */ /* 0x000fc40000410000 */
[----:B------:R-:W-:Y:S02]  /*2d30*/  @P0 FADD.FTZ R91, R64, R91 ;  /* 0x0000005b405b0221 */ /* 0x000fe40000010000 */
[----:B------:R-:W-:Y:S02]  /*2d40*/  @P0 FADD.FTZ R82, R65, R82 ;  /* 0x0000005241520221 */ /* 0x000fe40000010000 */
[----:B------:R-:W-:Y:S02]  /*2d50*/  @P0 FADD.FTZ R93, R66, R93 ;  /* 0x0000005d425d0221 */ /* 0x000fe40000010000 */
[----:B------:R-:W-:Y:S01]  /*2d60*/  @P0 FADD.FTZ R88, R67, R88 ;  /* 0x0000005843580221 */ /* 0x000fe20000010000 */
[----:B------:R-:W-:Y:S05]  /*2d70*/  @!P2 BRA `(.L_x_9489) ;  /* 0x000000700000a947 */ /* 0x000fea0003800000 */
[----:B-1----:R-:W-:Y:S02]  /*2d80*/  IADD3 R80, P4, R203, c[0x0][0x258], RZ ;  /* 0x00009600cb507a10 */ /* 0x002fe40007f9e0ff */
[----:B------:R-:W-:Y:S02]  /*2d90*/  SEL R79, R88, R75, P1 ;  /* 0x0000004b584f7207 */ /* 0x000fe40000800000 */
[----:B------:R-:W-:-:S02]  /*2da0*/  SEL R78, R93, R74, P1 ;  /* 0x0000004a5d4e7207 */ /* 0x000fc40000800000 */
[----:B------:R-:W-:Y:S02]  /*2db0*/  SEL R77, R82, R73, P1 ;  /* 0x00000049524d7207 */ /* 0x000fe40000800000 */
[----:B------:R-:W-:Y:S02]  /*2dc0*/  IADD3.X R81, R201, c[0x0][0x25c], RZ, P4, !PT ;  /* 0x00009700c9517a10 */ /* 0x000fe400027fe4ff */
[----:B------:R-:W-:-:S05]  /*2dd0*/  SEL R76, R91, R72, P1 ;  /* 0x000000485b4c7207 */ /* 0x000fca0000800000 */
[----:B------:R0:W-:Y:S02]  /*2de0*/  STG.E.128 [R80.64], R76 ;  /* 0x0000004c50007986 */ /* 0x0001e4000c101d04 */
.L_x_9489:
[-CC-:B-1----:R-:W-:Y:S01]  /*2df0*/  FFMA.FTZ R95, R95, R100.reuse, R99.reuse ;  /* 0x000000645f5f7223 */ /* 0x182fe20000010063 */
[----:B------:R-:W-:Y:S01]  /*2e00*/  IADD3 R86, P4, R203, c[0x0][0x248], RZ ;  /* 0x00009200cb567a10 */ /* 0x000fe20007f9e0ff */
[-CC-:B------:R-:W-:Y:S01]  /*2e10*/  FFMA.FTZ R94, R94, R100.reuse, R99.reuse ;  /* 0x000000645e5e7223 */ /* 0x180fe20000010063 */
[C---:B------:R-:W-:Y:S01]  /*2e20*/  @P2 IADD3 R84, P5, R202.reuse, c[0x0][0x258], RZ ;  /* 0x00009600ca542a10 */ /* 0x040fe20007fbe0ff */
[-CC-:B------:R-:W-:Y:S01]  /*2e30*/  FFMA.FTZ R97, R97, R100.reuse, R99.reuse ;  /* 0x0000006461617223 */ /* 0x180fe20000010063 */
[----:B------:R-:W-:Y:S01]  /*2e40*/  IADD3 R202, P6, R202, c[0x0][0x248], RZ ;  /* 0x00009200caca7a10 */ /* 0x000fe20007fde0ff */
[----:B------:R-:W-:Y:S01]  /*2e50*/  FFMA.FTZ R99, R98, R100, R99 ;  /* 0x0000006462637223 */ /* 0x000fe20000010063 */
[----:B------:R-:W-:Y:S01]  /*2e60*/  IADD3.X R87, R201, c[0x0][0x24c], RZ, P4, !PT ;  /* 0x00009300c9577a10 */ /* 0x000fe200027fe4ff */
[----:B------:R-:W-:Y:S01]  /*2e70*/  FADD.FTZ R95, R136, -R95 ;  /* 0x8000005f885f7221 */ /* 0x000fe20000010000 */
[C---:B------:R-:W-:Y:S01]  /*2e80*/  @P2 IADD3.X R85, R184.reuse, c[0x0][0x25c], RZ, P5, !PT ;  /* 0x00009700b8552a10 */ /* 0x040fe20002ffe4ff */
[----:B------:R-:W-:Y:S01]  /*2e90*/  FADD.FTZ R137, R137, -R94 ;  /* 0x8000005e89897221 */ /* 0x000fe20000010000 */
[----:B------:R-:W-:Y:S01]  /*2ea0*/  IADD3.X R203, R184, c[0x0][0x24c], RZ, P6, !PT ;  /* 0x00009300b8cb7a10 */ /* 0x000fe200037fe4ff */
[----:B------:R-:W-:Y:S01]  /*2eb0*/  FADD.FTZ R97, R138, -R97 ;  /* 0x800000618a617221 */ /* 0x000fe20000010000 */
[----:B------:R-:W-:Y:S01]  /*2ec0*/  IADD3 R199, R199, c[0x0][0x160], RZ ;  /* 0x00005800c7c77a10 */ /* 0x000fe20007ffe0ff */
[----:B------:R-:W-:Y:S01]  /*2ed0*/  FADD.FTZ R99, R96, -R99 ;  /* 0x8000006360637221 */ /* 0x000fe20000010000 */
[----:B------:R-:W-:Y:S01]  /*2ee0*/  SEL R231, RZ, 0x1, P3 ;  /* 0x00000001ffe77807 */ /* 0x000fe20001800000 */
[----:B------:R-:W-:-:S02]  /*2ef0*/  FMUL.FTZ R95, R204, R95 ;  /* 0x0000005fcc5f7220 */ /* 0x000fc40000410000 */
[C---:B------:R-:W-:Y:S02]  /*2f00*/  FMUL.FTZ R90, R204.reuse, R137 ;  /* 0x00000089cc5a7220 */ /* 0x040fe40000410000 */
        /* <DEDUP_REMOVED lines=8> */
[----:B0-----:R-:W-:Y:S01]  /*2f90*/  FMUL.FTZ R79, R88, R200 ;  /* 0x000000c8584f7220 */ /* 0x001fe20000410000 */
[----:B------:R-:W-:Y:S01]  /*2fa0*/  SEL R74, R97, R74, P1 ;  /* 0x0000004a614a7207 */ /* 0x000fe20000800000 */
[-C--:B------:R-:W-:Y:S01]  /*2fb0*/  FMUL.FTZ R78, R93, R200.reuse ;  /* 0x000000c85d4e7220 */ /* 0x080fe20000410000 */
[----:B------:R-:W-:Y:S01]  /*2fc0*/  SEL R75, R204, R75, P1 ;  /* 0x0000004bcc4b7207 */ /* 0x000fe20000800000 */
[-C--:B------:R-:W-:Y:S01]  /*2fd0*/  FMUL.FTZ R77, R82, R200.reuse ;  /* 0x000000c8524d7220 */ /* 0x080fe20000410000 */
[----:B------:R-:W-:Y:S01]  /*2fe0*/  ISETP.GE.AND P0, PT, R199, c[0x0][0x164], PT ;  /* 0x00005900c7007a0c */ /* 0x000fe20003f06270 */
[----:B------:R-:W-:-:S02]  /*2ff0*/  FMUL.FTZ R76, R91, R200 ;  /* 0x000000c85b4c7220 */ /* 0x000fc40000410000 */
[-C--:B------:R-:W-:Y:S02]  /*3000*/  FMUL.FTZ R80, R95, R200.reuse ;  /* 0x000000c85f507220 */ /* 0x080fe40000410000 */
[-C--:B------:R-:W-:Y:S01]  /*3010*/  FMUL.FTZ R81, R90, R200.reuse ;  /* 0x000000c85a517220 */ /* 0x080fe20000410000 */
[----:B------:R0:W-:Y:S01]  /*3020*/  STG.E.128 [R86.64], R76 ;  /* 0x0000004c56007986 */ /* 0x0001e2000c101d04 */
[-C--:B------:R-:W-:Y:S02]  /*3030*/  FMUL.FTZ R82, R97, R200.reuse ;  /* 0x000000c861527220 */ /* 0x080fe40000410000 */
[----:B------:R-:W-:Y:S01]  /*3040*/  FMUL.FTZ R83, R204, R200 ;  /* 0x000000c8cc537220 */ /* 0x000fe20000410000 */
[----:B------:R0:W-:Y:S04]  /*3050*/  @P2 STG.E.128 [R84.64], R72 ;  /* 0x0000004854002986 */ /* 0x0001e8000c101d04 */
[----:B------:R0:W-:Y:S02]  /*3060*/  STG.E.128 [R202.64], R80 ;  /* 0x00000050ca007986 */ /* 0x0001e4000c101d04 */
[----:B0-----:R-:W-:Y:S01]  /*3070*/  @P0 CALL.REL.NOINC `(.L_x_9490) ;  /* 0x0000001000000944 */ /* 0x001fe20003c00000 */
[----:B------:R-:W-:Y:S05]  /*3080*/  BRA `(.L_x_9491) ;  /* 0xffffd7d000007947 */ /* 0x000fea000383ffff */
.L_x_9490:
        /* <DEDUP_REMOVED lines=52> */
.L_x_9480:
[----:B------:R-:W0:Y:S01]  /*33d0*/  S2UR UR6, SR_CTAID.X ;  /* 0x00000000000679c3 */ /* 0x000e220000002500 */
[----:B------:R-:W-:Y:S01]  /*33e0*/  HFMA2.MMA R13, -RZ, RZ, 0, 9.5367431640625e-07 ;  /* 0x00000010ff0d7435 */ /* 0x000fe200000001ff */
[C---:B------:R-:W-:Y:S02]  /*33f0*/  LOP3.LUT R3, R156.reuse, 0x7f, RZ, 0xc0, !PT ;  /* 0x0000007f9c037812 */ /* 0x040fe400078ec0ff */
[----:B0-----:R-:W-:-:S05]  /*3400*/  LEA.HI R0, R156, UR6, RZ, 0x19 ;  /* 0x000000069c007c11 */ /* 0x001fca000f8fc8ff */
[----:B------:R-:W-:-:S05]  /*3410*/  IMAD R0, R0, c[0x0][0x168], RZ ;  /* 0x00005a0000007a24 */ /* 0x000fca00078e02ff */
[----:B------:R-:W-:-:S05]  /*3420*/  LEA.HI R0, R0, R3, RZ, 0x1e ;  /* 0x0000000300007211 */ /* 0x000fca00078ff0ff */
[----:B------:R-:W-:-:S04]  /*3430*/  IMAD.WIDE.U32 R2, R0, R13, c[0x0][0x220] ;  /* 0x0000880000027625 */ /* 0x000fc800078e000d */
[----:B------:R-:W-:Y:S01]  /*3440*/  IMAD.WIDE.U32 R12, R0, R13, c[0x0][0x228] ;  /* 0x00008a00000c7625 */ /* 0x000fe200078e000d */
[----:B------:R-:W-:Y:S04]  /*3450*/  STG.E.128 [R2.64], R44 ;  /* 0x0000002c02007986 */ /* 0x000fe8000c101d04 */
        /* <DEDUP_REMOVED lines=16> */
.L_x_9481:
[----:B------:R-:W-:Y:S01]  /*3560*/  HFMA2.MMA R80, -RZ, RZ, 0, 9.5367431640625e-07 ;  /* 0x00000010ff507435 */ /* 0x000fe200000001ff */
[----:B------:R-:W-:-:S02]  /*3570*/  MOV R79, R81 ;  /* 0x00000051004f7202 */ /* 0x000fc40000000f00 */
[----:B------:R-:W-:Y:S02]  /*3580*/  MOV R82, 0x1f ;  /* 0x0000001f00527802 */ /* 0x000fe40000000f00 */
[----:B------:R-:W-:Y:S02]  /*3590*/  MOV R85, 0xffffffff ;  /* 0xffffffff00557802 */ /* 0x000fe40000000f00 */
[----:B------:R-:W-:Y:S02]  /*35a0*/  MOV R76, 0x35c0 ;  /* 0x000035c0004c7802 */ /* 0x000fe40000000f00 */
[----:B-----5:R-:W-:Y:S05]  /*35b0*/  CALL.REL.NOINC `($__internal_161_$__cuda_sm70_shflsync_down_p) ;  /* 0x0000046000007944 */ /* 0x020fea0003c00000 */
[----:B-1----:R-:W-:Y:S01]  /*35c0*/  MOV R78, R79 ;  /* 0x0000004f004e7202 */ /* 0x002fe20000000f00 */
[----:B0-----:R-:W-:Y:S05]  /*35d0*/  BRA `(.L_x_9492) ;  /* 0xffffe79000007947 */ /* 0x001fea000383ffff */
.L_x_9482:
[----:B------:R-:W-:Y:S01]  /*35e0*/  HFMA2.MMA R80, -RZ, RZ, 0, 9.5367431640625e-07 ;  /* 0x00000010ff507435 */ /* 0x000fe200000001ff */
[----:B------:R-:W-:Y:S02]  /*35f0*/  MOV R79, R83 ;  /* 0x00000053004f7202 */ /* 0x000fe40000000f00 */
[----:B------:R-:W-:Y:S02]  /*3600*/  MOV R82, 0x1f ;  /* 0x0000001f00527802 */ /* 0x000fe40000000f00 */
[----:B------:R-:W-:-:S02]  /*3610*/  MOV R85, 0xffffffff ;  /* 0xffffffff00557802 */ /* 0x000fc40000000f00 */
[----:B------:R-:W-:Y:S02]  /*3620*/  MOV R76, 0x3640 ;  /* 0x00003640004c7802 */ /* 0x000fe40000000f00 */
[----:B01---5:R-:W-:Y:S05]  /*3630*/  CALL.REL.NOINC `($__internal_161_$__cuda_sm70_shflsync_down_p) ;  /* 0x000003e000007944 */ /* 0x023fea0003c00000 */
[----:B------:R-:W-:Y:S01]  /*3640*/  FADD.FTZ R81, R81, R78 ;  /* 0x0000004e51517221 */ /* 0x000fe20000010000 */
[----:B0-----:R-:W-:Y:S01]  /*3650*/  HFMA2.MMA R80, -RZ, RZ, 0, 4.76837158203125e-07 ;  /* 0x00000008ff507435 */ /* 0x001fe200000001ff */
[----:B-1----:R-:W-:Y:S01]  /*3660*/  FADD.FTZ R84, R83, R79 ;  /* 0x0000004f53547221 */ /* 0x002fe20000010000 */
[----:B------:R-:W-:Y:S02]  /*3670*/  MOV R82, 0x1f ;  /* 0x0000001f00527802 */ /* 0x000fe40000000f00 */
[----:B------:R-:W-:Y:S02]  /*3680*/  MOV R85, 0xffffffff ;  /* 0xffffffff00557802 */ /* 0x000fe40000000f00 */
[----:B------:R-:W-:Y:S02]  /*3690*/  MOV R79, R81 ;  /* 0x00000051004f7202 */ /* 0x000fe40000000f00 */
[----:B------:R-:W-:Y:S02]  /*36a0*/  MOV R76, 0x36c0 ;  /* 0x000036c0004c7802 */ /* 0x000fe40000000f00 */
[----:B------:R-:W-:Y:S05]  /*36b0*/  CALL.REL.NOINC `($__internal_161_$__cuda_sm70_shflsync_down_p) ;  /* 0x0000036000007944 */ /* 0x000fea0003c00000 */
[----:B0-----:R-:W-:Y:S01]  /*36c0*/  HFMA2.MMA R80, -RZ, RZ, 0, 4.76837158203125e-07 ;  /* 0x00000008ff507435 */ /* 0x001fe200000001ff */
[----:B-1----:R-:W-:-:S02]  /*36d0*/  MOV R78, R79 ;  /* 0x0000004f004e7202 */ /* 0x002fc40000000f00 */
[----:B------:R-:W-:Y:S02]  /*36e0*/  MOV R79, R84 ;  /* 0x00000054004f7202 */ /* 0x000fe40000000f00 */
[----:B------:R-:W-:Y:S02]  /*36f0*/  MOV R82, 0x1f ;  /* 0x0000001f00527802 */ /* 0x000fe40000000f00 */
[----:B------:R-:W-:Y:S02]  /*3700*/  MOV R85, 0xffffffff ;  /* 0xffffffff00557802 */ /* 0x000fe40000000f00 */
[----:B------:R-:W-:Y:S02]  /*3710*/  MOV R76, 0x3730 ;  /* 0x00003730004c7802 */ /* 0x000fe40000000f00 */
[----:B------:R-:W-:Y:S05]  /*3720*/  CALL.REL.NOINC `($__internal_161_$__cuda_sm70_shflsync_down_p) ;  /* 0x000002f000007944 */ /* 0x000fea0003c00000 */
[----:B------:R-:W-:Y:S01]  /*3730*/  FADD.FTZ R81, R78, R81 ;  /* 0x000000514e517221 */ /* 0x000fe20000010000 */
[----:B0-----:R-:W-:Y:S01]  /*3740*/  HFMA2.MMA R80, -RZ, RZ, 0, 2.384185791015625e-07 ;  /* 0x00000004ff507435 */ /* 0x001fe200000001ff */
[----:B-1----:R-:W-:Y:S01]  /*3750*/  FADD.FTZ R84, R84, R79 ;  /* 0x0000004f54547221 */ /* 0x002fe20000010000 */
[----:B------:R-:W-:Y:S02]  /*3760*/  MOV R82, 0x1f ;  /* 0x0000001f00527802 */ /* 0x000fe40000000f00 */
[----:B------:R-:W-:-:S02]  /*3770*/  MOV R85, 0xffffffff ;  /* 0xffffffff00557802 */ /* 0x000fc40000000f00 */
[----:B------:R-:W-:Y:S02]  /*3780*/  MOV R79, R81 ;  /* 0x00000051004f7202 */ /* 0x000fe40000000f00 */
[----:B------:R-:W-:Y:S02]  /*3790*/  MOV R76, 0x37b0 ;  /* 0x000037b0004c7802 */ /* 0x000fe40000000f00 */
[----:B------:R-:W-:Y:S05]  /*37a0*/  CALL.REL.NOINC `($__internal_161_$__cuda_sm70_shflsync_down_p) ;  /* 0x0000027000007944 */ /* 0x000fea0003c00000 */
[----:B0-----:R-:W-:Y:S01]  /*37b0*/  HFMA2.MMA R80, -RZ, RZ, 0, 2.384185791015625e-07 ;  /* 0x00000004ff507435 */ /* 0x001fe200000001ff */
[----:B-1----:R-:W-:Y:S02]  /*37c0*/  MOV R78, R79 ;  /* 0x0000004f004e7202 */ /* 0x002fe40000000f00 */
[----:B------:R-:W-:Y:S02]  /*37d0*/  MOV R79, R84 ;  /* 0x00000054004f7202 */ /* 0x000fe40000000f00 */
[----:B------:R-:W-:Y:S02]  /*37e0*/  MOV R82, 0x1f ;  /* 0x0000001f00527802 */ /* 0x000fe40000000f00 */
[----:B------:R-:W-:Y:S02]  /*37f0*/  MOV R85, 0xffffffff ;  /* 0xffffffff00557802 */ /* 0x000fe40000000f00 */
[----:B------:R-:W-:-:S02]  /*3800*/  MOV R76, 0x3820 ;  /* 0x00003820004c7802 */ /* 0x000fc40000000f00 */
[----:B------:R-:W-:Y:S05]  /*3810*/  CALL.REL.NOINC `($__internal_161_$__cuda_sm70_shflsync_down_p) ;  /* 0x0000020000007944 */ /* 0x000fea0003c00000 */
[----:B------:R-:W-:Y:S01]  /*3820*/  FADD.FTZ R81, R78, R81 ;  /* 0x000000514e517221 */ /* 0x000fe20000010000 */
[----:B0-----:R-:W-:Y:S01]  /*3830*/  HFMA2.MMA R80, -RZ, RZ, 0, 1.1920928955078125e-07 ;  /* 0x00000002ff507435 */ /* 0x001fe200000001ff */
[----:B-1----:R-:W-:Y:S01]  /*3840*/  FADD.FTZ R84, R84, R79 ;  /* 0x0000004f54547221 */ /* 0x002fe20000010000 */
[----:B------:R-:W-:-:S02]  /*3850*/  MOV R82, 0x1f ;  /* 0x0000001f00527802 */ /* 0x000fc40000000f00 */
[----:B------:R-:W-:Y:S02]  /*3860*/  MOV R85, 0xffffffff ;  /* 0xffffffff00557802 */ /* 0x000fe40000000f00 */
[----:B------:R-:W-:Y:S02]  /*3870*/  MOV R79, R81 ;  /* 0x00000051004f7202 */ /* 0x000fe40000000f00 */
[----:B------:R-:W-:Y:S02]  /*3880*/  MOV R76, 0x38a0 ;  /* 0x000038a0004c7802 */ /* 0x000fe40000000f00 */
[----:B------:R-:W-:Y:S05]  /*3890*/  CALL.REL.NOINC `($__internal_161_$__cuda_sm70_shflsync_down_p) ;  /* 0x0000018000007944 */ /* 0x000fea0003c00000 */
[----:B0-----:R-:W-:Y:S01]  /*38a0*/  HFMA2.MMA R80, -RZ, RZ, 0, 1.1920928955078125e-07 ;  /* 0x00000002ff507435 */ /* 0x001fe200000001ff */
[----:B-1----:R-:W-:Y:S02]  /*38b0*/  MOV R78, R79 ;  /* 0x0000004f004e7202 */ /* 0x002fe40000000f00 */
[----:B------:R-:W-:Y:S02]  /*38c0*/  MOV R79, R84 ;  /* 0x00000054004f7202 */ /* 0x000fe40000000f00 */
[----:B------:R-:W-:Y:S02]  /*38d0*/  MOV R82, 0x1f ;  /* 0x0000001f00527802 */ /* 0x000fe40000000f00 */
[----:B------:R-:W-:-:S02]  /*38e0*/  MOV R85, 0xffffffff ;  /* 0xffffffff00557802 */ /* 0x000fc40000000f00 */
[----:B------:R-:W-:Y:S02]  /*38f0*/  MOV R76, 0x3910 ;  /* 0x00003910004c7802 */ /* 0x000fe40000000f00 */
[----:B------:R-:W-:Y:S05]  /*3900*/  CALL.REL.NOINC `($__internal_161_$__cuda_sm70_shflsync_down_p) ;  /* 0x0000011000007944 */ /* 0x000fea0003c00000 */
[----:B------:R-:W-:Y:S01]  /*3910*/  FADD.FTZ R81, R78, R81 ;  /* 0x000000514e517221 */ /* 0x000fe20000010000 */
[----:B0-----:R-:W-:Y:S01]  /*3920*/  HFMA2.MMA R80, -RZ, RZ, 0, 5.9604644775390625e-08 ;  /* 0x00000001ff507435 */ /* 0x001fe200000001ff */
[----:B-1----:R-:W-:Y:S01]  /*3930*/  FADD.FTZ R83, R84, R79 ;  /* 0x0000004f54537221 */ /* 0x002fe20000010000 */
[----:B------:R-:W-:Y:S02]  /*3940*/  MOV R82, 0x1f ;  /* 0x0000001f00527802 */ /* 0x000fe40000000f00 */
[----:B------:R-:W-:Y:S02]  /*3950*/  MOV R85, 0xffffffff ;  /* 0xffffffff00557802 */ /* 0x000fe40000000f00 */
[----:B------:R-:W-:Y:S02]  /*3960*/  MOV R79, R81 ;  /* 0x00000051004f7202 */ /* 0x000fe40000000f00 */
[----:B------:R-:W-:Y:S02]  /*3970*/  MOV R76, 0x3990 ;  /* 0x00003990004c7802 */ /* 0x000fe40000000f00 */
[----:B------:R-:W-:Y:S05]  /*3980*/  CALL.REL.NOINC `($__internal_161_$__cuda_sm70_shflsync_down_p) ;  /* 0x0000009000007944 */ /* 0x000fea0003c00000 */
[----:B0-----:R-:W-:Y:S01]  /*3990*/  HFMA2.MMA R80, -RZ, RZ, 0, 5.9604644775390625e-08 ;  /* 0x00000001ff507435 */ /* 0x001fe200000001ff */
[----:B-1----:R-:W-:-:S02]  /*39a0*/  MOV R84, R79 ;  /* 0x0000004f00547202 */ /* 0x002fc40000000f00 */
[----:B------:R-:W-:Y:S02]  /*39b0*/  MOV R79, R83 ;  /* 0x00000053004f7202 */ /* 0x000fe40000000f00 */
[----:B------:R-:W-:Y:S02]  /*39c0*/  MOV R82, 0x1f ;  /* 0x0000001f00527802 */ /* 0x000fe40000000f00 */
[----:B------:R-:W-:Y:S02]  /*39d0*/  MOV R85, 0xffffffff ;  /* 0xffffffff00557802 */ /* 0x000fe40000000f00 */
[----:B------:R-:W-:Y:S02]  /*39e0*/  MOV R76, 0x3a00 ;  /* 0x00003a00004c7802 */ /* 0x000fe40000000f00 */
[----:B------:R-:W-:Y:S05]  /*39f0*/  CALL.REL.NOINC `($__internal_161_$__cuda_sm70_shflsync_down_p) ;  /* 0x0000002000007944 */ /* 0x000fea0003c00000 */
[----:B-1----:R-:W-:Y:S01]  /*3a00*/  MOV R76, R79 ;  /* 0x0000004f004c7202 */ /* 0x002fe20000000f00 */
[----:B0-----:R-:W-:Y:S05]  /*3a10*/  BRA `(.L_x_9493) ;  /* 0xffffe47000007947 */ /* 0x001fea000383ffff */
        .weak           $__internal_161_$__cuda_sm70_shflsync_down_p
        .type           $__internal_161_$__cuda_sm70_shflsync_down_p,@function
        .size           $__internal_161_$__cuda_sm70_shflsync_down_p,(.L_x_11895 - $__internal_161_$__cuda_sm70_shflsync_down_p)
$__internal_161_$__cuda_sm70_shflsync_down_p:
[----:B------:R-:W-:Y:S01]  /*3a20*/  HFMA2.MMA R77, -RZ, RZ, 0, 0 ;  /* 0x00000000ff4d7435 */ /* 0x000fe200000001ff */
[----:B------:R-:W-:Y:S04]  /*3a30*/  WARPSYNC R85 ;  /* 0x0000005500007348 */ /* 0x000fe80003800000 */
[----:B------:R0:W1:Y:S01]  /*3a40*/  SHFL.DOWN PT, R79, R79, R80, R82 ;  /* 0x080000504f4f7389 */ /* 0x00006200000e0052 */
[----:B------:R-:W-:Y:S05]  /*3a50*/  RET.REL.NODEC R76 `(_ZN10layer_norm13ln_bwd_kernelINS_13Kernel_traitsI6__halfffffjLj4096ELj1ELj1ELj4ELj16ENS_18Kernel_traits_baseILj4096ES2_ffffjLj128EEEEELb0ELb0ELb0ELb1EEEvNS_9BwdParamsE) ;  /* 0xffffc5a04c007950 */ /* 0x000fea0003c3ffff */
.L_x_9494:
        /* <DEDUP_REMOVED lines=10> */
.L_x_11895:


//--------------------- .text._ZN10layer_norm13ln_bwd_kernelINS_13Kernel_traitsI6__halfffffjLj4096ELj1ELj1ELj4ELj16ENS_18Kernel_traits_baseILj4096ES2_ffffjLj128EEEEELb0ELb0ELb1ELb0EEEvNS_9BwdParamsE --------------------------
	.section	.text._ZN10layer_norm13ln_bwd_kernelINS_13Kernel_traitsI6__halfffffjLj4096ELj1ELj1ELj4ELj16ENS_18Kernel_traits_baseILj4096ES2_ffffjLj128EEEEELb0ELb0ELb1ELb0EEEvNS_9BwdParamsE,"ax",@progbits
	.sectioninfo	@"SHI_REGISTERS=228"
	.align	128
        .global         _ZN10layer_norm13ln_bwd_kernelINS_13Kernel_traitsI6__halfffffjLj4096ELj1ELj1ELj4ELj16ENS_18Kernel_traits_baseILj4096ES2_ffffjLj128EEEEELb0ELb0ELb1ELb0EEEvNS_9BwdParamsE
        .type           _ZN10layer_norm13ln_bwd_kernelINS_13Kernel_traitsI6__halfffffjLj4096ELj1ELj1ELj4ELj16ENS_18Kernel_traits_baseILj4096ES2_ffffjLj128EEEEELb0ELb0ELb1ELb0EEEvNS_9BwdParamsE,@function
        .size           _ZN10layer_norm13ln_bwd_kernelINS_13Kernel_traitsI6__halfffffjLj4096ELj1ELj1ELj4ELj16ENS_18Kernel_traits_baseILj4096ES2_ffffjLj128EEEEELb0ELb0ELb1ELb0EEEvNS_9BwdParamsE,(.L_x_11896 - _ZN10layer_norm13ln_bwd_kernelINS_13Kernel_traitsI6__halfffffjLj4096ELj1ELj1ELj4ELj16ENS_18Kernel_traits_baseILj4096ES2_ffffjLj128EEEEELb0ELb0ELb1ELb0EEEvNS_9BwdParamsE)
        .other          _ZN10layer_norm13ln_bwd_kernelINS_13Kernel_traitsI6__halfffffjLj4096ELj1ELj1ELj4ELj16ENS_18Kernel_traits_baseILj4096ES2_ffffjLj128EEEEELb0ELb0ELb1ELb0EEEvNS_9BwdParamsE,@"STO_CUDA_ENTRY STV_DEFAULT"
_ZN10layer_norm13ln_bwd_kernelINS_13Kernel_traitsI6__halfffffjLj4096ELj1ELj1ELj4ELj16ENS_18Kernel_traits_baseILj4096ES2_ffffjLj128EEEEELb0ELb0ELb1ELb0EEEvNS_9BwdParamsE:
.text._ZN10layer_norm13ln_bwd_kernelINS_13Kernel_traitsI6__halfffffjLj4096ELj1ELj1ELj4ELj16ENS_18Kernel_traits_baseILj4096ES2_ffffjLj128EEEEELb0ELb0ELb1ELb0EEEvNS_9BwdParamsE:
        /* <DEDUP_REMOVED lines=12> */
[----:B------:R-:W-:Y:S02]  /*00c0*/  ISETP.GE.U32.AND P4, PT, R150, 0x200, PT ;  /* 0x000002009600780c */ /* 0x000fe40003f86070 */
[----:B------:R-:W-:Y:S02]  /*00d0*/  P2R R0, PR, RZ, 0x1 ;  /* 0x00000001ff007803 */ /* 0x000fe40000000000 */
[----:B------:R-:W-:-:S02]  /*00e0*/  P2R R0, PR, RZ, 0x40 ;  /* 0x00000040ff007803 */ /* 0x000fc40000000000 */
[----:B------:R-:W-:Y:S02]  /*00f0*/  P2R R0, PR, RZ, 0x20 ;  /* 0x00000020ff007803 */ /* 0x000fe40000000000 */
[----:B------:R-:W-:Y:S01]  /*0100*/  @P0 MOV R3, 0x8 ;  /* 0x0000000800030802 */ /* 0x000fe20000000f00 */
[----:B------:R-:W-:Y:S01]  /*0110*/  @P6 IMAD.MOV.U32 R23, RZ, RZ, 0x8 ;  /* 0x00000008ff176424 */ /* 0x000fe200078e00ff */
[----:B------:R-:W-:Y:S02]  /*0120*/  P2R R0, PR, RZ, 0x10 ;  /* 0x00000010ff007803 */ /* 0x000fe40000000000 */
[----:B------:R-:W-:Y:S01]  /*0130*/  @P5 MOV R25, 0x8 ;  /* 0x0000000800195802 */ /* 0x000fe20000000f00 */
[C---:B------:R-:W-:Y:S01]  /*0140*/  @P0 IMAD.WIDE.U32 R2, R18.reuse, R3, c[0x0][0x1b0] ;  /* 0x00006c0012020625 */ /* 0x040fe200078e0003 */
[----:B------:R-:W-:Y:S02]  /*0150*/  @P0 LOP3.LUT R18, R18, 0x80, RZ, 0xfc, !PT ;  /* 0x0000008012120812 */ /* 0x000fe400078efcff */
[----:B------:R-:W-:Y:S01]  /*0160*/  ISETP.GE.U32.AND P0, PT, R150, 0x280, PT ;  /* 0x000002809600780c */ /* 0x000fe20003f06070 */
[----:B------:R-:W-:Y:S01]  /*0170*/  @P4 IMAD.MOV.U32 R27, RZ, RZ, 0x8 ;  /* 0x00000008ff1b4424 */ /* 0x000fe200078e00ff */
[----:B------:R-:W-:Y:S01]  /*0180*/  P2R R0, PR, RZ, 0x40 ;  /* 0x00000040ff007803 */ /* 0x000fe20000000000 */
[C---:B------:R-:W-:Y:S01]  /*0190*/  @P6 IMAD.WIDE.U32 R22, R18.reuse, R23, c[0x0][0x1b0] ;  /* 0x00006c0012166625 */ /* 0x040fe200078e0017 */
[----:B------:R-:W-:-:S02]  /*01a0*/  @P6 IADD3 R18, R18, 0x80, RZ ;  /* 0x0000008012126810 */ /* 0x000fc40007ffe0ff */
[C---:B------:R-:W-:Y:S02]  /*01b0*/  ISETP.GE.U32.AND P1, PT, R150.reuse, 0x300, PT ;  /* 0x000003009600780c */ /* 0x040fe40003f26070 */
[----:B------:R-:W-:Y:S01]  /*01c0*/  LOP3.LUT P6, RZ, R150, 0xffffff80, RZ, 0xc0, !PT ;  /* 0xffffff8096ff7812 */ /* 0x000fe200078cc0ff */
[C---:B------:R-:W-:Y:S01]  /*01d0*/  @P5 IMAD.WIDE.U32 R24, R18.reuse, R25, c[0x0][0x1b0] ;  /* 0x00006c0012185625 */ /* 0x040fe200078e0019 */
[----:B------:R-:W-:Y:S02]  /*01e0*/  @P5 IADD3 R18, R18, 0x80, RZ ;  /* 0x0000008012125810 */ /* 0x000fe40007ffe0ff */
[----:B------:R-:W-:Y:S02]  /*01f0*/  ISETP.GE.U32.AND P2, PT, R150, 0x380, PT ;  /* 0x000003809600780c */ /* 0x000fe40003f46070 */
[----:B------:R-:W-:Y:S01]  /*0200*/  @P0 MOV R29, 0x8 ;  /* 0x00000008001d0802 */ /* 0x000fe20000000f00 */
[C---:B------:R-:W-:Y:S01]  /*0210*/  @P4 IMAD.WIDE.U32 R26, R18.reuse, R27, c[0x0][0x1b0] ;  /* 0x00006c00121a4625 */ /* 0x040fe200078e001b */
[----:B------:R-:W-:Y:S01]  /*0220*/  @P4 IADD3 R18, R18, 0x80, RZ ;  /* 0x0000008012124810 */ /* 0x000fe20007ffe0ff */
[----:B------:R0:W5:Y:S01]  /*0230*/  @P5 LDG.E.64 R8, [R24.64] ;  /* 0x0000000418085981 */ /* 0x000162000c1e1b00 */
[----:B------:R-:W1:Y:S01]  /*0240*/  S2UR UR6, SR_CTAID.X ;  /* 0x00000000000679c3 */ /* 0x000e620000002500 */
[----:B------:R-:W-:Y:S01]  /*0250*/  @P1 IMAD.MOV.U32 R31, RZ, RZ, 0x8 ;  /* 0x00000008ff1f1424 */ /* 0x000fe200078e00ff */
        /* <DEDUP_REMOVED lines=12> */
[----:B------:R-:W-:Y:S02]  /*0320*/  @P2 IADD3 R18, R18, 0x80, RZ ;  /* 0x0000008012122810 */ /* 0x000fe40007ffe0ff */
[----:B------:R-:W-:Y:S01]  /*0330*/  @P3 IMAD.MOV.U32 R19, RZ, RZ, 0x8 ;  /* 0x00000008ff133424 */ /* 0x000fe200078e00ff */
        /* <DEDUP_REMOVED lines=43> */
[--C-:B------:R-:W-:Y:S01]  /*05f0*/  IMAD.MOV.U32 R33, RZ, RZ, R5.reuse ;  /* 0x000000ffff217224 */ /* 0x100fe200078e0005 */
[----:B------:R-:W-:Y:S01]  /*0600*/  SHF.R.U64 R34, R4, 0x10, R5 ;  /* 0x0000001004227819 */ /* 0x000fe20000001205 */
[----:B------:R-:W-:Y:S01]  /*0610*/  IMAD.MOV.U32 R29, RZ, RZ, R7 ;  /* 0x000000ffff1d7224 */ /* 0x000fe200078e0007 */
[----:B------:R-:W-:Y:S01]  /*0620*/  SHF.R.U32.HI R32, RZ, 0x10, R5 ;  /* 0x00000010ff207819 */ /* 0x000fe20000011605 */
[----:B------:R-:W-:Y:S01]  /*0630*/  IMAD.MOV.U32 R25, RZ, RZ, R9 ;  /* 0x000000ffff197224 */ /* 0x000fe200078e0009 */
[----:B------:R-:W-:Y:S01]  /*0640*/  MOV R31, R6 ;  /* 0x00000006001f7202 */ /* 0x000fe20000000f00 */
[----:B------:R-:W-:Y:S01]  /*0650*/  IMAD.MOV.U32 R0, RZ, RZ, R11 ;  /* 0x000000ffff007224 */ /* 0x000fe200078e000b */
[----:B------:R-:W-:Y:S01]  /*0660*/  SHF.R.U64 R30, R6, 0x10, R7 ;  /* 0x00000010061e7819 */ /* 0x000fe20000001207 */
[----:B------:R-:W-:Y:S01]  /*0670*/  IMAD.MOV.U32 R2, RZ, RZ, R13 ;  /* 0x000000ffff027224 */ /* 0x000fe200078e000d */
[----:B------:R-:W-:Y:S01]  /*0680*/  SHF.R.U32.HI R28, RZ, 0x10, R7 ;  /* 0x00000010ff1c7819 */ /* 0x000fe20000011607 */
[----:B------:R-:W-:Y:S01]  /*0690*/  IMAD.MOV.U32 R5, RZ, RZ, R21 ;  /* 0x000000ffff057224 */ /* 0x000fe200078e0015 */
[----:B------:R-:W-:Y:S01]  /*06a0*/  MOV R27, R8 ;  /* 0x00000008001b7202 */ /* 0x000fe20000000f00 */
[----:B------:R-:W-:Y:S01]  /*06b0*/  IMAD.MOV.U32 R37, RZ, RZ, RZ ;  /* 0x000000ffff257224 */ /* 0x000fe200078e00ff */
[--C-:B------:R-:W-:Y:S01]  /*06c0*/  SHF.R.U64 R26, R8, 0x10, R9.reuse ;  /* 0x00000010081a7819 */ /* 0x100fe20000001209 */
[----:B------:R-:W-:Y:S01]  /*06d0*/  HADD2.F32 R35, -RZ, R35.H0_H0 ;  /* 0x20000023ff237230 */ /* 0x000fe20000004100 */
[----:B------:R-:W-:Y:S01]  /*06e0*/  SHF.R.U32.HI R24, RZ, 0x10, R9 ;  /* 0x00000010ff187819 */ /* 0x000fe20000011609 */
[----:B------:R-:W-:Y:S01]  /*06f0*/  IMAD.MOV.U32 R9, RZ, RZ, R17 ;  /* 0x000000ffff097224 */ /* 0x000fe200078e0011 */
[----:B------:R-:W-:Y:S01]  /*0700*/  MOV R23, R10 ;  /* 0x0000000a00177202 */ /* 0x000fe20000000f00 */
[----:B------:R-:W-:Y:S01]  /*0710*/  HADD2.F32 R34, -RZ, R34.H0_H0 ;  /* 0x20000022ff227230 */ /* 0x000fe20000004100 */
[--C-:B------:R-:W-:Y:S01]  /*0720*/  SHF.R.U64 R22, R10, 0x10, R11.reuse ;  /* 0x000000100a167819 */ /* 0x100fe2000000120b */
[----:B------:R-:W-:Y:S01]  /*0730*/  HADD2.F32 R33, -RZ, R33.H0_H0 ;  /* 0x20000021ff217230 */ /* 0x000fe20000004100 */
[----:B------:R-:W-:Y:S01]  /*0740*/  SHF.R.U32.HI R93, RZ, 0x10, R11 ;  /* 0x00000010ff5d7819 */ /* 0x000fe2000001160b */
[----:B------:R-:W-:Y:S01]  /*0750*/  HADD2.F32 R32, -RZ, R32.H0_H0 ;  /* 0x20000020ff207230 */ /* 0x000fe20000004100 */
[----:B------:R-:W-:Y:S01]  /*0760*/  MOV R19, R12 ;  /* 0x0000000c00137202 */ /* 0x000fe20000000f00 */
[----:B------:R-:W-:Y:S01]  /*0770*/  HADD2.F32 R31, -RZ, R31.H0_H0 ;  /* 0x2000001fff1f7230 */ /* 0x000fe20000004100 */
[--C-:B------:R-:W-:Y:S01]  /*0780*/  SHF.R.U64 R18, R12, 0x10, R13.reuse ;  /* 0x000000100c127819 */ /* 0x100fe2000000120d */
[----:B------:R-:W-:Y:S01]  /*0790*/  HADD2.F32 R30, -RZ, R30.H0_H0 ;  /* 0x2000001eff1e7230 */ /* 0x000fe20000004100 */
[----:B------:R-:W-:Y:S01]  /*07a0*/  SHF.R.U32.HI R92, RZ, 0x10, R13 ;  /* 0x00000010ff5c7819 */ /* 0x000fe2000001160d */
[--C-:B------:R-:W-:Y:S01]  /*07b0*/  IMAD.MOV.U32 R13, RZ, RZ, R15.reuse ;  /* 0x000000ffff0d7224 */ /* 0x100fe200078e000f */
        /* <DEDUP_REMOVED lines=35> */
[----:B0-----:R-:W-:Y:S02]  /*09f0*/  HADD2.F32 R4, -RZ, R4.H0_H0 ;  /* 0x20000004ff047230 */ /* 0x001fe40000004100 */
.L_x_9616:
[----:B------:R-:W-:-:S05]  /*0a00*/  MOV R140, 0x4 ;  /* 0x00000004008c7802 */ /* 0x000fca0000000f00 */
[----:B------:R-:W-:-:S06]  /*0a10*/  IMAD.WIDE R146, R149, R140, c[0x0][0x1d8] ;  /* 0x0000760095927625 */ /* 0x000fcc00078e028c */
[----:B------:R-:W2:Y:S01]  /*0a20*/  LDG.E R146, [R146.64] ;  /* 0x0000000492927981 */ /* 0x000ea2000c1e1900 */
[----:B------:R-:W-:-:S04]  /*0a30*/  IMAD.WIDE R144, R149, R140, c[0x0][0x1a0] ;  /* 0x0000680095907625 */ /* 0x000fc800078e028c */
[CC--:B------:R-:W-:Y:S01]  /*0a40*/  IMAD.WIDE R142, R149.reuse, R140.reuse, c[0x0][0x1a8] ;  /* 0x00006a00958e7625 */ /* 0x0c0fe200078e028c */
[----:B------:R0:W5:Y:S03]  /*0a50*/  LDG.E R217, [R144.64] ;  /* 0x0000000490d97981 */ /* 0x000166000c1e1900 */
[C---:B------:R-:W-:Y:S01]  /*0a60*/  IMAD.WIDE R140, R149.reuse, R140, c[0x0][0x1d0] ;  /* 0x00007400958c7625 */ /* 0x040fe200078e028c */
[----:B------:R0:W5:Y:S04]  /*0a70*/  LDG.E R2, [R142.64] ;  /* 0x000000048e027981 */ /* 0x000168000c1e1900 */
[----:B------:R0:W5:Y:S01]  /*0a80*/  LDG.E R0, [R140.64] ;  /* 0x000000048c007981 */ /* 0x000162000c1e1900 */
[----:B------:R-:W-:Y:S01]  /*0a90*/  IMAD R152, R149, c[0x0][0x168], RZ ;  /* 0x00005a0095987a24 */ /* 0x000fe200078e02ff */
[----:B------:R-:W-:-:S04]  /*0aa0*/  LOP3.LUT R186, R151, 0x7f, RZ, 0xc0, !PT ;  /* 0x0000007f97ba7812 */ /* 0x000fc800078ec0ff */
[----:B------:R-:W-:-:S04]  /*0ab0*/  SHF.R.S32.HI R187, RZ, 0x1f, R152 ;  /* 0x0000001fffbb7819 */ /* 0x000fc80000011498 */
[----:B------:R-:W-:Y:S01]  /*0ac0*/  LEA.HI R152, R187, R152, RZ, 0x2 ;  /* 0x00000098bb987211 */ /* 0x000fe200078f10ff */
[----:B------:R-:W-:Y:S01]  /*0ad0*/  IMAD.MOV.U32 R187, RZ, RZ, 0x10 ;  /* 0x00000010ffbb7424 */ /* 0x000fe200078e00ff */
[----:B------:R-:W-:Y:S02]  /*0ae0*/  BSSY B0, `(.L_x_9496) ;  /* 0x00001b1000007945 */ /* 0x000fe40003800000 */
        /* <DEDUP_REMOVED lines=12> */
.L_x_9500:
[----:B------:R-:W-:Y:S02]  /*0bb0*/  IADD3 R140, R152, 0x80, RZ ;  /* 0x00000080988c7810 */ /* 0x000fe40007ffe0ff */
.L_x_9499:
[----:B------:R-:W-:Y:S05]  /*0bc0*/  BSYNC B1 ;  /* 0x0000000000017941 */ /* 0x000fea0003800000 */
.L_x_9498:
[----:B------:R-:W-:Y:S01]  /*0bd0*/  ISETP.GE.U32.AND P4, PT, R150, 0x100, PT ;  /* 0x000001009600780c */ /* 0x000fe20003f86070 */
[----:B------:R-:W-:-:S12]  /*0be0*/  BSSY B1, `(.L_x_9501) ;  /* 0x0000008000017945 */ /* 0x000fd80003800000 */
[----:B------:R-:W-:Y:S05]  /*0bf0*/  @!P4 BRA `(.L_x_9502) ;  /* 0x000000600000c947 */ /* 0x000fea0003800000 */
[----:B------:R-:W-:-:S04]  /*0c00*/  ISETP.NE.U32.AND P4, PT, RZ, c[0x0][0x218], PT ;  /* 0x00008600ff007a0c */ /* 0x000fc80003f85070 */
[----:B------:R-:W-:-:S13]  /*0c10*/  ISETP.NE.AND.EX P4, PT, RZ, c[0x0][0x21c], PT, P4 ;  /* 0x00008700ff007a0c */ /* 0x000fda0003f85340 */
[----:B------:R-:W-:Y:S05]  /*0c20*/  @!P4 BRA `(.L_x_9503) ;  /* 0x000000200000c947 */ /* 0x000fea0003800000 */
[----:B------:R-:W-:-:S06]  /*0c30*/  IMAD.WIDE.U32 R96, R140, R187, c[0x0][0x218] ;  /* 0x000086008c607625 */ /* 0x000fcc00078e00bb */
[----:B------:R-:W5:Y:S02]  /*0c40*/  LDG.E.128 R96, [R96.64] ;  /* 0x0000000460607981 */ /* 0x000f64000c1e1d00 */
.L_x_9503:
[----:B------:R-:W-:Y:S02]  /*0c50*/  IADD3 R140, R140, 0x80, RZ ;  /* 0x000000808c8c7810 */ /* 0x000fe40007ffe0ff */
.L_x_9502:
[----:B------:R-:W-:Y:S05]  /*0c60*/  BSYNC B1 ;  /* 0x0000000000017941 */ /* 0x000fea0003800000 */
.L_x_9501:
        /* <DEDUP_REMOVED lines=8> */
.L_x_9506:
[----:B------:R-:W-:Y:S02]  /*0cf0*/  IADD3 R140, R140, 0x80, RZ ;  /* 0x000000808c8c7810 */ /* 0x000fe40007ffe0ff */
.L_x_9505:
[----:B------:R-:W-:Y:S05]  /*0d00*/  BSYNC B1 ;  /* 0x0000000000017941 */ /* 0x000fea0003800000 */
.L_x_9504:
        /* <DEDUP_REMOVED lines=8> */
.L_x_9509:
[----:B------:R-:W-:Y:S02]  /*0d90*/  IADD3 R140, R140, 0x80, RZ ;  /* 0x000000808c8c7810 */ /* 0x000fe40007ffe0ff */
.L_x_9508:
[----:B------:R-:W-:Y:S05]  /*0da0*/  BSYNC B1 ;  /* 0x0000000000017941 */ /* 0x000fea0003800000 */
.L_x_9507:
[----:B------:R-:W-:Y:S01]  /*0db0*/  BSSY B1, `(.L_x_9510) ;  /* 0x0000008000017945 */ /* 0x000fe20003800000 */
[----:B------:R-:W-:Y:S05]  /*0dc0*/  @!P0 BRA `(.L_x_9511) ;  /* 0x0000006000008947 */ /* 0x000fea0003800000 */
[----:B------:R-:W-:-:S04]  /*0dd0*/  ISETP.NE.U32.AND P4, PT, RZ, c[0x0][0x218], PT ;  /* 0x00008600ff007a0c */ /* 0x000fc80003f85070 */
[----:B------:R-:W-:-:S13]  /*0de0*/  ISETP.NE.AND.EX P4, PT, RZ, c[0x0][0x21c], PT, P4 ;  /* 0x00008700ff007a0c */ /* 0x000fda0003f85340 */
[----:B------:R-:W-:Y:S05]  /*0df0*/  @!P4 BRA `(.L_x_9512) ;  /* 0x000000200000c947 */ /* 0x000fea0003800000 */
[----:B------:R-:W-:-:S06]  /*0e00*/  IMAD.WIDE.U32 R108, R140, R187, c[0x0][0x218] ;  /* 0x000086008c6c7625 */ /* 0x000fcc00078e00bb */
[----:B------:R-:W5:Y:S02]  /*0e10*/  LDG.E.128 R108, [R108.64] ;  /* 0x000000046c6c7981 */ /* 0x000f64000c1e1d00 */
.L_x_9512:
[----:B------:R-:W-:Y:S02]  /*0e20*/  IADD3 R140, R140, 0x80, RZ ;  /* 0x000000808c8c7810 */ /* 0x000fe40007ffe0ff */
.L_x_9511:
[----:B------:R-:W-:Y:S05]  /*0e30*/  BSYNC B1 ;  /* 0x0000000000017941 */ /* 0x000fea0003800000 */
.L_x_9510:
[----:B------:R-:W-:Y:S01]  /*0e40*/  BSSY B1, `(.L_x_9513) ;  /* 0x0000008000017945 */ /* 0x000fe20003800000 */
[----:B------:R-:W-:Y:S05]  /*0e50*/  @!P1 BRA `(.L_x_9514) ;  /* 0x0000006000009947 */ /* 0x000fea0003800000 */
[----:B------:R-:W-:-:S04]  /*0e60*/  ISETP.NE.U32.AND P4, PT, RZ, c[0x0][0x218], PT ;  /* 0x00008600ff007a0c */ /* 0x000fc80003f85070 */
[----:B------:R-:W-:-:S13]  /*0e70*/  ISETP.NE.AND.EX P4, PT, RZ, c[0x0][0x21c], PT, P4 ;  /* 0x00008700ff007a0c */ /* 0x000fda0003f85340 */
[----:B------:R-:W-:Y:S05]  /*0e80*/  @!P4 BRA `(.L_x_9515) ;  /* 0x000000200000c947 */ /* 0x000fea0003800000 */
[----:B------:R-:W-:-:S06]  /*0e90*/  IMAD.WIDE.U32 R112, R140, R187, c[0x0][0x218] ;  /* 0x000086008c707625 */ /* 0x000fcc00078e00bb */
[----:B------:R-:W5:Y:S02]  /*0ea0*/  LDG.E.128 R112, [R112.64] ;  /* 0x0000000470707981 */ /* 0x000f64000c1e1d00 */
.L_x_9515:
[----:B------:R-:W-:Y:S02]  /*0eb0*/  IADD3 R140, R140, 0x80, RZ ;  /* 0x000000808c8c7810 */ /* 0x000fe40007ffe0ff */
.L_x_9514:
[----:B------:R-:W-:Y:S05]  /*0ec0*/  BSYNC B1 ;  /* 0x0000000000017941 */ /* 0x000fea0003800000 */
.L_x_9513:
[----:B------:R-:W-:Y:S01]  /*0ed0*/  BSSY B1, `(.L_x_9516) ;  /* 0x0000008000017945 */ /* 0x000fe20003800000 */
[----:B------:R-:W-:Y:S05]  /*0ee0*/  @!P2 BRA `(.L_x_9517) ;  /* 0x000000600000a947 */ /* 0x000fea0003800000 */
[----:B------:R-:W-:-:S04]  /*0ef0*/  ISETP.NE.U32.AND P4, PT, RZ, c[0x0][0x218], PT ;  /* 0x00008600ff007a0c */ /* 0x000fc80003f85070 */
[----:B------:R-:W-:-:S13]  /*0f00*/  ISETP.NE.AND.EX P4, PT, RZ, c[0x0][0x21c], PT, P4 ;  /* 0x00008700ff007a0c */ /* 0x000fda0003f85340 */
[----:B------:R-:W-:Y:S05]  /*0f10*/  @!P4 BRA `(.L_x_9518) ;  /* 0x000000200000c947 */ /* 0x000fea0003800000 */
[----:B------:R-:W-:-:S06]  /*0f20*/  IMAD.WIDE.U32 R116, R140, R187, c[0x0][0x218] ;  /* 0x000086008c747625 */ /* 0x000fcc00078e00bb */
[----:B------:R-:W5:Y:S02]  /*0f30*/  LDG.E.128 R116, [R116.64] ;  /* 0x0000000474747981 */ /* 0x000f64000c1e1d00 */
.L_x_9518:
[----:B------:R-:W-:Y:S02]  /*0f40*/  IADD3 R140, R140, 0x80, RZ ;  /* 0x000000808c8c7810 */ /* 0x000fe40007ffe0ff */
.L_x_9517:
[----:B------:R-:W-:Y:S05]  /*0f50*/  BSYNC B1 ;  /* 0x0000000000017941 */ /* 0x000fea0003800000 */
.L_x_9516:
[----:B------:R-:W-:Y:S01]  /*0f60*/  ISETP.NE.U32.AND P4, PT, RZ, c[0x0][0x218], PT ;  /* 0x00008600ff007a0c */ /* 0x000fe20003f85070 */
[----:B------:R-:W-:Y:S01]  /*0f70*/  HFMA2.MMA R219, -RZ, RZ, 0, 0 ;  /* 0x00000000ffdb7435 */ /* 0x000fe200000001ff */
[----:B------:R-:W-:Y:S02]  /*0f80*/  IMAD.MOV.U32 R221, RZ, RZ, RZ ;  /* 0x000000ffffdd7224 */ /* 0x000fe400078e00ff */
[----:B------:R-:W-:-:S04]  /*0f90*/  ISETP.NE.AND.EX P4, PT, RZ, c[0x0][0x21c], PT, P4 ;  /* 0x00008700ff007a0c */ /* 0x000fc80003f85340 */
[----:B------:R-:W-:-:S13]  /*0fa0*/  ISETP.LT.U32.OR P4, PT, R150, 0x400, !P4 ;  /* 0x000004009600780c */ /* 0x000fda0006781470 */
[----:B------:R-:W-:Y:S05]  /*0fb0*/  @P4 BRA `(.L_x_9519) ;  /* 0x0000163000004947 */ /* 0x000fea0003800000 */
[----:B------:R-:W-:-:S06]  /*0fc0*/  IMAD.WIDE.U32 R120, R140, R187, c[0x0][0x218] ;  /* 0x000086008c787625 */ /* 0x000fcc00078e00bb */
[----:B------:R-:W5:Y:S01]  /*0fd0*/  LDG.E.128 R120, [R120.64] ;  /* 0x0000000478787981 */ /* 0x000f62000c1e1d00 */
[----:B------:R-:W-:Y:S05]  /*0fe0*/  BRA `(.L_x_9519) ;  /* 0x0000160000007947 */ /* 0x000fea0003800000 */
.L_x_9497:
[----:B0-----:R-:W-:Y:S01]  /*0ff0*/  IADD3 R140, R146, -0x1, RZ ;  /* 0xffffffff928c7810 */ /* 0x001fe20007ffe0ff */
[----:B------:R-:W-:Y:S01]  /*1000*/  BSSY B1, `(.L_x_9520) ;  /* 0x0000031000017945 */ /* 0x000fe20003800000 */
[----:B------:R-:W-:Y:S01]  /*1010*/  LOP3.LUT P4, RZ, R150, 0xffffff80, RZ, 0xc0, !PT ;  /* 0xffffff8096ff7812 */ /* 0x000fe2000788c0ff */
[----:B------:R-:W-:Y:S01]  /*1020*/  IMAD.MOV.U32 R221, RZ, RZ, RZ ;  /* 0x000000ffffdd7224 */ /* 0x000fe200078e00ff */
[----:B------:R-:W-:Y:S01]  /*1030*/  MOV R219, RZ ;  /* 0x000000ff00db7202 */ /* 0x000fe20000000f00 */
[----:B------:R-:W-:Y:S02]  /*1040*/  IMAD R140, R140, c[0x0][0x168], RZ ;  /* 0x00005a008c8c7a24 */ /* 0x000fe400078e02ff */
[----:B------:R-:W-:-:S03]  /*1050*/  IMAD.MOV.U32 R222, RZ, RZ, R152 ;  /* 0x000000ffffde7224 */ /* 0x000fc600078e0098 */
[----:B------:R-:W-:-:S04]  /*1060*/  SHF.R.S32.HI R141, RZ, 0x1f, R140 ;  /* 0x0000001fff8d7819 */ /* 0x000fc8000001148c */
[----:B------:R-:W-:-:S04]  /*1070*/  LEA.HI R141, R141, R140, RZ, 0x2 ;  /* 0x0000008c8d8d7211 */ /* 0x000fc800078f10ff */
[----:B------:R-:W-:Y:S01]  /*1080*/  LEA.HI.SX32 R186, R141, R186, 0x1e ;  /* 0x000000ba8dba7211 */ /* 0x000fe200078ff2ff */
[----:B------:R-:W-:Y:S05]  /*1090*/  @!P4 BRA `(.L_x_9521) ;  /* 0x000002700000c947 */ /* 0x000fea0003800000 */
[----:B------:R-:W-:Y:S01]  /*10a0*/  IMAD.WIDE.U32 R140, R152, R187, c[0x0][0x188] ;  /* 0x00006200988c7625 */ /* 0x000fe200078e00bb */
[----:B------:R-:W-:-:S03]  /*10b0*/  ISETP.NE.AND P4, PT, R148, RZ, PT ;  /* 0x000000ff9400720c */ /* 0x000fc60003f85270 */
[----:B------:R-:W-:Y:S01]  /*10c0*/  IMAD.WIDE.U32 R144, R186, R187, c[0x0][0x208] ;  /* 0x00008200ba907625 */ /* 0x000fe200078e00bb */
[----:B-----5:R-:W-:Y:S01]  /*10d0*/  FSEL R168, R217, RZ, !P4 ;  /* 0x000000ffd9a87208 */ /* 0x020fe20006000000 */
[----:B------:R-:W2:Y:S01]  /*10e0*/  LDG.E.128 R140, [R140.64] ;  /* 0x000000048c8c7981 */ /* 0x000ea2000c1e1d00 */
[----:B------:R-:W-:-:S03]  /*10f0*/  ISETP.NE.U32.AND P4, PT, RZ, c[0x0][0x218], PT ;  /* 0x00008600ff007a0c */ /* 0x000fc60003f85070 */
[----:B------:R-:W3:Y:S01]  /*1100*/  LDG.E.128 R144, [R144.64] ;  /* 0x0000000490907981 */ /* 0x000ee2000c1e1d00 */
[----:B------:R-:W-:-:S13]  /*1110*/  ISETP.NE.AND.EX P4, PT, RZ, c[0x0][0x21c], PT, P4 ;  /* 0x00008700ff007a0c */ /* 0x000fda0003f85340 */
[----:B------:R0:W5:Y:S01]  /*1120*/  @P4 LDG.E.128 R92, [R224.64] ;  /* 0x00000004e05c4981 */ /* 0x000162000c1e1d00 */
[----:B------:R-:W-:Y:S02]  /*1130*/  IADD3 R222, R152, 0x80, RZ ;  /* 0x0000008098de7810 */ /* 0x000fe40007ffe0ff */
[----:B------:R-:W-:Y:S01]  /*1140*/  IADD3 R186, R186, 0x80, RZ ;  /* 0x00000080baba7810 */ /* 0x000fe20007ffe0ff */
[C---:B--2---:R-:W-:Y:S02]  /*1150*/  FADD.FTZ R165, -R168.reuse, R140 ;  /* 0x0000008ca8a57221 */ /* 0x044fe40000010100 */
[C---:B------:R-:W-:Y:S02]  /*1160*/  FADD.FTZ R181, -R168.reuse, R141 ;  /* 0x0000008da8b57221 */ /* 0x040fe40000010100 */
[----:B------:R-:W-:Y:S02]  /*1170*/  FADD.FTZ R201, -R168, R142 ;  /* 0x0000008ea8c97221 */ /* 0x000fe40000010100 */
[----:B------:R-:W-:-:S02]  /*1180*/  FMUL.FTZ R165, R2, R165 ;  /* 0x000000a502a57220 */ /* 0x000fc40000410000 */
[----:B---3--:R-:W-:Y:S02]  /*1190*/  FMUL.FTZ R184, R35, R144 ;  /* 0x0000009023b87220 */ /* 0x008fe40000410000 */
[----:B------:R-:W-:Y:S02]  /*11a0*/  FADD.FTZ R143, -R168, R143 ;  /* 0x0000008fa88f7221 */ /* 0x000fe40000010100 */
[C---:B------:R-:W-:Y:S02]  /*11b0*/  FMUL.FTZ R168, R2.reuse, R181 ;  /* 0x000000b502a87220 */ /* 0x040fe40000410000 */
[----:B------:R-:W-:Y:S02]  /*11c0*/  FMUL.FTZ R181, R2, R201 ;  /* 0x000000c902b57220 */ /* 0x000fe40000410000 */
[----:B------:R-:W-:Y:S02]  /*11d0*/  FMUL.FTZ R201, R34, R145 ;  /* 0x0000009122c97220 */ /* 0x000fe40000410000 */
[----:B------:R-:W-:-:S02]  /*11e0*/  FADD.FTZ R140, RZ, R184 ;  /* 0x000000b8ff8c7221 */ /* 0x000fc40000010000 */
[----:B------:R-:W-:Y:S02]  /*11f0*/  FFMA.FTZ R141, R165, R184, RZ ;  /* 0x000000b8a58d7223 */ /* 0x000fe400000100ff */
        /* <DEDUP_REMOVED lines=17> */
.L_x_9521:
[----:B0-----:R-:W-:Y:S05]  /*1310*/  BSYNC B1 ;  /* 0x0000000000017941 */ /* 0x001fea0003800000 */
.L_x_9520:
[----:B------:R-:W-:Y:S01]  /*1320*/  ISETP.GE.U32.AND P4, PT, R150, 0x100, PT ;  /* 0x000001009600780c */ /* 0x000fe20003f86070 */
[----:B------:R-:W-:-:S12]  /*1330*/  BSSY B1, `(.L_x_9522) ;  /* 0x000002a000017945 */ /* 0x000fd80003800000 */
        /* <DEDUP_REMOVED lines=9> */
[----:B------:R-:W-:-:S05]  /*13d0*/  @P4 IMAD.WIDE.U32 R182, R222, R187, c[0x0][0x218] ;  /* 0x00008600deb64625 */ /* 0x000fca00078e00bb */
[----:B------:R3:W5:Y:S01]  /*13e0*/  @P4 LDG.E.128 R96, [R182.64] ;  /* 0x00000004b6604981 */ /* 0x000762000c1e1d00 */
[----:B------:R-:W-:Y:S02]  /*13f0*/  IADD3 R186, R186, 0x80, RZ ;  /* 0x00000080baba7810 */ /* 0x000fe40007ffe0ff */
[----:B------:R-:W-:Y:S01]  /*1400*/  IADD3 R222, R222, 0x80, RZ ;  /* 0x00000080dede7810 */ /* 0x000fe20007ffe0ff */
[C---:B--2---:R-:W-:Y:S02]  /*1410*/  FADD.FTZ R163, -R166.reuse, R140 ;  /* 0x0000008ca6a37221 */ /* 0x044fe40000010100 */
[----:B------:R-:W-:Y:S02]  /*1420*/  FADD.FTZ R179, -R166, R141 ;  /* 0x0000008da6b37221 */ /* 0x000fe40000010100 */
[----:B------:R-:W-:Y:S02]  /*1430*/  FMUL.FTZ R163, R2, R163 ;  /* 0x000000a302a37220 */ /* 0x000fe40000410000 */
[----:B---3--:R-:W-:-:S02]  /*1440*/  FMUL.FTZ R182, R31, R144 ;  /* 0x000000901fb67220 */ /* 0x008fc40000410000 */
        /* <DEDUP_REMOVED lines=24> */
.L_x_9523:
[----:B------:R-:W-:Y:S05]  /*15d0*/  BSYNC B1 ;  /* 0x0000000000017941 */ /* 0x000fea0003800000 */
.L_x_9522:
        /* <DEDUP_REMOVED lines=24> */
[----:B------:R-:W-:-:S02]  /*1760*/  FADD.FTZ R140, R221, R180 ;  /* 0x000000b4dd8c7221 */ /* 0x000fc40000010000 */
[----:B------:R-:W-:Y:S02]  /*1770*/  FFMA.FTZ R219, R161, R180, R219 ;  /* 0x000000b4a1db7223 */ /* 0x000fe400000100db */
        /* <DEDUP_REMOVED lines=17> */
.L_x_9525:
[----:B0-----:R-:W-:Y:S05]  /*1890*/  BSYNC B1 ;  /* 0x0000000000017941 */ /* 0x001fea0003800000 */
.L_x_9524:
        /* <DEDUP_REMOVED lines=43> */
.L_x_9527:
[----:B0-----:R-:W-:Y:S05]  /*1b50*/  BSYNC B1 ;  /* 0x0000000000017941 */ /* 0x001fea0003800000 */
.L_x_9526:
[----:B------:R-:W-:Y:S01]  /*1b60*/  BSSY B1, `(.L_x_9528) ;  /* 0x000002a000017945 */ /* 0x000fe20003800000 */
        /* <DEDUP_REMOVED lines=41> */
.L_x_9529:
[----:B0-----:R-:W-:Y:S05]  /*1e00*/  BSYNC B1 ;  /* 0x0000000000017941 */ /* 0x001fea0003800000 */
.L_x_9528:
        /* <DEDUP_REMOVED lines=42> */
.L_x_9531:
[----:B0-----:R-:W-:Y:S05]  /*20b0*/  BSYNC B1 ;  /* 0x0000000000017941 */ /* 0x001fea0003800000 */
.L_x_9530:
        /* <DEDUP_REMOVED lines=42> */
.L_x_9533:
[----:B0-----:R-:W-:Y:S05]  /*2360*/  BSYNC B1 ;  /* 0x0000000000017941 */ /* 0x001fea0003800000 */
.L_x_9532:
[----:B------:R-:W-:-:S13]  /*2370*/  ISETP.GE.U32.AND P4, PT, R150, 0x400, PT ;  /* 0x000004009600780c */ /* 0x000fda0003f86070 */
        /* <DEDUP_REMOVED lines=21> */
[----:B0-----:R-:W-:Y:S02]  /*24d0*/  FMUL.FTZ R199, R2, R217 ;  /* 0x000000d902c77220 */ /* 0x001fe40000410000 */
        /* <DEDUP_REMOVED lines=17> */
.L_x_9519:
[----:B------:R-:W-:Y:S05]  /*25f0*/  BSYNC B0 ;  /* 0x0000000000007941 */ /* 0x000fea0003800000 */
.L_x_9496:
[----:B------:R-:W-:Y:S02]  /*2600*/  LOP3.LUT P4, RZ, R3, 0xff, RZ, 0xc0, !PT ;  /* 0x000000ff03ff7812 */ /* 0x000fe4000788c0ff */
[----:B------:R-:W-:-:S04]  /*2610*/  SHF.R.U32.HI R142, RZ, 0x5, R151 ;  /* 0x00000005ff8e7819 */ /* 0x000fc80000011697 */
[----:B-----5:R-:W-:-:S07]  /*2620*/  LOP3.LUT R217, R142, 0x7fffffc, RZ, 0xc0, !PT ;  /* 0x07fffffc8ed97812 */ /* 0x020fce00078ec0ff */
[----:B------:R-:W-:Y:S02]  /*2630*/  @!P4 IADD3 R217, R217, 0x4, RZ ;  /* 0x00000004d9d9c810 */ /* 0x000fe40007ffe0ff */
[----:B------:R-:W-:Y:S01]  /*2640*/  LOP3.LUT P4, RZ, R151, 0x1f, RZ, 0xc0, !PT ;  /* 0x0000001f97ff7812 */ /* 0x000fe2000788c0ff */
[----:B------:R-:W-:Y:S10]  /*2650*/  BRA.DIV ~URZ, `(.L_x_9534) ;  /* 0x00002e927f007947 */ /* 0x000ff4000b800000 */
[----:B------:R1:W2:Y:S02]  /*2660*/  SHFL.DOWN PT, R144, R221, 0x10, 0x1f ;  /* 0x0a001f00dd907f89 */ /* 0x0002a400000e0000 */
.L_x_9617:
[----:B------:R-:W-:Y:S05]  /*2670*/  BRA.DIV ~URZ, `(.L_x_9535) ;  /* 0x00002ef27f007947 */ /* 0x000fea000b800000 */
        /* <DEDUP_REMOVED lines=14> */
[----:B------:R2:W4:Y:S01]  /*2760*/  SHFL.DOWN PT, R186, R145, 0x1, 0x1f ;  /* 0x08201f0091ba7f89 */ /* 0x00052200000e0000 */
[----:B---3--:R-:W-:-:S05]  /*2770*/  FADD.FTZ R147, R146, R147 ;  /* 0x0000009392937221 */ /* 0x008fca0000010000 */
[----:B------:R2:W3:Y:S02]  /*2780*/  SHFL.DOWN PT, R140, R147, 0x1, 0x1f ;  /* 0x08201f00938c7f89 */ /* 0x0004e400000e0000 */
.L_x_9618:
[----:B------:R-:W-:Y:S01]  /*2790*/  @!P4 LOP3.LUT R142, R142, 0x3, RZ, 0xc0, !PT ;  /* 0x000000038e8ec812 */ /* 0x000fe200078ec0ff */
[----:B----4-:R-:W-:Y:S01]  /*27a0*/  FADD.FTZ R186, R186, R145 ;  /* 0x00000091baba7221 */ /* 0x010fe20000010000 */
        /* <DEDUP_REMOVED lines=8> */
[----:B-1----:R-:W-:-:S05]  /*2830*/  @P4 IADD3 R221, R0, -0x1, RZ ;  /* 0xffffffff00dd4810 */ /* 0x002fca0007ffe0ff */
[----:B------:R-:W-:Y:S01]  /*2840*/  @P4 IMAD R222, R221, c[0x0][0x168], RZ ;  /* 0x00005a00ddde4a24 */ /* 0x000fe200078e02ff */
[----:B------:R-:W1:Y:S04]  /*2850*/  LDS.128 R140, [R217.X8+0x4000] ;  /* 0x00400000d98c7984 */ /* 0x000e680000008c00 */
[----:B--2---:R-:W2:Y:S01]  /*2860*/  LDS.128 R144, [R217.X8+0x4010] ;  /* 0x00401000d9907984 */ /* 0x004ea20000008c00 */
        /* <DEDUP_REMOVED lines=38> */
.L_x_9539:
[----:B------:R-:W-:Y:S05]  /*2ad0*/  BSYNC B1 ;  /* 0x0000000000017941 */ /* 0x000fea0003800000 */
.L_x_9538:
[----:B------:R-:W-:Y:S01]  /*2ae0*/  ISETP.NE.U32.AND P5, PT, RZ, c[0x0][0x258], PT ;  /* 0x00009600ff007a0c */ /* 0x000fe20003fa5070 */
[----:B------:R-:W-:Y:S03]  /*2af0*/  BSSY B1, `(.L_x_9540) ;  /* 0x000000c000017945 */ /* 0x000fe60003800000 */
[----:B------:R-:W-:-:S04]  /*2b00*/  ISETP.NE.AND.EX P5, PT, RZ, c[0x0][0x25c], PT, P5 ;  /* 0x00009700ff007a0c */ /* 0x000fc80003fa5350 */
[----:B------:R-:W-:Y:S01]  /*2b10*/  SEL R132, R145, R132, P5 ;  /* 0x0000008491847207 */ /* 0x000fe20002800000 */
        /* <DEDUP_REMOVED lines=9> */
.L_x_9541:
[----:B------:R-:W-:Y:S05]  /*2bb0*/  BSYNC B1 ;  /* 0x0000000000017941 */ /* 0x000fea0003800000 */
.L_x_9540:
[----:B------:R-:W-:Y:S01]  /*2bc0*/  BSSY B1, `(.L_x_9542) ;  /* 0x000000b000017945 */ /* 0x000fe20003800000 */
        /* <DEDUP_REMOVED lines=10> */
.L_x_9543:
[----:B------:R-:W-:Y:S05]  /*2c70*/  BSYNC B1 ;  /* 0x0000000000017941 */ /* 0x000fea0003800000 */
.L_x_9542:
        /* <DEDUP_REMOVED lines=11> */
.L_x_9545:
[----:B------:R-:W-:Y:S05]  /*2d30*/  BSYNC B1 ;  /* 0x0000000000017941 */ /* 0x000fea0003800000 */
.L_x_9544:
[----:B------:R-:W-:Y:S01]  /*2d40*/  SEL R135, R186, R135, P5 ;  /* 0x00000087ba877207 */ /* 0x000fe20002800000 */
[----:B------:R-:W-:Y:S01]  /*2d50*/  FMUL.FTZ R145, R145, c[0x0][0x1ec] ;  /* 0x00007b0091917a20 */ /* 0x000fe20000410000 */
[----:B------:R-:W-:Y:S01]  /*2d60*/  ISETP.NE.U32.AND P5, PT, RZ, c[0x0][0x258], PT ;  /* 0x00009600ff007a0c */ /* 0x000fe20003fa5070 */
[----:B------:R-:W-:Y:S02]  /*2d70*/  FMUL.FTZ R146, R146, c[0x0][0x1ec] ;  /* 0x00007b0092927a20 */ /* 0x000fe40000410000 */
[----:B------:R-:W-:Y:S01]  /*2d80*/  FMUL.FTZ R147, R147, c[0x0][0x1ec] ;  /* 0x00007b0093937a20 */ /* 0x000fe20000410000 */
[----:B------:R-:W-:Y:S01]  /*2d90*/  ISETP.NE.AND.EX P5, PT, RZ, c[0x0][0x25c], PT, P5 ;  /* 0x00009700ff007a0c */ /* 0x000fe20003fa5350 */
[----:B------:R-:W-:-:S12]  /*2da0*/  FMUL.FTZ R186, R186, c[0x0][0x1ec] ;  /* 0x00007b00baba7a20 */ /* 0x000fd80000410000 */
[----:B------:R-:W-:-:S05]  /*2db0*/  @P5 MOV R141, 0x10 ;  /* 0x00000010008d5802 */ /* 0x000fca0000000f00 */
[C---:B------:R-:W-:Y:S01]  /*2dc0*/  @P5 IMAD.WIDE.U32 R140, R152.reuse, R141, c[0x0][0x258] ;  /* 0x00009600988c5625 */ /* 0x040fe200078e008d */
[----:B------:R-:W-:-:S04]  /*2dd0*/  IADD3 R152, R152, 0x80, RZ ;  /* 0x0000008098987810 */ /* 0x000fc80007ffe0ff */
[----:B------:R1:W-:Y:S01]  /*2de0*/  @P5 STG.E.128 [R140.64], R132 ;  /* 0x000000848c005986 */ /* 0x0003e2000c101d04 */
[----:B------:R-:W-:-:S04]  /*2df0*/  ISETP.GT.AND P5, PT, R0, RZ, PT ;  /* 0x000000ff0000720c */ /* 0x000fc80003fa4270 */
[----:B------:R-:W-:Y:S01]  /*2e00*/  SEL R136, R145, R136, P5 ;  /* 0x0000008891887207 */ /* 0x000fe20002800000 */
[----:B------:R-:W-:Y:S01]  /*2e10*/  @P4 IMAD.MOV.U32 R145, RZ, RZ, 0x10 ;  /* 0x00000010ff914424 */ /* 0x000fe200078e00ff */
[----:B------:R-:W-:Y:S02]  /*2e20*/  SEL R137, R146, R137, P5 ;  /* 0x0000008992897207 */ /* 0x000fe40002800000 */
[----:B------:R-:W-:Y:S02]  /*2e30*/  SEL R138, R147, R138, P5 ;  /* 0x0000008a938a7207 */ /* 0x000fe40002800000 */
[----:B------:R-:W-:Y:S01]  /*2e40*/  SEL R139, R186, R139, P5 ;  /* 0x0000008bba8b7207 */ /* 0x000fe20002800000 */
[C---:B-1----:R-:W-:Y:S01]  /*2e50*/  @P4 IMAD.WIDE.U32 R140, R142.reuse, R145, c[0x0][0x248] ;  /* 0x000092008e8c4625 */ /* 0x042fe200078e0091 */
[----:B------:R-:W-:-:S04]  /*2e60*/  IADD3 R142, R142, 0x80, RZ ;  /* 0x000000808e8e7810 */ /* 0x000fc80007ffe0ff */
[----:B------:R1:W-:Y:S03]  /*2e70*/  @P4 STG.E.128 [R140.64], R136 ;  /* 0x000000888c004986 */ /* 0x0003e6000c101d04 */
.L_x_9537:
[----:B------:R-:W-:Y:S05]  /*2e80*/  BSYNC B0 ;  /* 0x0000000000007941 */ /* 0x000fea0003800000 */
.L_x_9536:
[----:B------:R-:W-:Y:S01]  /*2e90*/  ISETP.GE.U32.AND P5, PT, R150, 0x100, PT ;  /* 0x000001009600780c */ /* 0x000fe20003fa6070 */
[----:B------:R-:W-:-:S12]  /*2ea0*/  BSSY B0, `(.L_x_9546) ;  /* 0x000004d000007945 */ /* 0x000fd80003800000 */
[----:B------:R-:W-:Y:S05]  /*2eb0*/  @!P5 BRA `(.L_x_9547) ;  /* 0x000004b00000d947 */ /* 0x000fea0003800000 */
[----:B------:R-:W-:Y:S01]  /*2ec0*/  ISETP.NE.AND P5, PT, R148, RZ, PT ;  /* 0x000000ff9400720c */ /* 0x000fe20003fa5270 */
[----:B------:R-:W-:Y:S03]  /*2ed0*/  BSSY B1, `(.L_x_9548) ;  /* 0x0000015000017945 */ /* 0x000fe60003800000 */
[----:B------:R-:W-:Y:S02]  /*2ee0*/  FSEL R187, R143, RZ, !P5 ;  /* 0x000000ff8fbb7208 */ /* 0x000fe40006800000 */
        /* <DEDUP_REMOVED lines=14> */
[----:B-1----:R-:W-:-:S03]  /*2fd0*/  FFMA.FTZ R141, R163, R144, R187 ;  /* 0x00000090a38d7223 */ /* 0x002fc600000100bb */
[----:B------:R-:W-:Y:S01]  /*2fe0*/  ISETP.NE.AND.EX P5, PT, RZ, c[0x0][0x21c], PT, P5 ;  /* 0x00008700ff007a0c */ /* 0x000fe20003fa5350 */
[----:B------:R-:W-:-:S04]  /*2ff0*/  FADD.FTZ R141, R182, -R141 ;  /* 0x8000008db68d7221 */ /* 0x000fc80000010000 */
[----:B------:R-:W-:-:S08]  /*3000*/  FMUL.FTZ R145, R2, R141 ;  /* 0x0000008d02917220 */ /* 0x000fd00000410000 */
[----:B------:R-:W-:Y:S02]  /*3010*/  @P5 FADD.FTZ R145, R96, R145 ;  /* 0x0000009160915221 */ /* 0x000fe40000010000 */
.L_x_9549:
[----:B------:R-:W-:Y:S05]  /*3020*/  BSYNC B1 ;  /* 0x0000000000017941 */ /* 0x000fea0003800000 */
.L_x_9548:
[----:B------:R-:W-:Y:S01]  /*3030*/  ISETP.NE.U32.AND P5, PT, RZ, c[0x0][0x258], PT ;  /* 0x00009600ff007a0c */ /* 0x000fe20003fa5070 */
[----:B------:R-:W-:Y:S03]  /*3040*/  BSSY B1, `(.L_x_9550) ;  /* 0x000000a000017945 */ /* 0x000fe60003800000 */
[----:B------:R-:W-:-:S04]  /*3050*/  ISETP.NE.AND.EX P5, PT, RZ, c[0x0][0x25c], PT, P5 ;  /* 0x00009700ff007a0c */ /* 0x000fc80003fa5350 */
[----:B------:R-:W-:Y:S01]  /*3060*/  SEL R132, R145, R132, P5 ;  /* 0x0000008491847207 */ /* 0x000fe20002800000 */
[----:B------:R-:W-:Y:S05]  /*3070*/  @!P3 BRA `(.L_x_9551) ;  /* 0x000000600000b947 */ /* 0x000fea0003800000 */
[----:B------:R-:W-:Y:S01]  /*3080*/  ISETP.NE.U32.AND P6, PT, RZ, c[0x0][0x218], PT ;  /* 0x00008600ff007a0c */ /* 0x000fe20003fc5070 */
[----:B-1----:R-:W-:-:S03]  /*3090*/  FFMA.FTZ R140, R166, R144, R187 ;  /* 0x00000090a68c7223 */ /* 0x002fc600000100bb */
[----:B------:R-:W-:Y:S01]  /*30a0*/  ISETP.NE.AND.EX P6, PT, RZ, c[0x0][0x21c], PT, P6 ;  /* 0x00008700ff007a0c */ /* 0x000fe20003fc5360 */
[----:B------:R-:W-:-:S04]  /*30b0*/  FADD.FTZ R141, R183, -R140 ;  /* 0x8000008cb78d7221 */ /* 0x000fc80000010000 */
[----:B------:R-:W-:-:S08]  /*30c0*/  FMUL.FTZ R146, R2, R141 ;  /* 0x0000008d02927220 */ /* 0x000fd00000410000 */
[----:B------:R-:W-:Y:S02]  /*30d0*/  @P6 FADD.FTZ R146, R97, R146 ;  /* 0x0000009261926221 */ /* 0x000fe40000010000 */
.L_x_9551:
[----:B------:R-:W-:Y:S05]  /*30e0*/  BSYNC B1 ;  /* 0x0000000000017941 */ /* 0x000fea0003800000 */
.L_x_9550:
[----:B------:R-:W-:Y:S01]  /*30f0*/  BSSY B1, `(.L_x_9552) ;  /* 0x0000009000017945 */ /* 0x000fe20003800000 */
        /* <DEDUP_REMOVED lines=8> */
.L_x_9553:
[----:B------:R-:W-:Y:S05]  /*3180*/  BSYNC B1 ;  /* 0x0000000000017941 */ /* 0x000fea0003800000 */
.L_x_9552:
[----:B------:R-:W-:Y:S01]  /*3190*/  BSSY B1, `(.L_x_9554) ;  /* 0x0000008000017945 */ /* 0x000fe20003800000 */
[----:B------:R-:W-:Y:S05]  /*31a0*/  @!P3 BRA `(.L_x_9555) ;  /* 0x000000600000b947 */ /* 0x000fea0003800000 */
[----:B------:R-:W-:Y:S01]  /*31b0*/  ISETP.NE.U32.AND P6, PT, RZ, c[0x0][0x218], PT ;  /* 0x00008600ff007a0c */ /* 0x000fe20003fc5070 */
[----:B-1----:R-:W-:-:S03]  /*31c0*/  FFMA.FTZ R140, R214, R144, R187 ;  /* 0x00000090d68c7223 */ /* 0x002fc600000100bb */
[----:B------:R-:W-:Y:S01]  /*31d0*/  ISETP.NE.AND.EX P6, PT, RZ, c[0x0][0x21c], PT, P6 ;  /* 0x00008700ff007a0c */ /* 0x000fe20003fc5360 */
[----:B------:R-:W-:-:S04]  /*31e0*/  FADD.FTZ R141, R213, -R140 ;  /* 0x8000008cd58d7221 */ /* 0x000fc80000010000 */
[----:B------:R-:W-:-:S08]  /*31f0*/  FMUL.FTZ R186, R2, R141 ;  /* 0x0000008d02ba7220 */ /* 0x000fd00000410000 */
[----:B------:R-:W-:Y:S02]  /*3200*/  @P6 FADD.FTZ R186, R99, R186 ;  /* 0x000000ba63ba6221 */ /* 0x000fe40000010000 */
.L_x_9555:
[----:B------:R-:W-:Y:S05]  /*3210*/  BSYNC B1 ;  /* 0x0000000000017941 */ /* 0x000fea0003800000 */
.L_x_9554:
[----:B------:R-:W-:Y:S01]  /*3220*/  SEL R134, R147, R134, P5 ;  /* 0x0000008693867207 */ /* 0x000fe20002800000 */
[----:B------:R-:W-:Y:S01]  /*3230*/  FMUL.FTZ R145, R145, c[0x0][0x1ec] ;  /* 0x00007b0091917a20 */ /* 0x000fe20000410000 */
[----:B------:R-:W-:Y:S01]  /*3240*/  SEL R135, R186, R135, P5 ;  /* 0x00000087ba877207 */ /* 0x000fe20002800000 */
[----:B------:R-:W-:Y:S01]  /*3250*/  FMUL.FTZ R146, R146, c[0x0][0x1ec] ;  /* 0x00007b0092927a20 */ /* 0x000fe20000410000 */
[----:B------:R-:W-:Y:S01]  /*3260*/  ISETP.NE.U32.AND P5, PT, RZ, c[0x0][0x258], PT ;  /* 0x00009600ff007a0c */ /* 0x000fe20003fa5070 */
[----:B------:R-:W-:Y:S02]  /*3270*/  FMUL.FTZ R147, R147, c[0x0][0x1ec] ;  /* 0x00007b0093937a20 */ /* 0x000fe40000410000 */
[----:B------:R-:W-:Y:S01]  /*3280*/  FMUL.FTZ R186, R186, c[0x0][0x1ec] ;  /* 0x00007b00baba7a20 */ /* 0x000fe20000410000 */
[----:B------:R-:W-:-:S13]  /*3290*/  ISETP.NE.AND.EX P5, PT, RZ, c[0x0][0x25c], PT, P5 ;  /* 0x00009700ff007a0c */ /* 0x000fda0003fa5350 */
[----:B-1----:R-:W-:-:S05]  /*32a0*/  @P5 MOV R141, 0x10 ;  /* 0x00000010008d5802 */ /* 0x002fca0000000f00 */
        /* <DEDUP_REMOVED lines=12> */
.L_x_9547:
[----:B------:R-:W-:Y:S05]  /*3370*/  BSYNC B0 ;  /* 0x0000000000007941 */ /* 0x000fea0003800000 */
.L_x_9546:
        /* <DEDUP_REMOVED lines=25> */
.L_x_9559:
[----:B------:R-:W-:Y:S05]  /*3510*/  BSYNC B1 ;  /* 0x0000000000017941 */ /* 0x000fea0003800000 */
.L_x_9558:
        /* <DEDUP_REMOVED lines=11> */
.L_x_9561:
[----:B------:R-:W-:Y:S05]  /*35d0*/  BSYNC B1 ;  /* 0x0000000000017941 */ /* 0x000fea0003800000 */
.L_x_9560:
        /* <DEDUP_REMOVED lines=9> */
.L_x_9563:
[----:B------:R-:W-:Y:S05]  /*3670*/  BSYNC B1 ;  /* 0x0000000000017941 */ /* 0x000fea0003800000 */
.L_x_9562:
        /* <DEDUP_REMOVED lines=8> */
.L_x_9565:
[----:B------:R-:W-:Y:S05]  /*3700*/  BSYNC B1 ;  /* 0x0000000000017941 */ /* 0x000fea0003800000 */
.L_x_9564:
        /* <DEDUP_REMOVED lines=21> */
.L_x_9557:
[----:B------:R-:W-:Y:S05]  /*3860*/  BSYNC B0 ;  /* 0x0000000000007941 */ /* 0x000fea0003800000 */
.L_x_9556:
        /* <DEDUP_REMOVED lines=25> */
.L_x_9569:
[----:B------:R-:W-:Y:S05]  /*3a00*/  BSYNC B1 ;  /* 0x0000000000017941 */ /* 0x000fea0003800000 */
.L_x_9568:
        /* <DEDUP_REMOVED lines=11> */
.L_x_9571:
[----:B------:R-:W-:Y:S05]  /*3ac0*/  BSYNC B1 ;  /* 0x0000000000017941 */ /* 0x000fea0003800000 */
.L_x_9570:
        /* <DEDUP_REMOVED lines=9> */
.L_x_9573:
[----:B------:R-:W-:Y:S05]  /*3b60*/  BSYNC B1 ;  /* 0x0000000000017941 */ /* 0x000fea0003800000 */
.L_x_9572:
        /* <DEDUP_REMOVED lines=8> */
.L_x_9575:
[----:B------:R-:W-:Y:S05]  /*3bf0*/  BSYNC B1 ;  /* 0x0000000000017941 */ /* 0x000fea0003800000 */
.L_x_9574:
        /* <DEDUP_REMOVED lines=21> */
.L_x_9567:
[----:B------:R-:W-:Y:S05]  /*3d50*/  BSYNC B0 ;  /* 0x0000000000007941 */ /* 0x000fea0003800000 */
.L_x_9566:
[----:B------:R-:W-:Y:S01]  /*3d60*/  BSSY B0, `(.L_x_9576) ;  /* 0x000004d000007945 */ /* 0x000fe20003800000 */
        /* <DEDUP_REMOVED lines=23> */
.L_x_9579:
[----:B------:R-:W-:Y:S05]  /*3ee0*/  BSYNC B1 ;  /* 0x0000000000017941 */ /* 0x000fea0003800000 */
.L_x_9578:
        /* <DEDUP_REMOVED lines=11> */
.L_x_9581:
[----:B------:R-:W-:Y:S05]  /*3fa0*/  BSYNC B1 ;  /* 0x0000000000017941 */ /* 0x000fea0003800000 */
.L_x_9580:
        /* <DEDUP_REMOVED lines=9> */
.L_x_9583:
[----:B------:R-:W-:Y:S05]  /*4040*/  BSYNC B1 ;  /* 0x0000000000017941 */ /* 0x000fea0003800000 */
.L_x_9582:
        /* <DEDUP_REMOVED lines=8> */
.L_x_9585:
[----:B------:R-:W-:Y:S05]  /*40d0*/  BSYNC B1 ;  /* 0x0000000000017941 */ /* 0x000fea0003800000 */
.L_x_9584:
        /* <DEDUP_REMOVED lines=21> */
.L_x_9577:
[----:B------:R-:W-:Y:S05]  /*4230*/  BSYNC B0 ;  /* 0x0000000000007941 */ /* 0x000fea0003800000 */
.L_x_9576:
        /* <DEDUP_REMOVED lines=24> */
.L_x_9589:
[----:B------:R-:W-:Y:S05]  /*43c0*/  BSYNC B1 ;  /* 0x0000000000017941 */ /* 0x000fea0003800000 */
.L_x_9588:
        /* <DEDUP_REMOVED lines=11> */
.L_x_9591:
[----:B------:R-:W-:Y:S05]  /*4480*/  BSYNC B1 ;  /* 0x0000000000017941 */ /* 0x000fea0003800000 */
.L_x_9590:
        /* <DEDUP_REMOVED lines=9> */
.L_x_9593:
[----:B------:R-:W-:Y:S05]  /*4520*/  BSYNC B1 ;  /* 0x0000000000017941 */ /* 0x000fea0003800000 */
.L_x_9592:
        /* <DEDUP_REMOVED lines=8> */
.L_x_9595:
[----:B------:R-:W-:Y:S05]  /*45b0*/  BSYNC B1 ;  /* 0x0000000000017941 */ /* 0x000fea0003800000 */
.L_x_9594:
        /* <DEDUP_REMOVED lines=21> */
.L_x_9587:
[----:B------:R-:W-:Y:S05]  /*4710*/  BSYNC B0 ;  /* 0x0000000000007941 */ /* 0x000fea0003800000 */
.L_x_9586:
        /* <DEDUP_REMOVED lines=24> */
.L_x_9599:
[----:B------:R-:W-:Y:S05]  /*48a0*/  BSYNC B1 ;  /* 0x0000000000017941 */ /* 0x000fea0003800000 */
.L_x_9598:
        /* <DEDUP_REMOVED lines=11> */
.L_x_9601:
[----:B------:R-:W-:Y:S05]  /*4960*/  BSYNC B1 ;  /* 0x0000000000017941 */ /* 0x000fea0003800000 */
.L_x_9600:
        /* <DEDUP_REMOVED lines=9> */
.L_x_9603:
[----:B------:R-:W-:Y:S05]  /*4a00*/  BSYNC B1 ;  /* 0x0000000000017941 */ /* 0x000fea0003800000 */
.L_x_9602:
        /* <DEDUP_REMOVED lines=8> */
.L_x_9605:
[----:B------:R-:W-:Y:S05]  /*4a90*/  BSYNC B1 ;  /* 0x0000000000017941 */ /* 0x000fea0003800000 */
.L_x_9604:
        /* <DEDUP_REMOVED lines=21> */
.L_x_9597:
[----:B------:R-:W-:Y:S05]  /*4bf0*/  BSYNC B0 ;  /* 0x0000000000007941 */ /* 0x000fea0003800000 */
.L_x_9596:
        /* <DEDUP_REMOVED lines=25> */
.L_x_9609:
[----:B------:R-:W-:Y:S05]  /*4d90*/  BSYNC B1 ;  /* 0x0000000000017941 */ /* 0x000fea0003800000 */
.L_x_9608:
        /* <DEDUP_REMOVED lines=11> */
.L_x_9611:
[----:B------:R-:W-:Y:S05]  /*4e50*/  BSYNC B1 ;  /* 0x0000000000017941 */ /* 0x000fea0003800000 */
.L_x_9610:
        /* <DEDUP_REMOVED lines=9> */
.L_x_9613:
[----:B------:R-:W-:Y:S05]  /*4ef0*/  BSYNC B1 ;  /* 0x0000000000017941 */ /* 0x000fea0003800000 */
.L_x_9612:
        /* <DEDUP_REMOVED lines=8> */
.L_x_9615:
[----:B------:R-:W-:Y:S05]  /*4f80*/  BSYNC B1 ;  /* 0x0000000000017941 */ /* 0x000fea0003800000 */
.L_x_9614:
[----:B------:R-:W-:Y:S01]  /*4f90*/  ISETP.NE.U32.AND P3, PT, RZ, c[0x0][0x258], PT ;  /* 0x00009600ff007a0c */ /* 0x000fe20003f65070 */
[----:B------:R-:W-:Y:S01]  /*4fa0*/  FMUL.FTZ R143, R143, c[0x0][0x1ec] ;  /* 0x00007b008f8f7a20 */ /* 0x000fe20000410000 */
[C---:B------:R-:W-:Y:S01]  /*4fb0*/  SEL R134, R145.reuse, R134, P5 ;  /* 0x0000008691867207 */ /* 0x040fe20002800000 */
[----:B------:R-:W-:Y:S01]  /*4fc0*/  FMUL.FTZ R146, R146, c[0x0][0x1ec] ;  /* 0x00007b0092927a20 */ /* 0x000fe20000410000 */
[----:B------:R-:W-:Y:S01]  /*4fd0*/  ISETP.NE.AND.EX P3, PT, RZ, c[0x0][0x25c], PT, P3 ;  /* 0x00009700ff007a0c */ /* 0x000fe20003f65330 */
[----:B------:R-:W-:Y:S01]  /*4fe0*/  FMUL.FTZ R145, R145, c[0x0][0x1ec] ;  /* 0x00007b0091917a20 */ /* 0x000fe20000410000 */
[C---:B------:R-:W-:Y:S01]  /*4ff0*/  SEL R135, R186.reuse, R135, P5 ;  /* 0x00000087ba877207 */ /* 0x040fe20002800000 */
[----:B------:R-:W-:-:S10]  /*5000*/  FMUL.FTZ R186, R186, c[0x0][0x1ec] ;  /* 0x00007b00baba7a20 */ /* 0x000fd40000410000 */
[----:B-1----:R-:W-:-:S05]  /*5010*/  @P3 MOV R141, 0x10 ;  /* 0x00000010008d3802 */ /* 0x002fca0000000f00 */
[----:B------:R-:W-:-:S05]  /*5020*/  @P3 IMAD.WIDE.U32 R140, R152, R141, c[0x0][0x258] ;  /* 0x00009600988c3625 */ /* 0x000fca00078e008d */
[----:B------:R1:W-:Y:S01]  /*5030*/  @P3 STG.E.128 [R140.64], R132 ;  /* 0x000000848c003986 */ /* 0x0003e2000c101d04 */
[----:B------:R-:W-:-:S04]  /*5040*/  ISETP.GT.AND P3, PT, R0, RZ, PT ;  /* 0x000000ff0000720c */ /* 0x000fc80003f64270 */
[----:B------:R-:W-:Y:S01]  /*5050*/  SEL R136, R143, R136, P3 ;  /* 0x000000888f887207 */ /* 0x000fe20001800000 */
[----:B------:R-:W-:Y:S01]  /*5060*/  @P4 IMAD.MOV.U32 R143, RZ, RZ, 0x10 ;  /* 0x00000010ff8f4424 */ /* 0x000fe200078e00ff */
[----:B------:R-:W-:Y:S02]  /*5070*/  SEL R137, R146, R137, P3 ;  /* 0x0000008992897207 */ /* 0x000fe40001800000 */
[----:B------:R-:W-:Y:S02]  /*5080*/  SEL R138, R145, R138, P3 ;  /* 0x0000008a918a7207 */ /* 0x000fe40001800000 */
[----:B------:R-:W-:Y:S01]  /*5090*/  SEL R139, R186, R139, P3 ;  /* 0x0000008bba8b7207 */ /* 0x000fe20001800000 */
[----:B-1----:R-:W-:-:S05]  /*50a0*/  @P4 IMAD.WIDE.U32 R140, R142, R143, c[0x0][0x248] ;  /* 0x000092008e8c4625 */ /* 0x002fca00078e008f */
[----:B------:R1:W-:Y:S02]  /*50b0*/  @P4 STG.E.128 [R140.64], R136 ;  /* 0x000000888c004986 */ /* 0x0003e4000c101d04 */
.L_x_9607:
[----:B------:R-:W-:Y:S05]  /*50c0*/  BSYNC B0 ;  /* 0x0000000000007941 */ /* 0x000fea0003800000 */
.L_x_9606:
[----:B------:R-:W-:Y:S02]  /*50d0*/  LOP3.LUT P3, RZ, R3, 0xff, RZ, 0xc0, !PT ;  /* 0x000000ff03ff7812 */ /* 0x000fe4000786c0ff */
[----:B------:R-:W-:Y:S02]  /*50e0*/  IADD3 R149, R149, c[0x0][0x160], RZ ;  /* 0x0000580095957a10 */ /* 0x000fe40007ffe0ff */
[----:B------:R-:W-:Y:S02]  /*50f0*/  SEL R3, RZ, 0x1, P3 ;  /* 0x00000001ff037807 */ /* 0x000fe40001800000 */
[----:B------:R-:W-:-:S13]  /*5100*/  ISETP.GE.AND P3, PT, R149, c[0x0][0x164], PT ;  /* 0x0000590095007a0c */ /* 0x000fda0003f66270 */
[----:B01----:R-:W-:Y:S01]  /*5110*/  @P3 CALL.REL.NOINC `(.L_x_9495) ;  /* 0x0000001000003944 */ /* 0x003fe20003c00000 */
[----:B------:R-:W-:Y:S05]  /*5120*/  BRA `(.L_x_9616) ;  /* 0xffffb8d000007947 */ /* 0x000fea000383ffff */
.L_x_9495:
[----:B0-----:R-:W0:Y:S01]  /*5130*/  S2UR UR6, SR_CTAID.X ;  /* 0x00000000000679c3 */ /* 0x001e220000002500 */
[----:B------:R-:W0:Y:S01]  /*5140*/  S2R R2, SR_TID.X ;  /* 0x0000000000027919 */ /* 0x000e220000002100 */
[C---:B------:R-:W-:Y:S01]  /*5150*/  LOP3.LUT P3, RZ, R150.reuse, 0xffffff80, RZ, 0xc0, !PT ;  /* 0xffffff8096ff7812 */ /* 0x040fe2000786c0ff */
[----:B-----5:R-:W-:Y:S01]  /*5160*/  @P1 IMAD.MOV.U32 R21, RZ, RZ, 0x10 ;  /* 0x00000010ff151424 */ /* 0x020fe200078e00ff */
[C---:B------:R-:W-:Y:S02]  /*5170*/  ISETP.GE.U32.AND P5, PT, R150.reuse, 0x100, PT ;  /* 0x000001009600780c */ /* 0x040fe40003fa6070 */
[----:B------:R-:W-:Y:S02]  /*5180*/  ISETP.GE.U32.AND P4, PT, R150, 0x180, PT ;  /* 0x000001809600780c */ /* 0x000fe40003f86070 */
[----:B------:R-:W-:Y:S02]  /*5190*/  @P0 MOV R17, 0x10 ;  /* 0x0000001000110802 */ /* 0x000fe40000000f00 */
[----:B------:R-:W-:-:S05]  /*51a0*/  @P2 MOV R23, 0x10 ;  /* 0x0000001000172802 */ /* 0x000fca0000000f00 */
[----:B------:R-:W-:Y:S02]  /*51b0*/  @P3 MOV R5, 0x10 ;  /* 0x0000001000053802 */ /* 0x000fe40000000f00 */
[----:B------:R-:W-:Y:S02]  /*51c0*/  @P5 IMAD.MOV.U32 R9, RZ, RZ, 0x10 ;  /* 0x00000010ff095424 */ /* 0x000fe400078e00ff */
[----:B------:R-:W-:Y:S02]  /*51d0*/  @P4 MOV R13, 0x10 ;  /* 0x00000010000d4802 */ /* 0x000fe40000000f00 */
[C---:B0-----:R-:W-:Y:S02]  /*51e0*/  LEA.HI R0, R2.reuse, UR6, RZ, 0x19 ;  /* 0x0000000602007c11 */ /* 0x041fe4000f8fc8ff */
[----:B------:R-:W-:-:S03]  /*51f0*/  LOP3.LUT R3, R2, 0x7f, RZ, 0xc0, !PT ;  /* 0x0000007f02037812 */ /* 0x000fc600078ec0ff */
[----:B------:R-:W-:-:S05]  /*5200*/  IMAD R0, R0, c[0x0][0x168], RZ ;  /* 0x00005a0000007a24 */ /* 0x000fca00078e02ff */
[----:B------:R-:W-:-:S05]  /*5210*/  LEA.HI R0, R0, R3, RZ, 0x1e ;  /* 0x0000000300007211 */ /* 0x000fca00078ff0ff */
[----:B------:R-:W-:-:S04]  /*5220*/  @P3 IMAD.WIDE.U32 R2, R0, R5, c[0x0][0x220] ;  /* 0x0000880000023625 */ /* 0x000fc800078e0005 */
[C---:B------:R-:W-:Y:S01]  /*5230*/  @P3 IMAD.WIDE.U32 R4, R0.reuse, R5, c[0x0][0x228] ;  /* 0x00008a0000043625 */ /* 0x040fe200078e0005 */
[----:B------:R0:W-:Y:S01]  /*5240*/  @P3 STG.E.128 [R2.64], R64 ;  /* 0x0000004002003986 */ /* 0x0001e2000c101d04 */
[----:B------:R-:W-:-:S03]  /*5250*/  @P3 IADD3 R0, R0, 0x80, RZ ;  /* 0x0000008000003810 */ /* 0x000fc60007ffe0ff */
[----:B------:R1:W-:Y:S01]  /*5260*/  @P3 STG.E.128 [R4.64], R36 ;  /* 0x0000002404003986 */ /* 0x0003e2000c101d04 */
[----:B------:R-:W-:Y:S01]  /*5270*/  ISETP.GE.U32.AND P3, PT, R150, 0x200, PT ;  /* 0x000002009600780c */ /* 0x000fe20003f66070 */
        /* <DEDUP_REMOVED lines=8> */
[----:B------:R4:W-:Y:S02]  /*5300*/  @P4 STG.E.128 [R10.64], R68 ;  /* 0x000000440a004986 */ /* 0x0009e4000c101d04 */
[----:B------:R-:W-:-:S02]  /*5310*/  @P3 IMAD.MOV.U32 R15, RZ, RZ, 0x10 ;  /* 0x00000010ff0f3424 */ /* 0x000fc400078e00ff */
[----:B------:R4:W-:Y:S02]  /*5320*/  @P4 STG.E.128 [R12.64], R40 ;  /* 0x000000280c004986 */ /* 0x0009e4000c101d04 */
[----:B0-----:R-:W-:-:S04]  /*5330*/  @P3 IMAD.WIDE.U32 R2, R0, R15, c[0x0][0x220] ;  /* 0x0000880000023625 */ /* 0x001fc800078e000f */
[C---:B-1----:R-:W-:Y:S01]  /*5340*/  @P3 IMAD.WIDE.U32 R4, R0.reuse, R15, c[0x0][0x228] ;  /* 0x00008a0000043625 */ /* 0x042fe200078e000f */
[----:B------:R-:W-:Y:S01]  /*5350*/  @P3 IADD3 R0, R0, 0x80, RZ ;  /* 0x0000008000003810 */ /* 0x000fe20007ffe0ff */
[----:B------:R4:W-:Y:S04]  /*5360*/  @P3 STG.E.128 [R2.64], R72 ;  /* 0x0000004802003986 */ /* 0x0009e8000c101d04 */
[-C--:B------:R-:W-:Y:S01]  /*5370*/  @P0 IMAD.WIDE.U32 R14, R0, R17.reuse, c[0x0][0x220] ;  /* 0x00008800000e0625 */ /* 0x080fe200078e0011 */
[----:B------:R4:W-:Y:S01]  /*5380*/  @P3 STG.E.128 [R4.64], R44 ;  /* 0x0000002c04003986 */ /* 0x0009e2000c101d04 */
[----:B------:R-:W-:Y:S02]  /*5390*/  ISETP.GE.U32.AND P3, PT, R150, 0x400, PT ;  /* 0x000004009600780c */ /* 0x000fe40003f66070 */
        /* <DEDUP_REMOVED lines=15> */
[----:B----4-:R-:W-:-:S04]  /*5490*/  IMAD.MOV.U32 R5, RZ, RZ, 0x10 ;  /* 0x00000010ff057424 */ /* 0x010fc800078e00ff */
[----:B------:R-:W-:-:S04]  /*54a0*/  IMAD.WIDE.U32 R2, R0, R5, c[0x0][0x220] ;  /* 0x0000880000027625 */ /* 0x000fc800078e0005 */
[----:B------:R-:W-:Y:S01]  /*54b0*/  IMAD.WIDE.U32 R4, R0, R5, c[0x0][0x228] ;  /* 0x00008a0000047625 */ /* 0x000fe200078e0005 */
[----:B------:R-:W-:Y:S04]  /*54c0*/  STG.E.128 [R2.64], R88 ;  /* 0x0000005802007986 */ /* 0x000fe8000c101d04 */
[----:B------:R-:W-:Y:S01]  /*54d0*/  STG.E.128 [R4.64], R60 ;  /* 0x0000003c04007986 */ /* 0x000fe2000c101d04 */
[----:B------:R-:W-:Y:S05]  /*54e0*/  EXIT ;  /* 0x000000000000794d */ /* 0x000fea0003800000 */
.L_x_9534:
[----:B------:R-:W-:Y:S01]  /*54f0*/  HFMA2.MMA R222, -RZ, RZ, 0, 1.847743988037109375e-06 ;  /* 0x0000001fffde7435 */ /* 0x000fe200000001ff */
[----:B------:R-:W-:Y:S01]  /*5500*/  MOV R146, R221 ;  /* 0x000000dd00927202 */ /* 0x000fe20000000f00 */
[----:B------:R-:W-:Y:S01]  /*5510*/  IMAD.MOV.U32 R187, RZ, RZ, 0x10 ;  /* 0x00000010ffbb7424 */ /* 0x000fe200078e00ff */
[----:B------:R-:W-:Y:S01]  /*5520*/  MOV R140, 0x5550 ;  /* 0x00005550008c7802 */ /* 0x000fe20000000f00 */
[----:B------:R-:W-:-:S02]  /*5530*/  IMAD.MOV.U32 R223, RZ, RZ, -0x1 ;  /* 0xffffffffffdf7424 */ /* 0x000fc400078e00ff */
[----:B0-----:R-:W-:Y:S05]  /*5540*/  CALL.REL.NOINC `($__internal_162_$__cuda_sm70_shflsync_down_p) ;  /* 0x0000046000007944 */ /* 0x001fea0003c00000 */
[----:B-1----:R-:W-:Y:S01]  /*5550*/  MOV R144, R146 ;  /* 0x0000009200907202 */ /* 0x002fe20000000f00 */
[----:B0-----:R-:W-:Y:S05]  /*5560*/  BRA `(.L_x_9617) ;  /* 0xffffd10000007947 */ /* 0x001fea000383ffff */
.L_x_9535:
[----:B------:R-:W-:Y:S01]  /*5570*/  HFMA2.MMA R187, -RZ, RZ, 0, 9.5367431640625e-07 ;  /* 0x00000010ffbb7435 */ /* 0x000fe200000001ff */
[----:B------:R-:W-:Y:S01]  /*5580*/  IMAD.MOV.U32 R146, RZ, RZ, R219 ;  /* 0x000000ffff927224 */ /* 0x000fe200078e00db */
[----:B------:R-:W-:Y:S01]  /*5590*/  MOV R223, 0xffffffff ;  /* 0xffffffff00df7802 */ /* 0x000fe20000000f00 */
[----:B------:R-:W-:Y:S01]  /*55a0*/  IMAD.MOV.U32 R222, RZ, RZ, 0x1f ;  /* 0x0000001fffde7424 */ /* 0x000fe200078e00ff */
[----:B------:R-:W-:-:S02]  /*55b0*/  MOV R140, 0x55d0 ;  /* 0x000055d0008c7802 */ /* 0x000fc40000000f00 */
[----:B012---:R-:W-:Y:S05]  /*55c0*/  CALL.REL.NOINC `($__internal_162_$__cuda_sm70_shflsync_down_p) ;  /* 0x000003e000007944 */ /* 0x007fea0003c00000 */
[----:B------:R-:W-:Y:S01]  /*55d0*/  FADD.FTZ R144, R144, R221 ;  /* 0x000000dd90907221 */ /* 0x000fe20000010000 */
[----:B0-----:R-:W-:Y:S01]  /*55e0*/  HFMA2.MMA R222, -RZ, RZ, 0, 1.847743988037109375e-06 ;  /* 0x0000001fffde7435 */ /* 0x001fe200000001ff */
[----:B-1----:R-:W-:Y:S01]  /*55f0*/  FADD.FTZ R219, R219, R146 ;  /* 0x00000092dbdb7221 */ /* 0x002fe20000010000 */
[----:B------:R-:W-:Y:S01]  /*5600*/  MOV R140, 0x5650 ;  /* 0x00005650008c7802 */ /* 0x000fe20000000f00 */
[----:B------:R-:W-:Y:S01]  /*5610*/  IMAD.MOV.U32 R187, RZ, RZ, 0x8 ;  /* 0x00000008ffbb7424 */ /* 0x000fe200078e00ff */
[----:B------:R-:W-:Y:S01]  /*5620*/  MOV R146, R144 ;  /* 0x0000009000927202 */ /* 0x000fe20000000f00 */
[----:B------:R-:W-:-:S02]  /*5630*/  IMAD.MOV.U32 R223, RZ, RZ, -0x1 ;  /* 0xffffffffffdf7424 */ /* 0x000fc400078e00ff */
[----:B------:R-:W-:Y:S05]  /*5640*/  CALL.REL.NOINC `($__internal_162_$__cuda_sm70_shflsync_down_p) ;  /* 0x0000036000007944 */ /* 0x000fea0003c00000 */
[----:B0-----:R-:W-:Y:S01]  /*5650*/  HFMA2.MMA R222, -RZ, RZ, 0, 1.847743988037109375e-06 ;  /* 0x0000001fffde7435 */ /* 0x001fe200000001ff */
[----:B-1----:R-:W-:Y:S01]  /*5660*/  IMAD.MOV.U32 R143, RZ, RZ, R146 ;  /* 0x000000ffff8f7224 */ /* 0x002fe200078e0092 */
[----:B------:R-:W-:Y:S01]  /*5670*/  MOV R146, R219 ;  /* 0x000000db00927202 */ /* 0x000fe20000000f00 */
[----:B------:R-:W-:Y:S01]  /*5680*/  IMAD.MOV.U32 R187, RZ, RZ, 0x8 ;  /* 0x00000008ffbb7424 */ /* 0x000fe200078e00ff */
[----:B------:R-:W-:Y:S01]  /*5690*/  MOV R140, 0x56c0 ;  /* 0x000056c0008c7802 */ /* 0x000fe20000000f00 */
[----:B------:R-:W-:-:S02]  /*56a0*/  IMAD.MOV.U32 R223, RZ, RZ, -0x1 ;  /* 0xffffffffffdf7424 */ /* 0x000fc400078e00ff */
[----:B------:R-:W-:Y:S05]  /*56b0*/  CALL.REL.NOINC `($__internal_162_$__cuda_sm70_shflsync_down_p) ;  /* 0x000002f000007944 */ /* 0x000fea0003c00000 */
[----:B------:R-:W-:Y:S01]  /*56c0*/  FADD.FTZ R144, R143, R144 ;  /* 0x000000908f907221 */ /* 0x000fe20000010000 */
[----:B0-----:R-:W-:Y:S01]  /*56d0*/  HFMA2.MMA R222, -RZ, RZ, 0, 1.847743988037109375e-06 ;  /* 0x0000001fffde7435 */ /* 0x001fe200000001ff */
[----:B-1----:R-:W-:Y:S01]  /*56e0*/  FADD.FTZ R219, R219, R146 ;  /* 0x00000092dbdb7221 */ /* 0x002fe20000010000 */
[----:B------:R-:W-:Y:S01]  /*56f0*/  MOV R187, 0x4 ;  /* 0x0000000400bb7802 */ /* 0x000fe20000000f00 */
[----:B------:R-:W-:Y:S01]  /*5700*/  IMAD.MOV.U32 R223, RZ, RZ, -0x1 ;  /* 0xffffffffffdf7424 */ /* 0x000fe200078e00ff */
[----:B------:R-:W-:-:S02]  /*5710*/  MOV R146, R144 ;  /* 0x0000009000927202 */ /* 0x000fc40000000f00 */
[----:B------:R-:W-:Y:S02]  /*5720*/  MOV R140, 0x5740 ;  /* 0x00005740008c7802 */ /* 0x000fe40000000f00 */
[----:B------:R-:W-:Y:S05]  /*5730*/  CALL.REL.NOINC `($__internal_162_$__cuda_sm70_shflsync_down_p) ;  /* 0x0000027000007944 */ /* 0x000fea0003c00000 */
[----:B0-----:R-:W-:Y:S01]  /*5740*/  HFMA2.MMA R187, -RZ, RZ, 0, 2.384185791015625e-07 ;  /* 0x00000004ffbb7435 */ /* 0x001fe200000001ff */
[----:B-1----:R-:W-:Y:S01]  /*5750*/  MOV R143, R146 ;  /* 0x00000092008f7202 */ /* 0x002fe20000000f00 */
[----:B------:R-:W-:Y:S01]  /*5760*/  IMAD.MOV.U32 R146, RZ, RZ, R219 ;  /* 0x000000ffff927224 */ /* 0x000fe200078e00db */
[----:B------:R-:W-:Y:S01]  /*5770*/  MOV R222, 0x1f ;  /* 0x0000001f00de7802 */ /* 0x000fe20000000f00 */
[----:B------:R-:W-:Y:S01]  /*5780*/  IMAD.MOV.U32 R223, RZ, RZ, -0x1 ;  /* 0xffffffffffdf7424 */ /* 0x000fe200078e00ff */
[----:B------:R-:W-:Y:S02]  /*5790*/  MOV R140, 0x57b0 ;  /* 0x000057b0008c7802 */ /* 0x000fe40000000f00 */
[----:B------:R-:W-:Y:S05]  /*57a0*/  CALL.REL.NOINC `($__internal_162_$__cuda_sm70_shflsync_down_p) ;  /* 0x0000020000007944 */ /* 0x000fea0003c00000 */
[----:B------:R-:W-:Y:S01]  /*57b0*/  FADD.FTZ R144, R143, R144 ;  /* 0x000000908f907221 */ /* 0x000fe20000010000 */
[----:B0-----:R-:W-:Y:S01]  /*57c0*/  HFMA2.MMA R187, -RZ, RZ, 0, 1.1920928955078125e-07 ;  /* 0x00000002ffbb7435 */ /* 0x001fe200000001ff */
[----:B-1----:R-:W-:Y:S01]  /*57d0*/  FADD.FTZ R147, R219, R146 ;  /* 0x00000092db937221 */ /* 0x002fe20000010000 */
[----:B------:R-:W-:Y:S01]  /*57e0*/  MOV R222, 0x1f ;  /* 0x0000001f00de7802 */ /* 0x000fe20000000f00 */
[----:B------:R-:W-:Y:S01]  /*57f0*/  IMAD.MOV.U32 R223, RZ, RZ, -0x1 ;  /* 0xffffffffffdf7424 */ /* 0x000fe200078e00ff */
[----:B------:R-:W-:-:S02]  /*5800*/  MOV R146, R144 ;  /* 0x0000009000927202 */ /* 0x000fc40000000f00 */
[----:B------:R-:W-:Y:S02]  /*5810*/  MOV R140, 0x5830 ;  /* 0x00005830008c7802 */ /* 0x000fe40000000f00 */
[----:B------:R-:W-:Y:S05]  /*5820*/  CALL.REL.NOINC `($__internal_162_$__cuda_sm70_shflsync_down_p) ;  /* 0x0000018000007944 */ /* 0x000fea0003c00000 */
[----:B0-----:R-:W-:Y:S01]  /*5830*/  HFMA2.MMA R187, -RZ, RZ, 0, 1.1920928955078125e-07 ;  /* 0x00000002ffbb7435 */ /* 0x001fe200000001ff */
[----:B-1----:R-:W-:Y:S01]  /*5840*/  MOV R143, R146 ;  /* 0x00000092008f7202 */ /* 0x002fe20000000f00 */
[----:B------:R-:W-:Y:S01]  /*5850*/  IMAD.MOV.U32 R146, RZ, RZ, R147 ;  /* 0x000000ffff927224 */ /* 0x000fe200078e0093 */
[----:B------:R-:W-:Y:S01]  /*5860*/  MOV R222, 0x1f ;  /* 0x0000001f00de7802 */ /* 0x000fe20000000f00 */
[----:B------:R-:W-:Y:S01]  /*5870*/  IMAD.MOV.U32 R223, RZ, RZ, -0x1 ;  /* 0xffffffffffdf7424 */ /* 0x000fe200078e00ff */
[----:B------:R-:W-:Y:S02]  /*5880*/  MOV R140, 0x58a0 ;  /* 0x000058a0008c7802 */ /* 0x000fe40000000f00 */
[----:B------:R-:W-:Y:S05]  /*5890*/  CALL.REL.NOINC `($__internal_162_$__cuda_sm70_shflsync_down_p) ;  /* 0x0000011000007944 */ /* 0x000fea0003c00000 */
[----:B------:R-:W-:Y:S01]  /*58a0*/  FADD.FTZ R145, R143, R144 ;  /* 0x000000908f917221 */ /* 0x000fe20000010000 */
[----:B0-----:R-:W-:Y:S01]  /*58b0*/  HFMA2.MMA R187, -RZ, RZ, 0, 5.9604644775390625e-08 ;  /* 0x00000001ffbb7435 */ /* 0x001fe200000001ff */
[----:B-1----:R-:W-:Y:S01]  /*58c0*/  FADD.FTZ R147, R147, R146 ;  /* 0x0000009293937221 */ /* 0x002fe20000010000 */
[----:B------:R-:W-:Y:S01]  /*58d0*/  MOV R222, 0x1f ;  /* 0x0000001f00de7802 */ /* 0x000fe20000000f00 */
[----:B------:R-:W-:Y:S01]  /*58e0*/  IMAD.MOV.U32 R223, RZ, RZ, -0x1 ;  /* 0xffffffffffdf7424 */ /* 0x000fe200078e00ff */
[----:B------:R-:W-:-:S02]  /*58f0*/  MOV R146, R145 ;  /* 0x0000009100927202 */ /* 0x000fc40000000f00 */
[----:B------:R-:W-:Y:S02]  /*5900*/  MOV R140, 0x5920 ;  /* 0x00005920008c7802 */ /* 0x000fe40000000f00 */
[----:B------:R-:W-:Y:S05]  /*5910*/  CALL.REL.NOINC `($__internal_162_$__cuda_sm70_shflsync_down_p) ;  /* 0x0000009000007944 */ /* 0x000fea0003c00000 */
[----:B0-----:R-:W-:Y:S01]  /*5920*/  HFMA2.MMA R187, -RZ, RZ, 0, 5.9604644775390625e-08 ;  /* 0x00000001ffbb7435 */ /* 0x001fe200000001ff */
[----:B-1----:R-:W-:Y:S01]  /*5930*/  MOV R186, R146 ;  /* 0x0000009200ba7202 */ /* 0x002fe20000000f00 */
[----:B------:R-:W-:Y:S01]  /*5940*/  IMAD.MOV.U32 R146, RZ, RZ, R147 ;  /* 0x000000ffff927224 */ /* 0x000fe200078e0093 */
[----:B------:R-:W-:Y:S01]  /*5950*/  MOV R222, 0x1f ;  /* 0x0000001f00de7802 */ /* 0x000fe20000000f00 */
[----:B------:R-:W-:Y:S01]  /*5960*/  IMAD.MOV.U32 R223, RZ, RZ, -0x1 ;  /* 0xffffffffffdf7424 */ /* 0x000fe200078e00ff */
[----:B------:R-:W-:Y:S02]  /*5970*/  MOV R140, 0x5990 ;  /* 0x00005990008c7802 */ /* 0x000fe40000000f00 */
[----:B------:R-:W-:Y:S05]  /*5980*/  CALL.REL.NOINC `($__internal_162_$__cuda_sm70_shflsync_down_p) ;  /* 0x0000002000007944 */ /* 0x000fea0003c00000 */
[----:B-1----:R-:W-:Y:S01]  /*5990*/  MOV R140, R146 ;  /* 0x00000092008c7202 */ /* 0x002fe20000000f00 */
[----:B0-----:R-:W-:Y:S05]  /*59a0*/  BRA `(.L_x_9618) ;  /* 0xffffcde000007947 */ /* 0x001fea000383ffff */
        .weak           $__internal_162_$__cuda_sm70_shflsync_down_p
        .type           $__internal_162_$__cuda_sm70_shflsync_down_p,@function
        .size           $__internal_162_$__cuda_sm70_shflsync_down_p,(.L_x_11896 - $__internal_162_$__cuda_sm70_shflsync_down_p)
$__internal_162_$__cuda_sm70_shflsync_down_p:
[----:B------:R-:W-:Y:S01]  /*59b0*/  HFMA2.MMA R141, -RZ, RZ, 0, 0 ;  /* 0x00000000ff8d7435 */ /* 0x000fe200000001ff */
[----:B------:R-:W-:Y:S04]  /*59c0*/  WARPSYNC R223 ;  /* 0x000000df00007348 */ /* 0x000fe80003800000 */
[----:B------:R0:W1:Y:S01]  /*59d0*/  SHFL.DOWN PT, R146, R146, R187, R222 ;  /* 0x080000bb92927389 */ /* 0x00006200000e00de */
[----:B------:R-:W-:Y:S05]  /*59e0*/  RET.REL.NODEC R140 `(_ZN10layer_norm13ln_bwd_kernelINS_13Kernel_traitsI6__halfffffjLj4096ELj1ELj1ELj4ELj16ENS_18Kernel_traits_baseILj4096ES2_ffffjLj128EEEEELb0ELb0ELb1ELb0EEEvNS_9BwdParamsE) ;  /* 0xffffa6108c007950 */ /* 0x000fea0003c3ffff */
.L_x_9619:
        /* <DEDUP_REMOVED lines=9> */
.L_x_11896:


//--------------------- .text._ZN10layer_norm13ln_bwd_kernelINS_13Kernel_traitsI6__halfffffjLj4096ELj1ELj1ELj4ELj16ENS_18Kernel_traits_baseILj4096ES2_ffffjLj128EEEEELb0ELb0ELb1ELb1EEEvNS_9BwdParamsE --------------------------
	.section	.text._ZN10layer_norm13ln_bwd_kernelINS_13Kernel_traitsI6__halfffffjLj4096ELj1ELj1ELj4ELj16ENS_18Kernel_traits_baseILj4096ES2_ffffjLj128EEEEELb0ELb0ELb1ELb1EEEvNS_9BwdParamsE,"ax",@progbits
	.sectioninfo	@"SHI_REGISTERS=249"
	.align	128
        .global         _ZN10layer_norm13ln_bwd_kernelINS_13Kernel_traitsI6__halfffffjLj4096ELj1ELj1ELj4ELj16ENS_18Kernel_traits_baseILj4096ES2_ffffjLj128EEEEELb0ELb0ELb1ELb1EEEvNS_9BwdParamsE
        .type           _ZN10layer_norm13ln_bwd_kernelINS_13Kernel_traitsI6__halfffffjLj4096ELj1ELj1ELj4ELj16ENS_18Kernel_traits_baseILj4096ES2_ffffjLj128EEEEELb0ELb0ELb1ELb1EEEvNS_9BwdParamsE,@function
        .size           _ZN10layer_norm13ln_bwd_kernelINS_13Kernel_traitsI6__halfffffjLj4096ELj1ELj1ELj4ELj16ENS_18Kernel_traits_baseILj4096ES2_ffffjLj128EEEEELb0ELb0ELb1ELb1EEEvNS_9BwdParamsE,(.L_x_11897 - _ZN10layer_norm13ln_bwd_kernelINS_13Kernel_traitsI6__halfffffjLj4096ELj1ELj1ELj4ELj16ENS_18Kernel_traits_baseILj4096ES2_ffffjLj128EEEEELb0ELb0ELb1ELb1EEEvNS_9BwdParamsE)
        .other          _ZN10layer_norm13ln_bwd_kernelINS_13Kernel_traitsI6__halfffffjLj4096ELj1ELj1ELj4ELj16ENS_18Kernel_traits_baseILj4096ES2_ffffjLj128EEEEELb0ELb0ELb1ELb1EEEvNS_9BwdParamsE,@"STO_CUDA_ENTRY STV_DEFAULT"
_ZN10layer_norm13ln_bwd_kernelINS_13Kernel_traitsI6__halfffffjLj4096ELj1ELj1ELj4ELj16ENS_18Kernel_traits_baseILj4096ES2_ffffjLj128EEEEELb0ELb0ELb1ELb1EEEvNS_9BwdParamsE:
.text._ZN10layer_norm13ln_bwd_kernelINS_13Kernel_traitsI6__halfffffjLj4096ELj1ELj1ELj4ELj16ENS_18Kernel_traits_baseILj4096ES2_ffffjLj128EEEEELb0ELb0ELb1ELb1EEEvNS_9BwdParamsE:
        /* <DEDUP_REMOVED lines=40> */
.L_x_9620:
[----:B------:R-:W-:-:S04]  /*0280*/  SHF.L.U32 R2, R0, 0x3, RZ ;  /* 0x0000000300027819 */ /* 0x000fc800000006ff */
[----:B------:R-:W-:-:S04]  /*0290*/  LOP3.LUT R2, R2, 0x3f8, RZ, 0xc0, !PT ;  /* 0x000003f802027812 */ /* 0x000fc800078ec0ff */
[----:B------:R-:W-:-:S04]  /*02a0*/  IADD3 R6, P0, R2, c[0x0][0x1b0], RZ ;  /* 0x00006c0002067a10 */ /* 0x000fc80007f1e0ff */
[----:B------:R-:W-:-:S05]  /*02b0*/  IADD3.X R7, RZ, c[0x0][0x1b4], RZ, P0, !PT ;  /* 0x00006d00ff077a10 */ /* 0x000fca00007fe4ff */
[----:B------:R-:W2:Y:S04]  /*02c0*/  LDG.E.64 R2, [R6.64] ;  /* 0x0000000406027981 */ /* 0x000ea8000c1e1b00 */
[----:B------:R-:W3:Y:S04]  /*02d0*/  LDG.E.64 R4, [R6.64+0x400] ;  /* 0x0004000406047981 */ /* 0x000ee8000c1e1b00 */
[----:B------:R-:W4:Y:S04]  /*02e0*/  LDG.E.64 R8, [R6.64+0x800] ;  /* 0x0008000406087981 */ /* 0x000f28000c1e1b00 */
[----:B------:R-:W5:Y:S04]  /*02f0*/  LDG.E.64 R10, [R6.64+0xc00] ;  /* 0x000c0004060a7981 */ /* 0x000f68000c1e1b00 */
[----:B------:R-:W5:Y:S04]  /*0300*/  LDG.E.64 R14, [R6.64+0x1400] ;  /* 0x00140004060e7981 */ /* 0x000f68000c1e1b00 */
[----:B------:R-:W5:Y:S04]  /*0310*/  LDG.E.64 R16, [R6.64+0x1800] ;  /* 0x0018000406107981 */ /* 0x000f68000c1e1b00 */
[----:B------:R0:W5:Y:S04]  /*0320*/  LDG.E.64 R12, [R6.64+0x1000] ;  /* 0x00100004060c7981 */ /* 0x000168000c1e1b00 */
[----:B------:R0:W5:Y:S01]  /*0330*/  LDG.E.64 R24, [R6.64+0x1c00] ;  /* 0x001c000406187981 */ /* 0x000162000c1e1b00 */
        /* <DEDUP_REMOVED lines=40> */
[----:B----4-:R-:W-:Y:S01]  /*05c0*/  SHF.R.U64 R192, R8, 0x10, R9 ;  /* 0x0000001008c07819 */ /* 0x010fe20000001209 */
[----:B------:R-:W-:Y:S01]  /*05d0*/  HADD2.F32 R5, -RZ, R8.H0_H0 ;  /* 0x20000008ff057230 */ /* 0x000fe20000004100 */
[--C-:B-----5:R-:W-:Y:S01]  /*05e0*/  SHF.R.U64 R196, R10, 0x10, R11.reuse ;  /* 0x000000100ac47819 */ /* 0x120fe2000000120b */
[----:B------:R-:W-:Y:S01]  /*05f0*/  HADD2.F32 R8, -RZ, R11.H0_H0 ;  /* 0x2000000bff087230 */ /* 0x000fe20000004100 */
[----:B------:R-:W-:-:S02]  /*0600*/  SHF.R.U32.HI R198, RZ, 0x10, R11 ;  /* 0x00000010ffc67819 */ /* 0x000fc4000001160b */
[----:B------:R-:W-:Y:S01]  /*0610*/  SHF.R.U64 R204, R14, 0x10, R15 ;  /* 0x000000100ecc7819 */ /* 0x000fe2000000120f */
[----:B------:R-:W-:Y:S01]  /*0620*/  HADD2.F32 R11, -RZ, R14.H0_H0 ;  /* 0x2000000eff0b7230 */ /* 0x000fe20000004100 */
[--C-:B------:R-:W-:Y:S01]  /*0630*/  SHF.R.U64 R208, R16, 0x10, R17.reuse ;  /* 0x0000001010d07819 */ /* 0x100fe20000001211 */
[----:B------:R-:W-:Y:S01]  /*0640*/  HADD2.F32 R14, -RZ, R17.H0_H0 ;  /* 0x20000011ff0e7230 */ /* 0x000fe20000004100 */
[----:B------:R-:W-:Y:S02]  /*0650*/  SHF.R.U32.HI R210, RZ, 0x10, R17 ;  /* 0x00000010ffd27819 */ /* 0x000fe40000011611 */
[----:B------:R-:W1:Y:S01]  /*0660*/  LDC.U8 R17, c[0x0][0x1f0] ;  /* 0x00007c00ff117b82 */ /* 0x000e620000000000 */
[----:B------:R-:W-:Y:S01]  /*0670*/  SHF.R.U32.HI R194, RZ, 0x10, R9 ;  /* 0x00000010ffc27819 */ /* 0x000fe20000011609 */
[----:B0-----:R-:W-:Y:S01]  /*0680*/  HADD2.F32 R6, -RZ, R9.H0_H0 ;  /* 0x20000009ff067230 */ /* 0x001fe20000004100 */
[--C-:B------:R-:W-:Y:S01]  /*0690*/  SHF.R.U64 R200, R12, 0x10, R13.reuse ;  /* 0x000000100cc87819 */ /* 0x100fe2000000120d */
[----:B------:R-:W-:Y:S01]  /*06a0*/  HADD2.F32 R7, -RZ, R10.H0_H0 ;  /* 0x2000000aff077230 */ /* 0x000fe20000004100 */
[----:B------:R-:W-:-:S02]  /*06b0*/  SHF.R.U32.HI R202, RZ, 0x10, R13 ;  /* 0x00000010ffca7819 */ /* 0x000fc4000001160d */
[----:B------:R-:W-:Y:S02]  /*06c0*/  SHF.R.U32.HI R206, RZ, 0x10, R15 ;  /* 0x00000010ffce7819 */ /* 0x000fe4000001160f */
[--C-:B------:R-:W-:Y:S02]  /*06d0*/  SHF.R.U64 R212, R24, 0x10, R25.reuse ;  /* 0x0000001018d47819 */ /* 0x100fe40000001219 */
[----:B------:R-:W-:Y:S01]  /*06e0*/  SHF.R.U32.HI R214, RZ, 0x10, R25 ;  /* 0x00000010ffd67819 */ /* 0x000fe20000011619 */
[----:B------:R-:W-:Y:S02]  /*06f0*/  HADD2.F32 R9, -RZ, R12.H0_H0 ;  /* 0x2000000cff097230 */ /* 0x000fe40000004100 */
[----:B------:R-:W-:Y:S02]  /*0700*/  HADD2.F32 R10, -RZ, R13.H0_H0 ;  /* 0x2000000dff0a7230 */ /* 0x000fe40000004100 */
[----:B------:R-:W-:Y:S02]  /*0710*/  HADD2.F32 R12, -RZ, R15.H0_H0 ;  /* 0x2000000fff0c7230 */ /* 0x000fe40000004100 */
[----:B------:R-:W-:-:S02]  /*0720*/  HADD2.F32 R13, -RZ, R16.H0_H0 ;  /* 0x20000010ff0d7230 */ /* 0x000fc40000004100 */
[----:B------:R-:W-:Y:S02]  /*0730*/  HADD2.F32 R15, -RZ, R24.H0_H0 ;  /* 0x20000018ff0f7230 */ /* 0x000fe40000004100 */
[----:B------:R-:W-:Y:S01]  /*0740*/  HADD2.F32 R16, -RZ, R25.H0_H0 ;  /* 0x20000019ff107230 */ /* 0x000fe20000004100 */
[----:B------:R-:W-:Y:S01]  /*0750*/  CS2R R24, SRZ ;  /* 0x0000000000187805 */ /* 0x000fe2000001ff00 */
        /* <DEDUP_REMOVED lines=15> */
[----:B-1----:R-:W-:-:S02]  /*0850*/  HADD2.F32 R214, -RZ, R214.H0_H0 ;  /* 0x200000d6ffd67230 */ /* 0x002fc40000004100 */
.L_x_9706:
        /* <DEDUP_REMOVED lines=24> */
[----:B------:R-:W-:-:S03]  /*09e0*/  CS2R R130, SRZ ;  /* 0x0000000000827805 */ /* 0x000fc6000001ff00 */
[----:B------:R-:W-:-:S13]  /*09f0*/  ISETP.NE.AND.EX P0, PT, RZ, c[0x0][0x21c], PT, P0 ;  /* 0x00008700ff007a0c */ /* 0x000fda0003f05300 */
[----:B------:R-:W-:Y:S05]  /*0a00*/  @!P0 BRA `(.L_x_9624) ;  /* 0x0000134000008947 */ /* 0x000fea0003800000 */
[C---:B------:R-:W-:Y:S01]  /*0a10*/  IADD3 R105, R23.reuse, 0x200, RZ ;  /* 0x0000020017697810 */ /* 0x040fe20007ffe0ff */
[----:B------:R0:W5:Y:S01]  /*0a20*/  LDG.E.128 R88, [R238.64] ;  /* 0x00000004ee587981 */ /* 0x000162000c1e1d00 */
[C---:B------:R-:W-:Y:S02]  /*0a30*/  IADD3 R109, R23.reuse, 0x280, RZ ;  /* 0x00000280176d7810 */ /* 0x040fe40007ffe0ff */
[C---:B------:R-:W-:Y:S02]  /*0a40*/  IADD3 R113, R23.reuse, 0x300, RZ ;  /* 0x0000030017717810 */ /* 0x040fe40007ffe0ff */
[----:B------:R-:W-:Y:S01]  /*0a50*/  IADD3 R117, R23, 0x380, RZ ;  /* 0x0000038017757810 */ /* 0x000fe20007ffe0ff */
[-C--:B------:R-:W-:Y:S01]  /*0a60*/  IMAD.WIDE.U32 R104, R105, R230.reuse, c[0x0][0x218] ;  /* 0x0000860069687625 */ /* 0x080fe200078e00e6 */
[----:B------:R0:W5:Y:S03]  /*0a70*/  LDG.E.128 R92, [R236.64] ;  /* 0x00000004ec5c7981 */ /* 0x000166000c1e1d00 */
[-C--:B------:R-:W-:Y:S01]  /*0a80*/  IMAD.WIDE.U32 R108, R109, R230.reuse, c[0x0][0x218] ;  /* 0x000086006d6c7625 */ /* 0x080fe200078e00e6 */
[----:B------:R0:W5:Y:S03]  /*0a90*/  LDG.E.128 R96, [R234.64] ;  /* 0x00000004ea607981 */ /* 0x000166000c1e1d00 */
[-C--:B------:R-:W-:Y:S01]  /*0aa0*/  IMAD.WIDE.U32 R112, R113, R230.reuse, c[0x0][0x218] ;  /* 0x0000860071707625 */ /* 0x080fe200078e00e6 */
[----:B------:R0:W5:Y:S03]  /*0ab0*/  LDG.E.128 R100, [R232.64] ;  /* 0x00000004e8647981 */ /* 0x000166000c1e1d00 */
[----:B------:R-:W-:Y:S01]  /*0ac0*/  IMAD.WIDE.U32 R116, R117, R230, c[0x0][0x218] ;  /* 0x0000860075747625 */ /* 0x000fe200078e00e6 */
[----:B------:R-:W5:Y:S04]  /*0ad0*/  LDG.E.128 R104, [R104.64] ;  /* 0x0000000468687981 */ /* 0x000f68000c1e1d00 */
[----:B------:R-:W5:Y:S04]  /*0ae0*/  LDG.E.128 R108, [R108.64] ;  /* 0x000000046c6c7981 */ /* 0x000f68000c1e1d00 */
[----:B------:R-:W5:Y:S04]  /*0af0*/  LDG.E.128 R112, [R112.64] ;  /* 0x0000000470707981 */ /* 0x000f68000c1e1d00 */
[----:B------:R-:W5:Y:S01]  /*0b00*/  LDG.E.128 R116, [R116.64] ;  /* 0x0000000474747981 */ /* 0x000f62000c1e1d00 */
[----:B------:R-:W-:Y:S01]  /*0b10*/  CS2R R130, SRZ ;  /* 0x0000000000827805 */ /* 0x000fe2000001ff00 */
[----:B------:R-:W-:Y:S05]  /*0b20*/  BRA `(.L_x_9624) ;  /* 0x0000122000007947 */ /* 0x000fea0003800000 */
.L_x_9623:
[----:B0-----:R-:W-:Y:S01]  /*0b30*/  IADD3 R128, R132, -0x1, RZ ;  /* 0xffffffff84807810 */ /* 0x001fe20007ffe0ff */
[----:B------:R-:W-:-:S04]  /*0b40*/  IMAD.WIDE R144, R195, R160, c[0x0][0x1a0] ;  /* 0x00006800c3907625 */ /* 0x000fc800078e02a0 */
[----:B------:R-:W-:Y:S01]  /*0b50*/  IMAD R130, R128, c[0x0][0x168], RZ ;  /* 0x00005a0080827a24 */ /* 0x000fe200078e02ff */
[----:B------:R0:W2:Y:S01]  /*0b60*/  LDG.E R215, [R144.64] ;  /* 0x0000000490d77981 */ /* 0x0000a2000c1e1900 */
[----:B------:R-:W-:-:S03]  /*0b70*/  IMAD.WIDE.U32 R128, R23, R230, c[0x0][0x188] ;  /* 0x0000620017807625 */ /* 0x000fc600078e00e6 */
[----:B------:R-:W-:-:S04]  /*0b80*/  SHF.R.S32.HI R131, RZ, 0x1f, R130 ;  /* 0x0000001fff837819 */ /* 0x000fc80000011482 */
[----:B------:R-:W-:Y:S01]  /*0b90*/  LEA.HI R131, R131, R130, RZ, 0x2 ;  /* 0x0000008283837211 */ /* 0x000fe200078f10ff */
[----:B------:R-:W-:-:S03]  /*0ba0*/  IMAD.WIDE.U32 R136, R213, R230, c[0x0][0x188] ;  /* 0x00006200d5887625 */ /* 0x000fc600078e00e6 */
[----:B------:R-:W-:Y:S02]  /*0bb0*/  LEA.HI.SX32 R189, R131, R134, 0x1e ;  /* 0x0000008683bd7211 */ /* 0x000fe400078ff2ff */
[----:B------:R-:W3:Y:S01]  /*0bc0*/  LDG.E.128 R128, [R128.64] ;  /* 0x0000000480807981 */ /* 0x000ee2000c1e1d00 */
[----:B------:R-:W-:-:S03]  /*0bd0*/  IMAD.WIDE.U32 R146, R211, R230, c[0x0][0x188] ;  /* 0x00006200d3927625 */ /* 0x000fc600078e00e6 */
[----:B------:R-:W4:Y:S01]  /*0be0*/  LDG.E.128 R136, [R136.64] ;  /* 0x0000000488887981 */ /* 0x000f22000c1e1d00 */
[----:B------:R-:W-:Y:S01]  /*0bf0*/  IADD3 R221, R23, 0x200, RZ ;  /* 0x0000020017dd7810 */ /* 0x000fe20007ffe0ff */
[-C--:B------:R-:W-:Y:S02]  /*0c00*/  IMAD.WIDE.U32 R152, R207, R230.reuse, c[0x0][0x188] ;  /* 0x00006200cf987625 */ /* 0x080fe400078e00e6 */
[----:B0-----:R-:W4:Y:S02]  /*0c10*/  LDG.E.128 R144, [R146.64] ;  /* 0x0000000492907981 */ /* 0x001f24000c1e1d00 */
[-C--:B------:R-:W-:Y:S02]  /*0c20*/  IMAD.WIDE.U32 R160, R221, R230.reuse, c[0x0][0x188] ;  /* 0x00006200dda07625 */ /* 0x080fe400078e00e6 */
[----:B------:R-:W4:Y:S02]  /*0c30*/  LDG.E.128 R152, [R152.64] ;  /* 0x0000000498987981 */ /* 0x000f24000c1e1d00 */
[----:B------:R-:W-:-:S02]  /*0c40*/  IMAD.WIDE.U32 R132, R189, R230, c[0x0][0x208] ;  /* 0x00008200bd847625 */ /* 0x000fc400078e00e6 */
[----:B------:R-:W4:Y:S04]  /*0c50*/  LDG.E.128 R160, [R160.64] ;  /* 0x00000004a0a07981 */ /* 0x000f28000c1e1d00 */
[----:B------:R-:W4:Y:S01]  /*0c60*/  LDG.E.128 R132, [R132.64] ;  /* 0x0000000484847981 */ /* 0x000f22000c1e1d00 */
[----:B------:R-:W-:-:S05]  /*0c70*/  IADD3 R141, R189, 0x80, RZ ;  /* 0x00000080bd8d7810 */ /* 0x000fca0007ffe0ff */
[----:B------:R-:W-:Y:S01]  /*0c80*/  IMAD.WIDE.U32 R140, R141, R230, c[0x0][0x208] ;  /* 0x000082008d8c7625 */ /* 0x000fe200078e00e6 */
[----:B------:R-:W-:-:S05]  /*0c90*/  IADD3 R149, R189, 0x100, RZ ;  /* 0x00000100bd957810 */ /* 0x000fca0007ffe0ff */
[----:B------:R-:W4:Y:S01]  /*0ca0*/  LDG.E.128 R140, [R140.64] ;  /* 0x000000048c8c7981 */ /* 0x000f22000c1e1d00 */
        /* <DEDUP_REMOVED lines=24> */
[----:B------:R-:W-:-:S06]  /*0e30*/  IMAD.WIDE.U32 R188, R189, R230, c[0x0][0x208] ;  /* 0x00008200bdbc7625 */ /* 0x000fcc00078e00e6 */
[----:B------:R-:W4:Y:S01]  /*0e40*/  LDG.E.128 R188, [R188.64] ;  /* 0x00000004bcbc7981 */ /* 0x000f22000c1e1d00 */
[----:B------:R-:W-:-:S04]  /*0e50*/  ISETP.NE.U32.AND P0, PT, RZ, c[0x0][0x218], PT ;  /* 0x00008600ff007a0c */ /* 0x000fc80003f05070 */
[----:B------:R-:W-:-:S13]  /*0e60*/  ISETP.NE.AND.EX P0, PT, RZ, c[0x0][0x21c], PT, P0 ;  /* 0x00008700ff007a0c */ /* 0x000fda0003f05300 */
[-C--:B------:R-:W-:Y:S01]  /*0e70*/  @P0 IMAD.WIDE.U32 R220, R221, R230.reuse, c[0x0][0x218] ;  /* 0x00008600dddc0625 */ /* 0x080fe200078e00e6 */
[----:B------:R0:W5:Y:S03]  /*0e80*/  @P0 LDG.E.128 R88, [R238.64] ;  /* 0x00000004ee580981 */ /* 0x000166000c1e1d00 */
[-C--:B------:R-:W-:Y:S01]  /*0e90*/  @P0 IMAD.WIDE.U32 R222, R223, R230.reuse, c[0x0][0x218] ;  /* 0x00008600dfde0625 */ /* 0x080fe200078e00e6 */
[----:B------:R0:W5:Y:S03]  /*0ea0*/  @P0 LDG.E.128 R92, [R236.64] ;  /* 0x00000004ec5c0981 */ /* 0x000166000c1e1d00 */
[-C--:B------:R-:W-:Y:S01]  /*0eb0*/  @P0 IMAD.WIDE.U32 R218, R219, R230.reuse, c[0x0][0x218] ;  /* 0x00008600dbda0625 */ /* 0x080fe200078e00e6 */
[----:B------:R0:W5:Y:S03]  /*0ec0*/  @P0 LDG.E.128 R96, [R234.64] ;  /* 0x00000004ea600981 */ /* 0x000166000c1e1d00 */
[----:B------:R-:W-:Y:S01]  /*0ed0*/  @P0 IMAD.WIDE.U32 R230, R231, R230, c[0x0][0x218] ;  /* 0x00008600e7e60625 */ /* 0x000fe200078e00e6 */
[----:B------:R0:W5:Y:S04]  /*0ee0*/  @P0 LDG.E.128 R100, [R232.64] ;  /* 0x00000004e8640981 */ /* 0x000168000c1e1d00 */
[----:B------:R1:W5:Y:S04]  /*0ef0*/  @P0 LDG.E.128 R104, [R220.64] ;  /* 0x00000004dc680981 */ /* 0x000368000c1e1d00 */
[----:B------:R0:W5:Y:S04]  /*0f00*/  @P0 LDG.E.128 R108, [R222.64] ;  /* 0x00000004de6c0981 */ /* 0x000168000c1e1d00 */
[----:B------:R0:W5:Y:S04]  /*0f10*/  @P0 LDG.E.128 R112, [R218.64] ;  /* 0x00000004da700981 */ /* 0x000168000c1e1d00 */
[----:B------:R0:W5:Y:S01]  /*0f20*/  @P0 LDG.E.128 R116, [R230.64] ;  /* 0x00000004e6740981 */ /* 0x000162000c1e1d00 */
[----:B------:R-:W-:-:S04]  /*0f30*/  ISETP.NE.AND P0, PT, R17, RZ, PT ;  /* 0x000000ff1100720c */ /* 0x000fc80003f05270 */
[----:B--2---:R-:W-:-:S05]  /*0f40*/  FSEL R215, R215, RZ, !P0 ;  /* 0x000000ffd7d77208 */ /* 0x004fca0004000000 */
[C---:B---3--:R-:W-:Y:S02]  /*0f50*/  FADD.FTZ R128, -R215.reuse, R128 ;  /* 0x00000080d7807221 */ /* 0x048fe40000010100 */
[----:B------:R-:W-:Y:S02]  /*0f60*/  FADD.FTZ R130, -R215, R130 ;  /* 0x00000082d7827221 */ /* 0x000fe40000010100 */
[----:B-----5:R-:W-:Y:S02]  /*0f70*/  FMUL.FTZ R199, R21, R128 ;  /* 0x0000008015c77220 */ /* 0x020fe40000410000 */
[----:B----4-:R-:W-:Y:S02]  /*0f80*/  FADD.FTZ R128, -R215, R137 ;  /* 0x00000089d7807221 */ /* 0x010fe40000010100 */
[----:B------:R-:W-:Y:S02]  /*0f90*/  FMUL.FTZ R197, R21, R130 ;  /* 0x0000008215c57220 */ /* 0x000fe40000410000 */
[----:B------:R-:W-:-:S02]  /*0fa0*/  FADD.FTZ R130, -R215, R138 ;  /* 0x0000008ad7827221 */ /* 0x000fc40000010100 */
[----:B------:R-:W-:Y:S02]  /*0fb0*/  FMUL.FTZ R138, R21, R128 ;  /* 0x00000080158a7220 */ /* 0x000fe40000410000 */
[----:B------:R-:W-:Y:S02]  /*0fc0*/  FADD.FTZ R128, -R215, R145 ;  /* 0x00000091d7807221 */ /* 0x000fe40000010100 */
[----:B------:R-:W-:Y:S02]  /*0fd0*/  FMUL.FTZ R137, R21, R130 ;  /* 0x0000008215897220 */ /* 0x000fe40000410000 */
[----:B------:R-:W-:Y:S02]  /*0fe0*/  FADD.FTZ R130, -R215, R146 ;  /* 0x00000092d7827221 */ /* 0x000fe40000010100 */
[----:B------:R-:W-:Y:S02]  /*0ff0*/  FMUL.FTZ R146, R21, R128 ;  /* 0x0000008015927220 */ /* 0x000fe40000410000 */
[----:B------:R-:W-:-:S02]  /*1000*/  FADD.FTZ R128, -R215, R153 ;  /* 0x00000099d7807221 */ /* 0x000fc40000010100 */
[----:B------:R-:W-:Y:S02]  /*1010*/  FMUL.FTZ R145, R21, R130 ;  /* 0x0000008215917220 */ /* 0x000fe40000410000 */
[----:B------:R-:W-:Y:S02]  /*1020*/  FADD.FTZ R130, -R215, R154 ;  /* 0x0000009ad7827221 */ /* 0x000fe40000010100 */
[----:B------:R-:W-:Y:S02]  /*1030*/  FMUL.FTZ R154, R21, R128 ;  /* 0x00000080159a7220 */ /* 0x000fe40000410000 */
[C---:B------:R-:W-:Y:S02]  /*1040*/  FADD.FTZ R162, -R215.reuse, R162 ;  /* 0x000000a2d7a27221 */ /* 0x040fe40000010100 */
[C---:B------:R-:W-:Y:S02]  /*1050*/  FADD.FTZ R128, -R215.reuse, R163 ;  /* 0x000000a3d7807221 */ /* 0x040fe40000010100 */
[----:B------:R-:W-:-:S02]  /*1060*/  FADD.FTZ R224, -R215, R129 ;  /* 0x00000081d7e07221 */ /* 0x000fc40000010100 */
[----:B0-----:R-:W-:Y:S02]  /*1070*/  FMUL.FTZ R222, R193, R132 ;  /* 0x00000084c1de7220 */ /* 0x001fe40000410000 */
[C---:B------:R-:W-:Y:S02]  /*1080*/  FMUL.FTZ R163, R21.reuse, R162 ;  /* 0x000000a215a37220 */ /* 0x040fe40000410000 */
[C---:B------:R-:W-:Y:S02]  /*1090*/  FMUL.FTZ R162, R21.reuse, R128 ;  /* 0x0000008015a27220 */ /* 0x040fe40000410000 */
[----:B-1----:R-:W-:Y:S02]  /*10a0*/  FMUL.FTZ R220, R21, R224 ;  /* 0x000000e015dc7220 */ /* 0x002fe40000410000 */
[----:B------:R-:W-:Y:S02]  /*10b0*/  FMUL.FTZ R203, R216, R133 ;  /* 0x00000085d8cb7220 */ /* 0x000fe40000410000 */
[----:B------:R-:W-:-:S02]  /*10c0*/  FADD.FTZ R128, RZ, R222 ;  /* 0x000000deff807221 */ /* 0x000fc40000010000 */
[----:B------:R-:W-:Y:S02]  /*10d0*/  FFMA.FTZ R129, R199, R222, RZ ;  /* 0x000000dec7817223 */ /* 0x000fe400000100ff */
[C---:B------:R-:W-:Y:S02]  /*10e0*/  FADD.FTZ R226, -R215.reuse, R131 ;  /* 0x00000083d7e27221 */ /* 0x040fe40000010100 */
[----:B------:R-:W-:Y:S02]  /*10f0*/  FADD.FTZ R136, -R215, R136 ;  /* 0x00000088d7887221 */ /* 0x000fe40000010100 */
[----:B------:R-:W-:Y:S02]  /*1100*/  FMUL.FTZ R224, R2, R134 ;  /* 0x0000008602e07220 */ /* 0x000fe40000410000 */
[----:B------:R-:W-:Y:S02]  /*1110*/  FADD.FTZ R131, R128, R203 ;  /* 0x000000cb80837221 */ /* 0x000fe40000010000 */
[----:B------:R-:W-:-:S02]  /*1120*/  FFMA.FTZ R129, R220, R203, R129 ;  /* 0x000000cbdc817223 */ /* 0x000fc40000010081 */
[----:B------:R-:W-:Y:S02]  /*1130*/  FFMA.FTZ R24, R132, R199, R24 ;  /* 0x000000c784187223 */ /* 0x000fe40000010018 */
[----:B------:R-:W-:Y:S02]  /*1140*/  FADD.FTZ R60, R60, R132 ;  /* 0x000000843c3c7221 */ /* 0x000fe40000010000 */
[----:B------:R-:W-:Y:S02]  /*1150*/  FADD.FTZ R132, -R215, R139 ;  /* 0x0000008bd7847221 */ /* 0x000fe40000010100 */
[C---:B------:R-:W-:Y:S02]  /*1160*/  FMUL.FTZ R139, R21.reuse, R136 ;  /* 0x00000088158b7220 */ /* 0x040fe40000410000 */
[----:B------:R-:W-:Y:S02]  /*1170*/  FMUL.FTZ R218, R21, R226 ;  /* 0x000000e215da7220 */ /* 0x000fe40000410000 */
        /* <DEDUP_REMOVED lines=16> */
[----:B------:R-:W-:Y:S02]  /*1280*/  FADD.FTZ R144, -R215, R144 ;  /* 0x00000090d7907221 */ /* 0x000fe40000010100 */
[----:B------:R-:W-:Y:S02]  /*1290*/  FMUL.FTZ R142, R4, R142 ;  /* 0x0000008e048e7220 */ /* 0x000fe40000410000 */
[----:B------:R-:W-:-:S02]  /*12a0*/  FADD.FTZ R131, R128, R141 ;  /* 0x0000008d80837221 */ /* 0x000fc40000010000 */
[----:B------:R-:W-:Y:S02]  /*12b0*/  FFMA.FTZ R129, R138, R141, R129 ;  /* 0x0000008d8a817223 */ /* 0x000fe40000010081 */
[----:B------:R-:W-:Y:S02]  /*12c0*/  FADD.FTZ R132, -R215, R147 ;  /* 0x00000093d7847221 */ /* 0x000fe40000010100 */
[----:B------:R-:W-:Y:S02]  /*12d0*/  FFMA.FTZ R31, R143, R136, R31 ;  /* 0x000000888f1f7223 */ /* 0x000fe4000001001f */
[----:B------:R-:W-:Y:S02]  /*12e0*/  FADD.FTZ R59, R59, R143 ;  /* 0x0000008f3b3b7221 */ /* 0x000fe40000010000 */
        /* <DEDUP_REMOVED lines=42> */
[----:B------:R-:W-:Y:S02]  /*1590*/  FADD.FTZ R160, -R215, R160 ;  /* 0x000000a0d7a07221 */ /* 0x000fe40000010100 */
[----:B------:R-:W-:-:S02]  /*15a0*/  FMUL.FTZ R158, R8, R158 ;  /* 0x0000009e089e7220 */ /* 0x000fc40000410000 */
[----:B------:R-:W-:Y:S02]  /*15b0*/  FADD.FTZ R131, R128, R157 ;  /* 0x0000009d80837221 */ /* 0x000fe40000010000 */
[----:B------:R-:W-:Y:S02]  /*15c0*/  FFMA.FTZ R129, R154, R157, R129 ;  /* 0x0000009d9a817223 */ /* 0x000fe40000010081 */
[----:B------:R-:W-:Y:S02]  /*15d0*/  FFMA.FTZ R83, R159, R152, R83 ;  /* 0x000000989f537223 */ /* 0x000fe40000010053 */
[----:B------:R-:W-:Y:S02]  /*15e0*/  FADD.FTZ R51, R51, R159 ;  /* 0x0000009f33337221 */ /* 0x000fe40000010000 */
[----:B------:R-:W-:Y:S02]  /*15f0*/  FADD.FTZ R226, -R215, R161 ;  /* 0x000000a1d7e27221 */ /* 0x000fe40000010100 */
[----:B------:R-:W-:-:S02]  /*1600*/  FMUL.FTZ R209, R21, R160 ;  /* 0x000000a015d17220 */ /* 0x000fc40000410000 */
        /* <DEDUP_REMOVED lines=23> */
[----:B------:R-:W-:-:S02]  /*1780*/  FFMA.FTZ R79, R167, R162, R79 ;  /* 0x000000a2a74f7223 */ /* 0x000fc4000001004f */
[----:B------:R-:W-:Y:S02]  /*1790*/  FADD.FTZ R47, R47, R167 ;  /* 0x000000a72f2f7221 */ /* 0x000fe40000010000 */
[----:B------:R-:W-:Y:S02]  /*17a0*/  FADD.FTZ R130, -R215, R169 ;  /* 0x000000a9d7827221 */ /* 0x000fe40000010100 */
[----:B------:R-:W-:Y:S02]  /*17b0*/  FMUL.FTZ R171, R21, R168 ;  /* 0x000000a815ab7220 */ /* 0x000fe40000410000 */
[----:B------:R-:W-:Y:S02]  /*17c0*/  FMUL.FTZ R167, R202, R167 ;  /* 0x000000a7caa77220 */ /* 0x000fe40000410000 */
[----:B------:R-:W-:Y:S02]  /*17d0*/  FADD.FTZ R128, R131, R166 ;  /* 0x000000a683807221 */ /* 0x000fe40000010000 */
[----:B------:R-:W-:-:S02]  /*17e0*/  FFMA.FTZ R129, R163, R166, R129 ;  /* 0x000000a6a3817223 */ /* 0x000fc40000010081 */
[----:B------:R-:W-:Y:S02]  /*17f0*/  FADD.FTZ R132, -R215, R170 ;  /* 0x000000aad7847221 */ /* 0x000fe40000010100 */
        /* <DEDUP_REMOVED lines=19> */
[----:B------:R-:W-:Y:S02]  /*1930*/  FADD.FTZ R134, -R215, R179 ;  /* 0x000000b3d7867221 */ /* 0x000fe40000010100 */
[----:B------:R-:W-:Y:S02]  /*1940*/  FFMA.FTZ R75, R175, R168, R75 ;  /* 0x000000a8af4b7223 */ /* 0x000fe4000001004b */
[----:B------:R-:W-:Y:S02]  /*1950*/  FADD.FTZ R43, R43, R175 ;  /* 0x000000af2b2b7221 */ /* 0x000fe40000010000 */
[----:B------:R-:W-:-:S02]  /*1960*/  FADD.FTZ R130, -R215, R177 ;  /* 0x000000b1d7827221 */ /* 0x000fc40000010100 */
[----:B------:R-:W-:Y:S02]  /*1970*/  FMUL.FTZ R179, R21, R176 ;  /* 0x000000b015b37220 */ /* 0x000fe40000410000 */
[----:B------:R-:W-:Y:S02]  /*1980*/  FMUL.FTZ R175, R206, R175 ;  /* 0x000000afceaf7220 */ /* 0x000fe40000410000 */
[----:B------:R-:W-:Y:S02]  /*1990*/  FADD.FTZ R128, R131, R174 ;  /* 0x000000ae83807221 */ /* 0x000fe40000010000 */
[----:B------:R-:W-:Y:S02]  /*19a0*/  FFMA.FTZ R129, R169, R174, R129 ;  /* 0x000000aea9817223 */ /* 0x000fe40000010081 */
[----:B------:R-:W-:Y:S02]  /*19b0*/  FADD.FTZ R132, -R215, R178 ;  /* 0x000000b2d7847221 */ /* 0x000fe40000010100 */
[----:B------:R-:W-:-:S02]  /*19c0*/  FMUL.FTZ R178, R21, R130 ;  /* 0x0000008215b27220 */ /* 0x000fc40000410000 */
[----:B------:R-:W-:Y:S02]  /*19d0*/  FFMA.FTZ R68, R180, R179, R68 ;  /* 0x000000b3b4447223 */ /* 0x000fe40000010044 */
[----:B------:R-:W-:Y:S02]  /*19e0*/  FADD.FTZ R36, R36, R180 ;  /* 0x000000b424247221 */ /* 0x000fe40000010000 */
        /* <DEDUP_REMOVED lines=12> */
[----:B------:R-:W-:Y:S02]  /*1ab0*/  FADD.FTZ R184, -R215, R184 ;  /* 0x000000b8d7b87221 */ /* 0x000fe40000010100 */
[----:B------:R-:W-:Y:S02]  /*1ac0*/  FMUL.FTZ R182, R14, R182 ;  /* 0x000000b60eb67220 */ /* 0x000fe40000410000 */
[----:B------:R-:W-:Y:S02]  /*1ad0*/  FADD.FTZ R131, R128, R181 ;  /* 0x000000b580837221 */ /* 0x000fe40000010000 */
[----:B------:R-:W-:-:S02]  /*1ae0*/  FFMA.FTZ R129, R178, R181, R129 ;  /* 0x000000b5b2817223 */ /* 0x000fc40000010081 */
[----:B------:R-:W-:Y:S02]  /*1af0*/  FADD.FTZ R132, -R215, R187 ;  /* 0x000000bbd7847221 */ /* 0x000fe40000010100 */
[----:B------:R-:W-:Y:S02]  /*1b00*/  FFMA.FTZ R71, R183, R176, R71 ;  /* 0x000000b0b7477223 */ /* 0x000fe40000010047 */
[----:B------:R-:W-:Y:S02]  /*1b10*/  FADD.FTZ R39, R39, R183 ;  /* 0x000000b727277221 */ /* 0x000fe40000010000 */
[----:B------:R-:W-:Y:S02]  /*1b20*/  FADD.FTZ R130, -R215, R185 ;  /* 0x000000b9d7827221 */ /* 0x000fe40000010100 */
        /* <DEDUP_REMOVED lines=10> */
[----:B------:R-:W-:Y:S02]  /*1bd0*/  FADD.FTZ R186, -R215, R186 ;  /* 0x000000bad7ba7221 */ /* 0x000fe40000010100 */
[----:B------:R-:W-:Y:S02]  /*1be0*/  FFMA.FTZ R65, R189, R184, R65 ;  /* 0x000000b8bd417223 */ /* 0x000fe40000010041 */
        /* <DEDUP_REMOVED lines=22> */
.L_x_9624:
[----:B0-----:R-:W-:Y:S05]  /*1d50*/  BSYNC B0 ;  /* 0x0000000000007941 */ /* 0x001fea0003800000 */
.L_x_9622:
[----:B------:R-:W-:Y:S02]  /*1d60*/  LOP3.LUT P1, RZ, R18, 0xff, RZ, 0xc0, !PT ;  /* 0x000000ff12ff7812 */ /* 0x000fe4000782c0ff */
[----:B------:R-:W-:Y:S02]  /*1d70*/  SHF.R.U32.HI R132, RZ, 0x5, R0 ;  /* 0x00000005ff847819 */ /* 0x000fe40000011600 */
[----:B------:R-:W-:Y:S02]  /*1d80*/  LOP3.LUT P0, RZ, R0, 0x1f, RZ, 0xc0, !PT ;  /* 0x0000001f00ff7812 */ /* 0x000fe4000780c0ff */
[----:B------:R-:W-:-:S07]  /*1d90*/  LOP3.LUT R191, R132, 0x7fffffc, RZ, 0xc0, !PT ;  /* 0x07fffffc84bf7812 */ /* 0x000fce00078ec0ff */
[----:B------:R-:W-:Y:S01]  /*1da0*/  @!P1 IADD3 R191, R191, 0x4, RZ ;  /* 0x00000004bfbf9810 */ /* 0x000fe20007ffe0ff */
[----:B------:R-:W-:Y:S05]  /*1db0*/  BRA.DIV ~URZ, `(.L_x_9625) ;  /* 0x000028c27f007947 */ /* 0x000fea000b800000 */
[----:B------:R0:W1:Y:S02]  /*1dc0*/  SHFL.DOWN PT, R134, R131, 0x10, 0x1f ;  /* 0x0a001f0083867f89 */ /* 0x00006400000e0000 */
.L_x_9707:
        /* <DEDUP_REMOVED lines=18> */
.L_x_9708:
[----:B------:R-:W-:Y:S01]  /*1ef0*/  @!P0 LOP3.LUT R132, R132, 0x3, RZ, 0xc0, !PT ;  /* 0x0000000384848812 */ /* 0x000fe200078ec0ff */
[----:B--2---:R-:W-:Y:S01]  /*1f00*/  FADD.FTZ R160, R135, R130 ;  /* 0x0000008287a07221 */ /* 0x004fe20000010000 */
[----:B------:R-:W-:Y:S01]  /*1f10*/  WARPSYNC 0xffffffff ;  /* 0xffffffff00007948 */ /* 0x000fe20003800000 */
[----:B01----:R-:W-:Y:S01]  /*1f20*/  FADD.FTZ R161, R230, R161 ;  /* 0x000000a1e6a17221 */ /* 0x003fe20000010000 */
[----:B------:R-:W-:Y:S01]  /*1f30*/  @!P0 IADD3 R215, R191, R132, RZ ;  /* 0x00000084bfd78210 */ /* 0x000fe20007ffe0ff */
[----:B------:R-:W-:Y:S01]  /*1f40*/  BSSY B0, `(.L_x_9627) ;  /* 0x0000041000007945 */ /* 0x000fe20003800000 */
[----:B-----5:R-:W-:Y:S02]  /*1f50*/  ISETP.GE.AND P6, PT, R201, 0x1, PT ;  /* 0x00000001c900780c */ /* 0x020fe40003fc6270 */
[----:B------:R-:W-:Y:S01]  /*1f60*/  @!P5 ISETP.NE.U32.AND P2, PT, RZ, c[0x0][0x218], PT ;  /* 0x00008600ff00da0c */ /* 0x000fe20003f45070 */
[----:B------:R-:W-:Y:S04]  /*1f70*/  @!P0 STS.64 [R215.X8+0x4000], R160 ;  /* 0x004000a0d7008388 */ /* 0x000fe80000008a00 */
[----:B------:R-:W-:Y:S01]  /*1f80*/  BAR.SYNC.DEFER_BLOCKING 0x0 ;  /* 0x0000000000007b1d */ /* 0x000fe20000010000 */
[----:B------:R-:W-:-:S02]  /*1f90*/  @!P5 ISETP.NE.U32.AND P0, PT, RZ, c[0x0][0x218], PT ;  /* 0x00008600ff00da0c */ /* 0x000fc40003f05070 */
[----:B------:R-:W-:Y:S02]  /*1fa0*/  ISETP.NE.AND P3, PT, R17, RZ, PT ;  /* 0x000000ff1100720c */ /* 0x000fe40003f65270 */
[----:B------:R-:W-:Y:S02]  /*1fb0*/  @!P5 ISETP.NE.AND.EX P0, PT, RZ, c[0x0][0x21c], PT, P0 ;  /* 0x00008700ff00da0c */ /* 0x000fe40003f05300 */
[----:B------:R-:W-:Y:S02]  /*1fc0*/  @P6 IADD3 R219, R201, -0x1, RZ ;  /* 0xffffffffc9db6810 */ /* 0x000fe40007ffe0ff */
[----:B------:R-:W-:Y:S02]  /*1fd0*/  @!P5 ISETP.NE.U32.AND P4, PT, RZ, c[0x0][0x218], PT ;  /* 0x00008600ff00da0c */ /* 0x000fe40003f85070 */
[----:B------:R-:W-:Y:S01]  /*1fe0*/  @!P5 ISETP.NE.AND.EX P2, PT, RZ, c[0x0][0x21c], PT, P2 ;  /* 0x00008700ff00da0c */ /* 0x000fe20003f45320 */
[----:B------:R-:W-:Y:S01]  /*1ff0*/  @P6 IMAD R219, R219, c[0x0][0x168], RZ ;  /* 0x00005a00dbdb6a24 */ /* 0x000fe200078e02ff */
[----:B------:R-:W-:-:S02]  /*2000*/  @!P5 ISETP.NE.AND.EX P4, PT, RZ, c[0x0][0x21c], PT, P4 ;  /* 0x00008700ff00da0c */ /* 0x000fc40003f85340 */
[----:B------:R-:W-:Y:S02]  /*2010*/  @!P5 FSEL R234, R89, RZ, P2 ;  /* 0x000000ff59ead208 */ /* 0x000fe40001000000 */
[----:B------:R-:W-:Y:S02]  /*2020*/  @!P5 ISETP.NE.U32.AND P2, PT, RZ, c[0x0][0x218], PT ;  /* 0x00008600ff00da0c */ /* 0x000fe40003f45070 */
[----:B------:R-:W-:Y:S02]  /*2030*/  ISETP.NE.U32.AND P1, PT, RZ, c[0x0][0x258], PT ;  /* 0x00009600ff007a0c */ /* 0x000fe40003f25070 */
[----:B------:R-:W-:Y:S02]  /*2040*/  @!P5 ISETP.NE.AND.EX P2, PT, RZ, c[0x0][0x21c], PT, P2 ;  /* 0x00008700ff00da0c */ /* 0x000fe40003f45320 */
[----:B------:R-:W-:Y:S01]  /*2050*/  ISETP.NE.AND.EX P1, PT, RZ, c[0x0][0x25c], PT, P1 ;  /* 0x00009700ff007a0c */ /* 0x000fe20003f25310 */
[----:B------:R-:W0:Y:S04]  /*2060*/  LDS.128 R128, [R191.X8+0x4000] ;  /* 0x00400000bf807984 */ /* 0x000e280000008c00 */
[----:B------:R1:W2:Y:S02]  /*2070*/  LDS.128 R132, [R191.X8+0x4010] ;  /* 0x00401000bf847984 */ /* 0x0002a40000008c00 */
[----:B-1----:R-:W-:-:S02]  /*2080*/  @!P5 FSEL R191, R92, RZ, P2 ;  /* 0x000000ff5cbfd208 */ /* 0x002fc40001000000 */
[----:B------:R-:W-:-:S04]  /*2090*/  @!P5 ISETP.NE.U32.AND P2, PT, RZ, c[0x0][0x218], PT ;  /* 0x00008600ff00da0c */ /* 0x000fc80003f45070 */
[----:B------:R-:W-:-:S04]  /*20a0*/  @!P5 ISETP.NE.AND.EX P2, PT, RZ, c[0x0][0x21c], PT, P2 ;  /* 0x00008700ff00da0c */ /* 0x000fc80003f45320 */
[----:B------:R-:W-:Y:S01]  /*20b0*/  @!P5 FSEL R232, R95, RZ, P2 ;  /* 0x000000ff5fe8d208 */ /* 0x000fe20001000000 */
[----:B0-----:R-:W-:Y:S02]  /*20c0*/  FADD.FTZ R217, RZ, R128 ;  /* 0x00000080ffd97221 */ /* 0x001fe40000010000 */
[----:B------:R-:W-:Y:S01]  /*20d0*/  FADD.FTZ R128, RZ, R129 ;  /* 0x00000081ff807221 */ /* 0x000fe20000010000 */
[----:B------:R-:W-:Y:S01]  /*20e0*/  @P6 LOP3.LUT R129, R0, 0x7f, RZ, 0xc0, !PT ;  /* 0x0000007f00816812 */ /* 0x000fe200078ec0ff */
[----:B------:R-:W-:Y:S01]  /*20f0*/  FADD.FTZ R217, R130, R217 ;  /* 0x000000d982d97221 */ /* 0x000fe20000010000 */
[----:B------:R-:W-:Y:S01]  /*2100*/  @P6 SHF.R.S32.HI R130, RZ, 0x1f, R219 ;  /* 0x0000001fff826819 */ /* 0x000fe200000114db */
[----:B------:R-:W-:Y:S02]  /*2110*/  FADD.FTZ R128, R131, R128 ;  /* 0x0000008083807221 */ /* 0x000fe40000010000 */
[----:B--2---:R-:W-:Y:S01]  /*2120*/  FADD.FTZ R217, R217, R132 ;  /* 0x00000084d9d97221 */ /* 0x004fe20000010000 */
[----:B------:R-:W-:Y:S01]  /*2130*/  @P6 LEA.HI R130, R130, R219, RZ, 0x2 ;  /* 0x000000db82826211 */ /* 0x000fe200078f10ff */
[----:B------:R-:W-:Y:S01]  /*2140*/  FADD.FTZ R128, R128, R133 ;  /* 0x0000008580807221 */ /* 0x000fe20000010000 */
[----:B------:R-:W-:Y:S01]  /*2150*/  @!P5 FSEL R219, R90, RZ, P4 ;  /* 0x000000ff5adbd208 */ /* 0x000fe20002000000 */
[----:B------:R-:W-:Y:S01]  /*2160*/  FADD.FTZ R134, R134, R217 ;  /* 0x000000d986867221 */ /* 0x000fe20000010000 */
[----:B------:R-:W-:Y:S01]  /*2170*/  @!P5 FSEL R217, R88, RZ, P0 ;  /* 0x000000ff58d9d208 */ /* 0x000fe20000000000 */
[----:B------:R-:W-:Y:S01]  /*2180*/  HFMA2.MMA R133, -RZ, RZ, 0, 0 ;  /* 0x00000000ff857435 */ /* 0x000fe200000001ff */
[----:B------:R-:W-:Y:S01]  /*2190*/  ISETP.NE.U32.AND P0, PT, RZ, c[0x0][0x258], PT ;  /* 0x00009600ff007a0c */ /* 0x000fe20003f05070 */
[----:B------:R-:W-:Y:S01]  /*21a0*/  FMUL.FTZ R132, R134, c[0x0][0x1e0] ;  /* 0x0000780086847a20 */ /* 0x000fe20000410000 */
[----:B------:R-:W-:Y:S01]  /*21b0*/  @!P5 ISETP.NE.U32.AND P4, PT, RZ, c[0x0][0x218], PT ;  /* 0x00008600ff00da0c */ /* 0x000fe20003f85070 */
[----:B------:R-:W-:Y:S01]  /*21c0*/  FADD.FTZ R135, R135, R128 ;  /* 0x0000008087877221 */ /* 0x000fe20000010000 */
[----:B------:R-:W-:-:S02]  /*21d0*/  ISETP.NE.AND.EX P0, PT, RZ, c[0x0][0x25c], PT, P0 ;  /* 0x00009700ff007a0c */ /* 0x000fc40003f05300 */
[----:B------:R-:W-:Y:S01]  /*21e0*/  FSEL R132, R132, RZ, !P3 ;  /* 0x000000ff84847208 */ /* 0x000fe20005800000 */
[----:B------:R-:W-:Y:S01]  /*21f0*/  FMUL.FTZ R135, R135, c[0x0][0x1e0] ;  /* 0x0000780087877a20 */ /* 0x000fe20000410000 */
[----:B------:R-:W-:Y:S02]  /*2200*/  @!P5 ISETP.NE.U32.AND P3, PT, RZ, c[0x0][0x218], PT ;  /* 0x00008600ff00da0c */ /* 0x000fe40003f65070 */
[----:B------:R-:W-:Y:S02]  /*2210*/  @!P5 ISETP.NE.AND.EX P4, PT, RZ, c[0x0][0x21c], PT, P4 ;  /* 0x00008700ff00da0c */ /* 0x000fe40003f85340 */
[----:B------:R-:W-:Y:S02]  /*2220*/  @!P5 ISETP.NE.AND.EX P3, PT, RZ, c[0x0][0x21c], PT, P3 ;  /* 0x00008700ff00da0c */ /* 0x000fe40003f65330 */
[----:B------:R-:W-:Y:S02]  /*2230*/  @!P5 FSEL R134, R93, RZ, P4 ;  /* 0x000000ff5d86d208 */ /* 0x000fe40002000000 */
[----:B------:R-:W-:-:S02]  /*2240*/  @!P5 FSEL R236, R91, RZ, P3 ;  /* 0x000000ff5becd208 */ /* 0x000fc40001800000 */
[----:B------:R-:W-:Y:S02]  /*2250*/  @!P5 ISETP.NE.U32.AND P3, PT, RZ, c[0x0][0x218], PT ;  /* 0x00008600ff00da0c */ /* 0x000fe40003f65070 */
[----:B------:R-:W-:Y:S02]  /*2260*/  @P0 MOV R160, 0x10 ;  /* 0x0000001000a00802 */ /* 0x000fe40000000f00 */
[----:B------:R-:W-:Y:S02]  /*2270*/  @!P5 ISETP.NE.AND.EX P3, PT, RZ, c[0x0][0x21c], PT, P3 ;  /* 0x00008700ff00da0c */ /* 0x000fe40003f65330 */
[----:B------:R-:W-:Y:S01]  /*2280*/  @!P5 ISETP.NE.U32.AND P4, PT, RZ, c[0x0][0x218], PT ;  /* 0x00008600ff00da0c */ /* 0x000fe20003f85070 */
[----:B------:R-:W-:Y:S01]  /*2290*/  @P0 IMAD.WIDE.U32 R160, R213, R160, c[0x0][0x258] ;  /* 0x00009600d5a00625 */ /* 0x000fe200078e00a0 */
[----:B------:R-:W-:Y:S02]  /*22a0*/  @!P5 FSEL R215, R94, RZ, P3 ;  /* 0x000000ff5ed7d208 */ /* 0x000fe40001800000 */
[----:B------:R-:W-:-:S02]  /*22b0*/  @!P5 ISETP.NE.U32.AND P3, PT, RZ, c[0x0][0x218], PT ;  /* 0x00008600ff00da0c */ /* 0x000fc40003f65070 */
[----:B------:R-:W-:Y:S02]  /*22c0*/  @!P5 ISETP.NE.AND.EX P4, PT, RZ, c[0x0][0x21c], PT, P4 ;  /* 0x00008700ff00da0c */ /* 0x000fe40003f85340 */
[----:B------:R-:W-:Y:S01]  /*22d0*/  @P6 LEA.HI.SX32 R133, R130, R129, 0x1e ;  /* 0x0000008182856211 */ /* 0x000fe200078ff2ff */
[----:B------:R-:W-:Y:S05]  /*22e0*/  @!P5 BRA `(.L_x_9628) ;  /* 0x000000600000d947 */ /* 0x000fea0003800000 */
[----:B------:R-:W-:Y:S01]  /*22f0*/  ISETP.NE.U32.AND P2, PT, RZ, c[0x0][0x218], PT ;  /* 0x00008600ff007a0c */ /* 0x000fe20003f45070 */
[----:B------:R-:W-:-:S03]  /*2300*/  FFMA.FTZ R129, R199, R135, R132 ;  /* 0x00000087c7817223 */ /* 0x000fc60000010084 */
[----:B------:R-:W-:Y:S01]  /*2310*/  ISETP.NE.AND.EX P2, PT, RZ, c[0x0][0x21c], PT, P2 ;  /* 0x00008700ff007a0c */ /* 0x000fe20003f45320 */
[----:B------:R-:W-:-:S04]  /*2320*/  FADD.FTZ R128, R222, -R129 ;  /* 0x80000081de807221 */ /* 0x000fc80000010000 */
[----:B------:R-:W-:-:S08]  /*2330*/  FMUL.FTZ R217, R21, R128 ;  /* 0x0000008015d97220 */ /* 0x000fd00000410000 */
[----:B------:R-:W-:Y:S02]  /*2340*/  @P2 FADD.FTZ R217, R88, R217 ;  /* 0x000000d958d92221 */ /* 0x000fe40000010000 */
.L_x_9628:
[----:B------:R-:W-:Y:S05]  /*2350*/  BSYNC B0 ;  /* 0x0000000000007941 */ /* 0x000fea0003800000 */
.L_x_9627:
        /* <DEDUP_REMOVED lines=8> */
.L_x_9630:
[----:B------:R-:W-:Y:S05]  /*23e0*/  BSYNC B0 ;  /* 0x0000000000007941 */ /* 0x000fea0003800000 */
.L_x_9629:
        /* <DEDUP_REMOVED lines=8> */
.L_x_9632:
[----:B------:R-:W-:Y:S05]  /*2470*/  BSYNC B0 ;  /* 0x0000000000007941 */ /* 0x000fea0003800000 */
.L_x_9631:
        /* <DEDUP_REMOVED lines=8> */
.L_x_9634:
[----:B------:R-:W-:Y:S05]  /*2500*/  BSYNC B0 ;  /* 0x0000000000007941 */ /* 0x000fea0003800000 */
.L_x_9633:
[----:B------:R-:W-:Y:S05]  /*2510*/  @!P0 BRA `(.L_x_9635) ;  /* 0x0000007000008947 */ /* 0x000fea0003800000 */
[----:B------:R-:W-:Y:S01]  /*2520*/  HFMA2.MMA R230, -RZ, RZ, 0, 9.5367431640625e-07 ;  /* 0x00000010ffe67435 */ /* 0x000fe200000001ff */
[----:B------:R-:W-:Y:S02]  /*2530*/  SEL R130, R219, R122, P1 ;  /* 0x0000007adb827207 */ /* 0x000fe40000800000 */
[----:B------:R-:W-:Y:S02]  /*2540*/  SEL R129, R234, R121, P1 ;  /* 0x00000079ea817207 */ /* 0x000fe40000800000 */
[----:B------:R-:W-:Y:S02]  /*2550*/  SEL R128, R217, R120, P1 ;  /* 0x00000078d9807207 */ /* 0x000fe40000800000 */
[----:B------:R-:W-:-:S03]  /*2560*/  SEL R131, R236, R123, P1 ;  /* 0x0000007bec837207 */ /* 0x000fc60000800000 */
[----:B------:R-:W-:-:S05]  /*2570*/  IMAD.WIDE.U32 R230, R23, R230, c[0x0][0x258] ;  /* 0x0000960017e67625 */ /* 0x000fca00078e00e6 */
[----:B------:R0:W-:Y:S02]  /*2580*/  STG.E.128 [R230.64], R128 ;  /* 0x00000080e6007986 */ /* 0x0001e4000c101d04 */
.L_x_9635:
[----:B------:R-:W-:Y:S01]  /*2590*/  BSSY B0, `(.L_x_9636) ;  /* 0x000000e000007945 */ /* 0x000fe20003800000 */
[----:B------:R-:W-:Y:S05]  /*25a0*/  @!P6 BRA `(.L_x_9637) ;  /* 0x000000c00000e947 */ /* 0x000fea0003800000 */
[----:B0-----:R-:W-:Y:S01]  /*25b0*/  MOV R230, 0x10 ;  /* 0x0000001000e67802 */ /* 0x001fe20000000f00 */
[----:B------:R-:W-:Y:S01]  /*25c0*/  FMUL.FTZ R236, R236, c[0x0][0x1ec] ;  /* 0x00007b00ecec7a20 */ /* 0x000fe20000410000 */
[----:B------:R-:W-:Y:S01]  /*25d0*/  ISETP.GT.AND P2, PT, R201, RZ, PT ;  /* 0x000000ffc900720c */ /* 0x000fe20003f44270 */
[----:B------:R-:W-:Y:S02]  /*25e0*/  FMUL.FTZ R219, R219, c[0x0][0x1ec] ;  /* 0x00007b00dbdb7a20 */ /* 0x000fe40000410000 */
[----:B------:R-:W-:Y:S01]  /*25f0*/  FMUL.FTZ R234, R234, c[0x0][0x1ec] ;  /* 0x00007b00eaea7a20 */ /* 0x000fe20000410000 */
[----:B------:R-:W-:Y:S01]  /*2600*/  SEL R131, R236, R127, P2 ;  /* 0x0000007fec837207 */ /* 0x000fe20001000000 */
[----:B------:R-:W-:Y:S01]  /*2610*/  FMUL.FTZ R217, R217, c[0x0][0x1ec] ;  /* 0x00007b00d9d97a20 */ /* 0x000fe20000410000 */
[----:B------:R-:W-:Y:S01]  /*2620*/  SEL R130, R219, R126, P2 ;  /* 0x0000007edb827207 */ /* 0x000fe20001000000 */
[----:B------:R-:W-:Y:S01]  /*2630*/  IMAD.WIDE.U32 R230, R133, R230, c[0x0][0x248] ;  /* 0x0000920085e67625 */ /* 0x000fe200078e00e6 */
[----:B------:R-:W-:-:S02]  /*2640*/  SEL R129, R234, R125, P2 ;  /* 0x0000007dea817207 */ /* 0x000fc40001000000 */
[----:B------:R-:W-:-:S05]  /*2650*/  SEL R128, R217, R124, P2 ;  /* 0x0000007cd9807207 */ /* 0x000fca0001000000 */
[----:B------:R0:W-:Y:S02]  /*2660*/  STG.E.128 [R230.64], R128 ;  /* 0x00000080e6007986 */ /* 0x0001e4000c101d04 */
.L_x_9637:
[----:B------:R-:W-:Y:S05]  /*2670*/  BSYNC B0 ;  /* 0x0000000000007941 */ /* 0x000fea0003800000 */
.L_x_9636:
        /* <DEDUP_REMOVED lines=8> */
.L_x_9639:
[----:B------:R-:W-:Y:S05]  /*2700*/  BSYNC B0 ;  /* 0x0000000000007941 */ /* 0x000fea0003800000 */
.L_x_9638:
        /* <DEDUP_REMOVED lines=8> */
.L_x_9641:
[----:B------:R-:W-:Y:S05]  /*2790*/  BSYNC B0 ;  /* 0x0000000000007941 */ /* 0x000fea0003800000 */
.L_x_9640:
        /* <DEDUP_REMOVED lines=8> */
.L_x_9643:
[----:B------:R-:W-:Y:S05]  /*2820*/  BSYNC B0 ;  /* 0x0000000000007941 */ /* 0x000fea0003800000 */
.L_x_9642:
        /* <DEDUP_REMOVED lines=8> */
.L_x_9645:
[----:B------:R-:W-:Y:S05]  /*28b0*/  BSYNC B0 ;  /* 0x0000000000007941 */ /* 0x000fea0003800000 */
.L_x_9644:
[----:B0-----:R-:W-:Y:S01]  /*28c0*/  SEL R130, R215, R122, P1 ;  /* 0x0000007ad7827207 */ /* 0x001fe20000800000 */
[----:B------:R-:W-:Y:S01]  /*28d0*/  BSSY B0, `(.L_x_9646) ;  /* 0x0000013000007945 */ /* 0x000fe20003800000 */
[----:B------:R-:W-:Y:S02]  /*28e0*/  @P0 SEL R129, R134, R121, P1 ;  /* 0x0000007986810207 */ /* 0x000fe40000800000 */
[----:B------:R-:W-:Y:S02]  /*28f0*/  @P0 SEL R128, R191, R120, P1 ;  /* 0x00000078bf800207 */ /* 0x000fe40000800000 */
[----:B------:R-:W-:-:S05]  /*2900*/  @P0 SEL R131, R232, R123, P1 ;  /* 0x0000007be8830207 */ /* 0x000fca0000800000 */
[----:B------:R0:W-:Y:S01]  /*2910*/  @P0 STG.E.128 [R160.64], R128 ;  /* 0x00000080a0000986 */ /* 0x0001e2000c101d04 */
[----:B------:R-:W-:Y:S05]  /*2920*/  @!P6 BRA `(.L_x_9647) ;  /* 0x000000d00000e947 */ /* 0x000fea0003800000 */
[----:B0-----:R-:W-:Y:S01]  /*2930*/  HFMA2.MMA R161, -RZ, RZ, 0, 9.5367431640625e-07 ;  /* 0x00000010ffa17435 */ /* 0x001fe200000001ff */
[----:B------:R-:W-:Y:S01]  /*2940*/  IADD3 R160, R133, 0x80, RZ ;  /* 0x0000008085a07810 */ /* 0x000fe20007ffe0ff */
        /* <DEDUP_REMOVED lines=11> */
.L_x_9647:
[----:B------:R-:W-:Y:S05]  /*2a00*/  BSYNC B0 ;  /* 0x0000000000007941 */ /* 0x000fea0003800000 */
.L_x_9646:
[----:B------:R-:W-:Y:S01]  /*2a10*/  @!P5 ISETP.NE.AND.EX P3, PT, RZ, c[0x0][0x21c], PT, P3 ;  /* 0x00008700ff00da0c */ /* 0x000fe20003f65330 */
[----:B------:R-:W-:Y:S01]  /*2a20*/  BSSY B0, `(.L_x_9648) ;  /* 0x000003b000007945 */ /* 0x000fe20003800000 */
[----:B------:R-:W-:Y:S02]  /*2a30*/  @!P5 FSEL R225, R96, RZ, P4 ;  /* 0x000000ff60e1d208 */ /* 0x000fe40002000000 */
[----:B------:R-:W-:Y:S02]  /*2a40*/  @!P5 ISETP.NE.U32.AND P2, PT, RZ, c[0x0][0x218], PT ;  /* 0x00008600ff00da0c */ /* 0x000fe40003f45070 */
[----:B------:R-:W-:Y:S02]  /*2a50*/  @!P5 ISETP.NE.U32.AND P4, PT, RZ, c[0x0][0x218], PT ;  /* 0x00008600ff00da0c */ /* 0x000fe40003f85070 */
[----:B------:R-:W-:Y:S02]  /*2a60*/  @!P5 FSEL R242, R97, RZ, P3 ;  /* 0x000000ff61f2d208 */ /* 0x000fe40001800000 */
[----:B------:R-:W-:-:S02]  /*2a70*/  @!P5 ISETP.NE.U32.AND P3, PT, RZ, c[0x0][0x218], PT ;  /* 0x00008600ff00da0c */ /* 0x000fc40003f65070 */
[----:B------:R-:W-:Y:S02]  /*2a80*/  @!P5 ISETP.NE.AND.EX P2, PT, RZ, c[0x0][0x21c], PT, P2 ;  /* 0x00008700ff00da0c */ /* 0x000fe40003f45320 */
[----:B------:R-:W-:Y:S02]  /*2a90*/  @!P5 ISETP.NE.AND.EX P4, PT, RZ, c[0x0][0x21c], PT, P4 ;  /* 0x00008700ff00da0c */ /* 0x000fe40003f85340 */
[----:B------:R-:W-:Y:S02]  /*2aa0*/  @!P5 ISETP.NE.AND.EX P3, PT, RZ, c[0x0][0x21c], PT, P3 ;  /* 0x00008700ff00da0c */ /* 0x000fe40003f65330 */
[----:B------:R-:W-:Y:S02]  /*2ab0*/  @!P5 FSEL R227, R98, RZ, P2 ;  /* 0x000000ff62e3d208 */ /* 0x000fe40001000000 */
[----:B------:R-:W-:Y:S02]  /*2ac0*/  @!P5 FSEL R244, R99, RZ, P4 ;  /* 0x000000ff63f4d208 */ /* 0x000fe40002000000 */
[----:B------:R-:W-:-:S02]  /*2ad0*/  @!P5 ISETP.NE.U32.AND P2, PT, RZ, c[0x0][0x218], PT ;  /* 0x00008600ff00da0c */ /* 0x000fc40003f45070 */
[----:B------:R-:W-:Y:S02]  /*2ae0*/  @!P5 ISETP.NE.U32.AND P4, PT, RZ, c[0x0][0x218], PT ;  /* 0x00008600ff00da0c */ /* 0x000fe40003f85070 */
[----:B------:R-:W-:Y:S02]  /*2af0*/  @!P5 FSEL R221, R100, RZ, P3 ;  /* 0x000000ff64ddd208 */ /* 0x000fe40001800000 */
[----:B------:R-:W-:Y:S02]  /*2b00*/  @!P5 ISETP.NE.U32.AND P3, PT, RZ, c[0x0][0x218], PT ;  /* 0x00008600ff00da0c */ /* 0x000fe40003f65070 */
[----:B------:R-:W-:Y:S02]  /*2b10*/  @!P5 ISETP.NE.AND.EX P2, PT, RZ, c[0x0][0x21c], PT, P2 ;  /* 0x00008700ff00da0c */ /* 0x000fe40003f45320 */
[----:B------:R-:W-:Y:S02]  /*2b20*/  @!P5 ISETP.NE.AND.EX P4, PT, RZ, c[0x0][0x21c], PT, P4 ;  /* 0x00008700ff00da0c */ /* 0x000fe40003f85340 */
[----:B------:R-:W-:-:S02]  /*2b30*/  @!P5 ISETP.NE.AND.EX P3, PT, RZ, c[0x0][0x21c], PT, P3 ;  /* 0x00008700ff00da0c */ /* 0x000fc40003f65330 */
[----:B------:R-:W-:Y:S02]  /*2b40*/  @!P5 FSEL R238, R101, RZ, P2 ;  /* 0x000000ff65eed208 */ /* 0x000fe40001000000 */
        /* <DEDUP_REMOVED lines=25> */
[----:B0-----:R-:W-:Y:S02]  /*2ce0*/  @P0 MOV R160, 0x10 ;  /* 0x0000001000a00802 */ /* 0x001fe40000000f00 */
[----:B------:R-:W-:Y:S02]  /*2cf0*/  @!P5 ISETP.NE.AND.EX P3, PT, RZ, c[0x0][0x21c], PT, P3 ;  /* 0x00008700ff00da0c */ /* 0x000fe40003f65330 */
[----:B------:R-:W-:Y:S01]  /*2d00*/  @!P5 FSEL R215, R110, RZ, P2 ;  /* 0x000000ff6ed7d208 */ /* 0x000fe20001000000 */
[----:B------:R-:W-:Y:S01]  /*2d10*/  @P0 IMAD.WIDE.U32 R160, R211, R160, c[0x0][0x258] ;  /* 0x00009600d3a00625 */ /* 0x000fe200078e00a0 */
[----:B------:R-:W-:-:S02]  /*2d20*/  @!P5 FSEL R232, R111, RZ, P4 ;  /* 0x000000ff6fe8d208 */ /* 0x000fc40002000000 */
[----:B------:R-:W-:Y:S02]  /*2d30*/  @!P5 ISETP.NE.U32.AND P2, PT, RZ, c[0x0][0x218], PT ;  /* 0x00008600ff00da0c */ /* 0x000fe40003f45070 */
        /* <DEDUP_REMOVED lines=9> */
.L_x_9649:
[----:B------:R-:W-:Y:S05]  /*2dd0*/  BSYNC B0 ;  /* 0x0000000000007941 */ /* 0x000fea0003800000 */
.L_x_9648:
        /* <DEDUP_REMOVED lines=8> */
.L_x_9651:
[----:B------:R-:W-:Y:S05]  /*2e60*/  BSYNC B0 ;  /* 0x0000000000007941 */ /* 0x000fea0003800000 */
.L_x_9650:
        /* <DEDUP_REMOVED lines=9> */
.L_x_9653:
[----:B------:R-:W-:Y:S05]  /*2f00*/  BSYNC B0 ;  /* 0x0000000000007941 */ /* 0x000fea0003800000 */
.L_x_9652:
        /* <DEDUP_REMOVED lines=9> */
.L_x_9655:
[----:B------:R-:W-:Y:S05]  /*2fa0*/  BSYNC B0 ;  /* 0x0000000000007941 */ /* 0x000fea0003800000 */
.L_x_9654:
[----:B------:R-:W-:Y:S01]  /*2fb0*/  SEL R130, R227, R122, P1 ;  /* 0x0000007ae3827207 */ /* 0x000fe20000800000 */
[----:B------:R-:W-:Y:S01]  /*2fc0*/  BSSY B0, `(.L_x_9656) ;  /* 0x0000015000007945 */ /* 0x000fe20003800000 */
[----:B------:R-:W-:Y:S02]  /*2fd0*/  @P0 SEL R131, R244, R123, P1 ;  /* 0x0000007bf4830207 */ /* 0x000fe40000800000 */
[----:B------:R-:W-:Y:S02]  /*2fe0*/  @!P5 ISETP.NE.AND.EX P2, PT, RZ, c[0x0][0x21c], PT, P2 ;  /* 0x00008700ff00da0c */ /* 0x000fe40003f45320 */
[----:B------:R-:W-:Y:S01]  /*2ff0*/  @!P5 ISETP.NE.U32.AND P3, PT, RZ, c[0x0][0x218], PT ;  /* 0x00008600ff00da0c */ /* 0x000fe20003f65070 */
[----:B------:R0:W-:Y:S01]  /*3000*/  @P0 STG.E.128 [R160.64], R128 ;  /* 0x00000080a0000986 */ /* 0x0001e2000c101d04 */
[----:B------:R-:W-:Y:S02]  /*3010*/  @P0 MOV R246, 0x10 ;  /* 0x0000001000f60802 */ /* 0x000fe40000000f00 */
[----:B------:R-:W-:Y:S01]  /*3020*/  @!P5 FSEL R134, R113, RZ, P2 ;  /* 0x000000ff7186d208 */ /* 0x000fe20001000000 */
[----:B------:R-:W-:Y:S05]  /*3030*/  @!P6 BRA `(.L_x_9657) ;  /* 0x000000d00000e947 */ /* 0x000fea0003800000 */
[----:B0-----:R-:W-:Y:S01]  /*3040*/  HFMA2.MMA R161, -RZ, RZ, 0, 9.5367431640625e-07 ;  /* 0x00000010ffa17435 */ /* 0x001fe200000001ff */
[----:B------:R-:W-:Y:S01]  /*3050*/  IADD3 R160, R133, 0x100, RZ ;  /* 0x0000010085a07810 */ /* 0x000fe20007ffe0ff */
[----:B------:R-:W-:Y:S01]  /*3060*/  FMUL.FTZ R244, R244, c[0x0][0x1ec] ;  /* 0x00007b00f4f47a20 */ /* 0x000fe20000410000 */
[----:B------:R-:W-:Y:S01]  /*3070*/  ISETP.GT.AND P2, PT, R201, RZ, PT ;  /* 0x000000ffc900720c */ /* 0x000fe20003f44270 */
[----:B------:R-:W-:-:S02]  /*3080*/  FMUL.FTZ R227, R227, c[0x0][0x1ec] ;  /* 0x00007b00e3e37a20 */ /* 0x000fc40000410000 */
[----:B------:R-:W-:Y:S01]  /*3090*/  FMUL.FTZ R242, R242, c[0x0][0x1ec] ;  /* 0x00007b00f2f27a20 */ /* 0x000fe20000410000 */
[----:B------:R-:W-:Y:S01]  /*30a0*/  SEL R131, R244, R127, P2 ;  /* 0x0000007ff4837207 */ /* 0x000fe20001000000 */
[----:B------:R-:W-:Y:S01]  /*30b0*/  FMUL.FTZ R225, R225, c[0x0][0x1ec] ;  /* 0x00007b00e1e17a20 */ /* 0x000fe20000410000 */
[----:B------:R-:W-:Y:S01]  /*30c0*/  SEL R130, R227, R126, P2 ;  /* 0x0000007ee3827207 */ /* 0x000fe20001000000 */
[----:B------:R-:W-:Y:S01]  /*30d0*/  IMAD.WIDE.U32 R160, R160, R161, c[0x0][0x248] ;  /* 0x00009200a0a07625 */ /* 0x000fe200078e00a1 */
[----:B------:R-:W-:Y:S02]  /*30e0*/  SEL R129, R242, R125, P2 ;  /* 0x0000007df2817207 */ /* 0x000fe40001000000 */
[----:B------:R-:W-:-:S05]  /*30f0*/  SEL R128, R225, R124, P2 ;  /* 0x0000007ce1807207 */ /* 0x000fca0001000000 */
[----:B------:R0:W-:Y:S02]  /*3100*/  STG.E.128 [R160.64], R128 ;  /* 0x00000080a0007986 */ /* 0x0001e4000c101d04 */
.L_x_9657:
[----:B------:R-:W-:Y:S05]  /*3110*/  BSYNC B0 ;  /* 0x0000000000007941 */ /* 0x000fea0003800000 */
.L_x_9656:
        /* <DEDUP_REMOVED lines=8> */
.L_x_9659:
[----:B------:R-:W-:Y:S05]  /*31a0*/  BSYNC B0 ;  /* 0x0000000000007941 */ /* 0x000fea0003800000 */
.L_x_9658:
        /* <DEDUP_REMOVED lines=8> */
.L_x_9661:
[----:B------:R-:W-:Y:S05]  /*3230*/  BSYNC B0 ;  /* 0x0000000000007941 */ /* 0x000fea0003800000 */
.L_x_9660:
        /* <DEDUP_REMOVED lines=8> */
.L_x_9663:
[----:B------:R-:W-:Y:S05]  /*32c0*/  BSYNC B0 ;  /* 0x0000000000007941 */ /* 0x000fea0003800000 */
.L_x_9662:
        /* <DEDUP_REMOVED lines=8> */
.L_x_9665:
[----:B------:R-:W-:Y:S05]  /*3350*/  BSYNC B0 ;  /* 0x0000000000007941 */ /* 0x000fea0003800000 */
.L_x_9664:
[----:B0-----:R-:W-:Y:S01]  /*3360*/  @P0 IMAD.WIDE.U32 R160, R207, R246, c[0x0][0x258] ;  /* 0x00009600cfa00625 */ /* 0x001fe200078e00f6 */
[----:B------:R-:W-:Y:S01]  /*3370*/  SEL R128, R221, R120, P1 ;  /* 0x00000078dd807207 */ /* 0x000fe20000800000 */
[----:B------:R-:W-:Y:S01]  /*3380*/  BSSY B0, `(.L_x_9666) ;  /* 0x0000018000007945 */ /* 0x000fe20003800000 */
[----:B------:R-:W-:Y:S02]  /*3390*/  SEL R129, R238, R121, P1 ;  /* 0x00000079ee817207 */ /* 0x000fe40000800000 */
[----:B------:R-:W-:Y:S02]  /*33a0*/  SEL R130, R223, R122, P1 ;  /* 0x0000007adf827207 */ /* 0x000fe40000800000 */
[----:B------:R-:W-:Y:S02]  /*33b0*/  @P0 SEL R131, R240, R123, P1 ;  /* 0x0000007bf0830207 */ /* 0x000fe40000800000 */
[----:B------:R-:W-:Y:S02]  /*33c0*/  @!P5 ISETP.NE.AND.EX P4, PT, RZ, c[0x0][0x21c], PT, P4 ;  /* 0x00008700ff00da0c */ /* 0x000fe40003f85340 */
[----:B------:R-:W-:Y:S01]  /*33d0*/  @!P5 ISETP.NE.U32.AND P2, PT, RZ, c[0x0][0x218], PT ;  /* 0x00008600ff00da0c */ /* 0x000fe20003f45070 */
[----:B------:R0:W-:Y:S01]  /*33e0*/  @P0 STG.E.128 [R160.64], R128 ;  /* 0x00000080a0000986 */ /* 0x0001e2000c101d04 */
[----:B------:R-:W-:-:S02]  /*33f0*/  @P0 IADD3 R211, R23, 0x200, RZ ;  /* 0x0000020017d30810 */ /* 0x000fc40007ffe0ff */
[----:B------:R-:W-:Y:S02]  /*3400*/  @P0 MOV R242, 0x10 ;  /* 0x0000001000f20802 */ /* 0x000fe40000000f00 */
[----:B------:R-:W-:Y:S01]  /*3410*/  @!P5 FSEL R207, R114, RZ, P4 ;  /* 0x000000ff72cfd208 */ /* 0x000fe20002000000 */
        /* <DEDUP_REMOVED lines=14> */
.L_x_9667:
[----:B------:R-:W-:Y:S05]  /*3500*/  BSYNC B0 ;  /* 0x0000000000007941 */ /* 0x000fea0003800000 */
.L_x_9666:
        /* <DEDUP_REMOVED lines=8> */
.L_x_9669:
[----:B------:R-:W-:Y:S05]  /*3590*/  BSYNC B0 ;  /* 0x0000000000007941 */ /* 0x000fea0003800000 */
.L_x_9668:
        /* <DEDUP_REMOVED lines=8> */
.L_x_9671:
[----:B------:R-:W-:Y:S05]  /*3620*/  BSYNC B0 ;  /* 0x0000000000007941 */ /* 0x000fea0003800000 */
.L_x_9670:
        /* <DEDUP_REMOVED lines=8> */
.L_x_9673:
[----:B------:R-:W-:Y:S05]  /*36b0*/  BSYNC B0 ;  /* 0x0000000000007941 */ /* 0x000fea0003800000 */
.L_x_9672:
        /* <DEDUP_REMOVED lines=8> */
.L_x_9675:
[----:B------:R-:W-:Y:S05]  /*3740*/  BSYNC B0 ;  /* 0x0000000000007941 */ /* 0x000fea0003800000 */
.L_x_9674:
[----:B0-----:R-:W-:Y:S01]  /*3750*/  @P0 IMAD.WIDE.U32 R160, R211, R242, c[0x0][0x258] ;  /* 0x00009600d3a00625 */ /* 0x001fe200078e00f2 */
[----:B------:R-:W-:Y:S01]  /*3760*/  SEL R128, R219, R120, P1 ;  /* 0x00000078db807207 */ /* 0x000fe20000800000 */
[----:B------:R-:W-:Y:S01]  /*3770*/  BSSY B0, `(.L_x_9676) ;  /* 0x0000018000007945 */ /* 0x000fe20003800000 */
[----:B------:R-:W-:Y:S02]  /*3780*/  SEL R129, R236, R121, P1 ;  /* 0x00000079ec817207 */ /* 0x000fe40000800000 */
[----:B------:R-:W-:Y:S02]  /*3790*/  SEL R130, R217, R122, P1 ;  /* 0x0000007ad9827207 */ /* 0x000fe40000800000 */
[----:B------:R-:W-:Y:S02]  /*37a0*/  @P0 SEL R131, R234, R123, P1 ;  /* 0x0000007bea830207 */ /* 0x000fe40000800000 */
[----:B------:R-:W-:Y:S02]  /*37b0*/  @!P5 ISETP.NE.AND.EX P3, PT, RZ, c[0x0][0x21c], PT, P3 ;  /* 0x00008700ff00da0c */ /* 0x000fe40003f65330 */
[----:B------:R-:W-:Y:S01]  /*37c0*/  ISETP.GT.AND P4, PT, R201, RZ, PT ;  /* 0x000000ffc900720c */ /* 0x000fe20003f84270 */
        /* <DEDUP_REMOVED lines=18> */
.L_x_9677:
[----:B------:R-:W-:Y:S05]  /*38f0*/  BSYNC B0 ;  /* 0x0000000000007941 */ /* 0x000fea0003800000 */
.L_x_9676:
        /* <DEDUP_REMOVED lines=8> */
.L_x_9679:
[----:B------:R-:W-:Y:S05]  /*3980*/  BSYNC B0 ;  /* 0x0000000000007941 */ /* 0x000fea0003800000 */
.L_x_9678:
        /* <DEDUP_REMOVED lines=8> */
.L_x_9681:
[----:B------:R-:W-:Y:S05]  /*3a10*/  BSYNC B0 ;  /* 0x0000000000007941 */ /* 0x000fea0003800000 */
.L_x_9680:
        /* <DEDUP_REMOVED lines=8> */
.L_x_9683:
[----:B------:R-:W-:Y:S05]  /*3aa0*/  BSYNC B0 ;  /* 0x0000000000007941 */ /* 0x000fea0003800000 */
.L_x_9682:
        /* <DEDUP_REMOVED lines=8> */
.L_x_9685:
[----:B------:R-:W-:Y:S05]  /*3b30*/  BSYNC B0 ;  /* 0x0000000000007941 */ /* 0x000fea0003800000 */
.L_x_9684:
        /* <DEDUP_REMOVED lines=26> */
.L_x_9687:
[----:B------:R-:W-:Y:S05]  /*3ce0*/  BSYNC B0 ;  /* 0x0000000000007941 */ /* 0x000fea0003800000 */
.L_x_9686:
        /* <DEDUP_REMOVED lines=8> */
.L_x_9689:
[----:B------:R-:W-:Y:S05]  /*3d70*/  BSYNC B0 ;  /* 0x0000000000007941 */ /* 0x000fea0003800000 */
.L_x_9688:
        /* <DEDUP_REMOVED lines=8> */
.L_x_9691:
[----:B------:R-:W-:Y:S05]  /*3e00*/  BSYNC B0 ;  /* 0x0000000000007941 */ /* 0x000fea0003800000 */
.L_x_9690:
        /* <DEDUP_REMOVED lines=8> */
.L_x_9693:
[----:B------:R-:W-:Y:S05]  /*3e90*/  BSYNC B0 ;  /* 0x0000000000007941 */ /* 0x000fea0003800000 */
.L_x_9692:
        /* <DEDUP_REMOVED lines=8> */
.L_x_9695:
[----:B------:R-:W-:Y:S05]  /*3f20*/  BSYNC B0 ;  /* 0x0000000000007941 */ /* 0x000fea0003800000 */
.L_x_9694:
        /* <DEDUP_REMOVED lines=9> */
[----:B------:R-:W-:Y:S01]  /*3fc0*/  @!P5 FSEL R230, R117, RZ, P3 ;  /* 0x000000ff75e6d208 */ /* 0x000fe20001800000 */
[----:B------:R-:W-:Y:S05]  /*3fd0*/  @!P6 BRA `(.L_x_9697) ;  /* 0x000000d00000e947 */ /* 0x000fea0003800000 */
[----:B0-----:R-:W-:Y:S01]  /*3fe0*/  IADD3 R160, R133, 0x300, RZ ;  /* 0x0000030085a07810 */ /* 0x001fe20007ffe0ff */
[----:B------:R-:W-:Y:S01]  /*3ff0*/  FMUL.FTZ R238, R238, c[0x0][0x1ec] ;  /* 0x00007b00eeee7a20 */ /* 0x000fe20000410000 */
[----:B------:R-:W-:Y:S01]  /*4000*/  MOV R161, 0x10 ;  /* 0x0000001000a17802 */ /* 0x000fe20000000f00 */
[----:B------:R-:W-:Y:S01]  /*4010*/  FMUL.FTZ R207, R207, c[0x0][0x1ec] ;  /* 0x00007b00cfcf7a20 */ /* 0x000fe20000410000 */
[----:B------:R-:W-:Y:S01]  /*4020*/  ISETP.GT.AND P3, PT, R201, RZ, PT ;  /* 0x000000ffc900720c */ /* 0x000fe20003f64270 */
[----:B------:R-:W-:-:S02]  /*4030*/  FMUL.FTZ R134, R134, c[0x0][0x1ec] ;  /* 0x00007b0086867a20 */ /* 0x000fc40000410000 */
[----:B------:R-:W-:Y:S01]  /*4040*/  FMUL.FTZ R191, R191, c[0x0][0x1ec] ;  /* 0x00007b00bfbf7a20 */ /* 0x000fe20000410000 */
[----:B------:R-:W-:Y:S01]  /*4050*/  SEL R131, R238, R127, P3 ;  /* 0x0000007fee837207 */ /* 0x000fe20001800000 */
[----:B------:R-:W-:Y:S01]  /*4060*/  IMAD.WIDE.U32 R160, R160, R161, c[0x0][0x248] ;  /* 0x00009200a0a07625 */ /* 0x000fe200078e00a1 */
[----:B------:R-:W-:Y:S02]  /*4070*/  SEL R130, R207, R126, P3 ;  /* 0x0000007ecf827207 */ /* 0x000fe40001800000 */
[----:B------:R-:W-:Y:S02]  /*4080*/  SEL R129, R134, R125, P3 ;  /* 0x0000007d86817207 */ /* 0x000fe40001800000 */
[----:B------:R-:W-:-:S05]  /*4090*/  SEL R128, R191, R124, P3 ;  /* 0x0000007cbf807207 */ /* 0x000fca0001800000 */
[----:B------:R0:W-:Y:S02]  /*40a0*/  STG.E.128 [R160.64], R128 ;  /* 0x00000080a0007986 */ /* 0x0001e4000c101d04 */
.L_x_9697:
[----:B------:R-:W-:Y:S05]  /*40b0*/  BSYNC B0 ;  /* 0x0000000000007941 */ /* 0x000fea0003800000 */
.L_x_9696:
        /* <DEDUP_REMOVED lines=8> */
.L_x_9699:
[----:B------:R-:W-:Y:S05]  /*4140*/  BSYNC B0 ;  /* 0x0000000000007941 */ /* 0x000fea0003800000 */
.L_x_9698:
        /* <DEDUP_REMOVED lines=8> */
.L_x_9701:
[----:B------:R-:W-:Y:S05]  /*41d0*/  BSYNC B0 ;  /* 0x0000000000007941 */ /* 0x000fea0003800000 */
.L_x_9700:
[----:B------:R-:W-:Y:S01]  /*41e0*/  @!P5 ISETP.NE.U32.AND P3, PT, RZ, c[0x0][0x218], PT ;  /* 0x00008600ff00da0c */ /* 0x000fe20003f65070 */
[----:B------:R-:W-:Y:S01]  /*41f0*/  BSSY B0, `(.L_x_9702) ;  /* 0x000000e000007945 */ /* 0x000fe20003800000 */
[C---:B------:R-:W-:Y:S01]  /*4200*/  SEL R120, R211.reuse, R120, P1 ;  /* 0x00000078d3787207 */ /* 0x040fe20000800000 */
[----:B------:R-:W-:Y:S01]  /*4210*/  FMUL.FTZ R211, R211, c[0x0][0x1ec] ;  /* 0x00007b00d3d37a20 */ /* 0x000fe20000410000 */
[----:B------:R-:W-:Y:S01]  /*4220*/  @!P5 ISETP.NE.AND.EX P3, PT, RZ, c[0x0][0x21c], PT, P3 ;  /* 0x00008700ff00da0c */ /* 0x000fe20003f65330 */
[----:B0-----:R-:W-:Y:S01]  /*4230*/  FMUL.FTZ R128, R230, c[0x0][0x1ec] ;  /* 0x00007b00e6807a20 */ /* 0x001fe20000410000 */
[----:B------:R-:W-:Y:S02]  /*4240*/  @!P5 ISETP.NE.AND.EX P2, PT, RZ, c[0x0][0x21c], PT, P2 ;  /* 0x00008700ff00da0c */ /* 0x000fe40003f45320 */
        /* <DEDUP_REMOVED lines=8> */
.L_x_9703:
[----:B------:R-:W-:Y:S05]  /*42d0*/  BSYNC B0 ;  /* 0x0000000000007941 */ /* 0x000fea0003800000 */
.L_x_9702:
[----:B------:R-:W-:Y:S01]  /*42e0*/  FMUL.FTZ R131, R129, c[0x0][0x1ec] ;  /* 0x00007b0081837a20 */ /* 0x000fe20000410000 */
[----:B------:R-:W-:Y:S01]  /*42f0*/  BSSY B0, `(.L_x_9704) ;  /* 0x000000e000007945 */ /* 0x000fe20003800000 */
[----:B------:R-:W-:Y:S02]  /*4300*/  SEL R125, R128, R125, P4 ;  /* 0x0000007d807d7207 */ /* 0x000fe40002000000 */
[----:B------:R-:W-:Y:S02]  /*4310*/  SEL R124, R211, R124, P4 ;  /* 0x0000007cd37c7207 */ /* 0x000fe40002000000 */
[----:B------:R-:W-:Y:S02]  /*4320*/  SEL R121, R230, R121, P1 ;  /* 0x00000079e6797207 */ /* 0x000fe40000800000 */
[----:B------:R-:W-:Y:S02]  /*4330*/  SEL R122, R129, R122, P1 ;  /* 0x0000007a817a7207 */ /* 0x000fe40000800000 */
        /* <DEDUP_REMOVED lines=9> */
.L_x_9705:
[----:B------:R-:W-:Y:S05]  /*43d0*/  BSYNC B0 ;  /* 0x0000000000007941 */ /* 0x000fea0003800000 */
.L_x_9704:
[----:B------:R-:W-:Y:S01]  /*43e0*/  FMUL.FTZ R130, R128, c[0x0][0x1ec] ;  /* 0x00007b0080827a20 */ /* 0x000fe20000410000 */
[----:B------:R-:W-:Y:S02]  /*43f0*/  @P0 IADD3 R131, R23, 0x380, RZ ;  /* 0x0000038017830810 */ /* 0x000fe40007ffe0ff */
[----:B------:R-:W-:Y:S02]  /*4400*/  @P0 MOV R132, 0x10 ;  /* 0x0000001000840802 */ /* 0x000fe40000000f00 */
[----:B------:R-:W-:Y:S02]  /*4410*/  @P6 IADD3 R129, R133, 0x380, RZ ;  /* 0x0000038085816810 */ /* 0x000fe40007ffe0ff */
[----:B------:R-:W-:Y:S02]  /*4420*/  @P6 MOV R134, 0x10 ;  /* 0x0000001000866802 */ /* 0x000fe40000000f00 */
[----:B------:R-:W-:Y:S01]  /*4430*/  SEL R127, R130, R127, P4 ;  /* 0x0000007f827f7207 */ /* 0x000fe20002000000 */
[----:B------:R-:W-:Y:S01]  /*4440*/  @P0 IMAD.WIDE.U32 R130, R131, R132, c[0x0][0x258] ;  /* 0x0000960083820625 */ /* 0x000fe200078e0084 */
[----:B------:R-:W-:-:S02]  /*4450*/  SEL R123, R128, R123, P1 ;  /* 0x0000007b807b7207 */ /* 0x000fc40000800000 */
[----:B------:R-:W-:Y:S01]  /*4460*/  IADD3 R195, R195, c[0x0][0x160], RZ ;  /* 0x00005800c3c37a10 */ /* 0x000fe20007ffe0ff */
[----:B------:R-:W-:Y:S01]  /*4470*/  @P6 IMAD.WIDE.U32 R128, R129, R134, c[0x0][0x248] ;  /* 0x0000920081806625 */ /* 0x000fe200078e0086 */
[----:B------:R-:W-:Y:S01]  /*4480*/  LOP3.LUT P1, RZ, R18, 0xff, RZ, 0xc0, !PT ;  /* 0x000000ff12ff7812 */ /* 0x000fe2000782c0ff */
[----:B------:R0:W-:Y:S01]  /*4490*/  @P0 STG.E.128 [R130.64], R120 ;  /* 0x0000007882000986 */ /* 0x0001e2000c101d04 */
[----:B------:R-:W-:Y:S02]  /*44a0*/  ISETP.GE.AND P0, PT, R195, c[0x0][0x164], PT ;  /* 0x00005900c3007a0c */ /* 0x000fe40003f06270 */
[----:B------:R-:W-:Y:S01]  /*44b0*/  SEL R18, RZ, 0x1, P1 ;  /* 0x00000001ff127807 */ /* 0x000fe20000800000 */
[----:B------:R0:W-:Y:S10]  /*44c0*/  @P6 STG.E.128 [R128.64], R124 ;  /* 0x0000007c80006986 */ /* 0x0001f4000c101d04 */
[----:B0-----:R-:W-:Y:S01]  /*44d0*/  @P0 CALL.REL.NOINC `(.L_x_9621) ;  /* 0x0000001000000944 */ /* 0x001fe20003c00000 */
[----:B------:R-:W-:Y:S05]  /*44e0*/  BRA `(.L_x_9706) ;  /* 0xffffc37000007947 */ /* 0x000fea000383ffff */
.L_x_9621:
[----:B------:R-:W0:Y:S01]  /*44f0*/  S2UR UR6, SR_CTAID.X ;  /* 0x00000000000679c3 */ /* 0x000e220000002500 */
[----:B------:R-:W-:Y:S01]  /*4500*/  HFMA2.MMA R5, -RZ, RZ, 0, 9.5367431640625e-07 ;  /* 0x00000010ff057435 */ /* 0x000fe200000001ff */
[----:B------:R-:W-:-:S02]  /*4510*/  LOP3.LUT R3, R0, 0x7f, RZ, 0xc0, !PT ;  /* 0x0000007f00037812 */ /* 0x000fc400078ec0ff */
        /* <DEDUP_REMOVED lines=22> */
.L_x_9625:
[----:B------:R-:W-:Y:S01]  /*4680*/  HFMA2.MMA R230, -RZ, RZ, 0, 9.5367431640625e-07 ;  /* 0x00000010ffe67435 */ /* 0x000fe200000001ff */
[----:B------:R-:W-:-:S02]  /*4690*/  MOV R133, R131 ;  /* 0x0000008300857202 */ /* 0x000fc40000000f00 */
[----:B------:R-:W-:Y:S02]  /*46a0*/  MOV R160, 0x1f ;  /* 0x0000001f00a07802 */ /* 0x000fe40000000f00 */
[----:B------:R-:W-:Y:S02]  /*46b0*/  MOV R215, 0xffffffff ;  /* 0xffffffff00d77802 */ /* 0x000fe40000000f00 */
[----:B------:R-:W-:Y:S02]  /*46c0*/  MOV R128, 0x46e0 ;  /* 0x000046e000807802 */ /* 0x000fe40000000f00 */
[----:B-----5:R-:W-:Y:S05]  /*46d0*/  CALL.REL.NOINC `($__internal_163_$__cuda_sm70_shflsync_down_p) ;  /* 0x0000045000007944 */ /* 0x020fea0003c00000 */
[----:B-1----:R-:W-:Y:S01]  /*46e0*/  MOV R134, R230 ;  /* 0x000000e600867202 */ /* 0x002fe20000000f00 */
[----:B0-----:R-:W-:Y:S05]  /*46f0*/  BRA `(.L_x_9707) ;  /* 0xffffd6d000007947 */ /* 0x001fea000383ffff */
.L_x_9626:
[----:B------:R-:W-:Y:S01]  /*4700*/  HFMA2.MMA R230, -RZ, RZ, 0, 9.5367431640625e-07 ;  /* 0x00000010ffe67435 */ /* 0x000fe200000001ff */
[----:B------:R-:W-:Y:S02]  /*4710*/  MOV R133, R130 ;  /* 0x0000008200857202 */ /* 0x000fe40000000f00 */
[----:B------:R-:W-:Y:S02]  /*4720*/  MOV R160, 0x1f ;  /* 0x0000001f00a07802 */ /* 0x000fe40000000f00 */
[----:B------:R-:W-:-:S02]  /*4730*/  MOV R215, 0xffffffff ;  /* 0xffffffff00d77802 */ /* 0x000fc40000000f00 */
[----:B------:R-:W-:Y:S02]  /*4740*/  MOV R128, 0x4760 ;  /* 0x0000476000807802 */ /* 0x000fe40000000f00 */
[----:B01---5:R-:W-:Y:S05]  /*4750*/  CALL.REL.NOINC `($__internal_163_$__cuda_sm70_shflsync_down_p) ;  /* 0x000003d000007944 */ /* 0x023fea0003c00000 */
[----:B------:R-:W-:Y:S01]  /*4760*/  FADD.FTZ R131, R134, R131 ;  /* 0x0000008386837221 */ /* 0x000fe20000010000 */
[----:B0-----:R-:W-:Y:S01]  /*4770*/  MOV R160, 0x1f ;  /* 0x0000001f00a07802 */ /* 0x001fe20000000f00 */
[----:B-1----:R-:W-:Y:S01]  /*4780*/  FADD.FTZ R135, R130, R230 ;  /* 0x000000e682877221 */ /* 0x002fe20000010000 */
[----:B------:R-:W-:Y:S01]  /*4790*/  HFMA2.MMA R230, -RZ, RZ, 0, 4.76837158203125e-07 ;  /* 0x00000008ffe67435 */ /* 0x000fe200000001ff */
[----:B------:R-:W-:Y:S02]  /*47a0*/  MOV R215, 0xffffffff ;  /* 0xffffffff00d77802 */ /* 0x000fe40000000f00 */
[----:B------:R-:W-:Y:S02]  /*47b0*/  MOV R133, R131 ;  /* 0x0000008300857202 */ /* 0x000fe40000000f00 */
[----:B------:R-:W-:Y:S02]  /*47c0*/  MOV R128, 0x47e0 ;  /* 0x000047e000807802 */ /* 0x000fe40000000f00 */
[----:B------:R-:W-:Y:S05]  /*47d0*/  CALL.REL.NOINC `($__internal_163_$__cuda_sm70_shflsync_down_p) ;  /* 0x0000035000007944 */ /* 0x000fea0003c00000 */
[----:B-1----:R-:W-:Y:S01]  /*47e0*/  MOV R130, R230 ;  /* 0x000000e600827202 */ /* 0x002fe20000000f00 */
[----:B------:R-:W-:Y:S01]  /*47f0*/  HFMA2.MMA R230, -RZ, RZ, 0, 4.76837158203125e-07 ;  /* 0x00000008ffe67435 */ /* 0x000fe200000001ff */
[----:B0-----:R-:W-:-:S02]  /*4800*/  MOV R133, R135 ;  /* 0x0000008700857202 */ /* 0x001fc40000000f00 */
[----:B------:R-:W-:Y:S02]  /*4810*/  MOV R160, 0x1f ;  /* 0x0000001f00a07802 */ /* 0x000fe40000000f00 */
[----:B------:R-:W-:Y:S02]  /*4820*/  MOV R215, 0xffffffff ;  /* 0xffffffff00d77802 */ /* 0x000fe40000000f00 */
[----:B------:R-:W-:Y:S02]  /*4830*/  MOV R128, 0x4850 ;  /* 0x0000485000807802 */ /* 0x000fe40000000f00 */
[----:B------:R-:W-:Y:S05]  /*4840*/  CALL.REL.NOINC `($__internal_163_$__cuda_sm70_shflsync_down_p) ;  /* 0x000002e000007944 */ /* 0x000fea0003c00000 */
[----:B------:R-:W-:Y:S01]  /*4850*/  FADD.FTZ R131, R130, R131 ;  /* 0x0000008382837221 */ /* 0x000fe20000010000 */
[----:B0-----:R-:W-:Y:S01]  /*4860*/  MOV R160, 0x1f ;  /* 0x0000001f00a07802 */ /* 0x001fe20000000f00 */
[----:B-1----:R-:W-:Y:S01]  /*4870*/  FADD.FTZ R135, R135, R230 ;  /* 0x000000e687877221 */ /* 0x002fe20000010000 */
[----:B------:R-:W-:Y:S01]  /*4880*/  HFMA2.MMA R230, -RZ, RZ, 0, 2.384185791015625e-07 ;  /* 0x00000004ffe67435 */ /* 0x000fe200000001ff */
[----:B------:R-:W-:Y:S02]  /*4890*/  MOV R215, 0xffffffff ;  /* 0xffffffff00d77802 */ /* 0x000fe40000000f00 */
[----:B------:R-:W-:-:S02]  /*48a0*/  MOV R133, R131 ;  /* 0x0000008300857202 */ /* 0x000fc40000000f00 */
[----:B------:R-:W-:Y:S02]  /*48b0*/  MOV R128, 0x48d0 ;  /* 0x000048d000807802 */ /* 0x000fe40000000f00 */
[----:B------:R-:W-:Y:S05]  /*48c0*/  CALL.REL.NOINC `($__internal_163_$__cuda_sm70_shflsync_down_p) ;  /* 0x0000026000007944 */ /* 0x000fea0003c00000 */
[----:B-1----:R-:W-:Y:S01]  /*48d0*/  MOV R130, R230 ;  /* 0x000000e600827202 */ /* 0x002fe20000000f00 */
[----:B------:R-:W-:Y:S01]  /*48e0*/  HFMA2.MMA R230, -RZ, RZ, 0, 2.384185791015625e-07 ;  /* 0x00000004ffe67435 */ /* 0x000fe200000001ff */
[----:B0-----:R-:W-:Y:S02]  /*48f0*/  MOV R133, R135 ;  /* 0x0000008700857202 */ /* 0x001fe40000000f00 */
[----:B------:R-:W-:Y:S02]  /*4900*/  MOV R160, 0x1f ;  /* 0x0000001f00a07802 */ /* 0x000fe40000000f00 */
[----:B------:R-:W-:Y:S02]  /*4910*/  MOV R215, 0xffffffff ;  /* 0xffffffff00d77802 */ /* 0x000fe40000000f00 */
[----:B------:R-:W-:Y:S02]  /*4920*/  MOV R128, 0x4940 ;  /* 0x0000494000807802 */ /* 0x000fe40000000f00 */
[----:B------:R-:W-:Y:S05]  /*4930*/  CALL.REL.NOINC `($__internal_163_$__cuda_sm70_shflsync_down_p) ;  /* 0x000001f000007944 */ /* 0x000fea0003c00000 */
[----:B------:R-:W-:Y:S01]  /*4940*/  FADD.FTZ R131, R130, R131 ;  /* 0x0000008382837221 */ /* 0x000fe20000010000 */
[----:B0-----:R-:W-:Y:S01]  /*4950*/  MOV R160, 0x1f ;  /* 0x0000001f00a07802 */ /* 0x001fe20000000f00 */
[----:B-1----:R-:W-:Y:S01]  /*4960*/  FADD.FTZ R135, R135, R230 ;  /* 0x000000e687877221 */ /* 0x002fe20000010000 */
[----:B------:R-:W-:Y:S01]  /*4970*/  HFMA2.MMA R230, -RZ, RZ, 0, 1.1920928955078125e-07 ;  /* 0x00000002ffe67435 */ /* 0x000fe200000001ff */
[----:B------:R-:W-:-:S02]  /*4980*/  MOV R215, 0xffffffff ;  /* 0xffffffff00d77802 */ /* 0x000fc40000000f00 */
[----:B------:R-:W-:Y:S02]  /*4990*/  MOV R133, R131 ;  /* 0x0000008300857202 */ /* 0x000fe40000000f00 */
[----:B------:R-:W-:Y:S02]  /*49a0*/  MOV R128, 0x49c0 ;  /* 0x000049c000807802 */ /* 0x000fe40000000f00 */
[----:B------:R-:W-:Y:S05]  /*49b0*/  CALL.REL.NOINC `($__internal_163_$__cuda_sm70_shflsync_down_p) ;  /* 0x0000017000007944 */ /* 0x000fea0003c00000 */
[----:B-1----:R-:W-:Y:S01]  /*49c0*/  MOV R130, R230 ;  /* 0x000000e600827202 */ /* 0x002fe20000000f00 */
[----:B------:R-:W-:Y:S01]  /*49d0*/  HFMA2.MMA R230, -RZ, RZ, 0, 1.1920928955078125e-07 ;  /* 0x00000002ffe67435 */ /* 0x000fe200000001ff */
[----:B0-----:R-:W-:Y:S02]  /*49e0*/  MOV R133, R135 ;  /* 0x0000008700857202 */ /* 0x001fe40000000f00 */
[----:B------:R-:W-:Y:S02]  /*49f0*/  MOV R160, 0x1f ;  /* 0x0000001f00a07802 */ /* 0x000fe40000000f00 */
[----:B------:R-:W-:Y:S02]  /*4a00*/  MOV R215, 0xffffffff ;  /* 0xffffffff00d77802 */ /* 0x000fe40000000f00 */
[----:B------:R-:W-:-:S02]  /*4a10*/  MOV R128, 0x4a30 ;  /* 0x00004a3000807802 */ /* 0x000fc40000000f00 */
[----:B------:R-:W-:Y:S05]  /*4a20*/  CALL.REL.NOINC `($__internal_163_$__cuda_sm70_shflsync_down_p) ;  /* 0x0000010000007944 */ /* 0x000fea0003c00000 */
[----:B------:R-:W-:Y:S01]  /*4a30*/  FADD.FTZ R130, R130, R131 ;  /* 0x0000008382827221 */ /* 0x000fe20000010000 */
[----:B0-----:R-:W-:Y:S01]  /*4a40*/  MOV R160, 0x1f ;  /* 0x0000001f00a07802 */ /* 0x001fe20000000f00 */
[----:B-1----:R-:W-:Y:S01]  /*4a50*/  FADD.FTZ R161, R135, R230 ;  /* 0x000000e687a17221 */ /* 0x002fe20000010000 */
[----:B------:R-:W-:Y:S01]  /*4a60*/  HFMA2.MMA R230, -RZ, RZ, 0, 5.9604644775390625e-08 ;  /* 0x00000001ffe67435 */ /* 0x000fe200000001ff */
[----:B------:R-:W-:-:S02]  /*4a70*/  MOV R215, 0xffffffff ;  /* 0xffffffff00d77802 */ /* 0x000fc40000000f00 */
[----:B------:R-:W-:Y:S02]  /*4a80*/  MOV R133, R130 ;  /* 0x0000008200857202 */ /* 0x000fe40000000f00 */
[----:B------:R-:W-:Y:S02]  /*4a90*/  MOV R128, 0x4ab0 ;  /* 0x00004ab000807802 */ /* 0x000fe40000000f00 */
[----:B------:R-:W-:Y:S05]  /*4aa0*/  CALL.REL.NOINC `($__internal_163_$__cuda_sm70_shflsync_down_p) ;  /* 0x0000008000007944 */ /* 0x000fea0003c00000 */
[----:B-1----:R-:W-:Y:S01]  /*4ab0*/  MOV R135, R230 ;  /* 0x000000e600877202 */ /* 0x002fe20000000f00 */
[----:B------:R-:W-:Y:S01]  /*4ac0*/  HFMA2.MMA R230, -RZ, RZ, 0, 5.9604644775390625e-08 ;  /* 0x00000001ffe67435 */ /* 0x000fe200000001ff */
[----:B0-----:R-:W-:Y:S02]  /*4ad0*/  MOV R133, R161 ;  /* 0x000000a100857202 */ /* 0x001fe40000000f00 */
[----:B------:R-:W-:Y:S02]  /*4ae0*/  MOV R160, 0x1f ;  /* 0x0000001f00a07802 */ /* 0x000fe40000000f00 */
[----:B------:R-:W-:Y:S02]  /*4af0*/  MOV R215, 0xffffffff ;  /* 0xffffffff00d77802 */ /* 0x000fe40000000f00 */
[----:B------:R-:W-:-:S02]  /*4b00*/  MOV R128, 0x4b20 ;  /* 0x00004b2000807802 */ /* 0x000fc40000000f00 */
[----:B------:R-:W-:Y:S05]  /*4b10*/  CALL.REL.NOINC `($__internal_163_$__cuda_sm70_shflsync_down_p) ;  /* 0x0000001000007944 */ /* 0x000fea0003c00000 */
[----:B01----:R-:W-:Y:S05]  /*4b20*/  BRA `(.L_x_9708) ;  /* 0xffffd3c000007947 */ /* 0x003fea000383ffff */
        .weak           $__internal_163_$__cuda_sm70_shflsync_down_p
        .type           $__internal_163_$__cuda_sm70_shflsync_down_p,@function
        .size           $__internal_163_$__cuda_sm70_shflsync_down_p,(.L_x_11897 - $__internal_163_$__cuda_sm70_shflsync_down_p)
$__internal_163_$__cuda_sm70_shflsync_down_p:
[----:B------:R-:W-:Y:S01]  /*4b30*/  HFMA2.MMA R129, -RZ, RZ, 0, 0 ;  /* 0x00000000ff817435 */ /* 0x000fe200000001ff */
[----:B------:R-:W-:Y:S04]  /*4b40*/  WARPSYNC R215 ;  /* 0x000000d700007348 */ /* 0x000fe80003800000 */
[----:B------:R0:W1:Y:S01]  /*4b50*/  SHFL.DOWN PT, R230, R133, R230, R160 ;  /* 0x080000e685e67389 */ /* 0x00006200000e00a0 */
[----:B------:R-:W-:Y:S05]  /*4b60*/  RET.REL.NODEC R128 `(_ZN10layer_norm13ln_bwd_kernelINS_13Kernel_traitsI6__halfffffjLj4096ELj1ELj1ELj4ELj16ENS_18Kernel_traits_baseILj4096ES2_ffffjLj128EEEEELb0ELb0ELb1ELb1EEEvNS_9BwdParamsE) ;  /* 0xffffb49080007950 */ /* 0x000fea0003c3ffff */
.L_x_9709:
        /* <DEDUP_REMOVED lines=9> */
.L_x_11897:


//--------------------- .text._ZN10layer_norm13ln_bwd_kernelINS_13Kernel_traitsI6__halfffffjLj4096ELj1ELj1ELj4ELj16ENS_18Kernel_traits_baseILj4096ES2_ffffjLj128EEEEELb0ELb1ELb0ELb0EEEvNS_9BwdParamsE --------------------------
	.section	.text._ZN10layer_norm13ln_bwd_kernelINS_13Kernel_traitsI6__halfffffjLj4096ELj1ELj1ELj4ELj16ENS_18Kernel_traits_baseILj4096ES2_ffffjLj128EEEEELb0ELb1ELb0ELb0EEEvNS_9BwdParamsE,"ax",@progbits
	.sectioninfo	@"SHI_REGISTERS=255"
	.align	128
        .global         _ZN10layer_norm13ln_bwd_kernelINS_13Kernel_traitsI6__halfffffjLj4096ELj1ELj1ELj4ELj16ENS_18Kernel_traits_baseILj4096ES2_ffffjLj128EEEEELb0ELb1ELb0ELb0EEEvNS_9BwdParamsE
        .type           _ZN10layer_norm13ln_bwd_kernelINS_13Kernel_traitsI6__halfffffjLj4096ELj1ELj1ELj4ELj16ENS_18Kernel_traits_baseILj4096ES2_ffffjLj128EEEEELb0ELb1ELb0ELb0EEEvNS_9BwdParamsE,@function
        .size           _ZN10layer_norm13ln_bwd_kernelINS_13Kernel_traitsI6__halfffffjLj4096ELj1ELj1ELj4ELj16ENS_18Kernel_traits_baseILj4096ES2_ffffjLj128EEEEELb0ELb1ELb0ELb0EEEvNS_9BwdParamsE,(.L_x_11898 - _ZN10layer_norm13ln_bwd_kernelINS_13Kernel_traitsI6__halfffffjLj4096ELj1ELj1ELj4ELj16ENS_18Kernel_traits_baseILj4096ES2_ffffjLj128EEEEELb0ELb1ELb0ELb0EEEvNS_9BwdParamsE)
        .other          _ZN10layer_norm13ln_bwd_kernelINS_13Kernel_traitsI6__halfffffjLj4096ELj1ELj1ELj4ELj16ENS_18Kernel_traits_baseILj4096ES2_ffffjLj128EEEEELb0ELb1ELb0ELb0EEEvNS_9BwdParamsE,@"STO_CUDA_ENTRY STV_DEFAULT"
_ZN10layer_norm13ln_bwd_kernelINS_13Kernel_traitsI6__halfffffjLj4096ELj1ELj1ELj4ELj16ENS_18Kernel_traits_baseILj4096ES2_ffffjLj128EEEEELb0ELb1ELb0ELb0EEEvNS_9BwdParamsE:
.text._ZN10layer_norm13ln_bwd_kernelINS_13Kernel_traitsI6__halfffffjLj4096ELj1ELj1ELj4ELj16ENS_18Kernel_traits_baseILj4096ES2_ffffjLj128EEEEELb0ELb1ELb0ELb0EEEvNS_9BwdParamsE:
[----:B------:R-:W-:Y:S02]  /*0000*/  MOV R1, c[0x0][0x28] ;  /* 0x00000a0000017a02 */ /* 0x000fe40000000f00 */
[----:B------:R-:W0:Y:S01]  /*0010*/  S2R R124, SR_TID.X ;  /* 0x00000000007c7919 */ /* 0x000e220000002100 */
[----:B------:R-:W-:Y:S01]  /*0020*/  MOV R0, c[0x0][0x168] ;  /* 0x00005a0000007a02 */ /* 0x000fe20000000f00 */
[----:B------:R-:W-:Y:S01]  /*0030*/  ULDC.64 UR4, c[0x0][0x118] ;  /* 0x0000460000047ab9 */ /* 0x000fe20000000a00 */
[----:B------:R-:W-:Y:S02]  /*0040*/  IADD3 R1, R1, -0x68, RZ ;  /* 0xffffff9801017810 */ /* 0x000fe40007ffe0ff */
[----:B------:R-:W-:-:S04]  /*0050*/  SHF.R.S32.HI R0, RZ, 0x1f, R0 ;  /* 0x0000001fff007819 */ /* 0x000fc80000011400 */
[----:B------:R-:W-:Y:S02]  /*0060*/  LEA.HI R0, R0, c[0x0][0x168], RZ, 0x2 ;  /* 0x00005a0000007a11 */ /* 0x000fe400078f10ff */
[----:B0-----:R-:W-:-:S04]  /*0070*/  LOP3.LUT R5, R124, 0x7f, RZ, 0xc, !PT ;  /* 0x0000007f7c057812 */ /* 0x001fc800078e0cff */
[----:B------:R-:W-:Y:S02]  /*0080*/  LEA.HI.SX32 R5, R0, R5, 0x1e ;  /* 0x0000000500057211 */ /* 0x000fe400078ff2ff */
[----:B------:R-:W-:Y:S02]  /*0090*/  LOP3.LUT R0, R124, 0x7f, RZ, 0xc0, !PT ;  /* 0x0000007f7c007812 */ /* 0x000fe400078ec0ff */
[C---:B------:R-:W-:Y:S02]  /*00a0*/  LOP3.LUT P6, RZ, R5.reuse, 0xffffff80, RZ, 0xc0, !PT ;  /* 0xffffff8005ff7812 */ /* 0x040fe400078cc0ff */
[C---:B------:R-:W-:Y:S02]  /*00b0*/  ISETP.GE.U32.AND P5, PT, R5.reuse, 0x100, PT ;  /* 0x000001000500780c */ /* 0x040fe40003fa6070 */
[C---:B------:R-:W-:Y:S02]  /*00c0*/  ISETP.GE.U32.AND P0, PT, R5.reuse, 0x180, PT ;  /* 0x000001800500780c */ /* 0x040fe40003f06070 */
[----:B------:R-:W-:-:S02]  /*00d0*/  ISETP.GE.U32.AND P1, PT, R5, 0x200, PT ;  /* 0x000002000500780c */ /* 0x000fc40003f26070 */
[C---:B------:R-:W-:Y:S02]  /*00e0*/  ISETP.GE.U32.AND P2, PT, R5.reuse, 0x280, PT ;  /* 0x000002800500780c */ /* 0x040fe40003f46070 */
[----:B------:R-:W-:-:S03]  /*00f0*/  ISETP.GE.U32.AND P3, PT, R5, 0x300, PT ;  /* 0x000003000500780c */ /* 0x000fc60003f66070 */
        /* <DEDUP_REMOVED lines=8> */
[----:B------:R-:W-:Y:S01]  /*0180*/  @P2 MOV R47, 0x8 ;  /* 0x00000008002f2802 */ /* 0x000fe20000000f00 */
[----:B------:R1:W5:Y:S02]  /*0190*/  @P6 LDG.E.64 R26, [R24.64] ;  /* 0x00000004181a6981 */ /* 0x000364000c1e1b00 */
[CC--:B------:R-:W-:Y:S01]  /*01a0*/  @P5 IMAD.WIDE.U32 R32, R0.reuse, R35.reuse, c[0x0][0x1b0] ;  /* 0x00006c0000205625 */ /* 0x0c0fe200078e0023 */
[C---:B------:R-:W-:Y:S01]  /*01b0*/  ISETP.GE.U32.AND P4, PT, R5.reuse, 0x380, PT ;  /* 0x000003800500780c */ /* 0x040fe20003f86070 */
[----:B------:R2:W5:Y:S02]  /*01c0*/  @P6 LDG.E.64 R18, [R28.64] ;  /* 0x000000041c126981 */ /* 0x000564000c1e1b00 */
[C---:B------:R-:W-:Y:S01]  /*01d0*/  @P5 IMAD.WIDE.U32 R34, R0.reuse, R35, c[0x0][0x1c8] ;  /* 0x0000720000225625 */ /* 0x040fe200078e0023 */
[----:B------:R-:W-:Y:S01]  /*01e0*/  @P5 IADD3 R0, R0, 0x80, RZ ;  /* 0x0000008000005810 */ /* 0x000fe20007ffe0ff */
[----:B------:R3:W5:Y:S04]  /*01f0*/  @P5 LDG.E.64 R30, [R32.64] ;  /* 0x00000004201e5981 */ /* 0x000768000c1e1b00 */
[CC--:B------:R-:W-:Y:S01]  /*0200*/  @P0 IMAD.WIDE.U32 R36, R0.reuse, R39.reuse, c[0x0][0x1b0] ;  /* 0x00006c0000240625 */ /* 0x0c0fe200078e0027 */
[----:B------:R4:W5:Y:S03]  /*0210*/  @P5 LDG.E.64 R16, [R34.64] ;  /* 0x0000000422105981 */ /* 0x000966000c1e1b00 */
[C---:B------:R-:W-:Y:S01]  /*0220*/  @P0 IMAD.WIDE.U32 R38, R0.reuse, R39, c[0x0][0x1c8] ;  /* 0x0000720000260625 */ /* 0x040fe200078e0027 */
[----:B------:R-:W-:Y:S01]  /*0230*/  @P0 IADD3 R0, R0, 0x80, RZ ;  /* 0x0000008000000810 */ /* 0x000fe20007ffe0ff */
[----:B------:R0:W5:Y:S04]  /*0240*/  @P0 LDG.E.64 R128, [R36.64] ;  /* 0x0000000424800981 */ /* 0x000168000c1e1b00 */
[CC--:B------:R-:W-:Y:S01]  /*0250*/  @P1 IMAD.WIDE.U32 R40, R0.reuse, R43.reuse, c[0x0][0x1b0] ;  /* 0x00006c0000281625 */ /* 0x0c0fe200078e002b */
[----:B------:R-:W-:Y:S01]  /*0260*/  @P3 MOV R51, 0x8 ;  /* 0x0000000800333802 */ /* 0x000fe20000000f00 */
[----:B------:R0:W5:Y:S02]  /*0270*/  @P0 LDG.E.64 R14, [R38.64] ;  /* 0x00000004260e0981 */ /* 0x000164000c1e1b00 */
[C---:B------:R-:W-:Y:S01]  /*0280*/  @P1 IMAD.WIDE.U32 R42, R0.reuse, R43, c[0x0][0x1c8] ;  /* 0x00007200002a1625 */ /* 0x040fe200078e002b */
[----:B------:R-:W-:Y:S01]  /*0290*/  @P1 IADD3 R0, R0, 0x80, RZ ;  /* 0x0000008000001810 */ /* 0x000fe20007ffe0ff */
[----:B------:R0:W5:Y:S01]  /*02a0*/  @P1 LDG.E.64 R130, [R40.64] ;  /* 0x0000000428821981 */ /* 0x000162000c1e1b00 */
[----:B------:R-:W-:-:S03]  /*02b0*/  ISETP.GE.U32.AND P5, PT, R5, 0x400, PT ;  /* 0x000004000500780c */ /* 0x000fc60003fa6070 */
[CC--:B------:R-:W-:Y:S01]  /*02c0*/  @P2 IMAD.WIDE.U32 R44, R0.reuse, R47.reuse, c[0x0][0x1b0] ;  /* 0x00006c00002c2625 */ /* 0x0c0fe200078e002f */
[----:B------:R-:W-:Y:S01]  /*02d0*/  @P4 MOV R55, 0x8 ;  /* 0x0000000800374802 */ /* 0x000fe20000000f00 */
[----:B------:R0:W5:Y:S02]  /*02e0*/  @P1 LDG.E.64 R12, [R42.64] ;  /* 0x000000042a0c1981 */ /* 0x000164000c1e1b00 */
[C---:B------:R-:W-:Y:S01]  /*02f0*/  @P2 IMAD.WIDE.U32 R46, R0.reuse, R47, c[0x0][0x1c8] ;  /* 0x00007200002e2625 */ /* 0x040fe200078e002f */
[----:B------:R-:W-:Y:S01]  /*0300*/  @P2 IADD3 R0, R0, 0x80, RZ ;  /* 0x0000008000002810 */ /* 0x000fe20007ffe0ff */
[----:B------:R0:W5:Y:S04]  /*0310*/  @P2 LDG.E.64 R132, [R44.64] ;  /* 0x000000042c842981 */ /* 0x000168000c1e1b00 */
[CC--:B------:R-:W-:Y:S01]  /*0320*/  @P3 IMAD.WIDE.U32 R48, R0.reuse, R51.reuse, c[0x0][0x1b0] ;  /* 0x00006c0000303625 */ /* 0x0c0fe200078e0033 */
[----:B--2---:R-:W-:Y:S01]  /*0330*/  @P5 MOV R29, 0x8 ;  /* 0x00000008001d5802 */ /* 0x004fe20000000f00 */
        /* <DEDUP_REMOVED lines=9> */
[CC--:B-1----:R-:W-:Y:S01]  /*03d0*/  @P5 IMAD.WIDE.U32 R24, R0.reuse, R29.reuse, c[0x0][0x1b0] ;  /* 0x00006c0000185625 */ /* 0x0c2fe200078e001d */
[----:B------:R1:W5:Y:S03]  /*03e0*/  @P4 LDG.E.64 R6, [R54.64] ;  /* 0x0000000436064981 */ /* 0x000366000c1e1b00 */
[----:B------:R-:W-:Y:S01]  /*03f0*/  @P5 IMAD.WIDE.U32 R28, R0, R29, c[0x0][0x1c8] ;  /* 0x00007200001c5625 */ /* 0x000fe200078e001d */
[----:B0-----:R-:W-:Y:S01]  /*0400*/  LEA.HI R0, R124, UR6, RZ, 0x19 ;  /* 0x000000067c007c11 */ /* 0x001fe2000f8fc8ff */
[----:B------:R0:W5:Y:S04]  /*0410*/  @P5 LDG.E.64 R20, [R24.64] ;  /* 0x0000000418145981 */ /* 0x000168000c1e1b00 */
[----:B------:R0:W5:Y:S01]  /*0420*/  @P5 LDG.E.64 R2, [R28.64] ;  /* 0x000000041c025981 */ /* 0x000162000c1e1b00 */
[----:B------:R-:W-:Y:S01]  /*0430*/  ISETP.GE.AND P5, PT, R0, c[0x0][0x164], PT ;  /* 0x0000590000007a0c */ /* 0x000fe20003fa6270 */
[----:B---3--:R-:W-:Y:S01]  /*0440*/  CS2R R32, SRZ ;  /* 0x0000000000207805 */ /* 0x008fe2000001ff00 */
[----:B----4-:R-:W-:Y:S01]  /*0450*/  CS2R R34, SRZ ;  /* 0x0000000000227805 */ /* 0x010fe2000001ff00 */
[----:B------:R-:W-:Y:S01]  /*0460*/  CS2R R36, SRZ ;  /* 0x0000000000247805 */ /* 0x000fe2000001ff00 */
[----:B------:R-:W-:Y:S01]  /*0470*/  CS2R R38, SRZ ;  /* 0x0000000000267805 */ /* 0x000fe2000001ff00 */
[----:B------:R-:W-:Y:S01]  /*0480*/  CS2R R40, SRZ ;  /* 0x0000000000287805 */ /* 0x000fe2000001ff00 */
[----:B------:R-:W-:Y:S01]  /*0490*/  CS2R R42, SRZ ;  /* 0x00000000002a7805 */ /* 0x000fe2000001ff00 */
[----:B------:R-:W-:Y:S01]  /*04a0*/  CS2R R44, SRZ ;  /* 0x00000000002c7805 */ /* 0x000fe2000001ff00 */
[----:B--2---:R-:W-:Y:S01]  /*04b0*/  CS2R R46, SRZ ;  /* 0x00000000002e7805 */ /* 0x004fe2000001ff00 */
[----:B------:R-:W-:Y:S01]  /*04c0*/  CS2R R48, SRZ ;  /* 0x0000000000307805 */ /* 0x000fe2000001ff00 */
[----:B------:R-:W-:Y:S01]  /*04d0*/  CS2R R50, SRZ ;  /* 0x0000000000327805 */ /* 0x000fe2000001ff00 */
[----:B------:R-:W-:Y:S01]  /*04e0*/  CS2R R52, SRZ ;  /* 0x0000000000347805 */ /* 0x000fe2000001ff00 */
[----:B-1----:R-:W-:Y:S01]  /*04f0*/  CS2R R54, SRZ ;  /* 0x0000000000367805 */ /* 0x002fe2000001ff00 */
        /* <DEDUP_REMOVED lines=37> */
[----:B0----5:R-:W-:Y:S01]  /*0750*/  MOV R4, R26 ;  /* 0x0000001a00047202 */ /* 0x021fe20000000f00 */
[----:B------:R-:W-:Y:S01]  /*0760*/  HFMA2.MMA R214, -RZ, RZ, 0, 5.9604644775390625e-08 ;  /* 0x00000001ffd67435 */ /* 0x000fe200000001ff */
[----:B------:R-:W-:-:S02]  /*0770*/  SHF.R.U64 R145, R26, 0x10, R27 ;  /* 0x000000101a917819 */ /* 0x000fc4000000121b */
[--C-:B------:R-:W-:Y:S02]  /*0780*/  SHF.R.U64 R217, R2, 0x10, R3.reuse ;  /* 0x0000001002d97819 */ /* 0x100fe40000001203 */
[----:B------:R-:W-:Y:S02]  /*0790*/  MOV R216, R3 ;  /* 0x0000000300d87202 */ /* 0x000fe40000000f00 */
[----:B------:R-:W-:Y:S01]  /*07a0*/  SHF.R.U32.HI R215, RZ, 0x10, R3 ;  /* 0x00000010ffd77819 */ /* 0x000fe20000011603 */
[----:B------:R-:W-:Y:S01]  /*07b0*/  HADD2.F32 R3, -RZ, R4.H0_H0 ;  /* 0x20000004ff037230 */ /* 0x000fe20000004100 */
[----:B------:R-:W-:Y:S01]  /*07c0*/  MOV R24, R27 ;  /* 0x0000001b00187202 */ /* 0x000fe20000000f00 */
[----:B------:R-:W-:Y:S01]  /*07d0*/  HADD2.F32 R217, -RZ, R217.H0_H0 ;  /* 0x200000d9ffd97230 */ /* 0x000fe20000004100 */
[----:B------:R-:W-:Y:S01]  /*07e0*/  MOV R218, R2 ;  /* 0x0000000200da7202 */ /* 0x000fe20000000f00 */
[----:B------:R-:W-:Y:S01]  /*07f0*/  HADD2.F32 R2, -RZ, R145.H0_H0 ;  /* 0x20000091ff027230 */ /* 0x000fe20000004100 */
[----:B------:R-:W-:Y:S01]  /*0800*/  SHF.R.U32.HI R144, RZ, 0x10, R27 ;  /* 0x00000010ff907819 */ /* 0x000fe2000001161b */
[----:B------:R-:W-:Y:S01]  /*0810*/  HADD2.F32 R4, -RZ, R24.H0_H0 ;  /* 0x20000018ff047230 */ /* 0x000fe20000004100 */
[----:B------:R-:W-:Y:S01]  /*0820*/  MOV R25, R30 ;  /* 0x0000001e00197202 */ /* 0x000fe20000000f00 */
[----:B------:R0:W-:Y:S01]  /*0830*/  STL [R1+0x64], R3 ;  /* 0x0000640301007387 */ /* 0x0001e20000100800 */
[--C-:B------:R-:W-:Y:S01]  /*0840*/  SHF.R.U64 R143, R30, 0x10, R31.reuse ;  /* 0x000000101e8f7819 */ /* 0x100fe2000000121f */
[----:B------:R-:W-:Y:S01]  /*0850*/  HADD2.F32 R218, -RZ, R218.H0_H0 ;  /* 0x200000daffda7230 */ /* 0x000fe20000004100 */
[----:B------:R-:W-:Y:S01]  /*0860*/  MOV R26, R31 ;  /* 0x0000001f001a7202 */ /* 0x000fe20000000f00 */
[----:B------:R1:W-:Y:S01]  /*0870*/  STL [R1+0x60], R2 ;  /* 0x0000600201007387 */ /* 0x0003e20000100800 */
[----:B------:R-:W-:Y:S01]  /*0880*/  SHF.R.U32.HI R142, RZ, 0x10, R31 ;  /* 0x00000010ff8e7819 */ /* 0x000fe2000001161f */
[----:B------:R-:W-:Y:S01]  /*0890*/  HADD2.F32 R216, -RZ, R216.H0_H0 ;  /* 0x200000d8ffd87230 */ /* 0x000fe20000004100 */
[----:B------:R-:W-:Y:S01]  /*08a0*/  MOV R27, R128 ;  /* 0x00000080001b7202 */ /* 0x000fe20000000f00 */
[----:B------:R2:W-:Y:S01]  /*08b0*/  STL [R1+0x5c], R4 ;  /* 0x00005c0401007387 */ /* 0x0005e20000100800 */
[--C-:B------:R-:W-:Y:S01]  /*08c0*/  SHF.R.U64 R141, R128, 0x10, R129.reuse ;  /* 0x00000010808d7819 */ /* 0x100fe20000001281 */
[----:B0-----:R-:W-:Y:S01]  /*08d0*/  HADD2.F32 R3, -RZ, R144.H0_H0 ;  /* 0x20000090ff037230 */ /* 0x001fe20000004100 */
[----:B------:R-:W-:Y:S01]  /*08e0*/  MOV R28, R129 ;  /* 0x00000081001c7202 */ /* 0x000fe20000000f00 */
[----:B------:R-:W-:Y:S01]  /*08f0*/  HADD2.F32 R215, -RZ, R215.H0_H0 ;  /* 0x200000d7ffd77230 */ /* 0x000fe20000004100 */
[----:B------:R-:W-:Y:S01]  /*0900*/  SHF.R.U32.HI R140, RZ, 0x10, R129 ;  /* 0x00000010ff8c7819 */ /* 0x000fe20000011681 */
[----:B-1----:R-:W-:Y:S01]  /*0910*/  HADD2.F32 R2, -RZ, R25.H0_H0 ;  /* 0x20000019ff027230 */ /* 0x002fe20000004100 */
[----:B------:R0:W-:Y:S01]  /*0920*/  STL [R1+0x58], R3 ;  /* 0x0000580301007387 */ /* 0x0001e20000100800 */
[----:B------:R-:W-:Y:S01]  /*0930*/  MOV R29, R130 ;  /* 0x00000082001d7202 */ /* 0x000fe20000000f00 */
[----:B--2---:R-:W-:-:S02]  /*0940*/  HADD2.F32 R4, -RZ, R143.H0_H0 ;  /* 0x2000008fff047230 */ /* 0x004fc40000004100 */
[----:B------:R1:W-:Y:S01]  /*0950*/  STL [R1+0x54], R2 ;  /* 0x0000540201007387 */ /* 0x0003e20000100800 */
[--C-:B------:R-:W-:Y:S02]  /*0960*/  SHF.R.U64 R139, R130, 0x10, R131.reuse ;  /* 0x00000010828b7819 */ /* 0x100fe40000001283 */
[----:B------:R-:W-:Y:S01]  /*0970*/  MOV R30, R131 ;  /* 0x00000083001e7202 */ /* 0x000fe20000000f00 */
[----:B------:R2:W-:Y:S01]  /*0980*/  STL [R1+0x50], R4 ;  /* 0x0000500401007387 */ /* 0x0005e20000100800 */
[----:B------:R-:W-:Y:S01]  /*0990*/  SHF.R.U32.HI R138, RZ, 0x10, R131 ;  /* 0x00000010ff8a7819 */ /* 0x000fe20000011683 */
[----:B0-----:R-:W-:Y:S01]  /*09a0*/  HADD2.F32 R3, -RZ, R26.H0_H0 ;  /* 0x2000001aff037230 */ /* 0x001fe20000004100 */
[----:B------:R-:W-:Y:S02]  /*09b0*/  MOV R31, R132 ;  /* 0x00000084001f7202 */ /* 0x000fe40000000f00 */
[----:B------:R-:W-:Y:S01]  /*09c0*/  SHF.R.U64 R137, R132, 0x10, R133 ;  /* 0x0000001084897819 */ /* 0x000fe20000001285 */
[----:B-1----:R-:W-:Y:S01]  /*09d0*/  HADD2.F32 R2, -RZ, R142.H0_H0 ;  /* 0x2000008eff027230 */ /* 0x002fe20000004100 */
[----:B------:R0:W-:Y:S01]  /*09e0*/  STL [R1+0x4c], R3 ;  /* 0x00004c0301007387 */ /* 0x0001e20000100800 */
[----:B------:R-:W-:Y:S01]  /*09f0*/  MOV R128, R133 ;  /* 0x0000008500807202 */ /* 0x000fe20000000f00 */
[----:B--2---:R-:W-:-:S02]  /*0a00*/  HADD2.F32 R4, -RZ, R27.H0_H0 ;  /* 0x2000001bff047230 */ /* 0x004fc40000004100 */
[----:B------:R1:W-:Y:S01]  /*0a10*/  STL [R1+0x48], R2 ;  /* 0x0000480201007387 */ /* 0x0003e20000100800 */
[----:B------:R-:W-:Y:S02]  /*0a20*/  SHF.R.U32.HI R136, RZ, 0x10, R133 ;  /* 0x00000010ff887819 */ /* 0x000fe40000011685 */
[----:B------:R-:W-:Y:S01]  /*0a30*/  MOV R129, R134 ;  /* 0x0000008600817202 */ /* 0x000fe20000000f00 */
[----:B------:R2:W-:Y:S01]  /*0a40*/  STL [R1+0x44], R4 ;  /* 0x0000440401007387 */ /* 0x0005e20000100800 */
[--C-:B------:R-:W-:Y:S01]  /*0a50*/  SHF.R.U64 R133, R134, 0x10, R135.reuse ;  /* 0x0000001086857819 */ /* 0x100fe20000001287 */
[----:B0-----:R-:W-:Y:S01]  /*0a60*/  HADD2.F32 R3, -RZ, R141.H0_H0 ;  /* 0x2000008dff037230 */ /* 0x001fe20000004100 */
[----:B------:R-:W-:Y:S02]  /*0a70*/  MOV R130, R135 ;  /* 0x0000008700827202 */ /* 0x000fe40000000f00 */
        /* <DEDUP_REMOVED lines=11> */
[----:B------:R-:W-:Y:S01]  /*0b30*/  MOV R250, R20 ;  /* 0x0000001400fa7202 */ /* 0x000fe20000000f00 */
[----:B------:R-:W-:Y:S01]  /*0b40*/  HADD2.F32 R252, -RZ, R252.H0_H0 ;  /* 0x200000fcfffc7230 */ /* 0x000fe20000004100 */
[--C-:B------:R-:W-:Y:S01]  /*0b50*/  SHF.R.U64 R249, R20, 0x10, R21.reuse ;  /* 0x0000001014f97819 */ /* 0x100fe20000001215 */
[----:B-1----:R-:W-:Y:S01]  /*0b60*/  HADD2.F32 R2, -RZ, R139.H0_H0 ;  /* 0x2000008bff027230 */ /* 0x002fe20000004100 */
[----:B------:R0:W-:Y:S01]  /*0b70*/  STL [R1+0x34], R3 ;  /* 0x0000340301007387 */ /* 0x0001e20000100800 */
[----:B------:R-:W-:Y:S01]  /*0b80*/  MOV R248, R21 ;  /* 0x0000001500f87202 */ /* 0x000fe20000000f00 */
[----:B------:R-:W-:Y:S01]  /*0b90*/  HADD2.F32 R251, -RZ, R251.H0_H0 ;  /* 0x200000fbfffb7230 */ /* 0x000fe20000004100 */
[----:B------:R-:W-:Y:S01]  /*0ba0*/  SHF.R.U32.HI R247, RZ, 0x10, R21 ;  /* 0x00000010fff77819 */ /* 0x000fe20000011615 */
[----:B--2---:R-:W-:Y:S01]  /*0bb0*/  HADD2.F32 R4, -RZ, R30.H0_H0 ;  /* 0x2000001eff047230 */ /* 0x004fe20000004100 */
[----:B------:R1:W-:Y:S01]  /*0bc0*/  STL [R1+0x30], R2 ;  /* 0x0000300201007387 */ /* 0x0003e20000100800 */
[----:B------:R-:W-:Y:S01]  /*0bd0*/  MOV R246, R18 ;  /* 0x0000001200f67202 */ /* 0x000fe20000000f00 */
[----:B------:R-:W-:Y:S01]  /*0be0*/  HADD2.F32 R250, -RZ, R250.H0_H0 ;  /* 0x200000fafffa7230 */ /* 0x000fe20000004100 */
[--C-:B------:R-:W-:Y:S01]  /*0bf0*/  SHF.R.U64 R245, R18, 0x10, R19.reuse ;  /* 0x0000001012f57819 */ /* 0x100fe20000001213 */
[----:B------:R2:W-:Y:S01]  /*0c00*/  STL [R1+0x2c], R4 ;  /* 0x00002c0401007387 */ /* 0x0005e20000100800 */
[----:B0-----:R-:W-:Y:S01]  /*0c10*/  HADD2.F32 R3, -RZ, R138.H0_H0 ;  /* 0x2000008aff037230 */ /* 0x001fe20000004100 */
[----:B------:R-:W-:Y:S01]  /*0c20*/  MOV R244, R19 ;  /* 0x0000001300f47202 */ /* 0x000fe20000000f00 */
[----:B------:R-:W-:Y:S01]  /*0c30*/  HADD2.F32 R249, -RZ, R249.H0_H0 ;  /* 0x200000f9fff97230 */ /* 0x000fe20000004100 */
[----:B------:R-:W-:Y:S01]  /*0c40*/  SHF.R.U32.HI R243, RZ, 0x10, R19 ;  /* 0x00000010fff37819 */ /* 0x000fe20000011613 */
[----:B------:R-:W-:Y:S01]  /*0c50*/  HADD2.F32 R248, -RZ, R248.H0_H0 ;  /* 0x200000f8fff87230 */ /* 0x000fe20000004100 */
[----:B------:R0:W-:Y:S01]  /*0c60*/  STL [R1+0x28], R3 ;  /* 0x0000280301007387 */ /* 0x0001e20000100800 */
[----:B-1----:R-:W-:Y:S01]  /*0c70*/  HADD2.F32 R2, -RZ, R31.H0_H0 ;  /* 0x2000001fff027230 */ /* 0x002fe20000004100 */
[----:B------:R-:W-:Y:S01]  /*0c80*/  MOV R242, R16 ;  /* 0x0000001000f27202 */ /* 0x000fe20000000f00 */
[----:B------:R-:W-:Y:S01]  /*0c90*/  HADD2.F32 R247, -RZ, R247.H0_H0 ;  /* 0x200000f7fff77230 */ /* 0x000fe20000004100 */
[--C-:B------:R-:W-:Y:S01]  /*0ca0*/  SHF.R.U64 R241, R16, 0x10, R17.reuse ;  /* 0x0000001010f17819 */ /* 0x100fe20000001211 */
[----:B--2---:R-:W-:Y:S01]  /*0cb0*/  HADD2.F32 R4, -RZ, R137.H0_H0 ;  /* 0x20000089ff047230 */ /* 0x004fe20000004100 */
[----:B------:R1:W-:Y:S01]  /*0cc0*/  STL [R1+0x24], R2 ;  /* 0x0000240201007387 */ /* 0x0003e20000100800 */
[----:B------:R-:W-:Y:S01]  /*0cd0*/  MOV R240, R17 ;  /* 0x0000001100f07202 */ /* 0x000fe20000000f00 */
[----:B------:R-:W-:Y:S01]  /*0ce0*/  HADD2.F32 R246, -RZ, R246.H0_H0 ;  /* 0x200000f6fff67230 */ /* 0x000fe20000004100 */
[----:B------:R-:W-:Y:S01]  /*0cf0*/  SHF.R.U32.HI R239, RZ, 0x10, R17 ;  /* 0x00000010ffef7819 */ /* 0x000fe20000011611 */
[----:B0-----:R-:W-:Y:S01]  /*0d00*/  HADD2.F32 R3, -RZ, R128.H0_H0 ;  /* 0x20000080ff037230 */ /* 0x001fe20000004100 */
[----:B------:R0:W-:Y:S01]  /*0d10*/  STL [R1+0x20], R4 ;  /* 0x0000200401007387 */ /* 0x0001e20000100800 */
[----:B------:R-:W-:Y:S01]  /*0d20*/  MOV R238, R14 ;  /* 0x0000000e00ee7202 */ /* 0x000fe20000000f00 */
[----:B------:R-:W-:Y:S01]  /*0d30*/  HADD2.F32 R245, -RZ, R245.H0_H0 ;  /* 0x200000f5fff57230 */ /* 0x000fe20000004100 */
[--C-:B------:R-:W-:Y:S01]  /*0d40*/  SHF.R.U64 R237, R14, 0x10, R15.reuse ;  /* 0x000000100eed7819 */ /* 0x100fe2000000120f */
[----:B------:R2:W-:Y:S01]  /*0d50*/  STL [R1+0x1c], R3 ;  /* 0x00001c0301007387 */ /* 0x0005e20000100800 */
[----:B-1----:R-:W-:Y:S01]  /*0d60*/  HADD2.F32 R2, -RZ, R136.H0_H0 ;  /* 0x20000088ff027230 */ /* 0x002fe20000004100 */
[----:B------:R-:W-:Y:S01]  /*0d70*/  MOV R236, R15 ;  /* 0x0000000f00ec7202 */ /* 0x000fe20000000f00 */
[----:B------:R-:W-:Y:S01]  /*0d80*/  HADD2.F32 R244, -RZ, R244.H0_H0 ;  /* 0x200000f4fff47230 */ /* 0x000fe20000004100 */
[----:B------:R-:W-:Y:S01]  /*0d90*/  SHF.R.U32.HI R235, RZ, 0x10, R15 ;  /* 0x00000010ffeb7819 */ /* 0x000fe2000001160f */
[----:B------:R-:W-:Y:S01]  /*0da0*/  HADD2.F32 R243, -RZ, R243.H0_H0 ;  /* 0x200000f3fff37230 */ /* 0x000fe20000004100 */
[----:B------:R1:W-:Y:S01]  /*0db0*/  STL [R1+0x18], R2 ;  /* 0x0000180201007387 */ /* 0x0003e20000100800 */
[----:B0-----:R-:W-:Y:S01]  /*0dc0*/  HADD2.F32 R4, -RZ, R129.H0_H0 ;  /* 0x20000081ff047230 */ /* 0x001fe20000004100 */
        /* <DEDUP_REMOVED lines=8> */
[----:B-1----:R-:W-:Y:S01]  /*0e50*/  HADD2.F32 R2, -RZ, R130.H0_H0 ;  /* 0x20000082ff027230 */ /* 0x002fe20000004100 */
        /* <DEDUP_REMOVED lines=20> */
[----:B------:R0:W-:Y:S01]  /*0fa0*/  STL [R1], R2 ;  /* 0x0000000201007387 */ /* 0x0001e20000100800 */
        /* <DEDUP_REMOVED lines=8> */
[----:B------:R-:W-:Y:S01]  /*1030*/  MOV R33, RZ ;  /* 0x000000ff00217202 */ /* 0x000fe20000000f00 */
        /* <DEDUP_REMOVED lines=12> */
[----:B0-----:R-:W-:-:S02]  /*1100*/  HADD2.F32 R219, -RZ, R219.H0_H0 ;  /* 0x200000dbffdb7230 */ /* 0x001fc40000004100 */
.L_x_9745:
[----:B------:R-:W-:Y:S02]  /*1110*/  ISETP.NE.U32.AND P5, PT, RZ, c[0x0][0x1c0], PT ;  /* 0x00007000ff007a0c */ /* 0x000fe40003fa5070 */
[----:B------:R-:W-:-:S02]  /*1120*/  SHF.R.S32.HI R2, RZ, 0x1f, R0 ;  /* 0x0000001fff027819 */ /* 0x000fc40000011400 */
[----:B------:R-:W-:Y:S01]  /*1130*/  ISETP.NE.AND.EX P5, PT, RZ, c[0x0][0x1c4], PT, P5 ;  /* 0x00007100ff007a0c */ /* 0x000fe20003fa5350 */
[----:B------:R-:W0:-:S12]  /*1140*/  S2R R166, SR_TID.X ;  /* 0x0000000000a67919 */ /* 0x000e180000002100 */
[----:B------:R-:W-:-:S04]  /*1150*/  @P5 LEA R164, P6, R0, c[0x0][0x1c0], 0x2 ;  /* 0x0000700000a45a11 */ /* 0x000fc800078c10ff */
[----:B------:R-:W-:Y:S02]  /*1160*/  @P5 LEA.HI.X R165, R0, c[0x0][0x1c4], R2, 0x2, P6 ;  /* 0x0000710000a55a11 */ /* 0x000fe400030f1402 */
[----:B------:R-:W-:-:S06]  /*1170*/  MOV R2, 0x3f800000 ;  /* 0x3f80000000027802 */ /* 0x000fcc0000000f00 */
[----:B------:R1:W5:Y:S01]  /*1180*/  @P5 LDG.E R2, [R164.64] ;  /* 0x00000004a4025981 */ /* 0x000362000c1e1900 */
[----:B------:R-:W-:Y:S01]  /*1190*/  IMAD R4, R0, c[0x0][0x168], RZ ;  /* 0x00005a0000047a24 */ /* 0x000fe200078e02ff */
[----:B-1----:R-:W-:-:S05]  /*11a0*/  MOV R164, 0x4 ;  /* 0x0000000400a47802 */ /* 0x002fca0000000f00 */
[----:B------:R-:W-:-:S04]  /*11b0*/  IMAD.WIDE R202, R0, R164, c[0x0][0x1a0] ;  /* 0x0000680000ca7625 */ /* 0x000fc800078e02a4 */
[----:B------:R-:W-:Y:S01]  /*11c0*/  IMAD.WIDE R164, R0, R164, c[0x0][0x1a8] ;  /* 0x00006a0000a47625 */ /* 0x000fe200078e02a4 */
[----:B------:R-:W-:Y:S01]  /*11d0*/  LOP3.LUT P6, RZ, R5, 0xffffff80, RZ, 0xc0, !PT ;  /* 0xffffff8005ff7812 */ /* 0x000fe200078cc0ff */
[----:B------:R-:W-:Y:S01]  /*11e0*/  BSSY B0, `(.L_x_9711) ;  /* 0x000003a000007945 */ /* 0x000fe20003800000 */
[----:B------:R1:W5:Y:S04]  /*11f0*/  LDG.E R202, [R202.64] ;  /* 0x00000004caca7981 */ /* 0x000368000c1e1900 */
[----:B------:R2:W5:Y:S01]  /*1200*/  LDG.E R3, [R164.64] ;  /* 0x00000004a4037981 */ /* 0x000562000c1e1900 */
[----:B------:R-:W-:Y:S02]  /*1210*/  MOV R200, RZ ;  /* 0x000000ff00c87202 */ /* 0x000fe40000000f00 */
[----:B------:R-:W-:-:S02]  /*1220*/  MOV R199, RZ ;  /* 0x000000ff00c77202 */ /* 0x000fc40000000f00 */
[----:B--2---:R-:W-:-:S04]  /*1230*/  SHF.R.S32.HI R164, RZ, 0x1f, R4 ;  /* 0x0000001fffa47819 */ /* 0x004fc80000011404 */
[----:B------:R-:W-:Y:S02]  /*1240*/  LEA.HI R4, R164, R4, RZ, 0x2 ;  /* 0x00000004a4047211 */ /* 0x000fe400078f10ff */
[----:B0-----:R-:W-:-:S04]  /*1250*/  LOP3.LUT R164, R166, 0x7f, RZ, 0xc0, !PT ;  /* 0x0000007fa6a47812 */ /* 0x001fc800078ec0ff */
[----:B------:R-:W-:-:S04]  /*1260*/  LEA.HI.SX32 R4, R4, R164, 0x1e ;  /* 0x000000a404047211 */ /* 0x000fc800078ff2ff */
[----:B-1----:R-:W-:Y:S01]  /*1270*/  MOV R203, R4 ;  /* 0x0000000400cb7202 */ /* 0x002fe20000000f00 */
[----:B------:R-:W-:Y:S05]  /*1280*/  @!P6 BRA `(.L_x_9712) ;  /* 0x000002f00000e947 */ /* 0x000fea0003800000 */
[----:B------:R-:W-:Y:S01]  /*1290*/  ISETP.NE.U32.AND P5, PT, RZ, c[0x0][0x218], PT ;  /* 0x00008600ff007a0c */ /* 0x000fe20003fa5070 */
[----:B------:R-:W0:Y:S01]  /*12a0*/  LDC.U8 R166, c[0x0][0x1f0] ;  /* 0x00007c00ffa67b82 */ /* 0x000e220000000000 */
[----:B------:R-:W2:Y:S02]  /*12b0*/  LDL R209, [R1+0x64] ;  /* 0x0000640001d17983 */ /* 0x000ea40000100800 */
[----:B------:R-:W-:Y:S01]  /*12c0*/  ISETP.NE.AND.EX P5, PT, RZ, c[0x0][0x21c], PT, P5 ;  /* 0x00008700ff007a0c */ /* 0x000fe20003fa5350 */
[----:B------:R-:W-:Y:S01]  /*12d0*/  HFMA2.MMA R164, -RZ, RZ, 0, 9.5367431640625e-07 ;  /* 0x00000010ffa47435 */ /* 0x000fe200000001ff */
[----:B------:R-:W3:Y:S04]  /*12e0*/  LDL R207, [R1+0x60] ;  /* 0x0000600001cf7983 */ /* 0x000ee80000100800 */
[----:B------:R-:W4:Y:S04]  /*12f0*/  LDL R173, [R1+0x5c] ;  /* 0x00005c0001ad7983 */ /* 0x000f280000100800 */
[----:B------:R-:W2:Y:S03]  /*1300*/  LDL R172, [R1+0x58] ;  /* 0x0000580001ac7983 */ /* 0x000ea60000100800 */
[----:B------:R-:W-:-:S04]  /*1310*/  @P5 LEA R6, P6, R4, c[0x0][0x218], 0x4 ;  /* 0x0000860004065a11 */ /* 0x000fc800078c20ff */
[----:B------:R-:W-:-:S05]  /*1320*/  @P5 LEA.HI.X R7, R4, c[0x0][0x21c], RZ, 0x4, P6 ;  /* 0x0000870004075a11 */ /* 0x000fca00030f24ff */
[----:B------:R1:W5:Y:S01]  /*1330*/  @P5 LDG.E.128 R128, [R6.64] ;  /* 0x0000000406805981 */ /* 0x000362000c1e1d00 */
[----:B------:R-:W-:-:S04]  /*1340*/  LEA R168, P5, R4, c[0x0][0x188], 0x4 ;  /* 0x0000620004a87a11 */ /* 0x000fc800078a20ff */
[C---:B------:R-:W-:Y:S01]  /*1350*/  LEA.HI.X R169, R4.reuse, c[0x0][0x18c], RZ, 0x4, P5 ;  /* 0x0000630004a97a11 */ /* 0x040fe200028f24ff */
[----:B------:R-:W-:Y:S01]  /*1360*/  IMAD.WIDE.U32 R164, R4, R164, c[0x0][0x208] ;  /* 0x0000820004a47625 */ /* 0x000fe200078e00a4 */
[----:B0-----:R-:W-:-:S04]  /*1370*/  ISETP.NE.AND P5, PT, R166, RZ, PT ;  /* 0x000000ffa600720c */ /* 0x001fc80003fa5270 */
[----:B------:R-:W2:Y:S04]  /*1380*/  LDG.E.128 R168, [R168.64] ;  /* 0x00000004a8a87981 */ /* 0x000ea8000c1e1d00 */
[----:B------:R-:W3:Y:S01]  /*1390*/  LDG.E.128 R164, [R164.64] ;  /* 0x00000004a4a47981 */ /* 0x000ee2000c1e1d00 */
[----:B-1---5:R-:W-:Y:S02]  /*13a0*/  FSEL R6, R202, RZ, !P5 ;  /* 0x000000ffca067208 */ /* 0x022fe40006800000 */
[----:B------:R-:W-:-:S03]  /*13b0*/  IADD3 R203, R4, 0x80, RZ ;  /* 0x0000008004cb7810 */ /* 0x000fc60007ffe0ff */
[C---:B--2---:R-:W-:Y:S02]  /*13c0*/  FADD.FTZ R168, -R6.reuse, R168 ;  /* 0x000000a806a87221 */ /* 0x044fe40000010100 */
[C---:B------:R-:W-:Y:S02]  /*13d0*/  FADD.FTZ R7, -R6.reuse, R169 ;  /* 0x000000a906077221 */ /* 0x040fe40000010100 */
[C---:B------:R-:W-:Y:S02]  /*13e0*/  FADD.FTZ R29, -R6.reuse, R170 ;  /* 0x000000aa061d7221 */ /* 0x040fe40000010100 */
[----:B------:R-:W-:Y:S02]  /*13f0*/  FADD.FTZ R171, -R6, R171 ;  /* 0x000000ab06ab7221 */ /* 0x000fe40000010100 */
[C---:B------:R-:W-:Y:S02]  /*1400*/  FMUL.FTZ R6, R3.reuse, R168 ;  /* 0x000000a803067220 */ /* 0x040fe40000410000 */
[----:B------:R-:W-:-:S02]  /*1410*/  FMUL.FTZ R7, R3, R7 ;  /* 0x0000000703077220 */ /* 0x000fc40000410000 */
[----:B---3--:R-:W-:Y:S02]  /*1420*/  FMUL.FTZ R11, R209, R164 ;  /* 0x000000a4d10b7220 */ /* 0x008fe40000410000 */
[----:B------:R-:W-:Y:S02]  /*1430*/  FADD.FTZ R64, R64, R164 ;  /* 0x000000a440407221 */ /* 0x000fe40000010000 */
[----:B------:R-:W-:Y:S02]  /*1440*/  FFMA.FTZ R32, R164, R6, R32 ;  /* 0x00000006a4207223 */ /* 0x000fe40000010020 */
[----:B------:R-:W-:Y:S02]  /*1450*/  FADD.FTZ R65, R65, R165 ;  /* 0x000000a541417221 */ /* 0x000fe40000010000 */
[----:B------:R-:W-:Y:S02]  /*1460*/  FFMA.FTZ R33, R165, R7, R33 ;  /* 0x00000007a5217223 */ /* 0x000fe40000010021 */
[----:B------:R-:W-:-:S02]  /*1470*/  FMUL.FTZ R209, R207, R165 ;  /* 0x000000a5cfd17220 */ /* 0x000fc40000410000 */
[----:B------:R-:W-:Y:S02]  /*1480*/  FADD.FTZ R165, RZ, R11 ;  /* 0x0000000bffa57221 */ /* 0x000fe40000010000 */
[----:B------:R-:W-:Y:S02]  /*1490*/  FFMA.FTZ R164, R6, R11, RZ ;  /* 0x0000000b06a47223 */ /* 0x000fe400000100ff */
[----:B------:R-:W-:Y:S02]  /*14a0*/  FMUL.FTZ R29, R3, R29 ;  /* 0x0000001d031d7220 */ /* 0x000fe40000410000 */
[----:B----4-:R-:W-:Y:S02]  /*14b0*/  FMUL.FTZ R207, R173, R166 ;  /* 0x000000a6adcf7220 */ /* 0x010fe40000410000 */
        /* <DEDUP_REMOVED lines=12> */
.L_x_9712:
[----:B------:R-:W-:Y:S05]  /*1580*/  BSYNC B0 ;  /* 0x0000000000007941 */ /* 0x000fea0003800000 */
.L_x_9711:
[----:B------:R-:W-:Y:S01]  /*1590*/  ISETP.GE.U32.AND P5, PT, R5, 0x100, PT ;  /* 0x000001000500780c */ /* 0x000fe20003fa6070 */
[----:B------:R-:W-:-:S12]  /*15a0*/  BSSY B0, `(.L_x_9713) ;  /* 0x0000031000007945 */ /* 0x000fd80003800000 */
[----:B------:R-:W-:Y:S05]  /*15b0*/  @!P5 BRA `(.L_x_9714) ;  /* 0x000002f00000d947 */ /* 0x000fea0003800000 */
[----:B------:R-:W-:Y:S01]  /*15c0*/  ISETP.NE.U32.AND P5, PT, RZ, c[0x0][0x218], PT ;  /* 0x00008600ff007a0c */ /* 0x000fe20003fa5070 */
[----:B------:R-:W0:Y:S01]  /*15d0*/  LDC.U8 R166, c[0x0][0x1f0] ;  /* 0x00007c00ffa67b82 */ /* 0x000e220000000000 */
[----:B------:R-:W2:Y:S02]  /*15e0*/  LDL R192, [R1+0x54] ;  /* 0x0000540001c07983 */ /* 0x000ea40000100800 */
[----:B------:R-:W-:Y:S02]  /*15f0*/  ISETP.NE.AND.EX P5, PT, RZ, c[0x0][0x21c], PT, P5 ;  /* 0x00008700ff007a0c */ /* 0x000fe40003fa5350 */
[----:B------:R-:W3:Y:S04]  /*1600*/  LDL R179, [R1+0x50] ;  /* 0x0000500001b37983 */ /* 0x000ee80000100800 */
[----:B------:R-:W4:Y:S04]  /*1610*/  LDL R30, [R1+0x4c] ;  /* 0x00004c00011e7983 */ /* 0x000f280000100800 */
[----:B------:R-:W2:Y:S03]  /*1620*/  LDL R23, [R1+0x48] ;  /* 0x0000480001177983 */ /* 0x000ea60000100800 */
[----:B------:R-:W-:-:S04]  /*1630*/  @P5 LEA R164, P6, R203, c[0x0][0x218], 0x4 ;  /* 0x00008600cba45a11 */ /* 0x000fc800078c20ff */
[----:B------:R-:W-:-:S05]  /*1640*/  @P5 LEA.HI.X R165, R203, c[0x0][0x21c], RZ, 0x4, P6 ;  /* 0x00008700cba55a11 */ /* 0x000fca00030f24ff */
[----:B------:R1:W5:Y:S01]  /*1650*/  @P5 LDG.E.128 R132, [R164.64] ;  /* 0x00000004a4845981 */ /* 0x000362000c1e1d00 */
[----:B------:R-:W-:-:S04]  /*1660*/  LEA R168, P5, R203, c[0x0][0x188], 0x4 ;  /* 0x00006200cba87a11 */ /* 0x000fc800078a20ff */
[----:B------:R-:W-:Y:S02]  /*1670*/  LEA.HI.X R169, R203, c[0x0][0x18c], RZ, 0x4, P5 ;  /* 0x00006300cba97a11 */ /* 0x000fe400028f24ff */
[----:B0-----:R-:W-:Y:S01]  /*1680*/  ISETP.NE.AND P5, PT, R166, RZ, PT ;  /* 0x000000ffa600720c */ /* 0x001fe20003fa5270 */
[----:B-1----:R-:W-:-:S03]  /*1690*/  HFMA2.MMA R164, -RZ, RZ, 0, 9.5367431640625e-07 ;  /* 0x00000010ffa47435 */ /* 0x002fc600000001ff */
[----:B------:R-:W2:Y:S07]  /*16a0*/  LDG.E.128 R168, [R168.64] ;  /* 0x00000004a8a87981 */ /* 0x000eae000c1e1d00 */
[----:B------:R-:W-:-:S06]  /*16b0*/  IMAD.WIDE.U32 R164, R203, R164, c[0x0][0x208] ;  /* 0x00008200cba47625 */ /* 0x000fcc00078e00a4 */
[----:B------:R-:W3:Y:S01]  /*16c0*/  LDG.E.128 R164, [R164.64] ;  /* 0x00000004a4a47981 */ /* 0x000ee2000c1e1d00 */
[----:B-----5:R-:W-:Y:S02]  /*16d0*/  FSEL R12, R202, RZ, !P5 ;  /* 0x000000ffca0c7208 */ /* 0x020fe40006800000 */
[----:B------:R-:W-:-:S03]  /*16e0*/  IADD3 R203, R203, 0x80, RZ ;  /* 0x00000080cbcb7810 */ /* 0x000fc60007ffe0ff */
[C---:B--2---:R-:W-:Y:S02]  /*16f0*/  FADD.FTZ R168, -R12.reuse, R168 ;  /* 0x000000a80ca87221 */ /* 0x044fe40000010100 */
[C---:B------:R-:W-:Y:S02]  /*1700*/  FADD.FTZ R169, -R12.reuse, R169 ;  /* 0x000000a90ca97221 */ /* 0x040fe40000010100 */
[C---:B------:R-:W-:Y:S02]  /*1710*/  FMUL.FTZ R213, R3.reuse, R168 ;  /* 0x000000a803d57220 */ /* 0x040fe40000410000 */
[----:B------:R-:W-:Y:S02]  /*1720*/  FADD.FTZ R170, -R12, R170 ;  /* 0x000000aa0caa7221 */ /* 0x000fe40000010100 */
[----:B------:R-:W-:Y:S02]  /*1730*/  FMUL.FTZ R212, R3, R169 ;  /* 0x000000a903d47220 */ /* 0x000fe40000410000 */
[----:B---3--:R-:W-:-:S02]  /*1740*/  FMUL.FTZ R193, R192, R164 ;  /* 0x000000a4c0c17220 */ /* 0x008fc40000410000 */
[----:B------:R-:W-:Y:S02]  /*1750*/  FMUL.FTZ R179, R179, R165 ;  /* 0x000000a5b3b37220 */ /* 0x000fe40000410000 */
[----:B------:R-:W-:Y:S02]  /*1760*/  FADD.FTZ R200, R200, R193 ;  /* 0x000000c1c8c87221 */ /* 0x000fe40000010000 */
[----:B------:R-:W-:Y:S02]  /*1770*/  FFMA.FTZ R199, R213, R193, R199 ;  /* 0x000000c1d5c77223 */ /* 0x000fe400000100c7 */
[----:B------:R-:W-:Y:S02]  /*1780*/  FADD.FTZ R12, -R12, R171 ;  /* 0x000000ab0c0c7221 */ /* 0x000fe40000010100 */
[----:B------:R-:W-:Y:S02]  /*1790*/  FMUL.FTZ R192, R3, R170 ;  /* 0x000000aa03c07220 */ /* 0x000fe40000410000 */
[----:B----4-:R-:W-:-:S02]  /*17a0*/  FMUL.FTZ R30, R30, R166 ;  /* 0x000000a61e1e7220 */ /* 0x010fc40000410000 */
        /* <DEDUP_REMOVED lines=16> */
.L_x_9714:
[----:B------:R-:W-:Y:S05]  /*18b0*/  BSYNC B0 ;  /* 0x0000000000007941 */ /* 0x000fea0003800000 */
.L_x_9713:
[----:B------:R-:W-:Y:S01]  /*18c0*/  BSSY B0, `(.L_x_9715) ;  /* 0x0000031000007945 */ /* 0x000fe20003800000 */
[----:B------:R-:W-:Y:S05]  /*18d0*/  @!P0 BRA `(.L_x_9716) ;  /* 0x000002f000008947 */ /* 0x000fea0003800000 */
[----:B------:R-:W-:Y:S01]  /*18e0*/  ISETP.NE.U32.AND P5, PT, RZ, c[0x0][0x218], PT ;  /* 0x00008600ff007a0c */ /* 0x000fe20003fa5070 */
[----:B------:R-:W0:Y:S01]  /*18f0*/  LDC.U8 R166, c[0x0][0x1f0] ;  /* 0x00007c00ffa67b82 */ /* 0x000e220000000000 */
[----:B------:R-:W2:Y:S02]  /*1900*/  LDL R190, [R1+0x44] ;  /* 0x0000440001be7983 */ /* 0x000ea40000100800 */
[----:B------:R-:W-:-:S02]  /*1910*/  ISETP.NE.AND.EX P5, PT, RZ, c[0x0][0x21c], PT, P5 ;  /* 0x00008700ff007a0c */ /* 0x000fc40003fa5350 */
[----:B------:R-:W3:Y:S04]  /*1920*/  LDL R178, [R1+0x40] ;  /* 0x0000400001b27983 */ /* 0x000ee80000100800 */
[----:B------:R-:W4:Y:S07]  /*1930*/  LDL R24, [R1+0x38] ;  /* 0x0000380001187983 */ /* 0x000f2e0000100800 */
[----:B------:R-:W-:-:S04]  /*1940*/  @P5 LEA R164, P6, R203, c[0x0][0x218], 0x4 ;  /* 0x00008600cba45a11 */ /* 0x000fc800078c20ff */
[----:B------:R-:W-:-:S05]  /*1950*/  @P5 LEA.HI.X R165, R203, c[0x0][0x21c], RZ, 0x4, P6 ;  /* 0x00008700cba55a11 */ /* 0x000fca00030f24ff */
[----:B------:R1:W5:Y:S01]  /*1960*/  @P5 LDG.E.128 R136, [R164.64] ;  /* 0x00000004a4885981 */ /* 0x000362000c1e1d00 */
[----:B------:R-:W-:-:S04]  /*1970*/  LEA R168, P5, R203, c[0x0][0x188], 0x4 ;  /* 0x00006200cba87a11 */ /* 0x000fc800078a20ff */
[----:B------:R-:W-:Y:S02]  /*1980*/  LEA.HI.X R169, R203, c[0x0][0x18c], RZ, 0x4, P5 ;  /* 0x00006300cba97a11 */ /* 0x000fe400028f24ff */
[----:B0-----:R-:W-:-:S04]  /*1990*/  ISETP.NE.AND P5, PT, R166, RZ, PT ;  /* 0x000000ffa600720c */ /* 0x001fc80003fa5270 */
[----:B------:R-:W2:Y:S01]  /*19a0*/  LDG.E.128 R168, [R168.64] ;  /* 0x00000004a8a87981 */ /* 0x000ea2000c1e1d00 */
[----:B-1----:R-:W-:Y:S01]  /*19b0*/  HFMA2.MMA R164, -RZ, RZ, 0, 9.5367431640625e-07 ;  /* 0x00000010ffa47435 */ /* 0x002fe200000001ff */
[----:B-----5:R-:W-:-:S09]  /*19c0*/  FSEL R13, R202, RZ, !P5 ;  /* 0x000000ffca0d7208 */ /* 0x020fd20006800000 */
[----:B------:R-:W-:-:S06]  /*19d0*/  IMAD.WIDE.U32 R164, R203, R164, c[0x0][0x208] ;  /* 0x00008200cba47625 */ /* 0x000fcc00078e00a4 */
[----:B------:R-:W3:Y:S01]  /*19e0*/  LDG.E.128 R164, [R164.64] ;  /* 0x00000004a4a47981 */ /* 0x000ee2000c1e1d00 */
[----:B--2---:R-:W-:-:S03]  /*19f0*/  FADD.FTZ R14, -R13, R171 ;  /* 0x000000ab0d0e7221 */ /* 0x004fc60000010100 */
[----:B------:R-:W2:Y:S01]  /*1a00*/  LDL R171, [R1+0x3c] ;  /* 0x00003c0001ab7983 */ /* 0x000ea20000100800 */
[C---:B------:R-:W-:Y:S02]  /*1a10*/  FADD.FTZ R168, -R13.reuse, R168 ;  /* 0x000000a80da87221 */ /* 0x040fe40000010100 */
[----:B------:R-:W-:Y:S02]  /*1a20*/  FADD.FTZ R169, -R13, R169 ;  /* 0x000000a90da97221 */ /* 0x000fe40000010100 */
[----:B------:R-:W-:Y:S02]  /*1a30*/  FMUL.FTZ R211, R3, R168 ;  /* 0x000000a803d37220 */ /* 0x000fe40000410000 */
[----:B------:R-:W-:Y:S02]  /*1a40*/  FADD.FTZ R170, -R13, R170 ;  /* 0x000000aa0daa7221 */ /* 0x000fe40000010100 */
[----:B------:R-:W-:Y:S02]  /*1a50*/  FMUL.FTZ R210, R3, R169 ;  /* 0x000000a903d27220 */ /* 0x000fe40000410000 */
[----:B---3--:R-:W-:-:S02]  /*1a60*/  FMUL.FTZ R191, R190, R164 ;  /* 0x000000a4bebf7220 */ /* 0x008fc40000410000 */
[----:B------:R-:W-:Y:S02]  /*1a70*/  FMUL.FTZ R178, R178, R165 ;  /* 0x000000a5b2b27220 */ /* 0x000fe40000410000 */
[----:B------:R-:W-:Y:S02]  /*1a80*/  FADD.FTZ R200, R200, R191 ;  /* 0x000000bfc8c87221 */ /* 0x000fe40000010000 */
[----:B------:R-:W-:Y:S02]  /*1a90*/  FFMA.FTZ R199, R211, R191, R199 ;  /* 0x000000bfd3c77223 */ /* 0x000fe400000100c7 */
[----:B------:R-:W-:Y:S02]  /*1aa0*/  FMUL.FTZ R190, R3, R170 ;  /* 0x000000aa03be7220 */ /* 0x000fe40000410000 */
[----:B------:R-:W-:Y:S02]  /*1ab0*/  FADD.FTZ R200, R200, R178 ;  /* 0x000000b2c8c87221 */ /* 0x000fe40000010000 */
[----:B------:R-:W-:-:S02]  /*1ac0*/  FFMA.FTZ R199, R210, R178, R199 ;  /* 0x000000b2d2c77223 */ /* 0x000fc400000100c7 */
[----:B------:R-:W-:Y:S02]  /*1ad0*/  FMUL.FTZ R14, R3, R14 ;  /* 0x0000000e030e7220 */ /* 0x000fe40000410000 */
[----:B----4-:R-:W-:Y:S01]  /*1ae0*/  FMUL.FTZ R24, R24, R167 ;  /* 0x000000a718187220 */ /* 0x010fe20000410000 */
        /* <DEDUP_REMOVED lines=14> */
.L_x_9716:
[----:B------:R-:W-:Y:S05]  /*1bd0*/  BSYNC B0 ;  /* 0x0000000000007941 */ /* 0x000fea0003800000 */
.L_x_9715:
        /* <DEDUP_REMOVED lines=49> */
.L_x_9718:
[----:B------:R-:W-:Y:S05]  /*1ef0*/  BSYNC B0 ;  /* 0x0000000000007941 */ /* 0x000fea0003800000 */
.L_x_9717:
        /* <DEDUP_REMOVED lines=49> */
.L_x_9720:
[----:B------:R-:W-:Y:S05]  /*2210*/  BSYNC B0 ;  /* 0x0000000000007941 */ /* 0x000fea0003800000 */
.L_x_9719:
        /* <DEDUP_REMOVED lines=49> */
.L_x_9722:
[----:B------:R-:W-:Y:S05]  /*2530*/  BSYNC B0 ;  /* 0x0000000000007941 */ /* 0x000fea0003800000 */
.L_x_9721:
[----:B------:R-:W-:Y:S01]  /*2540*/  BSSY B0, `(.L_x_9723) ;  /* 0x000002f000007945 */ /* 0x000fe20003800000 */
[----:B------:R-:W-:Y:S05]  /*2550*/  @!P4 BRA `(.L_x_9724) ;  /* 0x000002d00000c947 */ /* 0x000fea0003800000 */
[----:B------:R-:W-:Y:S01]  /*2560*/  ISETP.NE.U32.AND P5, PT, RZ, c[0x0][0x218], PT ;  /* 0x00008600ff007a0c */ /* 0x000fe20003fa5070 */
[----:B------:R-:W0:Y:S01]  /*2570*/  LDC.U8 R166, c[0x0][0x1f0] ;  /* 0x00007c00ffa67b82 */ /* 0x000e220000000000 */
[----:B------:R-:W2:Y:S02]  /*2580*/  LDL R174, [R1+0x4] ;  /* 0x0000040001ae7983 */ /* 0x000ea40000100800 */
[----:B------:R-:W-:-:S02]  /*2590*/  ISETP.NE.AND.EX P5, PT, RZ, c[0x0][0x21c], PT, P5 ;  /* 0x00008700ff007a0c */ /* 0x000fc40003fa5350 */
[----:B------:R-:W3:Y:S11]  /*25a0*/  LDL R28, [R1] ;  /* 0x00000000011c7983 */ /* 0x000ef60000100800 */
[----:B------:R-:W-:-:S04]  /*25b0*/  @P5 LEA R164, P6, R203, c[0x0][0x218], 0x4 ;  /* 0x00008600cba45a11 */ /* 0x000fc800078c20ff */
[----:B------:R-:W-:-:S05]  /*25c0*/  @P5 LEA.HI.X R165, R203, c[0x0][0x21c], RZ, 0x4, P6 ;  /* 0x00008700cba55a11 */ /* 0x000fca00030f24ff */
[----:B------:R1:W5:Y:S01]  /*25d0*/  @P5 LDG.E.128 R152, [R164.64] ;  /* 0x00000004a4985981 */ /* 0x000362000c1e1d00 */
[----:B------:R-:W-:-:S04]  /*25e0*/  LEA R168, P5, R203, c[0x0][0x188], 0x4 ;  /* 0x00006200cba87a11 */ /* 0x000fc800078a20ff */
[----:B------:R-:W-:Y:S02]  /*25f0*/  LEA.HI.X R169, R203, c[0x0][0x18c], RZ, 0x4, P5 ;  /* 0x00006300cba97a11 */ /* 0x000fe400028f24ff */
[----:B0-----:R-:W-:Y:S01]  /*2600*/  ISETP.NE.AND P5, PT, R166, RZ, PT ;  /* 0x000000ffa600720c */ /* 0x001fe20003fa5270 */
[----:B-1----:R-:W-:-:S03]  /*2610*/  HFMA2.MMA R164, -RZ, RZ, 0, 9.5367431640625e-07 ;  /* 0x00000010ffa47435 */ /* 0x002fc600000001ff */
[----:B------:R-:W4:Y:S07]  /*2620*/  LDG.E.128 R168, [R168.64] ;  /* 0x00000004a8a87981 */ /* 0x000f2e000c1e1d00 */
[----:B------:R-:W-:-:S06]  /*2630*/  IMAD.WIDE.U32 R164, R203, R164, c[0x0][0x208] ;  /* 0x00008200cba47625 */ /* 0x000fcc00078e00a4 */
[----:B------:R-:W2:Y:S01]  /*2640*/  LDG.E.128 R164, [R164.64] ;  /* 0x00000004a4a47981 */ /* 0x000ea2000c1e1d00 */
[----:B-----5:R-:W-:Y:S02]  /*2650*/  FSEL R21, R202, RZ, !P5 ;  /* 0x000000ffca157208 */ /* 0x020fe40006800000 */
[----:B------:R-:W-:-:S03]  /*2660*/  IADD3 R203, R203, 0x80, RZ ;  /* 0x00000080cbcb7810 */ /* 0x000fc60007ffe0ff */
[C---:B----4-:R-:W-:Y:S02]  /*2670*/  FADD.FTZ R168, -R21.reuse, R168 ;  /* 0x000000a815a87221 */ /* 0x050fe40000010100 */
[----:B------:R-:W-:Y:S02]  /*2680*/  FADD.FTZ R169, -R21, R169 ;  /* 0x000000a915a97221 */ /* 0x000fe40000010100 */
[----:B------:R-:W-:Y:S02]  /*2690*/  FMUL.FTZ R195, R3, R168 ;  /* 0x000000a803c37220 */ /* 0x000fe40000410000 */
[----:B------:R-:W-:Y:S02]  /*26a0*/  FADD.FTZ R170, -R21, R170 ;  /* 0x000000aa15aa7221 */ /* 0x000fe40000010100 */
[----:B------:R-:W-:Y:S02]  /*26b0*/  FMUL.FTZ R194, R3, R169 ;  /* 0x000000a903c27220 */ /* 0x000fe40000410000 */
[----:B--2---:R-:W-:-:S02]  /*26c0*/  FMUL.FTZ R183, R174, R164 ;  /* 0x000000a4aeb77220 */ /* 0x004fc40000410000 */
[----:B---3--:R-:W-:Y:S02]  /*26d0*/  FMUL.FTZ R174, R28, R165 ;  /* 0x000000a51cae7220 */ /* 0x008fe40000410000 */
        /* <DEDUP_REMOVED lines=21> */
.L_x_9724:
[----:B------:R-:W-:Y:S05]  /*2830*/  BSYNC B0 ;  /* 0x0000000000007941 */ /* 0x000fea0003800000 */
.L_x_9723:
[----:B------:R-:W-:Y:S01]  /*2840*/  ISETP.GE.U32.AND P5, PT, R5, 0x400, PT ;  /* 0x000004000500780c */ /* 0x000fe20003fa6070 */
[----:B------:R-:W-:-:S12]  /*2850*/  BSSY B0, `(.L_x_9725) ;  /* 0x000002c000007945 */ /* 0x000fd80003800000 */
[----:B------:R-:W-:Y:S05]  /*2860*/  @!P5 BRA `(.L_x_9726) ;  /* 0x000002a00000d947 */ /* 0x000fea0003800000 */
[----:B------:R-:W-:Y:S01]  /*2870*/  ISETP.NE.U32.AND P5, PT, RZ, c[0x0][0x218], PT ;  /* 0x00008600ff007a0c */ /* 0x000fe20003fa5070 */
[----:B------:R-:W0:Y:S03]  /*2880*/  LDC.U8 R164, c[0x0][0x1f0] ;  /* 0x00007c00ffa47b82 */ /* 0x000e260000000000 */
[----:B------:R-:W-:-:S13]  /*2890*/  ISETP.NE.AND.EX P5, PT, RZ, c[0x0][0x21c], PT, P5 ;  /* 0x00008700ff007a0c */ /* 0x000fda0003fa5350 */
[----:B------:R-:W-:-:S04]  /*28a0*/  @P5 LEA R8, P6, R203, c[0x0][0x218], 0x4 ;  /* 0x00008600cb085a11 */ /* 0x000fc800078c20ff */
[----:B------:R-:W-:-:S05]  /*28b0*/  @P5 LEA.HI.X R9, R203, c[0x0][0x21c], RZ, 0x4, P6 ;  /* 0x00008700cb095a11 */ /* 0x000fca00030f24ff */
[----:B------:R1:W5:Y:S01]  /*28c0*/  @P5 LDG.E.128 R156, [R8.64] ;  /* 0x00000004089c5981 */ /* 0x000362000c1e1d00 */
[----:B0-----:R-:W-:Y:S01]  /*28d0*/  ISETP.NE.AND P5, PT, R164, RZ, PT ;  /* 0x000000ffa400720c */ /* 0x001fe20003fa5270 */
[----:B------:R-:W-:-:S03]  /*28e0*/  HFMA2.MMA R164, -RZ, RZ, 0, 9.5367431640625e-07 ;  /* 0x00000010ffa47435 */ /* 0x000fc600000001ff */
[----:B-----5:R-:W-:Y:S02]  /*28f0*/  FSEL R202, R202, RZ, !P5 ;  /* 0x000000ffcaca7208 */ /* 0x020fe40006800000 */
[----:B------:R-:W-:-:S04]  /*2900*/  LEA R168, P5, R203, c[0x0][0x188], 0x4 ;  /* 0x00006200cba87a11 */ /* 0x000fc800078a20ff */
[C---:B------:R-:W-:Y:S01]  /*2910*/  LEA.HI.X R169, R203.reuse, c[0x0][0x18c], RZ, 0x4, P5 ;  /* 0x00006300cba97a11 */ /* 0x040fe200028f24ff */
[----:B------:R-:W-:-:S05]  /*2920*/  IMAD.WIDE.U32 R164, R203, R164, c[0x0][0x208] ;  /* 0x00008200cba47625 */ /* 0x000fca00078e00a4 */
[----:B------:R-:W2:Y:S04]  /*2930*/  LDG.E.128 R168, [R168.64] ;  /* 0x00000004a8a87981 */ /* 0x000ea8000c1e1d00 */
[----:B------:R-:W3:Y:S01]  /*2940*/  LDG.E.128 R164, [R164.64] ;  /* 0x00000004a4a47981 */ /* 0x000ee2000c1e1d00 */
[C---:B--2---:R-:W-:Y:S02]  /*2950*/  FADD.FTZ R168, -R202.reuse, R168 ;  /* 0x000000a8caa87221 */ /* 0x044fe40000010100 */
[----:B------:R-:W-:Y:S02]  /*2960*/  FADD.FTZ R169, -R202, R169 ;  /* 0x000000a9caa97221 */ /* 0x000fe40000010100 */
[----:B------:R-:W-:Y:S02]  /*2970*/  FMUL.FTZ R206, R3, R168 ;  /* 0x000000a803ce7220 */ /* 0x000fe40000410000 */
[----:B---3--:R-:W-:-:S02]  /*2980*/  FMUL.FTZ R181, R250, R164 ;  /* 0x000000a4fab57220 */ /* 0x008fc40000410000 */
[----:B------:R-:W-:Y:S02]  /*2990*/  FADD.FTZ R170, -R202, R170 ;  /* 0x000000aacaaa7221 */ /* 0x000fe40000010100 */
[----:B------:R-:W-:Y:S02]  /*29a0*/  FMUL.FTZ R205, R3, R169 ;  /* 0x000000a903cd7220 */ /* 0x000fe40000410000 */
[----:B------:R-:W-:Y:S02]  /*29b0*/  FMUL.FTZ R31, R249, R165 ;  /* 0x000000a5f91f7220 */ /* 0x000fe40000410000 */
[----:B------:R-:W-:Y:S02]  /*29c0*/  FADD.FTZ R200, R200, R181 ;  /* 0x000000b5c8c87221 */ /* 0x000fe40000010000 */
[----:B------:R-:W-:Y:S02]  /*29d0*/  FFMA.FTZ R199, R206, R181, R199 ;  /* 0x000000b5cec77223 */ /* 0x000fe400000100c7 */
[----:B-1----:R-:W-:-:S02]  /*29e0*/  FADD.FTZ R9, -R202, R171 ;  /* 0x000000abca097221 */ /* 0x002fc40000010100 */
        /* <DEDUP_REMOVED lines=18> */
.L_x_9726:
[----:B------:R-:W-:Y:S05]  /*2b10*/  BSYNC B0 ;  /* 0x0000000000007941 */ /* 0x000fea0003800000 */
.L_x_9725:
[----:B------:R-:W0:Y:S01]  /*2b20*/  S2R R164, SR_TID.X ;  /* 0x0000000000a47919 */ /* 0x000e220000002100 */
[----:B------:R-:W-:-:S02]  /*2b30*/  LOP3.LUT P5, RZ, R214, 0xff, RZ, 0xc0, !PT ;  /* 0x000000ffd6ff7812 */ /* 0x000fc400078ac0ff */
[----:B0-----:R-:W-:-:S04]  /*2b40*/  SHF.R.U32.HI R169, RZ, 0x5, R164 ;  /* 0x00000005ffa97819 */ /* 0x001fc800000116a4 */
[----:B------:R-:W-:-:S07]  /*2b50*/  LOP3.LUT R168, R169, 0x7fffffc, RZ, 0xc0, !PT ;  /* 0x07fffffca9a87812 */ /* 0x000fce00078ec0ff */
[----:B------:R-:W-:Y:S02]  /*2b60*/  @!P5 IADD3 R168, R168, 0x4, RZ ;  /* 0x00000004a8a8d810 */ /* 0x000fe40007ffe0ff */
[----:B------:R-:W-:Y:S01]  /*2b70*/  LOP3.LUT P5, RZ, R164, 0x1f, RZ, 0xc0, !PT ;  /* 0x0000001fa4ff7812 */ /* 0x000fe200078ac0ff */
[----:B------:R-:W-:Y:S10]  /*2b80*/  BRA.DIV ~URZ, `(.L_x_9727) ;  /* 0x000022527f007947 */ /* 0x000ff4000b800000 */
[----:B------:R0:W1:Y:S02]  /*2b90*/  SHFL.DOWN PT, R167, R200, 0x10, 0x1f ;  /* 0x0a001f00c8a77f89 */ /* 0x00006400000e0000 */
.L_x_9746:
        /* <DEDUP_REMOVED lines=18> */
.L_x_9747:
[----:B--2---:R-:W-:Y:S01]  /*2cc0*/  @!P5 LOP3.LUT R166, R169, 0x3, RZ, 0xc0, !PT ;  /* 0x00000003a9a6d812 */ /* 0x004fe200078ec0ff */
[----:B------:R-:W-:Y:S01]  /*2cd0*/  FADD.FTZ R164, R167, R200 ;  /* 0x000000c8a7a47221 */ /* 0x000fe20000010000 */
[----:B------:R-:W-:Y:S01]  /*2ce0*/  WARPSYNC 0xffffffff ;  /* 0xffffffff00007948 */ /* 0x000fe20003800000 */
[----:B0-----:R-:W-:Y:S01]  /*2cf0*/  FADD.FTZ R165, R165, R199 ;  /* 0x000000c7a5a57221 */ /* 0x001fe20000010000 */
[----:B------:R-:W-:Y:S01]  /*2d00*/  @!P5 IADD3 R166, R168, R166, RZ ;  /* 0x000000a6a8a6d210 */ /* 0x000fe20007ffe0ff */
[----:B------:R-:W0:Y:S01]  /*2d10*/  LDC.U8 R203, c[0x0][0x1f0] ;  /* 0x00007c00ffcb7b82 */ /* 0x000e220000000000 */
[----:B------:R-:W-:Y:S01]  /*2d20*/  LOP3.LUT P6, RZ, R5, 0xffffff80, RZ, 0xc0, !PT ;  /* 0xffffff8005ff7812 */ /* 0x000fe200078cc0ff */
[----:B------:R-:W-:Y:S02]  /*2d30*/  BSSY B0, `(.L_x_9729) ;  /* 0x0000040000007945 */ /* 0x000fe40003800000 */
        /* <DEDUP_REMOVED lines=15> */
[----:B0----5:R-:W-:Y:S01]  /*2e30*/  HFMA2.MMA R202, -RZ, RZ, 0, 9.5367431640625e-07 ;  /* 0x00000010ffca7435 */ /* 0x021fe200000001ff */
[----:B------:R-:W-:-:S04]  /*2e40*/  ISETP.NE.AND P5, PT, R203, RZ, PT ;  /* 0x000000ffcb00720c */ /* 0x000fc80003fa5270 */
[----:B------:R-:W-:-:S05]  /*2e50*/  FSEL R170, R168, RZ, !P5 ;  /* 0x000000ffa8aa7208 */ /* 0x000fca0006800000 */
[----:B------:R-:W-:-:S06]  /*2e60*/  IMAD.WIDE.U32 R164, R4, R202, c[0x0][0x170] ;  /* 0x00005c0004a47625 */ /* 0x000fcc00078e00ca */
[----:B------:R-:W2:Y:S01]  /*2e70*/  LDG.E.128 R164, [R164.64] ;  /* 0x00000004a4a47981 */ /* 0x000ea2000c1e1d00 */
[----:B------:R-:W-:Y:S01]  /*2e80*/  ISETP.NE.U32.AND P5, PT, RZ, c[0x0][0x218], PT ;  /* 0x00008600ff007a0c */ /* 0x000fe20003fa5070 */
[----:B------:R-:W-:Y:S01]  /*2e90*/  FFMA.FTZ R171, R6, R169, R170 ;  /* 0x000000a906ab7223 */ /* 0x000fe200000100aa */
[----:B------:R-:W-:Y:S02]  /*2ea0*/  ISETP.NE.U32.AND P6, PT, RZ, c[0x0][0x258], PT ;  /* 0x00009600ff007a0c */ /* 0x000fe40003fc5070 */
[----:B------:R-:W-:Y:S01]  /*2eb0*/  ISETP.NE.AND.EX P5, PT, RZ, c[0x0][0x21c], PT, P5 ;  /* 0x00008700ff007a0c */ /* 0x000fe20003fa5350 */
[----:B------:R-:W-:Y:S01]  /*2ec0*/  FADD.FTZ R171, R11, -R171 ;  /* 0x800000ab0bab7221 */ /* 0x000fe20000010000 */
[----:B------:R-:W-:-:S03]  /*2ed0*/  ISETP.NE.AND.EX P6, PT, RZ, c[0x0][0x25c], PT, P6 ;  /* 0x00009700ff007a0c */ /* 0x000fc60003fc5360 */
[----:B------:R-:W-:-:S08]  /*2ee0*/  FMUL.FTZ R171, R3, R171 ;  /* 0x000000ab03ab7220 */ /* 0x000fd00000410000 */
[----:B------:R-:W-:-:S05]  /*2ef0*/  @P5 FADD.FTZ R171, R128, R171 ;  /* 0x000000ab80ab5221 */ /* 0x000fca0000010000 */
[C---:B------:R-:W-:Y:S01]  /*2f00*/  SEL R160, R171.reuse, R160, P6 ;  /* 0x000000a0aba07207 */ /* 0x040fe20003000000 */
[----:B------:R-:W-:-:S04]  /*2f10*/  FMUL.FTZ R171, R171, R2 ;  /* 0x00000002abab7220 */ /* 0x000fc80000410000 */
[----:B--2---:R-:W-:Y:S02]  /*2f20*/  FFMA.FTZ R96, R171, R164, R96 ;  /* 0x000000a4ab607223 */ /* 0x004fe40000010060 */
[----:B------:R-:W-:-:S04]  /*2f30*/  FFMA.FTZ R164, R7, R169, R170 ;  /* 0x000000a907a47223 */ /* 0x000fc800000100aa */
[----:B------:R-:W-:-:S04]  /*2f40*/  FADD.FTZ R164, R209, -R164 ;  /* 0x800000a4d1a47221 */ /* 0x000fc80000010000 */
[----:B------:R-:W-:-:S04]  /*2f50*/  FMUL.FTZ R164, R3, R164 ;  /* 0x000000a403a47220 */ /* 0x000fc80000410000 */
[----:B------:R-:W-:-:S04]  /*2f60*/  @P5 FADD.FTZ R164, R129, R164 ;  /* 0x000000a481a45221 */ /* 0x000fc80000010000 */
[C---:B-1----:R-:W-:Y:S01]  /*2f70*/  FMUL.FTZ R199, R164.reuse, R2 ;  /* 0x00000002a4c77220 */ /* 0x042fe20000410000 */
[----:B------:R-:W-:Y:S01]  /*2f80*/  SEL R161, R164, R161, P6 ;  /* 0x000000a1a4a17207 */ /* 0x000fe20003000000 */
        /* <DEDUP_REMOVED lines=8> */
[----:B------:R-:W-:Y:S01]  /*3010*/  ISETP.NE.U32.AND P5, PT, RZ, c[0x0][0x258], PT ;  /* 0x00009600ff007a0c */ /* 0x000fe20003fa5070 */
[----:B------:R-:W-:Y:S01]  /*3020*/  FFMA.FTZ R97, R165, R199, R97 ;  /* 0x000000c7a5617223 */ /* 0x000fe20000010061 */
[C---:B------:R-:W-:Y:S01]  /*3030*/  SEL R162, R164.reuse, R162, P6 ;  /* 0x000000a2a4a27207 */ /* 0x040fe20003000000 */
[-C--:B------:R-:W-:Y:S01]  /*3040*/  FMUL.FTZ R200, R164, R2.reuse ;  /* 0x00000002a4c87220 */ /* 0x080fe20000410000 */
[----:B------:R-:W-:Y:S02]  /*3050*/  ISETP.NE.AND.EX P5, PT, RZ, c[0x0][0x25c], PT, P5 ;  /* 0x00009700ff007a0c */ /* 0x000fe40003fa5350 */
[C---:B------:R-:W-:Y:S01]  /*3060*/  SEL R163, R170.reuse, R163, P6 ;  /* 0x000000a3aaa37207 */ /* 0x040fe20003000000 */
[----:B------:R-:W-:-:S02]  /*3070*/  FMUL.FTZ R170, R170, R2 ;  /* 0x00000002aaaa7220 */ /* 0x000fc40000410000 */
[----:B------:R-:W-:Y:S02]  /*3080*/  FFMA.FTZ R98, R166, R200, R98 ;  /* 0x000000c8a6627223 */ /* 0x000fe40000010062 */
[-C--:B------:R-:W-:Y:S02]  /*3090*/  FFMA.FTZ R99, R167, R170.reuse, R99 ;  /* 0x000000aaa7637223 */ /* 0x080fe40000010063 */
[----:B------:R-:W-:Y:S02]  /*30a0*/  FMUL.FTZ R167, R243, R170 ;  /* 0x000000aaf3a77220 */ /* 0x000fe40000410000 */
[----:B------:R-:W-:Y:S02]  /*30b0*/  FMUL.FTZ R166, R244, R200 ;  /* 0x000000c8f4a67220 */ /* 0x000fe40000410000 */
[----:B------:R-:W-:-:S05]  /*30c0*/  @P5 IMAD.WIDE.U32 R164, R4, R202, c[0x0][0x258] ;  /* 0x0000960004a45625 */ /* 0x000fca00078e00ca */
[----:B------:R0:W-:Y:S02]  /*30d0*/  @P5 STG.E.128 [R164.64], R160 ;  /* 0x000000a0a4005986 */ /* 0x0001e4000c101d04 */
[----:B0-----:R-:W-:Y:S02]  /*30e0*/  FMUL.FTZ R164, R246, R171 ;  /* 0x000000abf6a47220 */ /* 0x001fe40000410000 */
[----:B------:R-:W-:Y:S02]  /*30f0*/  FMUL.FTZ R165, R245, R199 ;  /* 0x000000c7f5a57220 */ /* 0x000fe40000410000 */
[C---:B------:R-:W-:Y:S01]  /*3100*/  IMAD.WIDE.U32 R170, R4.reuse, R202, c[0x0][0x248] ;  /* 0x0000920004aa7625 */ /* 0x040fe200078e00ca */
[----:B------:R-:W-:-:S04]  /*3110*/  IADD3 R4, R4, 0x80, RZ ;  /* 0x0000008004047810 */ /* 0x000fc80007ffe0ff */
[----:B------:R0:W-:Y:S03]  /*3120*/  STG.E.128 [R170.64], R164 ;  /* 0x000000a4aa007986 */ /* 0x0001e6000c101d04 */
.L_x_9730:
[----:B0-----:R-:W-:Y:S05]  /*3130*/  BSYNC B0 ;  /* 0x0000000000007941 */ /* 0x001fea0003800000 */
.L_x_9729:
[----:B------:R-:W-:Y:S01]  /*3140*/  ISETP.GE.U32.AND P5, PT, R5, 0x100, PT ;  /* 0x000001000500780c */ /* 0x000fe20003fa6070 */
[----:B------:R-:W-:-:S12]  /*3150*/  BSSY B0, `(.L_x_9731) ;  /* 0x0000034000007945 */ /* 0x000fd80003800000 */
[----:B------:R-:W-:Y:S05]  /*3160*/  @!P5 BRA `(.L_x_9732) ;  /* 0x000003200000d947 */ /* 0x000fea0003800000 */
[----:B------:R-:W-:Y:S02]  /*3170*/  MOV R164, 0x10 ;  /* 0x0000001000a47802 */ /* 0x000fe40000000f00 */
[----:B------:R-:W-:-:S03]  /*3180*/  ISETP.NE.AND P5, PT, R203, RZ, PT ;  /* 0x000000ffcb00720c */ /* 0x000fc60003fa5270 */
[----:B------:R-:W-:Y:S01]  /*3190*/  IMAD.WIDE.U32 R164, R4, R164, c[0x0][0x170] ;  /* 0x00005c0004a47625 */ /* 0x000fe200078e00a4 */
[----:B-1----:R-:W-:Y:S02]  /*31a0*/  FSEL R199, R168, RZ, !P5 ;  /* 0x000000ffa8c77208 */ /* 0x002fe40006800000 */
[----:B------:R-:W-:-:S03]  /*31b0*/  ISETP.NE.U32.AND P5, PT, RZ, c[0x0][0x218], PT ;  /* 0x00008600ff007a0c */ /* 0x000fc60003fa5070 */
[----:B------:R-:W2:Y:S01]  /*31c0*/  LDG.E.128 R164, [R164.64] ;  /* 0x00000004a4a47981 */ /* 0x000ea2000c1e1d00 */
[----:B------:R-:W-:Y:S01]  /*31d0*/  ISETP.NE.AND.EX P5, PT, RZ, c[0x0][0x21c], PT, P5 ;  /* 0x00008700ff007a0c */ /* 0x000fe20003fa5350 */
[-CC-:B-----5:R-:W-:Y:S02]  /*31e0*/  FFMA.FTZ R202, R213, R169.reuse, R199.reuse ;  /* 0x000000a9d5ca7223 */ /* 0x1a0fe400000100c7 */
[-CC-:B------:R-:W-:Y:S02]  /*31f0*/  FFMA.FTZ R200, R212, R169.reuse, R199.reuse ;  /* 0x000000a9d4c87223 */ /* 0x180fe400000100c7 */
[-CC-:B------:R-:W-:Y:S02]  /*3200*/  FFMA.FTZ R170, R192, R169.reuse, R199.reuse ;  /* 0x000000a9c0aa7223 */ /* 0x180fe400000100c7 */
[----:B------:R-:W-:Y:S02]  /*3210*/  FFMA.FTZ R199, R12, R169, R199 ;  /* 0x000000a90cc77223 */ /* 0x000fe400000100c7 */
[----:B------:R-:W-:-:S02]  /*3220*/  FADD.FTZ R202, R193, -R202 ;  /* 0x800000cac1ca7221 */ /* 0x000fc40000010000 */
[----:B------:R-:W-:Y:S02]  /*3230*/  FADD.FTZ R200, R179, -R200 ;  /* 0x800000c8b3c87221 */ /* 0x000fe40000010000 */
[----:B------:R-:W-:Y:S02]  /*3240*/  FADD.FTZ R170, R30, -R170 ;  /* 0x800000aa1eaa7221 */ /* 0x000fe40000010000 */
[----:B------:R-:W-:Y:S02]  /*3250*/  FADD.FTZ R199, R23, -R199 ;  /* 0x800000c717c77221 */ /* 0x000fe40000010000 */
[C---:B------:R-:W-:Y:S02]  /*3260*/  FMUL.FTZ R202, R3.reuse, R202 ;  /* 0x000000ca03ca7220 */ /* 0x040fe40000410000 */
[C---:B------:R-:W-:Y:S02]  /*3270*/  FMUL.FTZ R200, R3.reuse, R200 ;  /* 0x000000c803c87220 */ /* 0x040fe40000410000 */
[----:B------:R-:W-:-:S02]  /*3280*/  FMUL.FTZ R170, R3, R170 ;  /* 0x000000aa03aa7220 */ /* 0x000fc40000410000 */
[----:B------:R-:W-:Y:S02]  /*3290*/  FMUL.FTZ R199, R3, R199 ;  /* 0x000000c703c77220 */ /* 0x000fe40000410000 */
[----:B------:R-:W-:Y:S02]  /*32a0*/  @P5 FADD.FTZ R202, R132, R202 ;  /* 0x000000ca84ca5221 */ /* 0x000fe40000010000 */
[----:B------:R-:W-:Y:S02]  /*32b0*/  @P5 FADD.FTZ R200, R133, R200 ;  /* 0x000000c885c85221 */ /* 0x000fe40000010000 */
[----:B------:R-:W-:Y:S02]  /*32c0*/  @P5 FADD.FTZ R170, R134, R170 ;  /* 0x000000aa86aa5221 */ /* 0x000fe40000010000 */
[----:B------:R-:W-:Y:S01]  /*32d0*/  @P5 FADD.FTZ R199, R135, R199 ;  /* 0x000000c787c75221 */ /* 0x000fe20000010000 */
[----:B------:R-:W-:-:S04]  /*32e0*/  ISETP.NE.U32.AND P5, PT, RZ, c[0x0][0x258], PT ;  /* 0x00009600ff007a0c */ /* 0x000fc80003fa5070 */
[----:B------:R-:W-:-:S04]  /*32f0*/  ISETP.NE.AND.EX P5, PT, RZ, c[0x0][0x25c], PT, P5 ;  /* 0x00009700ff007a0c */ /* 0x000fc80003fa5350 */
[----:B------:R-:W-:Y:S02]  /*3300*/  SEL R160, R202, R160, P5 ;  /* 0x000000a0caa07207 */ /* 0x000fe40002800000 */
[----:B------:R-:W-:Y:S02]  /*3310*/  SEL R161, R200, R161, P5 ;  /* 0x000000a1c8a17207 */ /* 0x000fe40002800000 */
[----:B------:R-:W-:Y:S02]  /*3320*/  SEL R162, R170, R162, P5 ;  /* 0x000000a2aaa27207 */ /* 0x000fe40002800000 */
[----:B------:R-:W-:Y:S02]  /*3330*/  SEL R163, R199, R163, P5 ;  /* 0x000000a3c7a37207 */ /* 0x000fe40002800000 */
[----:B------:R-:W-:-:S04]  /*3340*/  ISETP.NE.U32.AND P5, PT, RZ, c[0x0][0x258], PT ;  /* 0x00009600ff007a0c */ /* 0x000fc80003fa5070 */
[----:B------:R-:W-:Y:S01]  /*3350*/  ISETP.NE.AND.EX P5, PT, RZ, c[0x0][0x25c], PT, P5 ;  /* 0x00009700ff007a0c */ /* 0x000fe20003fa5350 */
[-C--:B------:R-:W-:Y:S02]  /*3360*/  FMUL.FTZ R202, R202, R2.reuse ;  /* 0x00000002caca7220 */ /* 0x080fe40000410000 */
[-C--:B------:R-:W-:Y:S02]  /*3370*/  FMUL.FTZ R200, R200, R2.reuse ;  /* 0x00000002c8c87220 */ /* 0x080fe40000410000 */
[-C--:B------:R-:W-:Y:S02]  /*3380*/  FMUL.FTZ R203, R170, R2.reuse ;  /* 0x00000002aacb7220 */ /* 0x080fe40000410000 */
[----:B------:R-:W-:Y:S02]  /*3390*/  FMUL.FTZ R199, R199, R2 ;  /* 0x00000002c7c77220 */ /* 0x000fe40000410000 */
[----:B--2---:R-:W-:-:S04]  /*33a0*/  FFMA.FTZ R100, R202, R164, R100 ;  /* 0x000000a4ca647223 */ /* 0x004fc80000010064 */
[----:B------:R-:W-:Y:S01]  /*33b0*/  @P5 LEA R164, P6, R4, c[0x0][0x258], 0x4 ;  /* 0x0000960004a45a11 */ /* 0x000fe200078c20ff */
[----:B------:R-:W-:-:S03]  /*33c0*/  FFMA.FTZ R101, R165, R200, R101 ;  /* 0x000000c8a5657223 */ /* 0x000fc60000010065 */
[----:B------:R-:W-:Y:S01]  /*33d0*/  @P5 LEA.HI.X R165, R4, c[0x0][0x25c], RZ, 0x4, P6 ;  /* 0x0000970004a55a11 */ /* 0x000fe200030f24ff */
[----:B------:R-:W-:-:S04]  /*33e0*/  FFMA.FTZ R102, R166, R203, R102 ;  /* 0x000000cba6667223 */ /* 0x000fc80000010066 */
[----:B------:R0:W-:Y:S01]  /*33f0*/  @P5 STG.E.128 [R164.64], R160 ;  /* 0x000000a0a4005986 */ /* 0x0001e2000c101d04 */
[----:B------:R-:W-:Y:S01]  /*3400*/  LEA R170, P5, R4, c[0x0][0x248], 0x4 ;  /* 0x0000920004aa7a11 */ /* 0x000fe200078a20ff */
[----:B------:R-:W-:Y:S02]  /*3410*/  FFMA.FTZ R103, R167, R199, R103 ;  /* 0x000000c7a7677223 */ /* 0x000fe40000010067 */
[----:B------:R-:W-:Y:S01]  /*3420*/  FMUL.FTZ R166, R240, R203 ;  /* 0x000000cbf0a67220 */ /* 0x000fe20000410000 */
[----:B------:R-:W-:Y:S01]  /*3430*/  LEA.HI.X R171, R4, c[0x0][0x24c], RZ, 0x4, P5 ;  /* 0x0000930004ab7a11 */ /* 0x000fe200028f24ff */
[----:B------:R-:W-:Y:S02]  /*3440*/  FMUL.FTZ R167, R239, R199 ;  /* 0x000000c7efa77220 */ /* 0x000fe40000410000 */
[----:B0-----:R-:W-:Y:S02]  /*3450*/  FMUL.FTZ R164, R242, R202 ;  /* 0x000000caf2a47220 */ /* 0x001fe40000410000 */
[----:B------:R-:W-:-:S05]  /*3460*/  FMUL.FTZ R165, R241, R200 ;  /* 0x000000c8f1a57220 */ /* 0x000fca0000410000 */
[----:B------:R0:W-:Y:S01]  /*3470*/  STG.E.128 [R170.64], R164 ;  /* 0x000000a4aa007986 */ /* 0x0001e2000c101d04 */
[----:B------:R-:W-:-:S03]  /*3480*/  IADD3 R4, R4, 0x80, RZ ;  /* 0x0000008004047810 */ /* 0x000fc60007ffe0ff */
.L_x_9732:
[----:B------:R-:W-:Y:S05]  /*3490*/  BSYNC B0 ;  /* 0x0000000000007941 */ /* 0x000fea0003800000 */
.L_x_9731:
[----:B------:R-:W-:Y:S01]  /*34a0*/  BSSY B0, `(.L_x_9733) ;  /* 0x0000035000007945 */ /* 0x000fe20003800000 */
[----:B------:R-:W-:Y:S05]  /*34b0*/  @!P0 BRA `(.L_x_9734) ;  /* 0x0000033000008947 */ /* 0x000fea0003800000 */
[----:B0-----:R-:W0:Y:S02]  /*34c0*/  LDC.U8 R164, c[0x0][0x1f0] ;  /* 0x00007c00ffa47b82 */ /* 0x001e240000000000 */
[----:B0-----:R-:W-:Y:S01]  /*34d0*/  ISETP.NE.AND P5, PT, R164, RZ, PT ;  /* 0x000000ffa400720c */ /* 0x001fe20003fa5270 */
[----:B------:R-:W-:-:S03]  /*34e0*/  HFMA2.MMA R164, -RZ, RZ, 0, 9.5367431640625e-07 ;  /* 0x00000010ffa47435 */ /* 0x000fc600000001ff */
[----:B-1----:R-:W-:Y:S02]  /*34f0*/  FSEL R199, R168, RZ, !P5 ;  /* 0x000000ffa8c77208 */ /* 0x002fe40006800000 */
[----:B------:R-:W-:-:S03]  /*3500*/  ISETP.NE.U32.AND P5, PT, RZ, c[0x0][0x218], PT ;  /* 0x00008600ff007a0c */ /* 0x000fc60003fa5070 */
[----:B-----5:R-:W-:Y:S01]  /*3510*/  FFMA.FTZ R202, R211, R169, R199 ;  /* 0x000000a9d3ca7223 */ /* 0x020fe200000100c7 */
[----:B------:R-:W-:Y:S01]  /*3520*/  ISETP.NE.AND.EX P5, PT, RZ, c[0x0][0x21c], PT, P5 ;  /* 0x00008700ff007a0c */ /* 0x000fe20003fa5350 */
[----:B------:R-:W-:-:S04]  /*3530*/  IMAD.WIDE.U32 R164, R4, R164, c[0x0][0x170] ;  /* 0x00005c0004a47625 */ /* 0x000fc800078e00a4 */
[-CC-:B------:R-:W-:Y:S02]  /*3540*/  FFMA.FTZ R200, R210, R169.reuse, R199.reuse ;  /* 0x000000a9d2c87223 */ /* 0x180fe400000100c7 */
[----:B------:R-:W2:Y:S01]  /*3550*/  LDG.E.128 R164, [R164.64] ;  /* 0x00000004a4a47981 */ /* 0x000ea2000c1e1d00 */
[-CC-:B------:R-:W-:Y:S02]  /*3560*/  FFMA.FTZ R170, R190, R169.reuse, R199.reuse ;  /* 0x000000a9beaa7223 */ /* 0x180fe400000100c7 */
[----:B------:R-:W-:Y:S02]  /*3570*/  FFMA.FTZ R199, R14, R169, R199 ;  /* 0x000000a90ec77223 */ /* 0x000fe400000100c7 */
[----:B------:R-:W-:Y:S02]  /*3580*/  FADD.FTZ R202, R191, -R202 ;  /* 0x800000cabfca7221 */ /* 0x000fe40000010000 */
[----:B------:R-:W-:Y:S02]  /*3590*/  FADD.FTZ R200, R178, -R200 ;  /* 0x800000c8b2c87221 */ /* 0x000fe40000010000 */
        /* <DEDUP_REMOVED lines=37> */
.L_x_9734:
[----:B------:R-:W-:Y:S05]  /*37f0*/  BSYNC B0 ;  /* 0x0000000000007941 */ /* 0x000fea0003800000 */
.L_x_9733:
        /* <DEDUP_REMOVED lines=53> */
.L_x_9736:
[----:B------:R-:W-:Y:S05]  /*3b50*/  BSYNC B0 ;  /* 0x0000000000007941 */ /* 0x000fea0003800000 */
.L_x_9735:
        /* <DEDUP_REMOVED lines=53> */
.L_x_9738:
[----:B------:R-:W-:Y:S05]  /*3eb0*/  BSYNC B0 ;  /* 0x0000000000007941 */ /* 0x000fea0003800000 */
.L_x_9737:
        /* <DEDUP_REMOVED lines=53> */
.L_x_9740:
[----:B------:R-:W-:Y:S05]  /*4210*/  BSYNC B0 ;  /* 0x0000000000007941 */ /* 0x000fea0003800000 */
.L_x_9739:
        /* <DEDUP_REMOVED lines=53> */
.L_x_9742:
[----:B------:R-:W-:Y:S05]  /*4570*/  BSYNC B0 ;  /* 0x0000000000007941 */ /* 0x000fea0003800000 */
.L_x_9741:
[----:B------:R-:W-:Y:S01]  /*4580*/  ISETP.GE.U32.AND P5, PT, R5, 0x400, PT ;  /* 0x000004000500780c */ /* 0x000fe20003fa6070 */
[----:B------:R-:W-:-:S12]  /*4590*/  BSSY B0, `(.L_x_9743) ;  /* 0x0000034000007945 */ /* 0x000fd80003800000 */
[----:B------:R-:W-:Y:S05]  /*45a0*/  @!P5 BRA `(.L_x_9744) ;  /* 0x000003200000d947 */ /* 0x000fea0003800000 */
[----:B0-----:R-:W0:Y:S02]  /*45b0*/  LDC.U8 R164, c[0x0][0x1f0] ;  /* 0x00007c00ffa47b82 */ /* 0x001e240000000000 */
[----:B0-----:R-:W-:-:S04]  /*45c0*/  ISETP.NE.AND P5, PT, R164, RZ, PT ;  /* 0x000000ffa400720c */ /* 0x001fc80003fa5270 */
        /* <DEDUP_REMOVED lines=11> */
[C---:B-----5:R-:W-:Y:S02]  /*4680*/  FMUL.FTZ R171, R3.reuse, R171 ;  /* 0x000000ab03ab7220 */ /* 0x060fe40000410000 */
        /* <DEDUP_REMOVED lines=8> */
[----:B------:R-:W-:Y:S02]  /*4710*/  ISETP.NE.U32.AND P5, PT, RZ, c[0x0][0x258], PT ;  /* 0x00009600ff007a0c */ /* 0x000fe40003fa5070 */
[----:B------:R-:W-:Y:S02]  /*4720*/  IMAD.WIDE.U32 R164, R4, R164, c[0x0][0x170] ;  /* 0x00005c0004a47625 */ /* 0x000fe400078e00a4 */
[----:B------:R-:W-:Y:S02]  /*4730*/  ISETP.NE.AND.EX P5, PT, RZ, c[0x0][0x25c], PT, P5 ;  /* 0x00009700ff007a0c */ /* 0x000fe40003fa5350 */
[----:B------:R-:W-:-:S02]  /*4740*/  FMUL.FTZ R169, R3, R2 ;  /* 0x0000000203a97220 */ /* 0x000fc40000410000 */
[----:B------:R-:W2:Y:S01]  /*4750*/  LDG.E.128 R164, [R164.64] ;  /* 0x00000004a4a47981 */ /* 0x000ea2000c1e1d00 */
[C---:B------:R-:W-:Y:S01]  /*4760*/  SEL R160, R171.reuse, R160, P5 ;  /* 0x000000a0aba07207 */ /* 0x040fe20002800000 */
[-C--:B------:R-:W-:Y:S01]  /*4770*/  FMUL.FTZ R171, R171, R2.reuse ;  /* 0x00000002abab7220 */ /* 0x080fe20000410000 */
[C---:B------:R-:W-:Y:S01]  /*4780*/  SEL R161, R170.reuse, R161, P5 ;  /* 0x000000a1aaa17207 */ /* 0x040fe20002800000 */
[----:B------:R-:W-:Y:S01]  /*4790*/  FMUL.FTZ R170, R170, R2 ;  /* 0x00000002aaaa7220 */ /* 0x000fe20000410000 */
[C---:B------:R-:W-:Y:S01]  /*47a0*/  SEL R162, R168.reuse, R162, P5 ;  /* 0x000000a2a8a27207 */ /* 0x040fe20002800000 */
[----:B------:R-:W-:Y:S01]  /*47b0*/  FMUL.FTZ R168, R168, R2 ;  /* 0x00000002a8a87220 */ /* 0x000fe20000410000 */
[----:B------:R-:W-:Y:S02]  /*47c0*/  SEL R163, R3, R163, P5 ;  /* 0x000000a303a37207 */ /* 0x000fe40002800000 */
[----:B------:R-:W-:-:S04]  /*47d0*/  ISETP.NE.U32.AND P5, PT, RZ, c[0x0][0x258], PT ;  /* 0x00009600ff007a0c */ /* 0x000fc80003fa5070 */
[----:B------:R-:W-:-:S13]  /*47e0*/  ISETP.NE.AND.EX P5, PT, RZ, c[0x0][0x25c], PT, P5 ;  /* 0x00009700ff007a0c */ /* 0x000fda0003fa5350 */
[----:B------:R-:W-:-:S04]  /*47f0*/  @P5 LEA R2, P6, R4, c[0x0][0x258], 0x4 ;  /* 0x0000960004025a11 */ /* 0x000fc800078c20ff */
[----:B------:R-:W-:-:S05]  /*4800*/  @P5 LEA.HI.X R3, R4, c[0x0][0x25c], RZ, 0x4, P6 ;  /* 0x0000970004035a11 */ /* 0x000fca00030f24ff */
[----:B------:R0:W-:Y:S02]  /*4810*/  @P5 STG.E.128 [R2.64], R160 ;  /* 0x000000a002005986 */ /* 0x0001e4000c101d04 */
[----:B0-----:R-:W-:-:S04]  /*4820*/  LEA R2, P5, R4, c[0x0][0x248], 0x4 ;  /* 0x0000920004027a11 */ /* 0x001fc800078a20ff */
[----:B------:R-:W-:Y:S01]  /*4830*/  LEA.HI.X R3, R4, c[0x0][0x24c], RZ, 0x4, P5 ;  /* 0x0000930004037a11 */ /* 0x000fe200028f24ff */
[----:B--2---:R-:W-:Y:S02]  /*4840*/  FFMA.FTZ R124, R171, R164, R124 ;  /* 0x000000a4ab7c7223 */ /* 0x004fe4000001007c */
[----:B------:R-:W-:Y:S02]  /*4850*/  FFMA.FTZ R125, R165, R170, R125 ;  /* 0x000000aaa57d7223 */ /* 0x000fe4000001007d */
[----:B------:R-:W-:Y:S02]  /*4860*/  FFMA.FTZ R126, R166, R168, R126 ;  /* 0x000000a8a67e7223 */ /* 0x000fe4000001007e */
[----:B------:R-:W-:Y:S02]  /*4870*/  FFMA.FTZ R127, R167, R169, R127 ;  /* 0x000000a9a77f7223 */ /* 0x000fe4000001007f */
[----:B------:R-:W-:Y:S02]  /*4880*/  FMUL.FTZ R164, R218, R171 ;  /* 0x000000abdaa47220 */ /* 0x000fe40000410000 */
[----:B------:R-:W-:-:S02]  /*4890*/  FMUL.FTZ R165, R217, R170 ;  /* 0x000000aad9a57220 */ /* 0x000fc40000410000 */
[----:B------:R-:W-:Y:S02]  /*48a0*/  FMUL.FTZ R166, R216, R168 ;  /* 0x000000a8d8a67220 */ /* 0x000fe40000410000 */
[----:B------:R-:W-:-:S05]  /*48b0*/  FMUL.FTZ R167, R215, R169 ;  /* 0x000000a9d7a77220 */ /* 0x000fca0000410000 */
[----:B------:R0:W-:Y:S02]  /*48c0*/  STG.E.128 [R2.64], R164 ;  /* 0x000000a402007986 */ /* 0x0001e4000c101d04 */
.L_x_9744:
[----:B------:R-:W-:Y:S05]  /*48d0*/  BSYNC B0 ;  /* 0x0000000000007941 */ /* 0x000fea0003800000 */
.L_x_9743:
[----:B------:R-:W-:Y:S02]  /*48e0*/  LOP3.LUT P5, RZ, R214, 0xff, RZ, 0xc0, !PT ;  /* 0x000000ffd6ff7812 */ /* 0x000fe400078ac0ff */
[----:B------:R-:W-:Y:S02]  /*48f0*/  IADD3 R0, R0, c[0x0][0x160], RZ ;  /* 0x0000580000007a10 */ /* 0x000fe40007ffe0ff */
[----:B------:R-:W-:Y:S02]  /*4900*/  SEL R214, RZ, 0x1, P5 ;  /* 0x00000001ffd67807 */ /* 0x000fe40002800000 */
[----:B------:R-:W-:-:S13]  /*4910*/  ISETP.GE.AND P5, PT, R0, c[0x0][0x164], PT ;  /* 0x0000590000007a0c */ /* 0x000fda0003fa6270 */
[----:B01---5:R-:W-:Y:S01]  /*4920*/  @P5 CALL.REL.NOINC `(.L_x_9710) ;  /* 0x0000001000005944 */ /* 0x023fe20003c00000 */
[----:B------:R-:W-:Y:S05]  /*4930*/  BRA `(.L_x_9745) ;  /* 0xffffc7d000007947 */ /* 0x000fea000383ffff */
.L_x_9710:
[----:B0-----:R-:W0:Y:S01]  /*4940*/  S2UR UR6, SR_CTAID.X ;  /* 0x00000000000679c3 */ /* 0x001e220000002500 */
[----:B-----5:R-:W0:Y:S01]  /*4950*/  S2R R2, SR_TID.X ;  /* 0x0000000000027919 */ /* 0x020e220000002100 */
[C---:B------:R-:W-:Y:S02]  /*4960*/  LOP3.LUT P6, RZ, R5.reuse, 0xffffff80, RZ, 0xc0, !PT ;  /* 0xffffff8005ff7812 */ /* 0x040fe400078cc0ff */
[----:B------:R-:W-:Y:S02]  /*4970*/  ISETP.GE.U32.AND P5, PT, R5, 0x100, PT ;  /* 0x000001000500780c */ /* 0x000fe40003fa6070 */
[----:B------:R-:W-:Y:S02]  /*4980*/  @P0 MOV R19, 0x10 ;  /* 0x0000001000130802 */ /* 0x000fe40000000f00 */
        /* <DEDUP_REMOVED lines=11> */
[CC--:B------:R-:W-:Y:S01]  /*4a40*/  @P6 IMAD.WIDE.U32 R6, R0.reuse, R9.reuse, c[0x0][0x228] ;  /* 0x00008a0000066625 */ /* 0x0c0fe200078e0009 */
[----:B------:R0:W-:Y:S03]  /*4a50*/  @P6 STG.E.128 [R2.64], R64 ;  /* 0x0000004002006986 */ /* 0x0001e6000c101d04 */
[C---:B------:R-:W-:Y:S01]  /*4a60*/  @P6 IMAD.WIDE.U32 R8, R0.reuse, R9, c[0x0][0x240] ;  /* 0x0000900000086625 */ /* 0x040fe200078e0009 */
[----:B------:R-:W-:Y:S01]  /*4a70*/  @P6 IADD3 R0, R0, 0x80, RZ ;  /* 0x0000008000006810 */ /* 0x000fe20007ffe0ff */
[----:B------:R1:W-:Y:S04]  /*4a80*/  @P6 STG.E.128 [R6.64], R32 ;  /* 0x0000002006006986 */ /* 0x0003e8000c101d04 */
[CC--:B------:R-:W-:Y:S01]  /*4a90*/  @P5 IMAD.WIDE.U32 R10, R0.reuse, R15.reuse, c[0x0][0x220] ;  /* 0x00008800000a5625 */ /* 0x0c0fe200078e000f */
[----:B------:R2:W-:Y:S03]  /*4aa0*/  @P6 STG.E.128 [R8.64], R96 ;  /* 0x0000006008006986 */ /* 0x0005e6000c101d04 */
[CC--:B------:R-:W-:Y:S01]  /*4ab0*/  @P5 IMAD.WIDE.U32 R12, R0.reuse, R15.reuse, c[0x0][0x228] ;  /* 0x00008a00000c5625 */ /* 0x0c0fe200078e000f */
[----:B------:R3:W-:Y:S03]  /*4ac0*/  @P5 STG.E.128 [R10.64], R68 ;  /* 0x000000440a005986 */ /* 0x0007e6000c101d04 */
[C---:B------:R-:W-:Y:S01]  /*4ad0*/  @P5 IMAD.WIDE.U32 R14, R0.reuse, R15, c[0x0][0x240] ;  /* 0x00009000000e5625 */ /* 0x040fe200078e000f */
[----:B------:R-:W-:Y:S01]  /*4ae0*/  @P5 IADD3 R0, R0, 0x80, RZ ;  /* 0x0000008000005810 */ /* 0x000fe20007ffe0ff */
[----:B------:R4:W-:Y:S04]  /*4af0*/  @P5 STG.E.128 [R12.64], R36 ;  /* 0x000000240c005986 */ /* 0x0009e8000c101d04 */
[----:B0-----:R-:W-:Y:S01]  /*4b00*/  @P0 IMAD.WIDE.U32 R2, R0, R19, c[0x0][0x220] ;  /* 0x0000880000020625 */ /* 0x001fe200078e0013 */
[----:B------:R-:W-:Y:S01]  /*4b10*/  @P5 STG.E.128 [R14.64], R100 ;  /* 0x000000640e005986 */ /* 0x000fe2000c101d04 */
[----:B------:R-:W-:-:S02]  /*4b20*/  ISETP.GE.U32.AND P5, PT, R5, 0x400, PT ;  /* 0x000004000500780c */ /* 0x000fc40003fa6070 */
[CC--:B------:R-:W-:Y:S01]  /*4b30*/  @P0 IMAD.WIDE.U32 R16, R0.reuse, R19.reuse, c[0x0][0x228] ;  /* 0x00008a0000100625 */ /* 0x0c0fe200078e0013 */
[----:B------:R0:W-:Y:S03]  /*4b40*/  @P0 STG.E.128 [R2.64], R72 ;  /* 0x0000004802000986 */ /* 0x0001e6000c101d04 */
[C---:B-1----:R-:W-:Y:S01]  /*4b50*/  @P0 IMAD.WIDE.U32 R6, R0.reuse, R19, c[0x0][0x240] ;  /* 0x0000900000060625 */ /* 0x042fe200078e0013 */
[----:B------:R-:W-:Y:S01]  /*4b60*/  @P0 IADD3 R0, R0, 0x80, RZ ;  /* 0x0000008000000810 */ /* 0x000fe20007ffe0ff */
[----:B------:R1:W-:Y:S04]  /*4b70*/  @P0 STG.E.128 [R16.64], R40 ;  /* 0x0000002810000986 */ /* 0x0003e8000c101d04 */
[CC--:B--2---:R-:W-:Y:S01]  /*4b80*/  @P1 IMAD.WIDE.U32 R8, R0.reuse, R21.reuse, c[0x0][0x220] ;  /* 0x0000880000081625 */ /* 0x0c4fe200078e0015 */
[----:B------:R2:W-:Y:S03]  /*4b90*/  @P0 STG.E.128 [R6.64], R104 ;  /* 0x0000006806000986 */ /* 0x0005e6000c101d04 */
        /* <DEDUP_REMOVED lines=12> */
[CC--:B---3--:R-:W-:Y:S01]  /*4c60*/  @P3 IMAD.WIDE.U32 R10, R0.reuse, R29.reuse, c[0x0][0x220] ;  /* 0x00008800000a3625 */ /* 0x0c8fe200078e001d */
[----:B------:R2:W-:Y:S03]  /*4c70*/  @P2 STG.E.128 [R26.64], R112 ;  /* 0x000000701a002986 */ /* 0x0005e6000c101d04 */
[CC--:B----4-:R-:W-:Y:S01]  /*4c80*/  @P3 IMAD.WIDE.U32 R12, R0.reuse, R29.reuse, c[0x0][0x228] ;  /* 0x00008a00000c3625 */ /* 0x0d0fe200078e001d */
[----:B------:R2:W-:Y:S03]  /*4c90*/  @P3 STG.E.128 [R10.64], R84 ;  /* 0x000000540a003986 */ /* 0x0005e6000c101d04 */
[C---:B------:R-:W-:Y:S01]  /*4ca0*/  @P3 IMAD.WIDE.U32 R28, R0.reuse, R29, c[0x0][0x240] ;  /* 0x00009000001c3625 */ /* 0x040fe200078e001d */
[----:B------:R-:W-:Y:S01]  /*4cb0*/  @P3 IADD3 R0, R0, 0x80, RZ ;  /* 0x0000008000003810 */ /* 0x000fe20007ffe0ff */
[----:B------:R2:W-:Y:S04]  /*4cc0*/  @P3 STG.E.128 [R12.64], R52 ;  /* 0x000000340c003986 */ /* 0x0005e8000c101d04 */
[CC--:B0-----:R-:W-:Y:S01]  /*4cd0*/  @P4 IMAD.WIDE.U32 R2, R0.reuse, R31.reuse, c[0x0][0x220] ;  /* 0x0000880000024625 */ /* 0x0c1fe200078e001f */
[----:B------:R2:W-:Y:S03]  /*4ce0*/  @P3 STG.E.128 [R28.64], R116 ;  /* 0x000000741c003986 */ /* 0x0005e6000c101d04 */
[CC--:B------:R-:W-:Y:S01]  /*4cf0*/  @P4 IMAD.WIDE.U32 R14, R0.reuse, R31.reuse, c[0x0][0x228] ;  /* 0x00008a00000e4625 */ /* 0x0c0fe200078e001f */
[----:B------:R2:W-:Y:S03]  /*4d00*/  @P4 STG.E.128 [R2.64], R88 ;  /* 0x0000005802004986 */ /* 0x0005e6000c101d04 */
[C---:B-1----:R-:W-:Y:S01]  /*4d10*/  @P4 IMAD.WIDE.U32 R16, R0.reuse, R31, c[0x0][0x240] ;  /* 0x0000900000104625 */ /* 0x042fe200078e001f */
[----:B------:R2:W-:Y:S01]  /*4d20*/  @P4 STG.E.128 [R14.64], R56 ;  /* 0x000000380e004986 */ /* 0x0005e2000c101d04 */
[----:B------:R-:W-:-:S03]  /*4d30*/  @P4 IADD3 R0, R0, 0x80, RZ ;  /* 0x0000008000004810 */ /* 0x000fc60007ffe0ff */
[----:B------:R2:W-:Y:S01]  /*4d40*/  @P4 STG.E.128 [R16.64], R120 ;  /* 0x0000007810004986 */ /* 0x0005e2000c101d04 */
[----:B------:R-:W-:Y:S05]  /*4d50*/  @!P5 EXIT ;  /* 0x000000000000d94d */ /* 0x000fea0003800000 */
[----:B--2---:R-:W-:-:S10]  /*4d60*/  HFMA2.MMA R7, -RZ, RZ, 0, 9.5367431640625e-07 ;  /* 0x00000010ff077435 */ /* 0x004fd400000001ff */
[----:B------:R-:W-:-:S04]  /*4d70*/  IMAD.WIDE.U32 R2, R0, R7, c[0x0][0x220] ;  /* 0x0000880000027625 */ /* 0x000fc800078e0007 */
[CC--:B------:R-:W-:Y:S01]  /*4d80*/  IMAD.WIDE.U32 R4, R0.reuse, R7.reuse, c[0x0][0x228] ;  /* 0x00008a0000047625 */ /* 0x0c0fe200078e0007 */
[----:B------:R-:W-:Y:S03]  /*4d90*/  STG.E.128 [R2.64], R92 ;  /* 0x0000005c02007986 */ /* 0x000fe6000c101d04 */
[----:B------:R-:W-:Y:S01]  /*4da0*/  IMAD.WIDE.U32 R6, R0, R7, c[0x0][0x240] ;  /* 0x0000900000067625 */ /* 0x000fe200078e0007 */
[----:B------:R-:W-:Y:S04]  /*4db0*/  STG.E.128 [R4.64], R60 ;  /* 0x0000003c04007986 */ /* 0x000fe8000c101d04 */
[----:B------:R-:W-:Y:S01]  /*4dc0*/  STG.E.128 [R6.64], R124 ;  /* 0x0000007c06007986 */ /* 0x000fe2000c101d04 */
[----:B------:R-:W-:Y:S05]  /*4dd0*/  EXIT ;  /* 0x000000000000794d */ /* 0x000fea0003800000 */
.L_x_9727:
[----:B------:R-:W-:Y:S01]  /*4de0*/  HFMA2.MMA R166, -RZ, RZ, 0, 9.5367431640625e-07 ;  /* 0x00000010ffa67435 */ /* 0x000fe200000001ff */
[----:B------:R-:W-:-:S02]  /*4df0*/  MOV R165, R200 ;  /* 0x000000c800a57202 */ /* 0x000fc40000000f00 */
[----:B------:R-:W-:Y:S02]  /*4e00*/  MOV R171, 0x1f ;  /* 0x0000001f00ab7802 */ /* 0x000fe40000000f00 */
[----:B------:R-:W-:Y:S02]  /*4e10*/  MOV R170, 0xffffffff ;  /* 0xffffffff00aa7802 */ /* 0x000fe40000000f00 */
[----:B------:R-:W-:Y:S02]  /*4e20*/  MOV R164, 0x4e40 ;  /* 0x00004e4000a47802 */ /* 0x000fe40000000f00 */
[----:B-----5:R-:W-:Y:S05]  /*4e30*/  CALL.REL.NOINC `($__internal_164_$__cuda_sm70_shflsync_down_p) ;  /* 0x0000046000007944 */ /* 0x020fea0003c00000 */
[----:B-1----:R-:W-:Y:S01]  /*4e40*/  MOV R167, R166 ;  /* 0x000000a600a77202 */ /* 0x002fe20000000f00 */
[----:B------:R-:W-:Y:S05]  /*4e50*/  BRA `(.L_x_9746) ;  /* 0xffffdd4000007947 */ /* 0x000fea000383ffff */
.L_x_9728:
[----:B------:R-:W-:Y:S01]  /*4e60*/  HFMA2.MMA R166, -RZ, RZ, 0, 9.5367431640625e-07 ;  /* 0x00000010ffa67435 */ /* 0x000fe200000001ff */
[----:B------:R-:W-:Y:S02]  /*4e70*/  MOV R165, R199 ;  /* 0x000000c700a57202 */ /* 0x000fe40000000f00 */
[----:B------:R-:W-:Y:S02]  /*4e80*/  MOV R171, 0x1f ;  /* 0x0000001f00ab7802 */ /* 0x000fe40000000f00 */
[----:B------:R-:W-:-:S02]  /*4e90*/  MOV R170, 0xffffffff ;  /* 0xffffffff00aa7802 */ /* 0x000fc40000000f00 */
[----:B------:R-:W-:Y:S02]  /*4ea0*/  MOV R164, 0x4ec0 ;  /* 0x00004ec000a47802 */ /* 0x000fe40000000f00 */
[----:B01---5:R-:W-:Y:S05]  /*4eb0*/  CALL.REL.NOINC `($__internal_164_$__cuda_sm70_shflsync_down_p) ;  /* 0x000003e000007944 */ /* 0x023fea0003c00000 */
[----:B------:R-:W-:Y:S01]  /*4ec0*/  FADD.FTZ R200, R167, R200 ;  /* 0x000000c8a7c87221 */ /* 0x000fe20000010000 */
[----:B------:R-:W-:Y:S01]  /*4ed0*/  MOV R171, 0x1f ;  /* 0x0000001f00ab7802 */ /* 0x000fe20000000f00 */
[----:B-1----:R-:W-:Y:S01]  /*4ee0*/  FADD.FTZ R199, R199, R166 ;  /* 0x000000a6c7c77221 */ /* 0x002fe20000010000 */
[----:B------:R-:W-:Y:S01]  /*4ef0*/  HFMA2.MMA R166, -RZ, RZ, 0, 4.76837158203125e-07 ;  /* 0x00000008ffa67435 */ /* 0x000fe200000001ff */
[----:B------:R-:W-:Y:S02]  /*4f00*/  MOV R170, 0xffffffff ;  /* 0xffffffff00aa7802 */ /* 0x000fe40000000f00 */
[----:B------:R-:W-:Y:S02]  /*4f10*/  MOV R165, R200 ;  /* 0x000000c800a57202 */ /* 0x000fe40000000f00 */
[----:B------:R-:W-:Y:S02]  /*4f20*/  MOV R164, 0x4f40 ;  /* 0x00004f4000a47802 */ /* 0x000fe40000000f00 */
[----:B------:R-:W-:Y:S05]  /*4f30*/  CALL.REL.NOINC `($__internal_164_$__cuda_sm70_shflsync_down_p) ;  /* 0x0000036000007944 */ /* 0x000fea0003c00000 */
[----:B-1----:R-:W-:Y:S01]  /*4f40*/  MOV R167, R166 ;  /* 0x000000a600a77202 */ /* 0x002fe20000000f00 */
[----:B------:R-:W-:Y:S01]  /*4f50*/  HFMA2.MMA R166, -RZ, RZ, 0, 4.76837158203125e-07 ;  /* 0x00000008ffa67435 */ /* 0x000fe200000001ff */
[----:B------:R-:W-:-:S02]  /*4f60*/  MOV R165, R199 ;  /* 0x000000c700a57202 */ /* 0x000fc40000000f00 */
[----:B------:R-:W-:Y:S02]  /*4f70*/  MOV R171, 0x1f ;  /* 0x0000001f00ab7802 */ /* 0x000fe40000000f00 */
[----:B------:R-:W-:Y:S02]  /*4f80*/  MOV R170, 0xffffffff ;  /* 0xffffffff00aa7802 */ /* 0x000fe40000000f00 */
[----:B------:R-:W-:Y:S02]  /*4f90*/  MOV R164, 0x4fb0 ;  /* 0x00004fb000a47802 */ /* 0x000fe40000000f00 */
[----:B------:R-:W-:Y:S05]  /*4fa0*/  CALL.REL.NOINC `($__internal_164_$__cuda_sm70_shflsync_down_p) ;  /* 0x000002f000007944 */ /* 0x000fea0003c00000 */
[----:B------:R-:W-:Y:S01]  /*4fb0*/  FADD.FTZ R200, R167, R200 ;  /* 0x000000c8a7c87221 */ /* 0x000fe20000010000 */
[----:B------:R-:W-:Y:S01]  /*4fc0*/  MOV R171, 0x1f ;  /* 0x0000001f00ab7802 */ /* 0x000fe20000000f00 */
[----:B-1----:R-:W-:Y:S01]  /*4fd0*/  FADD.FTZ R199, R199, R166 ;  /* 0x000000a6c7c77221 */ /* 0x002fe20000010000 */
[----:B------:R-:W-:Y:S01]  /*4fe0*/  HFMA2.MMA R166, -RZ, RZ, 0, 2.384185791015625e-07 ;  /* 0x00000004ffa67435 */ /* 0x000fe200000001ff */
[----:B------:R-:W-:Y:S02]  /*4ff0*/  MOV R170, 0xffffffff ;  /* 0xffffffff00aa7802 */ /* 0x000fe40000000f00 */
[----:B------:R-:W-:-:S02]  /*5000*/  MOV R165, R200 ;  /* 0x000000c800a57202 */ /* 0x000fc40000000f00 */
[----:B------:R-:W-:Y:S02]  /*5010*/  MOV R164, 0x5030 ;  /* 0x0000503000a47802 */ /* 0x000fe40000000f00 */
[----:B------:R-:W-:Y:S05]  /*5020*/  CALL.REL.NOINC `($__internal_164_$__cuda_sm70_shflsync_down_p) ;  /* 0x0000027000007944 */ /* 0x000fea0003c00000 */
[----:B-1----:R-:W-:Y:S01]  /*5030*/  MOV R167, R166 ;  /* 0x000000a600a77202 */ /* 0x002fe20000000f00 */
[----:B------:R-:W-:Y:S01]  /*5040*/  HFMA2.MMA R166, -RZ, RZ, 0, 2.384185791015625e-07 ;  /* 0x00000004ffa67435 */ /* 0x000fe200000001ff */
[----:B------:R-:W-:Y:S02]  /*5050*/  MOV R165, R199 ;  /* 0x000000c700a57202 */ /* 0x000fe40000000f00 */
[----:B------:R-:W-:Y:S02]  /*5060*/  MOV R171, 0x1f ;  /* 0x0000001f00ab7802 */ /* 0x000fe40000000f00 */
[----:B------:R-:W-:Y:S02]  /*5070*/  MOV R170, 0xffffffff ;  /* 0xffffffff00aa7802 */ /* 0x000fe40000000f00 */
[----:B------:R-:W-:Y:S02]  /*5080*/  MOV R164, 0x50a0 ;  /* 0x000050a000a47802 */ /* 0x000fe40000000f00 */
[----:B------:R-:W-:Y:S05]  /*5090*/  CALL.REL.NOINC `($__internal_164_$__cuda_sm70_shflsync_down_p) ;  /* 0x0000020000007944 */ /* 0x000fea0003c00000 */
[----:B------:R-:W-:Y:S01]  /*50a0*/  FADD.FTZ R200, R167, R200 ;  /* 0x000000c8a7c87221 */ /* 0x000fe20000010000 */
[----:B------:R-:W-:Y:S01]  /*50b0*/  MOV R171, 0x1f ;  /* 0x0000001f00ab7802 */ /* 0x000fe20000000f00 */
[----:B-1----:R-:W-:Y:S01]  /*50c0*/  FADD.FTZ R199, R199, R166 ;  /* 0x000000a6c7c77221 */ /* 0x002fe20000010000 */
[----:B------:R-:W-:Y:S01]  /*50d0*/  HFMA2.MMA R166, -RZ, RZ, 0, 1.1920928955078125e-07 ;  /* 0x00000002ffa67435 */ /* 0x000fe200000001ff */
[----:B------:R-:W-:-:S02]  /*50e0*/  MOV R170, 0xffffffff ;  /* 0xffffffff00aa7802 */ /* 0x000fc40000000f00 */
[----:B------:R-:W-:Y:S02]  /*50f0*/  MOV R165, R200 ;  /* 0x000000c800a57202 */ /* 0x000fe40000000f00 */
[----:B------:R-:W-:Y:S02]  /*5100*/  MOV R164, 0x5120 ;  /* 0x0000512000a47802 */ /* 0x000fe40000000f00 */
[----:B------:R-:W-:Y:S05]  /*5110*/  CALL.REL.NOINC `($__internal_164_$__cuda_sm70_shflsync_down_p) ;  /* 0x0000018000007944 */ /* 0x000fea0003c00000 */
[----:B-1----:R-:W-:Y:S01]  /*5120*/  MOV R167, R166 ;  /* 0x000000a600a77202 */ /* 0x002fe20000000f00 */
[----:B------:R-:W-:Y:S01]  /*5130*/  HFMA2.MMA R166, -RZ, RZ, 0, 1.1920928955078125e-07 ;  /* 0x00000002ffa67435 */ /* 0x000fe200000001ff */
[----:B------:R-:W-:Y:S02]  /*5140*/  MOV R165, R199 ;  /* 0x000000c700a57202 */ /* 0x000fe40000000f00 */
[----:B------:R-:W-:Y:S02]  /*5150*/  MOV R171, 0x1f ;  /* 0x0000001f00ab7802 */ /* 0x000fe40000000f00 */
[----:B------:R-:W-:Y:S02]  /*5160*/  MOV R170, 0xffffffff ;  /* 0xffffffff00aa7802 */ /* 0x000fe40000000f00 */
[----:B------:R-:W-:-:S02]  /*5170*/  MOV R164, 0x5190 ;  /* 0x0000519000a47802 */ /* 0x000fc40000000f00 */
[----:B------:R-:W-:Y:S05]  /*5180*/  CALL.REL.NOINC `($__internal_164_$__cuda_sm70_shflsync_down_p) ;  /* 0x0000011000007944 */ /* 0x000fea0003c00000 */
[----:B------:R-:W-:Y:S01]  /*5190*/  FADD.FTZ R200, R167, R200 ;  /* 0x000000c8a7c87221 */ /* 0x000fe20000010000 */
[----:B------:R-:W-:Y:S01]  /*51a0*/  MOV R171, 0x1f ;  /* 0x0000001f00ab7802 */ /* 0x000fe20000000f00 */
[----:B-1----:R-:W-:Y:S01]  /*51b0*/  FADD.FTZ R199, R199, R166 ;  /* 0x000000a6c7c77221 */ /* 0x002fe20000010000 */
[----:B------:R-:W-:Y:S01]  /*51c0*/  HFMA2.MMA R166, -RZ, RZ, 0, 5.9604644775390625e-08 ;  /* 0x00000001ffa67435 */ /* 0x000fe200000001ff */
[----:B------:R-:W-:-:S02]  /*51d0*/  MOV R170, 0xffffffff ;  /* 0xffffffff00aa7802 */ /* 0x000fc40000000f00 */
[----:B------:R-:W-:Y:S02]  /*51e0*/  MOV R165, R200 ;  /* 0x000000c800a57202 */ /* 0x000fe40000000f00 */
[----:B------:R-:W-:Y:S02]  /*51f0*/  MOV R164, 0x5210 ;  /* 0x0000521000a47802 */ /* 0x000fe40000000f00 */
[----:B------:R-:W-:Y:S05]  /*5200*/  CALL.REL.NOINC `($__internal_164_$__cuda_sm70_shflsync_down_p) ;  /* 0x0000009000007944 */ /* 0x000fea0003c00000 */
[----:B-1----:R-:W-:Y:S01]  /*5210*/  MOV R167, R166 ;  /* 0x000000a600a77202 */ /* 0x002fe20000000f00 */
[----:B------:R-:W-:Y:S01]  /*5220*/  HFMA2.MMA R166, -RZ, RZ, 0, 5.9604644775390625e-08 ;  /* 0x00000001ffa67435 */ /* 0x000fe200000001ff */
[----:B------:R-:W-:Y:S02]  /*5230*/  MOV R165, R199 ;  /* 0x000000c700a57202 */ /* 0x000fe40000000f00 */
[----:B------:R-:W-:Y:S02]  /*5240*/  MOV R171, 0x1f ;  /* 0x0000001f00ab7802 */ /* 0x000fe40000000f00 */
[----:B------:R-:W-:Y:S02]  /*5250*/  MOV R170, 0xffffffff ;  /* 0xffffffff00aa7802 */ /* 0x000fe40000000f00 */
[----:B------:R-:W-:-:S02]  /*5260*/  MOV R164, 0x5280 ;  /* 0x0000528000a47802 */ /* 0x000fc40000000f00 */
[----:B------:R-:W-:Y:S05]  /*5270*/  CALL.REL.NOINC `($__internal_164_$__cuda_sm70_shflsync_down_p) ;  /* 0x0000002000007944 */ /* 0x000fea0003c00000 */
[----:B-1----:R-:W-:Y:S01]  /*5280*/  MOV R165, R166 ;  /* 0x000000a600a57202 */ /* 0x002fe20000000f00 */
[----:B------:R-:W-:Y:S05]  /*5290*/  BRA `(.L_x_9747) ;  /* 0xffffda2000007947 */ /* 0x000fea000383ffff */
        .weak           $__internal_164_$__cuda_sm70_shflsync_down_p
        .type           $__internal_164_$__cuda_sm70_shflsync_down_p,@function
        .size           $__internal_164_$__cuda_sm70_shflsync_down_p,(.L_x_11898 - $__internal_164_$__cuda_sm70_shflsync_down_p)
$__internal_164_$__cuda_sm70_shflsync_down_p:
[----:B------:R-:W-:Y:S04]  /*52a0*/  WARPSYNC R170 ;  /* 0x000000aa00007348 */ /* 0x000fe80003800000 */
[----:B------:R0:W1:Y:S02]  /*52b0*/  SHFL.DOWN PT, R166, R165, R166, R171 ;  /* 0x080000a6a5a67389 */ /* 0x00006400000e00ab */
[----:B0-----:R-:W-:-:S06]  /*52c0*/  HFMA2.MMA R165, -RZ, RZ, 0, 0 ;  /* 0x00000000ffa57435 */ /* 0x001fcc00000001ff */
[----:B------:R-:W-:Y:S05]  /*52d0*/  RET.REL.NODEC R164 `(_ZN10layer_norm13ln_bwd_kernelINS_13Kernel_traitsI6__halfffffjLj4096ELj1ELj1ELj4ELj16ENS_18Kernel_traits_baseILj4096ES2_ffffjLj128EEEEELb0ELb1ELb0ELb0EEEvNS_9BwdParamsE) ;  /* 0xffffad20a4007950 */ /* 0x000fea0003c3ffff */
.L_x_9748:
        /* <DEDUP_REMOVED lines=10> */
.L_x_11898:


//--------------------- .text._ZN10layer_norm13ln_bwd_kernelINS_13Kernel_traitsI6__halfffffjLj4096ELj1ELj1ELj4ELj16ENS_18Kernel_traits_baseILj4096ES2_ffffjLj128EEEEELb0ELb1ELb0ELb1EEEvNS_9BwdParamsE --------------------------
	.section	.text._ZN10layer_norm13ln_bwd_kernelINS_13Kernel_traitsI6__halfffffjLj4096ELj1ELj1ELj4ELj16ENS_18Kernel_traits_baseILj4096ES2_ffffjLj128EEEEELb0ELb1ELb0ELb1EEEvNS_9BwdParamsE,"ax",@progbits
	.sectioninfo	@"SHI_REGISTERS=255"
	.align	128
        .global         _ZN10layer_norm13ln_bwd_kernelINS_13Kernel_traitsI6__halfffffjLj4096ELj1ELj1ELj4ELj16ENS_18Kernel_traits_baseILj4096ES2_ffffjLj128EEEEELb0ELb1ELb0ELb1EEEvNS_9BwdParamsE
        .type           _ZN10layer_norm13ln_bwd_kernelINS_13Kernel_traitsI6__halfffffjLj4096ELj1ELj1ELj4ELj16ENS_18Kernel_traits_baseILj4096ES2_ffffjLj128EEEEELb0ELb1ELb0ELb1EEEvNS_9BwdParamsE,@function
        .size           _ZN10layer_norm13ln_bwd_kernelINS_13Kernel_traitsI6__halfffffjLj4096ELj1ELj1ELj4ELj16ENS_18Kernel_traits_baseILj4096ES2_ffffjLj128EEEEELb0ELb1ELb0ELb1EEEvNS_9BwdParamsE,(.L_x_11899 - _ZN10layer_norm13ln_bwd_kernelINS_13Kernel_traitsI6__halfffffjLj4096ELj1ELj1ELj4ELj16ENS_18Kernel_traits_baseILj4096ES2_ffffjLj128EEEEELb0ELb1ELb0ELb1EEEvNS_9BwdParamsE)
        .other          _ZN10layer_norm13ln_bwd_kernelINS_13Kernel_traitsI6__halfffffjLj4096ELj1ELj1ELj4ELj16ENS_18Kernel_traits_baseILj4096ES2_ffffjLj128EEEEELb0ELb1ELb0ELb1EEEvNS_9BwdParamsE,@"STO_CUDA_ENTRY STV_DEFAULT"
_ZN10layer_norm13ln_bwd_kernelINS_13Kernel_traitsI6__halfffffjLj4096ELj1ELj1ELj4ELj16ENS_18Kernel_traits_baseILj4096ES2_ffffjLj128EEEEELb0ELb1ELb0ELb1EEEvNS_9BwdParamsE:
.text._ZN10layer_norm13ln_bwd_kernelINS_13Kernel_traitsI6__halfffffjLj4096ELj1ELj1ELj4ELj16ENS_18Kernel_traits_baseILj4096ES2_ffffjLj128EEEEELb0ELb1ELb0ELb1EEEvNS_9BwdParamsE:
        /* <DEDUP_REMOVED lines=57> */
.L_x_9749:
[----:B------:R-:W-:-:S04]  /*0390*/  SHF.L.U32 R0, R0, 0x3, RZ ;  /* 0x0000000300007819 */ /* 0x000fc800000006ff */
[----:B------:R-:W-:-:S04]  /*03a0*/  LOP3.LUT R0, R0, 0x3f8, RZ, 0xc0, !PT ;  /* 0x000003f800007812 */ /* 0x000fc800078ec0ff */
[----:B------:R-:W-:-:S04]  /*03b0*/  IADD3 R2, P0, R0, c[0x0][0x1b0], RZ ;  /* 0x00006c0000027a10 */ /* 0x000fc80007f1e0ff */
[----:B------:R-:W-:-:S05]  /*03c0*/  IADD3.X R3, RZ, c[0x0][0x1b4], RZ, P0, !PT ;  /* 0x00006d00ff037a10 */ /* 0x000fca00007fe4ff */
[----:B------:R-:W2:Y:S04]  /*03d0*/  LDG.E.64 R6, [R2.64] ;  /* 0x0000000402067981 */ /* 0x000ea8000c1e1b00 */
[----:B------:R2:W3:Y:S04]  /*03e0*/  LDG.E.64 R10, [R2.64+0x400] ;  /* 0x00040004020a7981 */ /* 0x0004e8000c1e1b00 */
[----:B------:R2:W4:Y:S04]  /*03f0*/  LDG.E.64 R14, [R2.64+0x800] ;  /* 0x00080004020e7981 */ /* 0x000528000c1e1b00 */
[----:B------:R2:W5:Y:S04]  /*0400*/  LDG.E.64 R18, [R2.64+0xc00] ;  /* 0x000c000402127981 */ /* 0x000568000c1e1b00 */
[----:B------:R2:W5:Y:S04]  /*0410*/  LDG.E.64 R22, [R2.64+0x1000] ;  /* 0x0010000402167981 */ /* 0x000568000c1e1b00 */
[----:B------:R2:W5:Y:S01]  /*0420*/  LDG.E.64 R26, [R2.64+0x1400] ;  /* 0x00140004021a7981 */ /* 0x000562000c1e1b00 */
[----:B------:R-:W-:-:S03]  /*0430*/  IADD3 R4, P0, R0, c[0x0][0x1c8], RZ ;  /* 0x0000720000047a10 */ /* 0x000fc60007f1e0ff */
[----:B------:R2:W5:Y:S01]  /*0440*/  LDG.E.64 R30, [R2.64+0x1800] ;  /* 0x00180004021e7981 */ /* 0x000562000c1e1b00 */
[----:B------:R-:W-:-:S03]  /*0450*/  IADD3.X R5, RZ, c[0x0][0x1cc], RZ, P0, !PT ;  /* 0x00007300ff057a10 */ /* 0x000fc600007fe4ff */
[----:B------:R2:W5:Y:S04]  /*0460*/  LDG.E.64 R34, [R2.64+0x1c00] ;  /* 0x001c000402227981 */ /* 0x000568000c1e1b00 */
[----:B------:R0:W5:Y:S04]  /*0470*/  LDG.E.64 R8, [R4.64] ;  /* 0x0000000404087981 */ /* 0x000168000c1e1b00 */
[----:B------:R0:W5:Y:S04]  /*0480*/  LDG.E.64 R12, [R4.64+0x400] ;  /* 0x00040004040c7981 */ /* 0x000168000c1e1b00 */
[----:B------:R0:W5:Y:S04]  /*0490*/  LDG.E.64 R16, [R4.64+0x800] ;  /* 0x0008000404107981 */ /* 0x000168000c1e1b00 */
        /* <DEDUP_REMOVED lines=9> */
[----:B------:R-:W-:Y:S01]  /*0530*/  HFMA2.MMA R186, -RZ, RZ, 0, 0 ;  /* 0x00000000ffba7435 */ /* 0x000fe200000001ff */
[----:B------:R-:W-:Y:S01]  /*0540*/  CS2R R232, SRZ ;  /* 0x0000000000e87805 */ /* 0x000fe2000001ff00 */
[----:B------:R-:W-:Y:S01]  /*0550*/  HFMA2.MMA R168, -RZ, RZ, 0, 0 ;  /* 0x00000000ffa87435 */ /* 0x000fe200000001ff */
[----:B------:R-:W-:Y:S01]  /*0560*/  CS2R R230, SRZ ;  /* 0x0000000000e67805 */ /* 0x000fe2000001ff00 */
[----:B------:R-:W-:Y:S01]  /*0570*/  HFMA2.MMA R162, -RZ, RZ, 0, 0 ;  /* 0x00000000ffa27435 */ /* 0x000fe200000001ff */
        /* <DEDUP_REMOVED lines=15> */
[----:B------:R-:W-:Y:S01]  /*0670*/  MOV R165, RZ ;  /* 0x000000ff00a57202 */ /* 0x000fe20000000f00 */
        /* <DEDUP_REMOVED lines=11> */
[----:B--2---:R-:W-:Y:S01]  /*0730*/  HADD2.F32 R2, -RZ, R6.H0_H0 ;  /* 0x20000006ff027230 */ /* 0x004fe20000004100 */
[--C-:B------:R-:W-:Y:S01]  /*0740*/  SHF.R.U64 R63, R6, 0x10, R7.reuse ;  /* 0x00000010063f7819 */ /* 0x100fe20000001207 */
[----:B------:R-:W-:Y:S01]  /*0750*/  HADD2.F32 R0, -RZ, R7.H0_H0 ;  /* 0x20000007ff007230 */ /* 0x000fe20000004100 */
[----:B------:R-:W-:-:S02]  /*0760*/  SHF.R.U32.HI R62, RZ, 0x10, R7 ;  /* 0x00000010ff3e7819 */ /* 0x000fc40000011607 */
[----:B------:R0:W-:Y:S01]  /*0770*/  STL [R1+0xbc], R2 ;  /* 0x0000bc0201007387 */ /* 0x0001e20000100800 */
[--C-:B---3--:R-:W-:Y:S01]  /*0780*/  SHF.R.U64 R61, R10, 0x10, R11.reuse ;  /* 0x000000100a3d7819 */ /* 0x108fe2000000120b */
[----:B------:R-:W-:Y:S01]  /*0790*/  HADD2.F32 R63, -RZ, R63.H0_H0 ;  /* 0x2000003fff3f7230 */ /* 0x000fe20000004100 */
[----:B------:R-:W-:Y:S01]  /*07a0*/  SHF.R.U32.HI R60, RZ, 0x10, R11 ;  /* 0x00000010ff3c7819 */ /* 0x000fe2000001160b */
[----:B------:R1:W-:Y:S01]  /*07b0*/  STL [R1+0xb4], R0 ;  /* 0x0000b40001007387 */ /* 0x0003e20000100800 */
[--C-:B----4-:R-:W-:Y:S01]  /*07c0*/  SHF.R.U64 R59, R14, 0x10, R15.reuse ;  /* 0x000000100e3b7819 */ /* 0x110fe2000000120f */
[----:B------:R-:W-:Y:S01]  /*07d0*/  HADD2.F32 R62, -RZ, R62.H0_H0 ;  /* 0x2000003eff3e7230 */ /* 0x000fe20000004100 */
[----:B------:R-:W-:Y:S01]  /*07e0*/  SHF.R.U32.HI R58, RZ, 0x10, R15 ;  /* 0x00000010ff3a7819 */ /* 0x000fe2000001160f */
[----:B------:R-:W-:Y:S01]  /*07f0*/  HADD2.F32 R61, -RZ, R61.H0_H0 ;  /* 0x2000003dff3d7230 */ /* 0x000fe20000004100 */
[--C-:B-----5:R-:W-:Y:S01]  /*0800*/  SHF.R.U64 R57, R18, 0x10, R19.reuse ;  /* 0x0000001012397819 */ /* 0x120fe20000001213 */
[----:B0-----:R-:W-:Y:S01]  /*0810*/  HADD2.F32 R2, -RZ, R10.H0_H0 ;  /* 0x2000000aff027230 */ /* 0x001fe20000004100 */
[----:B------:R-:W-:Y:S01]  /*0820*/  SHF.R.U32.HI R56, RZ, 0x10, R19 ;  /* 0x00000010ff387819 */ /* 0x000fe20000011613 */
[----:B------:R-:W-:Y:S01]  /*0830*/  HADD2.F32 R60, -RZ, R60.H0_H0 ;  /* 0x2000003cff3c7230 */ /* 0x000fe20000004100 */
[--C-:B------:R-:W-:Y:S01]  /*0840*/  SHF.R.U64 R55, R22, 0x10, R23.reuse ;  /* 0x0000001016377819 */ /* 0x100fe20000001217 */
[----:B-1----:R-:W-:Y:S01]  /*0850*/  HADD2.F32 R0, -RZ, R11.H0_H0 ;  /* 0x2000000bff007230 */ /* 0x002fe20000004100 */
[----:B------:R0:W-:Y:S01]  /*0860*/  STL [R1+0xac], R2 ;  /* 0x0000ac0201007387 */ /* 0x0001e20000100800 */
[----:B------:R-:W-:Y:S01]  /*0870*/  SHF.R.U32.HI R54, RZ, 0x10, R23 ;  /* 0x00000010ff367819 */ /* 0x000fe20000011617 */
[----:B------:R-:W-:Y:S01]  /*0880*/  HADD2.F32 R59, -RZ, R59.H0_H0 ;  /* 0x2000003bff3b7230 */ /* 0x000fe20000004100 */
[--C-:B------:R-:W-:Y:S01]  /*0890*/  SHF.R.U64 R53, R26, 0x10, R27.reuse ;  /* 0x000000101a357819 */ /* 0x100fe2000000121b */
[----:B------:R1:W-:Y:S01]  /*08a0*/  STL [R1+0xa4], R0 ;  /* 0x0000a40001007387 */ /* 0x0003e20000100800 */
[----:B------:R-:W-:Y:S01]  /*08b0*/  HADD2.F32 R58, -RZ, R58.H0_H0 ;  /* 0x2000003aff3a7230 */ /* 0x000fe20000004100 */
[----:B------:R-:W-:Y:S01]  /*08c0*/  SHF.R.U32.HI R52, RZ, 0x10, R27 ;  /* 0x00000010ff347819 */ /* 0x000fe2000001161b */
[----:B------:R-:W-:Y:S01]  /*08d0*/  HADD2.F32 R57, -RZ, R57.H0_H0 ;  /* 0x20000039ff397230 */ /* 0x000fe20000004100 */
[--C-:B------:R-:W-:Y:S01]  /*08e0*/  SHF.R.U64 R51, R30, 0x10, R31.reuse ;  /* 0x000000101e337819 */ /* 0x100fe2000000121f */
[----:B------:R-:W-:Y:S01]  /*08f0*/  HADD2.F32 R56, -RZ, R56.H0_H0 ;  /* 0x20000038ff387230 */ /* 0x000fe20000004100 */
[----:B------:R-:W-:Y:S01]  /*0900*/  SHF.R.U32.HI R50, RZ, 0x10, R31 ;  /* 0x00000010ff327819 */ /* 0x000fe2000001161f */
[----:B0-----:R-:W-:Y:S01]  /*0910*/  HADD2.F32 R2, -RZ, R14.H0_H0 ;  /* 0x2000000eff027230 */ /* 0x001fe20000004100 */
[--C-:B------:R-:W-:Y:S01]  /*0920*/  SHF.R.U64 R49, R34, 0x10, R35.reuse ;  /* 0x0000001022317819 */ /* 0x100fe20000001223 */
[----:B------:R-:W-:Y:S01]  /*0930*/  HADD2.F32 R55, -RZ, R55.H0_H0 ;  /* 0x20000037ff377230 */ /* 0x000fe20000004100 */
[----:B------:R-:W-:Y:S01]  /*0940*/  SHF.R.U32.HI R48, RZ, 0x10, R35 ;  /* 0x00000010ff307819 */ /* 0x000fe20000011623 */
[----:B-1----:R-:W-:Y:S01]  /*0950*/  HADD2.F32 R0, -RZ, R15.H0_H0 ;  /* 0x2000000fff007230 */ /* 0x002fe20000004100 */
[----:B------:R0:W-:Y:S01]  /*0960*/  STL [R1+0x9c], R2 ;  /* 0x00009c0201007387 */ /* 0x0001e20000100800 */
[----:B------:R-:W-:Y:S01]  /*0970*/  HADD2.F32 R54, -RZ, R54.H0_H0 ;  /* 0x20000036ff367230 */ /* 0x000fe20000004100 */
[--C-:B------:R-:W-:Y:S01]  /*0980*/  SHF.R.U64 R47, R8, 0x10, R9.reuse ;  /* 0x00000010082f7819 */ /* 0x100fe20000001209 */
[----:B------:R-:W-:Y:S01]  /*0990*/  HADD2.F32 R53, -RZ, R53.H0_H0 ;  /* 0x20000035ff357230 */ /* 0x000fe20000004100 */
        /* <DEDUP_REMOVED lines=40> */
[----:B------:R-:W-:Y:S01]  /*0c20*/  CS2R R24, SRZ ;  /* 0x0000000000187805 */ /* 0x000fe2000001ff00 */
[----:B------:R-:W-:Y:S01]  /*0c30*/  HADD2.F32 R248, -RZ, R28.H0_H0 ;  /* 0x2000001cfff87230 */ /* 0x000fe20000004100 */
[----:B------:R-:W-:Y:S01]  /*0c40*/  CS2R R22, SRZ ;  /* 0x0000000000167805 */ /* 0x000fe2000001ff00 */
[----:B-1----:R-:W-:Y:S01]  /*0c50*/  HADD2.F32 R0, -RZ, R27.H0_H0 ;  /* 0x2000001bff007230 */ /* 0x002fe20000004100 */
[----:B------:R0:W-:Y:S01]  /*0c60*/  STL [R1+0x6c], R2 ;  /* 0x00006c0201007387 */ /* 0x0001e20000100800 */
[----:B------:R-:W-:Y:S01]  /*0c70*/  HADD2.F32 R246, -RZ, R29.H0_H0 ;  /* 0x2000001dfff67230 */ /* 0x000fe20000004100 */
[----:B------:R-:W-:Y:S01]  /*0c80*/  CS2R R28, SRZ ;  /* 0x00000000001c7805 */ /* 0x000fe2000001ff00 */
[----:B------:R-:W-:Y:S01]  /*0c90*/  HADD2.F32 R244, -RZ, R32.H0_H0 ;  /* 0x20000020fff47230 */ /* 0x000fe20000004100 */
[----:B------:R1:W-:Y:S01]  /*0ca0*/  STL [R1+0x64], R0 ;  /* 0x0000640001007387 */ /* 0x0003e20000100800 */
[----:B------:R-:W-:Y:S01]  /*0cb0*/  HADD2.F32 R242, -RZ, R33.H0_H0 ;  /* 0x20000021fff27230 */ /* 0x000fe20000004100 */
[----:B------:R-:W-:Y:S01]  /*0cc0*/  CS2R R32, SRZ ;  /* 0x0000000000207805 */ /* 0x000fe2000001ff00 */
[----:B------:R-:W-:Y:S01]  /*0cd0*/  HADD2.F32 R240, -RZ, R36.H0_H0 ;  /* 0x20000024fff07230 */ /* 0x000fe20000004100 */
[----:B------:R-:W-:Y:S01]  /*0ce0*/  CS2R R26, SRZ ;  /* 0x00000000001a7805 */ /* 0x000fe2000001ff00 */
[----:B------:R-:W-:Y:S01]  /*0cf0*/  HADD2.F32 R238, -RZ, R37.H0_H0 ;  /* 0x20000025ffee7230 */ /* 0x000fe20000004100 */
[----:B------:R-:W-:Y:S01]  /*0d00*/  CS2R R36, SRZ ;  /* 0x0000000000247805 */ /* 0x000fe2000001ff00 */
[----:B0-----:R-:W-:Y:S01]  /*0d10*/  HADD2.F32 R2, -RZ, R30.H0_H0 ;  /* 0x2000001eff027230 */ /* 0x001fe20000004100 */
[----:B------:R-:W-:Y:S01]  /*0d20*/  CS2R R18, SRZ ;  /* 0x0000000000127805 */ /* 0x000fe2000001ff00 */
[----:B------:R-:W-:Y:S01]  /*0d30*/  CS2R R14, SRZ ;  /* 0x00000000000e7805 */ /* 0x000fe2000001ff00 */
[----:B-1----:R-:W-:Y:S01]  /*0d40*/  HADD2.F32 R0, -RZ, R31.H0_H0 ;  /* 0x2000001fff007230 */ /* 0x002fe20000004100 */
[----:B------:R-:W-:Y:S01]  /*0d50*/  CS2R R30, SRZ ;  /* 0x00000000001e7805 */ /* 0x000fe2000001ff00 */
[----:B------:R0:W-:Y:S01]  /*0d60*/  STL [R1+0x5c], R2 ;  /* 0x00005c0201007387 */ /* 0x0001e20000100800 */
[----:B------:R-:W-:Y:S01]  /*0d70*/  CS2R R10, SRZ ;  /* 0x00000000000a7805 */ /* 0x000fe2000001ff00 */
[----:B------:R-:W-:Y:S01]  /*0d80*/  CS2R R6, SRZ ;  /* 0x0000000000067805 */ /* 0x000fe2000001ff00 */
[----:B------:R-:W-:Y:S01]  /*0d90*/  HADD2.F32 R251, -RZ, R251.H0_H0 ;  /* 0x200000fbfffb7230 */ /* 0x000fe20000004100 */
[----:B------:R1:W-:Y:S01]  /*0da0*/  STL [R1+0x54], R0 ;  /* 0x0000540001007387 */ /* 0x0003e20000100800 */
[----:B------:R-:W-:-:S02]  /*0db0*/  HADD2.F32 R249, -RZ, R249.H0_H0 ;  /* 0x200000f9fff97230 */ /* 0x000fc40000004100 */
[----:B------:R-:W-:Y:S02]  /*0dc0*/  HADD2.F32 R247, -RZ, R247.H0_H0 ;  /* 0x200000f7fff77230 */ /* 0x000fe40000004100 */
[----:B------:R-:W-:Y:S02]  /*0dd0*/  HADD2.F32 R245, -RZ, R245.H0_H0 ;  /* 0x200000f5fff57230 */ /* 0x000fe40000004100 */
[----:B0-----:R-:W-:Y:S02]  /*0de0*/  HADD2.F32 R2, -RZ, R34.H0_H0 ;  /* 0x20000022ff027230 */ /* 0x001fe40000004100 */
[----:B------:R-:W-:Y:S02]  /*0df0*/  HADD2.F32 R243, -RZ, R243.H0_H0 ;  /* 0x200000f3fff37230 */ /* 0x000fe40000004100 */
[----:B-1----:R-:W-:Y:S01]  /*0e00*/  HADD2.F32 R0, -RZ, R35.H0_H0 ;  /* 0x20000023ff007230 */ /* 0x002fe20000004100 */
[----:B------:R0:W-:Y:S01]  /*0e10*/  STL [R1+0x4c], R2 ;  /* 0x00004c0201007387 */ /* 0x0001e20000100800 */
[----:B------:R-:W-:Y:S01]  /*0e20*/  CS2R R34, SRZ ;  /* 0x0000000000227805 */ /* 0x000fe2000001ff00 */
[----:B------:R-:W-:-:S02]  /*0e30*/  HADD2.F32 R241, -RZ, R241.H0_H0 ;  /* 0x200000f1fff17230 */ /* 0x000fc40000004100 */
[----:B------:R1:W-:Y:S01]  /*0e40*/  STL [R1+0x44], R0 ;  /* 0x0000440001007387 */ /* 0x0003e20000100800 */
[----:B------:R-:W-:Y:S02]  /*0e50*/  HADD2.F32 R239, -RZ, R239.H0_H0 ;  /* 0x200000efffef7230 */ /* 0x000fe40000004100 */
[----:B------:R-:W-:Y:S02]  /*0e60*/  HADD2.F32 R237, -RZ, R237.H0_H0 ;  /* 0x200000edffed7230 */ /* 0x000fe40000004100 */
[----:B0-----:R-:W-:Y:S02]  /*0e70*/  HADD2.F32 R2, -RZ, R8.H0_H0 ;  /* 0x20000008ff027230 */ /* 0x001fe40000004100 */
[----:B-1----:R-:W-:-:S03]  /*0e80*/  HADD2.F32 R0, -RZ, R9.H0_H0 ;  /* 0x20000009ff007230 */ /* 0x002fc60000004100 */
[----:B------:R0:W-:Y:S01]  /*0e90*/  STL [R1+0x3c], R2 ;  /* 0x00003c0201007387 */ /* 0x0001e20000100800 */
[----:B------:R-:W-:-:S03]  /*0ea0*/  CS2R R8, SRZ ;  /* 0x0000000000087805 */ /* 0x000fc6000001ff00 */
[----:B------:R1:W-:Y:S01]  /*0eb0*/  STL [R1+0x34], R0 ;  /* 0x0000340001007387 */ /* 0x0003e20000100800 */
        /* <DEDUP_REMOVED lines=14> */
[----:B------:R1:W-:Y:S04]  /*0fa0*/  STL [R1+0x4], R0 ;  /* 0x0000040001007387 */ /* 0x0003e80000100800 */
[----:B------:R2:W-:Y:S01]  /*0fb0*/  STL [R1+0xb8], R63 ;  /* 0x0000b83f01007387 */ /* 0x0005e20000100800 */
[----:B0-----:R-:W-:-:S03]  /*0fc0*/  CS2R R2, SRZ ;  /* 0x0000000000027805 */ /* 0x001fc6000001ff00 */
[----:B------:R2:W-:Y:S01]  /*0fd0*/  STL [R1+0xb0], R62 ;  /* 0x0000b03e01007387 */ /* 0x0005e20000100800 */
[----:B-1----:R-:W-:-:S03]  /*0fe0*/  HFMA2.MMA R0, -RZ, RZ, 0, 0 ;  /* 0x00000000ff007435 */ /* 0x002fc600000001ff */
[----:B------:R2:W-:Y:S04]  /*0ff0*/  STL [R1+0xa8], R61 ;  /* 0x0000a83d01007387 */ /* 0x0005e80000100800 */
        /* <DEDUP_REMOVED lines=20> */
[----:B------:R2:W-:Y:S02]  /*1140*/  STL [R1], R40 ;  /* 0x0000002801007387 */ /* 0x0005e40000100800 */
.L_x_9754:
[----:B------:R-:W0:Y:S01]  /*1150*/  S2R R78, SR_TID.X ;  /* 0x00000000004e7919 */ /* 0x000e220000002100 */
[----:B------:R-:W-:Y:S01]  /*1160*/  IMAD R76, R152, c[0x0][0x168], RZ ;  /* 0x00005a00984c7a24 */ /* 0x000fe200078e02ff */
[----:B------:R-:W-:-:S02]  /*1170*/  MOV R110, 0x4 ;  /* 0x00000004006e7802 */ /* 0x000fc40000000f00 */
[----:B------:R-:W3:Y:S02]  /*1180*/  LDL R220, [R1+0xb8] ;  /* 0x0000b80001dc7983 */ /* 0x000ee40000100800 */
[----:B------:R-:W-:Y:S02]  /*1190*/  SHF.R.S32.HI R77, RZ, 0x1f, R76 ;  /* 0x0000001fff4d7819 */ /* 0x000fe4000001144c */
[----:B------:R-:W4:Y:S02]  /*11a0*/  LDL R221, [R1+0xb4] ;  /* 0x0000b40001dd7983 */ /* 0x000f240000100800 */
[----:B------:R-:W-:Y:S01]  /*11b0*/  LEA.HI R133, R77, R76, RZ, 0x2 ;  /* 0x0000004c4d857211 */ /* 0x000fe200078f10ff */
[----:B------:R-:W-:Y:S01]  /*11c0*/  IMAD.WIDE R76, R152, R110, c[0x0][0x1a0] ;  /* 0x00006800984c7625 */ /* 0x000fe200078e026e */
[----:B--2---:R-:W2:Y:S04]  /*11d0*/  LDL R222, [R1+0xb0] ;  /* 0x0000b00001de7983 */ /* 0x004ea80000100800 */
[----:B------:R1:W2:Y:S01]  /*11e0*/  LDG.E R183, [R76.64] ;  /* 0x000000044cb77981 */ /* 0x0002a2000c1e1900 */
[----:B0-----:R-:W-:-:S04]  /*11f0*/  LOP3.LUT R78, R78, 0x7f, RZ, 0xc0, !PT ;  /* 0x0000007f4e4e7812 */ /* 0x001fc800078ec0ff */
[----:B------:R-:W-:-:S04]  /*1200*/  LEA.HI.SX32 R133, R133, R78, 0x1e ;  /* 0x0000004e85857211 */ /* 0x000fc800078ff2ff */
[C---:B------:R-:W-:Y:S02]  /*1210*/  SHF.L.U32 R182, R133.reuse, 0x4, RZ ;  /* 0x0000000485b67819 */ /* 0x040fe400000006ff */
[C---:B------:R-:W-:Y:S02]  /*1220*/  IADD3 R134, R133.reuse, 0x80, RZ ;  /* 0x0000008085867810 */ /* 0x040fe40007ffe0ff */
[----:B------:R-:W-:Y:S02]  /*1230*/  IADD3 R137, R133, 0x100, RZ ;  /* 0x0000010085897810 */ /* 0x000fe40007ffe0ff */
[----:B------:R-:W-:Y:S02]  /*1240*/  SHF.R.U32.HI R181, RZ, 0x1c, R133 ;  /* 0x0000001cffb57819 */ /* 0x000fe40000011685 */
[----:B-1----:R-:W-:Y:S02]  /*1250*/  IADD3 R76, P0, R182, c[0x0][0x188], RZ ;  /* 0x00006200b64c7a10 */ /* 0x002fe40007f1e0ff */
[----:B------:R-:W-:-:S02]  /*1260*/  SHF.L.U32 R180, R134, 0x4, RZ ;  /* 0x0000000486b47819 */ /* 0x000fc400000006ff */
[----:B------:R-:W-:Y:S02]  /*1270*/  IADD3 R139, R133, 0x180, RZ ;  /* 0x00000180858b7810 */ /* 0x000fe40007ffe0ff */
[----:B------:R-:W-:Y:S02]  /*1280*/  SHF.L.U32 R178, R137, 0x4, RZ ;  /* 0x0000000489b27819 */ /* 0x000fe400000006ff */
[----:B------:R-:W-:Y:S02]  /*1290*/  IADD3 R138, R133, 0x200, RZ ;  /* 0x00000200858a7810 */ /* 0x000fe40007ffe0ff */
[----:B------:R-:W-:Y:S02]  /*12a0*/  IADD3.X R77, R181, c[0x0][0x18c], RZ, P0, !PT ;  /* 0x00006300b54d7a10 */ /* 0x000fe400007fe4ff */
[----:B------:R-:W-:Y:S02]  /*12b0*/  SHF.R.U32.HI R179, RZ, 0x1c, R134 ;  /* 0x0000001cffb37819 */ /* 0x000fe40000011686 */
[----:B------:R-:W-:-:S02]  /*12c0*/  IADD3 R80, P0, R180, c[0x0][0x188], RZ ;  /* 0x00006200b4507a10 */ /* 0x000fc40007f1e0ff */
[----:B------:R-:W-:Y:S02]  /*12d0*/  SHF.R.U32.HI R175, RZ, 0x1c, R137 ;  /* 0x0000001cffaf7819 */ /* 0x000fe40000011689 */
[----:B------:R-:W-:Y:S02]  /*12e0*/  SHF.R.S32.HI R129, RZ, 0x1f, R152 ;  /* 0x0000001fff817819 */ /* 0x000fe40000011498 */
[----:B------:R-:W-:Y:S02]  /*12f0*/  MOV R156, 0x3f800000 ;  /* 0x3f800000009c7802 */ /* 0x000fe40000000f00 */
[----:B------:R-:W-:Y:S01]  /*1300*/  MOV R177, 0x10 ;  /* 0x0000001000b17802 */ /* 0x000fe20000000f00 */
[----:B------:R-:W-:Y:S01]  /*1310*/  ULDC.U8 UR6, c[0x0][0x1f0] ;  /* 0x00007c0000067ab9 */ /* 0x000fe20000000000 */
[----:B------:R-:W-:Y:S01]  /*1320*/  SHF.L.U32 R173, R139, 0x4, RZ ;  /* 0x000000048bad7819 */ /* 0x000fe200000006ff */
[----:B------:R-:W-:Y:S01]  /*1330*/  IMAD.WIDE R110, R152, R110, c[0x0][0x1a8] ;  /* 0x00006a00986e7625 */ /* 0x000fe200078e026e */
[----:B------:R-:W-:Y:S01]  /*1340*/  IADD3 R84, P1, R178, c[0x0][0x188], RZ ;  /* 0x00006200b2547a10 */ /* 0x000fe20007f3e0ff */
[----:B------:R-:W3:Y:S01]  /*1350*/  LDG.E.128 R76, [R76.64] ;  /* 0x000000044c4c7981 */ /* 0x000ee2000c1e1d00 */
[----:B------:R-:W-:-:S02]  /*1360*/  SHF.L.U32 R171, R138, 0x4, RZ ;  /* 0x000000048aab7819 */ /* 0x000fc400000006ff */
[----:B------:R-:W-:Y:S02]  /*1370*/  IADD3.X R81, R179, c[0x0][0x18c], RZ, P0, !PT ;  /* 0x00006300b3517a10 */ /* 0x000fe400007fe4ff */
[----:B------:R-:W-:Y:S02]  /*1380*/  SHF.R.U32.HI R174, RZ, 0x1c, R139 ;  /* 0x0000001cffae7819 */ /* 0x000fe4000001168b */
[----:B------:R-:W-:Y:S02]  /*1390*/  SHF.R.U32.HI R172, RZ, 0x1c, R138 ;  /* 0x0000001cffac7819 */ /* 0x000fe4000001168a */
[C---:B------:R-:W-:Y:S02]  /*13a0*/  IADD3 R195, R133.reuse, 0x280, RZ ;  /* 0x0000028085c37810 */ /* 0x040fe40007ffe0ff */
[C---:B------:R-:W-:Y:S02]  /*13b0*/  IADD3 R184, R133.reuse, 0x380, RZ ;  /* 0x0000038085b87810 */ /* 0x040fe40007ffe0ff */
[C---:B------:R-:W-:Y:S01]  /*13c0*/  IADD3 R194, R133.reuse, 0x300, RZ ;  /* 0x0000030085c27810 */ /* 0x040fe20007ffe0ff */
[----:B------:R-:W-:Y:S01]  /*13d0*/  IMAD.WIDE.U32 R108, R133, R177, c[0x0][0x208] ;  /* 0x00008200856c7625 */ /* 0x000fe200078e00b1 */
[----:B------:R-:W-:Y:S01]  /*13e0*/  IADD3 R88, P0, R173, c[0x0][0x188], RZ ;  /* 0x00006200ad587a10 */ /* 0x000fe20007f1e0ff */
[----:B------:R-:W3:Y:S01]  /*13f0*/  LDG.E.128 R80, [R80.64] ;  /* 0x0000000450507981 */ /* 0x000ee2000c1e1d00 */
[----:B------:R-:W-:-:S02]  /*1400*/  IADD3.X R85, R175, c[0x0][0x18c], RZ, P1, !PT ;  /* 0x00006300af557a10 */ /* 0x000fc40000ffe4ff */
[----:B------:R-:W-:Y:S01]  /*1410*/  IADD3 R92, P1, R171, c[0x0][0x188], RZ ;  /* 0x00006200ab5c7a10 */ /* 0x000fe20007f3e0ff */
[-C--:B------:R-:W-:Y:S01]  /*1420*/  IMAD.WIDE.U32 R116, R137, R177.reuse, c[0x0][0x208] ;  /* 0x0000820089747625 */ /* 0x080fe200078e00b1 */
[----:B------:R-:W-:Y:S01]  /*1430*/  IADD3.X R89, R174, c[0x0][0x18c], RZ, P0, !PT ;  /* 0x00006300ae597a10 */ /* 0x000fe200007fe4ff */
[----:B------:R0:W3:Y:S01]  /*1440*/  LDG.E R155, [R110.64] ;  /* 0x000000046e9b7981 */ /* 0x0000e2000c1e1900 */
[----:B------:R-:W-:Y:S02]  /*1450*/  IADD3.X R93, R172, c[0x0][0x18c], RZ, P1, !PT ;  /* 0x00006300ac5d7a10 */ /* 0x000fe40000ffe4ff */
[----:B------:R-:W-:Y:S01]  /*1460*/  SHF.L.U32 R169, R195, 0x4, RZ ;  /* 0x00000004c3a97819 */ /* 0x000fe200000006ff */
[----:B------:R-:W-:Y:S01]  /*1470*/  IMAD.WIDE.U32 R112, R134, R177, c[0x0][0x208] ;  /* 0x0000820086707625 */ /* 0x000fe200078e00b1 */
[----:B------:R-:W3:Y:S04]  /*1480*/  LDG.E.128 R88, [R88.64] ;  /* 0x0000000458587981 */ /* 0x000ee8000c1e1d00 */
[----:B------:R-:W4:Y:S01]  /*1490*/  LDG.E.128 R92, [R92.64] ;  /* 0x000000045c5c7981 */ /* 0x000f22000c1e1d00 */
[----:B------:R-:W-:-:S02]  /*14a0*/  SHF.R.U32.HI R170, RZ, 0x1c, R195 ;  /* 0x0000001cffaa7819 */ /* 0x000fc400000116c3 */
[----:B------:R-:W-:Y:S01]  /*14b0*/  IADD3 R96, P0, R169, c[0x0][0x188], RZ ;  /* 0x00006200a9607a10 */ /* 0x000fe20007f1e0ff */
[-C--:B------:R-:W-:Y:S01]  /*14c0*/  IMAD.WIDE.U32 R120, R139, R177.reuse, c[0x0][0x208] ;  /* 0x000082008b787625 */ /* 0x080fe200078e00b1 */
[----:B------:R-:W-:Y:S01]  /*14d0*/  SHF.L.U32 R153, R184, 0x4, RZ ;  /* 0x00000004b8997819 */ /* 0x000fe200000006ff */
[----:B------:R-:W4:Y:S01]  /*14e0*/  LDG.E.128 R84, [R84.64] ;  /* 0x0000000454547981 */ /* 0x000f22000c1e1d00 */
[----:B------:R-:W-:Y:S02]  /*14f0*/  IADD3.X R97, R170, c[0x0][0x18c], RZ, P0, !PT ;  /* 0x00006300aa617a10 */ /* 0x000fe400007fe4ff */
[----:B------:R-:W-:Y:S01]  /*1500*/  SHF.R.U32.HI R154, RZ, 0x1c, R184 ;  /* 0x0000001cff9a7819 */ /* 0x000fe200000116b8 */
[----:B------:R-:W-:Y:S01]  /*1510*/  IMAD.WIDE.U32 R124, R138, R177, c[0x0][0x208] ;  /* 0x000082008a7c7625 */ /* 0x000fe200078e00b1 */
[----:B------:R-:W-:Y:S01]  /*1520*/  IADD3 R104, P0, R153, c[0x0][0x188], RZ ;  /* 0x0000620099687a10 */ /* 0x000fe20007f1e0ff */
[----:B------:R-:W4:Y:S03]  /*1530*/  LDG.E.128 R112, [R112.64] ;  /* 0x0000000470707981 */ /* 0x000f26000c1e1d00 */
[----:B------:R-:W-:Y:S01]  /*1540*/  IADD3.X R105, R154, c[0x0][0x18c], RZ, P0, !PT ;  /* 0x000063009a697a10 */ /* 0x000fe200007fe4ff */
[----:B------:R-:W4:Y:S01]  /*1550*/  LDG.E.128 R96, [R96.64] ;  /* 0x0000000460607981 */ /* 0x000f22000c1e1d00 */
[----:B------:R-:W-:-:S02]  /*1560*/  ISETP.NE.U32.AND P0, PT, RZ, c[0x0][0x1c0], PT ;  /* 0x00007000ff007a0c */ /* 0x000fc40003f05070 */
[----:B------:R-:W-:Y:S01]  /*1570*/  SHF.L.U32 R163, R194, 0x4, RZ ;  /* 0x00000004c2a37819 */ /* 0x000fe200000006ff */
[----:B------:R-:W4:Y:S01]  /*1580*/  LDG.E.128 R116, [R116.64] ;  /* 0x0000000474747981 */ /* 0x000f22000c1e1d00 */
[----:B------:R-:W-:Y:S02]  /*1590*/  ISETP.NE.AND.EX P0, PT, RZ, c[0x0][0x1c4], PT, P0 ;  /* 0x00007100ff007a0c */ /* 0x000fe40003f05300 */
[----:B------:R-:W-:Y:S01]  /*15a0*/  SHF.R.U32.HI R164, RZ, 0x1c, R194 ;  /* 0x0000001cffa47819 */ /* 0x000fe200000116c2 */
[----:B------:R-:W4:Y:S01]  /*15b0*/  LDG.E.128 R104, [R104.64] ;  /* 0x0000000468687981 */ /* 0x000f22000c1e1d00 */
[----:B------:R-:W-:-:S03]  /*15c0*/  IADD3 R100, P1, R163, c[0x0][0x188], RZ ;  /* 0x00006200a3647a10 */ /* 0x000fc60007f3e0ff */
[----:B------:R-:W4:Y:S01]  /*15d0*/  LDG.E.128 R120, [R120.64] ;  /* 0x0000000478787981 */ /* 0x000f22000c1e1d00 */
[----:B------:R-:W-:-:S03]  /*15e0*/  IADD3.X R101, R164, c[0x0][0x18c], RZ, P1, !PT ;  /* 0x00006300a4657a10 */ /* 0x000fc60000ffe4ff */
[----:B0-----:R-:W4:Y:S02]  /*15f0*/  LDG.E.128 R108, [R108.64] ;  /* 0x000000046c6c7981 */ /* 0x001f24000c1e1d00 */
[C---:B------:R-:W-:Y:S02]  /*1600*/  @P0 LEA R128, P1, R152.reuse, c[0x0][0x1c0], 0x2 ;  /* 0x0000700098800a11 */ /* 0x040fe400078210ff */
[----:B------:R-:W4:Y:S02]  /*1610*/  LDG.E.128 R100, [R100.64] ;  /* 0x0000000464647981 */ /* 0x000f24000c1e1d00 */
[----:B------:R-:W-:Y:S02]  /*1620*/  @P0 LEA.HI.X R129, R152, c[0x0][0x1c4], R129, 0x2, P1 ;  /* 0x0000710098810a11 */ /* 0x000fe400008f1481 */
[----:B------:R-:W4:Y:S04]  /*1630*/  LDG.E.128 R124, [R124.64] ;  /* 0x000000047c7c7981 */ /* 0x000f28000c1e1d00 */
[----:B------:R0:W5:Y:S01]  /*1640*/  @P0 LDG.E R156, [R128.64] ;  /* 0x00000004809c0981 */ /* 0x000162000c1e1900 */
[----:B------:R-:W-:-:S04]  /*1650*/  ISETP.NE.U32.AND P0, PT, RZ, c[0x0][0x218], PT ;  /* 0x00008600ff007a0c */ /* 0x000fc80003f05070 */
[----:B------:R-:W-:-:S13]  /*1660*/  ISETP.NE.AND.EX P0, PT, RZ, c[0x0][0x21c], PT, P0 ;  /* 0x00008700ff007a0c */ /* 0x000fda0003f05300 */
[----:B------:R-:W-:-:S04]  /*1670*/  @P0 LEA R132, P1, R133, c[0x0][0x218], 0x4 ;  /* 0x0000860085840a11 */ /* 0x000fc800078220ff */
[----:B------:R-:W-:-:S05]  /*1680*/  @P0 LEA.HI.X R133, R133, c[0x0][0x21c], RZ, 0x4, P1 ;  /* 0x0000870085850a11 */ /* 0x000fca00008f24ff */
[----:B------:R1:W5:Y:S02]  /*1690*/  @P0 LDG.E.128 R40, [R132.64] ;  /* 0x0000000484280981 */ /* 0x000364000c1e1d00 */
[----:B-1----:R-:W-:-:S04]  /*16a0*/  @P0 LEA R132, P1, R134, c[0x0][0x218], 0x4 ;  /* 0x0000860086840a11 */ /* 0x002fc800078220ff */
[----:B------:R-:W-:Y:S02]  /*16b0*/  @P0 LEA.HI.X R133, R134, c[0x0][0x21c], RZ, 0x4, P1 ;  /* 0x0000870086850a11 */ /* 0x000fe400008f24ff */
[----:B------:R-:W-:Y:S01]  /*16c0*/  @P0 LEA R136, P1, R137, c[0x0][0x218], 0x4 ;  /* 0x0000860089880a11 */ /* 0x000fe200078220ff */
[----:B0-----:R-:W-:Y:S02]  /*16d0*/  IMAD.WIDE.U32 R128, R195, R177, c[0x0][0x208] ;  /* 0x00008200c3807625 */ /* 0x001fe400078e00b1 */
[----:B------:R0:W5:Y:S01]  /*16e0*/  @P0 LDG.E.128 R44, [R132.64] ;  /* 0x00000004842c0981 */ /* 0x000162000c1e1d00 */
[----:B------:R-:W-:-:S03]  /*16f0*/  @P0 LEA.HI.X R137, R137, c[0x0][0x21c], RZ, 0x4, P1 ;  /* 0x0000870089890a11 */ /* 0x000fc600008f24ff */
[----:B------:R-:W4:Y:S04]  /*1700*/  LDG.E.128 R128, [R128.64] ;  /* 0x0000000480807981 */ /* 0x000f28000c1e1d00 */
[----:B------:R1:W5:Y:S02]  /*1710*/  @P0 LDG.E.128 R48, [R136.64] ;  /* 0x0000000488300981 */ /* 0x000364000c1e1d00 */
[----:B-1----:R-:W-:-:S04]  /*1720*/  @P0 LEA R136, P1, R139, c[0x0][0x218], 0x4 ;  /* 0x000086008b880a11 */ /* 0x002fc800078220ff */
[----:B------:R-:W-:Y:S02]  /*1730*/  @P0 LEA.HI.X R137, R139, c[0x0][0x21c], RZ, 0x4, P1 ;  /* 0x000087008b890a11 */ /* 0x000fe400008f24ff */
[----:B------:R-:W-:Y:S01]  /*1740*/  @P0 LEA R176, P1, R138, c[0x0][0x218], 0x4 ;  /* 0x000086008ab00a11 */ /* 0x000fe200078220ff */
[-C--:B0-----:R-:W-:Y:S02]  /*1750*/  IMAD.WIDE.U32 R132, R194, R177.reuse, c[0x0][0x208] ;  /* 0x00008200c2847625 */ /* 0x081fe400078e00b1 */
[----:B------:R0:W5:Y:S04]  /*1760*/  @P0 LDG.E.128 R52, [R136.64] ;  /* 0x0000000488340981 */ /* 0x000168000c1e1d00 */
[----:B------:R-:W4:Y:S01]  /*1770*/  LDG.E.128 R132, [R132.64] ;  /* 0x0000000484847981 */ /* 0x000f22000c1e1d00 */
[----:B0-----:R-:W-:Y:S01]  /*1780*/  IMAD.WIDE.U32 R136, R184, R177, c[0x0][0x208] ;  /* 0x00008200b8887625 */ /* 0x001fe200078e00b1 */
[----:B------:R-:W-:-:S05]  /*1790*/  @P0 LEA.HI.X R177, R138, c[0x0][0x21c], RZ, 0x4, P1 ;  /* 0x000087008ab10a11 */ /* 0x000fca00008f24ff */
[----:B------:R0:W5:Y:S04]  /*17a0*/  @P0 LDG.E.128 R56, [R176.64] ;  /* 0x00000004b0380981 */ /* 0x000168000c1e1d00 */
[----:B------:R-:W4:Y:S01]  /*17b0*/  LDG.E.128 R136, [R136.64] ;  /* 0x0000000488887981 */ /* 0x000f22000c1e1d00 */
[----:B0-----:R-:W-:-:S04]  /*17c0*/  @P0 LEA R176, P1, R195, c[0x0][0x218], 0x4 ;  /* 0x00008600c3b00a11 */ /* 0x001fc800078220ff */
[----:B------:R-:W-:-:S05]  /*17d0*/  @P0 LEA.HI.X R177, R195, c[0x0][0x21c], RZ, 0x4, P1 ;  /* 0x00008700c3b10a11 */ /* 0x000fca00008f24ff */
[----:B------:R0:W5:Y:S02]  /*17e0*/  @P0 LDG.E.128 R60, [R176.64] ;  /* 0x00000004b03c0981 */ /* 0x000164000c1e1d00 */
[----:B0-----:R-:W-:-:S04]  /*17f0*/  @P0 LEA R176, P1, R194, c[0x0][0x218], 0x4 ;  /* 0x00008600c2b00a11 */ /* 0x001fc800078220ff */
[----:B------:R-:W-:-:S05]  /*1800*/  @P0 LEA.HI.X R177, R194, c[0x0][0x21c], RZ, 0x4, P1 ;  /* 0x00008700c2b10a11 */ /* 0x000fca00008f24ff */
[----:B------:R0:W5:Y:S02]  /*1810*/  @P0 LDG.E.128 R64, [R176.64] ;  /* 0x00000004b0400981 */ /* 0x000164000c1e1d00 */
[----:B0-----:R-:W-:-:S04]  /*1820*/  @P0 LEA R176, P1, R184, c[0x0][0x218], 0x4 ;  /* 0x00008600b8b00a11 */ /* 0x001fc800078220ff */
[----:B------:R-:W-:-:S05]  /*1830*/  @P0 LEA.HI.X R177, R184, c[0x0][0x21c], RZ, 0x4, P1 ;  /* 0x00008700b8b10a11 */ /* 0x000fca00008f24ff */
[----:B------:R0:W5:Y:S01]  /*1840*/  @P0 LDG.E.128 R68, [R176.64] ;  /* 0x00000004b0440981 */ /* 0x000162000c1e1d00 */
[----:B------:R-:W-:-:S04]  /*1850*/  ISETP.NE.AND P0, PT, RZ, UR6, PT ;  /* 0x00000006ff007c0c */ /* 0x000fc8000bf05270 */
[----:B--2---:R-:W-:-:S05]  /*1860*/  FSEL R215, R183, RZ, !P0 ;  /* 0x000000ffb7d77208 */ /* 0x004fca0004000000 */
[C---:B---3--:R-:W-:Y:S02]  /*1870*/  FADD.FTZ R183, -R215.reuse, R89 ;  /* 0x00000059d7b77221 */ /* 0x048fe40000010100 */
[C---:B----4-:R-:W-:Y:S02]  /*1880*/  FADD.FTZ R89, -R215.reuse, R93 ;  /* 0x0000005dd7597221 */ /* 0x050fe40000010100 */
[----:B------:R-:W2:Y:S01]  /*1890*/  LDL R93, [R1+0xa8] ;  /* 0x0000a800015d7983 */ /* 0x000ea20000100800 */
[C---:B------:R-:W-:Y:S02]  /*18a0*/  FADD.FTZ R184, -R215.reuse, R88 ;  /* 0x00000058d7b87221 */ /* 0x040fe40000010100 */
[C---:B------:R-:W-:Y:S02]  /*18b0*/  FADD.FTZ R88, -R215.reuse, R92 ;  /* 0x0000005cd7587221 */ /* 0x040fe40000010100 */
[----:B------:R-:W3:Y:S01]  /*18c0*/  LDL R92, [R1+0xac] ;  /* 0x0000ac00015c7983 */ /* 0x000ee20000100800 */
[----:B------:R-:W-:-:S02]  /*18d0*/  FADD.FTZ R209, -R215, R82 ;  /* 0x00000052d7d17221 */ /* 0x000fc40000010100 */
[C---:B------:R-:W-:Y:S02]  /*18e0*/  FADD.FTZ R210, -R215.reuse, R81 ;  /* 0x00000051d7d27221 */ /* 0x040fe40000010100 */
[C---:B------:R-:W-:Y:S02]  /*18f0*/  FADD.FTZ R194, -R215.reuse, R87 ;  /* 0x00000057d7c27221 */ /* 0x040fe40000010100 */
[C---:B------:R-:W-:Y:S02]  /*1900*/  FADD.FTZ R87, -R215.reuse, R96 ;  /* 0x00000060d7577221 */ /* 0x040fe40000010100 */
[----:B------:R-:W4:Y:S01]  /*1910*/  LDL R96, [R1+0xa4] ;  /* 0x0000a40001607983 */ /* 0x000f220000100800 */
[C---:B------:R-:W-:Y:S02]  /*1920*/  FADD.FTZ R216, -R215.reuse, R76 ;  /* 0x0000004cd7d87221 */ /* 0x040fe40000010100 */
[C---:B------:R-:W-:Y:S02]  /*1930*/  FADD.FTZ R76, -R215.reuse, R107 ;  /* 0x0000006bd74c7221 */ /* 0x040fe40000010100 */
[----:B------:R-:W4:Y:S01]  /*1940*/  LDL R107, [R1+0x84] ;  /* 0x00008400016b7983 */ /* 0x000f220000100800 */
[----:B------:R-:W-:-:S02]  /*1950*/  FADD.FTZ R81, -R215, R102 ;  /* 0x00000066d7517221 */ /* 0x000fc40000010100 */
[----:B------:R-:W-:Y:S02]  /*1960*/  FMUL.FTZ R102, R155, R209 ;  /* 0x000000d19b667220 */ /* 0x000fe40000410000 */
[C---:B------:R-:W-:Y:S02]  /*1970*/  FADD.FTZ R195, -R215.reuse, R86 ;  /* 0x00000056d7c37221 */ /* 0x040fe40000010100 */
[C---:B------:R-:W-:Y:S02]  /*1980*/  FADD.FTZ R211, -R215.reuse, R80 ;  /* 0x00000050d7d37221 */ /* 0x040fe40000010100 */
[C---:B0-----:R-:W-:Y:S02]  /*1990*/  FADD.FTZ R177, -R215.reuse, R90 ;  /* 0x0000005ad7b17221 */ /* 0x041fe40000010100 */
[----:B------:R-:W-:Y:S02]  /*19a0*/  FADD.FTZ R86, -R215, R97 ;  /* 0x00000061d7567221 */ /* 0x000fe40000010100 */
[----:B--2---:R-:W-:Y:S01]  /*19b0*/  FMUL.FTZ R209, R93, R113 ;  /* 0x000000715dd17220 */ /* 0x004fe20000410000 */
[----:B------:R-:W2:Y:S04]  /*19c0*/  LDL R97, [R1+0xa0] ;  /* 0x0000a00001617983 */ /* 0x000ea80000100800 */
[----:B------:R-:W2:Y:S01]  /*19d0*/  LDL R93, [R1+0x90] ;  /* 0x00009000015d7983 */ /* 0x000ea20000100800 */
[----:B------:R-:W-:-:S02]  /*19e0*/  FADD.FTZ R90, -R215, R94 ;  /* 0x0000005ed75a7221 */ /* 0x000fc40000010100 */
[C---:B------:R-:W-:Y:S01]  /*19f0*/  FADD.FTZ R80, -R215.reuse, R103 ;  /* 0x00000067d7507221 */ /* 0x040fe20000010100 */
[----:B------:R-:W2:Y:S01]  /*1a00*/  LDL R94, [R1+0xbc] ;  /* 0x0000bc00015e7983 */ /* 0x000ea20000100800 */
[----:B---3--:R-:W-:Y:S02]  /*1a10*/  FMUL.FTZ R103, R92, R112 ;  /* 0x000000705c677220 */ /* 0x008fe40000410000 */
[C---:B------:R-:W-:Y:S01]  /*1a20*/  FADD.FTZ R217, -R215.reuse, R78 ;  /* 0x0000004ed7d97221 */ /* 0x040fe20000010100 */
[----:B------:R-:W3:Y:S01]  /*1a30*/  LDL R92, [R1+0x94] ;  /* 0x00009400015c7983 */ /* 0x000ee20000100800 */
[C---:B------:R-:W-:Y:S02]  /*1a40*/  FADD.FTZ R219, -R215.reuse, R79 ;  /* 0x0000004fd7db7221 */ /* 0x040fe40000010100 */
[C---:B------:R-:W-:Y:S02]  /*1a50*/  FADD.FTZ R78, -R215.reuse, R105 ;  /* 0x00000069d74e7221 */ /* 0x040fe40000010100 */
[C---:B------:R-:W-:Y:S01]  /*1a60*/  FADD.FTZ R79, -R215.reuse, R104 ;  /* 0x00000068d74f7221 */ /* 0x040fe20000010100 */
[----:B------:R-:W3:Y:S04]  /*1a70*/  LDL R105, [R1+0x80] ;  /* 0x0000800001697983 */ /* 0x000ee80000100800 */
[----:B------:R-:W3:Y:S01]  /*1a80*/  LDL R104, [R1+0x7c] ;  /* 0x00007c0001687983 */ /* 0x000ee20000100800 */
[----:B------:R-:W-:-:S02]  /*1a90*/  FADD.FTZ R218, -R215, R77 ;  /* 0x0000004dd7da7221 */ /* 0x000fc40000010100 */
[C---:B------:R-:W-:Y:S02]  /*1aa0*/  FADD.FTZ R77, -R215.reuse, R106 ;  /* 0x0000006ad74d7221 */ /* 0x040fe40000010100 */
[----:B------:R-:W3:Y:S01]  /*1ab0*/  LDL R106, [R1+0x74] ;  /* 0x00007400016a7983 */ /* 0x000ee20000100800 */
[C---:B------:R-:W-:Y:S02]  /*1ac0*/  FADD.FTZ R196, -R215.reuse, R85 ;  /* 0x00000055d7c47221 */ /* 0x040fe40000010100 */
[C---:B------:R-:W-:Y:S02]  /*1ad0*/  FADD.FTZ R85, -R215.reuse, R98 ;  /* 0x00000062d7557221 */ /* 0x040fe40000010100 */
[----:B------:R-:W3:Y:S01]  /*1ae0*/  LDL R98, [R1+0x9c] ;  /* 0x00009c0001627983 */ /* 0x000ee20000100800 */
[C---:B------:R-:W-:Y:S02]  /*1af0*/  FADD.FTZ R197, -R215.reuse, R84 ;  /* 0x00000054d7c57221 */ /* 0x040fe40000010100 */
[----:B------:R-:W-:-:S02]  /*1b00*/  FADD.FTZ R82, -R215, R101 ;  /* 0x00000065d7527221 */ /* 0x000fc40000010100 */
[C---:B------:R-:W-:Y:S02]  /*1b10*/  FMUL.FTZ R101, R155.reuse, R210 ;  /* 0x000000d29b657220 */ /* 0x040fe40000410000 */
[----:B----4-:R-:W-:Y:S02]  /*1b20*/  FMUL.FTZ R210, R96, R114 ;  /* 0x0000007260d27220 */ /* 0x010fe40000410000 */
[----:B------:R-:W-:Y:S02]  /*1b30*/  FMUL.FTZ R96, R155, R197 ;  /* 0x000000c59b607220 */ /* 0x000fe40000410000 */
[C---:B------:R-:W-:Y:S02]  /*1b40*/  FADD.FTZ R208, -R215.reuse, R83 ;  /* 0x00000053d7d07221 */ /* 0x040fe40000010100 */
[C---:B------:R-:W-:Y:S02]  /*1b50*/  FADD.FTZ R176, -R215.reuse, R91 ;  /* 0x0000005bd7b07221 */ /* 0x040fe40000010100 */
[----:B------:R-:W-:-:S02]  /*1b60*/  FADD.FTZ R83, -R215, R100 ;  /* 0x00000064d7537221 */ /* 0x000fc40000010100 */
[----:B------:R-:W-:Y:S02]  /*1b70*/  FADD.FTZ R91, -R215, R95 ;  /* 0x0000005fd75b7221 */ /* 0x000fe40000010100 */
[----:B--2---:R-:W-:Y:S01]  /*1b80*/  FMUL.FTZ R197, R93, R119 ;  /* 0x000000775dc57220 */ /* 0x004fe20000410000 */
[----:B------:R-:W2:Y:S01]  /*1b90*/  LDL R95, [R1+0x98] ;  /* 0x00009800015f7983 */ /* 0x000ea20000100800 */
[----:B------:R-:W-:Y:S02]  /*1ba0*/  FMUL.FTZ R93, R155, R183 ;  /* 0x000000b79b5d7220 */ /* 0x000fe40000410000 */
[----:B------:R-:W-:Y:S02]  /*1bb0*/  FMUL.FTZ R183, R107, R122 ;  /* 0x0000007a6bb77220 */ /* 0x000fe40000410000 */
[----:B------:R-:W4:Y:S01]  /*1bc0*/  LDL R107, [R1+0x70] ;  /* 0x00007000016b7983 */ /* 0x000f220000100800 */
[----:B------:R-:W-:Y:S02]  /*1bd0*/  FADD.FTZ R84, -R215, R99 ;  /* 0x00000063d7547221 */ /* 0x000fe40000010100 */
[----:B------:R-:W-:-:S02]  /*1be0*/  FMUL.FTZ R100, R155, R211 ;  /* 0x000000d39b647220 */ /* 0x000fc40000410000 */
[----:B------:R-:W-:Y:S02]  /*1bf0*/  FMUL.FTZ R215, R155, R218 ;  /* 0x000000da9bd77220 */ /* 0x000fe40000410000 */
[----:B------:R-:W-:Y:S02]  /*1c00*/  FMUL.FTZ R211, R97, R115 ;  /* 0x0000007361d37220 */ /* 0x000fe40000410000 */
[C---:B------:R-:W-:Y:S02]  /*1c10*/  FMUL.FTZ R88, R155.reuse, R88 ;  /* 0x000000589b587220 */ /* 0x040fe40000410000 */
[----:B------:R-:W-:Y:S02]  /*1c20*/  FMUL.FTZ R218, R94, R108 ;  /* 0x0000006c5eda7220 */ /* 0x000fe40000410000 */
[C---:B------:R-:W-:Y:S01]  /*1c30*/  FMUL.FTZ R97, R155.reuse, R196 ;  /* 0x000000c49b617220 */ /* 0x040fe20000410000 */
[----:B------:R-:W2:Y:S01]  /*1c40*/  LDL R94, [R1+0x8c] ;  /* 0x00008c00015e7983 */ /* 0x000ea20000100800 */
[----:B------:R-:W-:-:S02]  /*1c50*/  FMUL.FTZ R216, R155, R216 ;  /* 0x000000d89bd87220 */ /* 0x000fc40000410000 */
[----:B---3--:R-:W-:Y:S02]  /*1c60*/  FMUL.FTZ R196, R92, R118 ;  /* 0x000000765cc47220 */ /* 0x008fe40000410000 */
[----:B------:R-:W-:Y:S02]  /*1c70*/  FMUL.FTZ R92, R155, R184 ;  /* 0x000000b89b5c7220 */ /* 0x000fe40000410000 */
[----:B------:R-:W-:Y:S02]  /*1c80*/  FMUL.FTZ R184, R105, R123 ;  /* 0x0000007b69b87220 */ /* 0x000fe40000410000 */
[C---:B------:R-:W-:Y:S02]  /*1c90*/  FADD.FTZ R150, R124.reuse, R150 ;  /* 0x000000967c967221 */ /* 0x040fe40000010000 */
[----:B------:R-:W-:Y:S02]  /*1ca0*/  FFMA.FTZ R18, R124, R88, R18 ;  /* 0x000000587c127223 */ /* 0x000fe40000010012 */
[----:B------:R-:W-:-:S02]  /*1cb0*/  FMUL.FTZ R220, R220, R109 ;  /* 0x0000006ddcdc7220 */ /* 0x000fc40000410000 */
[----:B------:R-:W-:Y:S02]  /*1cc0*/  FMUL.FTZ R124, R104, R124 ;  /* 0x0000007c687c7220 */ /* 0x000fe40000410000 */
[----:B------:R-:W-:Y:S02]  /*1cd0*/  FADD.FTZ R105, RZ, R218 ;  /* 0x000000daff697221 */ /* 0x000fe40000010000 */
[----:B------:R-:W-:Y:S02]  /*1ce0*/  FFMA.FTZ R104, R216, R218, RZ ;  /* 0x000000dad8687223 */ /* 0x000fe400000100ff */
[----:B------:R-:W-:Y:S02]  /*1cf0*/  FMUL.FTZ R221, R221, R110 ;  /* 0x0000006edddd7220 */ /* 0x000fe40000410000 */
[----:B------:R-:W-:Y:S02]  /*1d00*/  FADD.FTZ R105, R105, R220 ;  /* 0x000000dc69697221 */ /* 0x000fe40000010000 */
[----:B------:R-:W-:-:S02]  /*1d10*/  FADD.FTZ R33, R109, R33 ;  /* 0x000000216d217221 */ /* 0x000fc40000010000 */
[----:B------:R-:W-:Y:S02]  /*1d20*/  FMUL.FTZ R217, R155, R217 ;  /* 0x000000d99bd97220 */ /* 0x000fe40000410000 */
[----:B------:R-:W-:Y:S02]  /*1d30*/  FFMA.FTZ R0, R109, R215, R0 ;  /* 0x000000d76d007223 */ /* 0x000fe40000010000 */
[----:B------:R-:W-:Y:S01]  /*1d40*/  FFMA.FTZ R104, R215, R220, R104 ;  /* 0x000000dcd7687223 */ /* 0x000fe20000010068 */
[----:B------:R-:W3:Y:S01]  /*1d50*/  LDL R109, [R1+0x88] ;  /* 0x00008800016d7983 */ /* 0x000ee20000100800 */
[----:B------:R-:W-:Y:S02]  /*1d60*/  FMUL.FTZ R222, R222, R111 ;  /* 0x0000006fdede7220 */ /* 0x000fe40000410000 */
[----:B------:R-:W-:Y:S02]  /*1d70*/  FADD.FTZ R105, R105, R221 ;  /* 0x000000dd69697221 */ /* 0x000fe40000010000 */
[----:B------:R-:W-:-:S02]  /*1d80*/  FADD.FTZ R34, R108, R34 ;  /* 0x000000226c227221 */ /* 0x000fc40000010000 */
[----:B------:R-:W-:Y:S02]  /*1d90*/  FFMA.FTZ R2, R108, R216, R2 ;  /* 0x000000d86c027223 */ /* 0x000fe40000010002 */
[----:B------:R-:W-:Y:S01]  /*1da0*/  FMUL.FTZ R219, R155, R219 ;  /* 0x000000db9bdb7220 */ /* 0x000fe20000410000 */
[----:B------:R-:W3:Y:S01]  /*1db0*/  LDL R108, [R1+0x78] ;  /* 0x00007800016c7983 */ /* 0x000ee20000100800 */
        /* <DEDUP_REMOVED lines=11> */
[C---:B------:R-:W-:Y:S01]  /*1e70*/  FADD.FTZ R142, R116.reuse, R142 ;  /* 0x0000008e748e7221 */ /* 0x040fe20000010000 */
[----:B------:R-:W3:Y:S01]  /*1e80*/  LDL R106, [R1+0x58] ;  /* 0x00005800016a7983 */ /* 0x000ee20000100800 */
[----:B------:R-:W-:Y:S02]  /*1e90*/  FFMA.FTZ R10, R116, R96, R10 ;  /* 0x00000060740a7223 */ /* 0x000fe4000001000a */
[----:B------:R-:W-:Y:S02]  /*1ea0*/  FMUL.FTZ R99, R98, R116 ;  /* 0x0000007462637220 */ /* 0x000fe40000410000 */
[----:B------:R-:W-:Y:S02]  /*1eb0*/  FMUL.FTZ R116, R155, R87 ;  /* 0x000000579b747220 */ /* 0x000fe40000410000 */
[----:B------:R-:W-:-:S02]  /*1ec0*/  FADD.FTZ R87, R104, R210 ;  /* 0x000000d268577221 */ /* 0x000fc40000010000 */
[----:B------:R-:W-:Y:S02]  /*1ed0*/  FFMA.FTZ R104, R102, R210, R105 ;  /* 0x000000d266687223 */ /* 0x000fe40000010069 */
[----:B------:R-:W3:Y:S01]  /*1ee0*/  LDL R105, [R1+0x5c] ;  /* 0x00005c0001697983 */ /* 0x000ee20000100800 */
[----:B------:R-:W-:Y:S02]  /*1ef0*/  FMUL.FTZ R91, R155, R91 ;  /* 0x0000005b9b5b7220 */ /* 0x000fe40000410000 */
[C---:B------:R-:W-:Y:S02]  /*1f00*/  FADD.FTZ R36, R110.reuse, R36 ;  /* 0x000000246e247221 */ /* 0x040fe40000010000 */
[----:B------:R-:W-:Y:S02]  /*1f10*/  FFMA.FTZ R4, R110, R217, R4 ;  /* 0x000000d96e047223 */ /* 0x000fe40000010004 */
[----:B------:R-:W3:Y:S01]  /*1f20*/  LDL R110, [R1+0x6c] ;  /* 0x00006c00016e7983 */ /* 0x000ee20000100800 */
[----:B------:R-:W-:-:S02]  /*1f30*/  FADD.FTZ R151, R127, R151 ;  /* 0x000000977f977221 */ /* 0x000fc40000010000 */
[----:B------:R-:W-:Y:S02]  /*1f40*/  FFMA.FTZ R19, R127, R91, R19 ;  /* 0x0000005b7f137223 */ /* 0x000fe40000010013 */
[----:B----4-:R-:W-:Y:S02]  /*1f50*/  FMUL.FTZ R127, R107, R127 ;  /* 0x0000007f6b7f7220 */ /* 0x010fe40000410000 */
[----:B------:R-:W4:Y:S01]  /*1f60*/  LDL R107, [R1+0x60] ;  /* 0x00006000016b7983 */ /* 0x000f220000100800 */
[----:B------:R-:W-:Y:S02]  /*1f70*/  FMUL.FTZ R208, R155, R208 ;  /* 0x000000d09bd07220 */ /* 0x000fe40000410000 */
[----:B------:R-:W-:Y:S02]  /*1f80*/  FADD.FTZ R87, R87, R211 ;  /* 0x000000d357577221 */ /* 0x000fe40000010000 */
[----:B------:R-:W-:Y:S02]  /*1f90*/  FMUL.FTZ R98, R155, R195 ;  /* 0x000000c39b627220 */ /* 0x000fe40000410000 */
[----:B------:R-:W-:-:S02]  /*1fa0*/  FFMA.FTZ R104, R208, R211, R104 ;  /* 0x000000d3d0687223 */ /* 0x000fc40000010068 */
[C---:B------:R-:W-:Y:S02]  /*1fb0*/  FADD.FTZ R141, R117.reuse, R141 ;  /* 0x0000008d758d7221 */ /* 0x040fe40000010000 */
[----:B------:R-:W-:Y:S02]  /*1fc0*/  FFMA.FTZ R9, R117, R97, R9 ;  /* 0x0000006175097223 */ /* 0x000fe40000010009 */
[----:B--2---:R-:W-:Y:S02]  /*1fd0*/  FMUL.FTZ R195, R95, R117 ;  /* 0x000000755fc37220 */ /* 0x004fe40000410000 */
[----:B------:R-:W-:Y:S02]  /*1fe0*/  FMUL.FTZ R117, R155, R86 ;  /* 0x000000569b757220 */ /* 0x000fe40000410000 */
[----:B------:R-:W-:Y:S02]  /*1ff0*/  FADD.FTZ R86, R87, R99 ;  /* 0x0000006357567221 */ /* 0x000fe40000010000 */
[----:B------:R-:W-:-:S02]  /*2000*/  FFMA.FTZ R87, R96, R99, R104 ;  /* 0x0000006360577223 */ /* 0x000fc40000010068 */
[----:B------:R-:W-:Y:S02]  /*2010*/  FADD.FTZ R86, R86, R195 ;  /* 0x000000c356567221 */ /* 0x000fe40000010000 */
[----:B------:R-:W-:Y:S02]  /*2020*/  FFMA.FTZ R87, R97, R195, R87 ;  /* 0x000000c361577223 */ /* 0x000fe40000010057 */
[C---:B------:R-:W-:Y:S02]  /*2030*/  FADD.FTZ R144, R118.reuse, R144 ;  /* 0x0000009076907221 */ /* 0x040fe40000010000 */
[----:B------:R-:W-:Y:S02]  /*2040*/  FFMA.FTZ R12, R118, R98, R12 ;  /* 0x00000062760c7223 */ /* 0x000fe4000001000c */
[----:B------:R-:W-:Y:S02]  /*2050*/  FMUL.FTZ R95, R94, R120 ;  /* 0x000000785e5f7220 */ /* 0x000fe40000410000 */
[----:B------:R-:W-:-:S02]  /*2060*/  FMUL.FTZ R118, R155, R85 ;  /* 0x000000559b767220 */ /* 0x000fc40000410000 */
[C---:B------:R-:W-:Y:S02]  /*2070*/  FMUL.FTZ R94, R155.reuse, R177 ;  /* 0x000000b19b5e7220 */ /* 0x040fe40000410000 */
[C---:B------:R-:W-:Y:S02]  /*2080*/  FMUL.FTZ R89, R155.reuse, R89 ;  /* 0x000000599b597220 */ /* 0x040fe40000410000 */
[----:B------:R-:W-:Y:S02]  /*2090*/  FADD.FTZ R85, R86, R196 ;  /* 0x000000c456557221 */ /* 0x000fe40000010000 */
[----:B------:R-:W-:Y:S02]  /*20a0*/  FMUL.FTZ R194, R155, R194 ;  /* 0x000000c29bc27220 */ /* 0x000fe40000410000 */
[----:B------:R-:W-:Y:S02]  /*20b0*/  FFMA.FTZ R86, R98, R196, R87 ;  /* 0x000000c462567223 */ /* 0x000fe40000010057 */
[----:B---3--:R-:W-:Y:S01]  /*20c0*/  FMUL.FTZ R177, R109, R121 ;  /* 0x000000796db17220 */ /* 0x008fe20000410000 */
[----:B------:R-:W2:Y:S01]  /*20d0*/  LDL R87, [R1+0x54] ;  /* 0x0000540001577983 */ /* 0x000ea20000100800 */
[----:B------:R-:W-:-:S03]  /*20e0*/  FADD.FTZ R149, R125, R149 ;  /* 0x000000957d957221 */ /* 0x000fc60000010000 */
[----:B------:R-:W3:Y:S01]  /*20f0*/  LDL R109, [R1+0x68] ;  /* 0x00006800016d7983 */ /* 0x000ee20000100800 */
[----:B------:R-:W-:Y:S02]  /*2100*/  FFMA.FTZ R17, R125, R89, R17 ;  /* 0x000000597d117223 */ /* 0x000fe40000010011 */
[----:B------:R-:W-:Y:S02]  /*2110*/  FADD.FTZ R85, R85, R197 ;  /* 0x000000c555557221 */ /* 0x000fe40000010000 */
[----:B------:R-:W-:Y:S02]  /*2120*/  FMUL.FTZ R125, R108, R125 ;  /* 0x0000007d6c7d7220 */ /* 0x000fe40000410000 */
[----:B------:R-:W-:Y:S01]  /*2130*/  FFMA.FTZ R86, R194, R197, R86 ;  /* 0x000000c5c2567223 */ /* 0x000fe20000010056 */
[----:B------:R-:W2:Y:S01]  /*2140*/  LDL R108, [R1+0x64] ;  /* 0x00006400016c7983 */ /* 0x000ea20000100800 */
[C---:B------:R-:W-:Y:S02]  /*2150*/  FADD.FTZ R143, R119.reuse, R143 ;  /* 0x0000008f778f7221 */ /* 0x040fe40000010000 */
[----:B------:R-:W-:-:S02]  /*2160*/  FFMA.FTZ R11, R119, R194, R11 ;  /* 0x000000c2770b7223 */ /* 0x000fc4000001000b */
[----:B------:R-:W-:Y:S02]  /*2170*/  FMUL.FTZ R119, R155, R84 ;  /* 0x000000549b777220 */ /* 0x000fe40000410000 */
[----:B------:R-:W-:Y:S02]  /*2180*/  FADD.FTZ R84, R85, R95 ;  /* 0x0000005f55547221 */ /* 0x000fe40000010000 */
[----:B------:R-:W-:Y:S02]  /*2190*/  FFMA.FTZ R85, R92, R95, R86 ;  /* 0x0000005f5c557223 */ /* 0x000fe40000010056 */
[----:B------:R-:W-:Y:S01]  /*21a0*/  FADD.FTZ R84, R84, R177 ;  /* 0x000000b154547221 */ /* 0x000fe20000010000 */
[----:B------:R-:W2:Y:S01]  /*21b0*/  LDL R86, [R1+0x50] ;  /* 0x0000500001567983 */ /* 0x000ea20000100800 */
[----:B------:R-:W-:Y:S02]  /*21c0*/  FFMA.FTZ R85, R93, R177, R85 ;  /* 0x000000b15d557223 */ /* 0x000fe40000010055 */
[----:B------:R-:W-:-:S02]  /*21d0*/  FMUL.FTZ R104, R155, R83 ;  /* 0x000000539b687220 */ /* 0x000fc40000410000 */
[----:B------:R-:W-:Y:S02]  /*21e0*/  FADD.FTZ R83, R84, R183 ;  /* 0x000000b754537221 */ /* 0x000fe40000010000 */
[----:B------:R-:W-:Y:S02]  /*21f0*/  FMUL.FTZ R176, R155, R176 ;  /* 0x000000b09bb07220 */ /* 0x000fe40000410000 */
[----:B------:R-:W-:Y:S02]  /*2200*/  FFMA.FTZ R84, R94, R183, R85 ;  /* 0x000000b75e547223 */ /* 0x000fe40000010055 */
[----:B------:R-:W-:Y:S01]  /*2210*/  FADD.FTZ R83, R83, R184 ;  /* 0x000000b853537221 */ /* 0x000fe20000010000 */
[----:B------:R-:W2:Y:S01]  /*2220*/  LDL R85, [R1+0x4c] ;  /* 0x00004c0001557983 */ /* 0x000ea20000100800 */
[C---:B------:R-:W-:Y:S02]  /*2230*/  FADD.FTZ R165, R132.reuse, R165 ;  /* 0x000000a584a57221 */ /* 0x040fe40000010000 */
[----:B------:R-:W-:-:S02]  /*2240*/  FFMA.FTZ R26, R132, R104, R26 ;  /* 0x00000068841a7223 */ /* 0x000fc4000001001a */
[----:B------:R-:W-:Y:S02]  /*2250*/  FFMA.FTZ R84, R176, R184, R84 ;  /* 0x000000b8b0547223 */ /* 0x000fe40000010054 */
[----:B------:R-:W-:Y:S02]  /*2260*/  FMUL.FTZ R132, R105, R132 ;  /* 0x0000008469847220 */ /* 0x000fe40000410000 */
[----:B------:R-:W-:Y:S02]  /*2270*/  FMUL.FTZ R105, R155, R82 ;  /* 0x000000529b697220 */ /* 0x000fe40000410000 */
[----:B------:R-:W-:Y:S02]  /*2280*/  FADD.FTZ R82, R83, R124 ;  /* 0x0000007c53527221 */ /* 0x000fe40000010000 */
[----:B------:R-:W-:Y:S02]  /*2290*/  FFMA.FTZ R83, R88, R124, R84 ;  /* 0x0000007c58537223 */ /* 0x000fe40000010054 */
[----:B------:R-:W-:Y:S01]  /*22a0*/  FADD.FTZ R82, R82, R125 ;  /* 0x0000007d52527221 */ /* 0x000fe20000010000 */
[----:B------:R-:W2:Y:S01]  /*22b0*/  LDL R84, [R1+0x48] ;  /* 0x0000480001547983 */ /* 0x000ea20000100800 */
[----:B------:R-:W-:-:S02]  /*22c0*/  FADD.FTZ R162, R133, R162 ;  /* 0x000000a285a27221 */ /* 0x000fc40000010000 */
[----:B------:R-:W-:Y:S02]  /*22d0*/  FFMA.FTZ R25, R133, R105, R25 ;  /* 0x0000006985197223 */ /* 0x000fe40000010019 */
[----:B------:R-:W-:Y:S02]  /*22e0*/  FFMA.FTZ R83, R89, R125, R83 ;  /* 0x0000007d59537223 */ /* 0x000fe40000010053 */
[----:B------:R-:W-:Y:S02]  /*22f0*/  FMUL.FTZ R133, R106, R133 ;  /* 0x000000856a857220 */ /* 0x000fe40000410000 */
[----:B------:R-:W-:Y:S02]  /*2300*/  FMUL.FTZ R106, R155, R81 ;  /* 0x000000519b6a7220 */ /* 0x000fe40000410000 */
[----:B------:R-:W-:Y:S02]  /*2310*/  FADD.FTZ R81, R82, R126 ;  /* 0x0000007e52517221 */ /* 0x000fe40000010000 */
[----:B------:R-:W-:-:S02]  /*2320*/  FFMA.FTZ R82, R90, R126, R83 ;  /* 0x0000007e5a527223 */ /* 0x000fc40000010053 */
[C---:B------:R-:W-:Y:S01]  /*2330*/  FADD.FTZ R159, R128.reuse, R159 ;  /* 0x0000009f809f7221 */ /* 0x040fe20000010000 */
[----:B------:R-:W2:Y:S01]  /*2340*/  LDL R83, [R1+0x44] ;  /* 0x0000440001537983 */ /* 0x000ea20000100800 */
[----:B------:R-:W-:Y:S02]  /*2350*/  FFMA.FTZ R22, R128, R116, R22 ;  /* 0x0000007480167223 */ /* 0x000fe40000010016 */
[----:B------:R-:W-:Y:S02]  /*2360*/  FMUL.FTZ R128, R110, R128 ;  /* 0x000000806e807220 */ /* 0x000fe40000410000 */
[----:B------:R-:W-:Y:S02]  /*2370*/  FADD.FTZ R81, R81, R127 ;  /* 0x0000007f51517221 */ /* 0x000fe40000010000 */
[----:B------:R-:W-:Y:S02]  /*2380*/  FFMA.FTZ R82, R91, R127, R82 ;  /* 0x0000007f5b527223 */ /* 0x000fe40000010052 */
[----:B------:R-:W-:-:S02]  /*2390*/  FADD.FTZ R160, R131, R160 ;  /* 0x000000a083a07221 */ /* 0x000fc40000010000 */
[----:B------:R-:W-:Y:S02]  /*23a0*/  FFMA.FTZ R23, R131, R119, R23 ;  /* 0x0000007783177223 */ /* 0x000fe40000010017 */
[----:B----4-:R-:W-:Y:S02]  /*23b0*/  FMUL.FTZ R131, R107, R131 ;  /* 0x000000836b837220 */ /* 0x010fe40000410000 */
[----:B------:R-:W-:Y:S02]  /*23c0*/  FMUL.FTZ R107, R155, R80 ;  /* 0x000000509b6b7220 */ /* 0x000fe40000410000 */
[----:B------:R-:W-:Y:S02]  /*23d0*/  FADD.FTZ R80, R81, R128 ;  /* 0x0000008051507221 */ /* 0x000fe40000010000 */
[----:B------:R-:W-:Y:S02]  /*23e0*/  FFMA.FTZ R81, R116, R128, R82 ;  /* 0x0000008074517223 */ /* 0x000fe40000010052 */
[----:B------:R-:W4:Y:S01]  /*23f0*/  LDL R82, [R1+0x40] ;  /* 0x0000400001527983 */ /* 0x000f220000100800 */
[----:B------:R-:W-:-:S02]  /*2400*/  FADD.FTZ R158, R129, R158 ;  /* 0x0000009e819e7221 */ /* 0x000fc40000010000 */
[----:B------:R-:W-:Y:S02]  /*2410*/  FFMA.FTZ R21, R129, R117, R21 ;  /* 0x0000007581157223 */ /* 0x000fe40000010015 */
[C---:B------:R-:W-:Y:S02]  /*2420*/  FADD.FTZ R161, R130.reuse, R161 ;  /* 0x000000a182a17221 */ /* 0x040fe40000010000 */
[----:B------:R-:W-:Y:S02]  /*2430*/  FFMA.FTZ R24, R130, R118, R24 ;  /* 0x0000007682187223 */ /* 0x000fe40000010018 */
[C---:B------:R-:W-:Y:S02]  /*2440*/  FADD.FTZ R167, R134.reuse, R167 ;  /* 0x000000a786a77221 */ /* 0x040fe40000010000 */
[----:B------:R-:W-:Y:S02]  /*2450*/  FFMA.FTZ R28, R134, R106, R28 ;  /* 0x0000006a861c7223 */ /* 0x000fe4000001001c */
[----:B------:R-:W-:-:S02]  /*2460*/  FADD.FTZ R38, R112, R38 ;  /* 0x0000002670267221 */ /* 0x000fc40000010000 */
[----:B------:R-:W-:Y:S02]  /*2470*/  FFMA.FTZ R6, R112, R100, R6 ;  /* 0x0000006470067223 */ /* 0x000fe40000010006 */
[----:B------:R-:W0:Y:S01]  /*2480*/  S2R R112, SR_TID.X ;  /* 0x0000000000707919 */ /* 0x000e220000002100 */
[----:B------:R-:W-:Y:S02]  /*2490*/  FADD.FTZ R166, R135, R166 ;  /* 0x000000a687a67221 */ /* 0x000fe40000010000 */
[----:B---3--:R-:W-:-:S04]  /*24a0*/  FMUL.FTZ R129, R109, R129 ;  /* 0x000000816d817220 */ /* 0x008fc80000410000 */
[----:B------:R-:W-:Y:S02]  /*24b0*/  FADD.FTZ R80, R80, R129 ;  /* 0x0000008150507221 */ /* 0x000fe40000010000 */
[----:B------:R-:W-:Y:S02]  /*24c0*/  FFMA.FTZ R81, R117, R129, R81 ;  /* 0x0000008175517223 */ /* 0x000fe40000010051 */
[----:B--2---:R-:W-:Y:S02]  /*24d0*/  FMUL.FTZ R130, R108, R130 ;  /* 0x000000826c827220 */ /* 0x004fe40000410000 */
        /* <DEDUP_REMOVED lines=11> */
[----:B------:R-:W-:Y:S02]  /*2590*/  FFMA.FTZ R27, R135, R107, R27 ;  /* 0x0000006b871b7223 */ /* 0x000fe4000001001b */
[----:B------:R-:W-:Y:S02]  /*25a0*/  FMUL.FTZ R110, R155, R77 ;  /* 0x0000004d9b6e7220 */ /* 0x000fe40000410000 */
        /* <DEDUP_REMOVED lines=11> */
[C---:B------:R-:W-:Y:S02]  /*2660*/  FADD.FTZ R168, R137.reuse, R168 ;  /* 0x000000a889a87221 */ /* 0x040fe40000010000 */
[----:B------:R-:W-:Y:S02]  /*2670*/  FFMA.FTZ R29, R137, R109, R29 ;  /* 0x0000006d891d7223 */ /* 0x000fe4000001001d */
[----:B------:R-:W-:-:S02]  /*2680*/  FADD.FTZ R76, R77, R136 ;  /* 0x000000884d4c7221 */ /* 0x000fc40000010000 */
[----:B------:R-:W-:Y:S02]  /*2690*/  FMUL.FTZ R137, R84, R137 ;  /* 0x0000008954897220 */ /* 0x000fe40000410000 */
        /* <DEDUP_REMOVED lines=8> */
[----:B------:R-:W-:Y:S02]  /*2720*/  FADD.FTZ R76, R76, R138 ;  /* 0x0000008a4c4c7221 */ /* 0x000fe40000010000 */
[----:B------:R-:W-:Y:S01]  /*2730*/  FFMA.FTZ R77, R110, R138, R77 ;  /* 0x0000008a6e4d7223 */ /* 0x000fe2000001004d */
[----:B0-----:R-:W-:Y:S01]  /*2740*/  LOP3.LUT P1, RZ, R112, 0x1f, RZ, 0xc0, !PT ;  /* 0x0000001f70ff7812 */ /* 0x001fe2000782c0ff */
        /* <DEDUP_REMOVED lines=14> */
[----:B----4-:R-:W-:-:S04]  /*2830*/  FMUL.FTZ R139, R82, R139 ;  /* 0x0000008b528b7220 */ /* 0x010fc80000410000 */
[----:B------:R-:W-:Y:S02]  /*2840*/  FADD.FTZ R80, R76, R139 ;  /* 0x0000008b4c507221 */ /* 0x000fe40000010000 */
[----:B------:R-:W-:Y:S01]  /*2850*/  FFMA.FTZ R78, R111, R139, R77 ;  /* 0x0000008b6f4e7223 */ /* 0x000fe2000001004d */
[----:B------:R-:W-:Y:S05]  /*2860*/  BRA.DIV ~URZ, `(.L_x_9751) ;  /* 0x00001fb27f007947 */ /* 0x000fea000b800000 */
[----:B------:R0:W1:Y:S02]  /*2870*/  SHFL.DOWN PT, R81, R80, 0x10, 0x1f ;  /* 0x0a001f0050517f89 */ /* 0x00006400000e0000 */
.L_x_9755:
        /* <DEDUP_REMOVED lines=18> */
.L_x_9756:
[----:B--2---:R-:W2:Y:S01]  /*29a0*/  S2R R79, SR_TID.X ;  /* 0x00000000004f7919 */ /* 0x004ea20000002100 */
[----:B------:R-:W-:Y:S01]  /*29b0*/  LOP3.LUT P3, RZ, R187, 0xff, RZ, 0xc0, !PT ;  /* 0x000000ffbbff7812 */ /* 0x000fe2000786c0ff */
[----:B------:R-:W-:Y:S01]  /*29c0*/  FADD.FTZ R76, R81, R80 ;  /* 0x00000050514c7221 */ /* 0x000fe20000010000 */
[----:B------:R-:W-:Y:S01]  /*29d0*/  PLOP3.LUT P0, PT, PT, PT, PT, 0x80, 0x0 ;  /* 0x000000000000781c */ /* 0x000fe20003f0f070 */
[----:B0-----:R-:W-:Y:S01]  /*29e0*/  FADD.FTZ R77, R77, R78 ;  /* 0x0000004e4d4d7221 */ /* 0x001fe20000010000 */
[----:B------:R-:W-:Y:S01]  /*29f0*/  @!P1 PLOP3.LUT P0, PT, P3, PT, PT, 0x80, 0x0 ;  /* 0x000000000000981c */ /* 0x000fe20001f0f070 */
[----:B------:R-:W-:Y:S01]  /*2a00*/  ULDC.U8 UR6, c[0x0][0x1f0] ;  /* 0x00007c0000067ab9 */ /* 0x000fe20000000000 */
[----:B------:R-:W3:Y:S04]  /*2a10*/  LDL R122, [R1+0x38] ;  /* 0x00003800017a7983 */ /* 0x000ee80000100800 */
[----:B------:R-:W4:Y:S04]  /*2a20*/  LDL R123, [R1+0x3c] ;  /* 0x00003c00017b7983 */ /* 0x000f280000100800 */
[----:B------:R-:W3:Y:S04]  /*2a30*/  LDL R121, [R1+0x34] ;  /* 0x0000340001797983 */ /* 0x000ee80000100800 */
[----:B------:R-:W4:Y:S04]  /*2a40*/  LDL R120, [R1+0x30] ;  /* 0x0000300001787983 */ /* 0x000f280000100800 */
[----:B------:R-:W4:Y:S01]  /*2a50*/  LDL R187, [R1+0x2c] ;  /* 0x00002c0001bb7983 */ /* 0x000f220000100800 */
[----:B--2---:R-:W-:-:S04]  /*2a60*/  SHF.R.U32.HI R84, RZ, 0x5, R79 ;  /* 0x00000005ff547819 */ /* 0x004fc8000001164f */
[----:B------:R-:W-:-:S04]  /*2a70*/  @!P1 LOP3.LUT R79, R84, 0x7fffffc, RZ, 0xc0, !PT ;  /* 0x07fffffc544f9812 */ /* 0x000fc800078ec0ff */
[----:B------:R-:W-:-:S04]  /*2a80*/  @!P0 IADD3 R79, R79, 0x4, RZ ;  /* 0x000000044f4f8810 */ /* 0x000fc80007ffe0ff */
[----:B------:R-:W-:-:S05]  /*2a90*/  @!P1 LOP3.LUT R79, R79, 0x3, R84, 0xf8, !PT ;  /* 0x000000034f4f9812 */ /* 0x000fca00078ef854 */
[----:B------:R0:W-:Y:S02]  /*2aa0*/  @!P1 STS.64 [R79.X8+0x4000], R76 ;  /* 0x0040004c4f009388 */ /* 0x0001e40000008a00 */
[----:B0-----:R-:W-:-:S04]  /*2ab0*/  IADD3 R76, P0, R182, c[0x0][0x170], RZ ;  /* 0x00005c00b64c7a10 */ /* 0x001fc80007f1e0ff */
[----:B------:R-:W-:Y:S02]  /*2ac0*/  IADD3.X R77, R181, c[0x0][0x174], RZ, P0, !PT ;  /* 0x00005d00b54d7a10 */ /* 0x000fe400007fe4ff */
[----:B------:R-:W-:Y:S01]  /*2ad0*/  ISETP.NE.AND P0, PT, RZ, UR6, PT ;  /* 0x00000006ff007c0c */ /* 0x000fe2000bf05270 */
[----:B------:R-:W-:Y:S01]  /*2ae0*/  WARPSYNC 0xffffffff ;  /* 0xffffffff00007948 */ /* 0x000fe20003800000 */
[----:B------:R-:W-:Y:S06]  /*2af0*/  BAR.SYNC.DEFER_BLOCKING 0x0 ;  /* 0x0000000000007b1d */ /* 0x000fec0000010000 */
[----:B-1----:R-:W4:Y:S01]  /*2b00*/  LDG.E.128 R76, [R76.64] ;  /* 0x000000044c4c7981 */ /* 0x002f22000c1e1d00 */
[----:B------:R-:W-:-:S04]  /*2b10*/  LOP3.LUT R84, R84, 0x7fffffc, RZ, 0xc0, !PT ;  /* 0x07fffffc54547812 */ /* 0x000fc800078ec0ff */
[----:B------:R-:W-:-:S04]  /*2b20*/  @!P3 IADD3 R84, R84, 0x4, RZ ;  /* 0x000000045454b810 */ /* 0x000fc80007ffe0ff */
[----:B------:R-:W-:-:S05]  /*2b30*/  SHF.L.U32 R84, R84, 0x3, RZ ;  /* 0x0000000354547819 */ /* 0x000fca00000006ff */
        /* <DEDUP_REMOVED lines=24> */
[----:B------:R-:W-:Y:S01]  /*2cc0*/  FADD.FTZ R115, R222, -R115 ;  /* 0x80000073de737221 */ /* 0x000fe20000010000 */
[----:B------:R-:W-:Y:S01]  /*2cd0*/  ISETP.NE.U32.AND P2, PT, RZ, c[0x0][0x258], PT ;  /* 0x00009600ff007a0c */ /* 0x000fe20003f45070 */
[C---:B------:R-:W-:Y:S02]  /*2ce0*/  FMUL.FTZ R87, R155.reuse, R216 ;  /* 0x000000d89b577220 */ /* 0x040fe40000410000 */
[C---:B------:R-:W-:Y:S02]  /*2cf0*/  FMUL.FTZ R86, R155.reuse, R215 ;  /* 0x000000d79b567220 */ /* 0x040fe40000410000 */
[C---:B------:R-:W-:Y:S02]  /*2d00*/  FMUL.FTZ R114, R155.reuse, R217 ;  /* 0x000000d99b727220 */ /* 0x040fe40000410000 */
[----:B------:R-:W-:Y:S01]  /*2d10*/  FMUL.FTZ R115, R155, R115 ;  /* 0x000000739b737220 */ /* 0x000fe20000410000 */
[----:B------:R-:W-:Y:S01]  /*2d20*/  ISETP.NE.AND.EX P2, PT, RZ, c[0x0][0x25c], PT, P2 ;  /* 0x00009700ff007a0c */ /* 0x000fe20003f45320 */
[----:B-----5:R-:W-:Y:S01]  /*2d30*/  @P0 FADD.FTZ R87, R40, R87 ;  /* 0x0000005728570221 */ /* 0x020fe20000010000 */
[----:B------:R-:W-:Y:S01]  /*2d40*/  @P1 IADD3 R84, P4, R182, c[0x0][0x258], RZ ;  /* 0x00009600b6541a10 */ /* 0x000fe20007f9e0ff */
[----:B------:R-:W-:-:S02]  /*2d50*/  @P0 FADD.FTZ R86, R41, R86 ;  /* 0x0000005629560221 */ /* 0x000fc40000010000 */
[----:B------:R-:W-:Y:S02]  /*2d60*/  @P0 FADD.FTZ R114, R42, R114 ;  /* 0x000000722a720221 */ /* 0x000fe40000010000 */
[----:B------:R-:W-:Y:S01]  /*2d70*/  @P0 FADD.FTZ R115, R43, R115 ;  /* 0x000000732b730221 */ /* 0x000fe20000010000 */
[----:B------:R-:W-:Y:S02]  /*2d80*/  @P1 IADD3.X R85, R181, c[0x0][0x25c], RZ, P4, !PT ;  /* 0x00009700b5551a10 */ /* 0x000fe400027fe4ff */
[----:B------:R-:W-:Y:S02]  /*2d90*/  SEL R80, R87, R72, P2 ;  /* 0x0000004857507207 */ /* 0x000fe40001000000 */
[----:B------:R-:W-:Y:S02]  /*2da0*/  SEL R81, R86, R73, P2 ;  /* 0x0000004956517207 */ /* 0x000fe40001000000 */
[----:B------:R-:W-:Y:S02]  /*2db0*/  SEL R82, R114, R74, P2 ;  /* 0x0000004a72527207 */ /* 0x000fe40001000000 */
[----:B------:R-:W-:-:S05]  /*2dc0*/  SEL R83, R115, R75, P2 ;  /* 0x0000004b73537207 */ /* 0x000fca0001000000 */
[----:B------:R0:W-:Y:S01]  /*2dd0*/  @P1 STG.E.128 [R84.64], R80 ;  /* 0x0000005054001986 */ /* 0x0001e2000c101d04 */
[-CC-:B------:R-:W-:Y:S02]  /*2de0*/  FFMA.FTZ R100, R100, R113.reuse, R112.reuse ;  /* 0x0000007164647223 */ /* 0x180fe40000010070 */
[----:B------:R-:W-:Y:S02]  /*2df0*/  FFMA.FTZ R101, R101, R113, R112 ;  /* 0x0000007165657223 */ /* 0x000fe40000010070 */
[----:B0-----:R-:W-:Y:S02]  /*2e00*/  FMUL.FTZ R80, R87, R156 ;  /* 0x0000009c57507220 */ /* 0x001fe40000410000 */
[----:B------:R-:W2:Y:S01]  /*2e10*/  LDL R87, [R1+0x24] ;  /* 0x0000240001577983 */ /* 0x000ea20000100800 */
[----:B------:R-:W-:-:S03]  /*2e20*/  IADD3 R84, P4, R182, c[0x0][0x248], RZ ;  /* 0x00009200b6547a10 */ /* 0x000fc60007f9e0ff */
[----:B------:R-:W2:Y:S01]  /*2e30*/  LDL R182, [R1+0x28] ;  /* 0x0000280001b67983 */ /* 0x000ea20000100800 */
[----:B------:R-:W-:Y:S02]  /*2e40*/  FFMA.FTZ R208, R208, R113, R112 ;  /* 0x00000071d0d07223 */ /* 0x000fe40000010070 */
[-C--:B------:R-:W-:Y:S02]  /*2e50*/  FMUL.FTZ R114, R114, R156.reuse ;  /* 0x0000009c72727220 */ /* 0x080fe40000410000 */
[----:B------:R-:W-:Y:S02]  /*2e60*/  FMUL.FTZ R115, R115, R156 ;  /* 0x0000009c73737220 */ /* 0x000fe40000410000 */
[----:B------:R-:W-:Y:S02]  /*2e70*/  FADD.FTZ R100, R103, -R100 ;  /* 0x8000006467647221 */ /* 0x000fe40000010000 */
[----:B------:R-:W-:Y:S02]  /*2e80*/  FADD.FTZ R101, R209, -R101 ;  /* 0x80000065d1657221 */ /* 0x000fe40000010000 */
[----:B------:R-:W-:Y:S01]  /*2e90*/  FADD.FTZ R208, R211, -R208 ;  /* 0x800000d0d3d07221 */ /* 0x000fe20000010000 */
[----:B------:R-:W-:Y:S01]  /*2ea0*/  IADD3.X R85, R181, c[0x0][0x24c], RZ, P4, !PT ;  /* 0x00009300b5557a10 */ /* 0x000fe200027fe4ff */
[----:B------:R-:W2:Y:S01]  /*2eb0*/  LDL R209, [R1+0x1c] ;  /* 0x00001c0001d17983 */ /* 0x000ea20000100800 */
[----:B---3--:R-:W-:-:S02]  /*2ec0*/  FMUL.FTZ R82, R121, R114 ;  /* 0x0000007279527220 */ /* 0x008fc40000410000 */
[C---:B------:R-:W-:Y:S02]  /*2ed0*/  FMUL.FTZ R121, R155.reuse, R101 ;  /* 0x000000659b797220 */ /* 0x040fe40000410000 */
[----:B----4-:R-:W-:Y:S02]  /*2ee0*/  FMUL.FTZ R83, R120, R115 ;  /* 0x0000007378537220 */ /* 0x010fe40000410000 */
[----:B------:R-:W-:Y:S01]  /*2ef0*/  FMUL.FTZ R120, R155, R100 ;  /* 0x000000649b787220 */ /* 0x000fe20000410000 */
[----:B------:R-:W-:Y:S01]  /*2f00*/  IADD3 R100, P4, R180, c[0x0][0x170], RZ ;  /* 0x00005c00b4647a10 */ /* 0x000fe20007f9e0ff */
[----:B------:R-:W-:Y:S02]  /*2f10*/  @P0 FADD.FTZ R121, R45, R121 ;  /* 0x000000792d790221 */ /* 0x000fe40000010000 */
[----:B------:R-:W-:Y:S01]  /*2f20*/  @P0 FADD.FTZ R120, R44, R120 ;  /* 0x000000782c780221 */ /* 0x000fe20000010000 */
[----:B------:R-:W-:Y:S01]  /*2f30*/  IADD3.X R101, R179, c[0x0][0x174], RZ, P4, !PT ;  /* 0x00005d00b3657a10 */ /* 0x000fe200027fe4ff */
[----:B------:R-:W-:-:S02]  /*2f40*/  FFMA.FTZ R190, R80, R76, R190 ;  /* 0x0000004c50be7223 */ /* 0x000fc400000100be */
[----:B------:R-:W-:Y:S02]  /*2f50*/  FMUL.FTZ R76, R86, R156 ;  /* 0x0000009c564c7220 */ /* 0x000fe40000410000 */
[----:B------:R-:W3:Y:S02]  /*2f60*/  LDL R86, [R1+0x20] ;  /* 0x0000200001567983 */ /* 0x000ee40000100800 */
[----:B------:R-:W-:Y:S02]  /*2f70*/  FMUL.FTZ R81, R122, R76 ;  /* 0x0000004c7a517220 */ /* 0x000fe40000410000 */
[----:B------:R-:W-:-:S04]  /*2f80*/  FFMA.FTZ R122, R102, R113, R112 ;  /* 0x00000071667a7223 */ /* 0x000fc80000010070 */
[----:B------:R-:W-:Y:S02]  /*2f90*/  FADD.FTZ R122, R210, -R122 ;  /* 0x8000007ad27a7221 */ /* 0x000fe40000010000 */
[----:B------:R-:W-:Y:S02]  /*2fa0*/  FMUL.FTZ R80, R123, R80 ;  /* 0x000000507b507220 */ /* 0x000fe40000410000 */
[C---:B------:R-:W-:Y:S02]  /*2fb0*/  FMUL.FTZ R122, R155.reuse, R122 ;  /* 0x0000007a9b7a7220 */ /* 0x040fe40000410000 */
[----:B------:R-:W-:Y:S01]  /*2fc0*/  FMUL.FTZ R123, R155, R208 ;  /* 0x000000d09b7b7220 */ /* 0x000fe20000410000 */
[----:B------:R0:W-:Y:S01]  /*2fd0*/  STG.E.128 [R84.64], R80 ;  /* 0x0000005054007986 */ /* 0x0001e2000c101d04 */
[----:B------:R-:W-:Y:S02]  /*2fe0*/  @P0 FADD.FTZ R122, R46, R122 ;  /* 0x0000007a2e7a0221 */ /* 0x000fe40000010000 */
[----:B------:R-:W-:Y:S01]  /*2ff0*/  @P0 FADD.FTZ R123, R47, R123 ;  /* 0x0000007b2f7b0221 */ /* 0x000fe20000010000 */
[----:B------:R-:W4:Y:S04]  /*3000*/  LDG.E.128 R100, [R100.64] ;  /* 0x0000000464647981 */ /* 0x000f28000c1e1d00 */
[----:B------:R-:W4:Y:S01]  /*3010*/  LDL R208, [R1+0x18] ;  /* 0x0000180001d07983 */ /* 0x000f220000100800 */
[----:B0-----:R-:W-:-:S02]  /*3020*/  @P1 IADD3 R84, P5, R180, c[0x0][0x258], RZ ;  /* 0x00009600b4541a10 */ /* 0x001fc40007fbe0ff */
[----:B------:R-:W-:Y:S02]  /*3030*/  SEL R80, R120, R72, P2 ;  /* 0x0000004878507207 */ /* 0x000fe40001000000 */
[----:B------:R-:W-:Y:S02]  /*3040*/  @P1 IADD3.X R85, R179, c[0x0][0x25c], RZ, P5, !PT ;  /* 0x00009700b3551a10 */ /* 0x000fe40002ffe4ff */
[----:B------:R-:W-:Y:S02]  /*3050*/  SEL R81, R121, R73, P2 ;  /* 0x0000004979517207 */ /* 0x000fe40001000000 */
[----:B------:R-:W-:Y:S02]  /*3060*/  SEL R82, R122, R74, P2 ;  /* 0x0000004a7a527207 */ /* 0x000fe40001000000 */
[----:B------:R-:W-:Y:S01]  /*3070*/  SEL R83, R123, R75, P2 ;  /* 0x0000004b7b537207 */ /* 0x000fe20001000000 */
[----:B------:R-:W-:-:S04]  /*3080*/  FMUL.FTZ R120, R120, R156 ;  /* 0x0000009c78787220 */ /* 0x000fc80000410000 */
[----:B------:R0:W-:Y:S02]  /*3090*/  @P1 STG.E.128 [R84.64], R80 ;  /* 0x0000005054001986 */ /* 0x0001e4000c101d04 */
[----:B0-----:R-:W-:Y:S02]  /*30a0*/  FMUL.FTZ R80, R187, R120 ;  /* 0x00000078bb507220 */ /* 0x001fe40000410000 */
[----:B------:R-:W4:Y:S01]  /*30b0*/  LDL R187, [R1+0x14] ;  /* 0x0000140001bb7983 */ /* 0x000f220000100800 */
[-C--:B------:R-:W-:Y:S01]  /*30c0*/  FMUL.FTZ R122, R122, R156.reuse ;  /* 0x0000009c7a7a7220 */ /* 0x080fe20000410000 */
[----:B------:R-:W-:Y:S01]  /*30d0*/  IADD3 R180, P4, R180, c[0x0][0x248], RZ ;  /* 0x00009200b4b47a10 */ /* 0x000fe20007f9e0ff */
[-C--:B------:R-:W-:Y:S02]  /*30e0*/  FMUL.FTZ R121, R121, R156.reuse ;  /* 0x0000009c79797220 */ /* 0x080fe40000410000 */
[----:B------:R-:W-:Y:S01]  /*30f0*/  FMUL.FTZ R123, R123, R156 ;  /* 0x0000009c7b7b7220 */ /* 0x000fe20000410000 */
[----:B------:R-:W-:Y:S01]  /*3100*/  IADD3.X R181, R179, c[0x0][0x24c], RZ, P4, !PT ;  /* 0x00009300b3b57a10 */ /* 0x000fe200027fe4ff */
[----:B------:R-:W-:-:S02]  /*3110*/  FFMA.FTZ R96, R96, R113, R112 ;  /* 0x0000007160607223 */ /* 0x000fc40000010070 */
[-CC-:B------:R-:W-:Y:S02]  /*3120*/  FFMA.FTZ R97, R97, R113.reuse, R112.reuse ;  /* 0x0000007161617223 */ /* 0x180fe40000010070 */
[----:B------:R-:W-:Y:S02]  /*3130*/  FFMA.FTZ R194, R194, R113, R112 ;  /* 0x00000071c2c27223 */ /* 0x000fe40000010070 */
[----:B------:R-:W-:Y:S02]  /*3140*/  FADD.FTZ R96, R99, -R96 ;  /* 0x8000006063607221 */ /* 0x000fe40000010000 */
[----:B------:R-:W-:Y:S02]  /*3150*/  FADD.FTZ R97, R195, -R97 ;  /* 0x80000061c3617221 */ /* 0x000fe40000010000 */
[----:B------:R-:W-:Y:S01]  /*3160*/  FADD.FTZ R194, R197, -R194 ;  /* 0x800000c2c5c27221 */ /* 0x000fe20000010000 */
[----:B------:R-:W-:Y:S01]  /*3170*/  @P1 IADD3 R84, P5, R178, c[0x0][0x258], RZ ;  /* 0x00009600b2541a10 */ /* 0x000fe20007fbe0ff */
[----:B------:R-:W4:Y:S03]  /*3180*/  LDL R195, [R1+0x8] ;  /* 0x0000080001c37983 */ /* 0x000f260000100800 */
[----:B------:R-:W-:Y:S01]  /*3190*/  @P1 IADD3.X R85, R175, c[0x0][0x25c], RZ, P5, !PT ;  /* 0x00009700af551a10 */ /* 0x000fe20002ffe4ff */
[----:B--2---:R-:W-:-:S02]  /*31a0*/  FMUL.FTZ R82, R87, R122 ;  /* 0x0000007a57527220 */ /* 0x004fc40000410000 */
[----:B------:R-:W2:Y:S01]  /*31b0*/  LDL R87, [R1+0x10] ;  /* 0x0000100001577983 */ /* 0x000ea20000100800 */
[----:B------:R-:W-:Y:S02]  /*31c0*/  FMUL.FTZ R81, R182, R121 ;  /* 0x00000079b6517220 */ /* 0x000fe40000410000 */
[----:B------:R-:W-:Y:S01]  /*31d0*/  FMUL.FTZ R182, R155, R96 ;  /* 0x000000609bb67220 */ /* 0x000fe20000410000 */
[----:B------:R-:W-:-:S03]  /*31e0*/  IADD3 R96, P4, R178, c[0x0][0x170], RZ ;  /* 0x00005c00b2607a10 */ /* 0x000fc60007f9e0ff */
[----:B------:R-:W-:Y:S02]  /*31f0*/  @P0 FADD.FTZ R182, R48, R182 ;  /* 0x000000b630b60221 */ /* 0x000fe40000010000 */
[----:B---3--:R-:W-:-:S05]  /*3200*/  FMUL.FTZ R83, R86, R123 ;  /* 0x0000007b56537220 */ /* 0x008fca0000410000 */
[----:B------:R0:W-:Y:S01]  /*3210*/  STG.E.128 [R180.64], R80 ;  /* 0x00000050b4007986 */ /* 0x0001e2000c101d04 */
[----:B------:R-:W-:-:S03]  /*3220*/  FMUL.FTZ R86, R155, R194 ;  /* 0x000000c29b567220 */ /* 0x000fc60000410000 */
[----:B------:R-:W3:Y:S01]  /*3230*/  LDL R194, [R1+0x4] ;  /* 0x0000040001c27983 */ /* 0x000ee20000100800 */
[----:B------:R-:W-:Y:S02]  /*3240*/  @P0 FADD.FTZ R86, R51, R86 ;  /* 0x0000005633560221 */ /* 0x000fe40000010000 */
[----:B0-----:R-:W-:-:S04]  /*3250*/  FFMA.FTZ R180, R98, R113, R112 ;  /* 0x0000007162b47223 */ /* 0x001fc80000010070 */
[----:B------:R-:W-:Y:S02]  /*3260*/  FADD.FTZ R180, R196, -R180 ;  /* 0x800000b4c4b47221 */ /* 0x000fe40000010000 */
[C---:B------:R-:W-:Y:S01]  /*3270*/  FMUL.FTZ R181, R155.reuse, R97 ;  /* 0x000000619bb57220 */ /* 0x040fe20000410000 */
[----:B------:R-:W-:Y:S01]  /*3280*/  SEL R80, R182, R72, P2 ;  /* 0x00000048b6507207 */ /* 0x000fe20001000000 */
[----:B------:R-:W-:Y:S01]  /*3290*/  FMUL.FTZ R180, R155, R180 ;  /* 0x000000b49bb47220 */ /* 0x000fe20000410000 */
[----:B------:R-:W-:Y:S01]  /*32a0*/  SEL R83, R86, R75, P2 ;  /* 0x0000004b56537207 */ /* 0x000fe20001000000 */
[----:B------:R-:W-:Y:S01]  /*32b0*/  @P0 FADD.FTZ R181, R49, R181 ;  /* 0x000000b531b50221 */ /* 0x000fe20000010000 */
[----:B------:R-:W3:Y:S01]  /*32c0*/  LDL R196, [R1+0xc] ;  /* 0x00000c0001c47983 */ /* 0x000ee20000100800 */
[----:B------:R-:W-:Y:S01]  /*32d0*/  @P0 FADD.FTZ R180, R50, R180 ;  /* 0x000000b432b40221 */ /* 0x000fe20000010000 */
[----:B------:R-:W-:Y:S02]  /*32e0*/  IADD3.X R97, R175, c[0x0][0x174], RZ, P4, !PT ;  /* 0x00005d00af617a10 */ /* 0x000fe400027fe4ff */
[----:B------:R-:W-:-:S02]  /*32f0*/  SEL R81, R181, R73, P2 ;  /* 0x00000049b5517207 */ /* 0x000fc40001000000 */
[C---:B------:R-:W-:Y:S01]  /*3300*/  SEL R82, R180.reuse, R74, P2 ;  /* 0x0000004ab4527207 */ /* 0x040fe20001000000 */
[----:B------:R-:W-:Y:S01]  /*3310*/  FMUL.FTZ R180, R180, R156 ;  /* 0x0000009cb4b47220 */ /* 0x000fe20000410000 */
[----:B------:R-:W3:Y:S04]  /*3320*/  LDG.E.128 R96, [R96.64] ;  /* 0x0000000460607981 */ /* 0x000ee8000c1e1d00 */
[----:B------:R4:W-:Y:S02]  /*3330*/  @P1 STG.E.128 [R84.64], R80 ;  /* 0x0000005054001986 */ /* 0x0009e4000c101d04 */
[----:B----4-:R-:W-:Y:S02]  /*3340*/  FMUL.FTZ R82, R187, R180 ;  /* 0x000000b4bb527220 */ /* 0x010fe40000410000 */
[----:B------:R-:W4:Y:S01]  /*3350*/  LDL R187, [R1] ;  /* 0x0000000001bb7983 */ /* 0x000f220000100800 */
[----:B------:R-:W-:Y:S01]  /*3360*/  IADD3 R178, P4, R178, c[0x0][0x248], RZ ;  /* 0x00009200b2b27a10 */ /* 0x000fe20007f9e0ff */
[----:B------:R-:W-:-:S02]  /*3370*/  FMUL.FTZ R182, R182, R156 ;  /* 0x0000009cb6b67220 */ /* 0x000fc40000410000 */
[-C--:B------:R-:W-:Y:S01]  /*3380*/  FMUL.FTZ R181, R181, R156.reuse ;  /* 0x0000009cb5b57220 */ /* 0x080fe20000410000 */
[----:B------:R-:W-:Y:S01]  /*3390*/  IADD3.X R179, R175, c[0x0][0x24c], RZ, P4, !PT ;  /* 0x00009300afb37a10 */ /* 0x000fe200027fe4ff */
[----:B------:R-:W-:Y:S02]  /*33a0*/  FMUL.FTZ R175, R86, R156 ;  /* 0x0000009c56af7220 */ /* 0x000fe40000410000 */
[----:B------:R-:W-:Y:S02]  /*33b0*/  FMUL.FTZ R80, R209, R182 ;  /* 0x000000b6d1507220 */ /* 0x000fe40000410000 */
[----:B------:R-:W-:Y:S02]  /*33c0*/  FMUL.FTZ R81, R208, R181 ;  /* 0x000000b5d0517220 */ /* 0x000fe40000410000 */
[-CC-:B------:R-:W-:Y:S02]  /*33d0*/  FFMA.FTZ R86, R93, R113.reuse, R112.reuse ;  /* 0x000000715d567223 */ /* 0x180fe40000010070 */
[----:B------:R-:W-:-:S02]  /*33e0*/  FFMA.FTZ R94, R94, R113, R112 ;  /* 0x000000715e5e7223 */ /* 0x000fc40000010070 */
[----:B------:R-:W-:-:S04]  /*33f0*/  FADD.FTZ R86, R177, -R86 ;  /* 0x80000056b1567221 */ /* 0x000fc80000010000 */
[----:B------:R-:W-:Y:S01]  /*3400*/  FMUL.FTZ R86, R155, R86 ;  /* 0x000000569b567220 */ /* 0x000fe20000410000 */
[----:B------:R-:W-:-:S03]  /*3410*/  @P1 IADD3 R84, P5, R173, c[0x0][0x258], RZ ;  /* 0x00009600ad541a10 */ /* 0x000fc60007fbe0ff */
[----:B------:R-:W-:Y:S01]  /*3420*/  @P0 FADD.FTZ R86, R53, R86 ;  /* 0x0000005635560221 */ /* 0x000fe20000010000 */
[----:B------:R-:W-:Y:S01]  /*3430*/  @P1 IADD3.X R85, R174, c[0x0][0x25c], RZ, P5, !PT ;  /* 0x00009700ae551a10 */ /* 0x000fe20002ffe4ff */
[-CC-:B------:R-:W-:Y:S02]  /*3440*/  FFMA.FTZ R88, R88, R113.reuse, R112.reuse ;  /* 0x0000007158587223 */ /* 0x180fe40000010070 */
[--C-:B------:R-:W-:Y:S02]  /*3450*/  FFMA.FTZ R89, R89, R113, R112.reuse ;  /* 0x0000007159597223 */ /* 0x100fe40000010070 */
[----:B--2---:R-:W-:Y:S02]  /*3460*/  FMUL.FTZ R83, R87, R175 ;  /* 0x000000af57537220 */ /* 0x004fe40000410000 */
[----:B------:R-:W-:-:S03]  /*3470*/  FFMA.FTZ R87, R92, R113, R112 ;  /* 0x000000715c577223 */ /* 0x000fc60000010070 */
[----:B------:R0:W-:Y:S01]  /*3480*/  STG.E.128 [R178.64], R80 ;  /* 0x00000050b2007986 */ /* 0x0001e2000c101d04 */
[----:B------:R-:W-:Y:S01]  /*3490*/  FADD.FTZ R87, R95, -R87 ;  /* 0x800000575f577221 */ /* 0x000fe20000010000 */
[----:B------:R-:W-:-:S03]  /*34a0*/  IADD3 R92, P4, R173, c[0x0][0x170], RZ ;  /* 0x00005c00ad5c7a10 */ /* 0x000fc60007f9e0ff */
[----:B------:R-:W-:Y:S02]  /*34b0*/  FMUL.FTZ R87, R155, R87 ;  /* 0x000000579b577220 */ /* 0x000fe40000410000 */
[----:B0-----:R-:W-:Y:S02]  /*34c0*/  FFMA.FTZ R80, R176, R113, R112 ;  /* 0x00000071b0507223 */ /* 0x001fe40000010070 */
[----:B------:R-:W-:Y:S02]  /*34d0*/  FADD.FTZ R176, R183, -R94 ;  /* 0x8000005eb7b07221 */ /* 0x000fe40000010000 */
[----:B------:R-:W-:Y:S02]  /*34e0*/  FADD.FTZ R177, R184, -R80 ;  /* 0x80000050b8b17221 */ /* 0x000fe40000010000 */
[C---:B------:R-:W-:Y:S02]  /*34f0*/  FMUL.FTZ R176, R155.reuse, R176 ;  /* 0x000000b09bb07220 */ /* 0x040fe40000410000 */
[----:B------:R-:W-:-:S02]  /*3500*/  FMUL.FTZ R177, R155, R177 ;  /* 0x000000b19bb17220 */ /* 0x000fc40000410000 */
[----:B------:R-:W-:Y:S02]  /*3510*/  @P0 FADD.FTZ R87, R52, R87 ;  /* 0x0000005734570221 */ /* 0x000fe40000010000 */
[----:B------:R-:W-:Y:S02]  /*3520*/  @P0 FADD.FTZ R176, R54, R176 ;  /* 0x000000b036b00221 */ /* 0x000fe40000010000 */
[----:B------:R-:W-:Y:S01]  /*3530*/  @P0 FADD.FTZ R177, R55, R177 ;  /* 0x000000b137b10221 */ /* 0x000fe20000010000 */
[----:B------:R-:W-:Y:S02]  /*3540*/  IADD3.X R93, R174, c[0x0][0x174], RZ, P4, !PT ;  /* 0x00005d00ae5d7a10 */ /* 0x000fe400027fe4ff */
[----:B------:R-:W-:Y:S02]  /*3550*/  SEL R80, R87, R72, P2 ;  /* 0x0000004857507207 */ /* 0x000fe40001000000 */
[----:B------:R-:W-:Y:S02]  /*3560*/  SEL R81, R86, R73, P2 ;  /* 0x0000004956517207 */ /* 0x000fe40001000000 */
[----:B------:R-:W-:Y:S01]  /*3570*/  SEL R82, R176, R74, P2 ;  /* 0x0000004ab0527207 */ /* 0x000fe20001000000 */
[----:B------:R-:W2:Y:S01]  /*3580*/  LDG.E.128 R92, [R92.64] ;  /* 0x000000045c5c7981 */ /* 0x000ea2000c1e1d00 */
[----:B------:R-:W-:-:S05]  /*3590*/  SEL R83, R177, R75, P2 ;  /* 0x0000004bb1537207 */ /* 0x000fca0001000000 */
[----:B------:R0:W-:Y:S01]  /*35a0*/  @P1 STG.E.128 [R84.64], R80 ;  /* 0x0000005054001986 */ /* 0x0001e2000c101d04 */
[-C--:B------:R-:W-:Y:S02]  /*35b0*/  FMUL.FTZ R176, R176, R156.reuse ;  /* 0x0000009cb0b07220 */ /* 0x080fe40000410000 */
[-C--:B------:R-:W-:Y:S01]  /*35c0*/  FMUL.FTZ R177, R177, R156.reuse ;  /* 0x0000009cb1b17220 */ /* 0x080fe20000410000 */
[----:B0-----:R-:W-:Y:S01]  /*35d0*/  IADD3 R84, P4, R173, c[0x0][0x248], RZ ;  /* 0x00009200ad547a10 */ /* 0x001fe20007f9e0ff */
[----:B------:R-:W-:-:S03]  /*35e0*/  FMUL.FTZ R173, R87, R156 ;  /* 0x0000009c57ad7220 */ /* 0x000fc60000410000 */
[----:B------:R-:W-:Y:S01]  /*35f0*/  IADD3.X R85, R174, c[0x0][0x24c], RZ, P4, !PT ;  /* 0x00009300ae557a10 */ /* 0x000fe200027fe4ff */
[----:B------:R-:W-:-:S04]  /*3600*/  FMUL.FTZ R174, R86, R156 ;  /* 0x0000009c56ae7220 */ /* 0x000fc80000410000 */
[----:B------:R-:W-:Y:S02]  /*3610*/  FMUL.FTZ R81, R195, R174 ;  /* 0x000000aec3517220 */ /* 0x000fe40000410000 */
[----:B------:R-:W-:Y:S02]  /*3620*/  FFMA.FTZ R91, R91, R113, R112 ;  /* 0x000000715b5b7223 */ /* 0x000fe40000010070 */
[----:B------:R-:W-:Y:S02]  /*3630*/  FADD.FTZ R124, R124, -R88 ;  /* 0x800000587c7c7221 */ /* 0x000fe40000010000 */
[----:B------:R-:W-:Y:S02]  /*3640*/  FADD.FTZ R125, R125, -R89 ;  /* 0x800000597d7d7221 */ /* 0x000fe40000010000 */
[----:B------:R-:W-:Y:S01]  /*3650*/  FADD.FTZ R91, R127, -R91 ;  /* 0x8000005b7f5b7221 */ /* 0x000fe20000010000 */
[----:B------:R-:W-:Y:S01]  /*3660*/  IADD3 R88, P4, R171, c[0x0][0x170], RZ ;  /* 0x00005c00ab587a10 */ /* 0x000fe20007f9e0ff */
[----:B------:R-:W-:-:S03]  /*3670*/  FMUL.FTZ R127, R155, R125 ;  /* 0x0000007d9b7f7220 */ /* 0x000fc60000410000 */
[----:B------:R-:W-:Y:S01]  /*3680*/  IADD3.X R89, R172, c[0x0][0x174], RZ, P4, !PT ;  /* 0x00005d00ac597a10 */ /* 0x000fe200027fe4ff */
        /* <DEDUP_REMOVED lines=16> */
[----:B------:R-:W-:Y:S02]  /*3790*/  @P0 FADD.FTZ R131, R63, R131 ;  /* 0x000000833f830221 */ /* 0x000fe40000010000 */
[----:B---3--:R-:W-:-:S02]  /*37a0*/  FMUL.FTZ R82, R194, R176 ;  /* 0x000000b0c2527220 */ /* 0x008fc40000410000 */
[----:B------:R-:W-:Y:S02]  /*37b0*/  FMUL.FTZ R80, R196, R173 ;  /* 0x000000adc4507220 */ /* 0x000fe40000410000 */
[----:B----4-:R-:W-:-:S05]  /*37c0*/  FMUL.FTZ R83, R187, R177 ;  /* 0x000000b1bb537220 */ /* 0x010fca0000410000 */
[----:B------:R0:W-:Y:S02]  /*37d0*/  STG.E.128 [R84.64], R80 ;  /* 0x0000005054007986 */ /* 0x0001e4000c101d04 */
[----:B0-----:R-:W-:-:S04]  /*37e0*/  FFMA.FTZ R80, R90, R113, R112 ;  /* 0x000000715a507223 */ /* 0x001fc80000010070 */
[----:B------:R-:W-:Y:S02]  /*37f0*/  FADD.FTZ R80, R126, -R80 ;  /* 0x800000507e507221 */ /* 0x000fe40000010000 */
[C---:B------:R-:W-:Y:S02]  /*3800*/  FMUL.FTZ R126, R155.reuse, R124 ;  /* 0x0000007c9b7e7220 */ /* 0x040fe40000410000 */
[C---:B------:R-:W-:Y:S02]  /*3810*/  FMUL.FTZ R125, R155.reuse, R80 ;  /* 0x000000509b7d7220 */ /* 0x040fe40000410000 */
[----:B------:R-:W-:Y:S01]  /*3820*/  FMUL.FTZ R124, R155, R91 ;  /* 0x0000005b9b7c7220 */ /* 0x000fe20000410000 */
[----:B------:R-:W-:Y:S01]  /*3830*/  @P1 IADD3 R84, P4, R171, c[0x0][0x258], RZ ;  /* 0x00009600ab541a10 */ /* 0x000fe20007f9e0ff */
[----:B------:R-:W-:Y:S01]  /*3840*/  @P0 FADD.FTZ R126, R56, R126 ;  /* 0x0000007e387e0221 */ /* 0x000fe20000010000 */
[----:B------:R-:W-:Y:S01]  /*3850*/  SEL R81, R127, R73, P2 ;  /* 0x000000497f517207 */ /* 0x000fe20001000000 */
[----:B------:R-:W-:Y:S01]  /*3860*/  @P0 FADD.FTZ R125, R58, R125 ;  /* 0x0000007d3a7d0221 */ /* 0x000fe20000010000 */
[----:B------:R-:W3:Y:S01]  /*3870*/  LDG.E.128 R88, [R88.64] ;  /* 0x0000000458587981 */ /* 0x000ee2000c1e1d00 */
[----:B------:R-:W-:Y:S01]  /*3880*/  @P0 FADD.FTZ R124, R59, R124 ;  /* 0x0000007c3b7c0221 */ /* 0x000fe20000010000 */
[----:B------:R-:W-:-:S02]  /*3890*/  @P1 IADD3.X R85, R172, c[0x0][0x25c], RZ, P4, !PT ;  /* 0x00009700ac551a10 */ /* 0x000fc400027fe4ff */
[----:B------:R-:W-:Y:S02]  /*38a0*/  SEL R80, R126, R72, P2 ;  /* 0x000000487e507207 */ /* 0x000fe40001000000 */
[----:B------:R-:W-:Y:S02]  /*38b0*/  SEL R82, R125, R74, P2 ;  /* 0x0000004a7d527207 */ /* 0x000fe40001000000 */
[----:B------:R-:W-:Y:S01]  /*38c0*/  SEL R83, R124, R75, P2 ;  /* 0x0000004b7c537207 */ /* 0x000fe20001000000 */
[-C--:B------:R-:W-:Y:S02]  /*38d0*/  FMUL.FTZ R126, R126, R156.reuse ;  /* 0x0000009c7e7e7220 */ /* 0x080fe40000410000 */
[-C--:B------:R-:W-:Y:S02]  /*38e0*/  FMUL.FTZ R127, R127, R156.reuse ;  /* 0x0000009c7f7f7220 */ /* 0x080fe40000410000 */
[----:B------:R0:W-:Y:S01]  /*38f0*/  @P1 STG.E.128 [R84.64], R80 ;  /* 0x0000005054001986 */ /* 0x0001e2000c101d04 */
[----:B------:R-:W-:-:S02]  /*3900*/  FMUL.FTZ R125, R125, R156 ;  /* 0x0000009c7d7d7220 */ /* 0x000fc40000410000 */
[----:B------:R-:W-:Y:S01]  /*3910*/  FMUL.FTZ R124, R124, R156 ;  /* 0x0000009c7c7c7220 */ /* 0x000fe20000410000 */
[----:B0-----:R-:W-:Y:S01]  /*3920*/  IADD3 R84, P4, R171, c[0x0][0x248], RZ ;  /* 0x00009200ab547a10 */ /* 0x001fe20007f9e0ff */
[----:B------:R-:W-:Y:S02]  /*3930*/  FMUL.FTZ R80, R252, R126 ;  /* 0x0000007efc507220 */ /* 0x000fe40000410000 */
[----:B------:R-:W-:Y:S01]  /*3940*/  FMUL.FTZ R81, R251, R127 ;  /* 0x0000007ffb517220 */ /* 0x000fe20000410000 */
[----:B------:R-:W-:Y:S01]  /*3950*/  IADD3.X R85, R172, c[0x0][0x24c], RZ, P4, !PT ;  /* 0x00009300ac557a10 */ /* 0x000fe200027fe4ff */
[----:B------:R-:W-:Y:S02]  /*3960*/  FMUL.FTZ R82, R250, R125 ;  /* 0x0000007dfa527220 */ /* 0x000fe40000410000 */
[----:B------:R-:W-:-:S05]  /*3970*/  FMUL.FTZ R83, R249, R124 ;  /* 0x0000007cf9537220 */ /* 0x000fca0000410000 */
[----:B------:R0:W-:Y:S01]  /*3980*/  STG.E.128 [R84.64], R80 ;  /* 0x0000005054007986 */ /* 0x0001e2000c101d04 */
[-CC-:B------:R-:W-:Y:S02]  /*3990*/  FFMA.FTZ R105, R105, R113.reuse, R112.reuse ;  /* 0x0000007169697223 */ /* 0x180fe40000010070 */
[----:B------:R-:W-:Y:S01]  /*39a0*/  FFMA.FTZ R106, R106, R113, R112 ;  /* 0x000000716a6a7223 */ /* 0x000fe20000010070 */
[----:B0-----:R-:W-:-:S04]  /*39b0*/  IADD3 R84, P4, R169, c[0x0][0x170], RZ ;  /* 0x00005c00a9547a10 */ /* 0x001fc80007f9e0ff */
[----:B------:R-:W-:Y:S02]  /*39c0*/  IADD3.X R85, R170, c[0x0][0x174], RZ, P4, !PT ;  /* 0x00005d00aa557a10 */ /* 0x000fe400027fe4ff */
[----:B------:R-:W-:Y:S02]  /*39d0*/  @P1 IADD3 R116, P4, R169, c[0x0][0x258], RZ ;  /* 0x00009600a9741a10 */ /* 0x000fe40007f9e0ff */
[----:B------:R-:W-:Y:S02]  /*39e0*/  SEL R80, R128, R72, P2 ;  /* 0x0000004880507207 */ /* 0x000fe40001000000 */
[----:B------:R-:W-:Y:S01]  /*39f0*/  @P1 IADD3.X R117, R170, c[0x0][0x25c], RZ, P4, !PT ;  /* 0x00009700aa751a10 */ /* 0x000fe200027fe4ff */
[----:B------:R-:W4:Y:S01]  /*3a00*/  LDG.E.128 R84, [R84.64] ;  /* 0x0000000454547981 */ /* 0x000f22000c1e1d00 */
[----:B------:R-:W-:Y:S02]  /*3a10*/  SEL R81, R129, R73, P2 ;  /* 0x0000004981517207 */ /* 0x000fe40001000000 */
[----:B------:R-:W-:-:S02]  /*3a20*/  SEL R82, R130, R74, P2 ;  /* 0x0000004a82527207 */ /* 0x000fc40001000000 */
[----:B------:R-:W-:Y:S01]  /*3a30*/  SEL R83, R131, R75, P2 ;  /* 0x0000004b83537207 */ /* 0x000fe20001000000 */
[----:B------:R-:W-:-:S04]  /*3a40*/  FFMA.FTZ R107, R107, R113, R112 ;  /* 0x000000716b6b7223 */ /* 0x000fc80000010070 */
[----:B------:R0:W-:Y:S01]  /*3a50*/  @P1 STG.E.128 [R116.64], R80 ;  /* 0x0000005074001986 */ /* 0x0001e2000c101d04 */
[----:B------:R-:W-:Y:S02]  /*3a60*/  FADD.FTZ R133, R133, -R105 ;  /* 0x8000006985857221 */ /* 0x000fe40000010000 */
[----:B------:R-:W-:Y:S02]  /*3a70*/  FADD.FTZ R134, R134, -R106 ;  /* 0x8000006a86867221 */ /* 0x000fe40000010000 */
[----:B------:R-:W-:Y:S02]  /*3a80*/  FADD.FTZ R107, R135, -R107 ;  /* 0x8000006b876b7221 */ /* 0x000fe40000010000 */
[-C--:B------:R-:W-:Y:S02]  /*3a90*/  FMUL.FTZ R128, R128, R156.reuse ;  /* 0x0000009c80807220 */ /* 0x080fe40000410000 */
[-C--:B------:R-:W-:Y:S02]  /*3aa0*/  FMUL.FTZ R129, R129, R156.reuse ;  /* 0x0000009c81817220 */ /* 0x080fe40000410000 */
[----:B------:R-:W-:-:S02]  /*3ab0*/  FMUL.FTZ R130, R130, R156 ;  /* 0x0000009c82827220 */ /* 0x000fc40000410000 */
[----:B0-----:R-:W-:Y:S01]  /*3ac0*/  FFMA.FTZ R80, R104, R113, R112 ;  /* 0x0000007168507223 */ /* 0x001fe20000010070 */
[----:B------:R-:W-:-:S03]  /*3ad0*/  IADD3 R104, P4, R169, c[0x0][0x248], RZ ;  /* 0x00009200a9687a10 */ /* 0x000fc60007f9e0ff */
[----:B------:R-:W-:Y:S01]  /*3ae0*/  FADD.FTZ R132, R132, -R80 ;  /* 0x8000005084847221 */ /* 0x000fe20000010000 */
[----:B------:R-:W-:Y:S01]  /*3af0*/  IADD3.X R105, R170, c[0x0][0x24c], RZ, P4, !PT ;  /* 0x00009300aa697a10 */ /* 0x000fe200027fe4ff */
[----:B------:R-:W-:Y:S01]  /*3b00*/  FMUL.FTZ R131, R131, R156 ;  /* 0x0000009c83837220 */ /* 0x000fe20000410000 */
[----:B------:R-:W-:Y:S01]  /*3b10*/  IADD3 R116, P4, R163, c[0x0][0x170], RZ ;  /* 0x00005c00a3747a10 */ /* 0x000fe20007f9e0ff */
[C---:B------:R-:W-:Y:S02]  /*3b20*/  FMUL.FTZ R132, R155.reuse, R132 ;  /* 0x000000849b847220 */ /* 0x040fe40000410000 */
[C---:B------:R-:W-:Y:S02]  /*3b30*/  FMUL.FTZ R133, R155.reuse, R133 ;  /* 0x000000859b857220 */ /* 0x040fe40000410000 */
[C---:B------:R-:W-:Y:S02]  /*3b40*/  FMUL.FTZ R134, R155.reuse, R134 ;  /* 0x000000869b867220 */ /* 0x040fe40000410000 */
[----:B------:R-:W-:Y:S01]  /*3b50*/  FMUL.FTZ R135, R155, R107 ;  /* 0x0000006b9b877220 */ /* 0x000fe20000410000 */
[----:B------:R-:W-:Y:S01]  /*3b60*/  IADD3.X R117, R164, c[0x0][0x174], RZ, P4, !PT ;  /* 0x00005d00a4757a10 */ /* 0x000fe200027fe4ff */
[----:B------:R-:W-:-:S02]  /*3b70*/  FMUL.FTZ R80, R248, R128 ;  /* 0x00000080f8507220 */ /* 0x000fc40000410000 */
[----:B------:R-:W-:Y:S02]  /*3b80*/  FMUL.FTZ R81, R247, R129 ;  /* 0x00000081f7517220 */ /* 0x000fe40000410000 */
[----:B------:R-:W-:Y:S02]  /*3b90*/  FMUL.FTZ R82, R246, R130 ;  /* 0x00000082f6527220 */ /* 0x000fe40000410000 */
[----:B------:R-:W-:Y:S01]  /*3ba0*/  FMUL.FTZ R83, R245, R131 ;  /* 0x00000083f5537220 */ /* 0x000fe20000410000 */
[----:B------:R-:W-:Y:S01]  /*3bb0*/  @P1 IADD3 R118, P4, R163, c[0x0][0x258], RZ ;  /* 0x00009600a3761a10 */ /* 0x000fe20007f9e0ff */
[----:B------:R-:W-:Y:S02]  /*3bc0*/  @P0 FADD.FTZ R132, R64, R132 ;  /* 0x0000008440840221 */ /* 0x000fe40000010000 */
[----:B------:R-:W-:Y:S02]  /*3bd0*/  @P0 FADD.FTZ R133, R65, R133 ;  /* 0x0000008541850221 */ /* 0x000fe40000010000 */
[----:B------:R-:W-:-:S02]  /*3be0*/  @P0 FADD.FTZ R134, R66, R134 ;  /* 0x0000008642860221 */ /* 0x000fc40000010000 */
[----:B------:R-:W-:Y:S01]  /*3bf0*/  @P0 FADD.FTZ R135, R67, R135 ;  /* 0x0000008743870221 */ /* 0x000fe20000010000 */
[----:B------:R0:W-:Y:S01]  /*3c00*/  STG.E.128 [R104.64], R80 ;  /* 0x0000005068007986 */ /* 0x0001e2000c101d04 */
[----:B------:R-:W-:Y:S02]  /*3c10*/  @P1 IADD3.X R119, R164, c[0x0][0x25c], RZ, P4, !PT ;  /* 0x00009700a4771a10 */ /* 0x000fe400027fe4ff */
[C---:B------:R-:W-:Y:S02]  /*3c20*/  SEL R106, R134.reuse, R74, P2 ;  /* 0x0000004a866a7207 */ /* 0x040fe40001000000 */
[C---:B------:R-:W-:Y:S01]  /*3c30*/  SEL R107, R135.reuse, R75, P2 ;  /* 0x0000004b876b7207 */ /* 0x040fe20001000000 */
[-C--:B------:R-:W-:Y:S02]  /*3c40*/  FMUL.FTZ R134, R134, R156.reuse ;  /* 0x0000009c86867220 */ /* 0x080fe40000410000 */
[----:B------:R-:W-:Y:S01]  /*3c50*/  FMUL.FTZ R135, R135, R156 ;  /* 0x0000009c87877220 */ /* 0x000fe20000410000 */
[C---:B0-----:R-:W-:Y:S01]  /*3c60*/  SEL R104, R132.reuse, R72, P2 ;  /* 0x0000004884687207 */ /* 0x041fe20001000000 */
[----:B------:R0:W4:Y:S01]  /*3c70*/  LDG.E.128 R80, [R116.64] ;  /* 0x0000000474507981 */ /* 0x000122000c1e1d00 */
[----:B------:R-:W-:Y:S01]  /*3c80*/  SEL R105, R133, R73, P2 ;  /* 0x0000004985697207 */ /* 0x000fe20001000000 */
[----:B------:R-:W-:-:S02]  /*3c90*/  FMUL.FTZ R132, R132, R156 ;  /* 0x0000009c84847220 */ /* 0x000fc40000410000 */
[----:B------:R-:W-:Y:S02]  /*3ca0*/  FMUL.FTZ R133, R133, R156 ;  /* 0x0000009c85857220 */ /* 0x000fe40000410000 */
[----:B------:R1:W-:Y:S01]  /*3cb0*/  @P1 STG.E.128 [R118.64], R104 ;  /* 0x0000006876001986 */ /* 0x0003e2000c101d04 */
[----:B0-----:R-:W-:-:S04]  /*3cc0*/  IADD3 R116, P4, R163, c[0x0][0x248], RZ ;  /* 0x00009200a3747a10 */ /* 0x001fc80007f9e0ff */
[----:B------:R-:W-:Y:S02]  /*3cd0*/  IADD3.X R117, R164, c[0x0][0x24c], RZ, P4, !PT ;  /* 0x00009300a4757a10 */ /* 0x000fe400027fe4ff */
[----:B-1----:R-:W-:Y:S01]  /*3ce0*/  IADD3 R118, P5, R153, c[0x0][0x170], RZ ;  /* 0x00005c0099767a10 */ /* 0x002fe20007fbe0ff */
[----:B------:R-:W-:Y:S02]  /*3cf0*/  FMUL.FTZ R104, R244, R132 ;  /* 0x00000084f4687220 */ /* 0x000fe40000410000 */
[----:B------:R-:W-:Y:S01]  /*3d00*/  FMUL.FTZ R105, R243, R133 ;  /* 0x00000085f3697220 */ /* 0x000fe20000410000 */
[----:B------:R-:W-:Y:S01]  /*3d10*/  IADD3.X R119, R154, c[0x0][0x174], RZ, P5, !PT ;  /* 0x00005d009a777a10 */ /* 0x000fe20002ffe4ff */
[----:B------:R-:W-:Y:S02]  /*3d20*/  FMUL.FTZ R106, R242, R134 ;  /* 0x00000086f26a7220 */ /* 0x000fe40000410000 */
[----:B------:R-:W-:-:S05]  /*3d30*/  FMUL.FTZ R107, R241, R135 ;  /* 0x00000087f16b7220 */ /* 0x000fca0000410000 */
[----:B------:R0:W-:Y:S04]  /*3d40*/  STG.E.128 [R116.64], R104 ;  /* 0x0000006874007986 */ /* 0x0001e8000c101d04 */
[----:B0-----:R-:W4:Y:S01]  /*3d50*/  LDG.E.128 R104, [R118.64] ;  /* 0x0000000476687981 */ /* 0x001f22000c1e1d00 */
[-CC-:B------:R-:W-:Y:S02]  /*3d60*/  FFMA.FTZ R108, R108, R113.reuse, R112.reuse ;  /* 0x000000716c6c7223 */ /* 0x180fe40000010070 */
[-CC-:B------:R-:W-:Y:S02]  /*3d70*/  FFMA.FTZ R109, R109, R113.reuse, R112.reuse ;  /* 0x000000716d6d7223 */ /* 0x180fe40000010070 */
[-CC-:B------:R-:W-:Y:S02]  /*3d80*/  FFMA.FTZ R110, R110, R113.reuse, R112.reuse ;  /* 0x000000716e6e7223 */ /* 0x180fe40000010070 */
[----:B------:R-:W-:-:S02]  /*3d90*/  FFMA.FTZ R111, R111, R113, R112 ;  /* 0x000000716f6f7223 */ /* 0x000fc40000010070 */
[----:B------:R-:W-:Y:S02]  /*3da0*/  FADD.FTZ R108, R136, -R108 ;  /* 0x8000006c886c7221 */ /* 0x000fe40000010000 */
[----:B------:R-:W-:Y:S02]  /*3db0*/  FADD.FTZ R109, R137, -R109 ;  /* 0x8000006d896d7221 */ /* 0x000fe40000010000 */
        /* <DEDUP_REMOVED lines=10> */
[----:B------:R-:W-:Y:S02]  /*3e60*/  FFMA.FTZ R201, R97, R181, R201 ;  /* 0x000000b561c97223 */ /* 0x000fe400000100c9 */
[----:B--2---:R-:W-:Y:S01]  /*3e70*/  FFMA.FTZ R206, R173, R92, R206 ;  /* 0x0000005cadce7223 */ /* 0x004fe200000100ce */
[----:B------:R-:W-:Y:S01]  /*3e80*/  @P1 IADD3 R92, P4, R153, c[0x0][0x258], RZ ;  /* 0x00009600995c1a10 */ /* 0x000fe20007f9e0ff */
[----:B------:R-:W-:Y:S02]  /*3e90*/  FFMA.FTZ R212, R94, R176, R212 ;  /* 0x000000b05ed47223 */ /* 0x000fe400000100d4 */
[----:B------:R-:W-:Y:S02]  /*3ea0*/  FFMA.FTZ R207, R95, R177, R207 ;  /* 0x000000b15fcf7223 */ /* 0x000fe400000100cf */
[-C--:B------:R-:W-:Y:S02]  /*3eb0*/  FMUL.FTZ R95, R108, R156.reuse ;  /* 0x0000009c6c5f7220 */ /* 0x080fe40000410000 */
[----:B------:R-:W-:-:S02]  /*3ec0*/  FMUL.FTZ R94, R109, R156 ;  /* 0x0000009c6d5e7220 */ /* 0x000fc40000410000 */
[-C--:B------:R-:W-:Y:S02]  /*3ed0*/  FMUL.FTZ R97, R110, R156.reuse ;  /* 0x0000009c6e617220 */ /* 0x080fe40000410000 */
[----:B------:R-:W-:Y:S01]  /*3ee0*/  FMUL.FTZ R156, R111, R156 ;  /* 0x0000009c6f9c7220 */ /* 0x000fe20000410000 */
[----:B------:R-:W-:Y:S01]  /*3ef0*/  SEL R72, R108, R72, P2 ;  /* 0x000000486c487207 */ /* 0x000fe20001000000 */
[----:B------:R-:W-:Y:S01]  /*3f00*/  FFMA.FTZ R205, R93, R174, R205 ;  /* 0x000000ae5dcd7223 */ /* 0x000fe200000100cd */
[----:B------:R-:W-:Y:S01]  /*3f10*/  SEL R73, R109, R73, P2 ;  /* 0x000000496d497207 */ /* 0x000fe20001000000 */
[----:B------:R-:W-:Y:S01]  /*3f20*/  FFMA.FTZ R189, R77, R76, R189 ;  /* 0x0000004c4dbd7223 */ /* 0x000fe200000100bd */
[----:B------:R-:W-:Y:S01]  /*3f30*/  SEL R74, R110, R74, P2 ;  /* 0x0000004a6e4a7207 */ /* 0x000fe20001000000 */
[----:B------:R-:W-:Y:S01]  /*3f40*/  FFMA.FTZ R192, R78, R114, R192 ;  /* 0x000000724ec07223 */ /* 0x000fe200000100c0 */
[----:B------:R-:W-:Y:S01]  /*3f50*/  SEL R75, R111, R75, P2 ;  /* 0x0000004b6f4b7207 */ /* 0x000fe20001000000 */
[----:B------:R-:W-:Y:S01]  /*3f60*/  FFMA.FTZ R191, R79, R115, R191 ;  /* 0x000000734fbf7223 */ /* 0x000fe200000100bf */
[----:B------:R-:W-:Y:S01]  /*3f70*/  @P1 IADD3.X R93, R154, c[0x0][0x25c], RZ, P4, !PT ;  /* 0x000097009a5d1a10 */ /* 0x000fe200027fe4ff */
[----:B------:R-:W-:-:S02]  /*3f80*/  FMUL.FTZ R76, R240, R95 ;  /* 0x0000005ff04c7220 */ /* 0x000fc40000410000 */
[----:B------:R-:W-:Y:S02]  /*3f90*/  FMUL.FTZ R77, R239, R94 ;  /* 0x0000005eef4d7220 */ /* 0x000fe40000410000 */
[----:B------:R-:W-:Y:S02]  /*3fa0*/  FMUL.FTZ R78, R238, R97 ;  /* 0x00000061ee4e7220 */ /* 0x000fe40000410000 */
[----:B------:R-:W-:Y:S01]  /*3fb0*/  FMUL.FTZ R79, R237, R156 ;  /* 0x0000009ced4f7220 */ /* 0x000fe20000410000 */
[----:B------:R0:W-:Y:S01]  /*3fc0*/  @P1 STG.E.128 [R92.64], R72 ;  /* 0x000000485c001986 */ /* 0x0001e2000c101d04 */
[----:B------:R-:W-:-:S04]  /*3fd0*/  IADD3 R152, R152, c[0x0][0x160], RZ ;  /* 0x0000580098987a10 */ /* 0x000fc80007ffe0ff */
[----:B------:R-:W-:Y:S01]  /*3fe0*/  ISETP.GE.AND P0, PT, R152, c[0x0][0x164], PT ;  /* 0x0000590098007a0c */ /* 0x000fe20003f06270 */
[----:B---3--:R-:W-:Y:S01]  /*3ff0*/  FFMA.FTZ R235, R126, R88, R235 ;  /* 0x000000587eeb7223 */ /* 0x008fe200000100eb */
[----:B------:R-:W-:Y:S01]  /*4000*/  IADD3 R88, P5, R153, c[0x0][0x248], RZ ;  /* 0x0000920099587a10 */ /* 0x000fe20007fbe0ff */
[----:B------:R-:W-:-:S03]  /*4010*/  FFMA.FTZ R236, R89, R127, R236 ;  /* 0x0000007f59ec7223 */ /* 0x000fc600000100ec */
[----:B------:R-:W-:-:S05]  /*4020*/  IADD3.X R89, R154, c[0x0][0x24c], RZ, P5, !PT ;  /* 0x000093009a597a10 */ /* 0x000fca0002ffe4ff */
[----:B------:R0:W-:Y:S01]  /*4030*/  STG.E.128 [R88.64], R76 ;  /* 0x0000004c58007986 */ /* 0x0001e2000c101d04 */
[----:B------:R-:W-:Y:S01]  /*4040*/  FFMA.FTZ R198, R120, R100, R198 ;  /* 0x0000006478c67223 */ /* 0x000fe200000100c6 */
[----:B------:R-:W-:Y:S01]  /*4050*/  SEL R187, RZ, 0x1, P3 ;  /* 0x00000001ffbb7807 */ /* 0x000fe20001800000 */
[----:B------:R-:W-:Y:S02]  /*4060*/  FFMA.FTZ R193, R101, R121, R193 ;  /* 0x0000007965c17223 */ /* 0x000fe400000100c1 */
[----:B------:R-:W-:Y:S02]  /*4070*/  FFMA.FTZ R200, R102, R122, R200 ;  /* 0x0000007a66c87223 */ /* 0x000fe400000100c8 */
[----:B------:R-:W-:Y:S02]  /*4080*/  FFMA.FTZ R199, R103, R123, R199 ;  /* 0x0000007b67c77223 */ /* 0x000fe400000100c7 */
[----:B------:R-:W-:Y:S02]  /*4090*/  FFMA.FTZ R202, R182, R96, R202 ;  /* 0x00000060b6ca7223 */ /* 0x000fe400000100ca */
[----:B------:R-:W-:-:S02]  /*40a0*/  FFMA.FTZ R204, R98, R180, R204 ;  /* 0x000000b462cc7223 */ /* 0x000fc400000100cc */
[----:B------:R-:W-:Y:S02]  /*40b0*/  FFMA.FTZ R203, R99, R175, R203 ;  /* 0x000000af63cb7223 */ /* 0x000fe400000100cb */
[----:B------:R-:W-:Y:S02]  /*40c0*/  FFMA.FTZ R233, R90, R125, R233 ;  /* 0x0000007d5ae97223 */ /* 0x000fe400000100e9 */
[----:B------:R-:W-:Y:S02]  /*40d0*/  FFMA.FTZ R234, R91, R124, R234 ;  /* 0x0000007c5bea7223 */ /* 0x000fe400000100ea */
[----:B----4-:R-:W-:Y:S02]  /*40e0*/  FFMA.FTZ R231, R128, R84, R231 ;  /* 0x0000005480e77223 */ /* 0x010fe400000100e7 */
[----:B------:R-:W-:Y:S02]  /*40f0*/  FFMA.FTZ R232, R85, R129, R232 ;  /* 0x0000008155e87223 */ /* 0x000fe400000100e8 */
[----:B------:R-:W-:-:S02]  /*4100*/  FFMA.FTZ R229, R86, R130, R229 ;  /* 0x0000008256e57223 */ /* 0x000fc400000100e5 */
[----:B------:R-:W-:Y:S02]  /*4110*/  FFMA.FTZ R230, R87, R131, R230 ;  /* 0x0000008357e67223 */ /* 0x000fe400000100e6 */
[----:B------:R-:W-:Y:S02]  /*4120*/  FFMA.FTZ R227, R132, R80, R227 ;  /* 0x0000005084e37223 */ /* 0x000fe400000100e3 */
[----:B------:R-:W-:Y:S02]  /*4130*/  FFMA.FTZ R228, R81, R133, R228 ;  /* 0x0000008551e47223 */ /* 0x000fe400000100e4 */
[----:B------:R-:W-:Y:S02]  /*4140*/  FFMA.FTZ R225, R82, R134, R225 ;  /* 0x0000008652e17223 */ /* 0x000fe400000100e1 */
[----:B------:R-:W-:Y:S02]  /*4150*/  FFMA.FTZ R226, R83, R135, R226 ;  /* 0x0000008753e27223 */ /* 0x000fe400000100e2 */
[----:B------:R-:W-:-:S02]  /*4160*/  FFMA.FTZ R223, R95, R104, R223 ;  /* 0x000000685fdf7223 */ /* 0x000fc400000100df */
[----:B------:R-:W-:Y:S02]  /*4170*/  FFMA.FTZ R224, R105, R94, R224 ;  /* 0x0000005e69e07223 */ /* 0x000fe400000100e0 */
[----:B------:R-:W-:Y:S02]  /*4180*/  FFMA.FTZ R213, R106, R97, R213 ;  /* 0x000000616ad57223 */ /* 0x000fe400000100d5 */
[----:B------:R-:W-:Y:S01]  /*4190*/  FFMA.FTZ R214, R107, R156, R214 ;  /* 0x0000009c6bd67223 */ /* 0x000fe200000100d6 */
[----:B0-----:R-:W-:Y:S01]  /*41a0*/  @P0 CALL.REL.NOINC `(.L_x_9753) ;  /* 0x0000001000000944 */ /* 0x001fe20003c00000 */
[----:B------:R-:W-:Y:S05]  /*41b0*/  BRA `(.L_x_9754) ;  /* 0xffffcf9000007947 */ /* 0x000fea000383ffff */
.L_x_9753:
        /* <DEDUP_REMOVED lines=67> */
.L_x_9750:
[----:B------:R-:W0:Y:S01]  /*45f0*/  S2R R2, SR_TID.X ;  /* 0x0000000000027919 */ /* 0x000e220000002100 */
[----:B------:R-:W1:Y:S01]  /*4600*/  S2UR UR6, SR_CTAID.X ;  /* 0x00000000000679c3 */ /* 0x000e620000002500 */
[----:B------:R-:W-:Y:S01]  /*4610*/  HFMA2.MMA R35, -RZ, RZ, 0, 9.5367431640625e-07 ;  /* 0x00000010ff237435 */ /* 0x000fe200000001ff */
        /* <DEDUP_REMOVED lines=32> */
.L_x_9751:
[----:B------:R-:W-:Y:S01]  /*4820*/  HFMA2.MMA R79, -RZ, RZ, 0, 9.5367431640625e-07 ;  /* 0x00000010ff4f7435 */ /* 0x000fe200000001ff */
[----:B------:R-:W-:-:S02]  /*4830*/  MOV R77, R80 ;  /* 0x00000050004d7202 */ /* 0x000fc40000000f00 */
[----:B------:R-:W-:Y:S02]  /*4840*/  MOV R84, 0x1f ;  /* 0x0000001f00547802 */ /* 0x000fe40000000f00 */
[----:B------:R-:W-:Y:S02]  /*4850*/  MOV R82, 0xffffffff ;  /* 0xffffffff00527802 */ /* 0x000fe40000000f00 */
[----:B------:R-:W-:Y:S02]  /*4860*/  MOV R76, 0x4880 ;  /* 0x00004880004c7802 */ /* 0x000fe40000000f00 */
[----:B-----5:R-:W-:Y:S05]  /*4870*/  CALL.REL.NOINC `($__internal_165_$__cuda_sm70_shflsync_down_p) ;  /* 0x0000046000007944 */ /* 0x020fea0003c00000 */
[----:B-1----:R-:W-:Y:S01]  /*4880*/  MOV R81, R79 ;  /* 0x0000004f00517202 */ /* 0x002fe20000000f00 */
[----:B------:R-:W-:Y:S05]  /*4890*/  BRA `(.L_x_9755) ;  /* 0xffffdfe000007947 */ /* 0x000fea000383ffff */
.L_x_9752:
[----:B------:R-:W-:Y:S01]  /*48a0*/  HFMA2.MMA R79, -RZ, RZ, 0, 9.5367431640625e-07 ;  /* 0x00000010ff4f7435 */ /* 0x000fe200000001ff */
[----:B------:R-:W-:Y:S02]  /*48b0*/  MOV R77, R78 ;  /* 0x0000004e004d7202 */ /* 0x000fe40000000f00 */
[----:B------:R-:W-:Y:S02]  /*48c0*/  MOV R84, 0x1f ;  /* 0x0000001f00547802 */ /* 0x000fe40000000f00 */
[----:B------:R-:W-:-:S02]  /*48d0*/  MOV R82, 0xffffffff ;  /* 0xffffffff00527802 */ /* 0x000fc40000000f00 */
[----:B------:R-:W-:Y:S02]  /*48e0*/  MOV R76, 0x4900 ;  /* 0x00004900004c7802 */ /* 0x000fe40000000f00 */
[----:B01---5:R-:W-:Y:S05]  /*48f0*/  CALL.REL.NOINC `($__internal_165_$__cuda_sm70_shflsync_down_p) ;  /* 0x000003e000007944 */ /* 0x023fea0003c00000 */
[----:B------:R-:W-:Y:S01]  /*4900*/  FADD.FTZ R80, R80, R81 ;  /* 0x0000005150507221 */ /* 0x000fe20000010000 */
[----:B------:R-:W-:Y:S01]  /*4910*/  MOV R84, 0x1f ;  /* 0x0000001f00547802 */ /* 0x000fe20000000f00 */
[----:B-1----:R-:W-:Y:S01]  /*4920*/  FADD.FTZ R78, R78, R79 ;  /* 0x0000004f4e4e7221 */ /* 0x002fe20000010000 */
[----:B------:R-:W-:Y:S01]  /*4930*/  HFMA2.MMA R79, -RZ, RZ, 0, 4.76837158203125e-07 ;  /* 0x00000008ff4f7435 */ /* 0x000fe200000001ff */
[----:B------:R-:W-:Y:S02]  /*4940*/  MOV R82, 0xffffffff ;  /* 0xffffffff00527802 */ /* 0x000fe40000000f00 */
[----:B------:R-:W-:Y:S02]  /*4950*/  MOV R77, R80 ;  /* 0x00000050004d7202 */ /* 0x000fe40000000f00 */
[----:B------:R-:W-:Y:S02]  /*4960*/  MOV R76, 0x4980 ;  /* 0x00004980004c7802 */ /* 0x000fe40000000f00 */
[----:B------:R-:W-:Y:S05]  /*4970*/  CALL.REL.NOINC `($__internal_165_$__cuda_sm70_shflsync_down_p) ;  /* 0x0000036000007944 */ /* 0x000fea0003c00000 */
[----:B-1----:R-:W-:Y:S01]  /*4980*/  MOV R81, R79 ;  /* 0x0000004f00517202 */ /* 0x002fe20000000f00 */
[----:B------:R-:W-:Y:S01]  /*4990*/  HFMA2.MMA R79, -RZ, RZ, 0, 4.76837158203125e-07 ;  /* 0x00000008ff4f7435 */ /* 0x000fe200000001ff */
[----:B------:R-:W-:-:S02]  /*49a0*/  MOV R77, R78 ;  /* 0x0000004e004d7202 */ /* 0x000fc40000000f00 */
[----:B------:R-:W-:Y:S02]  /*49b0*/  MOV R84, 0x1f ;  /* 0x0000001f00547802 */ /* 0x000fe40000000f00 */
[----:B------:R-:W-:Y:S02]  /*49c0*/  MOV R82, 0xffffffff ;  /* 0xffffffff00527802 */ /* 0x000fe40000000f00 */
[----:B------:R-:W-:Y:S02]  /*49d0*/  MOV R76, 0x49f0 ;  /* 0x000049f0004c7802 */ /* 0x000fe40000000f00 */
[----:B------:R-:W-:Y:S05]  /*49e0*/  CALL.REL.NOINC `($__internal_165_$__cuda_sm70_shflsync_down_p) ;  /* 0x000002f000007944 */ /* 0x000fea0003c00000 */
[----:B------:R-:W-:Y:S01]  /*49f0*/  FADD.FTZ R80, R81, R80 ;  /* 0x0000005051507221 */ /* 0x000fe20000010000 */
[----:B------:R-:W-:Y:S01]  /*4a00*/  MOV R84, 0x1f ;  /* 0x0000001f00547802 */ /* 0x000fe20000000f00 */
[----:B-1----:R-:W-:Y:S01]  /*4a10*/  FADD.FTZ R78, R78, R79 ;  /* 0x0000004f4e4e7221 */ /* 0x002fe20000010000 */
[----:B------:R-:W-:Y:S01]  /*4a20*/  HFMA2.MMA R79, -RZ, RZ, 0, 2.384185791015625e-07 ;  /* 0x00000004ff4f7435 */ /* 0x000fe200000001ff */
[----:B------:R-:W-:Y:S02]  /*4a30*/  MOV R82, 0xffffffff ;  /* 0xffffffff00527802 */ /* 0x000fe40000000f00 */
[----:B------:R-:W-:-:S02]  /*4a40*/  MOV R77, R80 ;  /* 0x00000050004d7202 */ /* 0x000fc40000000f00 */
[----:B------:R-:W-:Y:S02]  /*4a50*/  MOV R76, 0x4a70 ;  /* 0x00004a70004c7802 */ /* 0x000fe40000000f00 */
[----:B------:R-:W-:Y:S05]  /*4a60*/  CALL.REL.NOINC `($__internal_165_$__cuda_sm70_shflsync_down_p) ;  /* 0x0000027000007944 */ /* 0x000fea0003c00000 */
[----:B-1----:R-:W-:Y:S01]  /*4a70*/  MOV R81, R79 ;  /* 0x0000004f00517202 */ /* 0x002fe20000000f00 */
[----:B------:R-:W-:Y:S01]  /*4a80*/  HFMA2.MMA R79, -RZ, RZ, 0, 2.384185791015625e-07 ;  /* 0x00000004ff4f7435 */ /* 0x000fe200000001ff */
[----:B------:R-:W-:Y:S02]  /*4a90*/  MOV R77, R78 ;  /* 0x0000004e004d7202 */ /* 0x000fe40000000f00 */
[----:B------:R-:W-:Y:S02]  /*4aa0*/  MOV R84, 0x1f ;  /* 0x0000001f00547802 */ /* 0x000fe40000000f00 */
[----:B------:R-:W-:Y:S02]  /*4ab0*/  MOV R82, 0xffffffff ;  /* 0xffffffff00527802 */ /* 0x000fe40000000f00 */
[----:B------:R-:W-:Y:S02]  /*4ac0*/  MOV R76, 0x4ae0 ;  /* 0x00004ae0004c7802 */ /* 0x000fe40000000f00 */
[----:B------:R-:W-:Y:S05]  /*4ad0*/  CALL.REL.NOINC `($__internal_165_$__cuda_sm70_shflsync_down_p) ;  /* 0x0000020000007944 */ /* 0x000fea0003c00000 */
[----:B------:R-:W-:Y:S01]  /*4ae0*/  FADD.FTZ R80, R81, R80 ;  /* 0x0000005051507221 */ /* 0x000fe20000010000 */
[----:B------:R-:W-:Y:S01]  /*4af0*/  MOV R84, 0x1f ;  /* 0x0000001f00547802 */ /* 0x000fe20000000f00 */
[----:B-1----:R-:W-:Y:S01]  /*4b00*/  FADD.FTZ R78, R78, R79 ;  /* 0x0000004f4e4e7221 */ /* 0x002fe20000010000 */
[----:B------:R-:W-:Y:S01]  /*4b10*/  HFMA2.MMA R79, -RZ, RZ, 0, 1.1920928955078125e-07 ;  /* 0x00000002ff4f7435 */ /* 0x000fe200000001ff */
[----:B------:R-:W-:-:S02]  /*4b20*/  MOV R82, 0xffffffff ;  /* 0xffffffff00527802 */ /* 0x000fc40000000f00 */
[----:B------:R-:W-:Y:S02]  /*4b30*/  MOV R77, R80 ;  /* 0x00000050004d7202 */ /* 0x000fe40000000f00 */
[----:B------:R-:W-:Y:S02]  /*4b40*/  MOV R76, 0x4b60 ;  /* 0x00004b60004c7802 */ /* 0x000fe40000000f00 */
[----:B------:R-:W-:Y:S05]  /*4b50*/  CALL.REL.NOINC `($__internal_165_$__cuda_sm70_shflsync_down_p) ;  /* 0x0000018000007944 */ /* 0x000fea0003c00000 */
[----:B-1----:R-:W-:Y:S01]  /*4b60*/  MOV R81, R79 ;  /* 0x0000004f00517202 */ /* 0x002fe20000000f00 */
[----:B------:R-:W-:Y:S01]  /*4b70*/  HFMA2.MMA R79, -RZ, RZ, 0, 1.1920928955078125e-07 ;  /* 0x00000002ff4f7435 */ /* 0x000fe200000001ff */
[----:B------:R-:W-:Y:S02]  /*4b80*/  MOV R77, R78 ;  /* 0x0000004e004d7202 */ /* 0x000fe40000000f00 */
[----:B------:R-:W-:Y:S02]  /*4b90*/  MOV R84, 0x1f ;  /* 0x0000001f00547802 */ /* 0x000fe40000000f00 */
[----:B------:R-:W-:Y:S02]  /*4ba0*/  MOV R82, 0xffffffff ;  /* 0xffffffff00527802 */ /* 0x000fe40000000f00 */
[----:B------:R-:W-:-:S02]  /*4bb0*/  MOV R76, 0x4bd0 ;  /* 0x00004bd0004c7802 */ /* 0x000fc40000000f00 */
[----:B------:R-:W-:Y:S05]  /*4bc0*/  CALL.REL.NOINC `($__internal_165_$__cuda_sm70_shflsync_down_p) ;  /* 0x0000011000007944 */ /* 0x000fea0003c00000 */
[----:B------:R-:W-:Y:S01]  /*4bd0*/  FADD.FTZ R80, R81, R80 ;  /* 0x0000005051507221 */ /* 0x000fe20000010000 */
[----:B------:R-:W-:Y:S01]  /*4be0*/  MOV R84, 0x1f ;  /* 0x0000001f00547802 */ /* 0x000fe20000000f00 */
[----:B-1----:R-:W-:Y:S01]  /*4bf0*/  FADD.FTZ R78, R78, R79 ;  /* 0x0000004f4e4e7221 */ /* 0x002fe20000010000 */
[----:B------:R-:W-:Y:S01]  /*4c00*/  HFMA2.MMA R79, -RZ, RZ, 0, 5.9604644775390625e-08 ;  /* 0x00000001ff4f7435 */ /* 0x000fe200000001ff */
[----:B------:R-:W-:-:S02]  /*4c10*/  MOV R82, 0xffffffff ;  /* 0xffffffff00527802 */ /* 0x000fc40000000f00 */
[----:B------:R-:W-:Y:S02]  /*4c20*/  MOV R77, R80 ;  /* 0x00000050004d7202 */ /* 0x000fe40000000f00 */
[----:B------:R-:W-:Y:S02]  /*4c30*/  MOV R76, 0x4c50 ;  /* 0x00004c50004c7802 */ /* 0x000fe40000000f00 */
[----:B------:R-:W-:Y:S05]  /*4c40*/  CALL.REL.NOINC `($__internal_165_$__cuda_sm70_shflsync_down_p) ;  /* 0x0000009000007944 */ /* 0x000fea0003c00000 */
[----:B-1----:R-:W-:Y:S01]  /*4c50*/  MOV R81, R79 ;  /* 0x0000004f00517202 */ /* 0x002fe20000000f00 */
[----:B------:R-:W-:Y:S01]  /*4c60*/  HFMA2.MMA R79, -RZ, RZ, 0, 5.9604644775390625e-08 ;  /* 0x00000001ff4f7435 */ /* 0x000fe200000001ff */
[----:B------:R-:W-:Y:S02]  /*4c70*/  MOV R77, R78 ;  /* 0x0000004e004d7202 */ /* 0x000fe40000000f00 */
[----:B------:R-:W-:Y:S02]  /*4c80*/  MOV R84, 0x1f ;  /* 0x0000001f00547802 */ /* 0x000fe40000000f00 */
[----:B------:R-:W-:Y:S02]  /*4c90*/  MOV R82, 0xffffffff ;  /* 0xffffffff00527802 */ /* 0x000fe40000000f00 */
[----:B------:R-:W-:-:S02]  /*4ca0*/  MOV R76, 0x4cc0 ;  /* 0x00004cc0004c7802 */ /* 0x000fc40000000f00 */
[----:B------:R-:W-:Y:S05]  /*4cb0*/  CALL.REL.NOINC `($__internal_165_$__cuda_sm70_shflsync_down_p) ;  /* 0x0000002000007944 */ /* 0x000fea0003c00000 */
[----:B-1----:R-:W-:Y:S01]  /*4cc0*/  MOV R77, R79 ;  /* 0x0000004f004d7202 */ /* 0x002fe20000000f00 */
[----:B------:R-:W-:Y:S05]  /*4cd0*/  BRA `(.L_x_9756) ;  /* 0xffffdcc000007947 */ /* 0x000fea000383ffff */
        .weak           $__internal_165_$__cuda_sm70_shflsync_down_p
        .type           $__internal_165_$__cuda_sm70_shflsync_down_p,@function
        .size           $__internal_165_$__cuda_sm70_shflsync_down_p,(.L_x_11899 - $__internal_165_$__cuda_sm70_shflsync_down_p)
$__internal_165_$__cuda_sm70_shflsync_down_p:
[----:B------:R-:W-:Y:S04]  /*4ce0*/  WARPSYNC R82 ;  /* 0x0000005200007348 */ /* 0x000fe80003800000 */
[----:B------:R0:W1:Y:S02]  /*4cf0*/  SHFL.DOWN PT, R79, R77, R79, R84 ;  /* 0x0800004f4d4f7389 */ /* 0x00006400000e0054 */
[----:B0-----:R-:W-:-:S06]  /*4d00*/  HFMA2.MMA R77, -RZ, RZ, 0, 0 ;  /* 0x00000000ff4d7435 */ /* 0x001fcc00000001ff */
[----:B------:R-:W-:Y:S05]  /*4d10*/  RET.REL.NODEC R76 `(_ZN10layer_norm13ln_bwd_kernelINS_13Kernel_traitsI6__halfffffjLj4096ELj1ELj1ELj4ELj16ENS_18Kernel_traits_baseILj4096ES2_ffffjLj128EEEEELb0ELb1ELb0ELb1EEEvNS_9BwdParamsE) ;  /* 0xffffb2e04c007950 */ /* 0x000fea0003c3ffff */
.L_x_9757:
        /* <DEDUP_REMOVED lines=14> */
.L_x_11899:


//--------------------- .text._ZN10layer_norm13ln_bwd_kernelINS_13Kernel_traitsI6__halfffffjLj4096ELj1ELj1ELj4ELj16ENS_18Kernel_traits_baseILj4096ES2_ffffjLj128EEEEELb0ELb1ELb1ELb0EEEvNS_9BwdParamsE --------------------------
	.section	.text._ZN10layer_norm13ln_bwd_kernelINS_13Kernel_traitsI6__halfffffjLj4096ELj1ELj1ELj4ELj16ENS_18Kernel_traits_baseILj4096ES2_ffffjLj128EEEEELb0ELb1ELb1ELb0EEEvNS_9BwdParamsE,"ax",@progbits
	.sectioninfo	@"SHI_REGISTERS=255"
	.align	128
        .global         _ZN10layer_norm13ln_bwd_kernelINS_13Kernel_traitsI6__halfffffjLj4096ELj1ELj1ELj4ELj16ENS_18Kernel_traits_baseILj4096ES2_ffffjLj128EEEEELb0ELb1ELb1ELb0EEEvNS_9BwdParamsE
        .type           _ZN10layer_norm13ln_bwd_kernelINS_13Kernel_traitsI6__halfffffjLj4096ELj1ELj1ELj4ELj16ENS_18Kernel_traits_baseILj4096ES2_ffffjLj128EEEEELb0ELb1ELb1ELb0EEEvNS_9BwdParamsE,@function
        .size           _ZN10layer_norm13ln_bwd_kernelINS_13Kernel_traitsI6__halfffffjLj4096ELj1ELj1ELj4ELj16ENS_18Kernel_traits_baseILj4096ES2_ffffjLj128EEEEELb0ELb1ELb1ELb0EEEvNS_9BwdParamsE,(.L_x_11900 - _ZN10layer_norm13ln_bwd_kernelINS_13Kernel_traitsI6__halfffffjLj4096ELj1ELj1ELj4ELj16ENS_18Kernel_traits_baseILj4096ES2_ffffjLj128EEEEELb0ELb1ELb1ELb0EEEvNS_9BwdParamsE)
        .other          _ZN10layer_norm13ln_bwd_kernelINS_13Kernel_traitsI6__halfffffjLj4096ELj1ELj1ELj4ELj16ENS_18Kernel_traits_baseILj4096ES2_ffffjLj128EEEEELb0ELb1ELb1ELb0EEEvNS_9BwdParamsE,@"STO_CUDA_ENTRY STV_DEFAULT"
_ZN10layer_norm13ln_bwd_kernelINS_13Kernel_traitsI6__halfffffjLj4096ELj1ELj1ELj4ELj16ENS_18Kernel_traits_baseILj4096ES2_ffffjLj128EEEEELb0ELb1ELb1ELb0EEEvNS_9BwdParamsE:
.text._ZN10layer_norm13ln_bwd_kernelINS_13Kernel_traitsI6__halfffffjLj4096ELj1ELj1ELj4ELj16ENS_18Kernel_traits_baseILj4096ES2_ffffjLj128EEEEELb0ELb1ELb1ELb0EEEvNS_9BwdParamsE:
        /* <DEDUP_REMOVED lines=24> */
[C---:B------:R-:W-:Y:S01]  /*0180*/  ISETP.GE.U32.AND P2, PT, R3.reuse, 0x380, PT ;  /* 0x000003800300780c */ /* 0x040fe20003f46070 */
[----:B------:R1:W5:Y:S02]  /*0190*/  @P6 LDG.E.64 R24, [R22.64] ;  /* 0x0000000416186981 */ /* 0x000364000c1e1b00 */
[CC--:B------:R-:W-:Y:S01]  /*01a0*/  @P5 IMAD.WIDE.U32 R28, R0.reuse, R31.reuse, c[0x0][0x1b0] ;  /* 0x00006c00001c5625 */ /* 0x0c0fe200078e001f */
[----:B------:R-:W-:Y:S01]  /*01b0*/  @P0 MOV R43, 0x8 ;  /* 0x00000008002b0802 */ /* 0x000fe20000000f00 */
[----:B------:R2:W5:Y:S02]  /*01c0*/  @P6 LDG.E.64 R18, [R26.64] ;  /* 0x000000041a126981 */ /* 0x000564000c1e1b00 */
        /* <DEDUP_REMOVED lines=13> */
[----:B------:R0:W5:Y:S01]  /*02a0*/  @P4 LDG.E.64 R128, [R36.64] ;  /* 0x0000000424804981 */ /* 0x000162000c1e1b00 */
[----:B------:R-:W-:-:S03]  /*02b0*/  ISETP.GE.U32.AND P3, PT, R3, 0x400, PT ;  /* 0x000004000300780c */ /* 0x000fc60003f66070 */
[CC--:B------:R-:W-:Y:S01]  /*02c0*/  @P0 IMAD.WIDE.U32 R40, R0.reuse, R43.reuse, c[0x0][0x1b0] ;  /* 0x00006c0000280625 */ /* 0x0c0fe200078e002b */
[----:B-1----:R-:W-:Y:S01]  /*02d0*/  @P2 MOV R23, 0x8 ;  /* 0x0000000800172802 */ /* 0x002fe20000000f00 */
[----:B------:R1:W5:Y:S02]  /*02e0*/  @P4 LDG.E.64 R12, [R38.64] ;  /* 0x00000004260c4981 */ /* 0x000364000c1e1b00 */
[C---:B------:R-:W-:Y:S01]  /*02f0*/  @P0 IMAD.WIDE.U32 R42, R0.reuse, R43, c[0x0][0x1c8] ;  /* 0x00007200002a0625 */ /* 0x040fe200078e002b */
[----:B------:R-:W-:Y:S01]  /*0300*/  @P0 IADD3 R0, R0, 0x80, RZ ;  /* 0x0000008000000810 */ /* 0x000fe20007ffe0ff */
[----:B------:R0:W5:Y:S04]  /*0310*/  @P0 LDG.E.64 R130, [R40.64] ;  /* 0x0000000428820981 */ /* 0x000168000c1e1b00 */
[CC--:B------:R-:W-:Y:S01]  /*0320*/  @P1 IMAD.WIDE.U32 R44, R0.reuse, R47.reuse, c[0x0][0x1b0] ;  /* 0x00006c00002c1625 */ /* 0x0c0fe200078e002f */
[----:B--2---:R-:W-:Y:S01]  /*0330*/  @P3 MOV R27, 0x8 ;  /* 0x00000008001b3802 */ /* 0x004fe20000000f00 */
[----:B------:R2:W5:Y:S02]  /*0340*/  @P0 LDG.E.64 R10, [R42.64] ;  /* 0x000000042a0a0981 */ /* 0x000564000c1e1b00 */
[C---:B---3--:R-:W-:Y:S01]  /*0350*/  @P1 IMAD.WIDE.U32 R28, R0.reuse, R47, c[0x0][0x1c8] ;  /* 0x00007200001c1625 */ /* 0x048fe200078e002f */
[----:B------:R-:W-:Y:S01]  /*0360*/  @P1 IADD3 R0, R0, 0x80, RZ ;  /* 0x0000008000001810 */ /* 0x000fe20007ffe0ff */
[----:B------:R3:W5:Y:S04]  /*0370*/  @P1 LDG.E.64 R132, [R44.64] ;  /* 0x000000042c841981 */ /* 0x000768000c1e1b00 */
[-C--:B----4-:R-:W-:Y:S01]  /*0380*/  @P2 IMAD.WIDE.U32 R30, R0, R23.reuse, c[0x0][0x1b0] ;  /* 0x00006c00001e2625 */ /* 0x090fe200078e0017 */
[----:B0-----:R-:W-:Y:S01]  /*0390*/  LEA.HI R2, R136, UR6, RZ, 0x19 ;  /* 0x0000000688027c11 */ /* 0x001fe2000f8fc8ff */
[----:B------:R0:W5:Y:S02]  /*03a0*/  @P1 LDG.E.64 R8, [R28.64] ;  /* 0x000000041c081981 */ /* 0x000164000c1e1b00 */
[C---:B------:R-:W-:Y:S01]  /*03b0*/  @P2 IMAD.WIDE.U32 R46, R0.reuse, R23, c[0x0][0x1c8] ;  /* 0x00007200002e2625 */ /* 0x040fe200078e0017 */
[----:B------:R-:W-:Y:S01]  /*03c0*/  @P2 IADD3 R0, R0, 0x80, RZ ;  /* 0x0000008000002810 */ /* 0x000fe20007ffe0ff */
[----:B------:R4:W5:Y:S04]  /*03d0*/  @P2 LDG.E.64 R134, [R30.64] ;  /* 0x000000041e862981 */ /* 0x000968000c1e1b00 */
[CC--:B------:R-:W-:Y:S01]  /*03e0*/  @P3 IMAD.WIDE.U32 R22, R0.reuse, R27.reuse, c[0x0][0x1b0] ;  /* 0x00006c0000163625 */ /* 0x0c0fe200078e001b */
[----:B------:R0:W5:Y:S03]  /*03f0*/  @P2 LDG.E.64 R6, [R46.64] ;  /* 0x000000042e062981 */ /* 0x000166000c1e1b00 */
[----:B------:R-:W-:Y:S01]  /*0400*/  @P3 IMAD.WIDE.U32 R26, R0, R27, c[0x0][0x1c8] ;  /* 0x00007200001a3625 */ /* 0x000fe200078e001b */
[----:B------:R0:W5:Y:S04]  /*0410*/  @P3 LDG.E.64 R20, [R22.64] ;  /* 0x0000000416143981 */ /* 0x000168000c1e1b00 */
        /* <DEDUP_REMOVED lines=40> */
[----:B---3--:R-:W-:Y:S01]  /*06a0*/  CS2R R44, SRZ ;  /* 0x00000000002c7805 */ /* 0x008fe2000001ff00 */
[----:B0-----:R-:W-:Y:S01]  /*06b0*/  CS2R R46, SRZ ;  /* 0x00000000002e7805 */ /* 0x001fe2000001ff00 */
[----:B------:R-:W-:Y:S01]  /*06c0*/  CS2R R40, SRZ ;  /* 0x0000000000287805 */ /* 0x000fe2000001ff00 */
[----:B--2---:R-:W-:Y:S01]  /*06d0*/  CS2R R42, SRZ ;  /* 0x00000000002a7805 */ /* 0x004fe2000001ff00 */
[----:B------:R-:W-:Y:S01]  /*06e0*/  CS2R R36, SRZ ;  /* 0x0000000000247805 */ /* 0x000fe2000001ff00 */
[----:B-1----:R-:W-:Y:S01]  /*06f0*/  CS2R R38, SRZ ;  /* 0x0000000000267805 */ /* 0x002fe2000001ff00 */
[----:B------:R-:W-:Y:S01]  /*0700*/  CS2R R32, SRZ ;  /* 0x0000000000207805 */ /* 0x000fe2000001ff00 */
[----:B------:R-:W-:Y:S01]  /*0710*/  CS2R R34, SRZ ;  /* 0x0000000000227805 */ /* 0x000fe2000001ff00 */
[----:B------:R-:W-:Y:S01]  /*0720*/  CS2R R28, SRZ ;  /* 0x00000000001c7805 */ /* 0x000fe2000001ff00 */
[----:B----4-:R-:W-:Y:S01]  /*0730*/  CS2R R30, SRZ ;  /* 0x00000000001e7805 */ /* 0x010fe2000001ff00 */
[----:B------:R-:W-:Y:S05]  /*0740*/  @P3 BRA `(.L_x_9758) ;  /* 0x0000583000003947 */ /* 0x000fea0003800000 */
[----:B-----5:R-:W-:Y:S01]  /*0750*/  MOV R0, R24 ;  /* 0x0000001800007202 */ /* 0x020fe20000000f00 */
[----:B------:R-:W-:Y:S01]  /*0760*/  HFMA2.MMA R223, -RZ, RZ, 0, 5.9604644775390625e-08 ;  /* 0x00000001ffdf7435 */ /* 0x000fe200000001ff */
[----:B------:R-:W-:-:S02]  /*0770*/  SHF.R.U64 R149, R24, 0x10, R25 ;  /* 0x0000001018957819 */ /* 0x000fc40000001219 */
[----:B------:R-:W-:Y:S02]  /*0780*/  MOV R22, R25 ;  /* 0x0000001900167202 */ /* 0x000fe40000000f00 */
[--C-:B------:R-:W-:Y:S02]  /*0790*/  SHF.R.U64 R227, R4, 0x10, R5.reuse ;  /* 0x0000001004e37819 */ /* 0x100fe40000001205 */
[----:B------:R-:W-:Y:S02]  /*07a0*/  MOV R226, R5 ;  /* 0x0000000500e27202 */ /* 0x000fe40000000f00 */
[----:B------:R-:W-:Y:S01]  /*07b0*/  SHF.R.U32.HI R225, RZ, 0x10, R5 ;  /* 0x00000010ffe17819 */ /* 0x000fe20000011605 */
        /* <DEDUP_REMOVED lines=23> */
[----:B------:R-:W-:Y:S01]  /*0930*/  HADD2.F32 R225, -RZ, R225.H0_H0 ;  /* 0x200000e1ffe17230 */ /* 0x000fe20000004100 */
[----:B------:R-:W-:Y:S01]  /*0940*/  SHF.R.U64 R143, R128, 0x10, R129 ;  /* 0x00000010808f7819 */ /* 0x000fe20000001281 */
[----:B--2---:R-:W-:Y:S01]  /*0950*/  HADD2.F32 R0, -RZ, R147.H0_H0 ;  /* 0x20000093ff007230 */ /* 0x004fe20000004100 */
[----:B------:R1:W-:Y:S01]  /*0960*/  STL [R1+0x7c], R4 ;  /* 0x00007c0401007387 */ /* 0x0003e20000100800 */
[----:B------:R-:W-:-:S02]  /*0970*/  MOV R124, R129 ;  /* 0x00000081007c7202 */ /* 0x000fc40000000f00 */
[----:B------:R-:W-:Y:S01]  /*0980*/  SHF.R.U32.HI R142, RZ, 0x10, R129 ;  /* 0x00000010ff8e7819 */ /* 0x000fe20000011681 */
[----:B------:R2:W-:Y:S01]  /*0990*/  STL [R1+0x78], R0 ;  /* 0x0000780001007387 */ /* 0x0005e20000100800 */
[----:B0-----:R-:W-:Y:S01]  /*09a0*/  HADD2.F32 R5, -RZ, R24.H0_H0 ;  /* 0x20000018ff057230 */ /* 0x001fe20000004100 */
[----:B------:R-:W-:Y:S02]  /*09b0*/  MOV R125, R130 ;  /* 0x00000082007d7202 */ /* 0x000fe40000000f00 */
[--C-:B------:R-:W-:Y:S01]  /*09c0*/  SHF.R.U64 R141, R130, 0x10, R131.reuse ;  /* 0x00000010828d7819 */ /* 0x100fe20000001283 */
[----:B-1----:R-:W-:Y:S01]  /*09d0*/  HADD2.F32 R4, -RZ, R146.H0_H0 ;  /* 0x20000092ff047230 */ /* 0x002fe20000004100 */
[----:B------:R0:W-:Y:S01]  /*09e0*/  STL [R1+0x74], R5 ;  /* 0x0000740501007387 */ /* 0x0001e20000100800 */
[----:B------:R-:W-:Y:S01]  /*09f0*/  MOV R126, R131 ;  /* 0x00000083007e7202 */ /* 0x000fe20000000f00 */
[----:B--2---:R-:W-:Y:S02]  /*0a00*/  HADD2.F32 R0, -RZ, R25.H0_H0 ;  /* 0x20000019ff007230 */ /* 0x004fe40000004100 */
[----:B------:R1:W-:Y:S01]  /*0a10*/  STL [R1+0x70], R4 ;  /* 0x0000700401007387 */ /* 0x0003e20000100800 */
[----:B------:R-:W-:-:S02]  /*0a20*/  SHF.R.U32.HI R140, RZ, 0x10, R131 ;  /* 0x00000010ff8c7819 */ /* 0x000fc40000011683 */
        /* <DEDUP_REMOVED lines=35> */
[--C-:B------:R-:W-:Y:S01]  /*0c60*/  SHF.R.U64 R251, R16, 0x10, R17.reuse ;  /* 0x0000001010fb7819 */ /* 0x100fe20000001211 */
[----:B------:R-:W-:Y:S01]  /*0c70*/  HADD2.F32 R252, -RZ, R252.H0_H0 ;  /* 0x200000fcfffc7230 */ /* 0x000fe20000004100 */
        /* <DEDUP_REMOVED lines=56> */
[----:B------:R-:W-:Y:S01]  /*1000*/  MOV R121, RZ ;  /* 0x000000ff00797202 */ /* 0x000fe20000000f00 */
[----:B------:R-:W-:-:S02]  /*1010*/  HADD2.F32 R239, -RZ, R239.H0_H0 ;  /* 0x200000efffef7230 */ /* 0x000fc40000004100 */
[----:B------:R2:W-:Y:S01]  /*1020*/  STL [R1+0x1c], R4 ;  /* 0x00001c0401007387 */ /* 0x0005e20000100800 */
[----:B0-----:R-:W-:Y:S02]  /*1030*/  HADD2.F32 R0, -RZ, R135.H0_H0 ;  /* 0x20000087ff007230 */ /* 0x001fe40000004100 */
[----:B------:R-:W-:Y:S02]  /*1040*/  HADD2.F32 R238, -RZ, R238.H0_H0 ;  /* 0x200000eeffee7230 */ /* 0x000fe40000004100 */
[----:B------:R-:W-:Y:S01]  /*1050*/  HADD2.F32 R237, -RZ, R237.H0_H0 ;  /* 0x200000edffed7230 */ /* 0x000fe20000004100 */
[----:B------:R0:W-:Y:S01]  /*1060*/  STL [R1+0x18], R0 ;  /* 0x0000180001007387 */ /* 0x0001e20000100800 */
[----:B-1----:R-:W-:Y:S02]  /*1070*/  HADD2.F32 R5, -RZ, R132.H0_H0 ;  /* 0x20000084ff057230 */ /* 0x002fe40000004100 */
[----:B------:R-:W-:Y:S02]  /*1080*/  HADD2.F32 R236, -RZ, R236.H0_H0 ;  /* 0x200000ecffec7230 */ /* 0x000fe40000004100 */
[----:B--2---:R-:W-:Y:S01]  /*1090*/  HADD2.F32 R4, -RZ, R134.H0_H0 ;  /* 0x20000086ff047230 */ /* 0x004fe20000004100 */
[----:B------:R1:W-:Y:S01]  /*10a0*/  STL [R1+0x14], R5 ;  /* 0x0000140501007387 */ /* 0x0003e20000100800 */
[----:B------:R-:W-:-:S02]  /*10b0*/  HADD2.F32 R235, -RZ, R235.H0_H0 ;  /* 0x200000ebffeb7230 */ /* 0x000fc40000004100 */
[----:B------:R-:W-:Y:S01]  /*10c0*/  HADD2.F32 R234, -RZ, R234.H0_H0 ;  /* 0x200000eaffea7230 */ /* 0x000fe20000004100 */
[----:B------:R2:W-:Y:S01]  /*10d0*/  STL [R1+0x10], R4 ;  /* 0x0000100401007387 */ /* 0x0005e20000100800 */
[----:B0-----:R-:W-:Y:S02]  /*10e0*/  HADD2.F32 R0, -RZ, R20.H0_H0 ;  /* 0x20000014ff007230 */ /* 0x001fe40000004100 */
[----:B------:R-:W-:Y:S02]  /*10f0*/  HADD2.F32 R233, -RZ, R233.H0_H0 ;  /* 0x200000e9ffe97230 */ /* 0x000fe40000004100 */
[----:B------:R-:W-:Y:S01]  /*1100*/  HADD2.F32 R232, -RZ, R232.H0_H0 ;  /* 0x200000e8ffe87230 */ /* 0x000fe20000004100 */
[----:B------:R0:W-:Y:S01]  /*1110*/  STL [R1+0xc], R0 ;  /* 0x00000c0001007387 */ /* 0x0001e20000100800 */
[----:B-1----:R-:W-:Y:S02]  /*1120*/  HADD2.F32 R5, -RZ, R133.H0_H0 ;  /* 0x20000085ff057230 */ /* 0x002fe40000004100 */
[----:B------:R-:W-:-:S02]  /*1130*/  HADD2.F32 R231, -RZ, R231.H0_H0 ;  /* 0x200000e7ffe77230 */ /* 0x000fc40000004100 */
[----:B--2---:R-:W-:Y:S01]  /*1140*/  HADD2.F32 R4, -RZ, R21.H0_H0 ;  /* 0x20000015ff047230 */ /* 0x004fe20000004100 */
[----:B------:R1:W-:Y:S01]  /*1150*/  STL [R1+0x8], R5 ;  /* 0x0000080501007387 */ /* 0x0003e20000100800 */
[----:B------:R-:W-:Y:S02]  /*1160*/  HADD2.F32 R230, -RZ, R230.H0_H0 ;  /* 0x200000e6ffe67230 */ /* 0x000fe40000004100 */
[----:B------:R-:W-:Y:S01]  /*1170*/  HADD2.F32 R229, -RZ, R229.H0_H0 ;  /* 0x200000e5ffe57230 */ /* 0x000fe20000004100 */
[----:B------:R1:W-:Y:S01]  /*1180*/  STL [R1+0x4], R4 ;  /* 0x0000040401007387 */ /* 0x0003e20000100800 */
[----:B0-----:R-:W-:-:S05]  /*1190*/  HADD2.F32 R0, -RZ, R18.H0_H0 ;  /* 0x20000012ff007230 */ /* 0x001fca0000004100 */
[----:B------:R1:W-:Y:S02]  /*11a0*/  STL [R1], R0 ;  /* 0x0000000001007387 */ /* 0x0003e40000100800 */
.L_x_9881:
[----:B-1----:R-:W-:-:S05]  /*11b0*/  MOV R0, 0x4 ;  /* 0x0000000400007802 */ /* 0x002fca0000000f00 */
[----:B------:R-:W-:-:S05]  /*11c0*/  IMAD.WIDE R168, R2, R0, c[0x0][0x1d8] ;  /* 0x0000760002a87625 */ /* 0x000fca00078e0200 */
[----:B------:R0:W2:Y:S04]  /*11d0*/  LDG.E R26, [R168.64] ;  /* 0x00000004a81a7981 */ /* 0x0000a8000c1e1900 */
[----:B------:R-:W1:Y:S01]  /*11e0*/  S2R R172, SR_TID.X ;  /* 0x0000000000ac7919 */ /* 0x000e620000002100 */
[----:B0-----:R-:W-:-:S05]  /*11f0*/  IMAD.WIDE R168, R2, R0, c[0x0][0x1a0] ;  /* 0x0000680002a87625 */ /* 0x001fca00078e0200 */
[----:B------:R0:W5:Y:S01]  /*1200*/  LDG.E R201, [R168.64] ;  /* 0x00000004a8c97981 */ /* 0x000162000c1e1900 */
[C---:B------:R-:W-:Y:S02]  /*1210*/  IMAD R4, R2.reuse, c[0x0][0x168], RZ ;  /* 0x00005a0002047a24 */ /* 0x040fe400078e02ff */
[----:B------:R-:W-:-:S04]  /*1220*/  IMAD.WIDE R170, R2, R0, c[0x0][0x1a8] ;  /* 0x00006a0002aa7625 */ /* 0x000fc800078e0200 */
[----:B0-----:R-:W-:Y:S02]  /*1230*/  IMAD.WIDE R168, R2, R0, c[0x0][0x1d0] ;  /* 0x0000740002a87625 */ /* 0x001fe400078e0200 */
[----:B------:R1:W5:Y:S04]  /*1240*/  LDG.E R0, [R170.64] ;  /* 0x00000004aa007981 */ /* 0x000368000c1e1900 */
[----:B------:R0:W5:Y:S01]  /*1250*/  LDG.E R222, [R168.64] ;  /* 0x00000004a8de7981 */ /* 0x000162000c1e1900 */
[----:B------:R-:W-:Y:S01]  /*1260*/  MOV R224, 0x10 ;  /* 0x0000001000e07802 */ /* 0x000fe20000000f00 */
[----:B------:R-:W-:Y:S01]  /*1270*/  BSSY B0, `(.L_x_9759) ;  /* 0x00001dc000007945 */ /* 0x000fe20003800000 */
[----:B-1----:R-:W-:Y:S02]  /*1280*/  LOP3.LUT R171, R172, 0x7f, RZ, 0xc0, !PT ;  /* 0x0000007facab7812 */ /* 0x002fe400078ec0ff */
        /* <DEDUP_REMOVED lines=14> */
.L_x_9763:
[----:B------:R-:W-:Y:S02]  /*1370*/  IADD3 R26, R4, 0x80, RZ ;  /* 0x00000080041a7810 */ /* 0x000fe40007ffe0ff */
.L_x_9762:
[----:B------:R-:W-:Y:S05]  /*1380*/  BSYNC B1 ;  /* 0x0000000000017941 */ /* 0x000fea0003800000 */
.L_x_9761:
        /* <DEDUP_REMOVED lines=8> */
.L_x_9766:
[----:B------:R-:W-:Y:S02]  /*1410*/  IADD3 R26, R26, 0x80, RZ ;  /* 0x000000801a1a7810 */ /* 0x000fe40007ffe0ff */
.L_x_9765:
[----:B------:R-:W-:Y:S05]  /*1420*/  BSYNC B1 ;  /* 0x0000000000017941 */ /* 0x000fea0003800000 */
.L_x_9764:
        /* <DEDUP_REMOVED lines=8> */
.L_x_9769:
[----:B------:R-:W-:Y:S02]  /*14b0*/  IADD3 R26, R26, 0x80, RZ ;  /* 0x000000801a1a7810 */ /* 0x000fe40007ffe0ff */
.L_x_9768:
[----:B------:R-:W-:Y:S05]  /*14c0*/  BSYNC B1 ;  /* 0x0000000000017941 */ /* 0x000fea0003800000 */
.L_x_9767:
        /* <DEDUP_REMOVED lines=8> */
.L_x_9772:
[----:B------:R-:W-:Y:S02]  /*1550*/  IADD3 R26, R26, 0x80, RZ ;  /* 0x000000801a1a7810 */ /* 0x000fe40007ffe0ff */
.L_x_9771:
[----:B------:R-:W-:Y:S05]  /*1560*/  BSYNC B1 ;  /* 0x0000000000017941 */ /* 0x000fea0003800000 */
.L_x_9770:
[----:B------:R-:W-:Y:S01]  /*1570*/  BSSY B1, `(.L_x_9773) ;  /* 0x0000008000017945 */ /* 0x000fe20003800000 */
[----:B------:R-:W-:Y:S05]  /*1580*/  @!P0 BRA `(.L_x_9774) ;  /* 0x0000006000008947 */ /* 0x000fea0003800000 */
[----:B------:R-:W-:-:S04]  /*1590*/  ISETP.NE.U32.AND P4, PT, RZ, c[0x0][0x218], PT ;  /* 0x00008600ff007a0c */ /* 0x000fc80003f85070 */
[----:B------:R-:W-:-:S13]  /*15a0*/  ISETP.NE.AND.EX P4, PT, RZ, c[0x0][0x21c], PT, P4 ;  /* 0x00008700ff007a0c */ /* 0x000fda0003f85340 */
[----:B------:R-:W-:Y:S05]  /*15b0*/  @!P4 BRA `(.L_x_9775) ;  /* 0x000000200000c947 */ /* 0x000fea0003800000 */
[----:B------:R-:W-:-:S06]  /*15c0*/  IMAD.WIDE.U32 R140, R26, R224, c[0x0][0x218] ;  /* 0x000086001a8c7625 */ /* 0x000fcc00078e00e0 */
[----:B------:R-:W5:Y:S02]  /*15d0*/  LDG.E.128 R140, [R140.64] ;  /* 0x000000048c8c7981 */ /* 0x000f64000c1e1d00 */
.L_x_9775:
[----:B------:R-:W-:Y:S02]  /*15e0*/  IADD3 R26, R26, 0x80, RZ ;  /* 0x000000801a1a7810 */ /* 0x000fe40007ffe0ff */
.L_x_9774:
[----:B------:R-:W-:Y:S05]  /*15f0*/  BSYNC B1 ;  /* 0x0000000000017941 */ /* 0x000fea0003800000 */
.L_x_9773:
[----:B------:R-:W-:Y:S01]  /*1600*/  BSSY B1, `(.L_x_9776) ;  /* 0x0000008000017945 */ /* 0x000fe20003800000 */
[----:B------:R-:W-:Y:S05]  /*1610*/  @!P1 BRA `(.L_x_9777) ;  /* 0x0000006000009947 */ /* 0x000fea0003800000 */
[----:B------:R-:W-:-:S04]  /*1620*/  ISETP.NE.U32.AND P4, PT, RZ, c[0x0][0x218], PT ;  /* 0x00008600ff007a0c */ /* 0x000fc80003f85070 */
[----:B------:R-:W-:-:S13]  /*1630*/  ISETP.NE.AND.EX P4, PT, RZ, c[0x0][0x21c], PT, P4 ;  /* 0x00008700ff007a0c */ /* 0x000fda0003f85340 */
[----:B------:R-:W-:Y:S05]  /*1640*/  @!P4 BRA `(.L_x_9778) ;  /* 0x000000200000c947 */ /* 0x000fea0003800000 */
[----:B------:R-:W-:-:S06]  /*1650*/  IMAD.WIDE.U32 R144, R26, R224, c[0x0][0x218] ;  /* 0x000086001a907625 */ /* 0x000fcc00078e00e0 */
[----:B------:R-:W5:Y:S02]  /*1660*/  LDG.E.128 R144, [R144.64] ;  /* 0x0000000490907981 */ /* 0x000f64000c1e1d00 */
.L_x_9778:
[----:B------:R-:W-:Y:S02]  /*1670*/  IADD3 R26, R26, 0x80, RZ ;  /* 0x000000801a1a7810 */ /* 0x000fe40007ffe0ff */
.L_x_9777:
[----:B------:R-:W-:Y:S05]  /*1680*/  BSYNC B1 ;  /* 0x0000000000017941 */ /* 0x000fea0003800000 */
.L_x_9776:
[----:B------:R-:W-:Y:S01]  /*1690*/  BSSY B1, `(.L_x_9779) ;  /* 0x0000008000017945 */ /* 0x000fe20003800000 */
[----:B------:R-:W-:Y:S05]  /*16a0*/  @!P2 BRA `(.L_x_9780) ;  /* 0x000000600000a947 */ /* 0x000fea0003800000 */
[----:B------:R-:W-:-:S04]  /*16b0*/  ISETP.NE.U32.AND P4, PT, RZ, c[0x0][0x218], PT ;  /* 0x00008600ff007a0c */ /* 0x000fc80003f85070 */
[----:B------:R-:W-:-:S13]  /*16c0*/  ISETP.NE.AND.EX P4, PT, RZ, c[0x0][0x21c], PT, P4 ;  /* 0x00008700ff007a0c */ /* 0x000fda0003f85340 */
[----:B------:R-:W-:Y:S05]  /*16d0*/  @!P4 BRA `(.L_x_9781) ;  /* 0x000000200000c947 */ /* 0x000fea0003800000 */
[----:B------:R-:W-:-:S06]  /*16e0*/  IMAD.WIDE.U32 R148, R26, R224, c[0x0][0x218] ;  /* 0x000086001a947625 */ /* 0x000fcc00078e00e0 */
[----:B------:R-:W5:Y:S02]  /*16f0*/  LDG.E.128 R148, [R148.64] ;  /* 0x0000000494947981 */ /* 0x000f64000c1e1d00 */
.L_x_9781:
[----:B------:R-:W-:Y:S02]  /*1700*/  IADD3 R26, R26, 0x80, RZ ;  /* 0x000000801a1a7810 */ /* 0x000fe40007ffe0ff */
.L_x_9780:
[----:B------:R-:W-:Y:S05]  /*1710*/  BSYNC B1 ;  /* 0x0000000000017941 */ /* 0x000fea0003800000 */
.L_x_9779:
[----:B------:R-:W-:Y:S01]  /*1720*/  ISETP.NE.U32.AND P4, PT, RZ, c[0x0][0x218], PT ;  /* 0x00008600ff007a0c */ /* 0x000fe20003f85070 */
[----:B------:R-:W-:Y:S01]  /*1730*/  HFMA2.MMA R200, -RZ, RZ, 0, 0 ;  /* 0x00000000ffc87435 */ /* 0x000fe200000001ff */
[----:B------:R-:W-:Y:S02]  /*1740*/  MOV R199, RZ ;  /* 0x000000ff00c77202 */ /* 0x000fe40000000f00 */
[----:B------:R-:W-:-:S04]  /*1750*/  ISETP.NE.AND.EX P4, PT, RZ, c[0x0][0x21c], PT, P4 ;  /* 0x00008700ff007a0c */ /* 0x000fc80003f85340 */
[----:B------:R-:W-:-:S13]  /*1760*/  ISETP.LT.U32.OR P4, PT, R3, 0x400, !P4 ;  /* 0x000004000300780c */ /* 0x000fda0006781470 */
[----:B------:R-:W-:Y:S05]  /*1770*/  @P4 BRA `(.L_x_9782) ;  /* 0x000018b000004947 */ /* 0x000fea0003800000 */
[----:B------:R-:W-:-:S06]  /*1780*/  IMAD.WIDE.U32 R152, R26, R224, c[0x0][0x218] ;  /* 0x000086001a987625 */ /* 0x000fcc00078e00e0 */
[----:B------:R-:W5:Y:S01]  /*1790*/  LDG.E.128 R152, [R152.64] ;  /* 0x0000000498987981 */ /* 0x000f62000c1e1d00 */
[----:B------:R-:W-:Y:S05]  /*17a0*/  BRA `(.L_x_9782) ;  /* 0x0000188000007947 */ /* 0x000fea0003800000 */
.L_x_9760:
[----:B------:R-:W-:Y:S01]  /*17b0*/  IADD3 R26, R26, -0x1, RZ ;  /* 0xffffffff1a1a7810 */ /* 0x000fe20007ffe0ff */
[----:B------:R-:W-:Y:S01]  /*17c0*/  BSSY B1, `(.L_x_9783) ;  /* 0x0000036000017945 */ /* 0x000fe20003800000 */
[----:B------:R-:W-:Y:S01]  /*17d0*/  LOP3.LUT P4, RZ, R3, 0xffffff80, RZ, 0xc0, !PT ;  /* 0xffffff8003ff7812 */ /* 0x000fe2000788c0ff */
[----:B------:R-:W-:Y:S01]  /*17e0*/  HFMA2.MMA R200, -RZ, RZ, 0, 0 ;  /* 0x00000000ffc87435 */ /* 0x000fe200000001ff */
[----:B------:R-:W-:Y:S01]  /*17f0*/  MOV R199, RZ ;  /* 0x000000ff00c77202 */ /* 0x000fe20000000f00 */
[----:B------:R-:W-:Y:S01]  /*1800*/  IMAD R26, R26, c[0x0][0x168], RZ ;  /* 0x00005a001a1a7a24 */ /* 0x000fe200078e02ff */
[----:B------:R-:W-:-:S04]  /*1810*/  MOV R206, R4 ;  /* 0x0000000400ce7202 */ /* 0x000fc80000000f00 */
[----:B------:R-:W-:-:S04]  /*1820*/  SHF.R.S32.HI R170, RZ, 0x1f, R26 ;  /* 0x0000001fffaa7819 */ /* 0x000fc8000001141a */
[----:B------:R-:W-:-:S04]  /*1830*/  LEA.HI R26, R170, R26, RZ, 0x2 ;  /* 0x0000001aaa1a7211 */ /* 0x000fc800078f10ff */
[----:B------:R-:W-:Y:S01]  /*1840*/  LEA.HI.SX32 R26, R26, R171, 0x1e ;  /* 0x000000ab1a1a7211 */ /* 0x000fe200078ff2ff */
[----:B------:R-:W-:Y:S05]  /*1850*/  @!P4 BRA `(.L_x_9784) ;  /* 0x000002c00000c947 */ /* 0x000fea0003800000 */
[----:B------:R-:W0:Y:S01]  /*1860*/  LDC.U8 R172, c[0x0][0x1f0] ;  /* 0x00007c00ffac7b82 */ /* 0x000e220000000000 */
[----:B------:R-:W-:Y:S01]  /*1870*/  ISETP.NE.U32.AND P4, PT, RZ, c[0x0][0x218], PT ;  /* 0x00008600ff007a0c */ /* 0x000fe20003f85070 */
[----:B------:R-:W2:Y:S03]  /*1880*/  LDL R219, [R1+0x8c] ;  /* 0x00008c0001db7983 */ /* 0x000ea60000100800 */
[----:B------:R-:W-:Y:S01]  /*1890*/  ISETP.NE.AND.EX P4, PT, RZ, c[0x0][0x21c], PT, P4 ;  /* 0x00008700ff007a0c */ /* 0x000fe20003f85340 */
[----:B------:R-:W3:Y:S04]  /*18a0*/  LDL R218, [R1+0x88] ;  /* 0x0000880001da7983 */ /* 0x000ee80000100800 */
[----:B------:R-:W4:Y:S04]  /*18b0*/  LDL R217, [R1+0x84] ;  /* 0x0000840001d97983 */ /* 0x000f280000100800 */
[----:B------:R-:W2:Y:S04]  /*18c0*/  LDL R190, [R1+0x80] ;  /* 0x0000800001be7983 */ /* 0x000ea80000100800 */
[----:B------:R1:W5:Y:S01]  /*18d0*/  @P4 LDG.E.128 R124, [R168.64] ;  /* 0x00000004a87c4981 */ /* 0x000362000c1e1d00 */
[----:B0-----:R-:W-:Y:S01]  /*18e0*/  ISETP.NE.AND P4, PT, R172, RZ, PT ;  /* 0x000000ffac00720c */ /* 0x001fe20003f85270 */
[----:B-1----:R-:W-:-:S04]  /*18f0*/  IMAD.WIDE.U32 R168, R4, R224, c[0x0][0x188] ;  /* 0x0000620004a87625 */ /* 0x002fc800078e00e0 */
[C---:B------:R-:W-:Y:S02]  /*1900*/  IMAD.WIDE.U32 R172, R26.reuse, R224, c[0x0][0x208] ;  /* 0x000082001aac7625 */ /* 0x040fe400078e00e0 */
[----:B------:R-:W2:Y:S04]  /*1910*/  LDG.E.128 R168, [R168.64] ;  /* 0x00000004a8a87981 */ /* 0x000ea8000c1e1d00 */
[----:B------:R-:W3:Y:S01]  /*1920*/  LDG.E.128 R172, [R172.64] ;  /* 0x00000004acac7981 */ /* 0x000ee2000c1e1d00 */
[----:B-----5:R-:W-:Y:S02]  /*1930*/  FSEL R176, R201, RZ, !P4 ;  /* 0x000000ffc9b07208 */ /* 0x020fe40006000000 */
[----:B------:R-:W-:Y:S02]  /*1940*/  IADD3 R26, R26, 0x80, RZ ;  /* 0x000000801a1a7810 */ /* 0x000fe40007ffe0ff */
[----:B------:R-:W-:Y:S01]  /*1950*/  IADD3 R206, R4, 0x80, RZ ;  /* 0x0000008004ce7810 */ /* 0x000fe20007ffe0ff */
[----:B--2---:R-:W-:-:S02]  /*1960*/  FADD.FTZ R168, -R176, R168 ;  /* 0x000000a8b0a87221 */ /* 0x004fc40000010100 */
[C---:B------:R-:W-:Y:S02]  /*1970*/  FADD.FTZ R169, -R176.reuse, R169 ;  /* 0x000000a9b0a97221 */ /* 0x040fe40000010100 */
[C---:B------:R-:W-:Y:S02]  /*1980*/  FADD.FTZ R170, -R176.reuse, R170 ;  /* 0x000000aab0aa7221 */ /* 0x040fe40000010100 */
[----:B------:R-:W-:Y:S02]  /*1990*/  FADD.FTZ R171, -R176, R171 ;  /* 0x000000abb0ab7221 */ /* 0x000fe40000010100 */
[C---:B------:R-:W-:Y:S02]  /*19a0*/  FMUL.FTZ R176, R0.reuse, R168 ;  /* 0x000000a800b07220 */ /* 0x040fe40000410000 */
[----:B---3--:R-:W-:Y:S02]  /*19b0*/  FMUL.FTZ R177, R219, R172 ;  /* 0x000000acdbb17220 */ /* 0x008fe40000410000 */
[----:B------:R-:W-:-:S02]  /*19c0*/  FMUL.FTZ R221, R0, R169 ;  /* 0x000000a900dd7220 */ /* 0x000fc40000410000 */
[----:B------:R-:W-:Y:S02]  /*19d0*/  FMUL.FTZ R219, R218, R173 ;  /* 0x000000addadb7220 */ /* 0x000fe40000410000 */
[----:B------:R-:W-:Y:S02]  /*19e0*/  FADD.FTZ R169, RZ, R177 ;  /* 0x000000b1ffa97221 */ /* 0x000fe40000010000 */
[----:B------:R-:W-:Y:S02]  /*19f0*/  FFMA.FTZ R168, R176, R177, RZ ;  /* 0x000000b1b0a87223 */ /* 0x000fe400000100ff */
[----:B------:R-:W-:Y:S02]  /*1a00*/  FMUL.FTZ R220, R0, R170 ;  /* 0x000000aa00dc7220 */ /* 0x000fe40000410000 */
[----:B----4-:R-:W-:Y:S02]  /*1a10*/  FMUL.FTZ R218, R217, R174 ;  /* 0x000000aed9da7220 */ /* 0x010fe40000410000 */
        /* <DEDUP_REMOVED lines=16> */
.L_x_9784:
[----:B------:R-:W-:Y:S05]  /*1b20*/  BSYNC B1 ;  /* 0x0000000000017941 */ /* 0x000fea0003800000 */
.L_x_9783:
[----:B------:R-:W-:Y:S01]  /*1b30*/  ISETP.GE.U32.AND P4, PT, R3, 0x100, PT ;  /* 0x000001000300780c */ /* 0x000fe20003f86070 */
[----:B------:R-:W-:-:S12]  /*1b40*/  BSSY B1, `(.L_x_9785) ;  /* 0x000002f000017945 */ /* 0x000fd80003800000 */
[----:B------:R-:W-:Y:S05]  /*1b50*/  @!P4 BRA `(.L_x_9786) ;  /* 0x000002d00000c947 */ /* 0x000fea0003800000 */
[----:B------:R-:W-:Y:S01]  /*1b60*/  ISETP.NE.U32.AND P4, PT, RZ, c[0x0][0x218], PT ;  /* 0x00008600ff007a0c */ /* 0x000fe20003f85070 */
[----:B------:R-:W0:Y:S01]  /*1b70*/  LDC.U8 R170, c[0x0][0x1f0] ;  /* 0x00007c00ffaa7b82 */ /* 0x000e220000000000 */
[----:B------:R-:W2:Y:S02]  /*1b80*/  LDL R208, [R1+0x7c] ;  /* 0x00007c0001d07983 */ /* 0x000ea40000100800 */
[----:B------:R-:W-:Y:S01]  /*1b90*/  ISETP.NE.AND.EX P4, PT, RZ, c[0x0][0x21c], PT, P4 ;  /* 0x00008700ff007a0c */ /* 0x000fe20003f85340 */
[CC--:B------:R-:W-:Y:S01]  /*1ba0*/  IMAD.WIDE.U32 R172, R206.reuse, R224.reuse, c[0x0][0x188] ;  /* 0x00006200ceac7625 */ /* 0x0c0fe200078e00e0 */
[----:B------:R-:W3:Y:S04]  /*1bb0*/  LDL R197, [R1+0x78] ;  /* 0x0000780001c57983 */ /* 0x000ee80000100800 */
[----:B------:R-:W4:Y:S04]  /*1bc0*/  LDL R189, [R1+0x74] ;  /* 0x0000740001bd7983 */ /* 0x000f280000100800 */
[----:B------:R-:W2:Y:S03]  /*1bd0*/  LDG.E.128 R172, [R172.64] ;  /* 0x00000004acac7981 */ /* 0x000ea6000c1e1d00 */
[-C--:B------:R-:W-:Y:S01]  /*1be0*/  @P4 IMAD.WIDE.U32 R168, R206, R224.reuse, c[0x0][0x218] ;  /* 0x00008600cea84625 */ /* 0x080fe200078e00e0 */
[----:B------:R-:W3:Y:S04]  /*1bf0*/  LDL R191, [R1+0x70] ;  /* 0x0000700001bf7983 */ /* 0x000ee80000100800 */
[----:B------:R1:W5:Y:S01]  /*1c00*/  @P4 LDG.E.128 R128, [R168.64] ;  /* 0x00000004a8804981 */ /* 0x000362000c1e1d00 */
[----:B0-----:R-:W-:Y:S01]  /*1c10*/  ISETP.NE.AND P4, PT, R170, RZ, PT ;  /* 0x000000ffaa00720c */ /* 0x001fe20003f85270 */
[----:B-1----:R-:W-:-:S06]  /*1c20*/  IMAD.WIDE.U32 R168, R26, R224, c[0x0][0x208] ;  /* 0x000082001aa87625 */ /* 0x002fcc00078e00e0 */
[----:B------:R-:W3:Y:S01]  /*1c30*/  LDG.E.128 R168, [R168.64] ;  /* 0x00000004a8a87981 */ /* 0x000ee2000c1e1d00 */
[----:B-----5:R-:W-:Y:S02]  /*1c40*/  FSEL R11, R201, RZ, !P4 ;  /* 0x000000ffc90b7208 */ /* 0x020fe40006000000 */
[----:B------:R-:W-:Y:S02]  /*1c50*/  IADD3 R26, R26, 0x80, RZ ;  /* 0x000000801a1a7810 */ /* 0x000fe40007ffe0ff */
[----:B------:R-:W-:Y:S01]  /*1c60*/  IADD3 R206, R206, 0x80, RZ ;  /* 0x00000080cece7810 */ /* 0x000fe20007ffe0ff */
[C---:B--2---:R-:W-:Y:S02]  /*1c70*/  FADD.FTZ R12, -R11.reuse, R172 ;  /* 0x000000ac0b0c7221 */ /* 0x044fe40000010100 */
[----:B------:R-:W-:Y:S02]  /*1c80*/  FADD.FTZ R173, -R11, R173 ;  /* 0x000000ad0bad7221 */ /* 0x000fe40000010100 */
[----:B------:R-:W-:-:S02]  /*1c90*/  FMUL.FTZ R12, R0, R12 ;  /* 0x0000000c000c7220 */ /* 0x000fc40000410000 */
[C---:B------:R-:W-:Y:S02]  /*1ca0*/  FADD.FTZ R23, -R11.reuse, R174 ;  /* 0x000000ae0b177221 */ /* 0x040fe40000010100 */
[----:B------:R-:W-:Y:S02]  /*1cb0*/  FADD.FTZ R175, -R11, R175 ;  /* 0x000000af0baf7221 */ /* 0x000fe40000010100 */
[C---:B------:R-:W-:Y:S02]  /*1cc0*/  FMUL.FTZ R11, R0.reuse, R173 ;  /* 0x000000ad000b7220 */ /* 0x040fe40000410000 */
[----:B------:R-:W-:Y:S02]  /*1cd0*/  FMUL.FTZ R23, R0, R23 ;  /* 0x0000001700177220 */ /* 0x000fe40000410000 */
[----:B---3--:R-:W-:Y:S02]  /*1ce0*/  FMUL.FTZ R216, R208, R168 ;  /* 0x000000a8d0d87220 */ /* 0x008fe40000410000 */
[----:B------:R-:W-:-:S02]  /*1cf0*/  FMUL.FTZ R208, R197, R169 ;  /* 0x000000a9c5d07220 */ /* 0x000fc40000410000 */
[----:B------:R-:W-:Y:S02]  /*1d00*/  FADD.FTZ R200, R200, R216 ;  /* 0x000000d8c8c87221 */ /* 0x000fe40000010000 */
[----:B------:R-:W-:Y:S02]  /*1d10*/  FFMA.FTZ R199, R12, R216, R199 ;  /* 0x000000d80cc77223 */ /* 0x000fe400000100c7 */
[----:B----4-:R-:W-:Y:S02]  /*1d20*/  FMUL.FTZ R197, R189, R170 ;  /* 0x000000aabdc57220 */ /* 0x010fe40000410000 */
        /* <DEDUP_REMOVED lines=16> */
.L_x_9786:
[----:B------:R-:W-:Y:S05]  /*1e30*/  BSYNC B1 ;  /* 0x0000000000017941 */ /* 0x000fea0003800000 */
.L_x_9785:
        /* <DEDUP_REMOVED lines=48> */
.L_x_9788:
[----:B------:R-:W-:Y:S05]  /*2140*/  BSYNC B1 ;  /* 0x0000000000017941 */ /* 0x000fea0003800000 */
.L_x_9787:
        /* <DEDUP_REMOVED lines=48> */
.L_x_9790:
[----:B------:R-:W-:Y:S05]  /*2450*/  BSYNC B1 ;  /* 0x0000000000017941 */ /* 0x000fea0003800000 */
.L_x_9789:
[----:B------:R-:W-:Y:S01]  /*2460*/  BSSY B1, `(.L_x_9791) ;  /* 0x000002f000017945 */ /* 0x000fe20003800000 */
        /* <DEDUP_REMOVED lines=46> */
.L_x_9792:
[----:B------:R-:W-:Y:S05]  /*2750*/  BSYNC B1 ;  /* 0x0000000000017941 */ /* 0x000fea0003800000 */
.L_x_9791:
        /* <DEDUP_REMOVED lines=20> */
[C---:B------:R-:W-:Y:S02]  /*28a0*/  FADD.FTZ R14, -R13.reuse, R173 ;  /* 0x000000ad0d0e7221 */ /* 0x040fe40000010100 */
[----:B------:R-:W-:-:S02]  /*28b0*/  FADD.FTZ R19, -R13, R174 ;  /* 0x000000ae0d137221 */ /* 0x000fc40000010100 */
[----:B------:R-:W-:Y:S02]  /*28c0*/  FADD.FTZ R175, -R13, R175 ;  /* 0x000000af0daf7221 */ /* 0x000fe40000010100 */
[C---:B------:R-:W-:Y:S02]  /*28d0*/  FMUL.FTZ R13, R0.reuse, R172 ;  /* 0x000000ac000d7220 */ /* 0x040fe40000410000 */
        /* <DEDUP_REMOVED lines=23> */
.L_x_9794:
[----:B------:R-:W-:Y:S05]  /*2a50*/  BSYNC B1 ;  /* 0x0000000000017941 */ /* 0x000fea0003800000 */
.L_x_9793:
        /* <DEDUP_REMOVED lines=47> */
.L_x_9796:
[----:B------:R-:W-:Y:S05]  /*2d50*/  BSYNC B1 ;  /* 0x0000000000017941 */ /* 0x000fea0003800000 */
.L_x_9795:
[----:B------:R-:W-:-:S13]  /*2d60*/  ISETP.GE.U32.AND P4, PT, R3, 0x400, PT ;  /* 0x000004000300780c */ /* 0x000fda0003f86070 */
[----:B------:R-:W-:Y:S05]  /*2d70*/  @!P4 BRA `(.L_x_9782) ;  /* 0x000002b00000c947 */ /* 0x000fea0003800000 */
[----:B------:R-:W0:Y:S01]  /*2d80*/  LDC.U8 R168, c[0x0][0x1f0] ;  /* 0x00007c00ffa87b82 */ /* 0x000e220000000000 */
[----:B------:R-:W-:Y:S01]  /*2d90*/  ISETP.NE.U32.AND P4, PT, RZ, c[0x0][0x218], PT ;  /* 0x00008600ff007a0c */ /* 0x000fe20003f85070 */
[----:B------:R-:W2:Y:S03]  /*2da0*/  LDL R175, [R1+0x1c] ;  /* 0x00001c0001af7983 */ /* 0x000ea60000100800 */
[----:B------:R-:W-:Y:S01]  /*2db0*/  ISETP.NE.AND.EX P4, PT, RZ, c[0x0][0x21c], PT, P4 ;  /* 0x00008700ff007a0c */ /* 0x000fe20003f85340 */
[-C--:B------:R-:W-:Y:S01]  /*2dc0*/  IMAD.WIDE.U32 R26, R26, R224.reuse, c[0x0][0x208] ;  /* 0x000082001a1a7625 */ /* 0x080fe200078e00e0 */
[----:B------:R-:W3:Y:S04]  /*2dd0*/  LDL R174, [R1+0x18] ;  /* 0x0000180001ae7983 */ /* 0x000ee80000100800 */
[----:B------:R-:W4:Y:S04]  /*2de0*/  LDL R173, [R1+0x14] ;  /* 0x0000140001ad7983 */ /* 0x000f280000100800 */
[----:B------:R-:W2:Y:S03]  /*2df0*/  LDL R172, [R1+0x10] ;  /* 0x0000100001ac7983 */ /* 0x000ea60000100800 */
[----:B------:R-:W-:-:S05]  /*2e00*/  @P4 IMAD.WIDE.U32 R24, R206, R224, c[0x0][0x218] ;  /* 0x00008600ce184625 */ /* 0x000fca00078e00e0 */
[----:B------:R1:W5:Y:S01]  /*2e10*/  @P4 LDG.E.128 R152, [R24.64] ;  /* 0x0000000418984981 */ /* 0x000362000c1e1d00 */
[----:B0-----:R-:W-:Y:S01]  /*2e20*/  ISETP.NE.AND P4, PT, R168, RZ, PT ;  /* 0x000000ffa800720c */ /* 0x001fe20003f85270 */
[----:B------:R-:W-:-:S06]  /*2e30*/  IMAD.WIDE.U32 R168, R206, R224, c[0x0][0x188] ;  /* 0x00006200cea87625 */ /* 0x000fcc00078e00e0 */
[----:B------:R-:W2:Y:S04]  /*2e40*/  LDG.E.128 R168, [R168.64] ;  /* 0x00000004a8a87981 */ /* 0x000ea8000c1e1d00 */
[----:B-1----:R-:W3:Y:S01]  /*2e50*/  LDG.E.128 R24, [R26.64] ;  /* 0x000000041a187981 */ /* 0x002ee2000c1e1d00 */
[----:B-----5:R-:W-:-:S05]  /*2e60*/  FSEL R201, R201, RZ, !P4 ;  /* 0x000000ffc9c97208 */ /* 0x020fca0006000000 */
[C---:B--2---:R-:W-:Y:S02]  /*2e70*/  FADD.FTZ R17, -R201.reuse, R168 ;  /* 0x000000a8c9117221 */ /* 0x044fe40000010100 */
[----:B------:R-:W-:Y:S02]  /*2e80*/  FADD.FTZ R18, -R201, R169 ;  /* 0x000000a9c9127221 */ /* 0x000fe40000010100 */
[C---:B------:R-:W-:Y:S02]  /*2e90*/  FMUL.FTZ R17, R0.reuse, R17 ;  /* 0x0000001100117220 */ /* 0x040fe40000410000 */
[----:B---3--:R-:W-:Y:S02]  /*2ea0*/  FMUL.FTZ R210, R175, R24 ;  /* 0x00000018afd27220 */ /* 0x008fe40000410000 */
[----:B------:R-:W-:Y:S02]  /*2eb0*/  FMUL.FTZ R18, R0, R18 ;  /* 0x0000001200127220 */ /* 0x000fe40000410000 */
[----:B------:R-:W-:-:S02]  /*2ec0*/  FADD.FTZ R171, -R201, R171 ;  /* 0x000000abc9ab7221 */ /* 0x000fc40000010100 */
[----:B------:R-:W-:Y:S02]  /*2ed0*/  FADD.FTZ R170, -R201, R170 ;  /* 0x000000aac9aa7221 */ /* 0x000fe40000010100 */
[----:B------:R-:W-:Y:S02]  /*2ee0*/  FMUL.FTZ R209, R174, R25 ;  /* 0x00000019aed17220 */ /* 0x000fe40000410000 */
[----:B------:R-:W-:Y:S02]  /*2ef0*/  FADD.FTZ R200, R200, R210 ;  /* 0x000000d2c8c87221 */ /* 0x000fe40000010000 */
[----:B------:R-:W-:Y:S02]  /*2f00*/  FFMA.FTZ R199, R17, R210, R199 ;  /* 0x000000d211c77223 */ /* 0x000fe400000100c7 */
[----:B------:R-:W-:Y:S02]  /*2f10*/  FADD.FTZ R61, R61, R25 ;  /* 0x000000193d3d7221 */ /* 0x000fe40000010000 */
[----:B------:R-:W-:-:S02]  /*2f20*/  FFMA.FTZ R93, R25, R18, R93 ;  /* 0x00000012195d7223 */ /* 0x000fc4000001005d */
[----:B------:R-:W-:Y:S02]  /*2f30*/  FADD.FTZ R60, R60, R24 ;  /* 0x000000183c3c7221 */ /* 0x000fe40000010000 */
[----:B------:R-:W-:Y:S02]  /*2f40*/  FFMA.FTZ R92, R24, R17, R92 ;  /* 0x00000011185c7223 */ /* 0x000fe4000001005c */
[C---:B------:R-:W-:Y:S02]  /*2f50*/  FMUL.FTZ R25, R0.reuse, R171 ;  /* 0x000000ab00197220 */ /* 0x040fe40000410000 */
[----:B------:R-:W-:Y:S02]  /*2f60*/  FMUL.FTZ R24, R0, R170 ;  /* 0x000000aa00187220 */ /* 0x000fe40000410000 */
[----:B----4-:R-:W-:Y:S02]  /*2f70*/  FMUL.FTZ R207, R173, R26 ;  /* 0x0000001aadcf7220 */ /* 0x010fe40000410000 */
        /* <DEDUP_REMOVED lines=11> */
.L_x_9782:
[----:B------:R-:W-:Y:S05]  /*3030*/  BSYNC B0 ;  /* 0x0000000000007941 */ /* 0x000fea0003800000 */
.L_x_9759:
[----:B------:R-:W1:Y:S01]  /*3040*/  S2R R26, SR_TID.X ;  /* 0x00000000001a7919 */ /* 0x000e620000002100 */
[----:B------:R-:W-:Y:S02]  /*3050*/  LOP3.LUT P4, RZ, R223, 0xff, RZ, 0xc0, !PT ;  /* 0x000000ffdfff7812 */ /* 0x000fe4000788c0ff */
[----:B-1----:R-:W-:-:S04]  /*3060*/  SHF.R.U32.HI R171, RZ, 0x5, R26 ;  /* 0x00000005ffab7819 */ /* 0x002fc8000001161a */
[----:B------:R-:W-:-:S07]  /*3070*/  LOP3.LUT R172, R171, 0x7fffffc, RZ, 0xc0, !PT ;  /* 0x07fffffcabac7812 */ /* 0x000fce00078ec0ff */
[----:B------:R-:W-:Y:S02]  /*3080*/  @!P4 IADD3 R172, R172, 0x4, RZ ;  /* 0x00000004acacc810 */ /* 0x000fe40007ffe0ff */
[----:B------:R-:W-:Y:S01]  /*3090*/  LOP3.LUT P4, RZ, R26, 0x1f, RZ, 0xc0, !PT ;  /* 0x0000001f1aff7812 */ /* 0x000fe2000788c0ff */
[----:B------:R-:W-:Y:S10]  /*30a0*/  BRA.DIV ~URZ, `(.L_x_9797) ;  /* 0x000033927f007947 */ /* 0x000ff4000b800000 */
[----:B------:R1:W2:Y:S02]  /*30b0*/  SHFL.DOWN PT, R170, R200, 0x10, 0x1f ;  /* 0x0a001f00c8aa7f89 */ /* 0x0002a400000e0000 */
.L_x_9882:
        /* <DEDUP_REMOVED lines=17> */
[----:B0-----:R2:W0:Y:S02]  /*31d0*/  SHFL.DOWN PT, R169, R199, 0x1, 0x1f ;  /* 0x08201f00c7a97f89 */ /* 0x00142400000e0000 */
.L_x_9883:
[----:B---3--:R-:W-:Y:S01]  /*31e0*/  @!P4 LOP3.LUT R26, R171, 0x3, RZ, 0xc0, !PT ;  /* 0x00000003ab1ac812 */ /* 0x008fe200078ec0ff */
[----:B------:R-:W-:Y:S01]  /*31f0*/  FADD.FTZ R168, R170, R200 ;  /* 0x000000c8aaa87221 */ /* 0x000fe20000010000 */
[----:B------:R-:W1:Y:S01]  /*3200*/  S2R R173, SR_TID.X ;  /* 0x0000000000ad7919 */ /* 0x000e620000002100 */
[----:B0-----:R-:W-:Y:S01]  /*3210*/  FADD.FTZ R169, R169, R199 ;  /* 0x000000c7a9a97221 */ /* 0x001fe20000010000 */
[----:B------:R-:W-:Y:S01]  /*3220*/  @!P4 IADD3 R26, R172, R26, RZ ;  /* 0x0000001aac1ac210 */ /* 0x000fe20007ffe0ff */
[----:B------:R-:W-:Y:S01]  /*3230*/  WARPSYNC 0xffffffff ;  /* 0xffffffff00007948 */ /* 0x000fe20003800000 */
[----:B------:R-:W-:Y:S01]  /*3240*/  LOP3.LUT P5, RZ, R3, 0xffffff80, RZ, 0xc0, !PT ;  /* 0xffffff8003ff7812 */ /* 0x000fe200078ac0ff */
[----:B------:R-:W-:Y:S02]  /*3250*/  BSSY B0, `(.L_x_9799) ;  /* 0x0000077000007945 */ /* 0x000fe40003800000 */
[----:B------:R0:W-:Y:S04]  /*3260*/  @!P4 STS.64 [R26.X8+0x4000], R168 ;  /* 0x004000a81a00c388 */ /* 0x0001e80000008a00 */
[----:B------:R-:W-:Y:S01]  /*3270*/  BAR.SYNC.DEFER_BLOCKING 0x0 ;  /* 0x0000000000007b1d */ /* 0x000fe20000010000 */
[----:B-----5:R-:W-:-:S13]  /*3280*/  ISETP.GE.AND P4, PT, R222, 0x1, PT ;  /* 0x00000001de00780c */ /* 0x020fda0003f86270 */
[----:B0-----:R-:W-:Y:S02]  /*3290*/  @P4 IADD3 R168, R222, -0x1, RZ ;  /* 0xffffffffdea84810 */ /* 0x001fe40007ffe0ff */
[----:B-1----:R-:W-:-:S03]  /*32a0*/  @P4 LOP3.LUT R169, R173, 0x7f, RZ, 0xc0, !PT ;  /* 0x0000007fada94812 */ /* 0x002fc600078ec0ff */
[----:B------:R-:W-:-:S05]  /*32b0*/  @P4 IMAD R168, R168, c[0x0][0x168], RZ ;  /* 0x00005a00a8a84a24 */ /* 0x000fca00078e02ff */
[----:B------:R-:W-:-:S04]  /*32c0*/  @P4 SHF.R.S32.HI R26, RZ, 0x1f, R168 ;  /* 0x0000001fff1a4819 */ /* 0x000fc800000114a8 */
[----:B------:R-:W-:Y:S01]  /*32d0*/  @P4 LEA.HI R168, R26, R168, RZ, 0x2 ;  /* 0x000000a81aa84211 */ /* 0x000fe200078f10ff */
[----:B------:R-:W-:-:S06]  /*32e0*/  HFMA2.MMA R26, -RZ, RZ, 0, 0 ;  /* 0x00000000ff1a7435 */ /* 0x000fcc00000001ff */
        /* <DEDUP_REMOVED lines=19> */
.L_x_9802:
[----:B------:R-:W-:Y:S05]  /*3420*/  BSYNC B1 ;  /* 0x0000000000017941 */ /* 0x000fea0003800000 */
.L_x_9801:
[----:B------:R-:W0:Y:S01]  /*3430*/  LDC.U8 R169, c[0x0][0x1f0] ;  /* 0x00007c00ffa97b82 */ /* 0x000e220000000000 */
[----:B------:R-:W-:Y:S01]  /*3440*/  @!P3 ISETP.NE.U32.AND P5, PT, RZ, c[0x0][0x218], PT ;  /* 0x00008600ff00ba0c */ /* 0x000fe20003fa5070 */
[----:B------:R-:W-:Y:S03]  /*3450*/  BSSY B1, `(.L_x_9803) ;  /* 0x000000c000017945 */ /* 0x000fe60003800000 */
[----:B------:R-:W-:-:S04]  /*3460*/  @!P3 ISETP.NE.AND.EX P5, PT, RZ, c[0x0][0x21c], PT, P5 ;  /* 0x00008700ff00ba0c */ /* 0x000fc80003fa5350 */
[----:B------:R-:W-:Y:S01]  /*3470*/  @!P3 FSEL R168, R124, RZ, P5 ;  /* 0x000000ff7ca8b208 */ /* 0x000fe20002800000 */
[----:B------:R-:W-:Y:S05]  /*3480*/  @!P3 BRA `(.L_x_9804) ;  /* 0x000000800000b947 */ /* 0x000fea0003800000 */
        /* <DEDUP_REMOVED lines=8> */
.L_x_9804:
[----:B------:R-:W-:Y:S05]  /*3510*/  BSYNC B1 ;  /* 0x0000000000017941 */ /* 0x000fea0003800000 */
.L_x_9803:
[----:B------:R-:W3:Y:S01]  /*3520*/  LDL R172, [R1+0xc] ;  /* 0x00000c0001ac7983 */ /* 0x000ee20000100800 */
[----:B------:R-:W-:Y:S01]  /*3530*/  ISETP.NE.U32.AND P5, PT, RZ, c[0x0][0x258], PT ;  /* 0x00009600ff007a0c */ /* 0x000fe20003fa5070 */
[----:B------:R-:W-:Y:S01]  /*3540*/  BSSY B1, `(.L_x_9805) ;  /* 0x0000012000017945 */ /* 0x000fe20003800000 */
[----:B------:R-:W-:Y:S02]  /*3550*/  @!P3 ISETP.NE.U32.AND P6, PT, RZ, c[0x0][0x218], PT ;  /* 0x00008600ff00ba0c */ /* 0x000fe40003fc5070 */
[----:B------:R-:W-:Y:S02]  /*3560*/  ISETP.NE.AND.EX P5, PT, RZ, c[0x0][0x25c], PT, P5 ;  /* 0x00009700ff007a0c */ /* 0x000fe40003fa5350 */
[----:B------:R-:W-:Y:S02]  /*3570*/  @!P3 ISETP.NE.AND.EX P6, PT, RZ, c[0x0][0x21c], PT, P6 ;  /* 0x00008700ff00ba0c */ /* 0x000fe40003fc5360 */
[C---:B------:R-:W-:Y:S01]  /*3580*/  SEL R160, R168.reuse, R160, P5 ;  /* 0x000000a0a8a07207 */ /* 0x040fe20002800000 */
[----:B------:R-:W-:-:S04]  /*3590*/  @P4 FMUL.FTZ R168, R168, c[0x0][0x1ec] ;  /* 0x00007b00a8a84a20 */ /* 0x000fc80000410000 */
[-C--:B-----5:R-:W-:Y:S02]  /*35a0*/  @P4 FFMA.FTZ R56, R156, R168.reuse, R56 ;  /* 0x000000a89c384223 */ /* 0x0a0fe40000010038 */
[----:B---3--:R-:W-:Y:S01]  /*35b0*/  @P4 FMUL.FTZ R164, R172, R168 ;  /* 0x000000a8aca44220 */ /* 0x008fe20000410000 */
        /* <DEDUP_REMOVED lines=10> */
.L_x_9806:
[----:B------:R-:W-:Y:S05]  /*3660*/  BSYNC B1 ;  /* 0x0000000000017941 */ /* 0x000fea0003800000 */
.L_x_9805:
[----:B------:R-:W3:Y:S01]  /*3670*/  LDL R172, [R1+0x8] ;  /* 0x0000080001ac7983 */ /* 0x000ee20000100800 */
[----:B------:R-:W-:Y:S01]  /*3680*/  @!P3 ISETP.NE.U32.AND P6, PT, RZ, c[0x0][0x218], PT ;  /* 0x00008600ff00ba0c */ /* 0x000fe20003fc5070 */
[----:B------:R-:W-:Y:S01]  /*3690*/  BSSY B1, `(.L_x_9807) ;  /* 0x0000010000017945 */ /* 0x000fe20003800000 */
[C---:B------:R-:W-:Y:S01]  /*36a0*/  SEL R161, R168.reuse, R161, P5 ;  /* 0x000000a1a8a17207 */ /* 0x040fe20002800000 */
[----:B------:R-:W-:Y:S01]  /*36b0*/  @P4 FMUL.FTZ R168, R168, c[0x0][0x1ec] ;  /* 0x00007b00a8a84a20 */ /* 0x000fe20000410000 */
[----:B------:R-:W-:-:S03]  /*36c0*/  @!P3 ISETP.NE.AND.EX P6, PT, RZ, c[0x0][0x21c], PT, P6 ;  /* 0x00008700ff00ba0c */ /* 0x000fc60003fc5360 */
[-C--:B------:R-:W-:Y:S02]  /*36d0*/  @P4 FFMA.FTZ R57, R157, R168.reuse, R57 ;  /* 0x000000a89d394223 */ /* 0x080fe40000010039 */
        /* <DEDUP_REMOVED lines=11> */
.L_x_9808:
[----:B------:R-:W-:Y:S05]  /*3790*/  BSYNC B1 ;  /* 0x0000000000017941 */ /* 0x000fea0003800000 */
.L_x_9807:
        /* <DEDUP_REMOVED lines=18> */
.L_x_9810:
[----:B------:R-:W-:Y:S05]  /*38c0*/  BSYNC B1 ;  /* 0x0000000000017941 */ /* 0x000fea0003800000 */
.L_x_9809:
[----:B0-----:R-:W3:Y:S01]  /*38d0*/  LDL R169, [R1] ;  /* 0x0000000001a97983 */ /* 0x001ee20000100800 */
[C---:B------:R-:W-:Y:S01]  /*38e0*/  SEL R163, R168.reuse, R163, P5 ;  /* 0x000000a3a8a37207 */ /* 0x040fe20002800000 */
[----:B------:R-:W-:Y:S01]  /*38f0*/  @P4 FMUL.FTZ R168, R168, c[0x0][0x1ec] ;  /* 0x00007b00a8a84a20 */ /* 0x000fe20000410000 */
[----:B------:R-:W-:-:S03]  /*3900*/  ISETP.NE.U32.AND P5, PT, RZ, c[0x0][0x258], PT ;  /* 0x00009600ff007a0c */ /* 0x000fc60003fa5070 */
[-C--:B------:R-:W-:Y:S01]  /*3910*/  @P4 FFMA.FTZ R59, R159, R168.reuse, R59 ;  /* 0x000000a89f3b4223 */ /* 0x080fe2000001003b */
[----:B------:R-:W-:Y:S01]  /*3920*/  ISETP.NE.AND.EX P5, PT, RZ, c[0x0][0x25c], PT, P5 ;  /* 0x00009700ff007a0c */ /* 0x000fe20003fa5350 */
[----:B---3--:R-:W-:-:S12]  /*3930*/  @P4 FMUL.FTZ R167, R169, R168 ;  /* 0x000000a8a9a74220 */ /* 0x008fd80000410000 */
        /* <DEDUP_REMOVED lines=8> */
.L_x_9800:
[----:B------:R-:W-:Y:S05]  /*39c0*/  BSYNC B0 ;  /* 0x0000000000007941 */ /* 0x000fea0003800000 */
.L_x_9799:
[----:B------:R-:W-:Y:S01]  /*39d0*/  ISETP.GE.U32.AND P5, PT, R3, 0x100, PT ;  /* 0x000001000300780c */ /* 0x000fe20003fa6070 */
[----:B------:R-:W-:-:S12]  /*39e0*/  BSSY B0, `(.L_x_9811) ;  /* 0x0000054000007945 */ /* 0x000fd80003800000 */
[----:B------:R-:W-:Y:S05]  /*39f0*/  @!P5 BRA `(.L_x_9812) ;  /* 0x000005200000d947 */ /* 0x000fea0003800000 */
[----:B------:R-:W1:Y:S01]  /*3a00*/  LDC.U8 R172, c[0x0][0x1f0] ;  /* 0x00007c00ffac7b82 */ /* 0x000e620000000000 */
[----:B0-----:R-:W-:-:S05]  /*3a10*/  @P4 MOV R168, 0x10 ;  /* 0x0000001000a84802 */ /* 0x001fca0000000f00 */
[----:B------:R-:W-:-:S05]  /*3a20*/  @P4 IMAD.WIDE.U32 R168, R26, R168, c[0x0][0x170] ;  /* 0x00005c001aa84625 */ /* 0x000fca00078e00a8 */
[----:B------:R0:W5:Y:S01]  /*3a30*/  @P4 LDG.E.128 R156, [R168.64] ;  /* 0x00000004a89c4981 */ /* 0x000162000c1e1d00 */
[----:B------:R-:W-:Y:S01]  /*3a40*/  BSSY B1, `(.L_x_9813) ;  /* 0x000000d000017945 */ /* 0x000fe20003800000 */
[----:B-1----:R-:W-:-:S04]  /*3a50*/  ISETP.NE.AND P5, PT, R172, RZ, PT ;  /* 0x000000ffac00720c */ /* 0x002fc80003fa5270 */
[----:B0-----:R-:W-:Y:S02]  /*3a60*/  FSEL R168, R171, RZ, !P5 ;  /* 0x000000ffaba87208 */ /* 0x001fe40006800000 */
        /* <DEDUP_REMOVED lines=10> */
.L_x_9814:
[----:B------:R-:W-:Y:S05]  /*3b10*/  BSYNC B1 ;  /* 0x0000000000017941 */ /* 0x000fea0003800000 */
.L_x_9813:
        /* <DEDUP_REMOVED lines=8> */
[----:B------:R-:W-:Y:S01]  /*3ba0*/  @P4 FMUL.FTZ R164, R252, R169 ;  /* 0x000000a9fca44220 */ /* 0x000fe20000410000 */
        /* <DEDUP_REMOVED lines=8> */
.L_x_9816:
[----:B------:R-:W-:Y:S05]  /*3c30*/  BSYNC B1 ;  /* 0x0000000000017941 */ /* 0x000fea0003800000 */
.L_x_9815:
[----:B------:R-:W-:Y:S01]  /*3c40*/  @!P3 ISETP.NE.U32.AND P6, PT, RZ, c[0x0][0x218], PT ;  /* 0x00008600ff00ba0c */ /* 0x000fe20003fc5070 */
[----:B------:R-:W-:Y:S01]  /*3c50*/  BSSY B1, `(.L_x_9817) ;  /* 0x000000e000017945 */ /* 0x000fe20003800000 */
[C---:B------:R-:W-:Y:S01]  /*3c60*/  SEL R161, R169.reuse, R161, P5 ;  /* 0x000000a1a9a17207 */ /* 0x040fe20002800000 */
[----:B------:R-:W-:Y:S01]  /*3c70*/  @P4 FMUL.FTZ R169, R169, c[0x0][0x1ec] ;  /* 0x00007b00a9a94a20 */ /* 0x000fe20000410000 */
[----:B------:R-:W-:-:S03]  /*3c80*/  @!P3 ISETP.NE.AND.EX P6, PT, RZ, c[0x0][0x21c], PT, P6 ;  /* 0x00008700ff00ba0c */ /* 0x000fc60003fc5360 */
[-C--:B------:R-:W-:Y:S02]  /*3c90*/  @P4 FFMA.FTZ R53, R157, R169.reuse, R53 ;  /* 0x000000a99d354223 */ /* 0x080fe40000010035 */
        /* <DEDUP_REMOVED lines=9> */
.L_x_9818:
[----:B------:R-:W-:Y:S05]  /*3d30*/  BSYNC B1 ;  /* 0x0000000000017941 */ /* 0x000fea0003800000 */
.L_x_9817:
        /* <DEDUP_REMOVED lines=15> */
.L_x_9820:
[----:B------:R-:W-:Y:S05]  /*3e30*/  BSYNC B1 ;  /* 0x0000000000017941 */ /* 0x000fea0003800000 */
.L_x_9819:
[C---:B------:R-:W-:Y:S01]  /*3e40*/  SEL R163, R169.reuse, R163, P5 ;  /* 0x000000a3a9a37207 */ /* 0x040fe20002800000 */
[----:B------:R-:W-:Y:S01]  /*3e50*/  @P4 FMUL.FTZ R169, R169, c[0x0][0x1ec] ;  /* 0x00007b00a9a94a20 */ /* 0x000fe20000410000 */
[----:B------:R-:W-:-:S03]  /*3e60*/  ISETP.NE.U32.AND P5, PT, RZ, c[0x0][0x258], PT ;  /* 0x00009600ff007a0c */ /* 0x000fc60003fa5070 */
[-C--:B------:R-:W-:Y:S01]  /*3e70*/  @P4 FFMA.FTZ R55, R159, R169.reuse, R55 ;  /* 0x000000a99f374223 */ /* 0x080fe20000010037 */
[----:B------:R-:W-:Y:S01]  /*3e80*/  ISETP.NE.AND.EX P5, PT, RZ, c[0x0][0x25c], PT, P5 ;  /* 0x00009700ff007a0c */ /* 0x000fe20003fa5350 */
[----:B------:R-:W-:-:S12]  /*3e90*/  @P4 FMUL.FTZ R167, R249, R169 ;  /* 0x000000a9f9a74220 */ /* 0x000fd80000410000 */
        /* <DEDUP_REMOVED lines=8> */
.L_x_9812:
[----:B------:R-:W-:Y:S05]  /*3f20*/  BSYNC B0 ;  /* 0x0000000000007941 */ /* 0x000fea0003800000 */
.L_x_9811:
        /* <DEDUP_REMOVED lines=20> */
.L_x_9824:
[----:B------:R-:W-:Y:S05]  /*4070*/  BSYNC B1 ;  /* 0x0000000000017941 */ /* 0x000fea0003800000 */
.L_x_9823:
        /* <DEDUP_REMOVED lines=17> */
.L_x_9826:
[----:B------:R-:W-:Y:S05]  /*4190*/  BSYNC B1 ;  /* 0x0000000000017941 */ /* 0x000fea0003800000 */
.L_x_9825:
        /* <DEDUP_REMOVED lines=15> */
.L_x_9828:
[----:B------:R-:W-:Y:S05]  /*4290*/  BSYNC B1 ;  /* 0x0000000000017941 */ /* 0x000fea0003800000 */
.L_x_9827:
        /* <DEDUP_REMOVED lines=15> */
.L_x_9830:
[----:B------:R-:W-:Y:S05]  /*4390*/  BSYNC B1 ;  /* 0x0000000000017941 */ /* 0x000fea0003800000 */
.L_x_9829:
        /* <DEDUP_REMOVED lines=14> */
.L_x_9822:
[----:B------:R-:W-:Y:S05]  /*4480*/  BSYNC B0 ;  /* 0x0000000000007941 */ /* 0x000fea0003800000 */
.L_x_9821:
        /* <DEDUP_REMOVED lines=20> */
.L_x_9834:
[----:B------:R-:W-:Y:S05]  /*45d0*/  BSYNC B1 ;  /* 0x0000000000017941 */ /* 0x000fea0003800000 */
.L_x_9833:
        /* <DEDUP_REMOVED lines=17> */
.L_x_9836:
[----:B------:R-:W-:Y:S05]  /*46f0*/  BSYNC B1 ;  /* 0x0000000000017941 */ /* 0x000fea0003800000 */
.L_x_9835:
        /* <DEDUP_REMOVED lines=15> */
.L_x_9838:
[----:B------:R-:W-:Y:S05]  /*47f0*/  BSYNC B1 ;  /* 0x0000000000017941 */ /* 0x000fea0003800000 */
.L_x_9837:
        /* <DEDUP_REMOVED lines=15> */
.L_x_9840:
[----:B------:R-:W-:Y:S05]  /*48f0*/  BSYNC B1 ;  /* 0x0000000000017941 */ /* 0x000fea0003800000 */
.L_x_9839:
        /* <DEDUP_REMOVED lines=14> */
.L_x_9832:
[----:B------:R-:W-:Y:S05]  /*49e0*/  BSYNC B0 ;  /* 0x0000000000007941 */ /* 0x000fea0003800000 */
.L_x_9831:
[----:B------:R-:W-:Y:S01]  /*49f0*/  BSSY B0, `(.L_x_9841) ;  /* 0x0000054000007945 */ /* 0x000fe20003800000 */
        /* <DEDUP_REMOVED lines=18> */
.L_x_9844:
[----:B------:R-:W-:Y:S05]  /*4b20*/  BSYNC B1 ;  /* 0x0000000000017941 */ /* 0x000fea0003800000 */
.L_x_9843:
        /* <DEDUP_REMOVED lines=17> */
.L_x_9846:
[----:B------:R-:W-:Y:S05]  /*4c40*/  BSYNC B1 ;  /* 0x0000000000017941 */ /* 0x000fea0003800000 */
.L_x_9845:
        /* <DEDUP_REMOVED lines=15> */
.L_x_9848:
[----:B------:R-:W-:Y:S05]  /*4d40*/  BSYNC B1 ;  /* 0x0000000000017941 */ /* 0x000fea0003800000 */
.L_x_9847:
        /* <DEDUP_REMOVED lines=15> */
.L_x_9850:
[----:B------:R-:W-:Y:S05]  /*4e40*/  BSYNC B1 ;  /* 0x0000000000017941 */ /* 0x000fea0003800000 */
.L_x_9849:
        /* <DEDUP_REMOVED lines=14> */
.L_x_9842:
[----:B------:R-:W-:Y:S05]  /*4f30*/  BSYNC B0 ;  /* 0x0000000000007941 */ /* 0x000fea0003800000 */
.L_x_9841:
        /* <DEDUP_REMOVED lines=19> */
.L_x_9854:
[----:B------:R-:W-:Y:S05]  /*5070*/  BSYNC B1 ;  /* 0x0000000000017941 */ /* 0x000fea0003800000 */
.L_x_9853:
        /* <DEDUP_REMOVED lines=17> */
.L_x_9856:
[----:B------:R-:W-:Y:S05]  /*5190*/  BSYNC B1 ;  /* 0x0000000000017941 */ /* 0x000fea0003800000 */
.L_x_9855:
        /* <DEDUP_REMOVED lines=15> */
.L_x_9858:
[----:B------:R-:W-:Y:S05]  /*5290*/  BSYNC B1 ;  /* 0x0000000000017941 */ /* 0x000fea0003800000 */
.L_x_9857:
        /* <DEDUP_REMOVED lines=15> */
.L_x_9860:
[----:B------:R-:W-:Y:S05]  /*5390*/  BSYNC B1 ;  /* 0x0000000000017941 */ /* 0x000fea0003800000 */
.L_x_9859:
        /* <DEDUP_REMOVED lines=14> */
.L_x_9852:
[----:B------:R-:W-:Y:S05]  /*5480*/  BSYNC B0 ;  /* 0x0000000000007941 */ /* 0x000fea0003800000 */
.L_x_9851:
        /* <DEDUP_REMOVED lines=19> */
.L_x_9864:
[----:B------:R-:W-:Y:S05]  /*55c0*/  BSYNC B1 ;  /* 0x0000000000017941 */ /* 0x000fea0003800000 */
.L_x_9863:
        /* <DEDUP_REMOVED lines=17> */
.L_x_9866:
[----:B------:R-:W-:Y:S05]  /*56e0*/  BSYNC B1 ;  /* 0x0000000000017941 */ /* 0x000fea0003800000 */
.L_x_9865:
        /* <DEDUP_REMOVED lines=15> */
.L_x_9868:
[----:B------:R-:W-:Y:S05]  /*57e0*/  BSYNC B1 ;  /* 0x0000000000017941 */ /* 0x000fea0003800000 */
.L_x_9867:
        /* <DEDUP_REMOVED lines=15> */
.L_x_9870:
[----:B------:R-:W-:Y:S05]  /*58e0*/  BSYNC B1 ;  /* 0x0000000000017941 */ /* 0x000fea0003800000 */
.L_x_9869:
        /* <DEDUP_REMOVED lines=14> */
.L_x_9862:
[----:B------:R-:W-:Y:S05]  /*59d0*/  BSYNC B0 ;  /* 0x0000000000007941 */ /* 0x000fea0003800000 */
.L_x_9861:
[----:B------:R-:W-:Y:S01]  /*59e0*/  ISETP.GE.U32.AND P5, PT, R3, 0x400, PT ;  /* 0x000004000300780c */ /* 0x000fe20003fa6070 */
[----:B------:R-:W-:-:S12]  /*59f0*/  BSSY B0, `(.L_x_9871) ;  /* 0x0000052000007945 */ /* 0x000fd80003800000 */
[----:B------:R-:W-:Y:S05]  /*5a00*/  @!P5 BRA `(.L_x_9872) ;  /* 0x000005000000d947 */ /* 0x000fea0003800000 */
[----:B0-----:R-:W0:Y:S01]  /*5a10*/  LDC.U8 R168, c[0x0][0x1f0] ;  /* 0x00007c00ffa87b82 */ /* 0x001e220000000000 */
[----:B------:R-:W-:Y:S01]  /*5a20*/  BSSY B1, `(.L_x_9873) ;  /* 0x0000010000017945 */ /* 0x000fe20003800000 */
[----:B0-----:R-:W-:Y:S02]  /*5a30*/  ISETP.NE.AND P5, PT, R168, RZ, PT ;  /* 0x000000ffa800720c */ /* 0x001fe40003fa5270 */
[----:B------:R-:W-:Y:S02]  /*5a40*/  @P4 MOV R168, 0x10 ;  /* 0x0000001000a84802 */ /* 0x000fe40000000f00 */
[----:B------:R-:W-:Y:S02]  /*5a50*/  FSEL R171, R171, RZ, !P5 ;  /* 0x000000ffabab7208 */ /* 0x000fe40006800000 */
[----:B------:R-:W-:Y:S01]  /*5a60*/  @!P3 ISETP.NE.U32.AND P5, PT, RZ, c[0x0][0x218], PT ;  /* 0x00008600ff00ba0c */ /* 0x000fe20003fa5070 */
[----:B------:R-:W-:-:S03]  /*5a70*/  @P4 IMAD.WIDE.U32 R168, R26, R168, c[0x0][0x170] ;  /* 0x00005c001aa84625 */ /* 0x000fc600078e00a8 */
[----:B------:R-:W-:Y:S02]  /*5a80*/  @!P3 ISETP.NE.AND.EX P5, PT, RZ, c[0x0][0x21c], PT, P5 ;  /* 0x00008700ff00ba0c */ /* 0x000fe40003fa5350 */
[----:B------:R0:W5:Y:S02]  /*5a90*/  @P4 LDG.E.128 R156, [R168.64] ;  /* 0x00000004a89c4981 */ /* 0x000164000c1e1d00 */
        /* <DEDUP_REMOVED lines=8> */
.L_x_9874:
[----:B------:R-:W-:Y:S05]  /*5b20*/  BSYNC B1 ;  /* 0x0000000000017941 */ /* 0x000fea0003800000 */
.L_x_9873:
        /* <DEDUP_REMOVED lines=17> */
.L_x_9876:
[----:B------:R-:W-:Y:S05]  /*5c40*/  BSYNC B1 ;  /* 0x0000000000017941 */ /* 0x000fea0003800000 */
.L_x_9875:
        /* <DEDUP_REMOVED lines=15> */
.L_x_9878:
[----:B------:R-:W-:Y:S05]  /*5d40*/  BSYNC B1 ;  /* 0x0000000000017941 */ /* 0x000fea0003800000 */
.L_x_9877:
[----:B------:R-:W-:Y:S01]  /*5d50*/  @!P3 ISETP.NE.U32.AND P6, PT, RZ, c[0x0][0x218], PT ;  /* 0x00008600ff00ba0c */ /* 0x000fe20003fc5070 */
[----:B------:R-:W-:Y:S01]  /*5d60*/  BSSY B1, `(.L_x_9879) ;  /* 0x000000e000017945 */ /* 0x000fe20003800000 */
[C---:B------:R-:W-:Y:S01]  /*5d70*/  SEL R162, R168.reuse, R162, P5 ;  /* 0x000000a2a8a27207 */ /* 0x040fe20002800000 */
[----:B------:R-:W-:Y:S01]  /*5d80*/  @P4 FMUL.FTZ R168, R168, c[0x0][0x1ec] ;  /* 0x00007b00a8a84a20 */ /* 0x000fe20000410000 */
[----:B------:R-:W-:-:S03]  /*5d90*/  @!P3 ISETP.NE.AND.EX P6, PT, RZ, c[0x0][0x21c], PT, P6 ;  /* 0x00008700ff00ba0c */ /* 0x000fc60003fc5360 */
[-C--:B------:R-:W-:Y:S01]  /*5da0*/  @P4 FFMA.FTZ R30, R158, R168.reuse, R30 ;  /* 0x000000a89e1e4223 */ /* 0x080fe2000001001e */
[----:B------:R-:W-:Y:S01]  /*5db0*/  @!P3 FSEL R172, R155, RZ, P6 ;  /* 0x000000ff9bacb208 */ /* 0x000fe20003000000 */
[----:B------:R-:W-:Y:S01]  /*5dc0*/  @P4 FMUL.FTZ R166, R226, R168 ;  /* 0x000000a8e2a64220 */ /* 0x000fe20000410000 */
[----:B------:R-:W-:Y:S05]  /*5dd0*/  @!P3 BRA `(.L_x_9880) ;  /* 0x000000600000b947 */ /* 0x000fea0003800000 */
[----:B------:R-:W-:Y:S01]  /*5de0*/  ISETP.NE.U32.AND P3, PT, RZ, c[0x0][0x218], PT ;  /* 0x00008600ff007a0c */ /* 0x000fe20003f65070 */
[----:B------:R-:W-:-:S03]  /*5df0*/  FFMA.FTZ R170, R25, R170, R171 ;  /* 0x000000aa19aa7223 */ /* 0x000fc600000100ab */
[----:B------:R-:W-:Y:S01]  /*5e00*/  ISETP.NE.AND.EX P3, PT, RZ, c[0x0][0x21c], PT, P3 ;  /* 0x00008700ff007a0c */ /* 0x000fe20003f65330 */
[----:B------:R-:W-:-:S04]  /*5e10*/  FADD.FTZ R170, R27, -R170 ;  /* 0x800000aa1baa7221 */ /* 0x000fc80000010000 */
[----:B------:R-:W-:-:S08]  /*5e20*/  FMUL.FTZ R172, R0, R170 ;  /* 0x000000aa00ac7220 */ /* 0x000fd00000410000 */
[----:B------:R-:W-:Y:S02]  /*5e30*/  @P3 FADD.FTZ R172, R155, R172 ;  /* 0x000000ac9bac3221 */ /* 0x000fe40000010000 */
.L_x_9880:
[----:B------:R-:W-:Y:S05]  /*5e40*/  BSYNC B1 ;  /* 0x0000000000017941 */ /* 0x000fea0003800000 */
.L_x_9879:
[----:B------:R-:W-:Y:S02]  /*5e50*/  ISETP.NE.U32.AND P3, PT, RZ, c[0x0][0x258], PT ;  /* 0x00009600ff007a0c */ /* 0x000fe40003f65070 */
[C---:B------:R-:W-:Y:S01]  /*5e60*/  SEL R163, R172.reuse, R163, P5 ;  /* 0x000000a3aca37207 */ /* 0x040fe20002800000 */
[----:B------:R-:W-:Y:S01]  /*5e70*/  @P4 FMUL.FTZ R172, R172, c[0x0][0x1ec] ;  /* 0x00007b00acac4a20 */ /* 0x000fe20000410000 */
[----:B------:R-:W-:-:S03]  /*5e80*/  ISETP.NE.AND.EX P3, PT, RZ, c[0x0][0x25c], PT, P3 ;  /* 0x00009700ff007a0c */ /* 0x000fc60003f65330 */
[-C--:B------:R-:W-:Y:S02]  /*5e90*/  @P4 FMUL.FTZ R167, R225, R172.reuse ;  /* 0x000000ace1a74220 */ /* 0x080fe40000410000 */
[----:B------:R-:W-:-:S08]  /*5ea0*/  @P4 FFMA.FTZ R31, R159, R172, R31 ;  /* 0x000000ac9f1f4223 */ /* 0x000fd0000001001f */
[----:B------:R-:W-:-:S05]  /*5eb0*/  @P3 MOV R168, 0x10 ;  /* 0x0000001000a83802 */ /* 0x000fca0000000f00 */
[----:B------:R-:W-:-:S05]  /*5ec0*/  @P3 IMAD.WIDE.U32 R168, R4, R168, c[0x0][0x258] ;  /* 0x0000960004a83625 */ /* 0x000fca00078e00a8 */
[----:B------:R0:W-:Y:S02]  /*5ed0*/  @P3 STG.E.128 [R168.64], R160 ;  /* 0x000000a0a8003986 */ /* 0x0001e4000c101d04 */
[----:B0-----:R-:W-:-:S05]  /*5ee0*/  @P4 MOV R168, 0x10 ;  /* 0x0000001000a84802 */ /* 0x001fca0000000f00 */
[----:B------:R-:W-:-:S05]  /*5ef0*/  @P4 IMAD.WIDE.U32 R168, R26, R168, c[0x0][0x248] ;  /* 0x000092001aa84625 */ /* 0x000fca00078e00a8 */
[----:B------:R0:W-:Y:S02]  /*5f00*/  @P4 STG.E.128 [R168.64], R164 ;  /* 0x000000a4a8004986 */ /* 0x0001e4000c101d04 */
.L_x_9872:
[----:B------:R-:W-:Y:S05]  /*5f10*/  BSYNC B0 ;  /* 0x0000000000007941 */ /* 0x000fea0003800000 */
.L_x_9871:
[----:B------:R-:W-:Y:S02]  /*5f20*/  LOP3.LUT P3, RZ, R223, 0xff, RZ, 0xc0, !PT ;  /* 0x000000ffdfff7812 */ /* 0x000fe4000786c0ff */
[----:B------:R-:W-:Y:S02]  /*5f30*/  IADD3 R2, R2, c[0x0][0x160], RZ ;  /* 0x0000580002027a10 */ /* 0x000fe40007ffe0ff */
[----:B------:R-:W-:Y:S02]  /*5f40*/  SEL R223, RZ, 0x1, P3 ;  /* 0x00000001ffdf7807 */ /* 0x000fe40001800000 */
[----:B------:R-:W-:-:S13]  /*5f50*/  ISETP.GE.AND P3, PT, R2, c[0x0][0x164], PT ;  /* 0x0000590002007a0c */ /* 0x000fda0003f66270 */
[----:B0-2---:R-:W-:Y:S01]  /*5f60*/  @P3 CALL.REL.NOINC `(.L_x_9758) ;  /* 0x0000001000003944 */ /* 0x005fe20003c00000 */
[----:B------:R-:W-:Y:S05]  /*5f70*/  BRA `(.L_x_9881) ;  /* 0xffffb23000007947 */ /* 0x000fea000383ffff */
.L_x_9758:
[----:B------:R-:W0:Y:S01]  /*5f80*/  S2UR UR6, SR_CTAID.X ;  /* 0x00000000000679c3 */ /* 0x000e220000002500 */
[----:B------:R-:W0:Y:S01]  /*5f90*/  S2R R2, SR_TID.X ;  /* 0x0000000000027919 */ /* 0x000e220000002100 */
[C---:B------:R-:W-:Y:S02]  /*5fa0*/  LOP3.LUT P3, RZ, R3.reuse, 0xffffff80, RZ, 0xc0, !PT ;  /* 0xffffff8003ff7812 */ /* 0x040fe4000786c0ff */
[C---:B------:R-:W-:Y:S02]  /*5fb0*/  ISETP.GE.U32.AND P5, PT, R3.reuse, 0x100, PT ;  /* 0x000001000300780c */ /* 0x040fe40003fa6070 */
[----:B------:R-:W-:Y:S02]  /*5fc0*/  ISETP.GE.U32.AND P4, PT, R3, 0x180, PT ;  /* 0x000001800300780c */ /* 0x000fe40003f86070 */
[----:B------:R-:W-:-:S07]  /*5fd0*/  @P0 MOV R27, 0x10 ;  /* 0x00000010001b0802 */ /* 0x000fce0000000f00 */
[----:B-----5:R-:W-:Y:S02]  /*5fe0*/  @P3 MOV R9, 0x10 ;  /* 0x0000001000093802 */ /* 0x020fe40000000f00 */
        /* <DEDUP_REMOVED lines=10> */
[----:B------:R-:W-:Y:S01]  /*6090*/  @P3 STG.E.128 [R6.64], R120 ;  /* 0x0000007806003986 */ /* 0x000fe2000c101d04 */
[----:B------:R-:W-:-:S03]  /*60a0*/  @P3 IADD3 R0, R0, 0x80, RZ ;  /* 0x0000008000003810 */ /* 0x000fc60007ffe0ff */
[----:B------:R1:W-:Y:S01]  /*60b0*/  @P3 STG.E.128 [R8.64], R56 ;  /* 0x0000003808003986 */ /* 0x0003e2000c101d04 */
[----:B------:R-:W-:Y:S01]  /*60c0*/  ISETP.GE.U32.AND P3, PT, R3, 0x200, PT ;  /* 0x000002000300780c */ /* 0x000fe20003f66070 */
[----:B------:R-:W-:-:S04]  /*60d0*/  @P5 IMAD.WIDE.U32 R10, R0, R15, c[0x0][0x220] ;  /* 0x00008800000a5625 */ /* 0x000fc800078e000f */
[CC--:B------:R-:W-:Y:S01]  /*60e0*/  @P5 IMAD.WIDE.U32 R12, R0.reuse, R15.reuse, c[0x0][0x228] ;  /* 0x00008a00000c5625 */ /* 0x0c0fe200078e000f */
[----:B------:R2:W-:Y:S03]  /*60f0*/  @P5 STG.E.128 [R10.64], R84 ;  /* 0x000000540a005986 */ /* 0x0005e6000c101d04 */
[C---:B------:R-:W-:Y:S01]  /*6100*/  @P5 IMAD.WIDE.U32 R14, R0.reuse, R15, c[0x0][0x240] ;  /* 0x00009000000e5625 */ /* 0x040fe200078e000f */
[----:B------:R-:W-:Y:S01]  /*6110*/  @P5 IADD3 R0, R0, 0x80, RZ ;  /* 0x0000008000005810 */ /* 0x000fe20007ffe0ff */
[----:B------:R3:W-:Y:S02]  /*6120*/  @P5 STG.E.128 [R12.64], R116 ;  /* 0x000000740c005986 */ /* 0x0007e4000c101d04 */
[----:B------:R-:W-:Y:S02]  /*6130*/  @P3 MOV R21, 0x10 ;  /* 0x0000001000153802 */ /* 0x000fe40000000f00 */
[----:B0-----:R-:W-:Y:S01]  /*6140*/  @P4 IMAD.WIDE.U32 R4, R0, R19, c[0x0][0x220] ;  /* 0x0000880000044625 */ /* 0x001fe200078e0013 */
[----:B------:R-:W-:Y:S01]  /*6150*/  @P5 STG.E.128 [R14.64], R52 ;  /* 0x000000340e005986 */ /* 0x000fe2000c101d04 */
[----:B-1----:R-:W-:-:S02]  /*6160*/  @P1 MOV R57, 0x10 ;  /* 0x0000001000391802 */ /* 0x002fc40000000f00 */
[CC--:B------:R-:W-:Y:S01]  /*6170*/  @P4 IMAD.WIDE.U32 R16, R0.reuse, R19.reuse, c[0x0][0x228] ;  /* 0x00008a0000104625 */ /* 0x0c0fe200078e0013 */
[----:B------:R0:W-:Y:S01]  /*6180*/  @P4 STG.E.128 [R4.64], R80 ;  /* 0x0000005004004986 */ /* 0x0001e2000c101d04 */
[----:B------:R-:W-:Y:S02]  /*6190*/  @P2 MOV R59, 0x10 ;  /* 0x00000010003b2802 */ /* 0x000fe40000000f00 */
        /* <DEDUP_REMOVED lines=13> */
[CC--:B------:R-:W-:Y:S01]  /*6270*/  @P0 IMAD.WIDE.U32 R24, R0.reuse, R27.reuse, c[0x0][0x228] ;  /* 0x00008a0000180625 */ /* 0x0c0fe200078e001b */
[----:B------:R4:W-:Y:S03]  /*6280*/  @P0 STG.E.128 [R22.64], R72 ;  /* 0x0000004816000986 */ /* 0x0009e6000c101d04 */
[C---:B------:R-:W-:Y:S01]  /*6290*/  @P0 IMAD.WIDE.U32 R26, R0.reuse, R27, c[0x0][0x240] ;  /* 0x00009000001a0625 */ /* 0x040fe200078e001b */
[----:B------:R-:W-:Y:S01]  /*62a0*/  @P0 IADD3 R0, R0, 0x80, RZ ;  /* 0x0000008000000810 */ /* 0x000fe20007ffe0ff */
[----:B------:R4:W-:Y:S04]  /*62b0*/  @P0 STG.E.128 [R24.64], R104 ;  /* 0x0000006818000986 */ /* 0x0009e8000c101d04 */
[CC--:B--2---:R-:W-:Y:S01]  /*62c0*/  @P1 IMAD.WIDE.U32 R10, R0.reuse, R57.reuse, c[0x0][0x220] ;  /* 0x00008800000a1625 */ /* 0x0c4fe200078e0039 */
[----:B------:R4:W-:Y:S03]  /*62d0*/  @P0 STG.E.128 [R26.64], R40 ;  /* 0x000000281a000986 */ /* 0x0009e6000c101d04 */
[CC--:B---3--:R-:W-:Y:S01]  /*62e0*/  @P1 IMAD.WIDE.U32 R12, R0.reuse, R57.reuse, c[0x0][0x228] ;  /* 0x00008a00000c1625 */ /* 0x0c8fe200078e0039 */
        /* <DEDUP_REMOVED lines=13> */
[----:B----4-:R-:W-:-:S10]  /*63c0*/  HFMA2.MMA R7, -RZ, RZ, 0, 9.5367431640625e-07 ;  /* 0x00000010ff077435 */ /* 0x010fd400000001ff */
[----:B------:R-:W-:-:S04]  /*63d0*/  IMAD.WIDE.U32 R2, R0, R7, c[0x0][0x220] ;  /* 0x0000880000027625 */ /* 0x000fc800078e0007 */
[CC--:B------:R-:W-:Y:S01]  /*63e0*/  IMAD.WIDE.U32 R4, R0.reuse, R7.reuse, c[0x0][0x228] ;  /* 0x00008a0000047625 */ /* 0x0c0fe200078e0007 */
[----:B------:R-:W-:Y:S03]  /*63f0*/  STG.E.128 [R2.64], R60 ;  /* 0x0000003c02007986 */ /* 0x000fe6000c101d04 */
[----:B------:R-:W-:Y:S01]  /*6400*/  IMAD.WIDE.U32 R6, R0, R7, c[0x0][0x240] ;  /* 0x0000900000067625 */ /* 0x000fe200078e0007 */
[----:B------:R-:W-:Y:S04]  /*6410*/  STG.E.128 [R4.64], R92 ;  /* 0x0000005c04007986 */ /* 0x000fe8000c101d04 */
[----:B------:R-:W-:Y:S01]  /*6420*/  STG.E.128 [R6.64], R28 ;  /* 0x0000001c06007986 */ /* 0x000fe2000c101d04 */
[----:B------:R-:W-:Y:S05]  /*6430*/  EXIT ;  /* 0x000000000000794d */ /* 0x000fea0003800000 */
.L_x_9797:
[----:B------:R-:W-:Y:S01]  /*6440*/  HFMA2.MMA R26, -RZ, RZ, 0, 9.5367431640625e-07 ;  /* 0x00000010ff1a7435 */ /* 0x000fe200000001ff */
[----:B0-----:R-:W-:-:S02]  /*6450*/  MOV R169, R200 ;  /* 0x000000c800a97202 */ /* 0x001fc40000000f00 */
[----:B------:R-:W-:Y:S02]  /*6460*/  MOV R174, 0x1f ;  /* 0x0000001f00ae7802 */ /* 0x000fe40000000f00 */
[----:B------:R-:W-:Y:S02]  /*6470*/  MOV R173, 0xffffffff ;  /* 0xffffffff00ad7802 */ /* 0x000fe40000000f00 */
[----:B------:R-:W-:Y:S02]  /*6480*/  MOV R168, 0x64a0 ;  /* 0x000064a000a87802 */ /* 0x000fe40000000f00 */
[----:B-----5:R-:W-:Y:S05]  /*6490*/  CALL.REL.NOINC `($__internal_166_$__cuda_sm70_shflsync_down_p) ;  /* 0x0000046000007944 */ /* 0x020fea0003c00000 */
[----:B-1----:R-:W-:Y:S01]  /*64a0*/  MOV R170, R26 ;  /* 0x0000001a00aa7202 */ /* 0x002fe20000000f00 */
[----:B------:R-:W-:Y:S05]  /*64b0*/  BRA `(.L_x_9882) ;  /* 0xffffcc0000007947 */ /* 0x000fea000383ffff */
.L_x_9798:
[----:B------:R-:W-:Y:S01]  /*64c0*/  HFMA2.MMA R26, -RZ, RZ, 0, 9.5367431640625e-07 ;  /* 0x00000010ff1a7435 */ /* 0x000fe200000001ff */
[----:B0-----:R-:W-:Y:S02]  /*64d0*/  MOV R169, R199 ;  /* 0x000000c700a97202 */ /* 0x001fe40000000f00 */
[----:B------:R-:W-:Y:S02]  /*64e0*/  MOV R174, 0x1f ;  /* 0x0000001f00ae7802 */ /* 0x000fe40000000f00 */
[----:B------:R-:W-:-:S02]  /*64f0*/  MOV R173, 0xffffffff ;  /* 0xffffffff00ad7802 */ /* 0x000fc40000000f00 */
[----:B------:R-:W-:Y:S02]  /*6500*/  MOV R168, 0x6520 ;  /* 0x0000652000a87802 */ /* 0x000fe40000000f00 */
[----:B-12--5:R-:W-:Y:S05]  /*6510*/  CALL.REL.NOINC `($__internal_166_$__cuda_sm70_shflsync_down_p) ;  /* 0x000003e000007944 */ /* 0x026fea0003c00000 */
[----:B------:R-:W-:Y:S01]  /*6520*/  FADD.FTZ R200, R170, R200 ;  /* 0x000000c8aac87221 */ /* 0x000fe20000010000 */
[----:B------:R-:W-:Y:S01]  /*6530*/  MOV R174, 0x1f ;  /* 0x0000001f00ae7802 */ /* 0x000fe20000000f00 */
[----:B-1----:R-:W-:Y:S01]  /*6540*/  FADD.FTZ R199, R199, R26 ;  /* 0x0000001ac7c77221 */ /* 0x002fe20000010000 */
[----:B------:R-:W-:Y:S01]  /*6550*/  HFMA2.MMA R26, -RZ, RZ, 0, 4.76837158203125e-07 ;  /* 0x00000008ff1a7435 */ /* 0x000fe200000001ff */
[----:B------:R-:W-:Y:S02]  /*6560*/  MOV R173, 0xffffffff ;  /* 0xffffffff00ad7802 */ /* 0x000fe40000000f00 */
[----:B------:R-:W-:Y:S02]  /*6570*/  MOV R169, R200 ;  /* 0x000000c800a97202 */ /* 0x000fe40000000f00 */
[----:B------:R-:W-:Y:S02]  /*6580*/  MOV R168, 0x65a0 ;  /* 0x000065a000a87802 */ /* 0x000fe40000000f00 */
[----:B------:R-:W-:Y:S05]  /*6590*/  CALL.REL.NOINC `($__internal_166_$__cuda_sm70_shflsync_down_p) ;  /* 0x0000036000007944 */ /* 0x000fea0003c00000 */
[----:B-1----:R-:W-:Y:S01]  /*65a0*/  MOV R170, R26 ;  /* 0x0000001a00aa7202 */ /* 0x002fe20000000f00 */
[----:B------:R-:W-:Y:S01]  /*65b0*/  HFMA2.MMA R26, -RZ, RZ, 0, 4.76837158203125e-07 ;  /* 0x00000008ff1a7435 */ /* 0x000fe200000001ff */
[----:B------:R-:W-:-:S02]  /*65c0*/  MOV R169, R199 ;  /* 0x000000c700a97202 */ /* 0x000fc40000000f00 */
[----:B------:R-:W-:Y:S02]  /*65d0*/  MOV R174, 0x1f ;  /* 0x0000001f00ae7802 */ /* 0x000fe40000000f00 */
[----:B------:R-:W-:Y:S02]  /*65e0*/  MOV R173, 0xffffffff ;  /* 0xffffffff00ad7802 */ /* 0x000fe40000000f00 */
[----:B------:R-:W-:Y:S02]  /*65f0*/  MOV R168, 0x6610 ;  /* 0x0000661000a87802 */ /* 0x000fe40000000f00 */
[----:B------:R-:W-:Y:S05]  /*6600*/  CALL.REL.NOINC `($__internal_166_$__cuda_sm70_shflsync_down_p) ;  /* 0x000002f000007944 */ /* 0x000fea0003c00000 */
[----:B------:R-:W-:Y:S01]  /*6610*/  FADD.FTZ R200, R170, R200 ;  /* 0x000000c8aac87221 */ /* 0x000fe20000010000 */
[----:B------:R-:W-:Y:S01]  /*6620*/  MOV R174, 0x1f ;  /* 0x0000001f00ae7802 */ /* 0x000fe20000000f00 */
[----:B-1----:R-:W-:Y:S01]  /*6630*/  FADD.FTZ R199, R199, R26 ;  /* 0x0000001ac7c77221 */ /* 0x002fe20000010000 */
[----:B------:R-:W-:Y:S01]  /*6640*/  HFMA2.MMA R26, -RZ, RZ, 0, 2.384185791015625e-07 ;  /* 0x00000004ff1a7435 */ /* 0x000fe200000001ff */
[----:B------:R-:W-:Y:S02]  /*6650*/  MOV R173, 0xffffffff ;  /* 0xffffffff00ad7802 */ /* 0x000fe40000000f00 */
[----:B------:R-:W-:-:S02]  /*6660*/  MOV R169, R200 ;  /* 0x000000c800a97202 */ /* 0x000fc40000000f00 */
[----:B------:R-:W-:Y:S02]  /*6670*/  MOV R168, 0x6690 ;  /* 0x0000669000a87802 */ /* 0x000fe40000000f00 */
[----:B------:R-:W-:Y:S05]  /*6680*/  CALL.REL.NOINC `($__internal_166_$__cuda_sm70_shflsync_down_p) ;  /* 0x0000027000007944 */ /* 0x000fea0003c00000 */
[----:B-1----:R-:W-:Y:S01]  /*6690*/  MOV R170, R26 ;  /* 0x0000001a00aa7202 */ /* 0x002fe20000000f00 */
[----:B------:R-:W-:Y:S01]  /*66a0*/  HFMA2.MMA R26, -RZ, RZ, 0, 2.384185791015625e-07 ;  /* 0x00000004ff1a7435 */ /* 0x000fe200000001ff */
[----:B------:R-:W-:Y:S02]  /*66b0*/  MOV R169, R199 ;  /* 0x000000c700a97202 */ /* 0x000fe40000000f00 */
[----:B------:R-:W-:Y:S02]  /*66c0*/  MOV R174, 0x1f ;  /* 0x0000001f00ae7802 */ /* 0x000fe40000000f00 */
[----:B------:R-:W-:Y:S02]  /*66d0*/  MOV R173, 0xffffffff ;  /* 0xffffffff00ad7802 */ /* 0x000fe40000000f00 */
[----:B------:R-:W-:Y:S02]  /*66e0*/  MOV R168, 0x6700 ;  /* 0x0000670000a87802 */ /* 0x000fe40000000f00 */
[----:B------:R-:W-:Y:S05]  /*66f0*/  CALL.REL.NOINC `($__internal_166_$__cuda_sm70_shflsync_down_p) ;  /* 0x0000020000007944 */ /* 0x000fea0003c00000 */
[----:B------:R-:W-:Y:S01]  /*6700*/  FADD.FTZ R200, R170, R200 ;  /* 0x000000c8aac87221 */ /* 0x000fe20000010000 */
[----:B------:R-:W-:Y:S01]  /*6710*/  MOV R174, 0x1f ;  /* 0x0000001f00ae7802 */ /* 0x000fe20000000f00 */
[----:B-1----:R-:W-:Y:S01]  /*6720*/  FADD.FTZ R199, R199, R26 ;  /* 0x0000001ac7c77221 */ /* 0x002fe20000010000 */
[----:B------:R-:W-:Y:S01]  /*6730*/  HFMA2.MMA R26, -RZ, RZ, 0, 1.1920928955078125e-07 ;  /* 0x00000002ff1a7435 */ /* 0x000fe200000001ff */
[----:B------:R-:W-:-:S02]  /*6740*/  MOV R173, 0xffffffff ;  /* 0xffffffff00ad7802 */ /* 0x000fc40000000f00 */
[----:B------:R-:W-:Y:S02]  /*6750*/  MOV R169, R200 ;  /* 0x000000c800a97202 */ /* 0x000fe40000000f00 */
[----:B------:R-:W-:Y:S02]  /*6760*/  MOV R168, 0x6780 ;  /* 0x0000678000a87802 */ /* 0x000fe40000000f00 */
[----:B------:R-:W-:Y:S05]  /*6770*/  CALL.REL.NOINC `($__internal_166_$__cuda_sm70_shflsync_down_p) ;  /* 0x0000018000007944 */ /* 0x000fea0003c00000 */
[----:B-1----:R-:W-:Y:S01]  /*6780*/  MOV R170, R26 ;  /* 0x0000001a00aa7202 */ /* 0x002fe20000000f00 */
[----:B------:R-:W-:Y:S01]  /*6790*/  HFMA2.MMA R26, -RZ, RZ, 0, 1.1920928955078125e-07 ;  /* 0x00000002ff1a7435 */ /* 0x000fe200000001ff */
[----:B------:R-:W-:Y:S02]  /*67a0*/  MOV R169, R199 ;  /* 0x000000c700a97202 */ /* 0x000fe40000000f00 */
[----:B------:R-:W-:Y:S02]  /*67b0*/  MOV R174, 0x1f ;  /* 0x0000001f00ae7802 */ /* 0x000fe40000000f00 */
[----:B------:R-:W-:Y:S02]  /*67c0*/  MOV R173, 0xffffffff ;  /* 0xffffffff00ad7802 */ /* 0x000fe40000000f00 */
[----:B------:R-:W-:-:S02]  /*67d0*/  MOV R168, 0x67f0 ;  /* 0x000067f000a87802 */ /* 0x000fc40000000f00 */
[----:B------:R-:W-:Y:S05]  /*67e0*/  CALL.REL.NOINC `($__internal_166_$__cuda_sm70_shflsync_down_p) ;  /* 0x0000011000007944 */ /* 0x000fea0003c00000 */
[----:B------:R-:W-:Y:S01]  /*67f0*/  FADD.FTZ R200, R170, R200 ;  /* 0x000000c8aac87221 */ /* 0x000fe20000010000 */
[----:B------:R-:W-:Y:S01]  /*6800*/  MOV R174, 0x1f ;  /* 0x0000001f00ae7802 */ /* 0x000fe20000000f00 */
[----:B-1----:R-:W-:Y:S01]  /*6810*/  FADD.FTZ R199, R199, R26 ;  /* 0x0000001ac7c77221 */ /* 0x002fe20000010000 */
[----:B------:R-:W-:Y:S01]  /*6820*/  HFMA2.MMA R26, -RZ, RZ, 0, 5.9604644775390625e-08 ;  /* 0x00000001ff1a7435 */ /* 0x000fe200000001ff */
[----:B------:R-:W-:-:S02]  /*6830*/  MOV R173, 0xffffffff ;  /* 0xffffffff00ad7802 */ /* 0x000fc40000000f00 */
[----:B------:R-:W-:Y:S02]  /*6840*/  MOV R169, R200 ;  /* 0x000000c800a97202 */ /* 0x000fe40000000f00 */
[----:B------:R-:W-:Y:S02]  /*6850*/  MOV R168, 0x6870 ;  /* 0x0000687000a87802 */ /* 0x000fe40000000f00 */
[----:B------:R-:W-:Y:S05]  /*6860*/  CALL.REL.NOINC `($__internal_166_$__cuda_sm70_shflsync_down_p) ;  /* 0x0000009000007944 */ /* 0x000fea0003c00000 */
[----:B-1----:R-:W-:Y:S01]  /*6870*/  MOV R170, R26 ;  /* 0x0000001a00aa7202 */ /* 0x002fe20000000f00 */
[----:B------:R-:W-:Y:S01]  /*6880*/  HFMA2.MMA R26, -RZ, RZ, 0, 5.9604644775390625e-08 ;  /* 0x00000001ff1a7435 */ /* 0x000fe200000001ff */
[----:B------:R-:W-:Y:S02]  /*6890*/  MOV R169, R199 ;  /* 0x000000c700a97202 */ /* 0x000fe40000000f00 */
[----:B------:R-:W-:Y:S02]  /*68a0*/  MOV R174, 0x1f ;  /* 0x0000001f00ae7802 */ /* 0x000fe40000000f00 */
[----:B------:R-:W-:Y:S02]  /*68b0*/  MOV R173, 0xffffffff ;  /* 0xffffffff00ad7802 */ /* 0x000fe40000000f00 */
[----:B------:R-:W-:-:S02]  /*68c0*/  MOV R168, 0x68e0 ;  /* 0x000068e000a87802 */ /* 0x000fc40000000f00 */
[----:B------:R-:W-:Y:S05]  /*68d0*/  CALL.REL.NOINC `($__internal_166_$__cuda_sm70_shflsync_down_p) ;  /* 0x0000002000007944 */ /* 0x000fea0003c00000 */
[----:B-1----:R-:W-:Y:S01]  /*68e0*/  MOV R169, R26 ;  /* 0x0000001a00a97202 */ /* 0x002fe20000000f00 */
[----:B------:R-:W-:Y:S05]  /*68f0*/  BRA `(.L_x_9883) ;  /* 0xffffc8e000007947 */ /* 0x000fea000383ffff */
        .weak           $__internal_166_$__cuda_sm70_shflsync_down_p
        .type           $__internal_166_$__cuda_sm70_shflsync_down_p,@function
        .size           $__internal_166_$__cuda_sm70_shflsync_down_p,(.L_x_11900 - $__internal_166_$__cuda_sm70_shflsync_down_p)
$__internal_166_$__cuda_sm70_shflsync_down_p:
[----:B------:R-:W-:Y:S04]  /*6900*/  WARPSYNC R173 ;  /* 0x000000ad00007348 */ /* 0x000fe80003800000 */
[----:B------:R0:W1:Y:S02]  /*6910*/  SHFL.DOWN PT, R26, R169, R26, R174 ;  /* 0x0800001aa91a7389 */ /* 0x00006400000e00ae */
[----:B0-----:R-:W-:-:S06]  /*6920*/  HFMA2.MMA R169, -RZ, RZ, 0, 0 ;  /* 0x00000000ffa97435 */ /* 0x001fcc00000001ff */
[----:B------:R-:W-:Y:S05]  /*6930*/  RET.REL.NODEC R168 `(_ZN10layer_norm13ln_bwd_kernelINS_13Kernel_traitsI6__halfffffjLj4096ELj1ELj1ELj4ELj16ENS_18Kernel_traits_baseILj4096ES2_ffffjLj128EEEEELb0ELb1ELb1ELb0EEEvNS_9BwdParamsE) ;  /* 0xffff96c0a8007950 */ /* 0x000fea0003c3ffff */
.L_x_9884:
        /* <DEDUP_REMOVED lines=12> */
.L_x_11900:


//--------------------- .text._ZN10layer_norm13ln_bwd_kernelINS_13Kernel_traitsI6__halfffffjLj4096ELj1ELj1ELj4ELj16ENS_18Kernel_traits_baseILj4096ES2_ffffjLj128EEEEELb0ELb1ELb1ELb1EEEvNS_9BwdParamsE --------------------------
	.section	.text._ZN10layer_norm13ln_bwd_kernelINS_13Kernel_traitsI6__halfffffjLj4096ELj1ELj1ELj4ELj16ENS_18Kernel_traits_baseILj4096ES2_ffffjLj128EEEEELb0ELb1ELb1ELb1EEEvNS_9BwdParamsE,"ax",@progbits
	.sectioninfo	@"SHI_REGISTERS=255"
	.align	128
        .global         _ZN10layer_norm13ln_bwd_kernelINS_13Kernel_traitsI6__halfffffjLj4096ELj1ELj1ELj4ELj16ENS_18Kernel_traits_baseILj4096ES2_ffffjLj128EEEEELb0ELb1ELb1ELb1EEEvNS_9BwdParamsE
        .type           _ZN10layer_norm13ln_bwd_kernelINS_13Kernel_traitsI6__halfffffjLj4096ELj1ELj1ELj4ELj16ENS_18Kernel_traits_baseILj4096ES2_ffffjLj128EEEEELb0ELb1ELb1ELb1EEEvNS_9BwdParamsE,@function
        .size           _ZN10layer_norm13ln_bwd_kernelINS_13Kernel_traitsI6__halfffffjLj4096ELj1ELj1ELj4ELj16ENS_18Kernel_traits_baseILj4096ES2_ffffjLj128EEEEELb0ELb1ELb1ELb1EEEvNS_9BwdParamsE,(.L_x_11901 - _ZN10layer_norm13ln_bwd_kernelINS_13Kernel_traitsI6__halfffffjLj4096ELj1ELj1ELj4ELj16ENS_18Kernel_traits_baseILj4096ES2_ffffjLj128EEEEELb0ELb1ELb1ELb1EEEvNS_9BwdParamsE)
        .other          _ZN10layer_norm13ln_bwd_kernelINS_13Kernel_traitsI6__halfffffjLj4096ELj1ELj1ELj4ELj16ENS_18Kernel_traits_baseILj4096ES2_ffffjLj128EEEEELb0ELb1ELb1ELb1EEEvNS_9BwdParamsE,@"STO_CUDA_ENTRY STV_DEFAULT"
_ZN10layer_norm13ln_bwd_kernelINS_13Kernel_traitsI6__halfffffjLj4096ELj1ELj1ELj4ELj16ENS_18Kernel_traits_baseILj4096ES2_ffffjLj128EEEEELb0ELb1ELb1ELb1EEEvNS_9BwdParamsE:
.text._ZN10layer_norm13ln_bwd_kernelINS_13Kernel_traitsI6__halfffffjLj4096ELj1ELj1ELj4ELj16ENS_18Kernel_traits_baseILj4096ES2_ffffjLj128EEEEELb0ELb1ELb1ELb1EEEvNS_9BwdParamsE:
        /* <DEDUP_REMOVED lines=57> */
.L_x_9885:
        /* <DEDUP_REMOVED lines=14> */
[----:B------:R-:W5:Y:S04]  /*0470*/  LDG.E.64 R22, [R4.64] ;  /* 0x0000000404167981 */ /* 0x000f68000c1e1b00 */
        /* <DEDUP_REMOVED lines=70> */
[----:B-1----:R-:W-:Y:S01]  /*08e0*/  HADD2.F32 R2, -RZ, R8.H0_H0 ;  /* 0x20000008ff027230 */ /* 0x002fe20000004100 */
[----:B------:R-:W-:Y:S01]  /*08f0*/  SHF.R.U32.HI R13, RZ, 0x10, R27 ;  /* 0x00000010ff0d7819 */ /* 0x000fe2000001161b */
[----:B------:R-:W-:Y:S01]  /*0900*/  HADD2.F32 R17, -RZ, R17.H0_H0 ;  /* 0x20000011ff117230 */ /* 0x000fe20000004100 */
[----:B------:R-:W-:Y:S01]  /*0910*/  SHF.R.U64 R12, R28, 0x10, R29 ;  /* 0x000000101c0c7819 */ /* 0x000fe2000000121d */
[----:B--2---:R-:W-:Y:S01]  /*0920*/  HADD2.F32 R0, -RZ, R9.H0_H0 ;  /* 0x20000009ff007230 */ /* 0x004fe20000004100 */
[----:B------:R1:W-:Y:S01]  /*0930*/  STL [R1+0x90], R2 ;  /* 0x0000900201007387 */ /* 0x0003e20000100800 */
[----:B------:R-:W-:Y:S01]  /*0940*/  HADD2.F32 R16, -RZ, R16.H0_H0 ;  /* 0x20000010ff107230 */ /* 0x000fe20000004100 */
[----:B------:R-:W-:Y:S01]  /*0950*/  SHF.R.U32.HI R9, RZ, 0x10, R31 ;  /* 0x00000010ff097819 */ /* 0x000fe2000001161f */
[----:B------:R-:W-:Y:S01]  /*0960*/  HADD2.F32 R15, -RZ, R15.H0_H0 ;  /* 0x2000000fff0f7230 */ /* 0x000fe20000004100 */
[----:B------:R2:W-:Y:S01]  /*0970*/  STL [R1+0x88], R0 ;  /* 0x0000880001007387 */ /* 0x0005e20000100800 */
[----:B------:R-:W-:Y:S01]  /*0980*/  HADD2.F32 R14, -RZ, R14.H0_H0 ;  /* 0x2000000eff0e7230 */ /* 0x000fe20000004100 */
[--C-:B------:R-:W-:Y:S01]  /*0990*/  SHF.R.U64 R8, R32, 0x10, R33.reuse ;  /* 0x0000001020087819 */ /* 0x100fe20000001221 */
[----:B------:R-:W-:Y:S01]  /*09a0*/  HADD2.F32 R13, -RZ, R13.H0_H0 ;  /* 0x2000000dff0d7230 */ /* 0x000fe20000004100 */
[----:B------:R-:W-:Y:S01]  /*09b0*/  SHF.R.U32.HI R7, RZ, 0x10, R33 ;  /* 0x00000010ff077819 */ /* 0x000fe20000011621 */
[----:B------:R-:W-:Y:S01]  /*09c0*/  HADD2.F32 R12, -RZ, R12.H0_H0 ;  /* 0x2000000cff0c7230 */ /* 0x000fe20000004100 */
[----:B------:R-:W-:Y:S01]  /*09d0*/  SHF.R.U64 R6, R34, 0x10, R35 ;  /* 0x0000001022067819 */ /* 0x000fe20000001223 */
[----:B-1----:R-:W-:Y:S01]  /*09e0*/  HADD2.F32 R2, -RZ, R10.H0_H0 ;  /* 0x2000000aff027230 */ /* 0x002fe20000004100 */
[--C-:B0-----:R-:W-:Y:S01]  /*09f0*/  SHF.R.U64 R4, R22, 0x10, R23.reuse ;  /* 0x0000001016047819 */ /* 0x101fe20000001217 */
[----:B------:R-:W-:Y:S01]  /*0a00*/  HADD2.F32 R9, -RZ, R9.H0_H0 ;  /* 0x20000009ff097230 */ /* 0x000fe20000004100 */
[----:B------:R-:W-:Y:S01]  /*0a10*/  SHF.R.U32.HI R3, RZ, 0x10, R23 ;  /* 0x00000010ff037819 */ /* 0x000fe20000011617 */
[----:B--2---:R-:W-:Y:S01]  /*0a20*/  HADD2.F32 R0, -RZ, R11.H0_H0 ;  /* 0x2000000bff007230 */ /* 0x004fe20000004100 */
[----:B------:R0:W-:Y:S01]  /*0a30*/  STL [R1+0x80], R2 ;  /* 0x0000800201007387 */ /* 0x0001e20000100800 */
[----:B------:R-:W-:Y:S01]  /*0a40*/  SHF.R.U32.HI R11, RZ, 0x10, R29 ;  /* 0x00000010ff0b7819 */ /* 0x000fe2000001161d */
[----:B------:R-:W-:Y:S01]  /*0a50*/  HADD2.F32 R8, -RZ, R8.H0_H0 ;  /* 0x20000008ff087230 */ /* 0x000fe20000004100 */
[----:B------:R-:W-:Y:S01]  /*0a60*/  SHF.R.U64 R10, R30, 0x10, R31 ;  /* 0x000000101e0a7819 */ /* 0x000fe2000000121f */
[----:B------:R1:W-:Y:S01]  /*0a70*/  STL [R1+0x78], R0 ;  /* 0x0000780001007387 */ /* 0x0003e20000100800 */
[----:B------:R-:W-:Y:S01]  /*0a80*/  SHF.R.U32.HI R5, RZ, 0x10, R35 ;  /* 0x00000010ff057819 */ /* 0x000fe20000011623 */
[----:B------:R-:W-:Y:S01]  /*0a90*/  HADD2.F32 R11, -RZ, R11.H0_H0 ;  /* 0x2000000bff0b7230 */ /* 0x000fe20000004100 */
[----:B------:R-:W-:Y:S01]  /*0aa0*/  SHF.R.U64 R252, R250, 0x10, R251 ;  /* 0x00000010fafc7819 */ /* 0x000fe200000012fb */
[----:B------:R-:W-:Y:S01]  /*0ab0*/  HADD2.F32 R10, -RZ, R10.H0_H0 ;  /* 0x2000000aff0a7230 */ /* 0x000fe20000004100 */
[----:B------:R-:W-:Y:S01]  /*0ac0*/  SHF.R.U64 R248, R246, 0x10, R247 ;  /* 0x00000010f6f87819 */ /* 0x000fe200000012f7 */
[----:B0-----:R-:W-:-:S02]  /*0ad0*/  HADD2.F32 R2, -RZ, R26.H0_H0 ;  /* 0x2000001aff027230 */ /* 0x001fc40000004100 */
[----:B------:R-:W-:Y:S01]  /*0ae0*/  HADD2.F32 R7, -RZ, R7.H0_H0 ;  /* 0x20000007ff077230 */ /* 0x000fe20000004100 */
[----:B------:R-:W-:Y:S01]  /*0af0*/  SHF.R.U64 R244, R242, 0x10, R243 ;  /* 0x00000010f2f47819 */ /* 0x000fe200000012f3 */
[----:B-1----:R-:W-:Y:S01]  /*0b00*/  HADD2.F32 R0, -RZ, R27.H0_H0 ;  /* 0x2000001bff007230 */ /* 0x002fe20000004100 */
[----:B------:R0:W-:Y:S01]  /*0b10*/  STL [R1+0x70], R2 ;  /* 0x0000700201007387 */ /* 0x0001e20000100800 */
[----:B------:R-:W-:Y:S01]  /*0b20*/  HADD2.F32 R6, -RZ, R6.H0_H0 ;  /* 0x20000006ff067230 */ /* 0x000fe20000004100 */
[----:B------:R-:W-:Y:S01]  /*0b30*/  SHF.R.U64 R240, R238, 0x10, R239 ;  /* 0x00000010eef07819 */ /* 0x000fe200000012ef */
[----:B------:R-:W-:Y:S01]  /*0b40*/  HADD2.F32 R5, -RZ, R5.H0_H0 ;  /* 0x20000005ff057230 */ /* 0x000fe20000004100 */
[----:B------:R1:W-:Y:S01]  /*0b50*/  STL [R1+0x68], R0 ;  /* 0x0000680001007387 */ /* 0x0003e20000100800 */
[----:B------:R-:W-:Y:S01]  /*0b60*/  HADD2.F32 R4, -RZ, R4.H0_H0 ;  /* 0x20000004ff047230 */ /* 0x000fe20000004100 */
[----:B------:R-:W-:Y:S01]  /*0b70*/  SHF.R.U64 R236, R234, 0x10, R235 ;  /* 0x00000010eaec7819 */ /* 0x000fe200000012eb */
[----:B------:R-:W-:-:S02]  /*0b80*/  HADD2.F32 R3, -RZ, R3.H0_H0 ;  /* 0x20000003ff037230 */ /* 0x000fc40000004100 */
[----:B------:R-:W-:Y:S01]  /*0b90*/  HADD2.F32 R249, -RZ, R246.H0_H0 ;  /* 0x200000f6fff97230 */ /* 0x000fe20000004100 */
[----:B------:R-:W-:Y:S01]  /*0ba0*/  SHF.R.U64 R232, R230, 0x10, R231 ;  /* 0x00000010e6e87819 */ /* 0x000fe200000012e7 */
[----:B0-----:R-:W-:Y:S01]  /*0bb0*/  HADD2.F32 R2, -RZ, R28.H0_H0 ;  /* 0x2000001cff027230 */ /* 0x001fe20000004100 */
[----:B------:R-:W-:Y:S01]  /*0bc0*/  SHF.R.U32.HI R246, RZ, 0x10, R247 ;  /* 0x00000010fff67819 */ /* 0x000fe200000116f7 */
[----:B------:R-:W-:Y:S01]  /*0bd0*/  HADD2.F32 R245, -RZ, R242.H0_H0 ;  /* 0x200000f2fff57230 */ /* 0x000fe20000004100 */
[----:B------:R-:W-:Y:S01]  /*0be0*/  SHF.R.U32.HI R242, RZ, 0x10, R243 ;  /* 0x00000010fff27819 */ /* 0x000fe200000116f3 */
[----:B-1----:R-:W-:Y:S01]  /*0bf0*/  HADD2.F32 R0, -RZ, R29.H0_H0 ;  /* 0x2000001dff007230 */ /* 0x002fe20000004100 */
[----:B------:R0:W-:Y:S01]  /*0c00*/  STL [R1+0x60], R2 ;  /* 0x0000600201007387 */ /* 0x0001e20000100800 */
[----:B------:R-:W-:Y:S01]  /*0c10*/  HADD2.F32 R241, -RZ, R238.H0_H0 ;  /* 0x200000eefff17230 */ /* 0x000fe20000004100 */
[----:B------:R-:W-:Y:S01]  /*0c20*/  SHF.R.U32.HI R238, RZ, 0x10, R239 ;  /* 0x00000010ffee7819 */ /* 0x000fe200000116ef */
[----:B------:R-:W-:Y:S01]  /*0c30*/  HADD2.F32 R237, -RZ, R234.H0_H0 ;  /* 0x200000eaffed7230 */ /* 0x000fe20000004100 */
[----:B------:R1:W-:Y:S01]  /*0c40*/  STL [R1+0x58], R0 ;  /* 0x0000580001007387 */ /* 0x0003e20000100800 */
[----:B------:R-:W-:Y:S01]  /*0c50*/  HADD2.F32 R233, -RZ, R230.H0_H0 ;  /* 0x200000e6ffe97230 */ /* 0x000fe20000004100 */
[----:B------:R-:W-:Y:S01]  /*0c60*/  SHF.R.U32.HI R234, RZ, 0x10, R235 ;  /* 0x00000010ffea7819 */ /* 0x000fe200000116eb */
[----:B------:R-:W-:Y:S01]  /*0c70*/  HADD2.F32 R247, -RZ, R247.H0_H0 ;  /* 0x200000f7fff77230 */ /* 0x000fe20000004100 */
[----:B------:R-:W-:Y:S01]  /*0c80*/  SHF.R.U32.HI R230, RZ, 0x10, R231 ;  /* 0x00000010ffe67819 */ /* 0x000fe200000116e7 */
[----:B------:R-:W-:-:S02]  /*0c90*/  HADD2.F32 R243, -RZ, R243.H0_H0 ;  /* 0x200000f3fff37230 */ /* 0x000fc40000004100 */
[----:B0-----:R-:W-:Y:S02]  /*0ca0*/  HADD2.F32 R2, -RZ, R30.H0_H0 ;  /* 0x2000001eff027230 */ /* 0x001fe40000004100 */
[----:B------:R-:W-:Y:S02]  /*0cb0*/  HADD2.F32 R239, -RZ, R239.H0_H0 ;  /* 0x200000efffef7230 */ /* 0x000fe40000004100 */
[----:B-1----:R-:W-:Y:S01]  /*0cc0*/  HADD2.F32 R0, -RZ, R31.H0_H0 ;  /* 0x2000001fff007230 */ /* 0x002fe20000004100 */
[----:B------:R0:W-:Y:S01]  /*0cd0*/  STL [R1+0x50], R2 ;  /* 0x0000500201007387 */ /* 0x0001e20000100800 */
[----:B------:R-:W-:Y:S02]  /*0ce0*/  HADD2.F32 R235, -RZ, R235.H0_H0 ;  /* 0x200000ebffeb7230 */ /* 0x000fe40000004100 */
        /* <DEDUP_REMOVED lines=9> */
[----:B------:R-:W-:-:S02]  /*0d80*/  HADD2.F32 R242, -RZ, R242.H0_H0 ;  /* 0x200000f2fff27230 */ /* 0x000fc40000004100 */
[----:B------:R-:W-:Y:S01]  /*0d90*/  HADD2.F32 R240, -RZ, R240.H0_H0 ;  /* 0x200000f0fff07230 */ /* 0x000fe20000004100 */
[----:B------:R1:W-:Y:S01]  /*0da0*/  STL [R1+0x38], R0 ;  /* 0x0000380001007387 */ /* 0x0003e20000100800 */
[----:B------:R-:W-:Y:S02]  /*0db0*/  HADD2.F32 R238, -RZ, R238.H0_H0 ;  /* 0x200000eeffee7230 */ /* 0x000fe40000004100 */
[----:B------:R-:W-:Y:S02]  /*0dc0*/  HADD2.F32 R236, -RZ, R236.H0_H0 ;  /* 0x200000ecffec7230 */ /* 0x000fe40000004100 */
[----:B------:R-:W-:Y:S02]  /*0dd0*/  HADD2.F32 R234, -RZ, R234.H0_H0 ;  /* 0x200000eaffea7230 */ /* 0x000fe40000004100 */
[----:B0-----:R-:W-:Y:S02]  /*0de0*/  HADD2.F32 R2, -RZ, R34.H0_H0 ;  /* 0x20000022ff027230 */ /* 0x001fe40000004100 */
[----:B------:R-:W-:-:S02]  /*0df0*/  HADD2.F32 R232, -RZ, R232.H0_H0 ;  /* 0x200000e8ffe87230 */ /* 0x000fc40000004100 */
[----:B-1----:R-:W-:Y:S01]  /*0e00*/  HADD2.F32 R0, -RZ, R35.H0_H0 ;  /* 0x20000023ff007230 */ /* 0x002fe20000004100 */
[----:B------:R0:W-:Y:S01]  /*0e10*/  STL [R1+0x30], R2 ;  /* 0x0000300201007387 */ /* 0x0001e20000100800 */
[----:B------:R-:W-:-:S03]  /*0e20*/  HADD2.F32 R230, -RZ, R230.H0_H0 ;  /* 0x200000e6ffe67230 */ /* 0x000fc60000004100 */
[----:B------:R1:W-:Y:S01]  /*0e30*/  STL [R1+0x28], R0 ;  /* 0x0000280001007387 */ /* 0x0003e20000100800 */
[----:B0-----:R-:W-:Y:S02]  /*0e40*/  HADD2.F32 R2, -RZ, R22.H0_H0 ;  /* 0x20000016ff027230 */ /* 0x001fe40000004100 */
[----:B------:R-:W-:Y:S02]  /*0e50*/  HADD2.F32 R22, -RZ, R24.H0_H0 ;  /* 0x20000018ff167230 */ /* 0x000fe40000004100 */
[----:B-1----:R-:W-:Y:S01]  /*0e60*/  HADD2.F32 R0, -RZ, R23.H0_H0 ;  /* 0x20000017ff007230 */ /* 0x002fe20000004100 */
[----:B------:R0:W-:Y:S01]  /*0e70*/  STL [R1+0x20], R2 ;  /* 0x0000200201007387 */ /* 0x0001e20000100800 */
[----:B------:R-:W-:-:S03]  /*0e80*/  HADD2.F32 R23, -RZ, R25.H0_H0 ;  /* 0x20000019ff177230 */ /* 0x000fc60000004100 */
[----:B------:R1:W-:Y:S04]  /*0e90*/  STL [R1+0x18], R0 ;  /* 0x0000180001007387 */ /* 0x0003e80000100800 */
[----:B------:R2:W-:Y:S01]  /*0ea0*/  STL [R1+0x10], R22 ;  /* 0x0000101601007387 */ /* 0x0005e20000100800 */
[----:B0-----:R-:W-:-:S03]  /*0eb0*/  SHF.R.U64 R2, R24, 0x10, R25 ;  /* 0x0000001018027819 */ /* 0x001fc60000001219 */
[----:B------:R0:W-:Y:S01]  /*0ec0*/  STL [R1+0x8], R23 ;  /* 0x0000081701007387 */ /* 0x0001e20000100800 */
[----:B-1----:R-:W-:Y:S01]  /*0ed0*/  SHF.R.U32.HI R0, RZ, 0x10, R25 ;  /* 0x00000010ff007819 */ /* 0x002fe20000011619 */
[----:B------:R-:W-:Y:S02]  /*0ee0*/  HADD2.F32 R2, -RZ, R2.H0_H0 ;  /* 0x20000002ff027230 */ /* 0x000fe40000004100 */
[----:B--2---:R-:W-:Y:S01]  /*0ef0*/  HADD2.F32 R22, -RZ, R250.H0_H0 ;  /* 0x200000faff167230 */ /* 0x004fe20000004100 */
[----:B------:R-:W-:Y:S01]  /*0f00*/  SHF.R.U32.HI R250, RZ, 0x10, R251 ;  /* 0x00000010fffa7819 */ /* 0x000fe200000116fb */
[----:B------:R-:W-:Y:S02]  /*0f10*/  HADD2.F32 R0, -RZ, R0.H0_H0 ;  /* 0x20000000ff007230 */ /* 0x000fe40000004100 */
[----:B------:R-:W-:Y:S01]  /*0f20*/  HADD2.F32 R251, -RZ, R251.H0_H0 ;  /* 0x200000fbfffb7230 */ /* 0x000fe20000004100 */
[----:B------:R0:W-:Y:S01]  /*0f30*/  STL [R1], R22 ;  /* 0x0000001601007387 */ /* 0x0001e20000100800 */
[----:B------:R-:W-:-:S03]  /*0f40*/  HADD2.F32 R250, -RZ, R250.H0_H0 ;  /* 0x200000fafffa7230 */ /* 0x000fc60000004100 */
        /* <DEDUP_REMOVED lines=19> */
[----:B------:R0:W-:Y:S02]  /*1080*/  STL [R1+0x4], R0 ;  /* 0x0000040001007387 */ /* 0x0001e40000100800 */
.L_x_9956:
[----:B------:R-:W-:-:S05]  /*1090*/  MOV R171, 0x4 ;  /* 0x0000000400ab7802 */ /* 0x000fca0000000f00 */
[----:B0-----:R-:W-:-:S05]  /*10a0*/  IMAD.WIDE R16, R18, R171, c[0x0][0x1d8] ;  /* 0x0000760012107625 */ /* 0x001fca00078e02ab */
[----:B------:R0:W2:Y:S04]  /*10b0*/  LDG.E R170, [R16.64] ;  /* 0x0000000410aa7981 */ /* 0x0000a8000c1e1900 */
[----:B------:R-:W1:Y:S01]  /*10c0*/  S2R R172, SR_TID.X ;  /* 0x0000000000ac7919 */ /* 0x000e620000002100 */
[----:B0-----:R-:W-:-:S04]  /*10d0*/  IMAD.WIDE R16, R18, R171, c[0x0][0x1a8] ;  /* 0x00006a0012107625 */ /* 0x001fc800078e02ab */
[C---:B------:R-:W-:Y:S02]  /*10e0*/  IMAD.WIDE R168, R18.reuse, R171, c[0x0][0x1d0] ;  /* 0x0000740012a87625 */ /* 0x040fe400078e02ab */
[----:B------:R0:W5:Y:S04]  /*10f0*/  LDG.E R17, [R16.64] ;  /* 0x0000000410117981 */ /* 0x000168000c1e1900 */
[----:B------:R3:W5:Y:S01]  /*1100*/  LDG.E R219, [R168.64] ;  /* 0x00000004a8db7981 */ /* 0x000762000c1e1900 */
[----:B------:R-:W-:Y:S01]  /*1110*/  MOV R229, 0x10 ;  /* 0x0000001000e57802 */ /* 0x000fe20000000f00 */
[----:B------:R-:W-:Y:S01]  /*1120*/  BSSY B0, `(.L_x_9887) ;  /* 0x0000168000007945 */ /* 0x000fe20003800000 */
[----:B0-----:R-:W-:-:S05]  /*1130*/  IMAD R16, R18, c[0x0][0x168], RZ ;  /* 0x00005a0012107a24 */ /* 0x001fca00078e02ff */
[----:B---3--:R-:W-:-:S04]  /*1140*/  SHF.R.S32.HI R168, RZ, 0x1f, R16 ;  /* 0x0000001fffa87819 */ /* 0x008fc80000011410 */
[----:B------:R-:W-:Y:S02]  /*1150*/  LEA.HI R16, R168, R16, RZ, 0x2 ;  /* 0x00000010a8107211 */ /* 0x000fe400078f10ff */
[----:B-1----:R-:W-:-:S04]  /*1160*/  LOP3.LUT R168, R172, 0x7f, RZ, 0xc0, !PT ;  /* 0x0000007faca87812 */ /* 0x002fc800078ec0ff */
        /* <DEDUP_REMOVED lines=32> */
.L_x_9888:
[----:B------:R-:W-:Y:S01]  /*1370*/  IMAD.WIDE R204, R18, R171, c[0x0][0x1a0] ;  /* 0x0000680012cc7625 */ /* 0x000fe200078e02ab */
[----:B------:R-:W-:-:S02]  /*1380*/  IADD3 R2, R16, 0x200, RZ ;  /* 0x0000020010027810 */ /* 0x000fc40007ffe0ff */
[C---:B------:R-:W-:Y:S01]  /*1390*/  IADD3 R203, R16.reuse, 0x280, RZ ;  /* 0x0000028010cb7810 */ /* 0x040fe20007ffe0ff */
[CC--:B------:R-:W-:Y:S01]  /*13a0*/  IMAD.WIDE.U32 R8, R16.reuse, R229.reuse, c[0x0][0x188] ;  /* 0x0000620010087625 */ /* 0x0c0fe200078e00e5 */
[C---:B------:R-:W-:Y:S01]  /*13b0*/  IADD3 R19, R16.reuse, 0x300, RZ ;  /* 0x0000030010137810 */ /* 0x040fe20007ffe0ff */
[----:B------:R-:W2:Y:S01]  /*13c0*/  LDG.E R204, [R204.64] ;  /* 0x00000004cccc7981 */ /* 0x000ea2000c1e1900 */
[----:B------:R-:W-:Y:S01]  /*13d0*/  IADD3 R0, R16, 0x380, RZ ;  /* 0x0000038010007810 */ /* 0x000fe20007ffe0ff */
[-C--:B------:R-:W-:Y:S02]  /*13e0*/  IMAD.WIDE.U32 R184, R207, R229.reuse, c[0x0][0x188] ;  /* 0x00006200cfb87625 */ /* 0x080fe400078e00e5 */
[----:B------:R-:W3:Y:S02]  /*13f0*/  LDG.E.128 R8, [R8.64] ;  /* 0x0000000408087981 */ /* 0x000ee4000c1e1d00 */
        /* <DEDUP_REMOVED lines=13> */
[----:B------:R-:W-:Y:S02]  /*14d0*/  IADD3 R3, R170, -0x1, RZ ;  /* 0xffffffffaa037810 */ /* 0x000fe40007ffe0ff */
[----:B------:R-:W-:Y:S01]  /*14e0*/  ISETP.NE.U32.AND P0, PT, RZ, c[0x0][0x218], PT ;  /* 0x00008600ff007a0c */ /* 0x000fe20003f05070 */
[----:B------:R-:W0:Y:S01]  /*14f0*/  LDC.U8 R206, c[0x0][0x1f0] ;  /* 0x00007c00ffce7b82 */ /* 0x000e220000000000 */
[----:B------:R-:W4:Y:S01]  /*1500*/  LDL R210, [R1+0x94] ;  /* 0x0000940001d27983 */ /* 0x000f220000100800 */
[----:B------:R-:W-:Y:S01]  /*1510*/  IMAD R3, R3, c[0x0][0x168], RZ ;  /* 0x00005a0003037a24 */ /* 0x000fe200078e02ff */
[----:B------:R-:W-:-:S02]  /*1520*/  ISETP.NE.AND.EX P0, PT, RZ, c[0x0][0x21c], PT, P0 ;  /* 0x00008700ff007a0c */ /* 0x000fc40003f05300 */
[----:B------:R-:W4:Y:S02]  /*1530*/  LDL R218, [R1+0x90] ;  /* 0x0000900001da7983 */ /* 0x000f240000100800 */
[----:B------:R-:W-:Y:S02]  /*1540*/  SHF.R.S32.HI R4, RZ, 0x1f, R3 ;  /* 0x0000001fff047819 */ /* 0x000fe40000011403 */
[----:B------:R-:W4:Y:S02]  /*1550*/  LDL R216, [R1+0x88] ;  /* 0x0000880001d87983 */ /* 0x000f240000100800 */
[----:B------:R-:W-:Y:S02]  /*1560*/  LEA.HI R3, R4, R3, RZ, 0x2 ;  /* 0x0000000304037211 */ /* 0x000fe400078f10ff */
[----:B------:R-:W4:Y:S02]  /*1570*/  LDL R217, [R1+0x8c] ;  /* 0x00008c0001d97983 */ /* 0x000f240000100800 */
[----:B------:R-:W-:-:S02]  /*1580*/  LEA.HI.SX32 R3, R3, R168, 0x1e ;  /* 0x000000a803037211 */ /* 0x000fc400078ff2ff */
[----:B------:R1:W5:Y:S02]  /*1590*/  @P0 LDG.E.128 R52, [R172.64] ;  /* 0x00000004ac340981 */ /* 0x000364000c1e1d00 */
[C---:B------:R-:W-:Y:S01]  /*15a0*/  IADD3 R4, R3.reuse, 0x80, RZ ;  /* 0x0000008003047810 */ /* 0x040fe20007ffe0ff */
[C---:B------:R-:W-:Y:S01]  /*15b0*/  IMAD.WIDE.U32 R220, R3.reuse, R229, c[0x0][0x208] ;  /* 0x0000820003dc7625 */ /* 0x040fe200078e00e5 */
[----:B------:R0:W5:Y:S01]  /*15c0*/  @P0 LDG.E.128 R44, [R176.64] ;  /* 0x00000004b02c0981 */ /* 0x000162000c1e1d00 */
[C---:B------:R-:W-:Y:S02]  /*15d0*/  IADD3 R180, R3.reuse, 0x100, RZ ;  /* 0x0000010003b47810 */ /* 0x040fe40007ffe0ff */
[C---:B------:R-:W-:Y:S01]  /*15e0*/  IADD3 R20, R3.reuse, 0x180, RZ ;  /* 0x0000018003147810 */ /* 0x040fe20007ffe0ff */
[----:B------:R0:W5:Y:S01]  /*15f0*/  @P0 LDG.E.128 R48, [R178.64] ;  /* 0x00000004b2300981 */ /* 0x000162000c1e1d00 */
[C---:B------:R-:W-:Y:S02]  /*1600*/  IADD3 R164, R3.reuse, 0x200, RZ ;  /* 0x0000020003a47810 */ /* 0x040fe40007ffe0ff */
[C---:B------:R-:W-:Y:S01]  /*1610*/  IADD3 R168, R3.reuse, 0x280, RZ ;  /* 0x0000028003a87810 */ /* 0x040fe20007ffe0ff */
[----:B------:R-:W4:Y:S01]  /*1620*/  LDG.E.128 R220, [R220.64] ;  /* 0x00000004dcdc7981 */ /* 0x000f22000c1e1d00 */
[----:B-1----:R-:W-:-:S02]  /*1630*/  IADD3 R172, R3, 0x300, RZ ;  /* 0x0000030003ac7810 */ /* 0x002fc40007ffe0ff */
[----:B0-----:R-:W-:Y:S01]  /*1640*/  IADD3 R176, R3, 0x380, RZ ;  /* 0x0000038003b07810 */ /* 0x001fe20007ffe0ff */
[-C--:B------:R-:W-:Y:S01]  /*1650*/  @P0 IMAD.WIDE.U32 R2, R2, R229.reuse, c[0x0][0x218] ;  /* 0x0000860002020625 */ /* 0x080fe200078e00e5 */
[----:B------:R0:W5:Y:S04]  /*1660*/  @P0 LDG.E.128 R40, [R200.64] ;  /* 0x00000004c8280981 */ /* 0x000168000c1e1d00 */
[----:B------:R1:W5:Y:S02]  /*1670*/  @P0 LDG.E.128 R36, [R2.64] ;  /* 0x0000000402240981 */ /* 0x000364000c1e1d00 */
[----:B-1----:R-:W-:-:S05]  /*1680*/  @P0 IMAD.WIDE.U32 R2, R203, R229, c[0x0][0x218] ;  /* 0x00008600cb020625 */ /* 0x002fca00078e00e5 */
[----:B------:R1:W5:Y:S02]  /*1690*/  @P0 LDG.E.128 R32, [R2.64] ;  /* 0x0000000402200981 */ /* 0x000364000c1e1d00 */
[----:B-1----:R-:W-:-:S05]  /*16a0*/  @P0 IMAD.WIDE.U32 R2, R19, R229, c[0x0][0x218] ;  /* 0x0000860013020625 */ /* 0x002fca00078e00e5 */
[----:B------:R1:W5:Y:S02]  /*16b0*/  @P0 LDG.E.128 R28, [R2.64] ;  /* 0x00000004021c0981 */ /* 0x000364000c1e1d00 */
[----:B-1----:R-:W-:-:S05]  /*16c0*/  @P0 IMAD.WIDE.U32 R2, R0, R229, c[0x0][0x218] ;  /* 0x0000860000020625 */ /* 0x002fca00078e00e5 */
[----:B------:R1:W5:Y:S01]  /*16d0*/  @P0 LDG.E.128 R24, [R2.64] ;  /* 0x0000000402180981 */ /* 0x000362000c1e1d00 */
[----:B------:R-:W-:Y:S01]  /*16e0*/  ISETP.NE.AND P0, PT, R206, RZ, PT ;  /* 0x000000ffce00720c */ /* 0x000fe20003f05270 */
[----:B------:R-:W-:-:S04]  /*16f0*/  IMAD.WIDE.U32 R4, R4, R229, c[0x0][0x208] ;  /* 0x0000820004047625 */ /* 0x000fc800078e00e5 */
[-C--:B------:R-:W-:Y:S02]  /*1700*/  IMAD.WIDE.U32 R180, R180, R229.reuse, c[0x0][0x208] ;  /* 0x00008200b4b47625 */ /* 0x080fe400078e00e5 */
[----:B------:R-:W4:Y:S02]  /*1710*/  LDG.E.128 R4, [R4.64] ;  /* 0x0000000404047981 */ /* 0x000f24000c1e1d00 */
[-C--:B------:R-:W-:Y:S02]  /*1720*/  IMAD.WIDE.U32 R20, R20, R229.reuse, c[0x0][0x208] ;  /* 0x0000820014147625 */ /* 0x080fe400078e00e5 */
[----:B------:R-:W4:Y:S02]  /*1730*/  LDG.E.128 R180, [R180.64] ;  /* 0x00000004b4b47981 */ /* 0x000f24000c1e1d00 */
[-C--:B------:R-:W-:Y:S02]  /*1740*/  IMAD.WIDE.U32 R164, R164, R229.reuse, c[0x0][0x208] ;  /* 0x00008200a4a47625 */ /* 0x080fe400078e00e5 */
[----:B------:R-:W4:Y:S02]  /*1750*/  LDG.E.128 R20, [R20.64] ;  /* 0x0000000414147981 */ /* 0x000f24000c1e1d00 */
[----:B------:R-:W-:-:S02]  /*1760*/  IMAD.WIDE.U32 R168, R168, R229, c[0x0][0x208] ;  /* 0x00008200a8a87625 */ /* 0x000fc400078e00e5 */
[----:B------:R-:W4:Y:S02]  /*1770*/  LDG.E.128 R164, [R164.64] ;  /* 0x00000004a4a47981 */ /* 0x000f24000c1e1d00 */
[-C--:B------:R-:W-:Y:S02]  /*1780*/  IMAD.WIDE.U32 R172, R172, R229.reuse, c[0x0][0x208] ;  /* 0x00008200acac7625 */ /* 0x080fe400078e00e5 */
[----:B------:R-:W4:Y:S02]  /*1790*/  LDG.E.128 R168, [R168.64] ;  /* 0x00000004a8a87981 */ /* 0x000f24000c1e1d00 */
[----:B------:R-:W-:Y:S02]  /*17a0*/  IMAD.WIDE.U32 R176, R176, R229, c[0x0][0x208] ;  /* 0x00008200b0b07625 */ /* 0x000fe400078e00e5 */
[----:B------:R-:W4:Y:S04]  /*17b0*/  LDL R229, [R1+0x98] ;  /* 0x0000980001e57983 */ /* 0x000f280000100800 */
[----:B------:R-:W4:Y:S04]  /*17c0*/  LDG.E.128 R172, [R172.64] ;  /* 0x00000004acac7981 */ /* 0x000f28000c1e1d00 */
[----:B------:R-:W4:Y:S01]  /*17d0*/  LDG.E.128 R176, [R176.64] ;  /* 0x00000004b0b07981 */ /* 0x000f22000c1e1d00 */
[----:B--2---:R-:W-:-:S05]  /*17e0*/  FSEL R204, R204, RZ, !P0 ;  /* 0x000000ffcccc7208 */ /* 0x004fca0004000000 */
[C---:B---3--:R-:W-:Y:S02]  /*17f0*/  FADD.FTZ R205, -R204.reuse, R8 ;  /* 0x00000008cccd7221 */ /* 0x048fe40000010100 */
[C---:B------:R-:W-:Y:S02]  /*1800*/  FADD.FTZ R206, -R204.reuse, R9 ;  /* 0x00000009ccce7221 */ /* 0x040fe40000010100 */
[C---:B----4-:R-:W-:Y:S02]  /*1810*/  FADD.FTZ R8, -R204.reuse, R184 ;  /* 0x000000b8cc087221 */ /* 0x050fe40000010100 */
[C---:B0-----:R-:W-:Y:S02]  /*1820*/  FADD.FTZ R200, -R204.reuse, R185 ;  /* 0x000000b9ccc87221 */ /* 0x041fe40000010100 */
[C---:B------:R-:W-:Y:S02]  /*1830*/  FADD.FTZ R201, -R204.reuse, R186 ;  /* 0x000000baccc97221 */ /* 0x040fe40000010100 */
[----:B------:R-:W-:-:S02]  /*1840*/  FADD.FTZ R211, -R204, R10 ;  /* 0x0000000accd37221 */ /* 0x000fc40000010100 */
[C---:B------:R-:W-:Y:S02]  /*1850*/  FADD.FTZ R208, -R204.reuse, R11 ;  /* 0x0000000bccd07221 */ /* 0x040fe40000010100 */
[C---:B------:R-:W-:Y:S02]  /*1860*/  FADD.FTZ R203, -R204.reuse, R187 ;  /* 0x000000bbcccb7221 */ /* 0x040fe40000010100 */
[C---:B------:R-:W-:Y:S02]  /*1870*/  FADD.FTZ R0, -R204.reuse, R188 ;  /* 0x000000bccc007221 */ /* 0x040fe40000010100 */
[C---:B-1----:R-:W-:Y:S02]  /*1880*/  FADD.FTZ R3, -R204.reuse, R189 ;  /* 0x000000bdcc037221 */ /* 0x042fe40000010100 */
        /* <DEDUP_REMOVED lines=8> */
[----:B------:R-:W2:Y:S01]  /*1910*/  LDL R13, [R1+0xa0] ;  /* 0x0000a000010d7983 */ /* 0x000ea20000100800 */
        /* <DEDUP_REMOVED lines=9> */
[----:B------:R-:W3:Y:S01]  /*19b0*/  LDL R213, [R1+0x9c] ;  /* 0x00009c0001d57983 */ /* 0x000ee20000100800 */
[C---:B------:R-:W-:Y:S02]  /*19c0*/  FADD.FTZ R187, -R204.reuse, R215 ;  /* 0x000000d7ccbb7221 */ /* 0x040fe40000010100 */
[C---:B------:R-:W-:Y:S01]  /*19d0*/  FADD.FTZ R198, -R204.reuse, R224 ;  /* 0x000000e0ccc67221 */ /* 0x040fe20000010100 */
[----:B------:R-:W4:Y:S01]  /*19e0*/  LDL R214, [R1+0x80] ;  /* 0x0000800001d67983 */ /* 0x000f220000100800 */
[C---:B------:R-:W-:Y:S02]  /*19f0*/  FADD.FTZ R197, -R204.reuse, R225 ;  /* 0x000000e1ccc57221 */ /* 0x040fe40000010100 */
[----:B------:R-:W-:-:S02]  /*1a00*/  FADD.FTZ R196, -R204, R226 ;  /* 0x000000e2ccc47221 */ /* 0x000fc40000010100 */
[----:B------:R-:W-:Y:S02]  /*1a10*/  FADD.FTZ R195, -R204, R227 ;  /* 0x000000e3ccc37221 */ /* 0x000fe40000010100 */
[----:B------:R-:W2:Y:S01]  /*1a20*/  LDL R204, [R1+0x84] ;  /* 0x0000840001cc7983 */ /* 0x000ea20000100800 */
[----:B-----5:R-:W-:Y:S02]  /*1a30*/  FMUL.FTZ R14, R17, R208 ;  /* 0x000000d0110e7220 */ /* 0x020fe40000410000 */
[----:B------:R-:W-:Y:S01]  /*1a40*/  FADD.FTZ R135, R135, R223 ;  /* 0x000000df87877221 */ /* 0x000fe20000010000 */
[----:B------:R-:W4:Y:S01]  /*1a50*/  LDL R208, [R1+0x74] ;  /* 0x0000740001d07983 */ /* 0x000f220000100800 */
[----:B------:R-:W-:Y:S02]  /*1a60*/  FFMA.FTZ R59, R223, R14, R59 ;  /* 0x0000000edf3b7223 */ /* 0x000fe4000001003b */
[----:B------:R-:W-:Y:S02]  /*1a70*/  FMUL.FTZ R223, R210, R223 ;  /* 0x000000dfd2df7220 */ /* 0x000fe40000410000 */
[----:B------:R-:W4:Y:S01]  /*1a80*/  LDL R210, [R1+0x78] ;  /* 0x0000780001d27983 */ /* 0x000f220000100800 */
[----:B------:R-:W-:-:S02]  /*1a90*/  FMUL.FTZ R211, R17, R211 ;  /* 0x000000d311d37220 */ /* 0x000fc40000410000 */
[----:B------:R-:W-:Y:S02]  /*1aa0*/  FADD.FTZ R134, R134, R222 ;  /* 0x000000de86867221 */ /* 0x000fe40000010000 */
[----:B------:R-:W-:Y:S02]  /*1ab0*/  FFMA.FTZ R58, R222, R211, R58 ;  /* 0x000000d3de3a7223 */ /* 0x000fe4000001003a */
[C---:B------:R-:W-:Y:S02]  /*1ac0*/  FMUL.FTZ R15, R17.reuse, R205 ;  /* 0x000000cd110f7220 */ /* 0x040fe40000410000 */
[----:B------:R-:W4:Y:S01]  /*1ad0*/  LDL R205, [R1+0x6c] ;  /* 0x00006c0001cd7983 */ /* 0x000f220000100800 */
[----:B------:R-:W-:-:S03]  /*1ae0*/  FMUL.FTZ R212, R17, R206 ;  /* 0x000000ce11d47220 */ /* 0x000fc60000410000 */
[----:B------:R-:W4:Y:S01]  /*1af0*/  LDL R206, [R1+0x70] ;  /* 0x0000700001ce7983 */ /* 0x000f220000100800 */
[----:B------:R-:W-:Y:S02]  /*1b00*/  FMUL.FTZ R224, R229, R222 ;  /* 0x000000dee5e07220 */ /* 0x000fe40000410000 */
[----:B------:R-:W-:Y:S02]  /*1b10*/  FMUL.FTZ R222, R218, R4 ;  /* 0x00000004dade7220 */ /* 0x000fe40000410000 */
[----:B---3--:R-:W-:Y:S02]  /*1b20*/  FMUL.FTZ R225, R213, R221 ;  /* 0x000000ddd5e17220 */ /* 0x008fe40000410000 */
[----:B------:R-:W3:Y:S01]  /*1b30*/  LDL R213, [R1+0x7c] ;  /* 0x00007c0001d57983 */ /* 0x000ee20000100800 */
[----:B--2---:R-:W-:-:S03]  /*1b40*/  FMUL.FTZ R218, R204, R7 ;  /* 0x00000007ccda7220 */ /* 0x004fc60000410000 */
[----:B------:R-:W2:Y:S01]  /*1b50*/  LDL R204, [R1+0x68] ;  /* 0x0000680001cc7983 */ /* 0x000ea20000100800 */
[----:B------:R-:W-:Y:S02]  /*1b60*/  FMUL.FTZ R10, R17, R10 ;  /* 0x0000000a110a7220 */ /* 0x000fe40000410000 */
[----:B------:R-:W-:Y:S02]  /*1b70*/  FFMA.FTZ R56, R220, R15, R56 ;  /* 0x0000000fdc387223 */ /* 0x000fe40000010038 */
[----:B------:R-:W-:Y:S02]  /*1b80*/  FADD.FTZ R132, R132, R220 ;  /* 0x000000dc84847221 */ /* 0x000fe40000010000 */
[----:B------:R-:W-:Y:S02]  /*1b90*/  FMUL.FTZ R13, R13, R220 ;  /* 0x000000dc0d0d7220 */ /* 0x000fe40000410000 */
[----:B------:R-:W-:Y:S02]  /*1ba0*/  FFMA.FTZ R62, R6, R10, R62 ;  /* 0x0000000a063e7223 */ /* 0x000fe4000001003e */
[----:B------:R-:W-:-:S02]  /*1bb0*/  FADD.FTZ R130, R130, R6 ;  /* 0x0000000682827221 */ /* 0x000fc40000010000 */
[----:B------:R-:W-:Y:S02]  /*1bc0*/  FMUL.FTZ R220, R216, R6 ;  /* 0x00000006d8dc7220 */ /* 0x000fe40000410000 */
[----:B------:R-:W-:Y:S02]  /*1bd0*/  FMUL.FTZ R6, R17, R201 ;  /* 0x000000c911067220 */ /* 0x000fe40000410000 */
[----:B------:R-:W-:Y:S01]  /*1be0*/  FADD.FTZ R126, R126, R182 ;  /* 0x000000b67e7e7221 */ /* 0x000fe20000010000 */
[----:B------:R-:W2:Y:S01]  /*1bf0*/  LDL R201, [R1+0x60] ;  /* 0x0000600001c97983 */ /* 0x000ea20000100800 */
[----:B------:R-:W-:Y:S02]  /*1c00*/  FFMA.FTZ R66, R182, R6, R66 ;  /* 0x00000006b6427223 */ /* 0x000fe40000010042 */
[----:B----4-:R-:W-:Y:S02]  /*1c10*/  FMUL.FTZ R215, R210, R182 ;  /* 0x000000b6d2d77220 */ /* 0x010fe40000410000 */
[----:B------:R-:W4:Y:S01]  /*1c20*/  LDL R182, [R1+0x5c] ;  /* 0x00005c0001b67983 */ /* 0x000f220000100800 */
[----:B------:R-:W-:-:S02]  /*1c30*/  FFMA.FTZ R57, R221, R212, R57 ;  /* 0x000000d4dd397223 */ /* 0x000fc40000010039 */
[----:B------:R-:W-:Y:S02]  /*1c40*/  FADD.FTZ R133, R133, R221 ;  /* 0x000000dd85857221 */ /* 0x000fe40000010000 */
[----:B------:R-:W-:Y:S02]  /*1c50*/  FMUL.FTZ R2, R17, R2 ;  /* 0x0000000211027220 */ /* 0x000fe40000410000 */
[----:B------:R-:W-:Y:S02]  /*1c60*/  FMUL.FTZ R221, R217, R5 ;  /* 0x00000005d9dd7220 */ /* 0x000fe40000410000 */
[----:B------:R-:W-:Y:S02]  /*1c70*/  FMUL.FTZ R217, R214, R180 ;  /* 0x000000b4d6d97220 */ /* 0x000fe40000410000 */
[----:B------:R-:W-:Y:S02]  /*1c80*/  FMUL.FTZ R214, R208, R183 ;  /* 0x000000b7d0d67220 */ /* 0x000fe40000410000 */
[----:B------:R-:W-:-:S02]  /*1c90*/  FFMA.FTZ R70, R22, R2, R70 ;  /* 0x0000000216467223 */ /* 0x000fc40000010046 */
[----:B------:R-:W-:Y:S02]  /*1ca0*/  FADD.FTZ R122, R122, R22 ;  /* 0x000000167a7a7221 */ /* 0x000fe40000010000 */
[C---:B------:R-:W-:Y:S02]  /*1cb0*/  FMUL.FTZ R12, R17.reuse, R12 ;  /* 0x0000000c110c7220 */ /* 0x040fe40000410000 */
[C---:B------:R-:W-:Y:S02]  /*1cc0*/  FMUL.FTZ R3, R17.reuse, R3 ;  /* 0x0000000311037220 */ /* 0x040fe40000410000 */
[----:B------:R-:W-:Y:S02]  /*1cd0*/  FFMA.FTZ R60, R4, R12, R60 ;  /* 0x0000000c043c7223 */ /* 0x000fe4000001003c */
[----:B------:R-:W-:Y:S02]  /*1ce0*/  FADD.FTZ R128, R128, R4 ;  /* 0x0000000480807221 */ /* 0x000fe40000010000 */
[----:B------:R-:W-:-:S02]  /*1cf0*/  FMUL.FTZ R4, R17, R0 ;  /* 0x0000000011047220 */ /* 0x000fc40000410000 */
[----:B------:R-:W-:Y:S02]  /*1d00*/  FMUL.FTZ R0, R17, R191 ;  /* 0x000000bf11007220 */ /* 0x000fe40000410000 */
[----:B------:R-:W-:Y:S01]  /*1d10*/  FFMA.FTZ R69, R21, R3, R69 ;  /* 0x0000000315457223 */ /* 0x000fe20000010045 */
[----:B------:R-:W4:Y:S01]  /*1d20*/  LDL R191, [R1+0x54] ;  /* 0x0000540001bf7983 */ /* 0x000f220000100800 */
[----:B------:R-:W-:Y:S02]  /*1d30*/  FADD.FTZ R121, R121, R21 ;  /* 0x0000001579797221 */ /* 0x000fe40000010000 */
[----:B------:R-:W-:Y:S02]  /*1d40*/  FMUL.FTZ R210, R205, R21 ;  /* 0x00000015cdd27220 */ /* 0x000fe40000410000 */
[----:B------:R-:W-:Y:S02]  /*1d50*/  FMUL.FTZ R21, R17, R193 ;  /* 0x000000c111157220 */ /* 0x000fe40000410000 */
[----:B------:R-:W4:Y:S01]  /*1d60*/  LDL R193, [R1+0x4c] ;  /* 0x00004c0001c17983 */ /* 0x000f220000100800 */
[----:B------:R-:W-:-:S02]  /*1d70*/  FFMA.FTZ R68, R20, R4, R68 ;  /* 0x0000000414447223 */ /* 0x000fc40000010044 */
[----:B------:R-:W-:Y:S02]  /*1d80*/  FADD.FTZ R120, R120, R20 ;  /* 0x0000001478787221 */ /* 0x000fe40000010000 */
[----:B---3--:R-:W-:Y:S02]  /*1d90*/  FMUL.FTZ R216, R213, R181 ;  /* 0x000000b5d5d87220 */ /* 0x008fe40000410000 */
[----:B--2---:R-:W-:Y:S02]  /*1da0*/  FMUL.FTZ R208, R204, R22 ;  /* 0x00000016ccd07220 */ /* 0x004fe40000410000 */
[C---:B------:R-:W-:Y:S02]  /*1db0*/  FMUL.FTZ R22, R17.reuse, R192 ;  /* 0x000000c011167220 */ /* 0x040fe40000410000 */
[----:B------:R-:W2:Y:S01]  /*1dc0*/  LDL R192, [R1+0x50] ;  /* 0x0000500001c07983 */ /* 0x000ea20000100800 */
[----:B------:R-:W-:Y:S02]  /*1dd0*/  FMUL.FTZ R213, R206, R20 ;  /* 0x00000014ced57220 */ /* 0x000fe40000410000 */
[----:B------:R-:W-:-:S02]  /*1de0*/  FMUL.FTZ R20, R17, R194 ;  /* 0x000000c211147220 */ /* 0x000fc40000410000 */
[----:B------:R-:W3:Y:S01]  /*1df0*/  LDL R194, [R1+0x48] ;  /* 0x0000480001c27983 */ /* 0x000ee20000100800 */
[----:B------:R-:W-:Y:S02]  /*1e00*/  FMUL.FTZ R9, R17, R9 ;  /* 0x0000000911097220 */ /* 0x000fe40000410000 */
[----:B------:R-:W-:Y:S02]  /*1e10*/  FADD.FTZ R131, R131, R7 ;  /* 0x0000000783837221 */ /* 0x000fe40000010000 */
[----:B------:R-:W-:Y:S02]  /*1e20*/  FFMA.FTZ R63, R7, R9, R63 ;  /* 0x00000009073f7223 */ /* 0x000fe4000001003f */
[C---:B------:R-:W-:Y:S02]  /*1e30*/  FMUL.FTZ R8, R17.reuse, R8 ;  /* 0x0000000811087220 */ /* 0x040fe40000410000 */
[----:B------:R-:W-:Y:S02]  /*1e40*/  FMUL.FTZ R7, R17, R200 ;  /* 0x000000c811077220 */ /* 0x000fe40000410000 */
[----:B------:R-:W-:Y:S01]  /*1e50*/  FFMA.FTZ R64, R180, R8, R64 ;  /* 0x00000008b4407223 */ /* 0x000fe20000010040 */
[----:B------:R-:W3:Y:S01]  /*1e60*/  LDL R200, [R1+0x58] ;  /* 0x0000580001c87983 */ /* 0x000ee20000100800 */
[----:B------:R-:W-:-:S02]  /*1e70*/  FADD.FTZ R124, R124, R180 ;  /* 0x000000b47c7c7221 */ /* 0x000fc40000010000 */
[----:B------:R-:W-:Y:S02]  /*1e80*/  FFMA.FTZ R65, R181, R7, R65 ;  /* 0x00000007b5417223 */ /* 0x000fe40000010041 */
[----:B------:R-:W-:Y:S02]  /*1e90*/  FADD.FTZ R125, R125, R181 ;  /* 0x000000b57d7d7221 */ /* 0x000fe40000010000 */
[----:B------:R-:W-:Y:S02]  /*1ea0*/  FADD.FTZ R180, RZ, R13 ;  /* 0x0000000dffb47221 */ /* 0x000fe40000010000 */
[----:B------:R-:W-:Y:S02]  /*1eb0*/  FFMA.FTZ R181, R15, R13, RZ ;  /* 0x0000000d0fb57223 */ /* 0x000fe400000100ff */
        /* <DEDUP_REMOVED lines=8> */
[----:B------:R-:W-:Y:S01]  /*1f40*/  FADD.FTZ R180, R180, R223 ;  /* 0x000000dfb4b47221 */ /* 0x000fe20000010000 */
[----:B------:R-:W3:Y:S01]  /*1f50*/  LDL R203, [R1+0x64] ;  /* 0x0000640001cb7983 */ /* 0x000ee20000100800 */
[----:B------:R-:W-:Y:S02]  /*1f60*/  FFMA.FTZ R181, R14, R223, R181 ;  /* 0x000000df0eb57223 */ /* 0x000fe400000100b5 */
[----:B------:R-:W-:Y:S02]  /*1f70*/  FFMA.FTZ R67, R183, R5, R67 ;  /* 0x00000005b7437223 */ /* 0x000fe40000010043 */
[----:B------:R-:W-:Y:S02]  /*1f80*/  FADD.FTZ R127, R127, R183 ;  /* 0x000000b77f7f7221 */ /* 0x000fe40000010000 */
[----:B------:R-:W-:Y:S02]  /*1f90*/  FFMA.FTZ R149, R165, R21, R149 ;  /* 0x00000015a5957223 */ /* 0x000fe40000010095 */
[----:B------:R-:W-:-:S02]  /*1fa0*/  FADD.FTZ R117, R117, R165 ;  /* 0x000000a575757221 */ /* 0x000fc40000010000 */
[----:B----4-:R-:W-:Y:S02]  /*1fb0*/  FMUL.FTZ R165, R182, R165 ;  /* 0x000000a5b6a57220 */ /* 0x010fe40000410000 */
        /* <DEDUP_REMOVED lines=21> */
[----:B------:R-:W4:Y:S01]  /*2110*/  LDL R191, [R1+0x44] ;  /* 0x0000440001bf7983 */ /* 0x000f220000100800 */
[----:B------:R-:W-:Y:S02]  /*2120*/  FFMA.FTZ R145, R169, R181, R145 ;  /* 0x000000b5a9917223 */ /* 0x000fe40000010091 */
[----:B------:R-:W-:-:S02]  /*2130*/  FADD.FTZ R113, R113, R169 ;  /* 0x000000a971717221 */ /* 0x000fc40000010000 */
[----:B------:R-:W-:Y:S02]  /*2140*/  FFMA.FTZ R146, R170, R182, R146 ;  /* 0x000000b6aa927223 */ /* 0x000fe40000010092 */
[----:B------:R-:W-:Y:S02]  /*2150*/  FADD.FTZ R114, R114, R170 ;  /* 0x000000aa72727221 */ /* 0x000fe40000010000 */
[----:B--2---:R-:W-:Y:S02]  /*2160*/  FMUL.FTZ R184, R192, R168 ;  /* 0x000000a8c0b87220 */ /* 0x004fe40000410000 */
[----:B------:R-:W-:Y:S01]  /*2170*/  FADD.FTZ R168, R186, R215 ;  /* 0x000000d7baa87221 */ /* 0x000fe20000010000 */
[----:B------:R-:W2:Y:S01]  /*2180*/  LDL R192, [R1+0x40] ;  /* 0x0000400001c07983 */ /* 0x000ea20000100800 */
[----:B------:R-:W-:Y:S02]  /*2190*/  FFMA.FTZ R186, R6, R215, R185 ;  /* 0x000000d706ba7223 */ /* 0x000fe400000100b9 */
[----:B------:R-:W-:-:S02]  /*21a0*/  FADD.FTZ R168, R168, R214 ;  /* 0x000000d6a8a87221 */ /* 0x000fc40000010000 */
[----:B------:R-:W-:Y:S02]  /*21b0*/  FFMA.FTZ R186, R5, R214, R186 ;  /* 0x000000d605ba7223 */ /* 0x000fe400000100ba */
[----:B------:R-:W-:Y:S02]  /*21c0*/  FMUL.FTZ R185, R193, R169 ;  /* 0x000000a9c1b97220 */ /* 0x000fe40000410000 */
[----:B------:R-:W-:Y:S01]  /*21d0*/  FADD.FTZ R169, R168, R213 ;  /* 0x000000d5a8a97221 */ /* 0x000fe20000010000 */
[----:B------:R-:W2:Y:S01]  /*21e0*/  LDL R193, [R1+0x3c] ;  /* 0x00003c0001c17983 */ /* 0x000ea20000100800 */
[----:B------:R-:W-:Y:S02]  /*21f0*/  FFMA.FTZ R168, R4, R213, R186 ;  /* 0x000000d504a87223 */ /* 0x000fe400000100ba */
[----:B---3--:R-:W-:Y:S02]  /*2200*/  FMUL.FTZ R186, R194, R170 ;  /* 0x000000aac2ba7220 */ /* 0x008fe40000410000 */
[----:B------:R-:W3:Y:S04]  /*2210*/  LDL R170, [R1+0x34] ;  /* 0x0000340001aa7983 */ /* 0x000ee80000100800 */
[----:B------:R-:W3:Y:S01]  /*2220*/  LDL R194, [R1+0x38] ;  /* 0x0000380001c27983 */ /* 0x000ee20000100800 */
[----:B------:R-:W-:-:S02]  /*2230*/  FFMA.FTZ R150, R166, R20, R150 ;  /* 0x00000014a6967223 */ /* 0x000fc40000010096 */
[----:B------:R-:W-:Y:S02]  /*2240*/  FADD.FTZ R118, R118, R166 ;  /* 0x000000a676767221 */ /* 0x000fe40000010000 */
[----:B------:R-:W-:Y:S02]  /*2250*/  FMUL.FTZ R166, R200, R166 ;  /* 0x000000a6c8a67220 */ /* 0x000fe40000410000 */
[C---:B------:R-:W-:Y:S01]  /*2260*/  FMUL.FTZ R190, R17.reuse, R190 ;  /* 0x000000be11be7220 */ /* 0x040fe20000410000 */
[----:B------:R-:W3:Y:S01]  /*2270*/  LDL R200, [R1+0x30] ;  /* 0x0000300001c87983 */ /* 0x000ee20000100800 */
[----:B------:R-:W-:Y:S02]  /*2280*/  FMUL.FTZ R183, R17, R199 ;  /* 0x000000c711b77220 */ /* 0x000fe40000410000 */
[----:B------:R-:W-:Y:S02]  /*2290*/  FFMA.FTZ R140, R172, R190, R140 ;  /* 0x000000beac8c7223 */ /* 0x000fe4000001008c */
[----:B------:R-:W-:-:S02]  /*22a0*/  FADD.FTZ R108, R108, R172 ;  /* 0x000000ac6c6c7221 */ /* 0x000fc40000010000 */
[----:B------:R-:W-:Y:S02]  /*22b0*/  FFMA.FTZ R147, R171, R183, R147 ;  /* 0x000000b7ab937223 */ /* 0x000fe40000010093 */
[----:B------:R-:W-:Y:S02]  /*22c0*/  FADD.FTZ R115, R115, R171 ;  /* 0x000000ab73737221 */ /* 0x000fe40000010000 */
[----:B----4-:R-:W-:Y:S02]  /*22d0*/  FMUL.FTZ R191, R191, R171 ;  /* 0x000000abbfbf7220 */ /* 0x010fe40000410000 */
[----:B------:R-:W4:Y:S01]  /*22e0*/  LDL R171, [R1+0x28] ;  /* 0x0000280001ab7983 */ /* 0x000f220000100800 */
[----:B--2---:R-:W-:-:S03]  /*22f0*/  FMUL.FTZ R192, R192, R172 ;  /* 0x000000acc0c07220 */ /* 0x004fc60000410000 */
[----:B------:R-:W2:Y:S01]  /*2300*/  LDL R172, [R1+0x2c] ;  /* 0x00002c0001ac7983 */ /* 0x000ea20000100800 */
[----:B---3--:R-:W-:-:S03]  /*2310*/  FMUL.FTZ R199, R170, R175 ;  /* 0x000000afaac77220 */ /* 0x008fc60000410000 */
[----:B------:R-:W3:Y:S01]  /*2320*/  LDL R170, [R1+0x24] ;  /* 0x0000240001aa7983 */ /* 0x000ee20000100800 */
        /* <DEDUP_REMOVED lines=47> */
[----:B----4-:R-:W-:-:S02]  /*2620*/  FMUL.FTZ R205, R171, R178 ;  /* 0x000000b2abcd7220 */ /* 0x010fc40000410000 */
[----:B------:R-:W-:Y:S02]  /*2630*/  FMUL.FTZ R195, R17, R195 ;  /* 0x000000c311c37220 */ /* 0x000fe40000410000 */
        /* <DEDUP_REMOVED lines=14> */
[----:B--2---:R-:W-:-:S04]  /*2720*/  FMUL.FTZ R204, R172, R177 ;  /* 0x000000b1accc7220 */ /* 0x004fc80000410000 */
[----:B------:R-:W-:Y:S02]  /*2730*/  FADD.FTZ R169, R169, R204 ;  /* 0x000000cca9a97221 */ /* 0x000fe40000010000 */
[----:B------:R-:W-:Y:S02]  /*2740*/  FFMA.FTZ R168, R197, R204, R168 ;  /* 0x000000ccc5a87223 */ /* 0x000fe400000100a8 */
[----:B------:R-:W-:Y:S02]  /*2750*/  FADD.FTZ R169, R169, R205 ;  /* 0x000000cda9a97221 */ /* 0x000fe40000010000 */
[----:B------:R-:W-:Y:S02]  /*2760*/  FFMA.FTZ R168, R196, R205, R168 ;  /* 0x000000cdc4a87223 */ /* 0x000fe400000100a8 */
[----:B---3--:R-:W-:-:S04]  /*2770*/  FMUL.FTZ R206, R170, R179 ;  /* 0x000000b3aace7220 */ /* 0x008fc80000410000 */
[----:B------:R-:W-:Y:S02]  /*2780*/  FADD.FTZ R171, R169, R206 ;  /* 0x000000cea9ab7221 */ /* 0x000fe40000010000 */
[----:B------:R-:W-:Y:S02]  /*2790*/  FFMA.FTZ R170, R195, R206, R168 ;  /* 0x000000cec3aa7223 */ /* 0x000fe400000100a8 */
.L_x_9889:
[----:B0-----:R-:W-:Y:S05]  /*27a0*/  BSYNC B0 ;  /* 0x0000000000007941 */ /* 0x001fea0003800000 */
.L_x_9887:
        /* <DEDUP_REMOVED lines=8> */
.L_x_9957:
        /* <DEDUP_REMOVED lines=18> */
.L_x_9958:
[----:B--2--5:R-:W-:Y:S01]  /*2950*/  ISETP.GE.AND P5, PT, R219, 0x1, PT ;  /* 0x00000001db00780c */ /* 0x024fe20003fa6270 */
[----:B------:R-:W-:Y:S01]  /*2960*/  FADD.FTZ R168, R174, R171 ;  /* 0x000000abaea87221 */ /* 0x000fe20000010000 */
[----:B-1----:R-:W-:Y:S01]  /*2970*/  @!P0 LOP3.LUT R171, R175, 0x3, RZ, 0xc0, !PT ;  /* 0x00000003afab8812 */ /* 0x002fe200078ec0ff */
[----:B------:R-:W1:Y:S01]  /*2980*/  S2R R173, SR_TID.X ;  /* 0x0000000000ad7919 */ /* 0x000e620000002100 */
[----:B0-----:R-:W-:Y:S01]  /*2990*/  FADD.FTZ R169, R169, R170 ;  /* 0x000000aaa9a97221 */ /* 0x001fe20000010000 */
[----:B------:R-:W-:Y:S01]  /*29a0*/  WARPSYNC 0xffffffff ;  /* 0xffffffff00007948 */ /* 0x000fe20003800000 */
[----:B------:R-:W-:Y:S01]  /*29b0*/  @!P0 IADD3 R171, R172, R171, RZ ;  /* 0x000000abacab8210 */ /* 0x000fe20007ffe0ff */
[----:B------:R-:W-:-:S04]  /*29c0*/  HFMA2.MMA R176, -RZ, RZ, 0, 0 ;  /* 0x00000000ffb07435 */ /* 0x000fc800000001ff */
[----:B------:R0:W-:Y:S02]  /*29d0*/  @!P0 STS.64 [R171.X8+0x4000], R168 ;  /* 0x004000a8ab008388 */ /* 0x0001e40000008a00 */
[----:B0-----:R-:W-:-:S05]  /*29e0*/  @P5 IADD3 R168, R219, -0x1, RZ ;  /* 0xffffffffdba85810 */ /* 0x001fca0007ffe0ff */
[----:B------:R-:W-:-:S05]  /*29f0*/  @P5 IMAD R168, R168, c[0x0][0x168], RZ ;  /* 0x00005a00a8a85a24 */ /* 0x000fca00078e02ff */
[----:B------:R-:W-:-:S04]  /*2a00*/  @P5 SHF.R.S32.HI R169, RZ, 0x1f, R168 ;  /* 0x0000001fffa95819 */ /* 0x000fc800000114a8 */
[----:B------:R-:W-:Y:S02]  /*2a10*/  @P5 LEA.HI R168, R169, R168, RZ, 0x2 ;  /* 0x000000a8a9a85211 */ /* 0x000fe400078f10ff */
[----:B-1----:R-:W-:-:S04]  /*2a20*/  @P5 LOP3.LUT R169, R173, 0x7f, RZ, 0xc0, !PT ;  /* 0x0000007fada95812 */ /* 0x002fc800078ec0ff */
        /* <DEDUP_REMOVED lines=8> */
[----:B------:R-:W-:-:S02]  /*2ab0*/  ISETP.NE.U32.AND P1, PT, RZ, c[0x0][0x258], PT ;  /* 0x00009600ff007a0c */ /* 0x000fc40003f25070 */
[----:B------:R-:W-:Y:S02]  /*2ac0*/  @!P6 ISETP.NE.AND.EX P3, PT, RZ, c[0x0][0x21c], PT, P3 ;  /* 0x00008700ff00ea0c */ /* 0x000fe40003f65330 */
[----:B------:R-:W-:Y:S01]  /*2ad0*/  @!P6 ISETP.NE.U32.AND P0, PT, RZ, c[0x0][0x218], PT ;  /* 0x00008600ff00ea0c */ /* 0x000fe20003f05070 */
[----:B0-----:R-:W0:Y:S01]  /*2ae0*/  LDS.128 R168, [R172.X8+0x4000] ;  /* 0x00400000aca87984 */ /* 0x001e220000008c00 */
[----:B------:R-:W-:-:S03]  /*2af0*/  @!P6 ISETP.NE.U32.AND P2, PT, RZ, c[0x0][0x218], PT ;  /* 0x00008600ff00ea0c */ /* 0x000fc60003f45070 */
[----:B------:R-:W2:Y:S01]  /*2b00*/  LDS.128 R172, [R172.X8+0x4010] ;  /* 0x00401000acac7984 */ /* 0x000ea20000008c00 */
[----:B-1----:R-:W-:Y:S02]  /*2b10*/  ISETP.NE.AND P4, PT, R177, RZ, PT ;  /* 0x000000ffb100720c */ /* 0x002fe40003f85270 */
[----:B------:R-:W-:Y:S01]  /*2b20*/  @!P6 FSEL R177, R52, RZ, P3 ;  /* 0x000000ff34b1e208 */ /* 0x000fe20001800000 */
[----:B0-----:R-:W-:Y:S02]  /*2b30*/  FADD.FTZ R168, RZ, R168 ;  /* 0x000000a8ffa87221 */ /* 0x001fe40000010000 */
[----:B------:R-:W-:Y:S02]  /*2b40*/  FADD.FTZ R169, RZ, R169 ;  /* 0x000000a9ffa97221 */ /* 0x000fe40000010000 */
[----:B------:R-:W-:Y:S02]  /*2b50*/  FADD.FTZ R168, R170, R168 ;  /* 0x000000a8aaa87221 */ /* 0x000fe40000010000 */
[----:B------:R-:W-:-:S02]  /*2b60*/  FADD.FTZ R169, R171, R169 ;  /* 0x000000a9aba97221 */ /* 0x000fc40000010000 */
[----:B--2---:R-:W-:Y:S02]  /*2b70*/  FADD.FTZ R168, R168, R172 ;  /* 0x000000aca8a87221 */ /* 0x004fe40000010000 */
[----:B------:R-:W-:Y:S02]  /*2b80*/  FADD.FTZ R169, R169, R173 ;  /* 0x000000ada9a97221 */ /* 0x000fe40000010000 */
[----:B------:R-:W-:Y:S02]  /*2b90*/  FADD.FTZ R168, R174, R168 ;  /* 0x000000a8aea87221 */ /* 0x000fe40000010000 */
[----:B------:R-:W-:Y:S02]  /*2ba0*/  FADD.FTZ R175, R175, R169 ;  /* 0x000000a9afaf7221 */ /* 0x000fe40000010000 */
[----:B------:R-:W-:Y:S02]  /*2bb0*/  FMUL.FTZ R168, R168, c[0x0][0x1e0] ;  /* 0x00007800a8a87a20 */ /* 0x000fe40000410000 */
[----:B------:R-:W-:-:S03]  /*2bc0*/  FMUL.FTZ R175, R175, c[0x0][0x1e0] ;  /* 0x00007800afaf7a20 */ /* 0x000fc60000410000 */
[----:B------:R-:W-:Y:S02]  /*2bd0*/  FSEL R174, R168, RZ, !P4 ;  /* 0x000000ffa8ae7208 */ /* 0x000fe40006000000 */
[----:B------:R-:W-:Y:S01]  /*2be0*/  @!P6 ISETP.NE.U32.AND P4, PT, RZ, c[0x0][0x218], PT ;  /* 0x00008600ff00ea0c */ /* 0x000fe20003f85070 */
[----:B------:R-:W-:Y:S07]  /*2bf0*/  @!P6 BRA `(.L_x_9893) ;  /* 0x000000600000e947 */ /* 0x000fee0003800000 */
[----:B------:R-:W-:Y:S01]  /*2c00*/  ISETP.NE.U32.AND P3, PT, RZ, c[0x0][0x218], PT ;  /* 0x00008600ff007a0c */ /* 0x000fe20003f65070 */
[----:B------:R-:W-:-:S03]  /*2c10*/  FFMA.FTZ R168, R15, R175, R174 ;  /* 0x000000af0fa87223 */ /* 0x000fc600000100ae */
[----:B------:R-:W-:Y:S01]  /*2c20*/  ISETP.NE.AND.EX P3, PT, RZ, c[0x0][0x21c], PT, P3 ;  /* 0x00008700ff007a0c */ /* 0x000fe20003f65330 */
[----:B------:R-:W-:-:S04]  /*2c30*/  FADD.FTZ R168, R13, -R168 ;  /* 0x800000a80da87221 */ /* 0x000fc80000010000 */
[----:B------:R-:W-:-:S08]  /*2c40*/  FMUL.FTZ R177, R17, R168 ;  /* 0x000000a811b17220 */ /* 0x000fd00000410000 */
[----:B------:R-:W-:Y:S02]  /*2c50*/  @P3 FADD.FTZ R177, R52, R177 ;  /* 0x000000b134b13221 */ /* 0x000fe40000010000 */
.L_x_9893:
[----:B------:R-:W-:Y:S05]  /*2c60*/  BSYNC B0 ;  /* 0x0000000000007941 */ /* 0x000fea0003800000 */
.L_x_9892:
[----:B------:R-:W-:Y:S01]  /*2c70*/  ISETP.NE.U32.AND P3, PT, RZ, c[0x0][0x258], PT ;  /* 0x00009600ff007a0c */ /* 0x000fe20003f65070 */
[----:B------:R-:W-:Y:S01]  /*2c80*/  BSSY B0, `(.L_x_9894) ;  /* 0x000000e000007945 */ /* 0x000fe20003800000 */
[----:B------:R-:W-:Y:S02]  /*2c90*/  @!P6 ISETP.NE.AND.EX P0, PT, RZ, c[0x0][0x21c], PT, P0 ;  /* 0x00008700ff00ea0c */ /* 0x000fe40003f05300 */
[----:B------:R-:W-:Y:S02]  /*2ca0*/  ISETP.NE.AND.EX P1, PT, RZ, c[0x0][0x25c], PT, P1 ;  /* 0x00009700ff007a0c */ /* 0x000fe40003f25310 */
[----:B------:R-:W-:Y:S02]  /*2cb0*/  @!P6 ISETP.NE.AND.EX P2, PT, RZ, c[0x0][0x21c], PT, P2 ;  /* 0x00008700ff00ea0c */ /* 0x000fe40003f45320 */
[----:B------:R-:W-:Y:S02]  /*2cc0*/  @!P6 ISETP.NE.AND.EX P4, PT, RZ, c[0x0][0x21c], PT, P4 ;  /* 0x00008700ff00ea0c */ /* 0x000fe40003f85340 */
[----:B------:R-:W-:-:S02]  /*2cd0*/  ISETP.NE.AND.EX P3, PT, RZ, c[0x0][0x25c], PT, P3 ;  /* 0x00009700ff007a0c */ /* 0x000fc40003f65330 */
        /* <DEDUP_REMOVED lines=8> */
.L_x_9895:
[----:B------:R-:W-:Y:S05]  /*2d60*/  BSYNC B0 ;  /* 0x0000000000007941 */ /* 0x000fea0003800000 */
.L_x_9894:
[----:B------:R-:W-:Y:S01]  /*2d70*/  BSSY B0, `(.L_x_9896) ;  /* 0x0000009000007945 */ /* 0x000fe20003800000 */
        /* <DEDUP_REMOVED lines=8> */
.L_x_9897:
[----:B------:R-:W-:Y:S05]  /*2e00*/  BSYNC B0 ;  /* 0x0000000000007941 */ /* 0x000fea0003800000 */
.L_x_9896:
[----:B------:R-:W-:Y:S01]  /*2e10*/  BSSY B0, `(.L_x_9898) ;  /* 0x000000a000007945 */ /* 0x000fe20003800000 */
[----:B------:R-:W-:Y:S02]  /*2e20*/  @P3 MOV R172, 0x10 ;  /* 0x0000001000ac3802 */ /* 0x000fe40000000f00 */
        /* <DEDUP_REMOVED lines=8> */
.L_x_9899:
[----:B------:R-:W-:Y:S05]  /*2eb0*/  BSYNC B0 ;  /* 0x0000000000007941 */ /* 0x000fea0003800000 */
.L_x_9898:
[----:B------:R-:W2:Y:S04]  /*2ec0*/  LDL R227, [R1+0x20] ;  /* 0x0000200001e37983 */ /* 0x000ea80000100800 */
[----:B------:R-:W3:Y:S04]  /*2ed0*/  LDL R226, [R1+0x1c] ;  /* 0x00001c0001e27983 */ /* 0x000ee80000100800 */
[----:B------:R-:W4:Y:S04]  /*2ee0*/  LDL R219, [R1+0x18] ;  /* 0x0000180001db7983 */ /* 0x000f280000100800 */
[----:B------:R-:W4:Y:S01]  /*2ef0*/  LDL R201, [R1+0x14] ;  /* 0x0000140001c97983 */ /* 0x000f220000100800 */
[----:B------:R-:W-:Y:S01]  /*2f00*/  @P3 IMAD.WIDE.U32 R172, R16, R172, c[0x0][0x258] ;  /* 0x0000960010ac3625 */ /* 0x000fe200078e00ac */
[----:B------:R-:W-:-:S02]  /*2f10*/  SEL R168, R177, R156, P1 ;  /* 0x0000009cb1a87207 */ /* 0x000fc40000800000 */
[C---:B------:R-:W-:Y:S01]  /*2f20*/  SEL R169, R178.reuse, R157, P1 ;  /* 0x0000009db2a97207 */ /* 0x040fe20000800000 */
[----:B------:R-:W-:Y:S01]  /*2f30*/  @P5 FMUL.FTZ R177, R177, c[0x0][0x1ec] ;  /* 0x00007b00b1b15a20 */ /* 0x000fe20000410000 */
[C---:B------:R-:W-:Y:S01]  /*2f40*/  SEL R170, R179.reuse, R158, P1 ;  /* 0x0000009eb3aa7207 */ /* 0x040fe20000800000 */
[----:B------:R-:W-:Y:S01]  /*2f50*/  @P5 FMUL.FTZ R178, R178, c[0x0][0x1ec] ;  /* 0x00007b00b2b25a20 */ /* 0x000fe20000410000 */
[C---:B------:R-:W-:Y:S01]  /*2f60*/  SEL R171, R200.reuse, R159, P1 ;  /* 0x0000009fc8ab7207 */ /* 0x040fe20000800000 */
[----:B------:R-:W-:Y:S02]  /*2f70*/  @P5 FMUL.FTZ R179, R179, c[0x0][0x1ec] ;  /* 0x00007b00b3b35a20 */ /* 0x000fe40000410000 */
[----:B------:R-:W-:Y:S02]  /*2f80*/  @P5 FMUL.FTZ R200, R200, c[0x0][0x1ec] ;  /* 0x00007b00c8c85a20 */ /* 0x000fe40000410000 */
[----:B------:R0:W-:Y:S01]  /*2f90*/  @P3 STG.E.128 [R172.64], R168 ;  /* 0x000000a8ac003986 */ /* 0x0001e2000c101d04 */
[----:B-----5:R-:W-:-:S02]  /*2fa0*/  @P5 FFMA.FTZ R101, R153, R178, R101 ;  /* 0x000000b299655223 */ /* 0x020fc40000010065 */
[----:B------:R-:W-:Y:S02]  /*2fb0*/  @P5 FFMA.FTZ R100, R152, R177, R100 ;  /* 0x000000b198645223 */ /* 0x000fe40000010064 */
[----:B------:R-:W-:Y:S02]  /*2fc0*/  @P5 FFMA.FTZ R102, R154, R179, R102 ;  /* 0x000000b39a665223 */ /* 0x000fe40000010066 */
[----:B------:R-:W-:Y:S01]  /*2fd0*/  @P5 FFMA.FTZ R103, R155, R200, R103 ;  /* 0x000000c89b675223 */ /* 0x000fe20000010067 */
[----:B0-----:R-:W-:-:S05]  /*2fe0*/  @P5 MOV R168, 0x10 ;  /* 0x0000001000a85802 */ /* 0x001fca0000000f00 */
[----:B------:R-:W-:-:S04]  /*2ff0*/  @P5 IMAD.WIDE.U32 R168, R176, R168, c[0x0][0x248] ;  /* 0x00009200b0a85625 */ /* 0x000fc800078e00a8 */
[----:B--2---:R-:W-:Y:S02]  /*3000*/  @P5 FMUL.FTZ R160, R227, R177 ;  /* 0x000000b1e3a05220 */ /* 0x004fe40000410000 */
[----:B---3--:R-:W-:Y:S01]  /*3010*/  @P5 FMUL.FTZ R161, R226, R178 ;  /* 0x000000b2e2a15220 */ /* 0x008fe20000410000 */
[----:B------:R-:W-:Y:S01]  /*3020*/  IADD3 R178, R176, 0x80, RZ ;  /* 0x00000080b0b27810 */ /* 0x000fe20007ffe0ff */
[----:B----4-:R-:W-:Y:S02]  /*3030*/  @P5 FMUL.FTZ R162, R219, R179 ;  /* 0x000000b3dba25220 */ /* 0x010fe40000410000 */
[----:B------:R-:W-:-:S05]  /*3040*/  @P5 FMUL.FTZ R163, R201, R200 ;  /* 0x000000c8c9a35220 */ /* 0x000fca0000410000 */
[----:B------:R0:W-:Y:S02]  /*3050*/  @P5 STG.E.128 [R168.64], R160 ;  /* 0x000000a0a8005986 */ /* 0x0001e4000c101d04 */
[----:B0-----:R-:W-:-:S05]  /*3060*/  @P5 MOV R168, 0x10 ;  /* 0x0000001000a85802 */ /* 0x001fca0000000f00 */
[----:B------:R-:W-:-:S05]  /*3070*/  @P5 IMAD.WIDE.U32 R168, R178, R168, c[0x0][0x170] ;  /* 0x00005c00b2a85625 */ /* 0x000fca00078e00a8 */
[----:B------:R0:W5:Y:S01]  /*3080*/  @P5 LDG.E.128 R152, [R168.64] ;  /* 0x00000004a8985981 */ /* 0x000162000c1e1d00 */
[----:B------:R-:W-:Y:S01]  /*3090*/  @!P6 ISETP.NE.U32.AND P2, PT, RZ, c[0x0][0x218], PT ;  /* 0x00008600ff00ea0c */ /* 0x000fe20003f45070 */
[----:B------:R-:W-:Y:S01]  /*30a0*/  BSSY B0, `(.L_x_9900) ;  /* 0x000000c000007945 */ /* 0x000fe20003800000 */
[----:B------:R-:W-:Y:S02]  /*30b0*/  @!P6 ISETP.NE.U32.AND P4, PT, RZ, c[0x0][0x218], PT ;  /* 0x00008600ff00ea0c */ /* 0x000fe40003f85070 */
[----:B------:R-:W-:Y:S02]  /*30c0*/  @!P6 ISETP.NE.AND.EX P2, PT, RZ, c[0x0][0x21c], PT, P2 ;  /* 0x00008700ff00ea0c */ /* 0x000fe40003f45320 */
[----:B------:R-:W-:Y:S02]  /*30d0*/  @!P6 ISETP.NE.U32.AND P0, PT, RZ, c[0x0][0x218], PT ;  /* 0x00008600ff00ea0c */ /* 0x000fe40003f05070 */
        /* <DEDUP_REMOVED lines=8> */
.L_x_9901:
[----:B0-----:R-:W-:Y:S05]  /*3160*/  BSYNC B0 ;  /* 0x0000000000007941 */ /* 0x001fea0003800000 */
.L_x_9900:
[----:B------:R-:W-:Y:S01]  /*3170*/  @!P6 ISETP.NE.U32.AND P2, PT, RZ, c[0x0][0x218], PT ;  /* 0x00008600ff00ea0c */ /* 0x000fe20003f45070 */
[----:B------:R-:W-:Y:S01]  /*3180*/  BSSY B0, `(.L_x_9902) ;  /* 0x000000e000007945 */ /* 0x000fe20003800000 */
[----:B------:R-:W-:Y:S02]  /*3190*/  @P3 MOV R172, 0x10 ;  /* 0x0000001000ac3802 */ /* 0x000fe40000000f00 */
[----:B------:R-:W-:Y:S02]  /*31a0*/  @!P6 ISETP.NE.AND.EX P2, PT, RZ, c[0x0][0x21c], PT, P2 ;  /* 0x00008700ff00ea0c */ /* 0x000fe40003f45320 */
[----:B------:R-:W-:Y:S01]  /*31b0*/  @!P6 ISETP.NE.AND.EX P4, PT, RZ, c[0x0][0x21c], PT, P4 ;  /* 0x00008700ff00ea0c */ /* 0x000fe20003f85340 */
[----:B------:R-:W-:Y:S01]  /*31c0*/  @P3 IMAD.WIDE.U32 R172, R209, R172, c[0x0][0x258] ;  /* 0x00009600d1ac3625 */ /* 0x000fe200078e00ac */
        /* <DEDUP_REMOVED lines=9> */
.L_x_9903:
[----:B------:R-:W-:Y:S05]  /*3260*/  BSYNC B0 ;  /* 0x0000000000007941 */ /* 0x000fea0003800000 */
.L_x_9902:
        /* <DEDUP_REMOVED lines=9> */
.L_x_9905:
[----:B------:R-:W-:Y:S05]  /*3300*/  BSYNC B0 ;  /* 0x0000000000007941 */ /* 0x000fea0003800000 */
.L_x_9904:
        /* <DEDUP_REMOVED lines=9> */
.L_x_9907:
[----:B------:R-:W-:Y:S05]  /*33a0*/  BSYNC B0 ;  /* 0x0000000000007941 */ /* 0x000fea0003800000 */
.L_x_9906:
[----:B------:R-:W2:Y:S04]  /*33b0*/  LDL R227, [R1+0x10] ;  /* 0x0000100001e37983 */ /* 0x000ea80000100800 */
[----:B------:R-:W3:Y:S04]  /*33c0*/  LDL R226, [R1+0xc] ;  /* 0x00000c0001e27983 */ /* 0x000ee80000100800 */
[----:B------:R-:W4:Y:S04]  /*33d0*/  LDL R219, [R1+0x8] ;  /* 0x0000080001db7983 */ /* 0x000f280000100800 */
[----:B------:R-:W4:Y:S01]  /*33e0*/  LDL R209, [R1+0x4] ;  /* 0x0000040001d17983 */ /* 0x000f220000100800 */
[C---:B------:R-:W-:Y:S01]  /*33f0*/  SEL R168, R177.reuse, R156, P1 ;  /* 0x0000009cb1a87207 */ /* 0x040fe20000800000 */
[----:B------:R-:W-:Y:S01]  /*3400*/  @P5 FMUL.FTZ R177, R177, c[0x0][0x1ec] ;  /* 0x00007b00b1b15a20 */ /* 0x000fe20000410000 */
[C---:B------:R-:W-:Y:S01]  /*3410*/  SEL R169, R179.reuse, R157, P1 ;  /* 0x0000009db3a97207 */ /* 0x040fe20000800000 */
[----:B------:R-:W-:Y:S01]  /*3420*/  @P5 FMUL.FTZ R179, R179, c[0x0][0x1ec] ;  /* 0x00007b00b3b35a20 */ /* 0x000fe20000410000 */
[C---:B------:R-:W-:Y:S01]  /*3430*/  SEL R170, R200.reuse, R158, P1 ;  /* 0x0000009ec8aa7207 */ /* 0x040fe20000800000 */
[----:B------:R-:W-:Y:S01]  /*3440*/  @P5 FMUL.FTZ R200, R200, c[0x0][0x1ec] ;  /* 0x00007b00c8c85a20 */ /* 0x000fe20000410000 */
[C---:B------:R-:W-:Y:S01]  /*3450*/  SEL R171, R201.reuse, R159, P1 ;  /* 0x0000009fc9ab7207 */ /* 0x040fe20000800000 */
[----:B------:R-:W-:-:S02]  /*3460*/  @P5 FMUL.FTZ R201, R201, c[0x0][0x1ec] ;  /* 0x00007b00c9c95a20 */ /* 0x000fc40000410000 */
[----:B-----5:R-:W-:Y:S02]  /*3470*/  @P5 FFMA.FTZ R96, R152, R177, R96 ;  /* 0x000000b198605223 */ /* 0x020fe40000010060 */
[----:B------:R0:W-:Y:S01]  /*3480*/  @P3 STG.E.128 [R172.64], R168 ;  /* 0x000000a8ac003986 */ /* 0x0001e2000c101d04 */
[----:B------:R-:W-:Y:S02]  /*3490*/  @P5 FFMA.FTZ R97, R153, R179, R97 ;  /* 0x000000b399615223 */ /* 0x000fe40000010061 */
[----:B------:R-:W-:Y:S02]  /*34a0*/  @P5 FFMA.FTZ R98, R154, R200, R98 ;  /* 0x000000c89a625223 */ /* 0x000fe40000010062 */
[----:B------:R-:W-:Y:S01]  /*34b0*/  @P5 FFMA.FTZ R99, R155, R201, R99 ;  /* 0x000000c99b635223 */ /* 0x000fe20000010063 */
[----:B0-----:R-:W-:-:S05]  /*34c0*/  @P5 MOV R168, 0x10 ;  /* 0x0000001000a85802 */ /* 0x001fca0000000f00 */
[----:B------:R-:W-:Y:S01]  /*34d0*/  @P5 IMAD.WIDE.U32 R168, R178, R168, c[0x0][0x248] ;  /* 0x00009200b2a85625 */ /* 0x000fe200078e00a8 */
[----:B------:R-:W-:-:S03]  /*34e0*/  IADD3 R178, R176, 0x100, RZ ;  /* 0x00000100b0b27810 */ /* 0x000fc60007ffe0ff */
[----:B--2---:R-:W-:Y:S02]  /*34f0*/  @P5 FMUL.FTZ R160, R227, R177 ;  /* 0x000000b1e3a05220 */ /* 0x004fe40000410000 */
[----:B---3--:R-:W-:Y:S02]  /*3500*/  @P5 FMUL.FTZ R161, R226, R179 ;  /* 0x000000b3e2a15220 */ /* 0x008fe40000410000 */
        /* <DEDUP_REMOVED lines=19> */
.L_x_9909:
[----:B0-----:R-:W-:Y:S05]  /*3640*/  BSYNC B0 ;  /* 0x0000000000007941 */ /* 0x001fea0003800000 */
.L_x_9908:
        /* <DEDUP_REMOVED lines=15> */
.L_x_9911:
[----:B------:R-:W-:Y:S05]  /*3740*/  BSYNC B0 ;  /* 0x0000000000007941 */ /* 0x000fea0003800000 */
.L_x_9910:
        /* <DEDUP_REMOVED lines=9> */
.L_x_9913:
[----:B------:R-:W-:Y:S05]  /*37e0*/  BSYNC B0 ;  /* 0x0000000000007941 */ /* 0x000fea0003800000 */
.L_x_9912:
        /* <DEDUP_REMOVED lines=9> */
.L_x_9915:
[----:B------:R-:W-:Y:S05]  /*3880*/  BSYNC B0 ;  /* 0x0000000000007941 */ /* 0x000fea0003800000 */
.L_x_9914:
[----:B------:R-:W2:Y:S01]  /*3890*/  LDL R207, [R1] ;  /* 0x0000000001cf7983 */ /* 0x000ea20000100800 */
[C---:B------:R-:W-:Y:S01]  /*38a0*/  SEL R168, R177.reuse, R156, P1 ;  /* 0x0000009cb1a87207 */ /* 0x040fe20000800000 */
[----:B------:R-:W-:Y:S01]  /*38b0*/  @P5 FMUL.FTZ R177, R177, c[0x0][0x1ec] ;  /* 0x00007b00b1b15a20 */ /* 0x000fe20000410000 */
[C---:B------:R-:W-:Y:S01]  /*38c0*/  SEL R169, R179.reuse, R157, P1 ;  /* 0x0000009db3a97207 */ /* 0x040fe20000800000 */
[----:B------:R-:W-:Y:S01]  /*38d0*/  @P5 FMUL.FTZ R179, R179, c[0x0][0x1ec] ;  /* 0x00007b00b3b35a20 */ /* 0x000fe20000410000 */
[C---:B------:R-:W-:Y:S01]  /*38e0*/  SEL R170, R200.reuse, R158, P1 ;  /* 0x0000009ec8aa7207 */ /* 0x040fe20000800000 */
[----:B------:R-:W-:Y:S01]  /*38f0*/  @P5 FMUL.FTZ R200, R200, c[0x0][0x1ec] ;  /* 0x00007b00c8c85a20 */ /* 0x000fe20000410000 */
[C---:B------:R-:W-:Y:S01]  /*3900*/  SEL R171, R201.reuse, R159, P1 ;  /* 0x0000009fc9ab7207 */ /* 0x040fe20000800000 */
[----:B------:R-:W-:Y:S02]  /*3910*/  @P5 FMUL.FTZ R201, R201, c[0x0][0x1ec] ;  /* 0x00007b00c9c95a20 */ /* 0x000fe40000410000 */
[----:B------:R-:W-:-:S02]  /*3920*/  @P5 FMUL.FTZ R161, R252, R179 ;  /* 0x000000b3fca15220 */ /* 0x000fc40000410000 */
[----:B------:R0:W-:Y:S01]  /*3930*/  @P3 STG.E.128 [R172.64], R168 ;  /* 0x000000a8ac003986 */ /* 0x0001e2000c101d04 */
[-C--:B------:R-:W-:Y:S02]  /*3940*/  @P5 FMUL.FTZ R162, R251, R200.reuse ;  /* 0x000000c8fba25220 */ /* 0x080fe40000410000 */
[----:B------:R-:W-:Y:S02]  /*3950*/  @P5 FMUL.FTZ R163, R250, R201 ;  /* 0x000000c9faa35220 */ /* 0x000fe40000410000 */
[----:B-----5:R-:W-:Y:S02]  /*3960*/  @P5 FFMA.FTZ R92, R152, R177, R92 ;  /* 0x000000b1985c5223 */ /* 0x020fe4000001005c */
[----:B------:R-:W-:Y:S02]  /*3970*/  @P5 FFMA.FTZ R93, R153, R179, R93 ;  /* 0x000000b3995d5223 */ /* 0x000fe4000001005d */
[----:B------:R-:W-:Y:S02]  /*3980*/  @P5 FFMA.FTZ R94, R154, R200, R94 ;  /* 0x000000c89a5e5223 */ /* 0x000fe4000001005e */
[----:B------:R-:W-:Y:S01]  /*3990*/  @P5 FFMA.FTZ R95, R155, R201, R95 ;  /* 0x000000c99b5f5223 */ /* 0x000fe2000001005f */
[----:B0-----:R-:W-:-:S05]  /*39a0*/  @P5 MOV R168, 0x10 ;  /* 0x0000001000a85802 */ /* 0x001fca0000000f00 */
[----:B------:R-:W-:Y:S01]  /*39b0*/  @P5 IMAD.WIDE.U32 R168, R178, R168, c[0x0][0x248] ;  /* 0x00009200b2a85625 */ /* 0x000fe200078e00a8 */
[----:B------:R-:W-:-:S03]  /*39c0*/  IADD3 R178, R176, 0x180, RZ ;  /* 0x00000180b0b27810 */ /* 0x000fc60007ffe0ff */
[----:B--2---:R-:W-:-:S05]  /*39d0*/  @P5 FMUL.FTZ R160, R207, R177 ;  /* 0x000000b1cfa05220 */ /* 0x004fca0000410000 */
        /* <DEDUP_REMOVED lines=17> */
.L_x_9917:
[----:B0-----:R-:W-:Y:S05]  /*3af0*/  BSYNC B0 ;  /* 0x0000000000007941 */ /* 0x001fea0003800000 */
.L_x_9916:
        /* <DEDUP_REMOVED lines=15> */
.L_x_9919:
[----:B------:R-:W-:Y:S05]  /*3bf0*/  BSYNC B0 ;  /* 0x0000000000007941 */ /* 0x000fea0003800000 */
.L_x_9918:
        /* <DEDUP_REMOVED lines=9> */
.L_x_9921:
[----:B------:R-:W-:Y:S05]  /*3c90*/  BSYNC B0 ;  /* 0x0000000000007941 */ /* 0x000fea0003800000 */
.L_x_9920:
        /* <DEDUP_REMOVED lines=9> */
.L_x_9923:
[----:B------:R-:W-:Y:S05]  /*3d30*/  BSYNC B0 ;  /* 0x0000000000007941 */ /* 0x000fea0003800000 */
.L_x_9922:
        /* <DEDUP_REMOVED lines=8> */
[----:B------:R-:W-:Y:S02]  /*3dc0*/  @P5 FMUL.FTZ R160, R249, R177 ;  /* 0x000000b1f9a05220 */ /* 0x000fe40000410000 */
[----:B------:R0:W-:Y:S01]  /*3dd0*/  @P3 STG.E.128 [R172.64], R168 ;  /* 0x000000a8ac003986 */ /* 0x0001e2000c101d04 */
[----:B------:R-:W-:-:S02]  /*3de0*/  @P5 FMUL.FTZ R161, R248, R179 ;  /* 0x000000b3f8a15220 */ /* 0x000fc40000410000 */
[-C--:B------:R-:W-:Y:S02]  /*3df0*/  @P5 FMUL.FTZ R162, R247, R200.reuse ;  /* 0x000000c8f7a25220 */ /* 0x080fe40000410000 */
[----:B------:R-:W-:Y:S02]  /*3e00*/  @P5 FMUL.FTZ R163, R246, R201 ;  /* 0x000000c9f6a35220 */ /* 0x000fe40000410000 */
[----:B-----5:R-:W-:Y:S01]  /*3e10*/  @P5 FFMA.FTZ R88, R152, R177, R88 ;  /* 0x000000b198585223 */ /* 0x020fe20000010058 */
[----:B------:R-:W-:Y:S01]  /*3e20*/  IADD3 R177, R176, 0x200, RZ ;  /* 0x00000200b0b17810 */ /* 0x000fe20007ffe0ff */
[----:B------:R-:W-:Y:S02]  /*3e30*/  @P5 FFMA.FTZ R89, R153, R179, R89 ;  /* 0x000000b399595223 */ /* 0x000fe40000010059 */
[----:B------:R-:W-:Y:S02]  /*3e40*/  @P5 FFMA.FTZ R90, R154, R200, R90 ;  /* 0x000000c89a5a5223 */ /* 0x000fe4000001005a */
[----:B------:R-:W-:Y:S01]  /*3e50*/  @P5 FFMA.FTZ R91, R155, R201, R91 ;  /* 0x000000c99b5b5223 */ /* 0x000fe2000001005b */
[----:B0-----:R-:W-:-:S05]  /*3e60*/  @P5 MOV R168, 0x10 ;  /* 0x0000001000a85802 */ /* 0x001fca0000000f00 */
[----:B------:R-:W-:-:S05]  /*3e70*/  @P5 IMAD.WIDE.U32 R168, R178, R168, c[0x0][0x248] ;  /* 0x00009200b2a85625 */ /* 0x000fca00078e00a8 */
        /* <DEDUP_REMOVED lines=17> */
.L_x_9925:
[----:B0-----:R-:W-:Y:S05]  /*3f90*/  BSYNC B0 ;  /* 0x0000000000007941 */ /* 0x001fea0003800000 */
.L_x_9924:
[----:B------:R-:W-:Y:S01]  /*3fa0*/  @!P6 ISETP.NE.U32.AND P2, PT, RZ, c[0x0][0x218], PT ;  /* 0x00008600ff00ea0c */ /* 0x000fe20003f45070 */
[----:B------:R-:W-:Y:S01]  /*3fb0*/  BSSY B0, `(.L_x_9926) ;  /* 0x000000f000007945 */ /* 0x000fe20003800000 */
[----:B------:R-:W-:Y:S02]  /*3fc0*/  @P3 IADD3 R172, R16, 0x200, RZ ;  /* 0x0000020010ac3810 */ /* 0x000fe40007ffe0ff */
[----:B------:R-:W-:Y:S02]  /*3fd0*/  @P3 MOV R173, 0x10 ;  /* 0x0000001000ad3802 */ /* 0x000fe40000000f00 */
[----:B------:R-:W-:Y:S02]  /*3fe0*/  @!P6 ISETP.NE.AND.EX P2, PT, RZ, c[0x0][0x21c], PT, P2 ;  /* 0x00008700ff00ea0c */ /* 0x000fe40003f45320 */
[----:B------:R-:W-:Y:S01]  /*3ff0*/  @!P6 ISETP.NE.AND.EX P4, PT, RZ, c[0x0][0x21c], PT, P4 ;  /* 0x00008700ff00ea0c */ /* 0x000fe20003f85340 */
[----:B------:R-:W-:Y:S01]  /*4000*/  @P3 IMAD.WIDE.U32 R172, R172, R173, c[0x0][0x258] ;  /* 0x00009600acac3625 */ /* 0x000fe200078e00ad */
[----:B------:R-:W-:-:S02]  /*4010*/  @!P6 ISETP.NE.AND.EX P0, PT, RZ, c[0x0][0x21c], PT, P0 ;  /* 0x00008700ff00ea0c */ /* 0x000fc40003f05300 */
        /* <DEDUP_REMOVED lines=8> */
.L_x_9927:
[----:B------:R-:W-:Y:S05]  /*40a0*/  BSYNC B0 ;  /* 0x0000000000007941 */ /* 0x000fea0003800000 */
.L_x_9926:
        /* <DEDUP_REMOVED lines=9> */
.L_x_9929:
[----:B------:R-:W-:Y:S05]  /*4140*/  BSYNC B0 ;  /* 0x0000000000007941 */ /* 0x000fea0003800000 */
.L_x_9928:
        /* <DEDUP_REMOVED lines=9> */
.L_x_9931:
[----:B------:R-:W-:Y:S05]  /*41e0*/  BSYNC B0 ;  /* 0x0000000000007941 */ /* 0x000fea0003800000 */
.L_x_9930:
        /* <DEDUP_REMOVED lines=11> */
[----:B------:R-:W-:Y:S02]  /*42a0*/  @P5 FMUL.FTZ R162, R243, R200 ;  /* 0x000000c8f3a25220 */ /* 0x000fe40000410000 */
[----:B------:R-:W-:Y:S02]  /*42b0*/  @P5 FMUL.FTZ R163, R242, R201 ;  /* 0x000000c9f2a35220 */ /* 0x000fe40000410000 */
[----:B-----5:R-:W-:Y:S02]  /*42c0*/  @P5 FFMA.FTZ R84, R152, R178, R84 ;  /* 0x000000b298545223 */ /* 0x020fe40000010054 */
[----:B------:R-:W-:Y:S02]  /*42d0*/  @P5 FFMA.FTZ R85, R153, R179, R85 ;  /* 0x000000b399555223 */ /* 0x000fe40000010055 */
[----:B------:R-:W-:Y:S02]  /*42e0*/  @P5 FFMA.FTZ R86, R154, R200, R86 ;  /* 0x000000c89a565223 */ /* 0x000fe40000010056 */
[----:B------:R-:W-:Y:S01]  /*42f0*/  @P5 FFMA.FTZ R87, R155, R201, R87 ;  /* 0x000000c99b575223 */ /* 0x000fe20000010057 */
[----:B0-----:R-:W-:-:S05]  /*4300*/  @P5 MOV R168, 0x10 ;  /* 0x0000001000a85802 */ /* 0x001fca0000000f00 */
[----:B------:R-:W-:Y:S01]  /*4310*/  @P5 IMAD.WIDE.U32 R168, R177, R168, c[0x0][0x248] ;  /* 0x00009200b1a85625 */ /* 0x000fe200078e00a8 */
[----:B------:R-:W-:-:S04]  /*4320*/  IADD3 R177, R176, 0x280, RZ ;  /* 0x00000280b0b17810 */ /* 0x000fc80007ffe0ff */
        /* <DEDUP_REMOVED lines=17> */
.L_x_9933:
[----:B0-----:R-:W-:Y:S05]  /*4440*/  BSYNC B0 ;  /* 0x0000000000007941 */ /* 0x001fea0003800000 */
.L_x_9932:
        /* <DEDUP_REMOVED lines=16> */
.L_x_9935:
[----:B------:R-:W-:Y:S05]  /*4550*/  BSYNC B0 ;  /* 0x0000000000007941 */ /* 0x000fea0003800000 */
.L_x_9934:
        /* <DEDUP_REMOVED lines=9> */
.L_x_9937:
[----:B------:R-:W-:Y:S05]  /*45f0*/  BSYNC B0 ;  /* 0x0000000000007941 */ /* 0x000fea0003800000 */
.L_x_9936:
        /* <DEDUP_REMOVED lines=9> */
.L_x_9939:
[----:B------:R-:W-:Y:S05]  /*4690*/  BSYNC B0 ;  /* 0x0000000000007941 */ /* 0x000fea0003800000 */
.L_x_9938:
        /* <DEDUP_REMOVED lines=37> */
.L_x_9941:
[----:B0-----:R-:W-:Y:S05]  /*48f0*/  BSYNC B0 ;  /* 0x0000000000007941 */ /* 0x001fea0003800000 */
.L_x_9940:
        /* <DEDUP_REMOVED lines=16> */
.L_x_9943:
[----:B------:R-:W-:Y:S05]  /*4a00*/  BSYNC B0 ;  /* 0x0000000000007941 */ /* 0x000fea0003800000 */
.L_x_9942:
        /* <DEDUP_REMOVED lines=9> */
.L_x_9945:
[----:B------:R-:W-:Y:S05]  /*4aa0*/  BSYNC B0 ;  /* 0x0000000000007941 */ /* 0x000fea0003800000 */
.L_x_9944:
        /* <DEDUP_REMOVED lines=9> */
.L_x_9947:
[----:B------:R-:W-:Y:S05]  /*4b40*/  BSYNC B0 ;  /* 0x0000000000007941 */ /* 0x000fea0003800000 */
.L_x_9946:
[C---:B------:R-:W-:Y:S01]  /*4b50*/  SEL R168, R178.reuse, R156, P1 ;  /* 0x0000009cb2a87207 */ /* 0x040fe20000800000 */
[----:B------:R-:W-:Y:S01]  /*4b60*/  @P5 FMUL.FTZ R178, R178, c[0x0][0x1ec] ;  /* 0x00007b00b2b25a20 */ /* 0x000fe20000410000 */
[C---:B------:R-:W-:Y:S01]  /*4b70*/  SEL R169, R179.reuse, R157, P1 ;  /* 0x0000009db3a97207 */ /* 0x040fe20000800000 */
[----:B------:R-:W-:Y:S01]  /*4b80*/  @P5 FMUL.FTZ R179, R179, c[0x0][0x1ec] ;  /* 0x00007b00b3b35a20 */ /* 0x000fe20000410000 */
[C---:B------:R-:W-:Y:S01]  /*4b90*/  SEL R170, R200.reuse, R158, P1 ;  /* 0x0000009ec8aa7207 */ /* 0x040fe20000800000 */
[----:B------:R-:W-:Y:S01]  /*4ba0*/  @P5 FMUL.FTZ R200, R200, c[0x0][0x1ec] ;  /* 0x00007b00c8c85a20 */ /* 0x000fe20000410000 */
[C---:B------:R-:W-:Y:S01]  /*4bb0*/  SEL R171, R201.reuse, R159, P1 ;  /* 0x0000009fc9ab7207 */ /* 0x040fe20000800000 */
[----:B------:R-:W-:Y:S01]  /*4bc0*/  @P5 FMUL.FTZ R201, R201, c[0x0][0x1ec] ;  /* 0x00007b00c9c95a20 */ /* 0x000fe20000410000 */
[----:B------:R-:W-:Y:S01]  /*4bd0*/  IADD3 R176, R176, 0x380, RZ ;  /* 0x00000380b0b07810 */ /* 0x000fe20007ffe0ff */
[----:B------:R-:W-:Y:S02]  /*4be0*/  @P5 FMUL.FTZ R160, R237, R178 ;  /* 0x000000b2eda05220 */ /* 0x000fe40000410000 */
[----:B------:R0:W-:Y:S01]  /*4bf0*/  @P3 STG.E.128 [R172.64], R168 ;  /* 0x000000a8ac003986 */ /* 0x0001e2000c101d04 */
[----:B------:R-:W-:-:S02]  /*4c00*/  @P5 FMUL.FTZ R161, R236, R179 ;  /* 0x000000b3eca15220 */ /* 0x000fc40000410000 */
[----:B------:R-:W-:Y:S02]  /*4c10*/  @P5 FMUL.FTZ R162, R235, R200 ;  /* 0x000000c8eba25220 */ /* 0x000fe40000410000 */
[----:B------:R-:W-:Y:S01]  /*4c20*/  @P5 FMUL.FTZ R163, R234, R201 ;  /* 0x000000c9eaa35220 */ /* 0x000fe20000410000 */
[----:B------:R-:W-:Y:S01]  /*4c30*/  @!P6 ISETP.NE.U32.AND P2, PT, RZ, c[0x0][0x218], PT ;  /* 0x00008600ff00ea0c */ /* 0x000fe20003f45070 */
[----:B------:R-:W-:Y:S01]  /*4c40*/  BSSY B0, `(.L_x_9948) ;  /* 0x0000016000007945 */ /* 0x000fe20003800000 */
[----:B-----5:R-:W-:Y:S02]  /*4c50*/  @P5 FFMA.FTZ R76, R152, R178, R76 ;  /* 0x000000b2984c5223 */ /* 0x020fe4000001004c */
[----:B------:R-:W-:Y:S02]  /*4c60*/  @P5 FFMA.FTZ R77, R153, R179, R77 ;  /* 0x000000b3994d5223 */ /* 0x000fe4000001004d */
[----:B------:R-:W-:Y:S02]  /*4c70*/  @P5 FFMA.FTZ R78, R154, R200, R78 ;  /* 0x000000c89a4e5223 */ /* 0x000fe4000001004e */
[----:B------:R-:W-:Y:S01]  /*4c80*/  @P5 FFMA.FTZ R79, R155, R201, R79 ;  /* 0x000000c99b4f5223 */ /* 0x000fe2000001004f */
[----:B0-----:R-:W-:-:S05]  /*4c90*/  @P5 MOV R168, 0x10 ;  /* 0x0000001000a85802 */ /* 0x001fca0000000f00 */
[----:B------:R-:W-:-:S05]  /*4ca0*/  @P5 IMAD.WIDE.U32 R168, R177, R168, c[0x0][0x248] ;  /* 0x00009200b1a85625 */ /* 0x000fca00078e00a8 */
[----:B------:R0:W-:Y:S01]  /*4cb0*/  @P5 STG.E.128 [R168.64], R160 ;  /* 0x000000a0a8005986 */ /* 0x0001e2000c101d04 */
[----:B------:R-:W-:Y:S02]  /*4cc0*/  @!P6 ISETP.NE.AND.EX P2, PT, RZ, c[0x0][0x21c], PT, P2 ;  /* 0x00008700ff00ea0c */ /* 0x000fe40003f45320 */
[----:B------:R-:W-:Y:S02]  /*4cd0*/  @!P6 ISETP.NE.U32.AND P4, PT, RZ, c[0x0][0x218], PT ;  /* 0x00008600ff00ea0c */ /* 0x000fe40003f85070 */
[----:B------:R-:W-:Y:S02]  /*4ce0*/  @!P6 ISETP.NE.U32.AND P0, PT, RZ, c[0x0][0x218], PT ;  /* 0x00008600ff00ea0c */ /* 0x000fe40003f05070 */
[----:B0-----:R-:W-:-:S05]  /*4cf0*/  @P5 MOV R168, 0x10 ;  /* 0x0000001000a85802 */ /* 0x001fca0000000f00 */
[----:B------:R-:W-:-:S05]  /*4d00*/  @P5 IMAD.WIDE.U32 R168, R176, R168, c[0x0][0x170] ;  /* 0x00005c00b0a85625 */ /* 0x000fca00078e00a8 */
        /* <DEDUP_REMOVED lines=9> */
.L_x_9949:
[----:B------:R-:W-:Y:S05]  /*4da0*/  BSYNC B0 ;  /* 0x0000000000007941 */ /* 0x000fea0003800000 */
.L_x_9948:
[----:B------:R-:W-:Y:S01]  /*4db0*/  @!P6 ISETP.NE.U32.AND P2, PT, RZ, c[0x0][0x218], PT ;  /* 0x00008600ff00ea0c */ /* 0x000fe20003f45070 */
[----:B------:R-:W-:Y:S01]  /*4dc0*/  BSSY B0, `(.L_x_9950) ;  /* 0x0000010000007945 */ /* 0x000fe20003800000 */
[C---:B------:R-:W-:Y:S01]  /*4dd0*/  SEL R156, R168.reuse, R156, P1 ;  /* 0x0000009ca89c7207 */ /* 0x040fe20000800000 */
[----:B------:R-:W-:Y:S01]  /*4de0*/  @P5 FMUL.FTZ R168, R168, c[0x0][0x1ec] ;  /* 0x00007b00a8a85a20 */ /* 0x000fe20000410000 */
[----:B------:R-:W-:Y:S02]  /*4df0*/  @!P6 ISETP.NE.AND.EX P2, PT, RZ, c[0x0][0x21c], PT, P2 ;  /* 0x00008700ff00ea0c */ /* 0x000fe40003f45320 */
[----:B------:R-:W-:Y:S01]  /*4e00*/  @!P6 ISETP.NE.AND.EX P4, PT, RZ, c[0x0][0x21c], PT, P4 ;  /* 0x00008700ff00ea0c */ /* 0x000fe20003f85340 */
[-C--:B------:R-:W-:Y:S01]  /*4e10*/  @P5 FMUL.FTZ R160, R233, R168.reuse ;  /* 0x000000a8e9a05220 */ /* 0x080fe20000410000 */
[----:B------:R-:W-:Y:S01]  /*4e20*/  @!P6 ISETP.NE.AND.EX P0, PT, RZ, c[0x0][0x21c], PT, P0 ;  /* 0x00008700ff00ea0c */ /* 0x000fe20003f05300 */
[----:B-----5:R-:W-:Y:S01]  /*4e30*/  @P5 FFMA.FTZ R72, R152, R168, R72 ;  /* 0x000000a898485223 */ /* 0x020fe20000010048 */
        /* <DEDUP_REMOVED lines=8> */
.L_x_9951:
[----:B------:R-:W-:Y:S05]  /*4ec0*/  BSYNC B0 ;  /* 0x0000000000007941 */ /* 0x000fea0003800000 */
.L_x_9950:
[----:B------:R-:W-:Y:S01]  /*4ed0*/  BSSY B0, `(.L_x_9952) ;  /* 0x000000b000007945 */ /* 0x000fe20003800000 */
[C---:B------:R-:W-:Y:S01]  /*4ee0*/  SEL R157, R168.reuse, R157, P1 ;  /* 0x0000009da89d7207 */ /* 0x040fe20000800000 */
        /* <DEDUP_REMOVED lines=9> */
.L_x_9953:
[----:B------:R-:W-:Y:S05]  /*4f80*/  BSYNC B0 ;  /* 0x0000000000007941 */ /* 0x000fea0003800000 */
.L_x_9952:
[C---:B------:R-:W-:Y:S01]  /*4f90*/  SEL R158, R169.reuse, R158, P1 ;  /* 0x0000009ea99e7207 */ /* 0x040fe20000800000 */
[----:B------:R-:W-:Y:S01]  /*4fa0*/  @P5 FMUL.FTZ R169, R169, c[0x0][0x1ec] ;  /* 0x00007b00a9a95a20 */ /* 0x000fe20000410000 */
[----:B------:R-:W-:Y:S01]  /*4fb0*/  BSSY B0, `(.L_x_9954) ;  /* 0x000000d000007945 */ /* 0x000fe20003800000 */
[-C--:B------:R-:W-:Y:S02]  /*4fc0*/  @P5 FMUL.FTZ R161, R232, R168.reuse ;  /* 0x000000a8e8a15220 */ /* 0x080fe40000410000 */
[----:B------:R-:W-:Y:S01]  /*4fd0*/  @P5 FFMA.FTZ R73, R153, R168, R73 ;  /* 0x000000a899495223 */ /* 0x000fe20000010049 */
[----:B------:R-:W-:Y:S01]  /*4fe0*/  @!P6 FSEL R168, R27, RZ, P0 ;  /* 0x000000ff1ba8e208 */ /* 0x000fe20000000000 */
[-C--:B------:R-:W-:Y:S02]  /*4ff0*/  @P5 FMUL.FTZ R162, R231, R169.reuse ;  /* 0x000000a9e7a25220 */ /* 0x080fe40000410000 */
[----:B------:R-:W-:Y:S01]  /*5000*/  @P5 FFMA.FTZ R74, R154, R169, R74 ;  /* 0x000000a99a4a5223 */ /* 0x000fe2000001004a */
[----:B------:R-:W-:Y:S05]  /*5010*/  @!P6 BRA `(.L_x_9955) ;  /* 0x000000600000e947 */ /* 0x000fea0003800000 */
[----:B------:R-:W-:Y:S01]  /*5020*/  ISETP.NE.U32.AND P0, PT, RZ, c[0x0][0x218], PT ;  /* 0x00008600ff007a0c */ /* 0x000fe20003f05070 */
[----:B------:R-:W-:-:S03]  /*5030*/  FFMA.FTZ R174, R195, R175, R174 ;  /* 0x000000afc3ae7223 */ /* 0x000fc600000100ae */
[----:B------:R-:W-:Y:S01]  /*5040*/  ISETP.NE.AND.EX P0, PT, RZ, c[0x0][0x21c], PT, P0 ;  /* 0x00008700ff007a0c */ /* 0x000fe20003f05300 */
[----:B------:R-:W-:-:S04]  /*5050*/  FADD.FTZ R174, R206, -R174 ;  /* 0x800000aeceae7221 */ /* 0x000fc80000010000 */
[----:B------:R-:W-:-:S08]  /*5060*/  FMUL.FTZ R168, R17, R174 ;  /* 0x000000ae11a87220 */ /* 0x000fd00000410000 */
[----:B------:R-:W-:Y:S02]  /*5070*/  @P0 FADD.FTZ R168, R27, R168 ;  /* 0x000000a81ba80221 */ /* 0x000fe40000010000 */
.L_x_9955:
[----:B------:R-:W-:Y:S05]  /*5080*/  BSYNC B0 ;  /* 0x0000000000007941 */ /* 0x000fea0003800000 */
.L_x_9954:
[----:B------:R-:W-:Y:S02]  /*5090*/  @P3 IADD3 R16, R16, 0x380, RZ ;  /* 0x0000038010103810 */ /* 0x000fe40007ffe0ff */
[----:B------:R-:W-:Y:S02]  /*50a0*/  @P3 MOV R17, 0x10 ;  /* 0x0000001000113802 */ /* 0x000fe40000000f00 */
[C---:B------:R-:W-:Y:S01]  /*50b0*/  SEL R159, R168.reuse, R159, P1 ;  /* 0x0000009fa89f7207 */ /* 0x040fe20000800000 */
[----:B------:R-:W-:Y:S01]  /*50c0*/  @P5 FMUL.FTZ R168, R168, c[0x0][0x1ec] ;  /* 0x00007b00a8a85a20 */ /* 0x000fe20000410000 */
[----:B------:R-:W-:Y:S01]  /*50d0*/  IADD3 R18, R18, c[0x0][0x160], RZ ;  /* 0x0000580012127a10 */ /* 0x000fe20007ffe0ff */
[----:B------:R-:W-:Y:S01]  /*50e0*/  @P3 IMAD.WIDE.U32 R16, R16, R17, c[0x0][0x258] ;  /* 0x0000960010103625 */ /* 0x000fe200078e0011 */
[----:B------:R-:W-:Y:S02]  /*50f0*/  LOP3.LUT P1, RZ, R228, 0xff, RZ, 0xc0, !PT ;  /* 0x000000ffe4ff7812 */ /* 0x000fe4000782c0ff */
[----:B------:R-:W-:Y:S01]  /*5100*/  ISETP.GE.AND P0, PT, R18, c[0x0][0x164], PT ;  /* 0x0000590012007a0c */ /* 0x000fe20003f06270 */
[-C--:B------:R-:W-:Y:S01]  /*5110*/  @P5 FMUL.FTZ R163, R230, R168.reuse ;  /* 0x000000a8e6a35220 */ /* 0x080fe20000410000 */
[----:B------:R0:W-:Y:S01]  /*5120*/  @P3 STG.E.128 [R16.64], R156 ;  /* 0x0000009c10003986 */ /* 0x0001e2000c101d04 */
[----:B------:R-:W-:Y:S01]  /*5130*/  @P5 FFMA.FTZ R75, R155, R168, R75 ;  /* 0x000000a89b4b5223 */ /* 0x000fe2000001004b */
[----:B------:R-:W-:-:S02]  /*5140*/  SEL R228, RZ, 0x1, P1 ;  /* 0x00000001ffe47807 */ /* 0x000fc40000800000 */
[----:B0-----:R-:W-:-:S05]  /*5150*/  @P5 MOV R16, 0x10 ;  /* 0x0000001000105802 */ /* 0x001fca0000000f00 */
[----:B------:R-:W-:-:S05]  /*5160*/  @P5 IMAD.WIDE.U32 R16, R176, R16, c[0x0][0x248] ;  /* 0x00009200b0105625 */ /* 0x000fca00078e0010 */
[----:B------:R0:W-:Y:S02]  /*5170*/  @P5 STG.E.128 [R16.64], R160 ;  /* 0x000000a010005986 */ /* 0x0001e4000c101d04 */
[----:B0-----:R-:W-:Y:S01]  /*5180*/  @P0 CALL.REL.NOINC `(.L_x_9886) ;  /* 0x0000001000000944 */ /* 0x001fe20003c00000 */
[----:B------:R-:W-:Y:S05]  /*5190*/  BRA `(.L_x_9956) ;  /* 0xffffbef000007947 */ /* 0x000fea000383ffff */
.L_x_9886:
        /* <DEDUP_REMOVED lines=35> */
.L_x_9890:
[----:B------:R-:W-:Y:S01]  /*53d0*/  HFMA2.MMA R173, -RZ, RZ, 0, 9.5367431640625e-07 ;  /* 0x00000010ffad7435 */ /* 0x000fe200000001ff */
[----:B------:R-:W-:-:S02]  /*53e0*/  MOV R169, R171 ;  /* 0x000000ab00a97202 */ /* 0x000fc40000000f00 */
[----:B------:R-:W-:Y:S02]  /*53f0*/  MOV R177, 0x1f ;  /* 0x0000001f00b17802 */ /* 0x000fe40000000f00 */
[----:B------:R-:W-:Y:S02]  /*5400*/  MOV R176, 0xffffffff ;  /* 0xffffffff00b07802 */ /* 0x000fe40000000f00 */
[----:B------:R-:W-:Y:S02]  /*5410*/  MOV R168, 0x5430 ;  /* 0x0000543000a87802 */ /* 0x000fe40000000f00 */
[----:B-----5:R-:W-:Y:S05]  /*5420*/  CALL.REL.NOINC `($__internal_167_$__cuda_sm70_shflsync_down_p) ;  /* 0x0000046000007944 */ /* 0x020fea0003c00000 */
[----:B-1----:R-:W-:Y:S01]  /*5430*/  MOV R174, R173 ;  /* 0x000000ad00ae7202 */ /* 0x002fe20000000f00 */
[----:B------:R-:W-:Y:S05]  /*5440*/  BRA `(.L_x_9957) ;  /* 0xffffd3e000007947 */ /* 0x000fea000383ffff */
.L_x_9891:
[----:B------:R-:W-:Y:S01]  /*5450*/  HFMA2.MMA R173, -RZ, RZ, 0, 9.5367431640625e-07 ;  /* 0x00000010ffad7435 */ /* 0x000fe200000001ff */
[----:B------:R-:W-:Y:S02]  /*5460*/  MOV R169, R170 ;  /* 0x000000aa00a97202 */ /* 0x000fe40000000f00 */
[----:B------:R-:W-:Y:S02]  /*5470*/  MOV R177, 0x1f ;  /* 0x0000001f00b17802 */ /* 0x000fe40000000f00 */
[----:B------:R-:W-:-:S02]  /*5480*/  MOV R176, 0xffffffff ;  /* 0xffffffff00b07802 */ /* 0x000fc40000000f00 */
[----:B------:R-:W-:Y:S02]  /*5490*/  MOV R168, 0x54b0 ;  /* 0x000054b000a87802 */ /* 0x000fe40000000f00 */
[----:B01---5:R-:W-:Y:S05]  /*54a0*/  CALL.REL.NOINC `($__internal_167_$__cuda_sm70_shflsync_down_p) ;  /* 0x000003e000007944 */ /* 0x023fea0003c00000 */
[----:B------:R-:W-:Y:S01]  /*54b0*/  FADD.FTZ R171, R174, R171 ;  /* 0x000000abaeab7221 */ /* 0x000fe20000010000 */
[----:B------:R-:W-:Y:S01]  /*54c0*/  MOV R177, 0x1f ;  /* 0x0000001f00b17802 */ /* 0x000fe20000000f00 */
[----:B-1----:R-:W-:Y:S01]  /*54d0*/  FADD.FTZ R170, R170, R173 ;  /* 0x000000adaaaa7221 */ /* 0x002fe20000010000 */
[----:B------:R-:W-:Y:S01]  /*54e0*/  HFMA2.MMA R173, -RZ, RZ, 0, 4.76837158203125e-07 ;  /* 0x00000008ffad7435 */ /* 0x000fe200000001ff */
[----:B------:R-:W-:Y:S02]  /*54f0*/  MOV R176, 0xffffffff ;  /* 0xffffffff00b07802 */ /* 0x000fe40000000f00 */
[----:B------:R-:W-:Y:S02]  /*5500*/  MOV R169, R171 ;  /* 0x000000ab00a97202 */ /* 0x000fe40000000f00 */
[----:B------:R-:W-:Y:S02]  /*5510*/  MOV R168, 0x5530 ;  /* 0x0000553000a87802 */ /* 0x000fe40000000f00 */
[----:B------:R-:W-:Y:S05]  /*5520*/  CALL.REL.NOINC `($__internal_167_$__cuda_sm70_shflsync_down_p) ;  /* 0x0000036000007944 */ /* 0x000fea0003c00000 */
[----:B-1----:R-:W-:Y:S01]  /*5530*/  MOV R174, R173 ;  /* 0x000000ad00ae7202 */ /* 0x002fe20000000f00 */
[----:B------:R-:W-:Y:S01]  /*5540*/  HFMA2.MMA R173, -RZ, RZ, 0, 4.76837158203125e-07 ;  /* 0x00000008ffad7435 */ /* 0x000fe200000001ff */
[----:B------:R-:W-:-:S02]  /*5550*/  MOV R169, R170 ;  /* 0x000000aa00a97202 */ /* 0x000fc40000000f00 */
[----:B------:R-:W-:Y:S02]  /*5560*/  MOV R177, 0x1f ;  /* 0x0000001f00b17802 */ /* 0x000fe40000000f00 */
[----:B------:R-:W-:Y:S02]  /*5570*/  MOV R176, 0xffffffff ;  /* 0xffffffff00b07802 */ /* 0x000fe40000000f00 */
[----:B------:R-:W-:Y:S02]  /*5580*/  MOV R168, 0x55a0 ;  /* 0x000055a000a87802 */ /* 0x000fe40000000f00 */
[----:B------:R-:W-:Y:S05]  /*5590*/  CALL.REL.NOINC `($__internal_167_$__cuda_sm70_shflsync_down_p) ;  /* 0x000002f000007944 */ /* 0x000fea0003c00000 */
[----:B------:R-:W-:Y:S01]  /*55a0*/  FADD.FTZ R171, R174, R171 ;  /* 0x000000abaeab7221 */ /* 0x000fe20000010000 */
[----:B------:R-:W-:Y:S01]  /*55b0*/  MOV R177, 0x1f ;  /* 0x0000001f00b17802 */ /* 0x000fe20000000f00 */
[----:B-1----:R-:W-:Y:S01]  /*55c0*/  FADD.FTZ R170, R170, R173 ;  /* 0x000000adaaaa7221 */ /* 0x002fe20000010000 */
[----:B------:R-:W-:Y:S01]  /*55d0*/  HFMA2.MMA R173, -RZ, RZ, 0, 2.384185791015625e-07 ;  /* 0x00000004ffad7435 */ /* 0x000fe200000001ff */
[----:B------:R-:W-:Y:S02]  /*55e0*/  MOV R176, 0xffffffff ;  /* 0xffffffff00b07802 */ /* 0x000fe40000000f00 */
[----:B------:R-:W-:-:S02]  /*55f0*/  MOV R169, R171 ;  /* 0x000000ab00a97202 */ /* 0x000fc40000000f00 */
[----:B------:R-:W-:Y:S02]  /*5600*/  MOV R168, 0x5620 ;  /* 0x0000562000a87802 */ /* 0x000fe40000000f00 */
[----:B------:R-:W-:Y:S05]  /*5610*/  CALL.REL.NOINC `($__internal_167_$__cuda_sm70_shflsync_down_p) ;  /* 0x0000027000007944 */ /* 0x000fea0003c00000 */
[----:B-1----:R-:W-:Y:S01]  /*5620*/  MOV R174, R173 ;  /* 0x000000ad00ae7202 */ /* 0x002fe20000000f00 */
[----:B------:R-:W-:Y:S01]  /*5630*/  HFMA2.MMA R173, -RZ, RZ, 0, 2.384185791015625e-07 ;  /* 0x00000004ffad7435 */ /* 0x000fe200000001ff */
[----:B------:R-:W-:Y:S02]  /*5640*/  MOV R169, R170 ;  /* 0x000000aa00a97202 */ /* 0x000fe40000000f00 */
[----:B------:R-:W-:Y:S02]  /*5650*/  MOV R177, 0x1f ;  /* 0x0000001f00b17802 */ /* 0x000fe40000000f00 */
[----:B------:R-:W-:Y:S02]  /*5660*/  MOV R176, 0xffffffff ;  /* 0xffffffff00b07802 */ /* 0x000fe40000000f00 */
[----:B------:R-:W-:Y:S02]  /*5670*/  MOV R168, 0x5690 ;  /* 0x0000569000a87802 */ /* 0x000fe40000000f00 */
[----:B------:R-:W-:Y:S05]  /*5680*/  CALL.REL.NOINC `($__internal_167_$__cuda_sm70_shflsync_down_p) ;  /* 0x0000020000007944 */ /* 0x000fea0003c00000 */
[----:B------:R-:W-:Y:S01]  /*5690*/  FADD.FTZ R171, R174, R171 ;  /* 0x000000abaeab7221 */ /* 0x000fe20000010000 */
[----:B------:R-:W-:Y:S01]  /*56a0*/  MOV R177, 0x1f ;  /* 0x0000001f00b17802 */ /* 0x000fe20000000f00 */
[----:B-1----:R-:W-:Y:S01]  /*56b0*/  FADD.FTZ R170, R170, R173 ;  /* 0x000000adaaaa7221 */ /* 0x002fe20000010000 */
[----:B------:R-:W-:Y:S01]  /*56c0*/  HFMA2.MMA R173, -RZ, RZ, 0, 1.1920928955078125e-07 ;  /* 0x00000002ffad7435 */ /* 0x000fe200000001ff */
[----:B------:R-:W-:-:S02]  /*56d0*/  MOV R176, 0xffffffff ;  /* 0xffffffff00b07802 */ /* 0x000fc40000000f00 */
[----:B------:R-:W-:Y:S02]  /*56e0*/  MOV R169, R171 ;  /* 0x000000ab00a97202 */ /* 0x000fe40000000f00 */
[----:B------:R-:W-:Y:S02]  /*56f0*/  MOV R168, 0x5710 ;  /* 0x0000571000a87802 */ /* 0x000fe40000000f00 */
[----:B------:R-:W-:Y:S05]  /*5700*/  CALL.REL.NOINC `($__internal_167_$__cuda_sm70_shflsync_down_p) ;  /* 0x0000018000007944 */ /* 0x000fea0003c00000 */
[----:B-1----:R-:W-:Y:S01]  /*5710*/  MOV R174, R173 ;  /* 0x000000ad00ae7202 */ /* 0x002fe20000000f00 */
[----:B------:R-:W-:Y:S01]  /*5720*/  HFMA2.MMA R173, -RZ, RZ, 0, 1.1920928955078125e-07 ;  /* 0x00000002ffad7435 */ /* 0x000fe200000001ff */
[----:B------:R-:W-:Y:S02]  /*5730*/  MOV R169, R170 ;  /* 0x000000aa00a97202 */ /* 0x000fe40000000f00 */
[----:B------:R-:W-:Y:S02]  /*5740*/  MOV R177, 0x1f ;  /* 0x0000001f00b17802 */ /* 0x000fe40000000f00 */
[----:B------:R-:W-:Y:S02]  /*5750*/  MOV R176, 0xffffffff ;  /* 0xffffffff00b07802 */ /* 0x000fe40000000f00 */
[----:B------:R-:W-:-:S02]  /*5760*/  MOV R168, 0x5780 ;  /* 0x0000578000a87802 */ /* 0x000fc40000000f00 */
[----:B------:R-:W-:Y:S05]  /*5770*/  CALL.REL.NOINC `($__internal_167_$__cuda_sm70_shflsync_down_p) ;  /* 0x0000011000007944 */ /* 0x000fea0003c00000 */
[----:B------:R-:W-:Y:S01]  /*5780*/  FADD.FTZ R171, R174, R171 ;  /* 0x000000abaeab7221 */ /* 0x000fe20000010000 */
[----:B------:R-:W-:Y:S01]  /*5790*/  MOV R177, 0x1f ;  /* 0x0000001f00b17802 */ /* 0x000fe20000000f00 */
[----:B-1----:R-:W-:Y:S01]  /*57a0*/  FADD.FTZ R170, R170, R173 ;  /* 0x000000adaaaa7221 */ /* 0x002fe20000010000 */
[----:B------:R-:W-:Y:S01]  /*57b0*/  HFMA2.MMA R173, -RZ, RZ, 0, 5.9604644775390625e-08 ;  /* 0x00000001ffad7435 */ /* 0x000fe200000001ff */
[----:B------:R-:W-:-:S02]  /*57c0*/  MOV R176, 0xffffffff ;  /* 0xffffffff00b07802 */ /* 0x000fc40000000f00 */
[----:B------:R-:W-:Y:S02]  /*57d0*/  MOV R169, R171 ;  /* 0x000000ab00a97202 */ /* 0x000fe40000000f00 */
[----:B------:R-:W-:Y:S02]  /*57e0*/  MOV R168, 0x5800 ;  /* 0x0000580000a87802 */ /* 0x000fe40000000f00 */
[----:B------:R-:W-:Y:S05]  /*57f0*/  CALL.REL.NOINC `($__internal_167_$__cuda_sm70_shflsync_down_p) ;  /* 0x0000009000007944 */ /* 0x000fea0003c00000 */
[----:B-1----:R-:W-:Y:S01]  /*5800*/  MOV R174, R173 ;  /* 0x000000ad00ae7202 */ /* 0x002fe20000000f00 */
[----:B------:R-:W-:Y:S01]  /*5810*/  HFMA2.MMA R173, -RZ, RZ, 0, 5.9604644775390625e-08 ;  /* 0x00000001ffad7435 */ /* 0x000fe200000001ff */
[----:B------:R-:W-:Y:S02]  /*5820*/  MOV R169, R170 ;  /* 0x000000aa00a97202 */ /* 0x000fe40000000f00 */
[----:B------:R-:W-:Y:S02]  /*5830*/  MOV R177, 0x1f ;  /* 0x0000001f00b17802 */ /* 0x000fe40000000f00 */
[----:B------:R-:W-:Y:S02]  /*5840*/  MOV R176, 0xffffffff ;  /* 0xffffffff00b07802 */ /* 0x000fe40000000f00 */
[----:B------:R-:W-:-:S02]  /*5850*/  MOV R168, 0x5870 ;  /* 0x0000587000a87802 */ /* 0x000fc40000000f00 */
[----:B------:R-:W-:Y:S05]  /*5860*/  CALL.REL.NOINC `($__internal_167_$__cuda_sm70_shflsync_down_p) ;  /* 0x0000002000007944 */ /* 0x000fea0003c00000 */
[----:B-1----:R-:W-:Y:S01]  /*5870*/  MOV R169, R173 ;  /* 0x000000ad00a97202 */ /* 0x002fe20000000f00 */
[----:B------:R-:W-:Y:S05]  /*5880*/  BRA `(.L_x_9958) ;  /* 0xffffd0c000007947 */ /* 0x000fea000383ffff */
        .weak           $__internal_167_$__cuda_sm70_shflsync_down_p
        .type           $__internal_167_$__cuda_sm70_shflsync_down_p,@function
        .size           $__internal_167_$__cuda_sm70_shflsync_down_p,(.L_x_11901 - $__internal_167_$__cuda_sm70_shflsync_down_p)
$__internal_167_$__cuda_sm70_shflsync_down_p:
[----:B------:R-:W-:Y:S04]  /*5890*/  WARPSYNC R176 ;  /* 0x000000b000007348 */ /* 0x000fe80003800000 */
[----:B------:R0:W1:Y:S02]  /*58a0*/  SHFL.DOWN PT, R173, R169, R173, R177 ;  /* 0x080000ada9ad7389 */ /* 0x00006400000e00b1 */
[----:B0-----:R-:W-:-:S06]  /*58b0*/  HFMA2.MMA R169, -RZ, RZ, 0, 0 ;  /* 0x00000000ffa97435 */ /* 0x001fcc00000001ff */
[----:B------:R-:W-:Y:S05]  /*58c0*/  RET.REL.NODEC R168 `(_ZN10layer_norm13ln_bwd_kernelINS_13Kernel_traitsI6__halfffffjLj4096ELj1ELj1ELj4ELj16ENS_18Kernel_traits_baseILj4096ES2_ffffjLj128EEEEELb0ELb1ELb1ELb1EEEvNS_9BwdParamsE) ;  /* 0xffffa730a8007950 */ /* 0x000fea0003c3ffff */
.L_x_9959:
        /* <DEDUP_REMOVED lines=11> */
.L_x_11901:


//--------------------- .text._ZN10layer_norm13ln_bwd_kernelINS_13Kernel_traitsI6__halfffffjLj4096ELj1ELj1ELj4ELj16ENS_18Kernel_traits_baseILj4096ES2_ffffjLj128EEEEELb1ELb0ELb0ELb0EEEvNS_9BwdParamsE --------------------------
	.section	.text._ZN10layer_norm13ln_bwd_kernelINS_13Kernel_traitsI6__halfffffjLj4096ELj1ELj1ELj4ELj16ENS_18Kernel_traits_baseILj4096ES2_ffffjLj128EEEEELb1ELb0ELb0ELb0EEEvNS_9BwdParamsE,"ax",@progbits
	.sectioninfo	@"SHI_REGISTERS=236"
	.align	128
        .global         _ZN10layer_norm13ln_bwd_kernelINS_13Kernel_traitsI6__halfffffjLj4096ELj1ELj1ELj4ELj16ENS_18Kernel_traits_baseILj4096ES2_ffffjLj128EEEEELb1ELb0ELb0ELb0EEEvNS_9BwdParamsE
        .type           _ZN10layer_norm13ln_bwd_kernelINS_13Kernel_traitsI6__halfffffjLj4096ELj1ELj1ELj4ELj16ENS_18Kernel_traits_baseILj4096ES2_ffffjLj128EEEEELb1ELb0ELb0ELb0EEEvNS_9BwdParamsE,@function
        .size           _ZN10layer_norm13ln_bwd_kernelINS_13Kernel_traitsI6__halfffffjLj4096ELj1ELj1ELj4ELj16ENS_18Kernel_traits_baseILj4096ES2_ffffjLj128EEEEELb1ELb0ELb0ELb0EEEvNS_9BwdParamsE,(.L_x_11902 - _ZN10layer_norm13ln_bwd_kernelINS_13Kernel_traitsI6__halfffffjLj4096ELj1ELj1ELj4ELj16ENS_18Kernel_traits_baseILj4096ES2_ffffjLj128EEEEELb1ELb0ELb0ELb0EEEvNS_9BwdParamsE)
        .other          _ZN10layer_norm13ln_bwd_kernelINS_13Kernel_traitsI6__halfffffjLj4096ELj1ELj1ELj4ELj16ENS_18Kernel_traits_baseILj4096ES2_ffffjLj128EEEEELb1ELb0ELb0ELb0EEEvNS_9BwdParamsE,@"STO_CUDA_ENTRY STV_DEFAULT"
_ZN10layer_norm13ln_bwd_kernelINS_13Kernel_traitsI6__halfffffjLj4096ELj1ELj1ELj4ELj16ENS_18Kernel_traits_baseILj4096ES2_ffffjLj128EEEEELb1ELb0ELb0ELb0EEEvNS_9BwdParamsE:
.text._ZN10layer_norm13ln_bwd_kernelINS_13Kernel_traitsI6__halfffffjLj4096ELj1ELj1ELj4ELj16ENS_18Kernel_traits_baseILj4096ES2_ffffjLj128EEEEELb1ELb0ELb0ELb0EEEvNS_9BwdParamsE:
        /* <DEDUP_REMOVED lines=15> */
[C---:B------:R-:W-:Y:S02]  /*00f0*/  ISETP.GE.U32.AND P3, PT, R7.reuse, 0x300, PT ;  /* 0x000003000700780c */ /* 0x040fe40003f66070 */
        /* <DEDUP_REMOVED lines=10> */
[C---:B------:R-:W-:Y:S01]  /*01a0*/  LOP3.LUT P6, RZ, R7.reuse, 0xffffff80, RZ, 0xc0, !PT ;  /* 0xffffff8007ff7812 */ /* 0x040fe200078cc0ff */
        /* <DEDUP_REMOVED lines=64> */
[----:B-----5:R-:W-:Y:S01]  /*05b0*/  MOV R149, R4 ;  /* 0x0000000400957202 */ /* 0x020fe20000000f00 */
[----:B------:R-:W-:Y:S01]  /*05c0*/  HFMA2.MMA R37, -RZ, RZ, 0, 0 ;  /* 0x00000000ff257435 */ /* 0x000fe200000001ff */
[----:B------:R-:W-:-:S02]  /*05d0*/  SHF.R.U64 R148, R4, 0x10, R5 ;  /* 0x0000001004947819 */ /* 0x000fc40000001205 */
        /* <DEDUP_REMOVED lines=31> */
[----:B------:R-:W-:Y:S02]  /*07d0*/  SHF.R.U32.HI R146, RZ, 0x10, R5 ;  /* 0x00000010ff927819 */ /* 0x000fe40000011605 */
[----:B------:R-:W-:Y:S01]  /*07e0*/  MOV R145, R8 ;  /* 0x0000000800917202 */ /* 0x000fe20000000f00 */
[----:B------:R-:W-:Y:S01]  /*07f0*/  HADD2.F32 R147, -RZ, R147.H0_H0 ;  /* 0x20000093ff937230 */ /* 0x000fe20000004100 */
[--C-:B------:R-:W-:Y:S01]  /*0800*/  SHF.R.U64 R144, R8, 0x10, R9.reuse ;  /* 0x0000001008907819 */ /* 0x100fe20000001209 */
[----:B------:R-:W-:Y:S01]  /*0810*/  HADD2.F32 R146, -RZ, R146.H0_H0 ;  /* 0x20000092ff927230 */ /* 0x000fe20000004100 */
[----:B------:R-:W-:Y:S01]  /*0820*/  MOV R35, R9 ;  /* 0x0000000900237202 */ /* 0x000fe20000000f00 */
[----:B------:R-:W-:Y:S01]  /*0830*/  HADD2.F32 R145, -RZ, R145.H0_H0 ;  /* 0x20000091ff917230 */ /* 0x000fe20000004100 */
[----:B------:R-:W-:Y:S01]  /*0840*/  SHF.R.U32.HI R34, RZ, 0x10, R9 ;  /* 0x00000010ff227819 */ /* 0x000fe20000011609 */
[----:B------:R-:W-:Y:S01]  /*0850*/  HFMA2.MMA R9, -RZ, RZ, 0, 5.9604644775390625e-08 ;  /* 0x00000001ff097435 */ /* 0x000fe200000001ff */
        /* <DEDUP_REMOVED lines=15> */
[----:B------:R-:W-:-:S02]  /*0950*/  HADD2.F32 R23, -RZ, R0.H0_H0 ;  /* 0x20000000ff177230 */ /* 0x000fc40000004100 */
[----:B------:R-:W-:Y:S02]  /*0960*/  HADD2.F32 R16, -RZ, R16.H0_H0 ;  /* 0x20000010ff107230 */ /* 0x000fe40000004100 */
[----:B------:R-:W-:Y:S02]  /*0970*/  HADD2.F32 R15, -RZ, R15.H0_H0 ;  /* 0x2000000fff0f7230 */ /* 0x000fe40000004100 */
[----:B------:R-:W-:Y:S02]  /*0980*/  HADD2.F32 R14, -RZ, R14.H0_H0 ;  /* 0x2000000eff0e7230 */ /* 0x000fe40000004100 */
[----:B------:R-:W-:Y:S02]  /*0990*/  HADD2.F32 R13, -RZ, R13.H0_H0 ;  /* 0x2000000dff0d7230 */ /* 0x000fe40000004100 */
[----:B------:R-:W-:Y:S02]  /*09a0*/  HADD2.F32 R12, -RZ, R12.H0_H0 ;  /* 0x2000000cff0c7230 */ /* 0x000fe40000004100 */
[----:B------:R-:W-:-:S02]  /*09b0*/  HADD2.F32 R11, -RZ, R11.H0_H0 ;  /* 0x2000000bff0b7230 */ /* 0x000fc40000004100 */
[----:B0-----:R-:W-:Y:S02]  /*09c0*/  HADD2.F32 R10, -RZ, R10.H0_H0 ;  /* 0x2000000aff0a7230 */ /* 0x001fe40000004100 */
.L_x_9995:
[----:B------:R-:W-:Y:S02]  /*09d0*/  MOV R136, 0x4 ;  /* 0x0000000400887802 */ /* 0x000fe40000000f00 */
[----:B------:R-:W-:Y:S02]  /*09e0*/  ISETP.NE.U32.AND P5, PT, RZ, c[0x0][0x1c0], PT ;  /* 0x00007000ff007a0c */ /* 0x000fe40003fa5070 */
        /* <DEDUP_REMOVED lines=25> */
[----:B0-----:R-:W-:-:S04]  /*0b80*/  LEA R226, P5, R8, c[0x0][0x190], 0x2 ;  /* 0x0000640008e27a11 */ /* 0x001fc800078a10ff */
[----:B------:R-:W-:Y:S02]  /*0b90*/  LEA.HI.X R227, R8, c[0x0][0x194], RZ, 0x2, P5 ;  /* 0x0000650008e37a11 */ /* 0x000fe400028f14ff */
[----:B------:R-:W-:Y:S02]  /*0ba0*/  ISETP.NE.U32.AND P5, PT, RZ, c[0x0][0x218], PT ;  /* 0x00008600ff007a0c */ /* 0x000fe40003fa5070 */
[----:B------:R-:W-:Y:S01]  /*0bb0*/  MOV R141, 0x10 ;  /* 0x00000010008d7802 */ /* 0x000fe20000000f00 */
[----:B------:R0:W5:Y:S01]  /*0bc0*/  LDG.E R6, [R226.64] ;  /* 0x00000004e2067981 */ /* 0x000162000c1e1900 */
[----:B------:R-:W-:-:S13]  /*0bd0*/  ISETP.NE.AND.EX P5, PT, RZ, c[0x0][0x21c], PT, P5 ;  /* 0x00008700ff007a0c */ /* 0x000fda0003fa5350 */
[----:B------:R-:W-:-:S04]  /*0be0*/  @P5 LEA R170, P6, R8, c[0x0][0x218], 0x4 ;  /* 0x0000860008aa5a11 */ /* 0x000fc800078c20ff */
[C---:B------:R-:W-:Y:S02]  /*0bf0*/  @P5 LEA.HI.X R171, R8.reuse, c[0x0][0x21c], RZ, 0x4, P6 ;  /* 0x0000870008ab5a11 */ /* 0x040fe400030f24ff */
[C---:B------:R-:W-:Y:S01]  /*0c00*/  LEA R136, P6, R8.reuse, c[0x0][0x188], 0x4 ;  /* 0x0000620008887a11 */ /* 0x040fe200078c20ff */
[C---:B------:R-:W-:Y:S02]  /*0c10*/  IMAD.WIDE.U32 R140, R8.reuse, R141, c[0x0][0x208] ;  /* 0x00008200088c7625 */ /* 0x040fe400078e008d */
[----:B------:R1:W5:Y:S01]  /*0c20*/  @P5 LDG.E.128 R96, [R170.64] ;  /* 0x00000004aa605981 */ /* 0x000362000c1e1d00 */
[----:B------:R-:W-:-:S03]  /*0c30*/  LEA.HI.X R137, R8, c[0x0][0x18c], RZ, 0x4, P6 ;  /* 0x0000630008897a11 */ /* 0x000fc600030f24ff */
[----:B------:R-:W2:Y:S04]  /*0c40*/  LDG.E.128 R140, [R140.64] ;  /* 0x000000048c8c7981 */ /* 0x000ea8000c1e1d00 */
[----:B------:R-:W3:Y:S01]  /*0c50*/  LDG.E.128 R136, [R136.64] ;  /* 0x0000000488887981 */ /* 0x000ee2000c1e1d00 */
[----:B------:R-:W-:-:S04]  /*0c60*/  ISETP.NE.AND P5, PT, R150, RZ, PT ;  /* 0x000000ff9600720c */ /* 0x000fc80003fa5270 */
[----:B-----5:R-:W-:Y:S02]  /*0c70*/  FSEL R188, R191, RZ, !P5 ;  /* 0x000000ffbfbc7208 */ /* 0x020fe40006800000 */
[----:B------:R-:W-:-:S03]  /*0c80*/  IADD3 R223, R8, 0x80, RZ ;  /* 0x0000008008df7810 */ /* 0x000fc60007ffe0ff */
[C---:B---3--:R-:W-:Y:S02]  /*0c90*/  FADD.FTZ R203, -R188.reuse, R136 ;  /* 0x00000088bccb7221 */ /* 0x048fe40000010100 */
[C---:B------:R-:W-:Y:S02]  /*0ca0*/  FADD.FTZ R205, -R188.reuse, R137 ;  /* 0x00000089bccd7221 */ /* 0x040fe40000010100 */
[C---:B------:R-:W-:Y:S02]  /*0cb0*/  FADD.FTZ R215, -R188.reuse, R138 ;  /* 0x0000008abcd77221 */ /* 0x040fe40000010100 */
[----:B------:R-:W-:Y:S02]  /*0cc0*/  FADD.FTZ R219, -R188, R139 ;  /* 0x0000008bbcdb7221 */ /* 0x000fe40000010100 */
[----:B-1----:R-:W-:Y:S02]  /*0cd0*/  FMUL.FTZ R171, R172, R203 ;  /* 0x000000cbacab7220 */ /* 0x002fe40000410000 */
[----:B--2---:R-:W-:-:S02]  /*0ce0*/  FMUL.FTZ R188, R149, R140 ;  /* 0x0000008c95bc7220 */ /* 0x004fc40000410000 */
        /* <DEDUP_REMOVED lines=22> */
.L_x_9962:
[----:B0-----:R-:W-:Y:S05]  /*0e50*/  BSYNC B0 ;  /* 0x0000000000007941 */ /* 0x001fea0003800000 */
.L_x_9961:
[----:B------:R-:W-:Y:S01]  /*0e60*/  ISETP.GE.U32.AND P5, PT, R7, 0x100, PT ;  /* 0x000001000700780c */ /* 0x000fe20003fa6070 */
[----:B------:R-:W-:-:S12]  /*0e70*/  BSSY B0, `(.L_x_9963) ;  /* 0x000002f000007945 */ /* 0x000fd80003800000 */
[----:B------:R-:W-:Y:S05]  /*0e80*/  @!P5 BRA `(.L_x_9964) ;  /* 0x000002d00000d947 */ /* 0x000fea0003800000 */
[----:B------:R-:W-:-:S04]  /*0e90*/  LEA R224, P5, R223, c[0x0][0x190], 0x2 ;  /* 0x00006400dfe07a11 */ /* 0x000fc800078a10ff */
[----:B------:R-:W-:Y:S02]  /*0ea0*/  LEA.HI.X R225, R223, c[0x0][0x194], RZ, 0x2, P5 ;  /* 0x00006500dfe17a11 */ /* 0x000fe400028f14ff */
[----:B------:R-:W-:Y:S01]  /*0eb0*/  ISETP.NE.U32.AND P5, PT, RZ, c[0x0][0x218], PT ;  /* 0x00008600ff007a0c */ /* 0x000fe20003fa5070 */
[----:B------:R-:W-:Y:S02]  /*0ec0*/  HFMA2.MMA R140, -RZ, RZ, 0, 9.5367431640625e-07 ;  /* 0x00000010ff8c7435 */ /* 0x000fe400000001ff */
        /* <DEDUP_REMOVED lines=41> */
.L_x_9964:
[----:B------:R-:W-:Y:S05]  /*1160*/  BSYNC B0 ;  /* 0x0000000000007941 */ /* 0x000fea0003800000 */
.L_x_9963:
[----:B------:R-:W-:Y:S01]  /*1170*/  BSSY B0, `(.L_x_9965) ;  /* 0x000002f000007945 */ /* 0x000fe20003800000 */
[----:B------:R-:W-:Y:S05]  /*1180*/  @!P0 BRA `(.L_x_9966) ;  /* 0x000002d000008947 */ /* 0x000fea0003800000 */
[----:B------:R-:W-:-:S04]  /*1190*/  LEA R230, P5, R223, c[0x0][0x190], 0x2 ;  /* 0x00006400dfe67a11 */ /* 0x000fc800078a10ff */
        /* <DEDUP_REMOVED lines=44> */
.L_x_9966:
[----:B0-----:R-:W-:Y:S05]  /*1460*/  BSYNC B0 ;  /* 0x0000000000007941 */ /* 0x001fea0003800000 */
.L_x_9965:
[----:B------:R-:W-:Y:S01]  /*1470*/  BSSY B0, `(.L_x_9967) ;  /* 0x000002f000007945 */ /* 0x000fe20003800000 */
        /* <DEDUP_REMOVED lines=46> */
.L_x_9968:
[----:B0-----:R-:W-:Y:S05]  /*1760*/  BSYNC B0 ;  /* 0x0000000000007941 */ /* 0x001fea0003800000 */
.L_x_9967:
        /* <DEDUP_REMOVED lines=18> */
[----:B------:R-:W-:Y:S01]  /*1890*/  IADD3 R223, R223, 0x80, RZ ;  /* 0x00000080dfdf7810 */ /* 0x000fe20007ffe0ff */
[----:B--2---:R-:W-:Y:S02]  /*18a0*/  FMUL.FTZ R180, R25, R140 ;  /* 0x0000008c19b47220 */ /* 0x004fe40000410000 */
[C---:B---3--:R-:W-:Y:S02]  /*18b0*/  FADD.FTZ R157, -R162.reuse, R136 ;  /* 0x00000088a29d7221 */ /* 0x048fe40000010100 */
[----:B------:R-:W-:Y:S02]  /*18c0*/  FADD.FTZ R185, -R162, R137 ;  /* 0x00000089a2b97221 */ /* 0x000fe40000010100 */
[----:B------:R-:W-:Y:S02]  /*18d0*/  FMUL.FTZ R157, R172, R157 ;  /* 0x0000009dac9d7220 */ /* 0x000fe40000410000 */
        /* <DEDUP_REMOVED lines=24> */
.L_x_9970:
[----:B0-----:R-:W-:Y:S05]  /*1a60*/  BSYNC B0 ;  /* 0x0000000000007941 */ /* 0x001fea0003800000 */
.L_x_9969:
        /* <DEDUP_REMOVED lines=47> */
.L_x_9972:
[----:B0-----:R-:W-:Y:S05]  /*1d60*/  BSYNC B0 ;  /* 0x0000000000007941 */ /* 0x001fea0003800000 */
.L_x_9971:
        /* <DEDUP_REMOVED lines=14> */
[----:B------:R-:W1:Y:S04]  /*1e50*/  LDG.E.128 R140, [R140.64] ;  /* 0x000000048c8c7981 */ /* 0x000e68000c1e1d00 */
[----:B------:R-:W2:Y:S01]  /*1e60*/  LDG.E.128 R136, [R136.64] ;  /* 0x0000000488887981 */ /* 0x000ea2000c1e1d00 */
[----:B------:R-:W-:-:S04]  /*1e70*/  ISETP.NE.AND P5, PT, R150, RZ, PT ;  /* 0x000000ff9600720c */ /* 0x000fc80003fa5270 */
[----:B-----5:R-:W-:Y:S02]  /*1e80*/  FSEL R158, R191, RZ, !P5 ;  /* 0x000000ffbf9e7208 */ /* 0x020fe40006800000 */
[----:B------:R-:W-:Y:S01]  /*1e90*/  IADD3 R223, R223, 0x80, RZ ;  /* 0x00000080dfdf7810 */ /* 0x000fe20007ffe0ff */
[----:B-1----:R-:W-:Y:S02]  /*1ea0*/  FMUL.FTZ R176, R17, R140 ;  /* 0x0000008c11b07220 */ /* 0x002fe40000410000 */
[C---:B--2---:R-:W-:Y:S02]  /*1eb0*/  FADD.FTZ R161, -R158.reuse, R136 ;  /* 0x000000889ea17221 */ /* 0x044fe40000010100 */
        /* <DEDUP_REMOVED lines=26> */
.L_x_9974:
[----:B0-----:R-:W-:Y:S05]  /*2060*/  BSYNC B0 ;  /* 0x0000000000007941 */ /* 0x001fea0003800000 */
.L_x_9973:
        /* <DEDUP_REMOVED lines=16> */
[----:B------:R-:W-:-:S04]  /*2170*/  LEA R230, P5, R223, c[0x0][0x190], 0x2 ;  /* 0x00006400dfe67a11 */ /* 0x000fc800078a10ff */
[----:B------:R-:W-:-:S05]  /*2180*/  LEA.HI.X R231, R223, c[0x0][0x194], RZ, 0x2, P5 ;  /* 0x00006500dfe77a11 */ /* 0x000fca00028f14ff */
[----:B------:R1:W5:Y:S01]  /*2190*/  LDG.E R154, [R230.64] ;  /* 0x00000004e69a7981 */ /* 0x000362000c1e1900 */
[----:B0-----:R-:W-:Y:S02]  /*21a0*/  FMUL.FTZ R174, R13, R140 ;  /* 0x0000008c0dae7220 */ /* 0x001fe40000410000 */
[C---:B--2---:R-:W-:Y:S02]  /*21b0*/  FADD.FTZ R163, -R156.reuse, R136 ;  /* 0x000000889ca37221 */ /* 0x044fe40000010100 */
[----:B------:R-:W-:Y:S02]  /*21c0*/  FADD.FTZ R173, -R156, R137 ;  /* 0x000000899cad7221 */ /* 0x000fe40000010100 */
[----:B------:R-:W-:Y:S02]  /*21d0*/  FMUL.FTZ R163, R172, R163 ;  /* 0x000000a3aca37220 */ /* 0x000fe40000410000 */
        /* <DEDUP_REMOVED lines=24> */
.L_x_9976:
[----:B-1----:R-:W-:Y:S05]  /*2360*/  BSYNC B0 ;  /* 0x0000000000007941 */ /* 0x002fea0003800000 */
.L_x_9975:
[----:B------:R-:W-:Y:S01]  /*2370*/  LOP3.LUT P5, RZ, R152, 0x1f, RZ, 0xc0, !PT ;  /* 0x0000001f98ff7812 */ /* 0x000fe200078ac0ff */
[----:B------:R-:W-:Y:S10]  /*2380*/  BRA.DIV ~URZ, `(.L_x_9977) ;  /* 0x000020027f007947 */ /* 0x000ff4000b800000 */
[----:B------:R0:W1:Y:S02]  /*2390*/  SHFL.DOWN PT, R138, R221, 0x10, 0x1f ;  /* 0x0a001f00dd8a7f89 */ /* 0x00006400000e0000 */
.L_x_9996:
        /* <DEDUP_REMOVED lines=18> */
.L_x_9997:
        /* <DEDUP_REMOVED lines=38> */
[----:B------:R-:W-:Y:S01]  /*2720*/  MOV R191, 0x10 ;  /* 0x0000001000bf7802 */ /* 0x000fe20000000f00 */
[----:B------:R-:W-:-:S02]  /*2730*/  @P5 FADD.FTZ R137, R96, R137 ;  /* 0x0000008960895221 */ /* 0x000fc40000010000 */
[----:B------:R-:W-:Y:S02]  /*2740*/  @P5 FADD.FTZ R140, R97, R140 ;  /* 0x0000008c618c5221 */ /* 0x000fe40000010000 */
[----:B------:R-:W-:Y:S02]  /*2750*/  @P5 FADD.FTZ R141, R98, R141 ;  /* 0x0000008d628d5221 */ /* 0x000fe40000010000 */
[----:B------:R-:W-:Y:S01]  /*2760*/  @P5 FADD.FTZ R190, R99, R190 ;  /* 0x000000be63be5221 */ /* 0x000fe20000010000 */
[----:B------:R-:W-:-:S04]  /*2770*/  ISETP.NE.U32.AND P5, PT, RZ, c[0x0][0x258], PT ;  /* 0x00009600ff007a0c */ /* 0x000fc80003fa5070 */
[----:B------:R-:W-:-:S04]  /*2780*/  ISETP.NE.AND.EX P5, PT, RZ, c[0x0][0x25c], PT, P5 ;  /* 0x00009700ff007a0c */ /* 0x000fc80003fa5350 */
[C---:B------:R-:W-:Y:S01]  /*2790*/  SEL R132, R137.reuse, R132, P5 ;  /* 0x0000008489847207 */ /* 0x040fe20002800000 */
[----:B------:R-:W-:Y:S01]  /*27a0*/  FMUL.FTZ R137, R137, R155 ;  /* 0x0000009b89897220 */ /* 0x000fe20000410000 */
[C---:B------:R-:W-:Y:S01]  /*27b0*/  SEL R133, R140.reuse, R133, P5 ;  /* 0x000000858c857207 */ /* 0x040fe20002800000 */
[----:B------:R-:W-:Y:S01]  /*27c0*/  FMUL.FTZ R140, R140, R155 ;  /* 0x0000009b8c8c7220 */ /* 0x000fe20000410000 */
[----:B------:R-:W-:Y:S01]  /*27d0*/  SEL R134, R141, R134, P5 ;  /* 0x000000868d867207 */ /* 0x000fe20002800000 */
[----:B------:R-:W-:Y:S01]  /*27e0*/  FMUL.FTZ R136, R137, c[0x0][0x1e8] ;  /* 0x00007a0089887a20 */ /* 0x000fe20000410000 */
[----:B------:R-:W-:Y:S01]  /*27f0*/  SEL R135, R190, R135, P5 ;  /* 0x00000087be877207 */ /* 0x000fe20002800000 */
[----:B------:R-:W-:Y:S02]  /*2800*/  FMUL.FTZ R137, R140, c[0x0][0x1e8] ;  /* 0x00007a008c897a20 */ /* 0x000fe40000410000 */
[----:B------:R-:W-:-:S04]  /*2810*/  @P5 IMAD.WIDE.U32 R138, R8, R191, c[0x0][0x258] ;  /* 0x00009600088a5625 */ /* 0x000fc800078e00bf */
[-C--:B------:R-:W-:Y:S01]  /*2820*/  FMUL.FTZ R141, R141, R155.reuse ;  /* 0x0000009b8d8d7220 */ /* 0x080fe20000410000 */
[----:B------:R0:W-:Y:S01]  /*2830*/  @P5 STG.E.128 [R138.64], R132 ;  /* 0x000000848a005986 */ /* 0x0001e2000c101d04 */
[----:B------:R-:W-:Y:S01]  /*2840*/  LOP3.LUT P5, RZ, R6, 0xff, RZ, 0xc0, !PT ;  /* 0x000000ff06ff7812 */ /* 0x000fe200078ac0ff */
[----:B------:R-:W-:Y:S02]  /*2850*/  FMUL.FTZ R190, R190, R155 ;  /* 0x0000009bbebe7220 */ /* 0x000fe40000410000 */
[----:B------:R-:W-:Y:S01]  /*2860*/  FMUL.FTZ R141, R141, c[0x0][0x1e8] ;  /* 0x00007a008d8d7a20 */ /* 0x000fe20000410000 */
[----:B------:R-:W-:Y:S02]  /*2870*/  SEL R136, R136, RZ, P5 ;  /* 0x000000ff88887207 */ /* 0x000fe40002800000 */
[----:B------:R-:W-:-:S04]  /*2880*/  LOP3.LUT P5, RZ, R6, 0xff00, RZ, 0xc0, !PT ;  /* 0x0000ff0006ff7812 */ /* 0x000fc800078ac0ff */
[----:B------:R-:W-:Y:S02]  /*2890*/  SEL R137, R137, RZ, P5 ;  /* 0x000000ff89897207 */ /* 0x000fe40002800000 */
[----:B------:R-:W-:-:S04]  /*28a0*/  LOP3.LUT P5, RZ, R6, 0xff0000, RZ, 0xc0, !PT ;  /* 0x00ff000006ff7812 */ /* 0x000fc800078ac0ff */
[----:B0-----:R-:W-:Y:S01]  /*28b0*/  SEL R138, R141, RZ, P5 ;  /* 0x000000ff8d8a7207 */ /* 0x001fe20002800000 */
[----:B------:R-:W-:Y:S01]  /*28c0*/  FMUL.FTZ R139, R190, c[0x0][0x1e8] ;  /* 0x00007a00be8b7a20 */ /* 0x000fe20000410000 */
[----:B------:R-:W-:Y:S01]  /*28d0*/  LOP3.LUT P5, RZ, R6, 0xff000000, RZ, 0xc0, !PT ;  /* 0xff00000006ff7812 */ /* 0x000fe200078ac0ff */
[C---:B------:R-:W-:Y:S01]  /*28e0*/  IMAD.WIDE.U32 R140, R8.reuse, R191, c[0x0][0x248] ;  /* 0x00009200088c7625 */ /* 0x040fe200078e00bf */
[----:B------:R-:W-:Y:S02]  /*28f0*/  IADD3 R8, R8, 0x80, RZ ;  /* 0x0000008008087810 */ /* 0x000fe40007ffe0ff */
[----:B------:R-:W-:-:S05]  /*2900*/  SEL R139, R139, RZ, P5 ;  /* 0x000000ff8b8b7207 */ /* 0x000fca0002800000 */
[----:B------:R0:W-:Y:S04]  /*2910*/  STG.E.128 [R140.64], R136 ;  /* 0x000000888c007986 */ /* 0x0001e8000c101d04 */
.L_x_9980:
[----:B------:R-:W-:Y:S05]  /*2920*/  BSYNC B0 ;  /* 0x0000000000007941 */ /* 0x000fea0003800000 */
.L_x_9979:
        /* <DEDUP_REMOVED lines=51> */
.L_x_9982:
[----:B------:R-:W-:Y:S05]  /*2c60*/  BSYNC B0 ;  /* 0x0000000000007941 */ /* 0x000fea0003800000 */
.L_x_9981:
        /* <DEDUP_REMOVED lines=50> */
.L_x_9984:
[----:B------:R-:W-:Y:S05]  /*2f90*/  BSYNC B0 ;  /* 0x0000000000007941 */ /* 0x000fea0003800000 */
.L_x_9983:
        /* <DEDUP_REMOVED lines=50> */
.L_x_9986:
[----:B------:R-:W-:Y:S05]  /*32c0*/  BSYNC B0 ;  /* 0x0000000000007941 */ /* 0x000fea0003800000 */
.L_x_9985:
        /* <DEDUP_REMOVED lines=50> */
.L_x_9988:
[----:B------:R-:W-:Y:S05]  /*35f0*/  BSYNC B0 ;  /* 0x0000000000007941 */ /* 0x000fea0003800000 */
.L_x_9987:
        /* <DEDUP_REMOVED lines=50> */
.L_x_9990:
[----:B------:R-:W-:Y:S05]  /*3920*/  BSYNC B0 ;  /* 0x0000000000007941 */ /* 0x000fea0003800000 */
.L_x_9989:
        /* <DEDUP_REMOVED lines=50> */
.L_x_9992:
[----:B------:R-:W-:Y:S05]  /*3c50*/  BSYNC B0 ;  /* 0x0000000000007941 */ /* 0x000fea0003800000 */
.L_x_9991:
        /* <DEDUP_REMOVED lines=47> */
[----:B------:R-:W-:-:S03]  /*3f50*/  IMAD.WIDE.U32 R140, R8, R143, c[0x0][0x248] ;  /* 0x00009200088c7625 */ /* 0x000fc600078e008f */
[----:B------:R-:W-:-:S05]  /*3f60*/  SEL R139, R139, RZ, P5 ;  /* 0x000000ff8b8b7207 */ /* 0x000fca0002800000 */
[----:B------:R0:W-:Y:S04]  /*3f70*/  STG.E.128 [R140.64], R136 ;  /* 0x000000888c007986 */ /* 0x0001e8000c101d04 */
.L_x_9994:
[----:B------:R-:W-:Y:S05]  /*3f80*/  BSYNC B0 ;  /* 0x0000000000007941 */ /* 0x000fea0003800000 */
.L_x_9993:
[----:B------:R-:W-:Y:S02]  /*3f90*/  LOP3.LUT P5, RZ, R9, 0xff, RZ, 0xc0, !PT ;  /* 0x000000ff09ff7812 */ /* 0x000fe400078ac0ff */
[----:B------:R-:W-:Y:S02]  /*3fa0*/  IADD3 R151, R151, c[0x0][0x160], RZ ;  /* 0x0000580097977a10 */ /* 0x000fe40007ffe0ff */
[----:B------:R-:W-:Y:S02]  /*3fb0*/  SEL R9, RZ, 0x1, P5 ;  /* 0x00000001ff097807 */ /* 0x000fe40002800000 */
[----:B------:R-:W-:-:S13]  /*3fc0*/  ISETP.GE.AND P5, PT, R151, c[0x0][0x164], PT ;  /* 0x0000590097007a0c */ /* 0x000fda0003fa6270 */
[----:B0-----:R-:W-:Y:S01]  /*3fd0*/  @P5 CALL.REL.NOINC `(.L_x_9960) ;  /* 0x0000001000005944 */ /* 0x001fe20003c00000 */
[----:B------:R-:W-:Y:S05]  /*3fe0*/  BRA `(.L_x_9995) ;  /* 0xffffc9e000007947 */ /* 0x000fea000383ffff */
.L_x_9960:
        /* <DEDUP_REMOVED lines=58> */
.L_x_9977:
[----:B------:R-:W-:Y:S01]  /*4390*/  HFMA2.MMA R140, -RZ, RZ, 0, 9.5367431640625e-07 ;  /* 0x00000010ff8c7435 */ /* 0x000fe200000001ff */
[----:B------:R-:W-:Y:S02]  /*43a0*/  MOV R139, R221 ;  /* 0x000000dd008b7202 */ /* 0x000fe40000000f00 */
[----:B-----5:R-:W-:Y:S02]  /*43b0*/  MOV R191, 0x1f ;  /* 0x0000001f00bf7802 */ /* 0x020fe40000000f00 */
[----:B------:R-:W-:-:S02]  /*43c0*/  MOV R230, 0xffffffff ;  /* 0xffffffff00e67802 */ /* 0x000fc40000000f00 */
[----:B------:R-:W-:Y:S02]  /*43d0*/  MOV R136, 0x43f0 ;  /* 0x000043f000887802 */ /* 0x000fe40000000f00 */
[----:B------:R-:W-:Y:S05]  /*43e0*/  CALL.REL.NOINC `($__internal_168_$__cuda_sm70_shflsync_down_p) ;  /* 0x0000046000007944 */ /* 0x000fea0003c00000 */
[----:B-1----:R-:W-:Y:S01]  /*43f0*/  MOV R138, R140 ;  /* 0x0000008c008a7202 */ /* 0x002fe20000000f00 */
[----:B0-----:R-:W-:Y:S05]  /*4400*/  BRA `(.L_x_9996) ;  /* 0xffffdf9000007947 */ /* 0x001fea000383ffff */
.L_x_9978:
[----:B------:R-:W-:Y:S01]  /*4410*/  HFMA2.MMA R140, -RZ, RZ, 0, 9.5367431640625e-07 ;  /* 0x00000010ff8c7435 */ /* 0x000fe200000001ff */
[----:B------:R-:W-:Y:S02]  /*4420*/  MOV R139, R219 ;  /* 0x000000db008b7202 */ /* 0x000fe40000000f00 */
[----:B-----5:R-:W-:Y:S02]  /*4430*/  MOV R191, 0x1f ;  /* 0x0000001f00bf7802 */ /* 0x020fe40000000f00 */
[----:B------:R-:W-:Y:S02]  /*4440*/  MOV R230, 0xffffffff ;  /* 0xffffffff00e67802 */ /* 0x000fe40000000f00 */
[----:B------:R-:W-:Y:S02]  /*4450*/  MOV R136, 0x4470 ;  /* 0x0000447000887802 */ /* 0x000fe40000000f00 */
[----:B01----:R-:W-:Y:S05]  /*4460*/  CALL.REL.NOINC `($__internal_168_$__cuda_sm70_shflsync_down_p) ;  /* 0x000003e000007944 */ /* 0x003fea0003c00000 */
[----:B------:R-:W-:Y:S01]  /*4470*/  FADD.FTZ R221, R138, R221 ;  /* 0x000000dd8add7221 */ /* 0x000fe20000010000 */
[----:B0-----:R-:W-:Y:S01]  /*4480*/  MOV R191, 0x1f ;  /* 0x0000001f00bf7802 */ /* 0x001fe20000000f00 */
[----:B-1----:R-:W-:Y:S01]  /*4490*/  FADD.FTZ R219, R219, R140 ;  /* 0x0000008cdbdb7221 */ /* 0x002fe20000010000 */
[----:B------:R-:W-:Y:S01]  /*44a0*/  HFMA2.MMA R140, -RZ, RZ, 0, 4.76837158203125e-07 ;  /* 0x00000008ff8c7435 */ /* 0x000fe200000001ff */
[----:B------:R-:W-:-:S02]  /*44b0*/  MOV R230, 0xffffffff ;  /* 0xffffffff00e67802 */ /* 0x000fc40000000f00 */
[----:B------:R-:W-:Y:S02]  /*44c0*/  MOV R139, R221 ;  /* 0x000000dd008b7202 */ /* 0x000fe40000000f00 */
[----:B------:R-:W-:Y:S02]  /*44d0*/  MOV R136, 0x44f0 ;  /* 0x000044f000887802 */ /* 0x000fe40000000f00 */
[----:B------:R-:W-:Y:S05]  /*44e0*/  CALL.REL.NOINC `($__internal_168_$__cuda_sm70_shflsync_down_p) ;  /* 0x0000036000007944 */ /* 0x000fea0003c00000 */
[----:B-1----:R-:W-:Y:S01]  /*44f0*/  MOV R138, R140 ;  /* 0x0000008c008a7202 */ /* 0x002fe20000000f00 */
[----:B------:R-:W-:Y:S01]  /*4500*/  HFMA2.MMA R140, -RZ, RZ, 0, 4.76837158203125e-07 ;  /* 0x00000008ff8c7435 */ /* 0x000fe200000001ff */
[----:B0-----:R-:W-:Y:S02]  /*4510*/  MOV R139, R219 ;  /* 0x000000db008b7202 */ /* 0x001fe40000000f00 */
[----:B------:R-:W-:Y:S02]  /*4520*/  MOV R191, 0x1f ;  /* 0x0000001f00bf7802 */ /* 0x000fe40000000f00 */
[----:B------:R-:W-:Y:S02]  /*4530*/  MOV R230, 0xffffffff ;  /* 0xffffffff00e67802 */ /* 0x000fe40000000f00 */
[----:B------:R-:W-:-:S02]  /*4540*/  MOV R136, 0x4560 ;  /* 0x0000456000887802 */ /* 0x000fc40000000f00 */
[----:B------:R-:W-:Y:S05]  /*4550*/  CALL.REL.NOINC `($__internal_168_$__cuda_sm70_shflsync_down_p) ;  /* 0x000002f000007944 */ /* 0x000fea0003c00000 */
[----:B------:R-:W-:Y:S01]  /*4560*/  FADD.FTZ R221, R138, R221 ;  /* 0x000000dd8add7221 */ /* 0x000fe20000010000 */
[----:B0-----:R-:W-:Y:S01]  /*4570*/  MOV R191, 0x1f ;  /* 0x0000001f00bf7802 */ /* 0x001fe20000000f00 */
[----:B-1----:R-:W-:Y:S01]  /*4580*/  FADD.FTZ R219, R219, R140 ;  /* 0x0000008cdbdb7221 */ /* 0x002fe20000010000 */
[----:B------:R-:W-:Y:S01]  /*4590*/  HFMA2.MMA R140, -RZ, RZ, 0, 2.384185791015625e-07 ;  /* 0x00000004ff8c7435 */ /* 0x000fe200000001ff */
[----:B------:R-:W-:-:S02]  /*45a0*/  MOV R230, 0xffffffff ;  /* 0xffffffff00e67802 */ /* 0x000fc40000000f00 */
[----:B------:R-:W-:Y:S02]  /*45b0*/  MOV R139, R221 ;  /* 0x000000dd008b7202 */ /* 0x000fe40000000f00 */
[----:B------:R-:W-:Y:S02]  /*45c0*/  MOV R136, 0x45e0 ;  /* 0x000045e000887802 */ /* 0x000fe40000000f00 */
[----:B------:R-:W-:Y:S05]  /*45d0*/  CALL.REL.NOINC `($__internal_168_$__cuda_sm70_shflsync_down_p) ;  /* 0x0000027000007944 */ /* 0x000fea0003c00000 */
[----:B-1----:R-:W-:Y:S01]  /*45e0*/  MOV R138, R140 ;  /* 0x0000008c008a7202 */ /* 0x002fe20000000f00 */
[----:B------:R-:W-:Y:S01]  /*45f0*/  HFMA2.MMA R140, -RZ, RZ, 0, 2.384185791015625e-07 ;  /* 0x00000004ff8c7435 */ /* 0x000fe200000001ff */
        /* <DEDUP_REMOVED lines=8> */
[----:B------:R-:W-:Y:S01]  /*4680*/  HFMA2.MMA R140, -RZ, RZ, 0, 1.1920928955078125e-07 ;  /* 0x00000002ff8c7435 */ /* 0x000fe200000001ff */
[----:B------:R-:W-:-:S02]  /*4690*/  MOV R230, 0xffffffff ;  /* 0xffffffff00e67802 */ /* 0x000fc40000000f00 */
[----:B------:R-:W-:Y:S02]  /*46a0*/  MOV R139, R141 ;  /* 0x0000008d008b7202 */ /* 0x000fe40000000f00 */
[----:B------:R-:W-:Y:S02]  /*46b0*/  MOV R136, 0x46d0 ;  /* 0x000046d000887802 */ /* 0x000fe40000000f00 */
[----:B------:R-:W-:Y:S05]  /*46c0*/  CALL.REL.NOINC `($__internal_168_$__cuda_sm70_shflsync_down_p) ;  /* 0x0000018000007944 */ /* 0x000fea0003c00000 */
[----:B-1----:R-:W-:Y:S01]  /*46d0*/  MOV R138, R140 ;  /* 0x0000008c008a7202 */ /* 0x002fe20000000f00 */
[----:B------:R-:W-:Y:S01]  /*46e0*/  HFMA2.MMA R140, -RZ, RZ, 0, 1.1920928955078125e-07 ;  /* 0x00000002ff8c7435 */ /* 0x000fe200000001ff */
        /* <DEDUP_REMOVED lines=8> */
[----:B------:R-:W-:Y:S01]  /*4770*/  HFMA2.MMA R140, -RZ, RZ, 0, 5.9604644775390625e-08 ;  /* 0x00000001ff8c7435 */ /* 0x000fe200000001ff */
[----:B------:R-:W-:-:S02]  /*4780*/  MOV R230, 0xffffffff ;  /* 0xffffffff00e67802 */ /* 0x000fc40000000f00 */
[----:B------:R-:W-:Y:S02]  /*4790*/  MOV R139, R141 ;  /* 0x0000008d008b7202 */ /* 0x000fe40000000f00 */
[----:B------:R-:W-:Y:S02]  /*47a0*/  MOV R136, 0x47c0 ;  /* 0x000047c000887802 */ /* 0x000fe40000000f00 */
[----:B------:R-:W-:Y:S05]  /*47b0*/  CALL.REL.NOINC `($__internal_168_$__cuda_sm70_shflsync_down_p) ;  /* 0x0000009000007944 */ /* 0x000fea0003c00000 */
[----:B-1----:R-:W-:Y:S01]  /*47c0*/  MOV R142, R140 ;  /* 0x0000008c008e7202 */ /* 0x002fe20000000f00 */
[----:B------:R-:W-:Y:S01]  /*47d0*/  HFMA2.MMA R140, -RZ, RZ, 0, 5.9604644775390625e-08 ;  /* 0x00000001ff8c7435 */ /* 0x000fe200000001ff */
[----:B0-----:R-:W-:Y:S02]  /*47e0*/  MOV R139, R143 ;  /* 0x0000008f008b7202 */ /* 0x001fe40000000f00 */
[----:B------:R-:W-:Y:S02]  /*47f0*/  MOV R191, 0x1f ;  /* 0x0000001f00bf7802 */ /* 0x000fe40000000f00 */
[----:B------:R-:W-:Y:S02]  /*4800*/  MOV R230, 0xffffffff ;  /* 0xffffffff00e67802 */ /* 0x000fe40000000f00 */
[----:B------:R-:W-:-:S02]  /*4810*/  MOV R136, 0x4830 ;  /* 0x0000483000887802 */ /* 0x000fc40000000f00 */
[----:B------:R-:W-:Y:S05]  /*4820*/  CALL.REL.NOINC `($__internal_168_$__cuda_sm70_shflsync_down_p) ;  /* 0x0000002000007944 */ /* 0x000fea0003c00000 */
[----:B-1----:R-:W-:Y:S01]  /*4830*/  MOV R136, R140 ;  /* 0x0000008c00887202 */ /* 0x002fe20000000f00 */
[----:B0-----:R-:W-:Y:S05]  /*4840*/  BRA `(.L_x_9997) ;  /* 0xffffdc7000007947 */ /* 0x001fea000383ffff */
        .weak           $__internal_168_$__cuda_sm70_shflsync_down_p
        .type           $__internal_168_$__cuda_sm70_shflsync_down_p,@function
        .size           $__internal_168_$__cuda_sm70_shflsync_down_p,(.L_x_11902 - $__internal_168_$__cuda_sm70_shflsync_down_p)
$__internal_168_$__cuda_sm70_shflsync_down_p:
[----:B------:R-:W-:Y:S01]  /*4850*/  HFMA2.MMA R137, -RZ, RZ, 0, 0 ;  /* 0x00000000ff897435 */ /* 0x000fe200000001ff */
[----:B------:R-:W-:Y:S04]  /*4860*/  WARPSYNC R230 ;  /* 0x000000e600007348 */ /* 0x000fe80003800000 */
[----:B------:R0:W1:Y:S01]  /*4870*/  SHFL.DOWN PT, R140, R139, R140, R191 ;  /* 0x0800008c8b8c7389 */ /* 0x00006200000e00bf */
[----:B------:R-:W-:Y:S05]  /*4880*/  RET.REL.NODEC R136 `(_ZN10layer_norm13ln_bwd_kernelINS_13Kernel_traitsI6__halfffffjLj4096ELj1ELj1ELj4ELj16ENS_18Kernel_traits_baseILj4096ES2_ffffjLj128EEEEELb1ELb0ELb0ELb0EEEvNS_9BwdParamsE) ;  /* 0xffffb77088007950 */ /* 0x000fea0003c3ffff */
.L_x_9998:
        /* <DEDUP_REMOVED lines=15> */
.L_x_11902:


//--------------------- .text._ZN10layer_norm13ln_bwd_kernelINS_13Kernel_traitsI6__halfffffjLj4096ELj1ELj1ELj4ELj16ENS_18Kernel_traits_baseILj4096ES2_ffffjLj128EEEEELb1ELb0ELb0ELb1EEEvNS_9BwdParamsE --------------------------
	.section	.text._ZN10layer_norm13ln_bwd_kernelINS_13Kernel_traitsI6__halfffffjLj4096ELj1ELj1ELj4ELj16ENS_18Kernel_traits_baseILj4096ES2_ffffjLj128EEEEELb1ELb0ELb0ELb1EEEvNS_9BwdParamsE,"ax",@progbits
	.sectioninfo	@"SHI_REGISTERS=254"
	.align	128
        .global         _ZN10layer_norm13ln_bwd_kernelINS_13Kernel_traitsI6__halfffffjLj4096ELj1ELj1ELj4ELj16ENS_18Kernel_traits_baseILj4096ES2_ffffjLj128EEEEELb1ELb0ELb0ELb1EEEvNS_9BwdParamsE
        .type           _ZN10layer_norm13ln_bwd_kernelINS_13Kernel_traitsI6__halfffffjLj4096ELj1ELj1ELj4ELj16ENS_18Kernel_traits_baseILj4096ES2_ffffjLj128EEEEELb1ELb0ELb0ELb1EEEvNS_9BwdParamsE,@function
        .size           _ZN10layer_norm13ln_bwd_kernelINS_13Kernel_traitsI6__halfffffjLj4096ELj1ELj1ELj4ELj16ENS_18Kernel_traits_baseILj4096ES2_ffffjLj128EEEEELb1ELb0ELb0ELb1EEEvNS_9BwdParamsE,(.L_x_11903 - _ZN10layer_norm13ln_bwd_kernelINS_13Kernel_traitsI6__halfffffjLj4096ELj1ELj1ELj4ELj16ENS_18Kernel_traits_baseILj4096ES2_ffffjLj128EEEEELb1ELb0ELb0ELb1EEEvNS_9BwdParamsE)
        .other          _ZN10layer_norm13ln_bwd_kernelINS_13Kernel_traitsI6__halfffffjLj4096ELj1ELj1ELj4ELj16ENS_18Kernel_traits_baseILj4096ES2_ffffjLj128EEEEELb1ELb0ELb0ELb1EEEvNS_9BwdParamsE,@"STO_CUDA_ENTRY STV_DEFAULT"
_ZN10layer_norm13ln_bwd_kernelINS_13Kernel_traitsI6__halfffffjLj4096ELj1ELj1ELj4ELj16ENS_18Kernel_traits_baseILj4096ES2_ffffjLj128EEEEELb1ELb0ELb0ELb1EEEvNS_9BwdParamsE:
.text._ZN10layer_norm13ln_bwd_kernelINS_13Kernel_traitsI6__halfffffjLj4096ELj1ELj1ELj4ELj16ENS_18Kernel_traits_baseILj4096ES2_ffffjLj128EEEEELb1ELb0ELb0ELb1EEEvNS_9BwdParamsE:
        /* <DEDUP_REMOVED lines=40> */
.L_x_9999:
        /* <DEDUP_REMOVED lines=41> */
[----:B------:R-:W-:-:S02]  /*0510*/  MOV R183, RZ ;  /* 0x000000ff00b77202 */ /* 0x000fc40000000f00 */
        /* <DEDUP_REMOVED lines=15> */
[----:B------:R-:W-:Y:S01]  /*0610*/  HFMA2.MMA R164, -RZ, RZ, 0, 0 ;  /* 0x00000000ffa47435 */ /* 0x000fe200000001ff */
        /* <DEDUP_REMOVED lines=17> */
[----:B------:R-:W-:Y:S01]  /*0730*/  HADD2.F32 R165, -RZ, R165.H0_H0 ;  /* 0x200000a5ffa57230 */ /* 0x000fe20000004100 */
[----:B------:R-:W-:Y:S01]  /*0740*/  CS2R R8, SRZ ;  /* 0x0000000000087805 */ /* 0x000fe2000001ff00 */
        /* <DEDUP_REMOVED lines=18> */
.L_x_10011:
[----:B------:R-:W-:Y:S01]  /*0870*/  IMAD R76, R198, c[0x0][0x168], RZ ;  /* 0x00005a00c64c7a24 */ /* 0x000fe200078e02ff */
[----:B------:R-:W-:Y:S02]  /*0880*/  LOP3.LUT R78, R156, 0x7f, RZ, 0xc0, !PT ;  /* 0x0000007f9c4e7812 */ /* 0x000fe400078ec0ff */
[----:B------:R-:W-:Y:S02]  /*0890*/  MOV R207, 0x4 ;  /* 0x0000000400cf7802 */ /* 0x000fe40000000f00 */
[----:B------:R-:W-:Y:S02]  /*08a0*/  SHF.R.S32.HI R77, RZ, 0x1f, R76 ;  /* 0x0000001fff4d7819 */ /* 0x000fe4000001144c */
[----:B------:R-:W-:Y:S01]  /*08b0*/  MOV R228, 0x10 ;  /* 0x0000001000e47802 */ /* 0x000fe20000000f00 */
[----:B------:R-:W-:Y:S01]  /*08c0*/  IMAD.WIDE R86, R198, R207, c[0x0][0x1a0] ;  /* 0x00006800c6567625 */ /* 0x000fe200078e02cf */
[----:B------:R-:W-:-:S04]  /*08d0*/  LEA.HI R77, R77, R76, RZ, 0x2 ;  /* 0x0000004c4d4d7211 */ /* 0x000fc800078f10ff */
[----:B------:R-:W-:Y:S01]  /*08e0*/  LEA.HI.SX32 R215, R77, R78, 0x1e ;  /* 0x0000004e4dd77211 */ /* 0x000fe200078ff2ff */
[----:B------:R0:W2:Y:S03]  /*08f0*/  LDG.E R249, [R86.64] ;  /* 0x0000000456f97981 */ /* 0x0000a6000c1e1900 */
[C---:B------:R-:W-:Y:S02]  /*0900*/  SHF.L.U32 R224, R215.reuse, 0x4, RZ ;  /* 0x00000004d7e07819 */ /* 0x040fe400000006ff */
[----:B------:R-:W-:Y:S02]  /*0910*/  SHF.R.U32.HI R223, RZ, 0x1c, R215 ;  /* 0x0000001cffdf7819 */ /* 0x000fe400000116d7 */
[----:B------:R-:W-:Y:S01]  /*0920*/  IADD3 R76, P0, R224, c[0x0][0x188], RZ ;  /* 0x00006200e04c7a10 */ /* 0x000fe20007f1e0ff */
[C---:B------:R-:W-:Y:S01]  /*0930*/  IMAD.WIDE.U32 R80, R215.reuse, R228, c[0x0][0x208] ;  /* 0x00008200d7507625 */ /* 0x040fe200078e00e4 */
[----:B------:R-:W-:-:S02]  /*0940*/  IADD3 R212, R215, 0x80, RZ ;  /* 0x00000080d7d47810 */ /* 0x000fc40007ffe0ff */
[----:B------:R-:W-:Y:S01]  /*0950*/  IADD3.X R77, R223, c[0x0][0x18c], RZ, P0, !PT ;  /* 0x00006300df4d7a10 */ /* 0x000fe200007fe4ff */
[----:B------:R-:W-:Y:S01]  /*0960*/  IMAD.WIDE R206, R198, R207, c[0x0][0x1a8] ;  /* 0x00006a00c6ce7625 */ /* 0x000fe200078e02cf */
[----:B------:R-:W-:Y:S01]  /*0970*/  SHF.L.U32 R220, R212, 0x4, RZ ;  /* 0x00000004d4dc7819 */ /* 0x000fe200000006ff */
[----:B------:R-:W3:Y:S01]  /*0980*/  LDG.E.128 R80, [R80.64] ;  /* 0x0000000450507981 */ /* 0x000ee2000c1e1d00 */
[----:B------:R-:W-:-:S03]  /*0990*/  SHF.R.U32.HI R219, RZ, 0x1c, R212 ;  /* 0x0000001cffdb7819 */ /* 0x000fc600000116d4 */
[----:B------:R-:W4:Y:S01]  /*09a0*/  LDG.E.128 R76, [R76.64] ;  /* 0x000000044c4c7981 */ /* 0x000f22000c1e1d00 */
[----:B------:R-:W-:-:S03]  /*09b0*/  IADD3 R84, P0, R220, c[0x0][0x188], RZ ;  /* 0x00006200dc547a10 */ /* 0x000fc60007f1e0ff */
[----:B------:R1:W4:Y:S01]  /*09c0*/  LDG.E R206, [R206.64] ;  /* 0x00000004cece7981 */ /* 0x000322000c1e1900 */
[----:B------:R-:W-:Y:S01]  /*09d0*/  IADD3.X R85, R219, c[0x0][0x18c], RZ, P0, !PT ;  /* 0x00006300db557a10 */ /* 0x000fe200007fe4ff */
[----:B------:R-:W-:Y:S01]  /*09e0*/  IMAD.WIDE.U32 R88, R212, R228, c[0x0][0x208] ;  /* 0x00008200d4587625 */ /* 0x000fe200078e00e4 */
[----:B------:R-:W-:-:S04]  /*09f0*/  IADD3 R209, R215, 0x100, RZ ;  /* 0x00000100d7d17810 */ /* 0x000fc80007ffe0ff */
[----:B0-----:R-:W4:Y:S01]  /*0a00*/  LDG.E.128 R84, [R84.64] ;  /* 0x0000000454547981 */ /* 0x001f22000c1e1d00 */
[----:B------:R-:W-:-:S03]  /*0a10*/  SHF.L.U32 R217, R209, 0x4, RZ ;  /* 0x00000004d1d97819 */ /* 0x000fc600000006ff */
[----:B------:R-:W4:Y:S01]  /*0a20*/  LDG.E.128 R88, [R88.64] ;  /* 0x0000000458587981 */ /* 0x000f22000c1e1d00 */
[----:B------:R-:W-:Y:S02]  /*0a30*/  SHF.R.U32.HI R216, RZ, 0x1c, R209 ;  /* 0x0000001cffd87819 */ /* 0x000fe400000116d1 */
[----:B------:R-:W-:Y:S02]  /*0a40*/  IADD3 R92, P0, R217, c[0x0][0x188], RZ ;  /* 0x00006200d95c7a10 */ /* 0x000fe40007f1e0ff */
[----:B------:R-:W-:Y:S02]  /*0a50*/  IADD3 R241, R215, 0x180, RZ ;  /* 0x00000180d7f17810 */ /* 0x000fe40007ffe0ff */
[----:B------:R-:W-:Y:S01]  /*0a60*/  IADD3.X R93, R216, c[0x0][0x18c], RZ, P0, !PT ;  /* 0x00006300d85d7a10 */ /* 0x000fe200007fe4ff */
[----:B------:R-:W-:Y:S01]  /*0a70*/  IMAD.WIDE.U32 R96, R209, R228, c[0x0][0x208] ;  /* 0x00008200d1607625 */ /* 0x000fe200078e00e4 */
[----:B------:R-:W-:Y:S02]  /*0a80*/  SHF.L.U32 R214, R241, 0x4, RZ ;  /* 0x00000004f1d67819 */ /* 0x000fe400000006ff */
[----:B------:R-:W-:-:S02]  /*0a90*/  SHF.R.U32.HI R213, RZ, 0x1c, R241 ;  /* 0x0000001cffd57819 */ /* 0x000fc400000116f1 */
[----:B------:R-:W4:Y:S01]  /*0aa0*/  LDG.E.128 R92, [R92.64] ;  /* 0x000000045c5c7981 */ /* 0x000f22000c1e1d00 */
[----:B------:R-:W-:-:S03]  /*0ab0*/  IADD3 R100, P0, R214, c[0x0][0x188], RZ ;  /* 0x00006200d6647a10 */ /* 0x000fc60007f1e0ff */
[----:B------:R-:W4:Y:S01]  /*0ac0*/  LDG.E.128 R96, [R96.64] ;  /* 0x0000000460607981 */ /* 0x000f22000c1e1d00 */
        /* <DEDUP_REMOVED lines=13> */
[----:B-1----:R-:W-:Y:S01]  /*0ba0*/  SHF.R.U32.HI R207, RZ, 0x1c, R199 ;  /* 0x0000001cffcf7819 */ /* 0x002fe200000116c7 */
[----:B------:R-:W4:Y:S01]  /*0bb0*/  LDG.E.128 R112, [R112.64] ;  /* 0x0000000470707981 */ /* 0x000f22000c1e1d00 */
[----:B------:R-:W-:-:S04]  /*0bc0*/  IADD3 R116, P0, R208, c[0x0][0x188], RZ ;  /* 0x00006200d0747a10 */ /* 0x000fc80007f1e0ff */
[----:B------:R-:W-:Y:S02]  /*0bd0*/  IADD3.X R117, R207, c[0x0][0x18c], RZ, P0, !PT ;  /* 0x00006300cf757a10 */ /* 0x000fe400007fe4ff */
[----:B------:R-:W-:Y:S02]  /*0be0*/  IADD3 R239, R215, 0x300, RZ ;  /* 0x00000300d7ef7810 */ /* 0x000fe40007ffe0ff */
[----:B------:R-:W-:Y:S02]  /*0bf0*/  ISETP.NE.U32.AND P1, PT, RZ, c[0x0][0x1c0], PT ;  /* 0x00007000ff007a0c */ /* 0x000fe40003f25070 */
[----:B------:R-:W4:Y:S01]  /*0c00*/  LDG.E.128 R116, [R116.64] ;  /* 0x0000000474747981 */ /* 0x000f22000c1e1d00 */
[----:B------:R-:W-:Y:S01]  /*0c10*/  IMAD.WIDE.U32 R120, R199, R228, c[0x0][0x208] ;  /* 0x00008200c7787625 */ /* 0x000fe200078e00e4 */
[----:B------:R-:W-:Y:S02]  /*0c20*/  SHF.L.U32 R204, R239, 0x4, RZ ;  /* 0x00000004efcc7819 */ /* 0x000fe400000006ff */
[----:B------:R-:W-:-:S02]  /*0c30*/  ISETP.NE.AND.EX P1, PT, RZ, c[0x0][0x1c4], PT, P1 ;  /* 0x00007100ff007a0c */ /* 0x000fc40003f25310 */
[----:B------:R-:W-:Y:S01]  /*0c40*/  SHF.R.U32.HI R202, RZ, 0x1c, R239 ;  /* 0x0000001cffca7819 */ /* 0x000fe200000116ef */
[----:B------:R-:W4:Y:S01]  /*0c50*/  LDG.E.128 R120, [R120.64] ;  /* 0x0000000478787981 */ /* 0x000f22000c1e1d00 */
[----:B------:R-:W-:-:S04]  /*0c60*/  IADD3 R124, P0, R204, c[0x0][0x188], RZ ;  /* 0x00006200cc7c7a10 */ /* 0x000fc80007f1e0ff */
[----:B------:R-:W-:Y:S02]  /*0c70*/  IADD3.X R125, R202, c[0x0][0x18c], RZ, P0, !PT ;  /* 0x00006300ca7d7a10 */ /* 0x000fe400007fe4ff */
[----:B------:R-:W-:Y:S01]  /*0c80*/  IADD3 R225, R215, 0x380, RZ ;  /* 0x00000380d7e17810 */ /* 0x000fe20007ffe0ff */
[----:B------:R-:W-:Y:S01]  /*0c90*/  IMAD.WIDE.U32 R128, R239, R228, c[0x0][0x208] ;  /* 0x00008200ef807625 */ /* 0x000fe200078e00e4 */
[----:B------:R-:W-:Y:S02]  /*0ca0*/  SHF.R.S32.HI R133, RZ, 0x1f, R198 ;  /* 0x0000001fff857819 */ /* 0x000fe400000114c6 */
[----:B------:R-:W4:Y:S01]  /*0cb0*/  LDG.E.128 R124, [R124.64] ;  /* 0x000000047c7c7981 */ /* 0x000f22000c1e1d00 */
[----:B------:R-:W-:Y:S02]  /*0cc0*/  @P1 LEA R226, P2, R198, c[0x0][0x1c0], 0x2 ;  /* 0x00007000c6e21a11 */ /* 0x000fe400078410ff */
[----:B------:R-:W-:Y:S01]  /*0cd0*/  LEA R136, P3, R215, c[0x0][0x190], 0x2 ;  /* 0x00006400d7887a11 */ /* 0x000fe200078610ff */
[----:B------:R-:W4:Y:S01]  /*0ce0*/  LDG.E.128 R128, [R128.64] ;  /* 0x0000000480807981 */ /* 0x000f22000c1e1d00 */
[----:B------:R-:W-:-:S02]  /*0cf0*/  SHF.L.U32 R201, R225, 0x4, RZ ;  /* 0x00000004e1c97819 */ /* 0x000fc400000006ff */
[----:B------:R-:W-:Y:S02]  /*0d00*/  @P1 LEA.HI.X R227, R198, c[0x0][0x1c4], R133, 0x2, P2 ;  /* 0x00007100c6e31a11 */ /* 0x000fe400010f1485 */
[----:B------:R-:W-:Y:S02]  /*0d10*/  LEA.HI.X R137, R215, c[0x0][0x194], RZ, 0x2, P3 ;  /* 0x00006500d7897a11 */ /* 0x000fe400018f14ff */
[----:B------:R-:W-:Y:S02]  /*0d20*/  LEA R134, P2, R212, c[0x0][0x190], 0x2 ;  /* 0x00006400d4867a11 */ /* 0x000fe400078410ff */
[----:B------:R-:W-:Y:S01]  /*0d30*/  SHF.R.U32.HI R200, RZ, 0x1c, R225 ;  /* 0x0000001cffc87819 */ /* 0x000fe200000116e1 */
[----:B------:R0:W5:Y:S01]  /*0d40*/  LDG.E R222, [R136.64] ;  /* 0x0000000488de7981 */ /* 0x000162000c1e1900 */
[----:B------:R-:W-:Y:S02]  /*0d50*/  IADD3 R132, P3, R201, c[0x0][0x188], RZ ;  /* 0x00006200c9847a10 */ /* 0x000fe40007f7e0ff */
[----:B------:R-:W-:-:S02]  /*0d60*/  MOV R203, 0x3f800000 ;  /* 0x3f80000000cb7802 */ /* 0x000fc40000000f00 */
[----:B------:R-:W-:Y:S02]  /*0d70*/  LEA.HI.X R135, R212, c[0x0][0x194], RZ, 0x2, P2 ;  /* 0x00006500d4877a11 */ /* 0x000fe400010f14ff */
[----:B------:R-:W-:Y:S02]  /*0d80*/  IADD3.X R133, R200, c[0x0][0x18c], RZ, P3, !PT ;  /* 0x00006300c8857a10 */ /* 0x000fe40001ffe4ff */
[----:B------:R1:W5:Y:S01]  /*0d90*/  @P1 LDG.E R203, [R226.64] ;  /* 0x00000004e2cb1981 */ /* 0x000362000c1e1900 */
[----:B------:R-:W-:-:S03]  /*0da0*/  LEA R138, P1, R209, c[0x0][0x190], 0x2 ;  /* 0x00006400d18a7a11 */ /* 0x000fc600078210ff */
[----:B------:R1:W5:Y:S01]  /*0db0*/  LDG.E R221, [R134.64] ;  /* 0x0000000486dd7981 */ /* 0x000362000c1e1900 */
[----:B------:R-:W-:Y:S01]  /*0dc0*/  LEA.HI.X R139, R209, c[0x0][0x194], RZ, 0x2, P1 ;  /* 0x00006500d18b7a11 */ /* 0x000fe200008f14ff */
[----:B0-----:R-:W-:-:S04]  /*0dd0*/  IMAD.WIDE.U32 R136, R225, R228, c[0x0][0x208] ;  /* 0x00008200e1887625 */ /* 0x001fc800078e00e4 */
[----:B------:R0:W5:Y:S04]  /*0de0*/  LDG.E R218, [R138.64] ;  /* 0x000000048ada7981 */ /* 0x000168000c1e1900 */
[----:B-1----:R-:W4:Y:S04]  /*0df0*/  LDG.E.128 R132, [R132.64] ;  /* 0x0000000484847981 */ /* 0x002f28000c1e1d00 */
[----:B0-----:R-:W4:Y:S01]  /*0e00*/  LDG.E.128 R136, [R136.64] ;  /* 0x0000000488887981 */ /* 0x001f22000c1e1d00 */
[----:B------:R-:W-:-:S04]  /*0e10*/  ISETP.NE.U32.AND P0, PT, RZ, c[0x0][0x218], PT ;  /* 0x00008600ff007a0c */ /* 0x000fc80003f05070 */
[----:B------:R-:W-:Y:S02]  /*0e20*/  ISETP.NE.AND.EX P0, PT, RZ, c[0x0][0x21c], PT, P0 ;  /* 0x00008700ff007a0c */ /* 0x000fe40003f05300 */
[----:B------:R-:W-:-:S04]  /*0e30*/  LEA R236, P2, R241, c[0x0][0x190], 0x2 ;  /* 0x00006400f1ec7a11 */ /* 0x000fc800078410ff */
[----:B------:R-:W-:Y:S02]  /*0e40*/  LEA.HI.X R237, R241, c[0x0][0x194], RZ, 0x2, P2 ;  /* 0x00006500f1ed7a11 */ /* 0x000fe400010f14ff */
[----:B------:R-:W-:-:S05]  /*0e50*/  LEA R230, P2, R205, c[0x0][0x190], 0x2 ;  /* 0x00006400cde67a11 */ /* 0x000fca00078410ff */
[----:B------:R-:W-:-:S04]  /*0e60*/  @P0 LEA R234, P1, R215, c[0x0][0x218], 0x4 ;  /* 0x00008600d7ea0a11 */ /* 0x000fc800078220ff */
[----:B------:R-:W-:Y:S02]  /*0e70*/  @P0 LEA.HI.X R235, R215, c[0x0][0x21c], RZ, 0x4, P1 ;  /* 0x00008700d7eb0a11 */ /* 0x000fe400008f24ff */
[C---:B------:R-:W-:Y:S01]  /*0e80*/  @P0 LEA R232, P1, R212.reuse, c[0x0][0x218], 0x4 ;  /* 0x00008600d4e80a11 */ /* 0x040fe200078220ff */
[----:B------:R0:W5:Y:S01]  /*0e90*/  LDG.E R215, [R236.64] ;  /* 0x00000004ecd77981 */ /* 0x000162000c1e1900 */
[----:B------:R-:W-:Y:S02]  /*0ea0*/  LEA.HI.X R231, R205, c[0x0][0x194], RZ, 0x2, P2 ;  /* 0x00006500cde77a11 */ /* 0x000fe400010f14ff */
[----:B------:R-:W-:Y:S01]  /*0eb0*/  @P0 LEA.HI.X R233, R212, c[0x0][0x21c], RZ, 0x4, P1 ;  /* 0x00008700d4e90a11 */ /* 0x000fe200008f24ff */
[----:B------:R1:W5:Y:S01]  /*0ec0*/  @P0 LDG.E.128 R40, [R234.64] ;  /* 0x00000004ea280981 */ /* 0x000362000c1e1d00 */
[----:B------:R-:W-:Y:S02]  /*0ed0*/  LEA R226, P3, R199, c[0x0][0x190], 0x2 ;  /* 0x00006400c7e27a11 */ /* 0x000fe400078610ff */
[----:B------:R-:W-:Y:S01]  /*0ee0*/  @P0 LEA R228, P1, R209, c[0x0][0x218], 0x4 ;  /* 0x00008600d1e40a11 */ /* 0x000fe200078220ff */
[----:B------:R1:W5:Y:S01]  /*0ef0*/  @P0 LDG.E.128 R44, [R232.64] ;  /* 0x00000004e82c0981 */ /* 0x000362000c1e1d00 */
[----:B------:R-:W-:-:S02]  /*0f00*/  @P0 LEA R240, P2, R241, c[0x0][0x218], 0x4 ;  /* 0x00008600f1f00a11 */ /* 0x000fc400078420ff */
[----:B------:R-:W-:Y:S01]  /*0f10*/  LEA.HI.X R227, R199, c[0x0][0x194], RZ, 0x2, P3 ;  /* 0x00006500c7e37a11 */ /* 0x000fe200018f14ff */
[----:B------:R1:W5:Y:S01]  /*0f20*/  LDG.E R212, [R230.64] ;  /* 0x00000004e6d47981 */ /* 0x000362000c1e1900 */
[----:B------:R-:W-:Y:S02]  /*0f30*/  @P0 LEA.HI.X R229, R209, c[0x0][0x21c], RZ, 0x4, P1 ;  /* 0x00008700d1e50a11 */ /* 0x000fe400008f24ff */
[----:B------:R-:W-:Y:S01]  /*0f40*/  @P0 LEA.HI.X R241, R241, c[0x0][0x21c], RZ, 0x4, P2 ;  /* 0x00008700f1f10a11 */ /* 0x000fe200010f24ff */
[----:B------:R1:W5:Y:S01]  /*0f50*/  LDG.E R209, [R226.64] ;  /* 0x00000004e2d17981 */ /* 0x000362000c1e1900 */
[----:B0-----:R-:W-:Y:S02]  /*0f60*/  @P0 LEA R236, P1, R205, c[0x0][0x218], 0x4 ;  /* 0x00008600cdec0a11 */ /* 0x001fe400078220ff */
[----:B-1----:R-:W-:Y:S01]  /*0f70*/  LEA R234, P2, R239, c[0x0][0x190], 0x2 ;  /* 0x00006400efea7a11 */ /* 0x002fe200078410ff */
[----:B------:R0:W5:Y:S01]  /*0f80*/  @P0 LDG.E.128 R48, [R228.64] ;  /* 0x00000004e4300981 */ /* 0x000162000c1e1d00 */
[----:B------:R-:W-:-:S02]  /*0f90*/  LEA R232, P3, R225, c[0x0][0x190], 0x2 ;  /* 0x00006400e1e87a11 */ /* 0x000fc400078610ff */
[----:B------:R-:W-:Y:S01]  /*0fa0*/  @P0 LEA.HI.X R237, R205, c[0x0][0x21c], RZ, 0x4, P1 ;  /* 0x00008700cded0a11 */ /* 0x000fe200008f24ff */
[----:B------:R-:W-:Y:S01]  /*0fb0*/  ULDC.U8 UR6, c[0x0][0x1f0] ;  /* 0x00007c0000067ab9 */ /* 0x000fe20000000000 */
[----:B------:R-:W-:Y:S01]  /*0fc0*/  LEA.HI.X R235, R239, c[0x0][0x194], RZ, 0x2, P2 ;  /* 0x00006500efeb7a11 */ /* 0x000fe200010f14ff */
[----:B------:R1:W5:Y:S01]  /*0fd0*/  @P0 LDG.E.128 R52, [R240.64] ;  /* 0x00000004f0340981 */ /* 0x000362000c1e1d00 */
[----:B------:R-:W-:Y:S02]  /*0fe0*/  LEA.HI.X R233, R225, c[0x0][0x194], RZ, 0x2, P3 ;  /* 0x00006500e1e97a11 */ /* 0x000fe400018f14ff */
[----:B------:R-:W-:Y:S01]  /*0ff0*/  @P0 LEA R230, P1, R199, c[0x0][0x218], 0x4 ;  /* 0x00008600c7e60a11 */ /* 0x000fe200078220ff */
[----:B------:R1:W5:Y:S01]  /*1000*/  @P0 LDG.E.128 R56, [R236.64] ;  /* 0x00000004ec380981 */ /* 0x000362000c1e1d00 */
[----:B------:R-:W-:Y:S02]  /*1010*/  @P0 LEA R226, P2, R239, c[0x0][0x218], 0x4 ;  /* 0x00008600efe20a11 */ /* 0x000fe400078420ff */
[----:B0-----:R-:W-:Y:S01]  /*1020*/  @P0 LEA R228, P3, R225, c[0x0][0x218], 0x4 ;  /* 0x00008600e1e40a11 */ /* 0x001fe200078620ff */
[----:B------:R4:W5:Y:S01]  /*1030*/  LDG.E R205, [R234.64] ;  /* 0x00000004eacd7981 */ /* 0x000962000c1e1900 */
[----:B------:R-:W-:-:S02]  /*1040*/  @P0 LEA.HI.X R231, R199, c[0x0][0x21c], RZ, 0x4, P1 ;  /* 0x00008700c7e70a11 */ /* 0x000fc400008f24ff */
[----:B------:R-:W-:Y:S01]  /*1050*/  @P0 LEA.HI.X R227, R239, c[0x0][0x21c], RZ, 0x4, P2 ;  /* 0x00008700efe30a11 */ /* 0x000fe200010f24ff */
[----:B------:R3:W5:Y:S01]  /*1060*/  LDG.E R199, [R232.64] ;  /* 0x00000004e8c77981 */ /* 0x000762000c1e1900 */
[----:B------:R-:W-:-:S03]  /*1070*/  @P0 LEA.HI.X R229, R225, c[0x0][0x21c], RZ, 0x4, P3 ;  /* 0x00008700e1e50a11 */ /* 0x000fc600018f24ff */
[----:B------:R0:W5:Y:S04]  /*1080*/  @P0 LDG.E.128 R60, [R230.64] ;  /* 0x00000004e63c0981 */ /* 0x000168000c1e1d00 */
[----:B------:R0:W5:Y:S04]  /*1090*/  @P0 LDG.E.128 R64, [R226.64] ;  /* 0x00000004e2400981 */ /* 0x000168000c1e1d00 */
[----:B------:R0:W5:Y:S01]  /*10a0*/  @P0 LDG.E.128 R68, [R228.64] ;  /* 0x00000004e4440981 */ /* 0x000162000c1e1d00 */
[----:B------:R-:W-:-:S04]  /*10b0*/  ISETP.NE.AND P0, PT, RZ, UR6, PT ;  /* 0x00000006ff007c0c */ /* 0x000fc8000bf05270 */
[----:B--2---:R-:W-:Y:S01]  /*10c0*/  FSEL R249, R249, RZ, !P0 ;  /* 0x000000fff9f97208 */ /* 0x004fe20004000000 */
[----:B---3--:R-:W-:-:S04]  /*10d0*/  FMUL.FTZ R232, R197, R80 ;  /* 0x00000050c5e87220 */ /* 0x008fc80000410000 */
[C---:B----4-:R-:W-:Y:S02]  /*10e0*/  FADD.FTZ R235, -R249.reuse, R78 ;  /* 0x0000004ef9eb7221 */ /* 0x050fe40000010100 */
[C---:B------:R-:W-:Y:S02]  /*10f0*/  FADD.FTZ R225, -R249.reuse, R76 ;  /* 0x0000004cf9e17221 */ /* 0x040fe40000010100 */
[----:B0-----:R-:W-:Y:S02]  /*1100*/  FMUL.FTZ R230, R206, R235 ;  /* 0x000000ebcee67220 */ /* 0x001fe40000410000 */
[----:B------:R-:W-:Y:S02]  /*1110*/  FMUL.FTZ R235, R196, R81 ;  /* 0x00000051c4eb7220 */ /* 0x000fe40000410000 */
[----:B------:R-:W-:Y:S02]  /*1120*/  FADD.FTZ R76, RZ, R232 ;  /* 0x000000e8ff4c7221 */ /* 0x000fe40000010000 */
[----:B------:R-:W-:-:S02]  /*1130*/  FADD.FTZ R77, -R249, R77 ;  /* 0x0000004df94d7221 */ /* 0x000fc40000010100 */
[----:B------:R-:W-:Y:S02]  /*1140*/  FMUL.FTZ R225, R206, R225 ;  /* 0x000000e1cee17220 */ /* 0x000fe40000410000 */
[----:B------:R-:W-:Y:S02]  /*1150*/  FADD.FTZ R78, R76, R235 ;  /* 0x000000eb4c4e7221 */ /* 0x000fe40000010000 */
[----:B------:R-:W-:Y:S02]  /*1160*/  FMUL.FTZ R226, R206, R77 ;  /* 0x0000004dcee27220 */ /* 0x000fe40000410000 */
[----:B------:R-:W-:Y:S02]  /*1170*/  FFMA.FTZ R76, R225, R232, RZ ;  /* 0x000000e8e14c7223 */ /* 0x000fe400000100ff */
[----:B------:R-:W-:Y:S02]  /*1180*/  FADD.FTZ R227, -R249, R84 ;  /* 0x00000054f9e37221 */ /* 0x000fe40000010100 */
[----:B-1----:R-:W-:-:S02]  /*1190*/  FMUL.FTZ R237, R195, R82 ;  /* 0x00000052c3ed7220 */ /* 0x002fc40000410000 */
[----:B------:R-:W-:Y:S02]  /*11a0*/  FADD.FTZ R79, -R249, R79 ;  /* 0x0000004ff94f7221 */ /* 0x000fe40000010100 */
[----:B------:R-:W-:Y:S02]  /*11b0*/  FFMA.FTZ R76, R226, R235, R76 ;  /* 0x000000ebe24c7223 */ /* 0x000fe4000001004c */
[----:B------:R-:W-:Y:S02]  /*11c0*/  FMUL.FTZ R227, R206, R227 ;  /* 0x000000e3cee37220 */ /* 0x000fe40000410000 */
[----:B------:R-:W-:Y:S02]  /*11d0*/  FMUL.FTZ R236, R194, R83 ;  /* 0x00000053c2ec7220 */ /* 0x000fe40000410000 */
[----:B------:R-:W-:Y:S02]  /*11e0*/  FADD.FTZ R77, R78, R237 ;  /* 0x000000ed4e4d7221 */ /* 0x000fe40000010000 */
[----:B------:R-:W-:-:S02]  /*11f0*/  FMUL.FTZ R233, R206, R79 ;  /* 0x0000004fcee97220 */ /* 0x000fc40000410000 */
[----:B------:R-:W-:Y:S02]  /*1200*/  FFMA.FTZ R76, R230, R237, R76 ;  /* 0x000000ede64c7223 */ /* 0x000fe4000001004c */
[C---:B------:R-:W-:Y:S02]  /*1210*/  FADD.FTZ R30, R88.reuse, R30 ;  /* 0x0000001e581e7221 */ /* 0x040fe40000010000 */
[----:B------:R-:W-:Y:S02]  /*1220*/  FFMA.FTZ R2, R88, R227, R2 ;  /* 0x000000e358027223 */ /* 0x000fe40000010002 */
[----:B------:R-:W-:Y:S02]  /*1230*/  FMUL.FTZ R88, R193, R88 ;  /* 0x00000058c1587220 */ /* 0x000fe40000410000 */
[----:B------:R-:W-:Y:S02]  /*1240*/  FADD.FTZ R77, R77, R236 ;  /* 0x000000ec4d4d7221 */ /* 0x000fe40000010000 */
[----:B------:R-:W-:-:S02]  /*1250*/  FADD.FTZ R85, -R249, R85 ;  /* 0x00000055f9557221 */ /* 0x000fc40000010100 */
[----:B------:R-:W-:Y:S02]  /*1260*/  FFMA.FTZ R78, R233, R236, R76 ;  /* 0x000000ece94e7223 */ /* 0x000fe4000001004c */
[----:B------:R-:W-:Y:S02]  /*1270*/  FADD.FTZ R76, R77, R88 ;  /* 0x000000584d4c7221 */ /* 0x000fe40000010000 */
[----:B------:R-:W-:Y:S02]  /*1280*/  FADD.FTZ R231, -R249, R86 ;  /* 0x00000056f9e77221 */ /* 0x000fe40000010100 */
[----:B------:R-:W-:Y:S02]  /*1290*/  FMUL.FTZ R228, R206, R85 ;  /* 0x00000055cee47220 */ /* 0x000fe40000410000 */
[----:B------:R-:W-:Y:S02]  /*12a0*/  FMUL.FTZ R229, R192, R89 ;  /* 0x00000059c0e57220 */ /* 0x000fe40000410000 */
        /* <DEDUP_REMOVED lines=21> */
[C---:B------:R-:W-:Y:S02]  /*1400*/  FADD.FTZ R87, -R249.reuse, R100 ;  /* 0x00000064f9577221 */ /* 0x040fe40000010100 */
[----:B------:R-:W-:Y:S02]  /*1410*/  FADD.FTZ R95, -R249, R95 ;  /* 0x0000005ff95f7221 */ /* 0x000fe40000010100 */
[----:B------:R-:W-:Y:S02]  /*1420*/  FMUL.FTZ R241, R206, R241 ;  /* 0x000000f1cef17220 */ /* 0x000fe40000410000 */
[----:B------:R-:W-:-:S02]  /*1430*/  FMUL.FTZ R246, R187, R98 ;  /* 0x00000062bbf67220 */ /* 0x000fc40000410000 */
[----:B------:R-:W-:Y:S02]  /*1440*/  FADD.FTZ R79, R76, R243 ;  /* 0x000000f34c4f7221 */ /* 0x000fe40000010000 */
[----:B------:R-:W-:Y:S02]  /*1450*/  FFMA.FTZ R77, R240, R243, R77 ;  /* 0x000000f3f04d7223 */ /* 0x000fe4000001004d */
[----:B------:R-:W-:Y:S02]  /*1460*/  FADD.FTZ R101, -R249, R101 ;  /* 0x00000065f9657221 */ /* 0x000fe40000010100 */
[C---:B------:R-:W-:Y:S02]  /*1470*/  FMUL.FTZ R87, R206.reuse, R87 ;  /* 0x00000057ce577220 */ /* 0x040fe40000410000 */
[----:B------:R-:W-:Y:S02]  /*1480*/  FMUL.FTZ R244, R206, R95 ;  /* 0x0000005fcef47220 */ /* 0x000fe40000410000 */
[----:B------:R-:W-:-:S02]  /*1490*/  FMUL.FTZ R245, R186, R99 ;  /* 0x00000063baf57220 */ /* 0x000fc40000410000 */
[----:B------:R-:W-:Y:S02]  /*14a0*/  FADD.FTZ R76, R79, R246 ;  /* 0x000000f64f4c7221 */ /* 0x000fe40000010000 */
[----:B------:R-:W-:Y:S02]  /*14b0*/  FFMA.FTZ R77, R241, R246, R77 ;  /* 0x000000f6f14d7223 */ /* 0x000fe4000001004d */
[C---:B------:R-:W-:Y:S02]  /*14c0*/  FADD.FTZ R31, R91.reuse, R31 ;  /* 0x0000001f5b1f7221 */ /* 0x040fe40000010000 */
[----:B------:R-:W-:Y:S02]  /*14d0*/  FFMA.FTZ R3, R91, R248, R3 ;  /* 0x000000f85b037223 */ /* 0x000fe40000010003 */
[----:B------:R-:W-:Y:S02]  /*14e0*/  FADD.FTZ R91, -R249, R102 ;  /* 0x00000066f95b7221 */ /* 0x000fe40000010100 */
[----:B------:R-:W-:-:S02]  /*14f0*/  FADD.FTZ R39, R104, R39 ;  /* 0x0000002768277221 */ /* 0x000fc40000010000 */
[----:B------:R-:W-:Y:S02]  /*1500*/  FMUL.FTZ R86, R206, R101 ;  /* 0x00000065ce567220 */ /* 0x000fe40000410000 */
[----:B------:R-:W-:Y:S02]  /*1510*/  FFMA.FTZ R10, R104, R87, R10 ;  /* 0x00000057680a7223 */ /* 0x000fe4000001000a */
[----:B------:R-:W-:Y:S02]  /*1520*/  FMUL.FTZ R104, R185, R104 ;  /* 0x00000068b9687220 */ /* 0x000fe40000410000 */
[----:B------:R-:W-:Y:S02]  /*1530*/  FADD.FTZ R79, R76, R245 ;  /* 0x000000f54c4f7221 */ /* 0x000fe40000010000 */
[----:B------:R-:W-:Y:S02]  /*1540*/  FFMA.FTZ R77, R244, R245, R77 ;  /* 0x000000f5f44d7223 */ /* 0x000fe4000001004d */
[----:B------:R-:W-:-:S02]  /*1550*/  FADD.FTZ R103, -R249, R103 ;  /* 0x00000067f9677221 */ /* 0x000fc40000010100 */
[C---:B------:R-:W-:Y:S02]  /*1560*/  FADD.FTZ R37, R105.reuse, R37 ;  /* 0x0000002569257221 */ /* 0x040fe40000010000 */
[----:B------:R-:W-:Y:S02]  /*1570*/  FMUL.FTZ R91, R206, R91 ;  /* 0x0000005bce5b7220 */ /* 0x000fe40000410000 */
[----:B------:R-:W-:Y:S02]  /*1580*/  FFMA.FTZ R9, R105, R86, R9 ;  /* 0x0000005669097223 */ /* 0x000fe40000010009 */
[----:B------:R-:W-:Y:S02]  /*1590*/  FMUL.FTZ R105, R166, R105 ;  /* 0x00000069a6697220 */ /* 0x000fe40000410000 */
[----:B------:R-:W-:Y:S02]  /*15a0*/  FADD.FTZ R76, R79, R104 ;  /* 0x000000684f4c7221 */ /* 0x000fe40000010000 */
[----:B------:R-:W-:-:S02]  /*15b0*/  FFMA.FTZ R77, R87, R104, R77 ;  /* 0x00000068574d7223 */ /* 0x000fc4000001004d */
[----:B------:R-:W-:Y:S02]  /*15c0*/  FMUL.FTZ R250, R206, R103 ;  /* 0x00000067cefa7220 */ /* 0x000fe40000410000 */
[C---:B------:R-:W-:Y:S02]  /*15d0*/  FADD.FTZ R141, R106.reuse, R141 ;  /* 0x0000008d6a8d7221 */ /* 0x040fe40000010000 */
[----:B------:R-:W-:Y:S02]  /*15e0*/  FFMA.FTZ R12, R106, R91, R12 ;  /* 0x0000005b6a0c7223 */ /* 0x000fe4000001000c */
        /* <DEDUP_REMOVED lines=9> */
[C---:B------:R-:W-:Y:S02]  /*1680*/  FADD.FTZ R38, R107.reuse, R38 ;  /* 0x000000266b267221 */ /* 0x040fe40000010000 */
        /* <DEDUP_REMOVED lines=8> */
[----:B------:R-:W-:Y:S02]  /*1710*/  FADD.FTZ R111, -R249, R111 ;  /* 0x0000006ff96f7221 */ /* 0x000fe40000010100 */
[----:B------:R-:W-:Y:S02]  /*1720*/  FADD.FTZ R140, R113, R140 ;  /* 0x0000008c718c7221 */ /* 0x000fe40000010000 */
[----:B------:R-:W-:-:S02]  /*1730*/  FMUL.FTZ R107, R206, R107 ;  /* 0x0000006bce6b7220 */ /* 0x000fc40000410000 */
[----:B------:R-:W-:Y:S02]  /*1740*/  FFMA.FTZ R13, R113, R108, R13 ;  /* 0x0000006c710d7223 */ /* 0x000fe4000001000d */
[----:B------:R-:W-:Y:S02]  /*1750*/  FMUL.FTZ R113, R170, R113 ;  /* 0x00000071aa717220 */ /* 0x000fe40000410000 */
[----:B------:R-:W-:Y:S02]  /*1760*/  FADD.FTZ R76, R79, R112 ;  /* 0x000000704f4c7221 */ /* 0x000fe40000010000 */
[----:B------:R-:W-:Y:S02]  /*1770*/  FFMA.FTZ R77, R103, R112, R77 ;  /* 0x00000070674d7223 */ /* 0x000fe4000001004d */
[C---:B------:R-:W-:Y:S02]  /*1780*/  FADD.FTZ R33, R97.reuse, R33 ;  /* 0x0000002161217221 */ /* 0x040fe40000010000 */
[----:B------:R-:W-:-:S02]  /*1790*/  FFMA.FTZ R5, R97, R240, R5 ;  /* 0x000000f061057223 */ /* 0x000fc40000010005 */
[C---:B------:R-:W-:Y:S02]  /*17a0*/  FADD.FTZ R145, R114.reuse, R145 ;  /* 0x0000009172917221 */ /* 0x040fe40000010000 */
[----:B------:R-:W-:Y:S02]  /*17b0*/  FFMA.FTZ R16, R114, R107, R16 ;  /* 0x0000006b72107223 */ /* 0x000fe40000010010 */
[----:B------:R-:W-:Y:S02]  /*17c0*/  FMUL.FTZ R110, R206, R111 ;  /* 0x0000006fce6e7220 */ /* 0x000fe40000410000 */
[----:B------:R-:W-:Y:S02]  /*17d0*/  FADD.FTZ R97, -R249, R116 ;  /* 0x00000074f9617221 */ /* 0x000fe40000010100 */
[----:B------:R-:W-:Y:S02]  /*17e0*/  FMUL.FTZ R114, R169, R114 ;  /* 0x00000072a9727220 */ /* 0x000fe40000410000 */
[----:B------:R-:W-:-:S02]  /*17f0*/  FADD.FTZ R79, R76, R113 ;  /* 0x000000714c4f7221 */ /* 0x000fc40000010000 */
[----:B------:R-:W-:Y:S02]  /*1800*/  FFMA.FTZ R77, R108, R113, R77 ;  /* 0x000000716c4d7223 */ /* 0x000fe4000001004d */
[C---:B------:R-:W-:Y:S02]  /*1810*/  FADD.FTZ R142, R115.reuse, R142 ;  /* 0x0000008e738e7221 */ /* 0x040fe40000010000 */
[----:B------:R-:W-:Y:S02]  /*1820*/  FFMA.FTZ R15, R115, R110, R15 ;  /* 0x0000006e730f7223 */ /* 0x000fe4000001000f */
[----:B------:R-:W-:Y:S02]  /*1830*/  FADD.FTZ R117, -R249, R117 ;  /* 0x00000075f9757221 */ /* 0x000fe40000010100 */
[----:B------:R-:W-:Y:S02]  /*1840*/  FMUL.FTZ R97, R206, R97 ;  /* 0x00000061ce617220 */ /* 0x000fe40000410000 */
[----:B------:R-:W-:-:S02]  /*1850*/  FMUL.FTZ R115, R172, R115 ;  /* 0x00000073ac737220 */ /* 0x000fc40000410000 */
[----:B------:R-:W-:Y:S02]  /*1860*/  FADD.FTZ R76, R79, R114 ;  /* 0x000000724f4c7221 */ /* 0x000fe40000010000 */
[----:B------:R-:W-:Y:S02]  /*1870*/  FFMA.FTZ R77, R107, R114, R77 ;  /* 0x000000726b4d7223 */ /* 0x000fe4000001004d */
[C---:B------:R-:W-:Y:S02]  /*1880*/  FADD.FTZ R34, R96.reuse, R34 ;  /* 0x0000002260227221 */ /* 0x040fe40000010000 */
[----:B------:R-:W-:Y:S02]  /*1890*/  FFMA.FTZ R6, R96, R239, R6 ;  /* 0x000000ef60067223 */ /* 0x000fe40000010006 */
[C---:B------:R-:W-:Y:S02]  /*18a0*/  FADD.FTZ R35, R99.reuse, R35 ;  /* 0x0000002363237221 */ /* 0x040fe40000010000 */
        /* <DEDUP_REMOVED lines=40> */
[----:B------:R-:W-:Y:S02]  /*1b30*/  FADD.FTZ R127, -R249, R127 ;  /* 0x0000007ff97f7221 */ /* 0x000fe40000010100 */
[C---:B------:R-:W-:Y:S02]  /*1b40*/  FADD.FTZ R148, R129.reuse, R148 ;  /* 0x0000009481947221 */ /* 0x040fe40000010000 */
[----:B------:R-:W-:-:S02]  /*1b50*/  FFMA.FTZ R21, R129, R90, R21 ;  /* 0x0000005a81157223 */ /* 0x000fc40000010015 */
[----:B------:R-:W-:Y:S02]  /*1b60*/  FMUL.FTZ R93, R206, R93 ;  /* 0x0000005dce5d7220 */ /* 0x000fe40000410000 */
[----:B------:R-:W-:Y:S02]  /*1b70*/  FMUL.FTZ R129, R178, R129 ;  /* 0x00000081b2817220 */ /* 0x000fe40000410000 */
[----:B------:R-:W-:Y:S02]  /*1b80*/  FADD.FTZ R76, R79, R128 ;  /* 0x000000804f4c7221 */ /* 0x000fe40000010000 */
        /* <DEDUP_REMOVED lines=30> */
[----:B------:R-:W-:Y:S02]  /*1d70*/  FADD.FTZ R135, -R249, R135 ;  /* 0x00000087f9877221 */ /* 0x000fe40000010100 */
        /* <DEDUP_REMOVED lines=8> */
[----:B------:R-:W-:Y:S01]  /*1e00*/  FFMA.FTZ R77, R101, R138, R77 ;  /* 0x0000008a654d7223 */ /* 0x000fe2000001004d */
[----:B------:R-:W-:Y:S01]  /*1e10*/  LOP3.LUT P1, RZ, R156, 0x1f, RZ, 0xc0, !PT ;  /* 0x0000001f9cff7812 */ /* 0x000fe2000782c0ff */
        /* <DEDUP_REMOVED lines=11> */
[----:B------:R-:W-:Y:S01]  /*1ed0*/  FFMA.FTZ R83, R102, R98, R77 ;  /* 0x0000006266537223 */ /* 0x000fe2000001004d */
[----:B------:R-:W-:Y:S05]  /*1ee0*/  BRA.DIV ~URZ, `(.L_x_10001) ;  /* 0x00001e027f007947 */ /* 0x000fea000b800000 */
[----:B------:R0:W1:Y:S02]  /*1ef0*/  SHFL.DOWN PT, R78, R81, 0x10, 0x1f ;  /* 0x0a001f00514e7f89 */ /* 0x00006400000e0000 */
.L_x_10012:
        /* <DEDUP_REMOVED lines=18> */
.L_x_10013:
        /* <DEDUP_REMOVED lines=17> */
[----:B------:R-:W-:Y:S01]  /*2130*/  IADD3 R116, P4, R224, c[0x0][0x248], RZ ;  /* 0x00009200e0747a10 */ /* 0x000fe20007f9e0ff */
        /* <DEDUP_REMOVED lines=27> */
[----:B------:R-:W-:Y:S02]  /*22f0*/  FFMA.FTZ R248, R248, R85, R84 ;  /* 0x00000055f8f87223 */ /* 0x000fe40000010054 */
[C---:B------:R-:W-:Y:S02]  /*2300*/  FMUL.FTZ R81, R206.reuse, R225 ;  /* 0x000000e1ce517220 */ /* 0x040fe40000410000 */
[C---:B------:R-:W-:Y:S02]  /*2310*/  FMUL.FTZ R80, R206.reuse, R235 ;  /* 0x000000ebce507220 */ /* 0x040fe40000410000 */
[----:B------:R-:W-:-:S02]  /*2320*/  FMUL.FTZ R237, R206, R237 ;  /* 0x000000edceed7220 */ /* 0x000fc40000410000 */
[----:B------:R-:W-:Y:S02]  /*2330*/  FMUL.FTZ R82, R206, R233 ;  /* 0x000000e9ce527220 */ /* 0x000fe40000410000 */
[----:B------:R-:W-:Y:S02]  /*2340*/  FADD.FTZ R247, R247, -R248 ;  /* 0x800000f8f7f77221 */ /* 0x000fe40000010000 */
[----:B-----5:R-:W-:Y:S02]  /*2350*/  @P0 FADD.FTZ R81, R40, R81 ;  /* 0x0000005128510221 */ /* 0x020fe40000010000 */
[----:B------:R-:W-:Y:S02]  /*2360*/  @P0 FADD.FTZ R80, R41, R80 ;  /* 0x0000005029500221 */ /* 0x000fe40000010000 */
[----:B------:R-:W-:Y:S02]  /*2370*/  @P0 FADD.FTZ R237, R42, R237 ;  /* 0x000000ed2aed0221 */ /* 0x000fe40000010000 */
[----:B------:R-:W-:Y:S01]  /*2380*/  @P0 FADD.FTZ R82, R43, R82 ;  /* 0x000000522b520221 */ /* 0x000fe20000010000 */
[----:B------:R-:W-:Y:S05]  /*2390*/  @!P2 BRA `(.L_x_10003) ;  /* 0x000000700000a947 */ /* 0x000fea0003800000 */
[----:B------:R-:W-:Y:S02]  /*23a0*/  IADD3 R224, P5, R224, c[0x0][0x258], RZ ;  /* 0x00009600e0e07a10 */ /* 0x000fe40007fbe0ff */
[----:B------:R-:W-:-:S02]  /*23b0*/  SEL R79, R82, R75, P1 ;  /* 0x0000004b524f7207 */ /* 0x000fc40000800000 */
[----:B------:R-:W-:Y:S02]  /*23c0*/  SEL R78, R237, R74, P1 ;  /* 0x0000004aed4e7207 */ /* 0x000fe40000800000 */
[----:B------:R-:W-:Y:S02]  /*23d0*/  SEL R77, R80, R73, P1 ;  /* 0x00000049504d7207 */ /* 0x000fe40000800000 */
[----:B------:R-:W-:Y:S02]  /*23e0*/  IADD3.X R225, R223, c[0x0][0x25c], RZ, P5, !PT ;  /* 0x00009700dfe17a10 */ /* 0x000fe40002ffe4ff */
[----:B------:R-:W-:-:S05]  /*23f0*/  SEL R76, R81, R72, P1 ;  /* 0x00000048514c7207 */ /* 0x000fca0000800000 */
[----:B------:R0:W-:Y:S02]  /*2400*/  STG.E.128 [R224.64], R76 ;  /* 0x0000004ce0007986 */ /* 0x0001e4000c101d04 */
.L_x_10003:
[-C--:B------:R-:W-:Y:S01]  /*2410*/  FMUL.FTZ R82, R82, R203.reuse ;  /* 0x000000cb52527220 */ /* 0x080fe20000410000 */
[----:B------:R-:W-:Y:S01]  /*2420*/  IADD3.X R117, R223, c[0x0][0x24c], RZ, P4, !PT ;  /* 0x00009300df757a10 */ /* 0x000fe200027fe4ff */
[-C--:B------:R-:W-:Y:S01]  /*2430*/  FMUL.FTZ R80, R80, R203.reuse ;  /* 0x000000cb50507220 */ /* 0x080fe20000410000 */
[----:B------:R-:W-:Y:S01]  /*2440*/  LOP3.LUT P4, RZ, R222, 0xff000000, RZ, 0xc0, !PT ;  /* 0xff000000deff7812 */ /* 0x000fe2000788c0ff */
[----:B------:R-:W-:Y:S01]  /*2450*/  FMUL.FTZ R83, R82, c[0x0][0x1e8] ;  /* 0x00007a0052537a20 */ /* 0x000fe20000410000 */
[C---:B------:R-:W-:Y:S01]  /*2460*/  LOP3.LUT P5, RZ, R222.reuse, 0xff, RZ, 0xc0, !PT ;  /* 0x000000ffdeff7812 */ /* 0x040fe200078ac0ff */
[-C--:B------:R-:W-:Y:S01]  /*2470*/  FMUL.FTZ R237, R237, R203.reuse ;  /* 0x000000cbeded7220 */ /* 0x080fe20000410000 */
[----:B------:R-:W-:Y:S01]  /*2480*/  LOP3.LUT P6, RZ, R222, 0xff00, RZ, 0xc0, !PT ;  /* 0x0000ff00deff7812 */ /* 0x000fe200078cc0ff */
[----:B------:R-:W-:Y:S01]  /*2490*/  FMUL.FTZ R81, R81, R203 ;  /* 0x000000cb51517220 */ /* 0x000fe20000410000 */
[----:B------:R-:W-:Y:S01]  /*24a0*/  SEL R83, R83, RZ, P4 ;  /* 0x000000ff53537207 */ /* 0x000fe20002000000 */
[----:B0-----:R-:W-:Y:S01]  /*24b0*/  FMUL.FTZ R76, R80, c[0x0][0x1e8] ;  /* 0x00007a00504c7a20 */ /* 0x001fe20000410000 */
[----:B------:R-:W-:Y:S01]  /*24c0*/  LOP3.LUT P4, RZ, R222, 0xff0000, RZ, 0xc0, !PT ;  /* 0x00ff0000deff7812 */ /* 0x000fe2000788c0ff */
[----:B------:R-:W-:-:S02]  /*24d0*/  FMUL.FTZ R82, R237, c[0x0][0x1e8] ;  /* 0x00007a00ed527a20 */ /* 0x000fc40000410000 */
[----:B------:R-:W-:Y:S01]  /*24e0*/  FMUL.FTZ R80, R81, c[0x0][0x1e8] ;  /* 0x00007a0051507a20 */ /* 0x000fe20000410000 */
[----:B------:R-:W-:Y:S01]  /*24f0*/  SEL R81, R76, RZ, P6 ;  /* 0x000000ff4c517207 */ /* 0x000fe20003000000 */
[--C-:B------:R-:W-:Y:S01]  /*2500*/  FFMA.FTZ R231, R231, R85, R84.reuse ;  /* 0x00000055e7e77223 */ /* 0x100fe20000010054 */
[----:B------:R-:W-:Y:S01]  /*2510*/  SEL R82, R82, RZ, P4 ;  /* 0x000000ff52527207 */ /* 0x000fe20002000000 */
[----:B------:R-:W-:Y:S01]  /*2520*/  FMUL.FTZ R124, R206, R247 ;  /* 0x000000f7ce7c7220 */ /* 0x000fe20000410000 */
[----:B------:R-:W-:Y:S01]  /*2530*/  SEL R80, R80, RZ, P5 ;  /* 0x000000ff50507207 */ /* 0x000fe20002800000 */
[----:B------:R-:W-:Y:S01]  /*2540*/  FADD.FTZ R231, R234, -R231 ;  /* 0x800000e7eae77221 */ /* 0x000fe20000010000 */
[----:B------:R-:W-:Y:S01]  /*2550*/  LOP3.LUT P5, RZ, R221, 0xff000000, RZ, 0xc0, !PT ;  /* 0xff000000ddff7812 */ /* 0x000fe200078ac0ff */
[-CC-:B------:R-:W-:Y:S01]  /*2560*/  FFMA.FTZ R227, R227, R85.reuse, R84.reuse ;  /* 0x00000055e3e37223 */ /* 0x180fe20000010054 */
[----:B------:R-:W-:Y:S01]  /*2570*/  LOP3.LUT P4, RZ, R221, 0xff, RZ, 0xc0, !PT ;  /* 0x000000ffddff7812 */ /* 0x000fe2000788c0ff */
[----:B------:R-:W-:Y:S01]  /*2580*/  FFMA.FTZ R228, R228, R85, R84 ;  /* 0x00000055e4e47223 */ /* 0x000fe20000010054 */
[----:B------:R0:W-:Y:S01]  /*2590*/  STG.E.128 [R116.64], R80 ;  /* 0x0000005074007986 */ /* 0x0001e2000c101d04 */
[----:B------:R-:W-:Y:S01]  /*25a0*/  @P0 FADD.FTZ R124, R47, R124 ;  /* 0x0000007c2f7c0221 */ /* 0x000fe20000010000 */
[----:B------:R-:W-:Y:S01]  /*25b0*/  LOP3.LUT P6, RZ, R221, 0xff00, RZ, 0xc0, !PT ;  /* 0x0000ff00ddff7812 */ /* 0x000fe200078cc0ff */
[----:B------:R-:W-:-:S02]  /*25c0*/  FMUL.FTZ R231, R206, R231 ;  /* 0x000000e7cee77220 */ /* 0x000fc40000410000 */
[----:B------:R-:W-:Y:S02]  /*25d0*/  FADD.FTZ R227, R88, -R227 ;  /* 0x800000e358e37221 */ /* 0x000fe40000010000 */
[----:B------:R-:W-:Y:S02]  /*25e0*/  FADD.FTZ R229, R229, -R228 ;  /* 0x800000e4e5e57221 */ /* 0x000fe40000010000 */
[----:B------:R-:W-:Y:S02]  /*25f0*/  FMUL.FTZ R77, R124, R203 ;  /* 0x000000cb7c4d7220 */ /* 0x000fe40000410000 */
[----:B------:R-:W-:Y:S02]  /*2600*/  @P0 FADD.FTZ R231, R46, R231 ;  /* 0x000000e72ee70221 */ /* 0x000fe40000010000 */
[C---:B------:R-:W-:Y:S02]  /*2610*/  FMUL.FTZ R227, R206.reuse, R227 ;  /* 0x000000e3cee37220 */ /* 0x040fe40000410000 */
[----:B------:R-:W-:-:S02]  /*2620*/  FMUL.FTZ R88, R206, R229 ;  /* 0x000000e5ce587220 */ /* 0x000fc40000410000 */
[----:B------:R-:W-:Y:S02]  /*2630*/  FMUL.FTZ R77, R77, c[0x0][0x1e8] ;  /* 0x00007a004d4d7a20 */ /* 0x000fe40000410000 */
[-C--:B------:R-:W-:Y:S02]  /*2640*/  FMUL.FTZ R76, R231, R203.reuse ;  /* 0x000000cbe74c7220 */ /* 0x080fe40000410000 */
[----:B------:R-:W-:Y:S01]  /*2650*/  @P0 FADD.FTZ R227, R44, R227 ;  /* 0x000000e32ce30221 */ /* 0x000fe20000010000 */
[----:B------:R-:W-:Y:S01]  /*2660*/  SEL R79, R77, RZ, P5 ;  /* 0x000000ff4d4f7207 */ /* 0x000fe20002800000 */
[----:B------:R-:W-:Y:S01]  /*2670*/  @P0 FADD.FTZ R88, R45, R88 ;  /* 0x000000582d580221 */ /* 0x000fe20000010000 */
[----:B------:R-:W-:Y:S01]  /*2680*/  LOP3.LUT P5, RZ, R221, 0xff0000, RZ, 0xc0, !PT ;  /* 0x00ff0000ddff7812 */ /* 0x000fe200078ac0ff */
[----:B------:R-:W-:Y:S02]  /*2690*/  FMUL.FTZ R78, R76, c[0x0][0x1e8] ;  /* 0x00007a004c4e7a20 */ /* 0x000fe40000410000 */
[----:B------:R-:W-:-:S02]  /*26a0*/  FMUL.FTZ R77, R88, R203 ;  /* 0x000000cb584d7220 */ /* 0x000fc40000410000 */
[----:B------:R-:W-:Y:S01]  /*26b0*/  FMUL.FTZ R76, R227, R203 ;  /* 0x000000cbe34c7220 */ /* 0x000fe20000410000 */
[----:B------:R-:W-:Y:S01]  /*26c0*/  SEL R78, R78, RZ, P5 ;  /* 0x000000ff4e4e7207 */ /* 0x000fe20002800000 */
[----:B------:R-:W-:Y:S01]  /*26d0*/  FMUL.FTZ R77, R77, c[0x0][0x1e8] ;  /* 0x00007a004d4d7a20 */ /* 0x000fe20000410000 */
[----:B------:R-:W-:Y:S01]  /*26e0*/  IADD3 R118, P5, R220, c[0x0][0x248], RZ ;  /* 0x00009200dc767a10 */ /* 0x000fe20007fbe0ff */
[----:B------:R-:W-:Y:S02]  /*26f0*/  FMUL.FTZ R76, R76, c[0x0][0x1e8] ;  /* 0x00007a004c4c7a20 */ /* 0x000fe40000410000 */
[-CC-:B------:R-:W-:Y:S01]  /*2700*/  FFMA.FTZ R239, R239, R85.reuse, R84.reuse ;  /* 0x00000055efef7223 */ /* 0x180fe20000010054 */
[----:B------:R-:W-:Y:S01]  /*2710*/  IADD3.X R119, R219, c[0x0][0x24c], RZ, P5, !PT ;  /* 0x00009300db777a10 */ /* 0x000fe20002ffe4ff */
[-CC-:B------:R-:W-:Y:S01]  /*2720*/  FFMA.FTZ R240, R240, R85.reuse, R84.reuse ;  /* 0x00000055f0f07223 */ /* 0x180fe20000010054 */
[----:B------:R-:W-:Y:S01]  /*2730*/  SEL R77, R77, RZ, P6 ;  /* 0x000000ff4d4d7207 */ /* 0x000fe20003000000 */
[-CC-:B------:R-:W-:Y:S01]  /*2740*/  FFMA.FTZ R241, R241, R85.reuse, R84.reuse ;  /* 0x00000055f1f17223 */ /* 0x180fe20000010054 */
[----:B------:R-:W-:Y:S01]  /*2750*/  SEL R76, R76, RZ, P4 ;  /* 0x000000ff4c4c7207 */ /* 0x000fe20002000000 */
[----:B------:R-:W-:-:S02]  /*2760*/  FFMA.FTZ R244, R244, R85, R84 ;  /* 0x00000055f4f47223 */ /* 0x000fc40000010054 */
[----:B------:R-:W-:Y:S02]  /*2770*/  FFMA.FTZ R250, R250, R85, R84 ;  /* 0x00000055fafa7223 */ /* 0x000fe40000010054 */
[----:B------:R-:W-:Y:S02]  /*2780*/  FADD.FTZ R239, R242, -R239 ;  /* 0x800000eff2ef7221 */ /* 0x000fe40000010000 */
[----:B------:R-:W-:Y:S02]  /*2790*/  FADD.FTZ R243, R243, -R240 ;  /* 0x800000f0f3f37221 */ /* 0x000fe40000010000 */
[----:B------:R-:W-:Y:S02]  /*27a0*/  FADD.FTZ R241, R246, -R241 ;  /* 0x800000f1f6f17221 */ /* 0x000fe40000010000 */
[----:B------:R-:W-:Y:S02]  /*27b0*/  FADD.FTZ R245, R245, -R244 ;  /* 0x800000f4f5f57221 */ /* 0x000fe40000010000 */
[----:B------:R-:W-:Y:S01]  /*27c0*/  FADD.FTZ R251, R251, -R250 ;  /* 0x800000fafbfb7221 */ /* 0x000fe20000010000 */
[----:B------:R-:W-:Y:S05]  /*27d0*/  @!P2 BRA `(.L_x_10004) ;  /* 0x000000700000a947 */ /* 0x000fea0003800000 */
[----:B0-----:R-:W-:Y:S02]  /*27e0*/  IADD3 R220, P4, R220, c[0x0][0x258], RZ ;  /* 0x00009600dcdc7a10 */ /* 0x001fe40007f9e0ff */
[----:B------:R-:W-:-:S02]  /*27f0*/  SEL R83, R124, R75, P1 ;  /* 0x0000004b7c537207 */ /* 0x000fc40000800000 */
[----:B------:R-:W-:Y:S02]  /*2800*/  SEL R82, R231, R74, P1 ;  /* 0x0000004ae7527207 */ /* 0x000fe40000800000 */
[----:B------:R-:W-:Y:S02]  /*2810*/  SEL R81, R88, R73, P1 ;  /* 0x0000004958517207 */ /* 0x000fe40000800000 */
[----:B------:R-:W-:Y:S02]  /*2820*/  IADD3.X R221, R219, c[0x0][0x25c], RZ, P4, !PT ;  /* 0x00009700dbdd7a10 */ /* 0x000fe400027fe4ff */
[----:B------:R-:W-:-:S05]  /*2830*/  SEL R80, R227, R72, P1 ;  /* 0x00000048e3507207 */ /* 0x000fca0000800000 */
[----:B------:R0:W-:Y:S02]  /*2840*/  STG.E.128 [R220.64], R80 ;  /* 0x00000050dc007986 */ /* 0x0001e4000c101d04 */
.L_x_10004:
[----:B0-----:R0:W-:Y:S01]  /*2850*/  STG.E.128 [R118.64], R76 ;  /* 0x0000004c76007986 */ /* 0x0011e2000c101d04 */
[----:B------:R-:W-:Y:S01]  /*2860*/  FMUL.FTZ R239, R206, R239 ;  /* 0x000000efceef7220 */ /* 0x000fe20000410000 */
[----:B------:R-:W-:Y:S01]  /*2870*/  LOP3.LUT P6, RZ, R218, 0xff, RZ, 0xc0, !PT ;  /* 0x000000ffdaff7812 */ /* 0x000fe200078cc0ff */
[C---:B------:R-:W-:Y:S02]  /*2880*/  FMUL.FTZ R82, R206.reuse, R243 ;  /* 0x000000f3ce527220 */ /* 0x040fe40000410000 */
[C---:B------:R-:W-:Y:S02]  /*2890*/  FMUL.FTZ R241, R206.reuse, R241 ;  /* 0x000000f1cef17220 */ /* 0x040fe40000410000 */
[----:B------:R-:W-:Y:S02]  /*28a0*/  FMUL.FTZ R88, R206, R245 ;  /* 0x000000f5ce587220 */ /* 0x000fe40000410000 */
[----:B------:R-:W-:Y:S02]  /*28b0*/  @P0 FADD.FTZ R239, R48, R239 ;  /* 0x000000ef30ef0221 */ /* 0x000fe40000010000 */
[----:B------:R-:W-:-:S02]  /*28c0*/  @P0 FADD.FTZ R82, R49, R82 ;  /* 0x0000005231520221 */ /* 0x000fc40000010000 */
[----:B------:R-:W-:Y:S02]  /*28d0*/  @P0 FADD.FTZ R241, R50, R241 ;  /* 0x000000f132f10221 */ /* 0x000fe40000010000 */
[----:B------:R-:W-:Y:S01]  /*28e0*/  @P0 FADD.FTZ R88, R51, R88 ;  /* 0x0000005833580221 */ /* 0x000fe20000010000 */
[----:B------:R-:W-:Y:S05]  /*28f0*/  @!P2 BRA `(.L_x_10005) ;  /* 0x000000700000a947 */ /* 0x000fea0003800000 */
[----:B------:R-:W-:Y:S02]  /*2900*/  IADD3 R80, P4, R217, c[0x0][0x258], RZ ;  /* 0x00009600d9507a10 */ /* 0x000fe40007f9e0ff */
[----:B0-----:R-:W-:Y:S02]  /*2910*/  SEL R79, R88, R75, P1 ;  /* 0x0000004b584f7207 */ /* 0x001fe40000800000 */
[----:B------:R-:W-:Y:S02]  /*2920*/  SEL R78, R241, R74, P1 ;  /* 0x0000004af14e7207 */ /* 0x000fe40000800000 */
[----:B------:R-:W-:Y:S02]  /*2930*/  SEL R77, R82, R73, P1 ;  /* 0x00000049524d7207 */ /* 0x000fe40000800000 */
[----:B------:R-:W-:-:S02]  /*2940*/  IADD3.X R81, R216, c[0x0][0x25c], RZ, P4, !PT ;  /* 0x00009700d8517a10 */ /* 0x000fc400027fe4ff */
[----:B------:R-:W-:-:S05]  /*2950*/  SEL R76, R239, R72, P1 ;  /* 0x00000048ef4c7207 */ /* 0x000fca0000800000 */
[----:B------:R0:W-:Y:S02]  /*2960*/  STG.E.128 [R80.64], R76 ;  /* 0x0000004c50007986 */ /* 0x0001e4000c101d04 */
.L_x_10005:
[-C--:B------:R-:W-:Y:S01]  /*2970*/  FMUL.FTZ R88, R88, R203.reuse ;  /* 0x000000cb58587220 */ /* 0x080fe20000410000 */
[C---:B------:R-:W-:Y:S01]  /*2980*/  LOP3.LUT P5, RZ, R218.reuse, 0xff000000, RZ, 0xc0, !PT ;  /* 0xff000000daff7812 */ /* 0x040fe200078ac0ff */
[-C--:B------:R-:W-:Y:S01]  /*2990*/  FMUL.FTZ R241, R241, R203.reuse ;  /* 0x000000cbf1f17220 */ /* 0x080fe20000410000 */
[----:B------:R-:W-:Y:S01]  /*29a0*/  LOP3.LUT P4, RZ, R218, 0xff00, RZ, 0xc0, !PT ;  /* 0x0000ff00daff7812 */ /* 0x000fe2000788c0ff */
[----:B------:R-:W-:Y:S02]  /*29b0*/  FMUL.FTZ R83, R88, c[0x0][0x1e8] ;  /* 0x00007a0058537a20 */ /* 0x000fe40000410000 */
[-C--:B------:R-:W-:Y:S02]  /*29c0*/  FMUL.FTZ R82, R82, R203.reuse ;  /* 0x000000cb52527220 */ /* 0x080fe40000410000 */
[----:B------:R-:W-:Y:S01]  /*29d0*/  FMUL.FTZ R241, R241, c[0x0][0x1e8] ;  /* 0x00007a00f1f17a20 */ /* 0x000fe20000410000 */
[----:B------:R-:W-:Y:S01]  /*29e0*/  SEL R83, R83, RZ, P5 ;  /* 0x000000ff53537207 */ /* 0x000fe20002800000 */
[----:B------:R-:W-:Y:S01]  /*29f0*/  FMUL.FTZ R239, R239, R203 ;  /* 0x000000cbefef7220 */ /* 0x000fe20000410000 */
[----:B------:R-:W-:Y:S01]  /*2a00*/  LOP3.LUT P5, RZ, R218, 0xff0000, RZ, 0xc0, !PT ;  /* 0x00ff0000daff7812 */ /* 0x000fe200078ac0ff */
[----:B0-----:R-:W-:-:S02]  /*2a10*/  FMUL.FTZ R118, R206, R251 ;  /* 0x000000fbce767220 */ /* 0x001fc40000410000 */
[----:B------:R-:W-:Y:S01]  /*2a20*/  FMUL.FTZ R81, R82, c[0x0][0x1e8] ;  /* 0x00007a0052517a20 */ /* 0x000fe20000410000 */
[----:B------:R-:W-:Y:S01]  /*2a30*/  SEL R82, R241, RZ, P5 ;  /* 0x000000fff1527207 */ /* 0x000fe20002800000 */
[----:B------:R-:W-:Y:S01]  /*2a40*/  FMUL.FTZ R80, R239, c[0x0][0x1e8] ;  /* 0x00007a00ef507a20 */ /* 0x000fe20000410000 */
[----:B------:R-:W-:Y:S01]  /*2a50*/  IADD3 R116, P5, R217, c[0x0][0x248], RZ ;  /* 0x00009200d9747a10 */ /* 0x000fe20007fbe0ff */
[-C--:B------:R-:W-:Y:S01]  /*2a60*/  FFMA.FTZ R91, R91, R85.reuse, R84 ;  /* 0x000000555b5b7223 */ /* 0x080fe20000010054 */
[----:B------:R-:W-:Y:S01]  /*2a70*/  SEL R81, R81, RZ, P4 ;  /* 0x000000ff51517207 */ /* 0x000fe20002000000 */
[----:B------:R-:W-:Y:S01]  /*2a80*/  @P0 FADD.FTZ R118, R55, R118 ;  /* 0x0000007637760221 */ /* 0x000fe20000010000 */
[----:B------:R-:W-:Y:S01]  /*2a90*/  SEL R80, R80, RZ, P6 ;  /* 0x000000ff50507207 */ /* 0x000fe20003000000 */
[----:B------:R-:W-:Y:S01]  /*2aa0*/  FADD.FTZ R91, R106, -R91 ;  /* 0x8000005b6a5b7221 */ /* 0x000fe20000010000 */
[----:B------:R-:W-:Y:S01]  /*2ab0*/  IADD3.X R117, R216, c[0x0][0x24c], RZ, P5, !PT ;  /* 0x00009300d8757a10 */ /* 0x000fe20002ffe4ff */
[-CC-:B------:R-:W-:Y:S01]  /*2ac0*/  FFMA.FTZ R87, R87, R85.reuse, R84.reuse ;  /* 0x0000005557577223 */ /* 0x180fe20000010054 */
[C---:B------:R-:W-:Y:S01]  /*2ad0*/  LOP3.LUT P6, RZ, R215.reuse, 0xff000000, RZ, 0xc0, !PT ;  /* 0xff000000d7ff7812 */ /* 0x040fe200078cc0ff */
[--C-:B------:R-:W-:Y:S01]  /*2ae0*/  FFMA.FTZ R86, R86, R85, R84.reuse ;  /* 0x0000005556567223 */ /* 0x100fe20000010054 */
[----:B------:R-:W-:Y:S01]  /*2af0*/  LOP3.LUT P4, RZ, R215, 0xff, RZ, 0xc0, !PT ;  /* 0x000000ffd7ff7812 */ /* 0x000fe2000788c0ff */
[----:B------:R-:W-:Y:S01]  /*2b00*/  FMUL.FTZ R76, R118, R203 ;  /* 0x000000cb764c7220 */ /* 0x000fe20000410000 */
[----:B------:R0:W-:Y:S01]  /*2b10*/  STG.E.128 [R116.64], R80 ;  /* 0x0000005074007986 */ /* 0x0001e2000c101d04 */
[----:B------:R-:W-:Y:S01]  /*2b20*/  FFMA.FTZ R77, R103, R85, R84 ;  /* 0x00000055674d7223 */ /* 0x000fe20000010054 */
[----:B------:R-:W-:Y:S01]  /*2b30*/  LOP3.LUT P5, RZ, R215, 0xff00, RZ, 0xc0, !PT ;  /* 0x0000ff00d7ff7812 */ /* 0x000fe200078ac0ff */
[----:B------:R-:W-:-:S02]  /*2b40*/  FMUL.FTZ R103, R206, R91 ;  /* 0x0000005bce677220 */ /* 0x000fc40000410000 */
[----:B------:R-:W-:Y:S02]  /*2b50*/  FADD.FTZ R87, R104, -R87 ;  /* 0x8000005768577221 */ /* 0x000fe40000010000 */
[----:B------:R-:W-:Y:S02]  /*2b60*/  FADD.FTZ R105, R105, -R86 ;  /* 0x8000005669697221 */ /* 0x000fe40000010000 */
[----:B------:R-:W-:Y:S02]  /*2b70*/  FMUL.FTZ R76, R76, c[0x0][0x1e8] ;  /* 0x00007a004c4c7a20 */ /* 0x000fe40000410000 */
[----:B------:R-:W-:Y:S02]  /*2b80*/  @P0 FADD.FTZ R103, R54, R103 ;  /* 0x0000006736670221 */ /* 0x000fe40000010000 */
[----:B------:R-:W-:Y:S01]  /*2b90*/  FMUL.FTZ R91, R206, R87 ;  /* 0x00000057ce5b7220 */ /* 0x000fe20000410000 */
[----:B------:R-:W-:Y:S01]  /*2ba0*/  SEL R79, R76, RZ, P6 ;  /* 0x000000ff4c4f7207 */ /* 0x000fe20003000000 */
[----:B------:R-:W-:Y:S01]  /*2bb0*/  FMUL.FTZ R88, R206, R105 ;  /* 0x00000069ce587220 */ /* 0x000fe20000410000 */
[----:B------:R-:W-:Y:S01]  /*2bc0*/  LOP3.LUT P6, RZ, R215, 0xff0000, RZ, 0xc0, !PT ;  /* 0x00ff0000d7ff7812 */ /* 0x000fe200078cc0ff */
[----:B------:R-:W-:-:S02]  /*2bd0*/  FMUL.FTZ R76, R103, R203 ;  /* 0x000000cb674c7220 */ /* 0x000fc40000410000 */
[----:B------:R-:W-:Y:S02]  /*2be0*/  @P0 FADD.FTZ R91, R52, R91 ;  /* 0x0000005b345b0221 */ /* 0x000fe40000010000 */
[----:B------:R-:W-:Y:S02]  /*2bf0*/  @P0 FADD.FTZ R88, R53, R88 ;  /* 0x0000005835580221 */ /* 0x000fe40000010000 */
[----:B------:R-:W-:Y:S02]  /*2c00*/  FADD.FTZ R109, R112, -R77 ;  /* 0x8000004d706d7221 */ /* 0x000fe40000010000 */
[----:B------:R-:W-:Y:S02]  /*2c10*/  FMUL.FTZ R78, R76, c[0x0][0x1e8] ;  /* 0x00007a004c4e7a20 */ /* 0x000fe40000410000 */
[-C--:B------:R-:W-:Y:S02]  /*2c20*/  FMUL.FTZ R76, R91, R203.reuse ;  /* 0x000000cb5b4c7220 */ /* 0x080fe40000410000 */
[----:B------:R-:W-:Y:S01]  /*2c30*/  FMUL.FTZ R77, R88, R203 ;  /* 0x000000cb584d7220 */ /* 0x000fe20000410000 */
[----:B------:R-:W-:Y:S01]  /*2c40*/  SEL R78, R78, RZ, P6 ;  /* 0x000000ff4e4e7207 */ /* 0x000fe20003000000 */
[----:B------:R-:W-:Y:S01]  /*2c50*/  FFMA.FTZ R110, R110, R85, R84 ;  /* 0x000000556e6e7223 */ /* 0x000fe20000010054 */
[----:B------:R-:W-:Y:S01]  /*2c60*/  IADD3 R86, P6, R214, c[0x0][0x248], RZ ;  /* 0x00009200d6567a10 */ /* 0x000fe20007fde0ff */
[----:B------:R-:W-:-:S02]  /*2c70*/  FMUL.FTZ R77, R77, c[0x0][0x1e8] ;  /* 0x00007a004d4d7a20 */ /* 0x000fc40000410000 */
[----:B------:R-:W-:Y:S01]  /*2c80*/  FMUL.FTZ R76, R76, c[0x0][0x1e8] ;  /* 0x00007a004c4c7a20 */ /* 0x000fe20000410000 */
[----:B------:R-:W-:Y:S01]  /*2c90*/  IADD3.X R87, R213, c[0x0][0x24c], RZ, P6, !PT ;  /* 0x00009300d5577a10 */ /* 0x000fe200037fe4ff */
[-CC-:B------:R-:W-:Y:S01]  /*2ca0*/  FFMA.FTZ R108, R108, R85.reuse, R84.reuse ;  /* 0x000000556c6c7223 */ /* 0x180fe20000010054 */
[----:B------:R-:W-:Y:S01]  /*2cb0*/  SEL R77, R77, RZ, P5 ;  /* 0x000000ff4d4d7207 */ /* 0x000fe20002800000 */
[----:B------:R-:W-:Y:S01]  /*2cc0*/  FFMA.FTZ R107, R107, R85, R84 ;  /* 0x000000556b6b7223 */ /* 0x000fe20000010054 */
[----:B------:R-:W-:Y:S01]  /*2cd0*/  SEL R76, R76, RZ, P4 ;  /* 0x000000ff4c4c7207 */ /* 0x000fe20002000000 */
[----:B------:R-:W-:Y:S02]  /*2ce0*/  FADD.FTZ R115, R115, -R110 ;  /* 0x8000006e73737221 */ /* 0x000fe40000010000 */
[----:B------:R-:W-:Y:S02]  /*2cf0*/  FADD.FTZ R113, R113, -R108 ;  /* 0x8000006c71717221 */ /* 0x000fe40000010000 */
[----:B------:R-:W-:-:S02]  /*2d00*/  FADD.FTZ R107, R114, -R107 ;  /* 0x8000006b726b7221 */ /* 0x000fc40000010000 */
[----:B------:R-:W-:Y:S01]  /*2d10*/  FMUL.FTZ R104, R206, R115 ;  /* 0x00000073ce687220 */ /* 0x000fe20000410000 */
[----:B------:R-:W-:Y:S05]  /*2d20*/  @!P2 BRA `(.L_x_10006) ;  /* 0x000000700000a947 */ /* 0x000fea0003800000 */
[----:B0-----:R-:W-:Y:S02]  /*2d30*/  IADD3 R214, P4, R214, c[0x0][0x258], RZ ;  /* 0x00009600d6d67a10 */ /* 0x001fe40007f9e0ff */
[----:B------:R-:W-:Y:S02]  /*2d40*/  SEL R83, R118, R75, P1 ;  /* 0x0000004b76537207 */ /* 0x000fe40000800000 */
[----:B------:R-:W-:Y:S02]  /*2d50*/  SEL R82, R103, R74, P1 ;  /* 0x0000004a67527207 */ /* 0x000fe40000800000 */
[----:B------:R-:W-:Y:S02]  /*2d60*/  SEL R81, R88, R73, P1 ;  /* 0x0000004958517207 */ /* 0x000fe40000800000 */
[----:B------:R-:W-:Y:S02]  /*2d70*/  IADD3.X R215, R213, c[0x0][0x25c], RZ, P4, !PT ;  /* 0x00009700d5d77a10 */ /* 0x000fe400027fe4ff */
[----:B------:R-:W-:-:S05]  /*2d80*/  SEL R80, R91, R72, P1 ;  /* 0x000000485b507207 */ /* 0x000fca0000800000 */
[----:B------:R0:W-:Y:S02]  /*2d90*/  STG.E.128 [R214.64], R80 ;  /* 0x00000050d6007986 */ /* 0x0001e4000c101d04 */
.L_x_10006:
[----:B0-----:R0:W-:Y:S01]  /*2da0*/  STG.E.128 [R86.64], R76 ;  /* 0x0000004c56007986 */ /* 0x0011e2000c101d04 */
[----:B------:R-:W-:Y:S01]  /*2db0*/  @P0 FADD.FTZ R104, R59, R104 ;  /* 0x000000683b680221 */ /* 0x000fe20000010000 */
[----:B------:R-:W-:Y:S01]  /*2dc0*/  LOP3.LUT P6, RZ, R212, 0xff, RZ, 0xc0, !PT ;  /* 0x000000ffd4ff7812 */ /* 0x000fe200078cc0ff */
[C---:B------:R-:W-:Y:S02]  /*2dd0*/  FMUL.FTZ R109, R206.reuse, R109 ;  /* 0x0000006dce6d7220 */ /* 0x040fe40000410000 */
[----:B------:R-:W-:Y:S02]  /*2de0*/  FMUL.FTZ R82, R206, R113 ;  /* 0x00000071ce527220 */ /* 0x000fe40000410000 */
[----:B------:R-:W-:Y:S02]  /*2df0*/  FMUL.FTZ R80, R104, R203 ;  /* 0x000000cb68507220 */ /* 0x000fe40000410000 */
[----:B------:R-:W-:Y:S02]  /*2e00*/  FMUL.FTZ R107, R206, R107 ;  /* 0x0000006bce6b7220 */ /* 0x000fe40000410000 */
[----:B------:R-:W-:-:S02]  /*2e10*/  @P0 FADD.FTZ R109, R56, R109 ;  /* 0x0000006d386d0221 */ /* 0x000fc40000010000 */
[----:B------:R-:W-:Y:S02]  /*2e20*/  @P0 FADD.FTZ R82, R57, R82 ;  /* 0x0000005239520221 */ /* 0x000fe40000010000 */
[----:B------:R-:W-:Y:S02]  /*2e30*/  FMUL.FTZ R83, R80, c[0x0][0x1e8] ;  /* 0x00007a0050537a20 */ /* 0x000fe40000410000 */
[----:B------:R-:W-:Y:S01]  /*2e40*/  @P0 FADD.FTZ R107, R58, R107 ;  /* 0x0000006b3a6b0221 */ /* 0x000fe20000010000 */
[----:B------:R-:W-:Y:S05]  /*2e50*/  @!P2 BRA `(.L_x_10007) ;  /* 0x000000700000a947 */ /* 0x000fea0003800000 */
[----:B0-----:R-:W-:Y:S02]  /*2e60*/  IADD3 R80, P4, R211, c[0x0][0x258], RZ ;  /* 0x00009600d3507a10 */ /* 0x001fe40007f9e0ff */
[----:B------:R-:W-:Y:S02]  /*2e70*/  SEL R79, R104, R75, P1 ;  /* 0x0000004b684f7207 */ /* 0x000fe40000800000 */
[----:B------:R-:W-:Y:S02]  /*2e80*/  SEL R78, R107, R74, P1 ;  /* 0x0000004a6b4e7207 */ /* 0x000fe40000800000 */
[----:B------:R-:W-:-:S02]  /*2e90*/  SEL R77, R82, R73, P1 ;  /* 0x00000049524d7207 */ /* 0x000fc40000800000 */
[----:B------:R-:W-:Y:S02]  /*2ea0*/  IADD3.X R81, R210, c[0x0][0x25c], RZ, P4, !PT ;  /* 0x00009700d2517a10 */ /* 0x000fe400027fe4ff */
[----:B------:R-:W-:-:S05]  /*2eb0*/  SEL R76, R109, R72, P1 ;  /* 0x000000486d4c7207 */ /* 0x000fca0000800000 */
[----:B------:R0:W-:Y:S02]  /*2ec0*/  STG.E.128 [R80.64], R76 ;  /* 0x0000004c50007986 */ /* 0x0001e4000c101d04 */
.L_x_10007:
[C---:B0-----:R-:W-:Y:S01]  /*2ed0*/  LOP3.LUT P5, RZ, R212.reuse, 0xff000000, RZ, 0xc0, !PT ;  /* 0xff000000d4ff7812 */ /* 0x041fe200078ac0ff */
[-C--:B------:R-:W-:Y:S01]  /*2ee0*/  FMUL.FTZ R107, R107, R203.reuse ;  /* 0x000000cb6b6b7220 */ /* 0x080fe20000410000 */
[----:B------:R-:W-:Y:S01]  /*2ef0*/  LOP3.LUT P4, RZ, R212, 0xff00, RZ, 0xc0, !PT ;  /* 0x0000ff00d4ff7812 */ /* 0x000fe2000788c0ff */
[----:B------:R-:W-:Y:S01]  /*2f00*/  FMUL.FTZ R82, R82, R203 ;  /* 0x000000cb52527220 */ /* 0x000fe20000410000 */
[----:B------:R-:W-:Y:S01]  /*2f10*/  SEL R83, R83, RZ, P5 ;  /* 0x000000ff53537207 */ /* 0x000fe20002800000 */
[----:B------:R-:W-:Y:S01]  /*2f20*/  FMUL.FTZ R107, R107, c[0x0][0x1e8] ;  /* 0x00007a006b6b7a20 */ /* 0x000fe20000410000 */
[----:B------:R-:W-:Y:S01]  /*2f30*/  LOP3.LUT P5, RZ, R212, 0xff0000, RZ, 0xc0, !PT ;  /* 0x00ff0000d4ff7812 */ /* 0x000fe200078ac0ff */
[--C-:B------:R-:W-:Y:S02]  /*2f40*/  FFMA.FTZ R96, R96, R85, R84.reuse ;  /* 0x0000005560607223 */ /* 0x100fe40000010054 */
[----:B------:R-:W-:Y:S02]  /*2f50*/  FMUL.FTZ R109, R109, R203 ;  /* 0x000000cb6d6d7220 */ /* 0x000fe40000410000 */
[----:B------:R-:W-:Y:S01]  /*2f60*/  FMUL.FTZ R81, R82, c[0x0][0x1e8] ;  /* 0x00007a0052517a20 */ /* 0x000fe20000410000 */
[----:B------:R-:W-:Y:S01]  /*2f70*/  SEL R82, R107, RZ, P5 ;  /* 0x000000ff6b527207 */ /* 0x000fe20002800000 */
[----:B------:R-:W-:-:S02]  /*2f80*/  FFMA.FTZ R97, R97, R85, R84 ;  /* 0x0000005561617223 */ /* 0x000fc40000010054 */
[----:B------:R-:W-:Y:S01]  /*2f90*/  FADD.FTZ R121, R121, -R96 ;  /* 0x8000006079797221 */ /* 0x000fe20000010000 */
[----:B------:R-:W-:Y:S01]  /*2fa0*/  IADD3 R96, P5, R211, c[0x0][0x248], RZ ;  /* 0x00009200d3607a10 */ /* 0x000fe20007fbe0ff */
[-CC-:B------:R-:W-:Y:S01]  /*2fb0*/  FFMA.FTZ R99, R99, R85.reuse, R84.reuse ;  /* 0x0000005563637223 */ /* 0x180fe20000010054 */
[----:B------:R-:W-:Y:S01]  /*2fc0*/  SEL R81, R81, RZ, P4 ;  /* 0x000000ff51517207 */ /* 0x000fe20002000000 */
[----:B------:R-:W-:Y:S01]  /*2fd0*/  FFMA.FTZ R100, R100, R85, R84 ;  /* 0x0000005564647223 */ /* 0x000fe20000010054 */
[----:B------:R-:W-:Y:S01]  /*2fe0*/  LOP3.LUT P4, RZ, R209, 0xff00, RZ, 0xc0, !PT ;  /* 0x0000ff00d1ff7812 */ /* 0x000fe2000788c0ff */
[----:B------:R-:W-:Y:S02]  /*2ff0*/  FMUL.FTZ R80, R109, c[0x0][0x1e8] ;  /* 0x00007a006d507a20 */ /* 0x000fe40000410000 */
[----:B------:R-:W-:Y:S01]  /*3000*/  FADD.FTZ R77, R120, -R97 ;  /* 0x80000061784d7221 */ /* 0x000fe20000010000 */
[----:B------:R-:W-:Y:S01]  /*3010*/  IADD3.X R97, R210, c[0x0][0x24c], RZ, P5, !PT ;  /* 0x00009300d2617a10 */ /* 0x000fe20002ffe4ff */
[----:B------:R-:W-:Y:S01]  /*3020*/  FADD.FTZ R99, R122, -R99 ;  /* 0x800000637a637221 */ /* 0x000fe20000010000 */
[----:B------:R-:W-:Y:S01]  /*3030*/  SEL R80, R80, RZ, P6 ;  /* 0x000000ff50507207 */ /* 0x000fe20003000000 */
[----:B------:R-:W-:Y:S01]  /*3040*/  FADD.FTZ R123, R123, -R100 ;  /* 0x800000647b7b7221 */ /* 0x000fe20000010000 */
[C---:B------:R-:W-:Y:S01]  /*3050*/  LOP3.LUT P6, RZ, R209.reuse, 0xff0000, RZ, 0xc0, !PT ;  /* 0x00ff0000d1ff7812 */ /* 0x040fe200078cc0ff */
[C---:B------:R-:W-:Y:S01]  /*3060*/  FMUL.FTZ R99, R206.reuse, R99 ;  /* 0x00000063ce637220 */ /* 0x040fe20000410000 */
[----:B------:R-:W-:Y:S01]  /*3070*/  LOP3.LUT P5, RZ, R209, 0xff000000, RZ, 0xc0, !PT ;  /* 0xff000000d1ff7812 */ /* 0x000fe200078ac0ff */
[----:B------:R-:W-:Y:S01]  /*3080*/  FMUL.FTZ R100, R206, R123 ;  /* 0x0000007bce647220 */ /* 0x000fe20000410000 */
[----:B------:R0:W-:Y:S01]  /*3090*/  STG.E.128 [R96.64], R80 ;  /* 0x0000005060007986 */ /* 0x0001e2000c101d04 */
[----:B------:R-:W-:-:S02]  /*30a0*/  @P0 FADD.FTZ R99, R62, R99 ;  /* 0x000000633e630221 */ /* 0x000fc40000010000 */
[----:B------:R-:W-:Y:S02]  /*30b0*/  @P0 FADD.FTZ R100, R63, R100 ;  /* 0x000000643f640221 */ /* 0x000fe40000010000 */
[C---:B------:R-:W-:Y:S02]  /*30c0*/  FMUL.FTZ R91, R206.reuse, R77 ;  /* 0x0000004dce5b7220 */ /* 0x040fe40000410000 */
[----:B------:R-:W-:Y:S02]  /*30d0*/  FMUL.FTZ R88, R206, R121 ;  /* 0x00000079ce587220 */ /* 0x000fe40000410000 */
[-C--:B------:R-:W-:Y:S02]  /*30e0*/  FMUL.FTZ R76, R100, R203.reuse ;  /* 0x000000cb644c7220 */ /* 0x080fe40000410000 */
[----:B------:R-:W-:Y:S02]  /*30f0*/  FMUL.FTZ R78, R99, R203 ;  /* 0x000000cb634e7220 */ /* 0x000fe40000410000 */
[----:B------:R-:W-:-:S02]  /*3100*/  @P0 FADD.FTZ R91, R60, R91 ;  /* 0x0000005b3c5b0221 */ /* 0x000fc40000010000 */
[----:B------:R-:W-:Y:S02]  /*3110*/  @P0 FADD.FTZ R88, R61, R88 ;  /* 0x000000583d580221 */ /* 0x000fe40000010000 */
[----:B------:R-:W-:Y:S02]  /*3120*/  FMUL.FTZ R79, R76, c[0x0][0x1e8] ;  /* 0x00007a004c4f7a20 */ /* 0x000fe40000410000 */
[----:B------:R-:W-:Y:S02]  /*3130*/  FMUL.FTZ R78, R78, c[0x0][0x1e8] ;  /* 0x00007a004e4e7a20 */ /* 0x000fe40000410000 */
[-C--:B------:R-:W-:Y:S01]  /*3140*/  FMUL.FTZ R76, R91, R203.reuse ;  /* 0x000000cb5b4c7220 */ /* 0x080fe20000410000 */
[----:B------:R-:W-:Y:S01]  /*3150*/  SEL R79, R79, RZ, P5 ;  /* 0x000000ff4f4f7207 */ /* 0x000fe20002800000 */
[----:B------:R-:W-:Y:S01]  /*3160*/  FMUL.FTZ R77, R88, R203 ;  /* 0x000000cb584d7220 */ /* 0x000fe20000410000 */
[----:B------:R-:W-:Y:S01]  /*3170*/  SEL R78, R78, RZ, P6 ;  /* 0x000000ff4e4e7207 */ /* 0x000fe20003000000 */
[----:B------:R-:W-:Y:S01]  /*3180*/  FMUL.FTZ R76, R76, c[0x0][0x1e8] ;  /* 0x00007a004c4c7a20 */ /* 0x000fe20000410000 */
[----:B------:R-:W-:Y:S01]  /*3190*/  IADD3 R86, P5, R208, c[0x0][0x248], RZ ;  /* 0x00009200d0567a10 */ /* 0x000fe20007fbe0ff */
[----:B------:R-:W-:Y:S01]  /*31a0*/  FMUL.FTZ R77, R77, c[0x0][0x1e8] ;  /* 0x00007a004d4d7a20 */ /* 0x000fe20000410000 */
[----:B------:R-:W-:-:S02]  /*31b0*/  LOP3.LUT P6, RZ, R209, 0xff, RZ, 0xc0, !PT ;  /* 0x000000ffd1ff7812 */ /* 0x000fc400078cc0ff */
[----:B------:R-:W-:Y:S02]  /*31c0*/  IADD3.X R87, R207, c[0x0][0x24c], RZ, P5, !PT ;  /* 0x00009300cf577a10 */ /* 0x000fe40002ffe4ff */
[----:B------:R-:W-:Y:S02]  /*31d0*/  SEL R77, R77, RZ, P4 ;  /* 0x000000ff4d4d7207 */ /* 0x000fe40002000000 */
[----:B------:R-:W-:Y:S01]  /*31e0*/  SEL R76, R76, RZ, P6 ;  /* 0x000000ff4c4c7207 */ /* 0x000fe20003000000 */
        /* <DEDUP_REMOVED lines=8> */
.L_x_10008:
[-CC-:B0-----:R-:W-:Y:S01]  /*3270*/  FFMA.FTZ R89, R89, R85.reuse, R84.reuse ;  /* 0x0000005559597223 */ /* 0x181fe20000010054 */
[----:B------:R0:W-:Y:S01]  /*3280*/  STG.E.128 [R86.64], R76 ;  /* 0x0000004c56007986 */ /* 0x0001e2000c101d04 */
        /* <DEDUP_REMOVED lines=10> */
[----:B0-----:R-:W-:-:S02]  /*3330*/  FMUL.FTZ R86, R206, R131 ;  /* 0x00000083ce567220 */ /* 0x001fc40000410000 */
[----:B------:R-:W-:Y:S02]  /*3340*/  @P0 FADD.FTZ R89, R64, R89 ;  /* 0x0000005940590221 */ /* 0x000fe40000010000 */
[----:B------:R-:W-:Y:S02]  /*3350*/  @P0 FADD.FTZ R82, R65, R82 ;  /* 0x0000005241520221 */ /* 0x000fe40000010000 */
[----:B------:R-:W-:Y:S02]  /*3360*/  @P0 FADD.FTZ R93, R66, R93 ;  /* 0x0000005d425d0221 */ /* 0x000fe40000010000 */
[----:B------:R-:W-:Y:S01]  /*3370*/  @P0 FADD.FTZ R86, R67, R86 ;  /* 0x0000005643560221 */ /* 0x000fe20000010000 */
[----:B------:R-:W-:Y:S05]  /*3380*/  @!P2 BRA `(.L_x_10009) ;  /* 0x000000700000a947 */ /* 0x000fea0003800000 */
[----:B------:R-:W-:Y:S02]  /*3390*/  IADD3 R80, P4, R204, c[0x0][0x258], RZ ;  /* 0x00009600cc507a10 */ /* 0x000fe40007f9e0ff */
[----:B------:R-:W-:Y:S02]  /*33a0*/  SEL R79, R86, R75, P1 ;  /* 0x0000004b564f7207 */ /* 0x000fe40000800000 */
[----:B------:R-:W-:-:S02]  /*33b0*/  SEL R78, R93, R74, P1 ;  /* 0x0000004a5d4e7207 */ /* 0x000fc40000800000 */
[----:B------:R-:W-:Y:S02]  /*33c0*/  SEL R77, R82, R73, P1 ;  /* 0x00000049524d7207 */ /* 0x000fe40000800000 */
[----:B------:R-:W-:Y:S02]  /*33d0*/  IADD3.X R81, R202, c[0x0][0x25c], RZ, P4, !PT ;  /* 0x00009700ca517a10 */ /* 0x000fe400027fe4ff */
[----:B------:R-:W-:-:S05]  /*33e0*/  SEL R76, R89, R72, P1 ;  /* 0x00000048594c7207 */ /* 0x000fca0000800000 */
[----:B------:R0:W-:Y:S02]  /*33f0*/  STG.E.128 [R80.64], R76 ;  /* 0x0000004c50007986 */ /* 0x0001e4000c101d04 */
.L_x_10009:
[-CC-:B------:R-:W-:Y:S01]  /*3400*/  FFMA.FTZ R95, R95, R85.reuse, R84.reuse ;  /* 0x000000555f5f7223 */ /* 0x180fe20000010054 */
[----:B------:R-:W-:Y:S01]  /*3410*/  LOP3.LUT P5, RZ, R205, 0xff00, RZ, 0xc0, !PT ;  /* 0x0000ff00cdff7812 */ /* 0x000fe200078ac0ff */
[-CC-:B------:R-:W-:Y:S01]  /*3420*/  FFMA.FTZ R101, R101, R85.reuse, R84.reuse ;  /* 0x0000005565657223 */ /* 0x180fe20000010054 */
[C---:B------:R-:W-:Y:S01]  /*3430*/  LOP3.LUT P4, RZ, R205.reuse, 0xff0000, RZ, 0xc0, !PT ;  /* 0x00ff0000cdff7812 */ /* 0x040fe2000788c0ff */
[-CC-:B------:R-:W-:Y:S01]  /*3440*/  FFMA.FTZ R94, R94, R85.reuse, R84.reuse ;  /* 0x000000555e5e7223 */ /* 0x180fe20000010054 */
[----:B------:R-:W-:Y:S01]  /*3450*/  LOP3.LUT P6, RZ, R205, 0xff, RZ, 0xc0, !PT ;  /* 0x000000ffcdff7812 */ /* 0x000fe200078cc0ff */
[----:B------:R-:W-:Y:S01]  /*3460*/  FFMA.FTZ R85, R102, R85, R84 ;  /* 0x0000005566557223 */ /* 0x000fe20000010054 */
[----:B------:R-:W-:Y:S01]  /*3470*/  IADD3 R198, R198, c[0x0][0x160], RZ ;  /* 0x00005800c6c67a10 */ /* 0x000fe20007ffe0ff */
[----:B------:R-:W-:Y:S01]  /*3480*/  FADD.FTZ R95, R136, -R95 ;  /* 0x8000005f885f7221 */ /* 0x000fe20000010000 */
[----:B------:R-:W-:Y:S01]  /*3490*/  SEL R238, RZ, 0x1, P3 ;  /* 0x00000001ffee7807 */ /* 0x000fe20001800000 */
[----:B------:R-:W-:-:S02]  /*34a0*/  FADD.FTZ R101, R138, -R101 ;  /* 0x800000658a657221 */ /* 0x000fc40000010000 */
[----:B------:R-:W-:Y:S02]  /*34b0*/  FADD.FTZ R137, R137, -R94 ;  /* 0x8000005e89897221 */ /* 0x000fe40000010000 */
[----:B------:R-:W-:Y:S02]  /*34c0*/  FADD.FTZ R85, R98, -R85 ;  /* 0x8000005562557221 */ /* 0x000fe40000010000 */
[C---:B------:R-:W-:Y:S02]  /*34d0*/  FMUL.FTZ R95, R206.reuse, R95 ;  /* 0x0000005fce5f7220 */ /* 0x040fe40000410000 */
[----:B------:R-:W-:Y:S02]  /*34e0*/  FMUL.FTZ R101, R206, R101 ;  /* 0x00000065ce657220 */ /* 0x000fe40000410000 */
[-C--:B------:R-:W-:Y:S02]  /*34f0*/  FMUL.FTZ R82, R82, R203.reuse ;  /* 0x000000cb52527220 */ /* 0x080fe40000410000 */
[----:B------:R-:W-:-:S02]  /*3500*/  FMUL.FTZ R93, R93, R203 ;  /* 0x000000cb5d5d7220 */ /* 0x000fc40000410000 */
[C---:B0-----:R-:W-:Y:S02]  /*3510*/  FMUL.FTZ R80, R206.reuse, R137 ;  /* 0x00000089ce507220 */ /* 0x041fe40000410000 */
[----:B------:R-:W-:Y:S02]  /*3520*/  FMUL.FTZ R206, R206, R85 ;  /* 0x00000055cece7220 */ /* 0x000fe40000410000 */
[----:B------:R-:W-:Y:S02]  /*3530*/  @P0 FADD.FTZ R95, R68, R95 ;  /* 0x0000005f445f0221 */ /* 0x000fe40000010000 */
[----:B------:R-:W-:Y:S02]  /*3540*/  @P0 FADD.FTZ R101, R70, R101 ;  /* 0x0000006546650221 */ /* 0x000fe40000010000 */
[----:B------:R-:W-:Y:S01]  /*3550*/  FMUL.FTZ R77, R82, c[0x0][0x1e8] ;  /* 0x00007a00524d7a20 */ /* 0x000fe20000410000 */
[----:B------:R-:W-:Y:S01]  /*3560*/  SEL R72, R95, R72, P1 ;  /* 0x000000485f487207 */ /* 0x000fe20000800000 */
[----:B------:R-:W-:Y:S01]  /*3570*/  FMUL.FTZ R78, R93, c[0x0][0x1e8] ;  /* 0x00007a005d4e7a20 */ /* 0x000fe20000410000 */
[----:B------:R-:W-:Y:S01]  /*3580*/  SEL R74, R101, R74, P1 ;  /* 0x0000004a654a7207 */ /* 0x000fe20000800000 */
[-C--:B------:R-:W-:Y:S01]  /*3590*/  FMUL.FTZ R86, R86, R203.reuse ;  /* 0x000000cb56567220 */ /* 0x080fe20000410000 */
[----:B------:R-:W-:Y:S01]  /*35a0*/  SEL R77, R77, RZ, P5 ;  /* 0x000000ff4d4d7207 */ /* 0x000fe20002800000 */
[----:B------:R-:W-:Y:S01]  /*35b0*/  FMUL.FTZ R89, R89, R203 ;  /* 0x000000cb59597220 */ /* 0x000fe20000410000 */
[----:B------:R-:W-:Y:S01]  /*35c0*/  SEL R78, R78, RZ, P4 ;  /* 0x000000ff4e4e7207 */ /* 0x000fe20002000000 */
[----:B------:R-:W-:Y:S01]  /*35d0*/  @P0 FADD.FTZ R80, R69, R80 ;  /* 0x0000005045500221 */ /* 0x000fe20000010000 */
[----:B------:R-:W-:Y:S01]  /*35e0*/  LOP3.LUT P5, RZ, R205, 0xff000000, RZ, 0xc0, !PT ;  /* 0xff000000cdff7812 */ /* 0x000fe200078ac0ff */
[----:B------:R-:W-:Y:S01]  /*35f0*/  @P0 FADD.FTZ R206, R71, R206 ;  /* 0x000000ce47ce0221 */ /* 0x000fe20000010000 */
[----:B------:R-:W-:Y:S01]  /*3600*/  IADD3 R204, P4, R204, c[0x0][0x248], RZ ;  /* 0x00009200cccc7a10 */ /* 0x000fe20007f9e0ff */
[----:B------:R-:W-:Y:S01]  /*3610*/  FMUL.FTZ R79, R86, c[0x0][0x1e8] ;  /* 0x00007a00564f7a20 */ /* 0x000fe20000410000 */
[----:B------:R-:W-:Y:S01]  /*3620*/  @P2 IADD3 R84, P0, R201, c[0x0][0x258], RZ ;  /* 0x00009600c9542a10 */ /* 0x000fe20007f1e0ff */
[----:B------:R-:W-:Y:S01]  /*3630*/  FMUL.FTZ R76, R89, c[0x0][0x1e8] ;  /* 0x00007a00594c7a20 */ /* 0x000fe20000410000 */
[C---:B------:R-:W-:Y:S01]  /*3640*/  SEL R73, R80.reuse, R73, P1 ;  /* 0x0000004950497207 */ /* 0x040fe20000800000 */
[-C--:B------:R-:W-:Y:S01]  /*3650*/  FMUL.FTZ R95, R95, R203.reuse ;  /* 0x000000cb5f5f7220 */ /* 0x080fe20000410000 */
[----:B------:R-:W-:Y:S01]  /*3660*/  SEL R79, R79, RZ, P5 ;  /* 0x000000ff4f4f7207 */ /* 0x000fe20002800000 */
[-C--:B------:R-:W-:Y:S01]  /*3670*/  FMUL.FTZ R81, R80, R203.reuse ;  /* 0x000000cb50517220 */ /* 0x080fe20000410000 */
[----:B------:R-:W-:Y:S01]  /*3680*/  SEL R76, R76, RZ, P6 ;  /* 0x000000ff4c4c7207 */ /* 0x000fe20003000000 */
[-C--:B------:R-:W-:Y:S01]  /*3690*/  FMUL.FTZ R101, R101, R203.reuse ;  /* 0x000000cb65657220 */ /* 0x080fe20000410000 */
[----:B------:R-:W-:Y:S01]  /*36a0*/  IADD3.X R205, R202, c[0x0][0x24c], RZ, P4, !PT ;  /* 0x00009300cacd7a10 */ /* 0x000fe200027fe4ff */
[C---:B------:R-:W-:Y:S01]  /*36b0*/  FMUL.FTZ R203, R206.reuse, R203 ;  /* 0x000000cbcecb7220 */ /* 0x040fe20000410000 */
[----:B------:R-:W-:Y:S01]  /*36c0*/  SEL R75, R206, R75, P1 ;  /* 0x0000004bce4b7207 */ /* 0x000fe20000800000 */
[----:B------:R-:W-:Y:S01]  /*36d0*/  FMUL.FTZ R80, R95, c[0x0][0x1e8] ;  /* 0x00007a005f507a20 */ /* 0x000fe20000410000 */
[----:B------:R-:W-:Y:S01]  /*36e0*/  @P2 IADD3.X R85, R200, c[0x0][0x25c], RZ, P0, !PT ;  /* 0x00009700c8552a10 */ /* 0x000fe200007fe4ff */
[----:B------:R-:W-:Y:S01]  /*36f0*/  FMUL.FTZ R81, R81, c[0x0][0x1e8] ;  /* 0x00007a0051517a20 */ /* 0x000fe20000410000 */
[----:B------:R-:W-:Y:S01]  /*3700*/  LOP3.LUT P5, RZ, R199, 0xff, RZ, 0xc0, !PT ;  /* 0x000000ffc7ff7812 */ /* 0x000fe200078ac0ff */
[----:B------:R-:W-:Y:S01]  /*3710*/  FMUL.FTZ R82, R101, c[0x0][0x1e8] ;  /* 0x00007a0065527a20 */ /* 0x000fe20000410000 */
[----:B------:R-:W-:Y:S01]  /*3720*/  LOP3.LUT P6, RZ, R199, 0xff00, RZ, 0xc0, !PT ;  /* 0x0000ff00c7ff7812 */ /* 0x000fe200078cc0ff */
[----:B------:R-:W-:Y:S01]  /*3730*/  FMUL.FTZ R83, R203, c[0x0][0x1e8] ;  /* 0x00007a00cb537a20 */ /* 0x000fe20000410000 */
[C---:B------:R-:W-:Y:S01]  /*3740*/  LOP3.LUT P4, RZ, R199.reuse, 0xff0000, RZ, 0xc0, !PT ;  /* 0x00ff0000c7ff7812 */ /* 0x040fe2000788c0ff */
[----:B------:R0:W-:Y:S01]  /*3750*/  STG.E.128 [R204.64], R76 ;  /* 0x0000004ccc007986 */ /* 0x0001e2000c101d04 */
[----:B------:R-:W-:-:S02]  /*3760*/  LOP3.LUT P1, RZ, R199, 0xff000000, RZ, 0xc0, !PT ;  /* 0xff000000c7ff7812 */ /* 0x000fc4000782c0ff */
[----:B------:R-:W-:Y:S01]  /*3770*/  IADD3 R86, P0, R201, c[0x0][0x248], RZ ;  /* 0x00009200c9567a10 */ /* 0x000fe20007f1e0ff */
[----:B------:R0:W-:Y:S01]  /*3780*/  @P2 STG.E.128 [R84.64], R72 ;  /* 0x0000004854002986 */ /* 0x0001e2000c101d04 */
[----:B------:R-:W-:Y:S02]  /*3790*/  SEL R80, R80, RZ, P5 ;  /* 0x000000ff50507207 */ /* 0x000fe40002800000 */
[----:B------:R-:W-:Y:S02]  /*37a0*/  IADD3.X R87, R200, c[0x0][0x24c], RZ, P0, !PT ;  /* 0x00009300c8577a10 */ /* 0x000fe400007fe4ff */
[----:B------:R-:W-:Y:S02]  /*37b0*/  SEL R81, R81, RZ, P6 ;  /* 0x000000ff51517207 */ /* 0x000fe40003000000 */
[----:B------:R-:W-:Y:S02]  /*37c0*/  SEL R82, R82, RZ, P4 ;  /* 0x000000ff52527207 */ /* 0x000fe40002000000 */
[----:B------:R-:W-:-:S02]  /*37d0*/  SEL R83, R83, RZ, P1 ;  /* 0x000000ff53537207 */ /* 0x000fc40000800000 */
[----:B------:R-:W-:-:S03]  /*37e0*/  ISETP.GE.AND P0, PT, R198, c[0x0][0x164], PT ;  /* 0x00005900c6007a0c */ /* 0x000fc60003f06270 */
[----:B------:R0:W-:Y:S10]  /*37f0*/  STG.E.128 [R86.64], R80 ;  /* 0x0000005056007986 */ /* 0x0001f4000c101d04 */
[----:B0-----:R-:W-:Y:S01]  /*3800*/  @P0 CALL.REL.NOINC `(.L_x_10010) ;  /* 0x0000001000000944 */ /* 0x001fe20003c00000 */
[----:B------:R-:W-:Y:S05]  /*3810*/  BRA `(.L_x_10011) ;  /* 0xffffd05000007947 */ /* 0x000fea000383ffff */
.L_x_10010:
        /* <DEDUP_REMOVED lines=52> */
.L_x_10000:
        /* <DEDUP_REMOVED lines=25> */
.L_x_10001:
[----:B------:R-:W-:Y:S01]  /*3cf0*/  HFMA2.MMA R80, -RZ, RZ, 0, 9.5367431640625e-07 ;  /* 0x00000010ff507435 */ /* 0x000fe200000001ff */
[----:B------:R-:W-:-:S02]  /*3d00*/  MOV R79, R81 ;  /* 0x00000051004f7202 */ /* 0x000fc40000000f00 */
[----:B------:R-:W-:Y:S02]  /*3d10*/  MOV R82, 0x1f ;  /* 0x0000001f00527802 */ /* 0x000fe40000000f00 */
[----:B------:R-:W-:Y:S02]  /*3d20*/  MOV R85, 0xffffffff ;  /* 0xffffffff00557802 */ /* 0x000fe40000000f00 */
[----:B------:R-:W-:Y:S02]  /*3d30*/  MOV R76, 0x3d50 ;  /* 0x00003d50004c7802 */ /* 0x000fe40000000f00 */
[----:B-----5:R-:W-:Y:S05]  /*3d40*/  CALL.REL.NOINC `($__internal_169_$__cuda_sm70_shflsync_down_p) ;  /* 0x0000046000007944 */ /* 0x020fea0003c00000 */
[----:B-1----:R-:W-:Y:S01]  /*3d50*/  MOV R78, R79 ;  /* 0x0000004f004e7202 */ /* 0x002fe20000000f00 */
[----:B0-----:R-:W-:Y:S05]  /*3d60*/  BRA `(.L_x_10012) ;  /* 0xffffe19000007947 */ /* 0x001fea000383ffff */
.L_x_10002:
[----:B------:R-:W-:Y:S01]  /*3d70*/  HFMA2.MMA R80, -RZ, RZ, 0, 9.5367431640625e-07 ;  /* 0x00000010ff507435 */ /* 0x000fe200000001ff */
[----:B------:R-:W-:Y:S02]  /*3d80*/  MOV R79, R83 ;  /* 0x00000053004f7202 */ /* 0x000fe40000000f00 */
[----:B------:R-:W-:Y:S02]  /*3d90*/  MOV R82, 0x1f ;  /* 0x0000001f00527802 */ /* 0x000fe40000000f00 */
[----:B------:R-:W-:-:S02]  /*3da0*/  MOV R85, 0xffffffff ;  /* 0xffffffff00557802 */ /* 0x000fc40000000f00 */
[----:B------:R-:W-:Y:S02]  /*3db0*/  MOV R76, 0x3dd0 ;  /* 0x00003dd0004c7802 */ /* 0x000fe40000000f00 */
[----:B01---5:R-:W-:Y:S05]  /*3dc0*/  CALL.REL.NOINC `($__internal_169_$__cuda_sm70_shflsync_down_p) ;  /* 0x000003e000007944 */ /* 0x023fea0003c00000 */
[----:B------:R-:W-:Y:S01]  /*3dd0*/  FADD.FTZ R81, R81, R78 ;  /* 0x0000004e51517221 */ /* 0x000fe20000010000 */
[----:B0-----:R-:W-:Y:S01]  /*3de0*/  HFMA2.MMA R80, -RZ, RZ, 0, 4.76837158203125e-07 ;  /* 0x00000008ff507435 */ /* 0x001fe200000001ff */
[----:B-1----:R-:W-:Y:S01]  /*3df0*/  FADD.FTZ R84, R83, R79 ;  /* 0x0000004f53547221 */ /* 0x002fe20000010000 */
[----:B------:R-:W-:Y:S02]  /*3e00*/  MOV R82, 0x1f ;  /* 0x0000001f00527802 */ /* 0x000fe40000000f00 */
[----:B------:R-:W-:Y:S02]  /*3e10*/  MOV R85, 0xffffffff ;  /* 0xffffffff00557802 */ /* 0x000fe40000000f00 */
[----:B------:R-:W-:Y:S02]  /*3e20*/  MOV R79, R81 ;  /* 0x00000051004f7202 */ /* 0x000fe40000000f00 */
[----:B------:R-:W-:Y:S02]  /*3e30*/  MOV R76, 0x3e50 ;  /* 0x00003e50004c7802 */ /* 0x000fe40000000f00 */
[----:B------:R-:W-:Y:S05]  /*3e40*/  CALL.REL.NOINC `($__internal_169_$__cuda_sm70_shflsync_down_p) ;  /* 0x0000036000007944 */ /* 0x000fea0003c00000 */
[----:B0-----:R-:W-:Y:S01]  /*3e50*/  HFMA2.MMA R80, -RZ, RZ, 0, 4.76837158203125e-07 ;  /* 0x00000008ff507435 */ /* 0x001fe200000001ff */
[----:B-1----:R-:W-:-:S02]  /*3e60*/  MOV R78, R79 ;  /* 0x0000004f004e7202 */ /* 0x002fc40000000f00 */
[----:B------:R-:W-:Y:S02]  /*3e70*/  MOV R79, R84 ;  /* 0x00000054004f7202 */ /* 0x000fe40000000f00 */
[----:B------:R-:W-:Y:S02]  /*3e80*/  MOV R82, 0x1f ;  /* 0x0000001f00527802 */ /* 0x000fe40000000f00 */
[----:B------:R-:W-:Y:S02]  /*3e90*/  MOV R85, 0xffffffff ;  /* 0xffffffff00557802 */ /* 0x000fe40000000f00 */
[----:B------:R-:W-:Y:S02]  /*3ea0*/  MOV R76, 0x3ec0 ;  /* 0x00003ec0004c7802 */ /* 0x000fe40000000f00 */
[----:B------:R-:W-:Y:S05]  /*3eb0*/  CALL.REL.NOINC `($__internal_169_$__cuda_sm70_shflsync_down_p) ;  /* 0x000002f000007944 */ /* 0x000fea0003c00000 */
[----:B------:R-:W-:Y:S01]  /*3ec0*/  FADD.FTZ R81, R78, R81 ;  /* 0x000000514e517221 */ /* 0x000fe20000010000 */
[----:B0-----:R-:W-:Y:S01]  /*3ed0*/  HFMA2.MMA R80, -RZ, RZ, 0, 2.384185791015625e-07 ;  /* 0x00000004ff507435 */ /* 0x001fe200000001ff */
[----:B-1----:R-:W-:Y:S01]  /*3ee0*/  FADD.FTZ R84, R84, R79 ;  /* 0x0000004f54547221 */ /* 0x002fe20000010000 */
[----:B------:R-:W-:Y:S02]  /*3ef0*/  MOV R82, 0x1f ;  /* 0x0000001f00527802 */ /* 0x000fe40000000f00 */
[----:B------:R-:W-:-:S02]  /*3f00*/  MOV R85, 0xffffffff ;  /* 0xffffffff00557802 */ /* 0x000fc40000000f00 */
[----:B------:R-:W-:Y:S02]  /*3f10*/  MOV R79, R81 ;  /* 0x00000051004f7202 */ /* 0x000fe40000000f00 */
[----:B------:R-:W-:Y:S02]  /*3f20*/  MOV R76, 0x3f40 ;  /* 0x00003f40004c7802 */ /* 0x000fe40000000f00 */
[----:B------:R-:W-:Y:S05]  /*3f30*/  CALL.REL.NOINC `($__internal_169_$__cuda_sm70_shflsync_down_p) ;  /* 0x0000027000007944 */ /* 0x000fea0003c00000 */
[----:B0-----:R-:W-:Y:S01]  /*3f40*/  HFMA2.MMA R80, -RZ, RZ, 0, 2.384185791015625e-07 ;  /* 0x00000004ff507435 */ /* 0x001fe200000001ff */
[----:B-1----:R-:W-:Y:S02]  /*3f50*/  MOV R78, R79 ;  /* 0x0000004f004e7202 */ /* 0x002fe40000000f00 */
[----:B------:R-:W-:Y:S02]  /*3f60*/  MOV R79, R84 ;  /* 0x00000054004f7202 */ /* 0x000fe40000000f00 */
[----:B------:R-:W-:Y:S02]  /*3f70*/  MOV R82, 0x1f ;  /* 0x0000001f00527802 */ /* 0x000fe40000000f00 */
[----:B------:R-:W-:Y:S02]  /*3f80*/  MOV R85, 0xffffffff ;  /* 0xffffffff00557802 */ /* 0x000fe40000000f00 */
[----:B------:R-:W-:-:S02]  /*3f90*/  MOV R76, 0x3fb0 ;  /* 0x00003fb0004c7802 */ /* 0x000fc40000000f00 */
[----:B------:R-:W-:Y:S05]  /*3fa0*/  CALL.REL.NOINC `($__internal_169_$__cuda_sm70_shflsync_down_p) ;  /* 0x0000020000007944 */ /* 0x000fea0003c00000 */
[----:B------:R-:W-:Y:S01]  /*3fb0*/  FADD.FTZ R81, R78, R81 ;  /* 0x000000514e517221 */ /* 0x000fe20000010000 */
[----:B0-----:R-:W-:Y:S01]  /*3fc0*/  HFMA2.MMA R80, -RZ, RZ, 0, 1.1920928955078125e-07 ;  /* 0x00000002ff507435 */ /* 0x001fe200000001ff */
[----:B-1----:R-:W-:Y:S01]  /*3fd0*/  FADD.FTZ R84, R84, R79 ;  /* 0x0000004f54547221 */ /* 0x002fe20000010000 */
[----:B------:R-:W-:-:S02]  /*3fe0*/  MOV R82, 0x1f ;  /* 0x0000001f00527802 */ /* 0x000fc40000000f00 */
[----:B------:R-:W-:Y:S02]  /*3ff0*/  MOV R85, 0xffffffff ;  /* 0xffffffff00557802 */ /* 0x000fe40000000f00 */
[----:B------:R-:W-:Y:S02]  /*4000*/  MOV R79, R81 ;  /* 0x00000051004f7202 */ /* 0x000fe40000000f00 */
[----:B------:R-:W-:Y:S02]  /*4010*/  MOV R76, 0x4030 ;  /* 0x00004030004c7802 */ /* 0x000fe40000000f00 */
[----:B------:R-:W-:Y:S05]  /*4020*/  CALL.REL.NOINC `($__internal_169_$__cuda_sm70_shflsync_down_p) ;  /* 0x0000018000007944 */ /* 0x000fea0003c00000 */
[----:B0-----:R-:W-:Y:S01]  /*4030*/  HFMA2.MMA R80, -RZ, RZ, 0, 1.1920928955078125e-07 ;  /* 0x00000002ff507435 */ /* 0x001fe200000001ff */
[----:B-1----:R-:W-:Y:S02]  /*4040*/  MOV R78, R79 ;  /* 0x0000004f004e7202 */ /* 0x002fe40000000f00 */
[----:B------:R-:W-:Y:S02]  /*4050*/  MOV R79, R84 ;  /* 0x00000054004f7202 */ /* 0x000fe40000000f00 */
[----:B------:R-:W-:Y:S02]  /*4060*/  MOV R82, 0x1f ;  /* 0x0000001f00527802 */ /* 0x000fe40000000f00 */
[----:B------:R-:W-:-:S02]  /*4070*/  MOV R85, 0xffffffff ;  /* 0xffffffff00557802 */ /* 0x000fc40000000f00 */
[----:B------:R-:W-:Y:S02]  /*4080*/  MOV R76, 0x40a0 ;  /* 0x000040a0004c7802 */ /* 0x000fe40000000f00 */
[----:B------:R-:W-:Y:S05]  /*4090*/  CALL.REL.NOINC `($__internal_169_$__cuda_sm70_shflsync_down_p) ;  /* 0x0000011000007944 */ /* 0x000fea0003c00000 */
[----:B------:R-:W-:Y:S01]  /*40a0*/  FADD.FTZ R81, R78, R81 ;  /* 0x000000514e517221 */ /* 0x000fe20000010000 */
[----:B0-----:R-:W-:Y:S01]  /*40b0*/  HFMA2.MMA R80, -RZ, RZ, 0, 5.9604644775390625e-08 ;  /* 0x00000001ff507435 */ /* 0x001fe200000001ff */
[----:B-1----:R-:W-:Y:S01]  /*40c0*/  FADD.FTZ R83, R84, R79 ;  /* 0x0000004f54537221 */ /* 0x002fe20000010000 */
[----:B------:R-:W-:Y:S02]  /*40d0*/  MOV R82, 0x1f ;  /* 0x0000001f00527802 */ /* 0x000fe40000000f00 */
[----:B------:R-:W-:Y:S02]  /*40e0*/  MOV R85, 0xffffffff ;  /* 0xffffffff00557802 */ /* 0x000fe40000000f00 */
[----:B------:R-:W-:Y:S02]  /*40f0*/  MOV R79, R81 ;  /* 0x00000051004f7202 */ /* 0x000fe40000000f00 */
[----:B------:R-:W-:Y:S02]  /*4100*/  MOV R76, 0x4120 ;  /* 0x00004120004c7802 */ /* 0x000fe40000000f00 */
[----:B------:R-:W-:Y:S05]  /*4110*/  CALL.REL.NOINC `($__internal_169_$__cuda_sm70_shflsync_down_p) ;  /* 0x0000009000007944 */ /* 0x000fea0003c00000 */
[----:B0-----:R-:W-:Y:S01]  /*4120*/  HFMA2.MMA R80, -RZ, RZ, 0, 5.9604644775390625e-08 ;  /* 0x00000001ff507435 */ /* 0x001fe200000001ff */
[----:B-1----:R-:W-:-:S02]  /*4130*/  MOV R84, R79 ;  /* 0x0000004f00547202 */ /* 0x002fc40000000f00 */
[----:B------:R-:W-:Y:S02]  /*4140*/  MOV R79, R83 ;  /* 0x00000053004f7202 */ /* 0x000fe40000000f00 */
[----:B------:R-:W-:Y:S02]  /*4150*/  MOV R82, 0x1f ;  /* 0x0000001f00527802 */ /* 0x000fe40000000f00 */
[----:B------:R-:W-:Y:S02]  /*4160*/  MOV R85, 0xffffffff ;  /* 0xffffffff00557802 */ /* 0x000fe40000000f00 */
[----:B------:R-:W-:Y:S02]  /*4170*/  MOV R76, 0x4190 ;  /* 0x00004190004c7802 */ /* 0x000fe40000000f00 */
[----:B------:R-:W-:Y:S05]  /*4180*/  CALL.REL.NOINC `($__internal_169_$__cuda_sm70_shflsync_down_p) ;  /* 0x0000002000007944 */ /* 0x000fea0003c00000 */
[----:B-1----:R-:W-:Y:S01]  /*4190*/  MOV R76, R79 ;  /* 0x0000004f004c7202 */ /* 0x002fe20000000f00 */
[----:B0-----:R-:W-:Y:S05]  /*41a0*/  BRA `(.L_x_10013) ;  /* 0xffffde7000007947 */ /* 0x001fea000383ffff */
        .weak           $__internal_169_$__cuda_sm70_shflsync_down_p
        .type           $__internal_169_$__cuda_sm70_shflsync_down_p,@function
        .size           $__internal_169_$__cuda_sm70_shflsync_down_p,(.L_x_11903 - $__internal_169_$__cuda_sm70_shflsync_down_p)
$__internal_169_$__cuda_sm70_shflsync_down_p:
[----:B------:R-:W-:Y:S01]  /*41b0*/  HFMA2.MMA R77, -RZ, RZ, 0, 0 ;  /* 0x00000000ff4d7435 */ /* 0x000fe200000001ff */
[----:B------:R-:W-:Y:S04]  /*41c0*/  WARPSYNC R85 ;  /* 0x0000005500007348 */ /* 0x000fe80003800000 */
[----:B------:R0:W1:Y:S01]  /*41d0*/  SHFL.DOWN PT, R79, R79, R80, R82 ;  /* 0x080000504f4f7389 */ /* 0x00006200000e0052 */
[----:B------:R-:W-:Y:S05]  /*41e0*/  RET.REL.NODEC R76 `(_ZN10layer_norm13ln_bwd_kernelINS_13Kernel_traitsI6__halfffffjLj4096ELj1ELj1ELj4ELj16ENS_18Kernel_traits_baseILj4096ES2_ffffjLj128EEEEELb1ELb0ELb0ELb1EEEvNS_9BwdParamsE) ;  /* 0xffffbe104c007950 */ /* 0x000fea0003c3ffff */
.L_x_10014:
        /* <DEDUP_REMOVED lines=9> */
.L_x_11903:


//--------------------- .text._ZN10layer_norm22ln_bwd_finalize_kernelINS_22Kernel_traits_finalizeILj4096E6__halfffffjLb0ELj1024ELj4ENS_18Kernel_traits_baseILj4096ES2_ffffjLj1024EEEEELb0ELb0EEEvNS_9BwdParamsE --------------------------
	.section	.text._ZN10layer_norm22ln_bwd_finalize_kernelINS_22Kernel_traits_finalizeILj4096E6__halfffffjLb0ELj1024ELj4ENS_18Kernel_traits_baseILj4096ES2_ffffjLj1024EEEEELb0ELb0EEEvNS_9BwdParamsE,"ax",@progbits
	.sectioninfo	@"SHI_REGISTERS=30"
	.align	128
        .global         _ZN10layer_norm22ln_bwd_finalize_kernelINS_22Kernel_traits_finalizeILj4096E6__halfffffjLb0ELj1024ELj4ENS_18Kernel_traits_baseILj4096ES2_ffffjLj1024EEEEELb0ELb0EEEvNS_9BwdParamsE
        .type           _ZN10layer_norm22ln_bwd_finalize_kernelINS_22Kernel_traits_finalizeILj4096E6__halfffffjLb0ELj1024ELj4ENS_18Kernel_traits_baseILj4096ES2_ffffjLj1024EEEEELb0ELb0EEEvNS_9BwdParamsE,@function
        .size           _ZN10layer_norm22ln_bwd_finalize_kernelINS_22Kernel_traits_finalizeILj4096E6__halfffffjLb0ELj1024ELj4ENS_18Kernel_traits_baseILj4096ES2_ffffjLj1024EEEEELb0ELb0EEEvNS_9BwdParamsE,(.L_x_11904 - _ZN10layer_norm22ln_bwd_finalize_kernelINS_22Kernel_traits_finalizeILj4096E6__halfffffjLb0ELj1024ELj4ENS_18Kernel_traits_baseILj4096ES2_ffffjLj1024EEEEELb0ELb0EEEvNS_9BwdParamsE)
        .other          _ZN10layer_norm22ln_bwd_finalize_kernelINS_22Kernel_traits_finalizeILj4096E6__halfffffjLb0ELj1024ELj4ENS_18Kernel_traits_baseILj4096ES2_ffffjLj1024EEEEELb0ELb0EEEvNS_9BwdParamsE,@"STO_CUDA_ENTRY STV_DEFAULT"
_ZN10layer_norm22ln_bwd_finalize_kernelINS_22Kernel_traits_finalizeILj4096E6__halfffffjLb0ELj1024ELj4ENS_18Kernel_traits_baseILj4096ES2_ffffjLj1024EEEEELb0ELb0EEEvNS_9BwdParamsE:
.text._ZN10layer_norm22ln_bwd_finalize_kernelINS_22Kernel_traits_finalizeILj4096E6__halfffffjLb0ELj1024ELj4ENS_18Kernel_traits_baseILj4096ES2_ffffjLj1024EEEEELb0ELb0EEEvNS_9BwdParamsE:
        /* <DEDUP_REMOVED lines=19> */
.L_x_10028:
        /* <DEDUP_REMOVED lines=28> */
.L_x_10019:
        /* <DEDUP_REMOVED lines=35> */
.L_x_10018:
[----:B------:R-:W-:Y:S05]  /*0520*/  BSYNC B1 ;  /* 0x0000000000017941 */ /* 0x000fea0003800000 */
.L_x_10017:
        /* <DEDUP_REMOVED lines=23> */
.L_x_10021:
[----:B------:R-:W-:Y:S05]  /*06a0*/  BSYNC B1 ;  /* 0x0000000000017941 */ /* 0x000fea0003800000 */
.L_x_10020:
        /* <DEDUP_REMOVED lines=11> */
.L_x_10022:
[----:B------:R-:W-:Y:S05]  /*0760*/  BSYNC B1 ;  /* 0x0000000000017941 */ /* 0x000fea0003800000 */
.L_x_10016:
[----:B------:R-:W-:Y:S05]  /*0770*/  BSYNC B0 ;  /* 0x0000000000007941 */ /* 0x000fea0003800000 */
.L_x_10015:
        /* <DEDUP_REMOVED lines=11> */
.L_x_10029:
        /* <DEDUP_REMOVED lines=18> */
.L_x_10030:
[----:B---3--:R-:W-:Y:S02]  /*0950*/  FADD.FTZ R4, R4, R9 ;  /* 0x0000000904047221 */ /* 0x008fe40000010000 */
[----:B-12---:R-:W-:-:S03]  /*0960*/  FADD.FTZ R6, R5, R6 ;  /* 0x0000000605067221 */ /* 0x006fc60000010000 */
[----:B------:R1:W-:Y:S04]  /*0970*/  @!P1 STS [R17.X4+0x2000], R4 ;  /* 0x0020000411009388 */ /* 0x0003e80000004800 */
[----:B------:R1:W-:Y:S02]  /*0980*/  @!P1 STS [R17.X4+0x2080], R6 ;  /* 0x0020800611009388 */ /* 0x0003e40000004800 */
.L_x_10023:
        /* <DEDUP_REMOVED lines=17> */
.L_x_10027:
[----:B------:R-:W-:Y:S05]  /*0aa0*/  BSYNC B0 ;  /* 0x0000000000007941 */ /* 0x000fea0003800000 */
.L_x_10026:
[C---:B------:R-:W-:Y:S02]  /*0ab0*/  ISETP.GT.U32.AND P1, PT, R18.reuse, -0x1001, PT ;  /* 0xffffefff1200780c */ /* 0x040fe40003f24070 */
[----:B------:R-:W-:Y:S02]  /*0ac0*/  IADD3 R18, R18, 0x1000, RZ ;  /* 0x0000100012127810 */ /* 0x000fe40007ffe0ff */
[----:B------:R-:W-:-:S09]  /*0ad0*/  IADD3 R19, R19, 0x800, RZ ;  /* 0x0000080013137810 */ /* 0x000fd20007ffe0ff */
[----:B01----:R-:W-:Y:S05]  /*0ae0*/  @P1 BRA `(.L_x_10028) ;  /* 0xfffff64000001947 */ /* 0x003fea000383ffff */
[----:B------:R-:W-:Y:S05]  /*0af0*/  EXIT ;  /* 0x000000000000794d */ /* 0x000fea0003800000 */
.L_x_10024:
[----:B--2---:R-:W-:Y:S01]  /*0b00*/  IMAD.MOV.U32 R9, RZ, RZ, R5 ;  /* 0x000000ffff097224 */ /* 0x004fe200078e0005 */
[----:B------:R-:W-:Y:S01]  /*0b10*/  MOV R8, 0x1 ;  /* 0x0000000100087802 */ /* 0x000fe20000000f00 */
[----:B------:R-:W-:Y:S01]  /*0b20*/  IMAD.MOV.U32 R7, RZ, RZ, 0x1f ;  /* 0x0000001fff077424 */ /* 0x000fe200078e00ff */
[----:B------:R-:W-:Y:S02]  /*0b30*/  MOV R10, 0xffffffff ;  /* 0xffffffff000a7802 */ /* 0x000fe40000000f00 */
[----:B------:R-:W-:Y:S02]  /*0b40*/  MOV R2, 0xb60 ;  /* 0x00000b6000027802 */ /* 0x000fe40000000f00 */
[----:B01----:R-:W-:Y:S05]  /*0b50*/  CALL.REL.NOINC `($__internal_170_$__cuda_sm70_shflsync_bfly_p) ;  /* 0x000003b000007944 */ /* 0x003fea0003c00000 */
[----:B-1----:R-:W-:Y:S01]  /*0b60*/  IMAD.MOV.U32 R2, RZ, RZ, R7 ;  /* 0x000000ffff027224 */ /* 0x002fe200078e0007 */
[----:B0-----:R-:W-:Y:S05]  /*0b70*/  BRA `(.L_x_10029) ;  /* 0xfffffcb000007947 */ /* 0x001fea000383ffff */
.L_x_10025:
[----:B------:R-:W-:Y:S01]  /*0b80*/  HFMA2.MMA R8, -RZ, RZ, 0, 1.1920928955078125e-07 ;  /* 0x00000002ff087435 */ /* 0x000fe200000001ff */
[----:B------:R-:W-:Y:S01]  /*0b90*/  IMAD.MOV.U32 R7, RZ, RZ, 0x1f ;  /* 0x0000001fff077424 */ /* 0x000fe200078e00ff */
[----:B------:R-:W-:Y:S02]  /*0ba0*/  MOV R10, 0xffffffff ;  /* 0xffffffff000a7802 */ /* 0x000fe40000000f00 */
[----:B------:R-:W-:-:S02]  /*0bb0*/  MOV R2, 0xbd0 ;  /* 0x00000bd000027802 */ /* 0x000fc40000000f00 */
[----:B012---:R-:W-:Y:S05]  /*0bc0*/  CALL.REL.NOINC `($__internal_170_$__cuda_sm70_shflsync_bfly_p) ;  /* 0x0000034000007944 */ /* 0x007fea0003c00000 */
[----:B01----:R-:W-:Y:S01]  /*0bd0*/  FADD.FTZ R9, R9, R7 ;  /* 0x0000000709097221 */ /* 0x003fe20000010000 */
[----:B------:R-:W-:Y:S01]  /*0be0*/  HFMA2.MMA R7, -RZ, RZ, 0, 1.847743988037109375e-06 ;  /* 0x0000001fff077435 */ /* 0x000fe200000001ff */
[----:B------:R-:W-:Y:S01]  /*0bf0*/  IMAD.MOV.U32 R8, RZ, RZ, 0x4 ;  /* 0x00000004ff087424 */ /* 0x000fe200078e00ff */
[----:B------:R-:W-:Y:S01]  /*0c00*/  MOV R2, 0xc30 ;  /* 0x00000c3000027802 */ /* 0x000fe20000000f00 */
[----:B------:R-:W-:-:S03]  /*0c10*/  IMAD.MOV.U32 R10, RZ, RZ, -0x1 ;  /* 0xffffffffff0a7424 */ /* 0x000fc600078e00ff */
[----:B------:R-:W-:Y:S05]  /*0c20*/  CALL.REL.NOINC `($__internal_170_$__cuda_sm70_shflsync_bfly_p) ;  /* 0x000002e000007944 */ /* 0x000fea0003c00000 */
[----:B01----:R-:W-:Y:S01]  /*0c30*/  FADD.FTZ R9, R9, R7 ;  /* 0x0000000709097221 */ /* 0x003fe20000010000 */
[----:B------:R-:W-:Y:S01]  /*0c40*/  HFMA2.MMA R7, -RZ, RZ, 0, 1.847743988037109375e-06 ;  /* 0x0000001fff077435 */ /* 0x000fe200000001ff */
[----:B------:R-:W-:Y:S01]  /*0c50*/  MOV R8, 0x8 ;  /* 0x0000000800087802 */ /* 0x000fe20000000f00 */
[----:B------:R-:W-:Y:S01]  /*0c60*/  IMAD.MOV.U32 R10, RZ, RZ, -0x1 ;  /* 0xffffffffff0a7424 */ /* 0x000fe200078e00ff */
[----:B------:R-:W-:-:S03]  /*0c70*/  MOV R2, 0xc90 ;  /* 0x00000c9000027802 */ /* 0x000fc60000000f00 */
[----:B------:R-:W-:Y:S05]  /*0c80*/  CALL.REL.NOINC `($__internal_170_$__cuda_sm70_shflsync_bfly_p) ;  /* 0x0000028000007944 */ /* 0x000fea0003c00000 */
[----:B-1----:R-:W-:Y:S01]  /*0c90*/  FADD.FTZ R6, R9, R7 ;  /* 0x0000000709067221 */ /* 0x002fe20000010000 */
[----:B------:R-:W-:Y:S01]  /*0ca0*/  HFMA2.MMA R7, -RZ, RZ, 0, 1.847743988037109375e-06 ;  /* 0x0000001fff077435 */ /* 0x000fe200000001ff */
[----:B0-----:R-:W-:Y:S01]  /*0cb0*/  MOV R8, 0x10 ;  /* 0x0000001000087802 */ /* 0x001fe20000000f00 */
[----:B------:R-:W-:Y:S01]  /*0cc0*/  IMAD.MOV.U32 R10, RZ, RZ, -0x1 ;  /* 0xffffffffff0a7424 */ /* 0x000fe200078e00ff */
[----:B------:R-:W-:-:S02]  /*0cd0*/  MOV R2, 0xd00 ;  /* 0x00000d0000027802 */ /* 0x000fc40000000f00 */
[----:B------:R-:W-:Y:S02]  /*0ce0*/  MOV R9, R6 ;  /* 0x0000000600097202 */ /* 0x000fe40000000f00 */
[----:B------:R-:W-:Y:S05]  /*0cf0*/  CALL.REL.NOINC `($__internal_170_$__cuda_sm70_shflsync_bfly_p) ;  /* 0x0000021000007944 */ /* 0x000fea0003c00000 */
[----:B0-----:R-:W-:Y:S01]  /*0d00*/  HFMA2.MMA R8, -RZ, RZ, 0, 5.9604644775390625e-08 ;  /* 0x00000001ff087435 */ /* 0x001fe200000001ff */
[----:B-1----:R-:W-:Y:S01]  /*0d10*/  MOV R5, R7 ;  /* 0x0000000700057202 */ /* 0x002fe20000000f00 */
[----:B------:R-:W-:Y:S01]  /*0d20*/  IMAD.MOV.U32 R9, RZ, RZ, R4 ;  /* 0x000000ffff097224 */ /* 0x000fe200078e0004 */
[----:B------:R-:W-:Y:S01]  /*0d30*/  MOV R7, 0x1f ;  /* 0x0000001f00077802 */ /* 0x000fe20000000f00 */
[----:B------:R-:W-:Y:S01]  /*0d40*/  IMAD.MOV.U32 R10, RZ, RZ, -0x1 ;  /* 0xffffffffff0a7424 */ /* 0x000fe200078e00ff */
[----:B------:R-:W-:Y:S02]  /*0d50*/  MOV R2, 0xd70 ;  /* 0x00000d7000027802 */ /* 0x000fe40000000f00 */
[----:B------:R-:W-:Y:S05]  /*0d60*/  CALL.REL.NOINC `($__internal_170_$__cuda_sm70_shflsync_bfly_p) ;  /* 0x000001a000007944 */ /* 0x000fea0003c00000 */
[----:B0-----:R-:W-:Y:S01]  /*0d70*/  HFMA2.MMA R8, -RZ, RZ, 0, 1.1920928955078125e-07 ;  /* 0x00000002ff087435 */ /* 0x001fe200000001ff */
[----:B-1----:R-:W-:Y:S01]  /*0d80*/  FADD.FTZ R9, R4, R7 ;  /* 0x0000000704097221 */ /* 0x002fe20000010000 */
[----:B------:R-:W-:Y:S01]  /*0d90*/  MOV R7, 0x1f ;  /* 0x0000001f00077802 */ /* 0x000fe20000000f00 */
[----:B------:R-:W-:Y:S01]  /*0da0*/  IMAD.MOV.U32 R10, RZ, RZ, -0x1 ;  /* 0xffffffffff0a7424 */ /* 0x000fe200078e00ff */
[----:B------:R-:W-:Y:S02]  /*0db0*/  MOV R2, 0xdd0 ;  /* 0x00000dd000027802 */ /* 0x000fe40000000f00 */
[----:B------:R-:W-:Y:S05]  /*0dc0*/  CALL.REL.NOINC `($__internal_170_$__cuda_sm70_shflsync_bfly_p) ;  /* 0x0000014000007944 */ /* 0x000fea0003c00000 */
[----:B0-----:R-:W-:Y:S01]  /*0dd0*/  HFMA2.MMA R8, -RZ, RZ, 0, 2.384185791015625e-07 ;  /* 0x00000004ff087435 */ /* 0x001fe200000001ff */
[----:B-1----:R-:W-:Y:S01]  /*0de0*/  FADD.FTZ R9, R9, R7 ;  /* 0x0000000709097221 */ /* 0x002fe20000010000 */
[----:B------:R-:W-:Y:S01]  /*0df0*/  MOV R7, 0x1f ;  /* 0x0000001f00077802 */ /* 0x000fe20000000f00 */
[----:B------:R-:W-:Y:S01]  /*0e00*/  IMAD.MOV.U32 R10, RZ, RZ, -0x1 ;  /* 0xffffffffff0a7424 */ /* 0x000fe200078e00ff */
[----:B------:R-:W-:-:S02]  /*0e10*/  MOV R2, 0xe30 ;  /* 0x00000e3000027802 */ /* 0x000fc40000000f00 */
[----:B------:R-:W-:Y:S05]  /*0e20*/  CALL.REL.NOINC `($__internal_170_$__cuda_sm70_shflsync_bfly_p) ;  /* 0x000000e000007944 */ /* 0x000fea0003c00000 */
[----:B0-----:R-:W-:Y:S01]  /*0e30*/  HFMA2.MMA R8, -RZ, RZ, 0, 4.76837158203125e-07 ;  /* 0x00000008ff087435 */ /* 0x001fe200000001ff */
[----:B-1----:R-:W-:Y:S01]  /*0e40*/  FADD.FTZ R9, R9, R7 ;  /* 0x0000000709097221 */ /* 0x002fe20000010000 */
[----:B------:R-:W-:Y:S01]  /*0e50*/  MOV R7, 0x1f ;  /* 0x0000001f00077802 */ /* 0x000fe20000000f00 */
[----:B------:R-:W-:Y:S01]  /*0e60*/  IMAD.MOV.U32 R10, RZ, RZ, -0x1 ;  /* 0xffffffffff0a7424 */ /* 0x000fe200078e00ff */
[----:B------:R-:W-:-:S02]  /*0e70*/  MOV R2, 0xe90 ;  /* 0x00000e9000027802 */ /* 0x000fc40000000f00 */
[----:B------:R-:W-:Y:S05]  /*0e80*/  CALL.REL.NOINC `($__internal_170_$__cuda_sm70_shflsync_bfly_p) ;  /* 0x0000008000007944 */ /* 0x000fea0003c00000 */
[----:B0-----:R-:W-:Y:S01]  /*0e90*/  HFMA2.MMA R8, -RZ, RZ, 0, 9.5367431640625e-07 ;  /* 0x00000010ff087435 */ /* 0x001fe200000001ff */
[----:B-1----:R-:W-:Y:S01]  /*0ea0*/  FADD.FTZ R9, R9, R7 ;  /* 0x0000000709097221 */ /* 0x002fe20000010000 */
[----:B------:R-:W-:Y:S01]  /*0eb0*/  MOV R7, 0x1f ;  /* 0x0000001f00077802 */ /* 0x000fe20000000f00 */
[----:B------:R-:W-:Y:S01]  /*0ec0*/  IMAD.MOV.U32 R10, RZ, RZ, -0x1 ;  /* 0xffffffffff0a7424 */ /* 0x000fe200078e00ff */
[----:B------:R-:W-:-:S02]  /*0ed0*/  MOV R2, 0xef0 ;  /* 0x00000ef000027802 */ /* 0x000fc40000000f00 */
[----:B------:R-:W-:Y:S05]  /*0ee0*/  CALL.REL.NOINC `($__internal_170_$__cuda_sm70_shflsync_bfly_p) ;  /* 0x0000002000007944 */ /* 0x000fea0003c00000 */
[----:B-1----:R-:W-:Y:S01]  /*0ef0*/  MOV R4, R7 ;  /* 0x0000000700047202 */ /* 0x002fe20000000f00 */
[----:B0-----:R-:W-:Y:S05]  /*0f00*/  BRA `(.L_x_10030) ;  /* 0xfffffa4000007947 */ /* 0x001fea000383ffff */
        .weak           $__internal_170_$__cuda_sm70_shflsync_bfly_p
        .type           $__internal_170_$__cuda_sm70_shflsync_bfly_p,@function
        .size           $__internal_170_$__cuda_sm70_shflsync_bfly_p,(.L_x_11904 - $__internal_170_$__cuda_sm70_shflsync_bfly_p)
$__internal_170_$__cuda_sm70_shflsync_bfly_p:
[----:B------:R-:W-:Y:S01]  /*0f10*/  HFMA2.MMA R3, -RZ, RZ, 0, 0 ;  /* 0x00000000ff037435 */ /* 0x000fe200000001ff */
[----:B------:R-:W-:Y:S04]  /*0f20*/  WARPSYNC R10 ;  /* 0x0000000a00007348 */ /* 0x000fe80003800000 */
[----:B------:R0:W1:Y:S01]  /*0f30*/  SHFL.BFLY PT, R7, R9, R8, R7 ;  /* 0x0c00000809077389 */ /* 0x00006200000e0007 */
[----:B------:R-:W-:Y:S05]  /*0f40*/  RET.REL.NODEC R2 `(_ZN10layer_norm22ln_bwd_finalize_kernelINS_22Kernel_traits_finalizeILj4096E6__halfffffjLb0ELj1024ELj4ENS_18Kernel_traits_baseILj4096ES2_ffffjLj1024EEEEELb0ELb0EEEvNS_9BwdParamsE) ;  /* 0xfffff0b002007950 */ /* 0x000fea0003c3ffff */
.L_x_10031:
        /* <DEDUP_REMOVED lines=11> */
.L_x_11904:


//--------------------- .text._ZN10layer_norm13ln_bwd_kernelINS_13Kernel_traitsI6__halfffffjLj4096ELj1ELj1ELj4ELj16ENS_18Kernel_traits_baseILj4096ES2_ffffjLj128EEEEELb1ELb0ELb1ELb0EEEvNS_9BwdParamsE --------------------------
	.section	.text._ZN10layer_norm13ln_bwd_kernelINS_13Kernel_traitsI6__halfffffjLj4096ELj1ELj1ELj4ELj16ENS_18Kernel_traits_baseILj4096ES2_ffffjLj128EEEEELb1ELb0ELb1ELb0EEEvNS_9BwdParamsE,"ax",@progbits
	.sectioninfo	@"SHI_REGISTERS=239"
	.align	128
        .global         _ZN10layer_norm13ln_bwd_kernelINS_13Kernel_traitsI6__halfffffjLj4096ELj1ELj1ELj4ELj16ENS_18Kernel_traits_baseILj4096ES2_ffffjLj128EEEEELb1ELb0ELb1ELb0EEEvNS_9BwdParamsE
        .type           _ZN10layer_norm13ln_bwd_kernelINS_13Kernel_traitsI6__halfffffjLj4096ELj1ELj1ELj4ELj16ENS_18Kernel_traits_baseILj4096ES2_ffffjLj128EEEEELb1ELb0ELb1ELb0EEEvNS_9BwdParamsE,@function
        .size           _ZN10layer_norm13ln_bwd_kernelINS_13Kernel_traitsI6__halfffffjLj4096ELj1ELj1ELj4ELj16ENS_18Kernel_traits_baseILj4096ES2_ffffjLj128EEEEELb1ELb0ELb1ELb0EEEvNS_9BwdParamsE,(.L_x_11905 - _ZN10layer_norm13ln_bwd_kernelINS_13Kernel_traitsI6__halfffffjLj4096ELj1ELj1ELj4ELj16ENS_18Kernel_traits_baseILj4096ES2_ffffjLj128EEEEELb1ELb0ELb1ELb0EEEvNS_9BwdParamsE)
        .other          _ZN10layer_norm13ln_bwd_kernelINS_13Kernel_traitsI6__halfffffjLj4096ELj1ELj1ELj4ELj16ENS_18Kernel_traits_baseILj4096ES2_ffffjLj128EEEEELb1ELb0ELb1ELb0EEEvNS_9BwdParamsE,@"STO_CUDA_ENTRY STV_DEFAULT"
_ZN10layer_norm13ln_bwd_kernelINS_13Kernel_traitsI6__halfffffjLj4096ELj1ELj1ELj4ELj16ENS_18Kernel_traits_baseILj4096ES2_ffffjLj128EEEEELb1ELb0ELb1ELb0EEEvNS_9BwdParamsE:
.text._ZN10layer_norm13ln_bwd_kernelINS_13Kernel_traitsI6__halfffffjLj4096ELj1ELj1ELj4ELj16ENS_18Kernel_traits_baseILj4096ES2_ffffjLj128EEEEELb1ELb0ELb1ELb0EEEvNS_9BwdParamsE:
[----:B------:R-:W-:Y:S02]  /*0000*/  MOV R1, c[0x0][0x28] ;  /* 0x00000a0000017a02 */ /* 0x000fe40000000f00 */
[----:B------:R-:W0:Y:S01]  /*0010*/  S2R R159, SR_TID.X ;  /* 0x00000000009f7919 */ /* 0x000e220000002100 */
[----:B------:R-:W-:Y:S01]  /*0020*/  IMAD.MOV.U32 R0, RZ, RZ, c[0x0][0x168] ;  /* 0x00005a00ff007624 */ /* 0x000fe200078e00ff */
[----:B------:R-:W-:Y:S01]  /*0030*/  LOP3.LUT R8, R8, 0xfffffff7, RZ, 0xc0, !PT ;  /* 0xfffffff708087812 */ /* 0x000fe200078ec0ff */
        /* <DEDUP_REMOVED lines=9> */
[C---:B------:R-:W-:Y:S02]  /*00d0*/  ISETP.GE.U32.AND P4, PT, R9.reuse, 0x200, PT ;  /* 0x000002000900780c */ /* 0x040fe40003f86070 */
[----:B------:R-:W-:Y:S02]  /*00e0*/  P2R R0, PR, RZ, 0x40 ;  /* 0x00000040ff007803 */ /* 0x000fe40000000000 */
[----:B------:R-:W-:-:S02]  /*00f0*/  ISETP.GE.U32.AND P1, PT, R9, 0x300, PT ;  /* 0x000003000900780c */ /* 0x000fc40003f26070 */
[C---:B------:R-:W-:Y:S02]  /*0100*/  ISETP.GE.U32.AND P2, PT, R9.reuse, 0x380, PT ;  /* 0x000003800900780c */ /* 0x040fe40003f46070 */
[----:B------:R-:W-:Y:S01]  /*0110*/  @P0 MOV R3, 0x8 ;  /* 0x0000000800030802 */ /* 0x000fe20000000f00 */
[----:B------:R-:W-:Y:S01]  /*0120*/  @P6 IMAD.MOV.U32 R25, RZ, RZ, 0x8 ;  /* 0x00000008ff196424 */ /* 0x000fe200078e00ff */
[----:B------:R-:W-:Y:S02]  /*0130*/  @P0 LOP3.LUT R8, R8, 0x8, RZ, 0xfc, !PT ;  /* 0x0000000808080812 */ /* 0x000fe400078efcff */
[----:B------:R-:W-:Y:S01]  /*0140*/  @P5 MOV R27, 0x8 ;  /* 0x00000008001b5802 */ /* 0x000fe20000000f00 */
[C---:B------:R-:W-:Y:S01]  /*0150*/  @P0 IMAD.WIDE.U32 R2, R20.reuse, R3, c[0x0][0x1b0] ;  /* 0x00006c0014020625 */ /* 0x040fe200078e0003 */
[----:B------:R-:W-:Y:S02]  /*0160*/  @P0 LOP3.LUT R20, R20, 0x80, RZ, 0xfc, !PT ;  /* 0x0000008014140812 */ /* 0x000fe400078efcff */
[----:B------:R-:W-:Y:S01]  /*0170*/  ISETP.GE.U32.AND P0, PT, R9, 0x280, PT ;  /* 0x000002800900780c */ /* 0x000fe20003f06070 */
[----:B------:R-:W-:Y:S01]  /*0180*/  @P4 IMAD.MOV.U32 R29, RZ, RZ, 0x8 ;  /* 0x00000008ff1d4424 */ /* 0x000fe200078e00ff */
[----:B------:R-:W-:Y:S01]  /*0190*/  LOP3.LUT R8, R8, 0xfffffffb, RZ, 0xc0, !PT ;  /* 0xfffffffb08087812 */ /* 0x000fe200078ec0ff */
[C---:B------:R-:W-:Y:S01]  /*01a0*/  @P6 IMAD.WIDE.U32 R24, R20.reuse, R25, c[0x0][0x1b0] ;  /* 0x00006c0014186625 */ /* 0x040fe200078e0019 */
[----:B------:R-:W-:-:S02]  /*01b0*/  @P6 IADD3 R20, R20, 0x80, RZ ;  /* 0x0000008014146810 */ /* 0x000fc40007ffe0ff */
[----:B------:R-:W-:Y:S01]  /*01c0*/  @P6 LOP3.LUT R8, R8, 0x4, RZ, 0xfc, !PT ;  /* 0x0000000408086812 */ /* 0x000fe200078efcff */
[----:B------:R-:W-:Y:S01]  /*01d0*/  @P1 IMAD.MOV.U32 R33, RZ, RZ, 0x8 ;  /* 0x00000008ff211424 */ /* 0x000fe200078e00ff */
[C---:B------:R-:W-:Y:S01]  /*01e0*/  LOP3.LUT P6, RZ, R9.reuse, 0xffffff80, RZ, 0xc0, !PT ;  /* 0xffffff8009ff7812 */ /* 0x040fe200078cc0ff */
[C---:B------:R-:W-:Y:S01]  /*01f0*/  @P5 IMAD.WIDE.U32 R26, R20.reuse, R27, c[0x0][0x1b0] ;  /* 0x00006c00141a5625 */ /* 0x040fe200078e001b */
[----:B------:R-:W-:Y:S02]  /*0200*/  @P5 IADD3 R20, R20, 0x80, RZ ;  /* 0x0000008014145810 */ /* 0x000fe40007ffe0ff */
[----:B------:R-:W-:Y:S02]  /*0210*/  @P2 MOV R35, 0x8 ;  /* 0x0000000800232802 */ /* 0x000fe40000000f00 */
[----:B------:R-:W-:Y:S01]  /*0220*/  @P0 MOV R31, 0x8 ;  /* 0x00000008001f0802 */ /* 0x000fe20000000f00 */
[C---:B------:R-:W-:Y:S01]  /*0230*/  @P4 IMAD.WIDE.U32 R28, R20.reuse, R29, c[0x0][0x1b0] ;  /* 0x00006c00141c4625 */ /* 0x040fe200078e001d */
[----:B------:R-:W-:Y:S01]  /*0240*/  @P4 IADD3 R20, R20, 0x80, RZ ;  /* 0x0000008014144810 */ /* 0x000fe20007ffe0ff */
[----:B------:R0:W5:Y:S01]  /*0250*/  @P5 LDG.E.64 R10, [R26.64] ;  /* 0x000000041a0a5981 */ /* 0x000162000c1e1b00 */
[----:B------:R-:W1:Y:S01]  /*0260*/  S2UR UR6, SR_CTAID.X ;  /* 0x00000000000679c3 */ /* 0x000e620000002500 */
[----:B------:R-:W-:-:S02]  /*0270*/  ISETP.GE.U32.AND P3, PT, R9, 0x400, PT ;  /* 0x000004000900780c */ /* 0x000fc40003f66070 */
[C---:B------:R-:W-:Y:S01]  /*0280*/  @P0 IMAD.WIDE.U32 R30, R20.reuse, R31, c[0x0][0x1b0] ;  /* 0x00006c00141e0625 */ /* 0x040fe200078e001f */
[----:B------:R-:W-:Y:S01]  /*0290*/  @P0 IADD3 R20, R20, 0x80, RZ ;  /* 0x0000008014140810 */ /* 0x000fe20007ffe0ff */
[----:B------:R0:W5:Y:S01]  /*02a0*/  @P6 LDG.E.64 R4, [R2.64] ;  /* 0x0000000402046981 */ /* 0x000162000c1e1b00 */
[----:B------:R-:W-:Y:S02]  /*02b0*/  ISETP.NE.AND P6, PT, R0, RZ, PT ;  /* 0x000000ff0000720c */ /* 0x000fe40003fc5270 */
[----:B------:R-:W-:Y:S01]  /*02c0*/  LOP3.LUT R8, R8, 0xfffffffd, RZ, 0xc0, !PT ;  /* 0xfffffffd08087812 */ /* 0x000fe200078ec0ff */
[C---:B------:R-:W-:Y:S01]  /*02d0*/  @P1 IMAD.WIDE.U32 R32, R20.reuse, R33, c[0x0][0x1b0] ;  /* 0x00006c0014201625 */ /* 0x040fe200078e0021 */
[----:B------:R-:W-:Y:S01]  /*02e0*/  @P1 IADD3 R20, R20, 0x80, RZ ;  /* 0x0000008014141810 */ /* 0x000fe20007ffe0ff */
[----:B------:R0:W5:Y:S01]  /*02f0*/  @P4 LDG.E.64 R12, [R28.64] ;  /* 0x000000041c0c4981 */ /* 0x000162000c1e1b00 */
[----:B------:R-:W-:Y:S02]  /*0300*/  @P5 LOP3.LUT R8, R8, 0x2, RZ, 0xfc, !PT ;  /* 0x0000000208085812 */ /* 0x000fe400078efcff */
[----:B------:R-:W-:Y:S01]  /*0310*/  @P3 IMAD.MOV.U32 R21, RZ, RZ, 0x8 ;  /* 0x00000008ff153424 */ /* 0x000fe200078e00ff */
[----:B------:R0:W5:Y:S01]  /*0320*/  @P0 LDG.E.64 R14, [R30.64] ;  /* 0x000000041e0e0981 */ /* 0x000162000c1e1b00 */
[----:B------:R-:W-:Y:S01]  /*0330*/  @P2 IMAD.WIDE.U32 R34, R20, R35, c[0x0][0x1b0] ;  /* 0x00006c0014222625 */ /* 0x000fe200078e0023 */
[----:B------:R-:W-:-:S02]  /*0340*/  LOP3.LUT R8, R8, 0xfffffffe, RZ, 0xc0, !PT ;  /* 0xfffffffe08087812 */ /* 0x000fc400078ec0ff */
[----:B------:R0:W5:Y:S01]  /*0350*/  @P6 LDG.E.64 R6, [R24.64] ;  /* 0x0000000418066981 */ /* 0x000162000c1e1b00 */
[----:B------:R-:W-:Y:S02]  /*0360*/  @P2 IADD3 R20, R20, 0x80, RZ ;  /* 0x0000008014142810 */ /* 0x000fe40007ffe0ff */
[----:B------:R-:W-:Y:S01]  /*0370*/  @P4 LOP3.LUT R8, R8, 0x1, RZ, 0xfc, !PT ;  /* 0x0000000108084812 */ /* 0x000fe200078efcff */
[----:B------:R0:W5:Y:S04]  /*0380*/  @P1 LDG.E.64 R16, [R32.64] ;  /* 0x0000000420101981 */ /* 0x000168000c1e1b00 */
[----:B------:R0:W5:Y:S01]  /*0390*/  @P2 LDG.E.64 R18, [R34.64] ;  /* 0x0000000422122981 */ /* 0x000162000c1e1b00 */
[----:B------:R-:W-:Y:S01]  /*03a0*/  @P3 IMAD.WIDE.U32 R20, R20, R21, c[0x0][0x1b0] ;  /* 0x00006c0014143625 */ /* 0x000fe200078e0015 */
[----:B------:R-:W-:-:S02]  /*03b0*/  LOP3.LUT R8, R8, 0xffffffef, RZ, 0xc0, !PT ;  /* 0xffffffef08087812 */ /* 0x000fc400078ec0ff */
[----:B-1----:R-:W-:Y:S02]  /*03c0*/  LEA.HI R158, R159, UR6, RZ, 0x19 ;  /* 0x000000069f9e7c11 */ /* 0x002fe4000f8fc8ff */
[----:B------:R-:W-:Y:S01]  /*03d0*/  @P3 LOP3.LUT R8, R8, 0x10, RZ, 0xfc, !PT ;  /* 0x0000001008083812 */ /* 0x000fe200078efcff */
        /* <DEDUP_REMOVED lines=37> */
[----:B------:R-:W-:Y:S01]  /*0630*/  IMAD.MOV.U32 R30, RZ, RZ, R13 ;  /* 0x000000ffff1e7224 */ /* 0x000fe200078e000d */
[----:B------:R-:W-:Y:S01]  /*0640*/  SHF.R.U64 R156, R4, 0x10, R5 ;  /* 0x00000010049c7819 */ /* 0x000fe20000001205 */
[----:B------:R-:W-:Y:S01]  /*0650*/  IMAD.MOV.U32 R26, RZ, RZ, R15 ;  /* 0x000000ffff1a7224 */ /* 0x000fe200078e000f */
        /* <DEDUP_REMOVED lines=11> */
[----:B------:R-:W-:Y:S01]  /*0710*/  IMAD.MOV.U32 R14, RZ, RZ, R23 ;  /* 0x000000ffff0e7224 */ /* 0x000fe200078e0017 */
[--C-:B------:R-:W-:Y:S01]  /*0720*/  SHF.R.U64 R4, R16, 0x10, R17.reuse ;  /* 0x0000001010047819 */ /* 0x100fe20000001211 */
[----:B------:R-:W-:Y:S01]  /*0730*/  IMAD.MOV.U32 R37, RZ, RZ, RZ ;  /* 0x000000ffff257224 */ /* 0x000fe200078e00ff */
[----:B------:R-:W-:Y:S01]  /*0740*/  SHF.R.U32.HI R21, RZ, 0x10, R17 ;  /* 0x00000010ff157819 */ /* 0x000fe20000011611 */
        /* <DEDUP_REMOVED lines=16> */
[----:B------:R-:W-:Y:S01]  /*0850*/  HFMA2.MMA R12, -RZ, RZ, 0, 5.9604644775390625e-08 ;  /* 0x00000001ff0c7435 */ /* 0x000fe200000001ff */
        /* <DEDUP_REMOVED lines=30> */
.L_x_10146:
        /* <DEDUP_REMOVED lines=30> */
[----:B------:R-:W-:-:S04]  /*0c20*/  ISETP.NE.U32.AND P4, PT, RZ, c[0x0][0x218], PT ;  /* 0x00008600ff007a0c */ /* 0x000fc80003f85070 */
[----:B------:R-:W-:Y:S01]  /*0c30*/  ISETP.NE.AND.EX P4, PT, RZ, c[0x0][0x21c], PT, P4 ;  /* 0x00008700ff007a0c */ /* 0x000fe20003f85340 */
[----:B------:R-:W-:-:S05]  /*0c40*/  IMAD.WIDE.U32 R140, R144, R185, c[0x0][0x190] ;  /* 0x00006400908c7625 */ /* 0x000fca00078e00b9 */
[----:B------:R0:W5:Y:S07]  /*0c50*/  LDG.E R8, [R140.64] ;  /* 0x000000048c087981 */ /* 0x00016e000c1e1900 */
[----:B------:R0:W5:Y:S01]  /*0c60*/  @P4 LDG.E.128 R96, [R234.64] ;  /* 0x00000004ea604981 */ /* 0x000162000c1e1d00 */
[----:B------:R-:W-:Y:S02]  /*0c70*/  IADD3 R146, R160, 0x80, RZ ;  /* 0x00000080a0927810 */ /* 0x000fe40007ffe0ff */
[----:B------:R-:W-:-:S02]  /*0c80*/  IADD3 R144, R144, 0x80, RZ ;  /* 0x0000008090907810 */ /* 0x000fc40007ffe0ff */
.L_x_10036:
[----:B------:R-:W-:Y:S05]  /*0c90*/  BSYNC B1 ;  /* 0x0000000000017941 */ /* 0x000fea0003800000 */
.L_x_10035:
[----:B------:R-:W-:Y:S01]  /*0ca0*/  ISETP.GE.U32.AND P4, PT, R9, 0x100, PT ;  /* 0x000001000900780c */ /* 0x000fe20003f86070 */
[----:B------:R-:W-:-:S12]  /*0cb0*/  BSSY B1, `(.L_x_10037) ;  /* 0x000000a000017945 */ /* 0x000fd80003800000 */
[----:B------:R-:W-:Y:S05]  /*0cc0*/  @!P4 BRA `(.L_x_10038) ;  /* 0x000000800000c947 */ /* 0x000fea0003800000 */
[----:B------:R-:W-:-:S04]  /*0cd0*/  ISETP.NE.U32.AND P4, PT, RZ, c[0x0][0x218], PT ;  /* 0x00008600ff007a0c */ /* 0x000fc80003f85070 */
[----:B------:R-:W-:Y:S01]  /*0ce0*/  ISETP.NE.AND.EX P4, PT, RZ, c[0x0][0x21c], PT, P4 ;  /* 0x00008700ff007a0c */ /* 0x000fe20003f85340 */
[----:B0-----:R-:W-:-:S05]  /*0cf0*/  IMAD.WIDE.U32 R140, R144, R185, c[0x0][0x190] ;  /* 0x00006400908c7625 */ /* 0x001fca00078e00b9 */
[----:B------:R0:W5:Y:S07]  /*0d00*/  LDG.E R7, [R140.64] ;  /* 0x000000048c077981 */ /* 0x00016e000c1e1900 */
[----:B------:R-:W-:-:S05]  /*0d10*/  @P4 IMAD.WIDE.U32 R142, R146, R225, c[0x0][0x218] ;  /* 0x00008600928e4625 */ /* 0x000fca00078e00e1 */
[----:B------:R0:W5:Y:S01]  /*0d20*/  @P4 LDG.E.128 R100, [R142.64] ;  /* 0x000000048e644981 */ /* 0x000162000c1e1d00 */
[----:B------:R-:W-:Y:S02]  /*0d30*/  IADD3 R144, R144, 0x80, RZ ;  /* 0x0000008090907810 */ /* 0x000fe40007ffe0ff */
[----:B------:R-:W-:Y:S02]  /*0d40*/  IADD3 R146, R146, 0x80, RZ ;  /* 0x0000008092927810 */ /* 0x000fe40007ffe0ff */
.L_x_10038:
[----:B------:R-:W-:Y:S05]  /*0d50*/  BSYNC B1 ;  /* 0x0000000000017941 */ /* 0x000fea0003800000 */
.L_x_10037:
        /* <DEDUP_REMOVED lines=11> */
.L_x_10040:
[----:B------:R-:W-:Y:S05]  /*0e10*/  BSYNC B1 ;  /* 0x0000000000017941 */ /* 0x000fea0003800000 */
.L_x_10039:
        /* <DEDUP_REMOVED lines=11> */
.L_x_10042:
[----:B------:R-:W-:Y:S05]  /*0ed0*/  BSYNC B1 ;  /* 0x0000000000017941 */ /* 0x000fea0003800000 */
.L_x_10041:
[----:B------:R-:W-:Y:S01]  /*0ee0*/  BSSY B1, `(.L_x_10043) ;  /* 0x000000a000017945 */ /* 0x000fe20003800000 */
        /* <DEDUP_REMOVED lines=9> */
.L_x_10044:
[----:B------:R-:W-:Y:S05]  /*0f80*/  BSYNC B1 ;  /* 0x0000000000017941 */ /* 0x000fea0003800000 */
.L_x_10043:
        /* <DEDUP_REMOVED lines=10> */
.L_x_10046:
[----:B------:R-:W-:Y:S05]  /*1030*/  BSYNC B1 ;  /* 0x0000000000017941 */ /* 0x000fea0003800000 */
.L_x_10045:
        /* <DEDUP_REMOVED lines=10> */
.L_x_10048:
[----:B------:R-:W-:Y:S05]  /*10e0*/  BSYNC B1 ;  /* 0x0000000000017941 */ /* 0x000fea0003800000 */
.L_x_10047:
[----:B------:R-:W-:Y:S01]  /*10f0*/  ISETP.GE.U32.AND P4, PT, R9, 0x400, PT ;  /* 0x000004000900780c */ /* 0x000fe20003f86070 */
[----:B------:R-:W-:Y:S01]  /*1100*/  IMAD.MOV.U32 R229, RZ, RZ, RZ ;  /* 0x000000ffffe57224 */ /* 0x000fe200078e00ff */
[----:B------:R-:W-:-:S11]  /*1110*/  MOV R231, RZ ;  /* 0x000000ff00e77202 */ /* 0x000fd60000000f00 */
[----:B------:R-:W-:Y:S05]  /*1120*/  @!P4 BRA `(.L_x_10049) ;  /* 0x000018600000c947 */ /* 0x000fea0003800000 */
[----:B------:R-:W-:-:S04]  /*1130*/  ISETP.NE.U32.AND P4, PT, RZ, c[0x0][0x218], PT ;  /* 0x00008600ff007a0c */ /* 0x000fc80003f85070 */
[----:B------:R-:W-:Y:S01]  /*1140*/  ISETP.NE.AND.EX P4, PT, RZ, c[0x0][0x21c], PT, P4 ;  /* 0x00008700ff007a0c */ /* 0x000fe20003f85340 */
[----:B0-----:R-:W-:-:S05]  /*1150*/  IMAD.WIDE.U32 R142, R144, R185, c[0x0][0x190] ;  /* 0x00006400908e7625 */ /* 0x001fca00078e00b9 */
[----:B------:R0:W5:Y:S07]  /*1160*/  LDG.E R0, [R142.64] ;  /* 0x000000048e007981 */ /* 0x00016e000c1e1900 */
[----:B------:R-:W-:-:S05]  /*1170*/  @P4 IMAD.WIDE.U32 R140, R146, R225, c[0x0][0x218] ;  /* 0x00008600928c4625 */ /* 0x000fca00078e00e1 */
[----:B------:R0:W5:Y:S01]  /*1180*/  @P4 LDG.E.128 R124, [R140.64] ;  /* 0x000000048c7c4981 */ /* 0x000162000c1e1d00 */
[----:B------:R-:W-:Y:S01]  /*1190*/  HFMA2.MMA R229, -RZ, RZ, 0, 0 ;  /* 0x00000000ffe57435 */ /* 0x000fe200000001ff */
[----:B------:R-:W-:Y:S05]  /*11a0*/  BRA `(.L_x_10049) ;  /* 0x000017e000007947 */ /* 0x000fea0003800000 */
.L_x_10034:
[----:B0----5:R-:W-:Y:S01]  /*11b0*/  ISETP.GE.AND P4, PT, R10, 0x1, PT ;  /* 0x000000010a00780c */ /* 0x021fe20003f86270 */
[----:B------:R-:W-:Y:S01]  /*11c0*/  IMAD.MOV.U32 R184, RZ, RZ, RZ ;  /* 0x000000ffffb87224 */ /* 0x000fe200078e00ff */
[----:B------:R-:W-:Y:S01]  /*11d0*/  LOP3.LUT P5, RZ, R9, 0xffffff80, RZ, 0xc0, !PT ;  /* 0xffffff8009ff7812 */ /* 0x000fe200078ac0ff */
[----:B------:R-:W-:Y:S01]  /*11e0*/  BSSY B1, `(.L_x_10050) ;  /* 0x0000039000017945 */ /* 0x000fe20003800000 */
[----:B------:R-:W-:Y:S01]  /*11f0*/  MOV R231, RZ ;  /* 0x000000ff00e77202 */ /* 0x000fe20000000f00 */
[----:B------:R-:W-:Y:S01]  /*1200*/  IMAD.MOV.U32 R229, RZ, RZ, RZ ;  /* 0x000000ffffe57224 */ /* 0x000fe200078e00ff */
[----:B------:R-:W-:-:S07]  /*1210*/  MOV R232, R160 ;  /* 0x000000a000e87202 */ /* 0x000fce0000000f00 */
[----:B------:R-:W-:-:S05]  /*1220*/  @P4 IADD3 R140, R10, -0x1, RZ ;  /* 0xffffffff0a8c4810 */ /* 0x000fca0007ffe0ff */
[----:B------:R-:W-:-:S05]  /*1230*/  @P4 IMAD R140, R140, c[0x0][0x168], RZ ;  /* 0x00005a008c8c4a24 */ /* 0x000fca00078e02ff */
[----:B------:R-:W-:-:S04]  /*1240*/  @P4 SHF.R.S32.HI R141, RZ, 0x1f, R140 ;  /* 0x0000001fff8d4819 */ /* 0x000fc8000001148c */
[----:B------:R-:W-:Y:S02]  /*1250*/  @P4 LEA.HI R141, R141, R140, RZ, 0x2 ;  /* 0x0000008c8d8d4211 */ /* 0x000fe400078f10ff */
[----:B------:R-:W-:Y:S02]  /*1260*/  IADD3 R140, R146, -0x1, RZ ;  /* 0xffffffff928c7810 */ /* 0x000fe40007ffe0ff */
[----:B------:R-:W-:-:S03]  /*1270*/  @P4 LEA.HI.SX32 R184, R141, R230, 0x1e ;  /* 0x000000e68db84211 */ /* 0x000fc600078ff2ff */
[----:B------:R-:W-:-:S05]  /*1280*/  IMAD R140, R140, c[0x0][0x168], RZ ;  /* 0x00005a008c8c7a24 */ /* 0x000fca00078e02ff */
[----:B------:R-:W-:-:S04]  /*1290*/  SHF.R.S32.HI R141, RZ, 0x1f, R140 ;  /* 0x0000001fff8d7819 */ /* 0x000fc8000001148c */
[----:B------:R-:W-:-:S04]  /*12a0*/  LEA.HI R141, R141, R140, RZ, 0x2 ;  /* 0x0000008c8d8d7211 */ /* 0x000fc800078f10ff */
[----:B------:R-:W-:Y:S01]  /*12b0*/  LEA.HI.SX32 R230, R141, R230, 0x1e ;  /* 0x000000e68de67211 */ /* 0x000fe200078ff2ff */
[----:B------:R-:W-:Y:S05]  /*12c0*/  @!P5 BRA `(.L_x_10051) ;  /* 0x000002a00000d947 */ /* 0x000fea0003800000 */
[----:B------:R-:W-:Y:S01]  /*12d0*/  IMAD.WIDE.U32 R140, R160, R225, c[0x0][0x188] ;  /* 0x00006200a08c7625 */ /* 0x000fe200078e00e1 */
[----:B------:R-:W-:-:S03]  /*12e0*/  ISETP.NE.AND P4, PT, R157, RZ, PT ;  /* 0x000000ff9d00720c */ /* 0x000fc60003f85270 */
[----:B------:R-:W-:Y:S01]  /*12f0*/  IMAD.WIDE.U32 R144, R230, R225, c[0x0][0x208] ;  /* 0x00008200e6907625 */ /* 0x000fe200078e00e1 */
[----:B------:R-:W-:Y:S01]  /*1300*/  FSEL R176, R227, RZ, !P4 ;  /* 0x000000ffe3b07208 */ /* 0x000fe20006000000 */
[----:B------:R-:W2:Y:S01]  /*1310*/  LDG.E.128 R140, [R140.64] ;  /* 0x000000048c8c7981 */ /* 0x000ea2000c1e1d00 */
[----:B------:R-:W-:-:S03]  /*1320*/  ISETP.NE.U32.AND P4, PT, RZ, c[0x0][0x218], PT ;  /* 0x00008600ff007a0c */ /* 0x000fc60003f85070 */
[----:B------:R-:W3:Y:S01]  /*1330*/  LDG.E.128 R144, [R144.64] ;  /* 0x0000000490907981 */ /* 0x000ee2000c1e1d00 */
[----:B------:R-:W-:-:S13]  /*1340*/  ISETP.NE.AND.EX P4, PT, RZ, c[0x0][0x21c], PT, P4 ;  /* 0x00008700ff007a0c */ /* 0x000fda0003f85340 */
[----:B------:R0:W5:Y:S01]  /*1350*/  @P4 LDG.E.128 R96, [R234.64] ;  /* 0x00000004ea604981 */ /* 0x000162000c1e1d00 */
[----:B------:R-:W-:-:S05]  /*1360*/  IMAD.WIDE.U32 R228, R184, R185, c[0x0][0x190] ;  /* 0x00006400b8e47625 */ /* 0x000fca00078e00b9 */
[----:B------:R1:W5:Y:S01]  /*1370*/  LDG.E R8, [R228.64] ;  /* 0x00000004e4087981 */ /* 0x000362000c1e1900 */
        /* <DEDUP_REMOVED lines=10> */
[----:B------:R-:W-:Y:S02]  /*1420*/  FADD.FTZ R140, RZ, R194 ;  /* 0x000000c2ff8c7221 */ /* 0x000fe40000010000 */
[----:B------:R-:W-:-:S02]  /*1430*/  FFMA.FTZ R141, R173, R194, RZ ;  /* 0x000000c2ad8d7223 */ /* 0x000fc400000100ff */
[----:B------:R-:W-:Y:S02]  /*1440*/  FMUL.FTZ R177, R11, R142 ;  /* 0x0000008e0bb17220 */ /* 0x000fe40000410000 */
[----:B-1----:R-:W-:Y:S02]  /*1450*/  FMUL.FTZ R228, R153, R146 ;  /* 0x0000009299e47220 */ /* 0x002fe40000410000 */
        /* <DEDUP_REMOVED lines=17> */
.L_x_10051:
[----:B0-----:R-:W-:Y:S05]  /*1570*/  BSYNC B1 ;  /* 0x0000000000017941 */ /* 0x001fea0003800000 */
.L_x_10050:
[----:B------:R-:W-:Y:S01]  /*1580*/  ISETP.GE.U32.AND P4, PT, R9, 0x100, PT ;  /* 0x000001000900780c */ /* 0x000fe20003f86070 */
[----:B------:R-:W-:-:S12]  /*1590*/  BSSY B1, `(.L_x_10052) ;  /* 0x000002d000017945 */ /* 0x000fd80003800000 */
        /* <DEDUP_REMOVED lines=8> */
[----:B------:R-:W-:Y:S01]  /*1620*/  IMAD.WIDE.U32 R234, R184, R185, c[0x0][0x190] ;  /* 0x00006400b8ea7625 */ /* 0x000fe200078e00b9 */
[----:B------:R-:W-:-:S04]  /*1630*/  ISETP.NE.AND.EX P4, PT, RZ, c[0x0][0x21c], PT, P4 ;  /* 0x00008700ff007a0c */ /* 0x000fc80003f85340 */
[----:B------:R0:W5:Y:S09]  /*1640*/  LDG.E R7, [R234.64] ;  /* 0x00000004ea077981 */ /* 0x000172000c1e1900 */
[----:B------:R-:W-:-:S05]  /*1650*/  @P4 IMAD.WIDE.U32 R178, R232, R225, c[0x0][0x218] ;  /* 0x00008600e8b24625 */ /* 0x000fca00078e00e1 */
[----:B------:R3:W5:Y:S01]  /*1660*/  @P4 LDG.E.128 R100, [R178.64] ;  /* 0x00000004b2644981 */ /* 0x000762000c1e1d00 */
[----:B------:R-:W-:Y:S02]  /*1670*/  IADD3 R184, R184, 0x80, RZ ;  /* 0x00000080b8b87810 */ /* 0x000fe40007ffe0ff */
[----:B------:R-:W-:Y:S02]  /*1680*/  IADD3 R230, R230, 0x80, RZ ;  /* 0x00000080e6e67810 */ /* 0x000fe40007ffe0ff */
[----:B------:R-:W-:Y:S01]  /*1690*/  IADD3 R232, R232, 0x80, RZ ;  /* 0x00000080e8e87810 */ /* 0x000fe20007ffe0ff */
[C---:B--2---:R-:W-:Y:S02]  /*16a0*/  FADD.FTZ R174, -R236.reuse, R140 ;  /* 0x0000008cecae7221 */ /* 0x044fe40000010100 */
[----:B------:R-:W-:Y:S02]  /*16b0*/  FADD.FTZ R222, -R236, R141 ;  /* 0x0000008decde7221 */ /* 0x000fe40000010100 */
[----:B------:R-:W-:-:S02]  /*16c0*/  FMUL.FTZ R171, R11, R174 ;  /* 0x000000ae0bab7220 */ /* 0x000fc40000410000 */
[----:B---3--:R-:W-:Y:S02]  /*16d0*/  FMUL.FTZ R178, R151, R144 ;  /* 0x0000009097b27220 */ /* 0x008fe40000410000 */
        /* <DEDUP_REMOVED lines=24> */
.L_x_10053:
[----:B0-----:R-:W-:Y:S05]  /*1860*/  BSYNC B1 ;  /* 0x0000000000017941 */ /* 0x001fea0003800000 */
.L_x_10052:
        /* <DEDUP_REMOVED lines=10> */
[----:B------:R-:W-:Y:S01]  /*1910*/  ISETP.NE.AND.EX P4, PT, RZ, c[0x0][0x21c], PT, P4 ;  /* 0x00008700ff007a0c */ /* 0x000fe20003f85340 */
[----:B------:R-:W-:-:S05]  /*1920*/  IMAD.WIDE.U32 R204, R184, R185, c[0x0][0x190] ;  /* 0x00006400b8cc7625 */ /* 0x000fca00078e00b9 */
[----:B------:R0:W5:Y:S07]  /*1930*/  LDG.E R6, [R204.64] ;  /* 0x00000004cc067981 */ /* 0x00016e000c1e1900 */
        /* <DEDUP_REMOVED lines=9> */
[C---:B------:R-:W-:Y:S02]  /*19d0*/  FADD.FTZ R142, -R172.reuse, R142 ;  /* 0x0000008eac8e7221 */ /* 0x040fe40000010100 */
[----:B------:R-:W-:Y:S02]  /*19e0*/  FADD.FTZ R236, -R172, R143 ;  /* 0x0000008facec7221 */ /* 0x000fe40000010100 */
[----:B------:R-:W-:Y:S02]  /*19f0*/  FMUL.FTZ R172, R11, R234 ;  /* 0x000000ea0bac7220 */ /* 0x000fe40000410000 */
[----:B0-----:R-:W-:Y:S02]  /*1a00*/  FMUL.FTZ R205, R148, R145 ;  /* 0x0000009194cd7220 */ /* 0x001fe40000410000 */
        /* <DEDUP_REMOVED lines=20> */
.L_x_10055:
[----:B------:R-:W-:Y:S05]  /*1b50*/  BSYNC B1 ;  /* 0x0000000000017941 */ /* 0x000fea0003800000 */
.L_x_10054:
        /* <DEDUP_REMOVED lines=46> */
.L_x_10057:
[----:B------:R-:W-:Y:S05]  /*1e40*/  BSYNC B1 ;  /* 0x0000000000017941 */ /* 0x000fea0003800000 */
.L_x_10056:
[----:B------:R-:W-:Y:S01]  /*1e50*/  BSSY B1, `(.L_x_10058) ;  /* 0x000002d000017945 */ /* 0x000fe20003800000 */
        /* <DEDUP_REMOVED lines=44> */
.L_x_10059:
[----:B------:R-:W-:Y:S05]  /*2120*/  BSYNC B1 ;  /* 0x0000000000017941 */ /* 0x000fea0003800000 */
.L_x_10058:
        /* <DEDUP_REMOVED lines=45> */
.L_x_10061:
[----:B------:R-:W-:Y:S05]  /*2400*/  BSYNC B1 ;  /* 0x0000000000017941 */ /* 0x000fea0003800000 */
.L_x_10060:
        /* <DEDUP_REMOVED lines=45> */
.L_x_10063:
[----:B------:R-:W-:Y:S05]  /*26e0*/  BSYNC B1 ;  /* 0x0000000000017941 */ /* 0x000fea0003800000 */
.L_x_10062:
[----:B------:R-:W-:-:S13]  /*26f0*/  ISETP.GE.U32.AND P4, PT, R9, 0x400, PT ;  /* 0x000004000900780c */ /* 0x000fda0003f86070 */
        /* <DEDUP_REMOVED lines=13> */
[C---:B--2---:R-:W-:Y:S02]  /*27d0*/  FADD.FTZ R162, -R208.reuse, R140 ;  /* 0x0000008cd0a27221 */ /* 0x044fe40000010100 */
[----:B------:R-:W-:Y:S02]  /*27e0*/  FADD.FTZ R206, -R208, R141 ;  /* 0x0000008dd0ce7221 */ /* 0x000fe40000010100 */
[C---:B------:R-:W-:Y:S02]  /*27f0*/  FMUL.FTZ R175, R11.reuse, R162 ;  /* 0x000000a20baf7220 */ /* 0x040fe40000410000 */
[----:B---3--:R-:W-:Y:S02]  /*2800*/  FMUL.FTZ R192, R16, R144 ;  /* 0x0000009010c07220 */ /* 0x008fe40000410000 */
        /* <DEDUP_REMOVED lines=24> */
.L_x_10049:
[----:B0-----:R-:W-:Y:S05]  /*2990*/  BSYNC B0 ;  /* 0x0000000000007941 */ /* 0x001fea0003800000 */
.L_x_10033:
[----:B------:R-:W-:Y:S02]  /*29a0*/  LOP3.LUT P4, RZ, R12, 0xff, RZ, 0xc0, !PT ;  /* 0x000000ff0cff7812 */ /* 0x000fe4000788c0ff */
[----:B------:R-:W-:-:S04]  /*29b0*/  SHF.R.U32.HI R142, RZ, 0x5, R159 ;  /* 0x00000005ff8e7819 */ /* 0x000fc8000001169f */
[----:B------:R-:W-:-:S07]  /*29c0*/  LOP3.LUT R225, R142, 0x7fffffc, RZ, 0xc0, !PT ;  /* 0x07fffffc8ee17812 */ /* 0x000fce00078ec0ff */
[----:B------:R-:W-:Y:S02]  /*29d0*/  @!P4 IADD3 R225, R225, 0x4, RZ ;  /* 0x00000004e1e1c810 */ /* 0x000fe40007ffe0ff */
[----:B------:R-:W-:Y:S01]  /*29e0*/  LOP3.LUT P4, RZ, R159, 0x1f, RZ, 0xc0, !PT ;  /* 0x0000001f9fff7812 */ /* 0x000fe2000788c0ff */
[----:B------:R-:W-:Y:S10]  /*29f0*/  BRA.DIV ~URZ, `(.L_x_10064) ;  /* 0x000032127f007947 */ /* 0x000ff4000b800000 */
[----:B------:R0:W1:Y:S02]  /*2a00*/  SHFL.DOWN PT, R144, R231, 0x10, 0x1f ;  /* 0x0a001f00e7907f89 */ /* 0x00006400000e0000 */
.L_x_10147:
        /* <DEDUP_REMOVED lines=18> */
.L_x_10148:
[----:B------:R-:W-:Y:S01]  /*2b30*/  @!P4 LOP3.LUT R142, R142, 0x3, RZ, 0xc0, !PT ;  /* 0x000000038e8ec812 */ /* 0x000fe200078ec0ff */
[----:B---3--:R-:W-:Y:S01]  /*2b40*/  FADD.FTZ R184, R184, R145 ;  /* 0x00000091b8b87221 */ /* 0x008fe20000010000 */
        /* <DEDUP_REMOVED lines=21> */
[----:B------:R-:W-:Y:S01]  /*2ca0*/  HFMA2.MMA R10, -RZ, RZ, 0, 0 ;  /* 0x00000000ff0a7435 */ /* 0x000fe200000001ff */
[----:B------:R-:W-:Y:S02]  /*2cb0*/  FADD.FTZ R144, R146, R229 ;  /* 0x000000e592907221 */ /* 0x000fe40000010000 */
[----:B------:R-:W-:Y:S02]  /*2cc0*/  FADD.FTZ R140, R147, R140 ;  /* 0x0000008c938c7221 */ /* 0x000fe40000010000 */
[----:B------:R-:W-:Y:S01]  /*2cd0*/  FMUL.FTZ R144, R144, c[0x0][0x1e0] ;  /* 0x0000780090907a20 */ /* 0x000fe20000410000 */
[----:B------:R-:W-:Y:S01]  /*2ce0*/  @P4 LEA.HI.SX32 R10, R230, R141, 0x1e ;  /* 0x0000008de60a4211 */ /* 0x000fe200078ff2ff */
[----:B------:R-:W-:Y:S01]  /*2cf0*/  FMUL.FTZ R145, R140, c[0x0][0x1e0] ;  /* 0x000078008c917a20 */ /* 0x000fe20000410000 */
[----:B------:R-:W-:Y:S05]  /*2d00*/  @!P5 BRA `(.L_x_10067) ;  /* 0x000005800000d947 */ /* 0x000fea0003800000 */
[----:B------:R-:W-:Y:S01]  /*2d10*/  @!P3 ISETP.NE.U32.AND P5, PT, RZ, c[0x0][0x218], PT ;  /* 0x00008600ff00ba0c */ /* 0x000fe20003fa5070 */
[----:B------:R-:W-:Y:S03]  /*2d20*/  BSSY B1, `(.L_x_10068) ;  /* 0x000000c000017945 */ /* 0x000fe60003800000 */
[----:B------:R-:W-:-:S04]  /*2d30*/  @!P3 ISETP.NE.AND.EX P5, PT, RZ, c[0x0][0x21c], PT, P5 ;  /* 0x00008700ff00ba0c */ /* 0x000fc80003fa5350 */
        /* <DEDUP_REMOVED lines=10> */
.L_x_10069:
[----:B------:R-:W-:Y:S05]  /*2de0*/  BSYNC B1 ;  /* 0x0000000000017941 */ /* 0x000fea0003800000 */
.L_x_10068:
[----:B------:R-:W-:Y:S01]  /*2df0*/  @P4 FMUL.FTZ R140, R141, c[0x0][0x1ec] ;  /* 0x00007b008d8c4a20 */ /* 0x000fe20000410000 */
[----:B------:R-:W-:Y:S01]  /*2e00*/  @P4 LOP3.LUT P5, RZ, R8, 0xff, RZ, 0xc0, !PT ;  /* 0x000000ff08ff4812 */ /* 0x000fe200078ac0ff */
[----:B------:R-:W-:Y:S02]  /*2e10*/  BSSY B1, `(.L_x_10070) ;  /* 0x000000f000017945 */ /* 0x000fe40003800000 */
[----:B------:R-:W-:-:S05]  /*2e20*/  @P4 FMUL.FTZ R140, R140, c[0x0][0x1e8] ;  /* 0x00007a008c8c4a20 */ /* 0x000fca0000410000 */
[----:B------:R-:W-:Y:S02]  /*2e30*/  @P4 SEL R132, R140, RZ, P5 ;  /* 0x000000ff8c844207 */ /* 0x000fe40002800000 */
        /* <DEDUP_REMOVED lines=12> */
.L_x_10071:
[----:B------:R-:W-:Y:S05]  /*2f00*/  BSYNC B1 ;  /* 0x0000000000017941 */ /* 0x000fea0003800000 */
.L_x_10070:
        /* <DEDUP_REMOVED lines=17> */
.L_x_10073:
[----:B------:R-:W-:Y:S05]  /*3020*/  BSYNC B1 ;  /* 0x0000000000017941 */ /* 0x000fea0003800000 */
.L_x_10072:
[----:B------:R-:W-:Y:S01]  /*3030*/  @P4 FMUL.FTZ R142, R143, c[0x0][0x1ec] ;  /* 0x00007b008f8e4a20 */ /* 0x000fe20000410000 */
[----:B------:R-:W-:Y:S01]  /*3040*/  @P4 LOP3.LUT P5, RZ, R8, 0xff0000, RZ, 0xc0, !PT ;  /* 0x00ff000008ff4812 */ /* 0x000fe200078ac0ff */
[----:B------:R-:W-:Y:S02]  /*3050*/  BSSY B1, `(.L_x_10074) ;  /* 0x0000014000017945 */ /* 0x000fe40003800000 */
[----:B------:R-:W-:-:S05]  /*3060*/  @P4 FMUL.FTZ R142, R142, c[0x0][0x1e8] ;  /* 0x00007a008e8e4a20 */ /* 0x000fca0000410000 */
[----:B------:R-:W-:Y:S02]  /*3070*/  @P4 SEL R134, R142, RZ, P5 ;  /* 0x000000ff8e864207 */ /* 0x000fe40002800000 */
[----:B------:R-:W-:-:S04]  /*3080*/  @!P3 ISETP.NE.U32.AND P5, PT, RZ, c[0x0][0x218], PT ;  /* 0x00008600ff00ba0c */ /* 0x000fc80003fa5070 */
[----:B------:R-:W-:-:S04]  /*3090*/  @!P3 ISETP.NE.AND.EX P5, PT, RZ, c[0x0][0x21c], PT, P5 ;  /* 0x00008700ff00ba0c */ /* 0x000fc80003fa5350 */
[----:B------:R-:W-:Y:S02]  /*30a0*/  @!P3 FSEL R146, R99, RZ, P5 ;  /* 0x000000ff6392b208 */ /* 0x000fe40002800000 */
[----:B------:R-:W-:-:S04]  /*30b0*/  ISETP.NE.U32.AND P5, PT, RZ, c[0x0][0x258], PT ;  /* 0x00009600ff007a0c */ /* 0x000fc80003fa5070 */
[----:B------:R-:W-:-:S04]  /*30c0*/  ISETP.NE.AND.EX P5, PT, RZ, c[0x0][0x25c], PT, P5 ;  /* 0x00009700ff007a0c */ /* 0x000fc80003fa5350 */
[----:B------:R-:W-:Y:S02]  /*30d0*/  SEL R136, R141, R136, P5 ;  /* 0x000000888d887207 */ /* 0x000fe40002800000 */
[----:B------:R-:W-:Y:S02]  /*30e0*/  SEL R137, R140, R137, P5 ;  /* 0x000000898c897207 */ /* 0x000fe40002800000 */
        /* <DEDUP_REMOVED lines=10> */
.L_x_10075:
[----:B------:R-:W-:Y:S05]  /*3190*/  BSYNC B1 ;  /* 0x0000000000017941 */ /* 0x000fea0003800000 */
.L_x_10074:
[C---:B------:R-:W-:Y:S01]  /*31a0*/  SEL R139, R146.reuse, R139, P5 ;  /* 0x0000008b928b7207 */ /* 0x040fe20002800000 */
[----:B------:R-:W-:Y:S01]  /*31b0*/  @P4 FMUL.FTZ R146, R146, c[0x0][0x1ec] ;  /* 0x00007b0092924a20 */ /* 0x000fe20000410000 */
[----:B------:R-:W-:Y:S02]  /*31c0*/  ISETP.NE.U32.AND P5, PT, RZ, c[0x0][0x258], PT ;  /* 0x00009600ff007a0c */ /* 0x000fe40003fa5070 */
[----:B------:R-:W-:Y:S01]  /*31d0*/  @P4 MOV R141, 0x10 ;  /* 0x00000010008d4802 */ /* 0x000fe20000000f00 */
[----:B------:R-:W-:Y:S01]  /*31e0*/  @P4 FMUL.FTZ R146, R146, c[0x0][0x1e8] ;  /* 0x00007a0092924a20 */ /* 0x000fe20000410000 */
[----:B------:R-:W-:-:S03]  /*31f0*/  ISETP.NE.AND.EX P5, PT, RZ, c[0x0][0x25c], PT, P5 ;  /* 0x00009700ff007a0c */ /* 0x000fc60003fa5350 */
[C---:B------:R-:W-:Y:S01]  /*3200*/  @P4 IMAD.WIDE.U32 R140, R10.reuse, R141, c[0x0][0x248] ;  /* 0x000092000a8c4625 */ /* 0x040fe200078e008d */
[----:B------:R-:W-:-:S09]  /*3210*/  IADD3 R10, R10, 0x80, RZ ;  /* 0x000000800a0a7810 */ /* 0x000fd20007ffe0ff */
[----:B------:R-:W-:-:S04]  /*3220*/  @P5 IMAD.MOV.U32 R143, RZ, RZ, 0x10 ;  /* 0x00000010ff8f5424 */ /* 0x000fc800078e00ff */
[C---:B------:R-:W-:Y:S01]  /*3230*/  @P5 IMAD.WIDE.U32 R142, R160.reuse, R143, c[0x0][0x258] ;  /* 0x00009600a08e5625 */ /* 0x040fe200078e008f */
[----:B------:R-:W-:-:S04]  /*3240*/  IADD3 R160, R160, 0x80, RZ ;  /* 0x00000080a0a07810 */ /* 0x000fc80007ffe0ff */
[----:B------:R1:W-:Y:S01]  /*3250*/  @P5 STG.E.128 [R142.64], R136 ;  /* 0x000000888e005986 */ /* 0x0003e2000c101d04 */
[----:B------:R-:W-:-:S04]  /*3260*/  @P4 LOP3.LUT P5, RZ, R8, 0xff000000, RZ, 0xc0, !PT ;  /* 0xff00000008ff4812 */ /* 0x000fc800078ac0ff */
[----:B------:R-:W-:-:S05]  /*3270*/  @P4 SEL R135, R146, RZ, P5 ;  /* 0x000000ff92874207 */ /* 0x000fca0002800000 */
[----:B------:R1:W-:Y:S04]  /*3280*/  @P4 STG.E.128 [R140.64], R132 ;  /* 0x000000848c004986 */ /* 0x0003e8000c101d04 */
.L_x_10067:
[----:B------:R-:W-:Y:S05]  /*3290*/  BSYNC B0 ;  /* 0x0000000000007941 */ /* 0x000fea0003800000 */
.L_x_10066:
        /* <DEDUP_REMOVED lines=16> */
.L_x_10079:
[----:B------:R-:W-:Y:S05]  /*33a0*/  BSYNC B1 ;  /* 0x0000000000017941 */ /* 0x000fea0003800000 */
.L_x_10078:
        /* <DEDUP_REMOVED lines=15> */
.L_x_10081:
[----:B------:R-:W-:Y:S05]  /*34a0*/  BSYNC B1 ;  /* 0x0000000000017941 */ /* 0x000fea0003800000 */
.L_x_10080:
        /* <DEDUP_REMOVED lines=15> */
.L_x_10083:
[----:B------:R-:W-:Y:S05]  /*35a0*/  BSYNC B1 ;  /* 0x0000000000017941 */ /* 0x000fea0003800000 */
.L_x_10082:
        /* <DEDUP_REMOVED lines=9> */
[----:B------:R-:W-:Y:S01]  /*3640*/  ISETP.NE.AND.EX P5, PT, RZ, c[0x0][0x25c], PT, P5 ;  /* 0x00009700ff007a0c */ /* 0x000fe20003fa5350 */
[----:B------:R-:W-:Y:S07]  /*3650*/  @!P3 BRA `(.L_x_10085) ;  /* 0x000000600000b947 */ /* 0x000fee0003800000 */
[----:B------:R-:W-:Y:S01]  /*3660*/  ISETP.NE.U32.AND P6, PT, RZ, c[0x0][0x218], PT ;  /* 0x00008600ff007a0c */ /* 0x000fe20003fc5070 */
[----:B------:R-:W-:-:S03]  /*3670*/  FFMA.FTZ R142, R222, R145, R184 ;  /* 0x00000091de8e7223 */ /* 0x000fc600000100b8 */
[----:B------:R-:W-:Y:S01]  /*3680*/  ISETP.NE.AND.EX P6, PT, RZ, c[0x0][0x21c], PT, P6 ;  /* 0x00008700ff007a0c */ /* 0x000fe20003fc5360 */
[----:B------:R-:W-:-:S04]  /*3690*/  FADD.FTZ R142, R221, -R142 ;  /* 0x8000008edd8e7221 */ /* 0x000fc80000010000 */
[----:B------:R-:W-:-:S08]  /*36a0*/  FMUL.FTZ R146, R11, R142 ;  /* 0x0000008e0b927220 */ /* 0x000fd00000410000 */
[----:B------:R-:W-:Y:S02]  /*36b0*/  @P6 FADD.FTZ R146, R103, R146 ;  /* 0x0000009267926221 */ /* 0x000fe40000010000 */
.L_x_10085:
[----:B------:R-:W-:Y:S05]  /*36c0*/  BSYNC B1 ;  /* 0x0000000000017941 */ /* 0x000fea0003800000 */
.L_x_10084:
[----:B------:R-:W-:Y:S02]  /*36d0*/  SEL R136, R141, R136, P5 ;  /* 0x000000888d887207 */ /* 0x000fe40002800000 */
[----:B------:R-:W-:Y:S02]  /*36e0*/  SEL R137, R140, R137, P5 ;  /* 0x000000898c897207 */ /* 0x000fe40002800000 */
[----:B------:R-:W-:Y:S02]  /*36f0*/  SEL R138, R143, R138, P5 ;  /* 0x0000008a8f8a7207 */ /* 0x000fe40002800000 */
        /* <DEDUP_REMOVED lines=15> */
.L_x_10077:
[----:B------:R-:W-:Y:S05]  /*37f0*/  BSYNC B0 ;  /* 0x0000000000007941 */ /* 0x000fea0003800000 */
.L_x_10076:
        /* <DEDUP_REMOVED lines=16> */
.L_x_10089:
[----:B------:R-:W-:Y:S05]  /*3900*/  BSYNC B1 ;  /* 0x0000000000017941 */ /* 0x000fea0003800000 */
.L_x_10088:
        /* <DEDUP_REMOVED lines=15> */
.L_x_10091:
[----:B------:R-:W-:Y:S05]  /*3a00*/  BSYNC B1 ;  /* 0x0000000000017941 */ /* 0x000fea0003800000 */
.L_x_10090:
        /* <DEDUP_REMOVED lines=15> */
.L_x_10093:
[----:B------:R-:W-:Y:S05]  /*3b00*/  BSYNC B1 ;  /* 0x0000000000017941 */ /* 0x000fea0003800000 */
.L_x_10092:
        /* <DEDUP_REMOVED lines=17> */
.L_x_10095:
[----:B------:R-:W-:Y:S05]  /*3c20*/  BSYNC B1 ;  /* 0x0000000000017941 */ /* 0x000fea0003800000 */
.L_x_10094:
        /* <DEDUP_REMOVED lines=18> */
.L_x_10087:
[----:B------:R-:W-:Y:S05]  /*3d50*/  BSYNC B0 ;  /* 0x0000000000007941 */ /* 0x000fea0003800000 */
.L_x_10086:
        /* <DEDUP_REMOVED lines=16> */
.L_x_10099:
[----:B------:R-:W-:Y:S05]  /*3e60*/  BSYNC B1 ;  /* 0x0000000000017941 */ /* 0x000fea0003800000 */
.L_x_10098:
        /* <DEDUP_REMOVED lines=15> */
.L_x_10101:
[----:B------:R-:W-:Y:S05]  /*3f60*/  BSYNC B1 ;  /* 0x0000000000017941 */ /* 0x000fea0003800000 */
.L_x_10100:
        /* <DEDUP_REMOVED lines=15> */
.L_x_10103:
[----:B------:R-:W-:Y:S05]  /*4060*/  BSYNC B1 ;  /* 0x0000000000017941 */ /* 0x000fea0003800000 */
.L_x_10102:
        /* <DEDUP_REMOVED lines=17> */
.L_x_10105:
[----:B------:R-:W-:Y:S05]  /*4180*/  BSYNC B1 ;  /* 0x0000000000017941 */ /* 0x000fea0003800000 */
.L_x_10104:
        /* <DEDUP_REMOVED lines=18> */
.L_x_10097:
[----:B------:R-:W-:Y:S05]  /*42b0*/  BSYNC B0 ;  /* 0x0000000000007941 */ /* 0x000fea0003800000 */
.L_x_10096:
[----:B------:R-:W-:Y:S01]  /*42c0*/  BSSY B0, `(.L_x_10106) ;  /* 0x0000054000007945 */ /* 0x000fe20003800000 */
        /* <DEDUP_REMOVED lines=14> */
.L_x_10109:
[----:B------:R-:W-:Y:S05]  /*43b0*/  BSYNC B1 ;  /* 0x0000000000017941 */ /* 0x000fea0003800000 */
.L_x_10108:
        /* <DEDUP_REMOVED lines=15> */
.L_x_10111:
[----:B------:R-:W-:Y:S05]  /*44b0*/  BSYNC B1 ;  /* 0x0000000000017941 */ /* 0x000fea0003800000 */
.L_x_10110:
        /* <DEDUP_REMOVED lines=15> */
.L_x_10113:
[----:B------:R-:W-:Y:S05]  /*45b0*/  BSYNC B1 ;  /* 0x0000000000017941 */ /* 0x000fea0003800000 */
.L_x_10112:
        /* <DEDUP_REMOVED lines=17> */
.L_x_10115:
[----:B------:R-:W-:Y:S05]  /*46d0*/  BSYNC B1 ;  /* 0x0000000000017941 */ /* 0x000fea0003800000 */
.L_x_10114:
        /* <DEDUP_REMOVED lines=18> */
.L_x_10107:
[----:B------:R-:W-:Y:S05]  /*4800*/  BSYNC B0 ;  /* 0x0000000000007941 */ /* 0x000fea0003800000 */
.L_x_10106:
        /* <DEDUP_REMOVED lines=15> */
.L_x_10119:
[----:B------:R-:W-:Y:S05]  /*4900*/  BSYNC B1 ;  /* 0x0000000000017941 */ /* 0x000fea0003800000 */
.L_x_10118:
        /* <DEDUP_REMOVED lines=15> */
.L_x_10121:
[----:B------:R-:W-:Y:S05]  /*4a00*/  BSYNC B1 ;  /* 0x0000000000017941 */ /* 0x000fea0003800000 */
.L_x_10120:
        /* <DEDUP_REMOVED lines=15> */
.L_x_10123:
[----:B------:R-:W-:Y:S05]  /*4b00*/  BSYNC B1 ;  /* 0x0000000000017941 */ /* 0x000fea0003800000 */
.L_x_10122:
        /* <DEDUP_REMOVED lines=17> */
.L_x_10125:
[----:B------:R-:W-:Y:S05]  /*4c20*/  BSYNC B1 ;  /* 0x0000000000017941 */ /* 0x000fea0003800000 */
.L_x_10124:
        /* <DEDUP_REMOVED lines=18> */
.L_x_10117:
[----:B------:R-:W-:Y:S05]  /*4d50*/  BSYNC B0 ;  /* 0x0000000000007941 */ /* 0x000fea0003800000 */
.L_x_10116:
        /* <DEDUP_REMOVED lines=15> */
.L_x_10129:
[----:B------:R-:W-:Y:S05]  /*4e50*/  BSYNC B1 ;  /* 0x0000000000017941 */ /* 0x000fea0003800000 */
.L_x_10128:
        /* <DEDUP_REMOVED lines=15> */
.L_x_10131:
[----:B------:R-:W-:Y:S05]  /*4f50*/  BSYNC B1 ;  /* 0x0000000000017941 */ /* 0x000fea0003800000 */
.L_x_10130:
        /* <DEDUP_REMOVED lines=15> */
.L_x_10133:
[----:B------:R-:W-:Y:S05]  /*5050*/  BSYNC B1 ;  /* 0x0000000000017941 */ /* 0x000fea0003800000 */
.L_x_10132:
        /* <DEDUP_REMOVED lines=17> */
.L_x_10135:
[----:B------:R-:W-:Y:S05]  /*5170*/  BSYNC B1 ;  /* 0x0000000000017941 */ /* 0x000fea0003800000 */
.L_x_10134:
        /* <DEDUP_REMOVED lines=18> */
.L_x_10127:
[----:B------:R-:W-:Y:S05]  /*52a0*/  BSYNC B0 ;  /* 0x0000000000007941 */ /* 0x000fea0003800000 */
.L_x_10126:
        /* <DEDUP_REMOVED lines=16> */
.L_x_10139:
[----:B------:R-:W-:Y:S05]  /*53b0*/  BSYNC B1 ;  /* 0x0000000000017941 */ /* 0x000fea0003800000 */
.L_x_10138:
        /* <DEDUP_REMOVED lines=15> */
.L_x_10141:
[----:B------:R-:W-:Y:S05]  /*54b0*/  BSYNC B1 ;  /* 0x0000000000017941 */ /* 0x000fea0003800000 */
.L_x_10140:
        /* <DEDUP_REMOVED lines=15> */
.L_x_10143:
[----:B------:R-:W-:Y:S05]  /*55b0*/  BSYNC B1 ;  /* 0x0000000000017941 */ /* 0x000fea0003800000 */
.L_x_10142:
        /* <DEDUP_REMOVED lines=17> */
.L_x_10145:
[----:B------:R-:W-:Y:S05]  /*56d0*/  BSYNC B1 ;  /* 0x0000000000017941 */ /* 0x000fea0003800000 */
.L_x_10144:
[----:B------:R-:W-:Y:S02]  /*56e0*/  ISETP.NE.U32.AND P3, PT, RZ, c[0x0][0x258], PT ;  /* 0x00009600ff007a0c */ /* 0x000fe40003f65070 */
[----:B------:R-:W-:Y:S02]  /*56f0*/  SEL R136, R141, R136, P5 ;  /* 0x000000888d887207 */ /* 0x000fe40002800000 */
[----:B------:R-:W-:Y:S02]  /*5700*/  ISETP.NE.AND.EX P3, PT, RZ, c[0x0][0x25c], PT, P3 ;  /* 0x00009700ff007a0c */ /* 0x000fe40003f65330 */
[----:B------:R-:W-:Y:S02]  /*5710*/  SEL R137, R140, R137, P5 ;  /* 0x000000898c897207 */ /* 0x000fe40002800000 */
[----:B------:R-:W-:Y:S02]  /*5720*/  SEL R138, R143, R138, P5 ;  /* 0x0000008a8f8a7207 */ /* 0x000fe40002800000 */
[C---:B------:R-:W-:Y:S01]  /*5730*/  SEL R139, R142.reuse, R139, P5 ;  /* 0x0000008b8e8b7207 */ /* 0x040fe20002800000 */
[----:B------:R-:W-:Y:S01]  /*5740*/  @P4 FMUL.FTZ R142, R142, c[0x0][0x1ec] ;  /* 0x00007b008e8e4a20 */ /* 0x000fe20000410000 */
[----:B------:R-:W-:-:S03]  /*5750*/  @P4 MOV R11, 0x10 ;  /* 0x00000010000b4802 */ /* 0x000fc60000000f00 */
[----:B------:R-:W-:Y:S02]  /*5760*/  @P4 FMUL.FTZ R142, R142, c[0x0][0x1e8] ;  /* 0x00007a008e8e4a20 */ /* 0x000fe40000410000 */
[----:B------:R-:W-:Y:S02]  /*5770*/  @P3 IMAD.MOV.U32 R141, RZ, RZ, 0x10 ;  /* 0x00000010ff8d3424 */ /* 0x000fe400078e00ff */
[----:B------:R-:W-:-:S04]  /*5780*/  @P4 IMAD.WIDE.U32 R10, R10, R11, c[0x0][0x248] ;  /* 0x000092000a0a4625 */ /* 0x000fc800078e000b */
[----:B------:R-:W-:-:S05]  /*5790*/  @P3 IMAD.WIDE.U32 R140, R160, R141, c[0x0][0x258] ;  /* 0x00009600a08c3625 */ /* 0x000fca00078e008d */
[----:B------:R1:W-:Y:S01]  /*57a0*/  @P3 STG.E.128 [R140.64], R136 ;  /* 0x000000888c003986 */ /* 0x0003e2000c101d04 */
[----:B------:R-:W-:-:S04]  /*57b0*/  @P4 LOP3.LUT P3, RZ, R0, 0xff000000, RZ, 0xc0, !PT ;  /* 0xff00000000ff4812 */ /* 0x000fc8000786c0ff */
[----:B------:R-:W-:-:S05]  /*57c0*/  @P4 SEL R135, R142, RZ, P3 ;  /* 0x000000ff8e874207 */ /* 0x000fca0001800000 */
[----:B------:R1:W-:Y:S04]  /*57d0*/  @P4 STG.E.128 [R10.64], R132 ;  /* 0x000000840a004986 */ /* 0x0003e8000c101d04 */
.L_x_10137:
[----:B------:R-:W-:Y:S05]  /*57e0*/  BSYNC B0 ;  /* 0x0000000000007941 */ /* 0x000fea0003800000 */
.L_x_10136:
[----:B------:R-:W-:Y:S02]  /*57f0*/  LOP3.LUT P3, RZ, R12, 0xff, RZ, 0xc0, !PT ;  /* 0x000000ff0cff7812 */ /* 0x000fe4000786c0ff */
[----:B------:R-:W-:Y:S02]  /*5800*/  IADD3 R158, R158, c[0x0][0x160], RZ ;  /* 0x000058009e9e7a10 */ /* 0x000fe40007ffe0ff */
[----:B------:R-:W-:Y:S02]  /*5810*/  SEL R12, RZ, 0x1, P3 ;  /* 0x00000001ff0c7807 */ /* 0x000fe40001800000 */
[----:B------:R-:W-:-:S13]  /*5820*/  ISETP.GE.AND P3, PT, R158, c[0x0][0x164], PT ;  /* 0x000059009e007a0c */ /* 0x000fda0003f66270 */
[----:B01---5:R-:W-:Y:S01]  /*5830*/  @P3 CALL.REL.NOINC `(.L_x_10032) ;  /* 0x0000001000003944 */ /* 0x023fe20003c00000 */
[----:B------:R-:W-:Y:S05]  /*5840*/  BRA `(.L_x_10146) ;  /* 0xffffb1f000007947 */ /* 0x000fea000383ffff */
.L_x_10032:
[----:B0-----:R-:W0:Y:S01]  /*5850*/  S2UR UR6, SR_CTAID.X ;  /* 0x00000000000679c3 */ /* 0x001e220000002500 */
[----:B------:R-:W0:Y:S01]  /*5860*/  S2R R2, SR_TID.X ;  /* 0x0000000000027919 */ /* 0x000e220000002100 */
[C---:B------:R-:W-:Y:S01]  /*5870*/  LOP3.LUT P3, RZ, R9.reuse, 0xffffff80, RZ, 0xc0, !PT ;  /* 0xffffff8009ff7812 */ /* 0x040fe2000786c0ff */
[----:B-----5:R-:W-:Y:S01]  /*5880*/  @P0 IMAD.MOV.U32 R19, RZ, RZ, 0x10 ;  /* 0x00000010ff130424 */ /* 0x020fe200078e00ff */
[C---:B------:R-:W-:Y:S01]  /*5890*/  ISETP.GE.U32.AND P5, PT, R9.reuse, 0x100, PT ;  /* 0x000001000900780c */ /* 0x040fe20003fa6070 */
[----:B------:R-:W-:Y:S01]  /*58a0*/  @P2 IMAD.MOV.U32 R25, RZ, RZ, 0x10 ;  /* 0x00000010ff192424 */ /* 0x000fe200078e00ff */
[----:B------:R-:W-:Y:S02]  /*58b0*/  ISETP.GE.U32.AND P4, PT, R9, 0x180, PT ;  /* 0x000001800900780c */ /* 0x000fe40003f86070 */
[----:B------:R-:W-:-:S07]  /*58c0*/  @P1 MOV R23, 0x10 ;  /* 0x0000001000171802 */ /* 0x000fce0000000f00 */
[----:B------:R-:W-:Y:S02]  /*58d0*/  @P3 IMAD.MOV.U32 R5, RZ, RZ, 0x10 ;  /* 0x00000010ff053424 */ /* 0x000fe400078e00ff */
[----:B------:R-:W-:Y:S02]  /*58e0*/  @P5 MOV R11, 0x10 ;  /* 0x00000010000b5802 */ /* 0x000fe40000000f00 */
[----:B------:R-:W-:Y:S01]  /*58f0*/  @P4 IMAD.MOV.U32 R15, RZ, RZ, 0x10 ;  /* 0x00000010ff0f4424 */ /* 0x000fe200078e00ff */
        /* <DEDUP_REMOVED lines=15> */
[----:B------:R3:W-:Y:S01]  /*59f0*/  @P5 STG.E.128 [R10.64], R128 ;  /* 0x000000800a005986 */ /* 0x0007e2000c101d04 */
[----:B------:R-:W-:Y:S02]  /*5a00*/  @P3 MOV R17, 0x10 ;  /* 0x0000001000113802 */ /* 0x000fe40000000f00 */
        /* <DEDUP_REMOVED lines=32> */
.L_x_10064:
[----:B------:R-:W-:Y:S01]  /*5c10*/  IMAD.MOV.U32 R146, RZ, RZ, R231 ;  /* 0x000000ffff927224 */ /* 0x000fe200078e00e7 */
[----:B------:R-:W-:Y:S01]  /*5c20*/  MOV R185, 0x10 ;  /* 0x0000001000b97802 */ /* 0x000fe20000000f00 */
[----:B------:R-:W-:Y:S01]  /*5c30*/  IMAD.MOV.U32 R227, RZ, RZ, 0x1f ;  /* 0x0000001fffe37424 */ /* 0x000fe200078e00ff */
[----:B------:R-:W-:Y:S02]  /*5c40*/  MOV R230, 0xffffffff ;  /* 0xffffffff00e67802 */ /* 0x000fe40000000f00 */
[----:B------:R-:W-:-:S02]  /*5c50*/  MOV R140, 0x5c70 ;  /* 0x00005c70008c7802 */ /* 0x000fc40000000f00 */
[----:B-----5:R-:W-:Y:S05]  /*5c60*/  CALL.REL.NOINC `($__internal_171_$__cuda_sm70_shflsync_down_p) ;  /* 0x0000046000007944 */ /* 0x020fea0003c00000 */
[----:B-1----:R-:W-:Y:S01]  /*5c70*/  IMAD.MOV.U32 R144, RZ, RZ, R146 ;  /* 0x000000ffff907224 */ /* 0x002fe200078e0092 */
[----:B0-----:R-:W-:Y:S05]  /*5c80*/  BRA `(.L_x_10147) ;  /* 0xffffcd8000007947 */ /* 0x001fea000383ffff */
.L_x_10065:
[----:B------:R-:W-:Y:S01]  /*5c90*/  HFMA2.MMA R227, -RZ, RZ, 0, 1.847743988037109375e-06 ;  /* 0x0000001fffe37435 */ /* 0x000fe200000001ff */
[----:B------:R-:W-:Y:S01]  /*5ca0*/  MOV R146, R229 ;  /* 0x000000e500927202 */ /* 0x000fe20000000f00 */
[----:B------:R-:W-:Y:S01]  /*5cb0*/  IMAD.MOV.U32 R185, RZ, RZ, 0x10 ;  /* 0x00000010ffb97424 */ /* 0x000fe200078e00ff */
[----:B------:R-:W-:Y:S01]  /*5cc0*/  MOV R140, 0x5cf0 ;  /* 0x00005cf0008c7802 */ /* 0x000fe20000000f00 */
[----:B------:R-:W-:-:S02]  /*5cd0*/  IMAD.MOV.U32 R230, RZ, RZ, -0x1 ;  /* 0xffffffffffe67424 */ /* 0x000fc400078e00ff */
[----:B01---5:R-:W-:Y:S05]  /*5ce0*/  CALL.REL.NOINC `($__internal_171_$__cuda_sm70_shflsync_down_p) ;  /* 0x000003e000007944 */ /* 0x023fea0003c00000 */
[----:B------:R-:W-:Y:S01]  /*5cf0*/  FADD.FTZ R144, R144, R231 ;  /* 0x000000e790907221 */ /* 0x000fe20000010000 */
[----:B0-----:R-:W-:Y:S01]  /*5d00*/  MOV R185, 0x8 ;  /* 0x0000000800b97802 */ /* 0x001fe20000000f00 */
[----:B-1----:R-:W-:Y:S01]  /*5d10*/  FADD.FTZ R229, R229, R146 ;  /* 0x00000092e5e57221 */ /* 0x002fe20000010000 */
[----:B------:R-:W-:Y:S01]  /*5d20*/  MOV R230, 0xffffffff ;  /* 0xffffffff00e67802 */ /* 0x000fe20000000f00 */
[----:B------:R-:W-:Y:S01]  /*5d30*/  IMAD.MOV.U32 R227, RZ, RZ, 0x1f ;  /* 0x0000001fffe37424 */ /* 0x000fe200078e00ff */
[----:B------:R-:W-:Y:S01]  /*5d40*/  MOV R140, 0x5d70 ;  /* 0x00005d70008c7802 */ /* 0x000fe20000000f00 */
[----:B------:R-:W-:-:S02]  /*5d50*/  IMAD.MOV.U32 R146, RZ, RZ, R144 ;  /* 0x000000ffff927224 */ /* 0x000fc400078e0090 */
[----:B------:R-:W-:Y:S05]  /*5d60*/  CALL.REL.NOINC `($__internal_171_$__cuda_sm70_shflsync_down_p) ;  /* 0x0000036000007944 */ /* 0x000fea0003c00000 */
[----:B0-----:R-:W-:Y:S01]  /*5d70*/  HFMA2.MMA R185, -RZ, RZ, 0, 4.76837158203125e-07 ;  /* 0x00000008ffb97435 */ /* 0x001fe200000001ff */
[----:B-1----:R-:W-:Y:S01]  /*5d80*/  MOV R143, R146 ;  /* 0x00000092008f7202 */ /* 0x002fe20000000f00 */
[----:B------:R-:W-:Y:S01]  /*5d90*/  IMAD.MOV.U32 R146, RZ, RZ, R229 ;  /* 0x000000ffff927224 */ /* 0x000fe200078e00e5 */
[----:B------:R-:W-:Y:S01]  /*5da0*/  MOV R230, 0xffffffff ;  /* 0xffffffff00e67802 */ /* 0x000fe20000000f00 */
[----:B------:R-:W-:Y:S01]  /*5db0*/  IMAD.MOV.U32 R227, RZ, RZ, 0x1f ;  /* 0x0000001fffe37424 */ /* 0x000fe200078e00ff */
[----:B------:R-:W-:-:S02]  /*5dc0*/  MOV R140, 0x5de0 ;  /* 0x00005de0008c7802 */ /* 0x000fc40000000f00 */
[----:B------:R-:W-:Y:S05]  /*5dd0*/  CALL.REL.NOINC `($__internal_171_$__cuda_sm70_shflsync_down_p) ;  /* 0x000002f000007944 */ /* 0x000fea0003c00000 */
[----:B------:R-:W-:Y:S01]  /*5de0*/  FADD.FTZ R144, R143, R144 ;  /* 0x000000908f907221 */ /* 0x000fe20000010000 */
[----:B0-----:R-:W-:Y:S01]  /*5df0*/  HFMA2.MMA R227, -RZ, RZ, 0, 1.847743988037109375e-06 ;  /* 0x0000001fffe37435 */ /* 0x001fe200000001ff */
[----:B-1----:R-:W-:Y:S01]  /*5e00*/  FADD.FTZ R229, R229, R146 ;  /* 0x00000092e5e57221 */ /* 0x002fe20000010000 */
[----:B------:R-:W-:Y:S01]  /*5e10*/  MOV R140, 0x5e60 ;  /* 0x00005e60008c7802 */ /* 0x000fe20000000f00 */
[----:B------:R-:W-:Y:S01]  /*5e20*/  IMAD.MOV.U32 R185, RZ, RZ, 0x4 ;  /* 0x00000004ffb97424 */ /* 0x000fe200078e00ff */
[----:B------:R-:W-:Y:S01]  /*5e30*/  MOV R146, R144 ;  /* 0x0000009000927202 */ /* 0x000fe20000000f00 */
[----:B------:R-:W-:-:S02]  /*5e40*/  IMAD.MOV.U32 R230, RZ, RZ, -0x1 ;  /* 0xffffffffffe67424 */ /* 0x000fc400078e00ff */
[----:B------:R-:W-:Y:S05]  /*5e50*/  CALL.REL.NOINC `($__internal_171_$__cuda_sm70_shflsync_down_p) ;  /* 0x0000027000007944 */ /* 0x000fea0003c00000 */
[----:B0-----:R-:W-:Y:S01]  /*5e60*/  HFMA2.MMA R227, -RZ, RZ, 0, 1.847743988037109375e-06 ;  /* 0x0000001fffe37435 */ /* 0x001fe200000001ff */
[----:B-1----:R-:W-:Y:S01]  /*5e70*/  IMAD.MOV.U32 R143, RZ, RZ, R146 ;  /* 0x000000ffff8f7224 */ /* 0x002fe200078e0092 */
[----:B------:R-:W-:Y:S01]  /*5e80*/  MOV R146, R229 ;  /* 0x000000e500927202 */ /* 0x000fe20000000f00 */
[----:B------:R-:W-:Y:S01]  /*5e90*/  IMAD.MOV.U32 R185, RZ, RZ, 0x4 ;  /* 0x00000004ffb97424 */ /* 0x000fe200078e00ff */
[----:B------:R-:W-:Y:S01]  /*5ea0*/  MOV R140, 0x5ed0 ;  /* 0x00005ed0008c7802 */ /* 0x000fe20000000f00 */
[----:B------:R-:W-:-:S02]  /*5eb0*/  IMAD.MOV.U32 R230, RZ, RZ, -0x1 ;  /* 0xffffffffffe67424 */ /* 0x000fc400078e00ff */
[----:B------:R-:W-:Y:S05]  /*5ec0*/  CALL.REL.NOINC `($__internal_171_$__cuda_sm70_shflsync_down_p) ;  /* 0x0000020000007944 */ /* 0x000fea0003c00000 */
[----:B------:R-:W-:Y:S01]  /*5ed0*/  FADD.FTZ R144, R143, R144 ;  /* 0x000000908f907221 */ /* 0x000fe20000010000 */
[----:B0-----:R-:W-:Y:S01]  /*5ee0*/  HFMA2.MMA R227, -RZ, RZ, 0, 1.847743988037109375e-06 ;  /* 0x0000001fffe37435 */ /* 0x001fe200000001ff */
[----:B-1----:R-:W-:Y:S01]  /*5ef0*/  FADD.FTZ R147, R229, R146 ;  /* 0x00000092e5937221 */ /* 0x002fe20000010000 */
[----:B------:R-:W-:Y:S01]  /*5f00*/  MOV R185, 0x2 ;  /* 0x0000000200b97802 */ /* 0x000fe20000000f00 */
[----:B------:R-:W-:Y:S01]  /*5f10*/  IMAD.MOV.U32 R230, RZ, RZ, -0x1 ;  /* 0xffffffffffe67424 */ /* 0x000fe200078e00ff */
[----:B------:R-:W-:-:S02]  /*5f20*/  MOV R146, R144 ;  /* 0x0000009000927202 */ /* 0x000fc40000000f00 */
[----:B------:R-:W-:Y:S02]  /*5f30*/  MOV R140, 0x5f50 ;  /* 0x00005f50008c7802 */ /* 0x000fe40000000f00 */
[----:B------:R-:W-:Y:S05]  /*5f40*/  CALL.REL.NOINC `($__internal_171_$__cuda_sm70_shflsync_down_p) ;  /* 0x0000018000007944 */ /* 0x000fea0003c00000 */
[----:B0-----:R-:W-:Y:S01]  /*5f50*/  HFMA2.MMA R185, -RZ, RZ, 0, 1.1920928955078125e-07 ;  /* 0x00000002ffb97435 */ /* 0x001fe200000001ff */
[----:B-1----:R-:W-:Y:S01]  /*5f60*/  MOV R143, R146 ;  /* 0x00000092008f7202 */ /* 0x002fe20000000f00 */
[----:B------:R-:W-:Y:S01]  /*5f70*/  IMAD.MOV.U32 R146, RZ, RZ, R147 ;  /* 0x000000ffff927224 */ /* 0x000fe200078e0093 */
[----:B------:R-:W-:Y:S01]  /*5f80*/  MOV R227, 0x1f ;  /* 0x0000001f00e37802 */ /* 0x000fe20000000f00 */
[----:B------:R-:W-:Y:S01]  /*5f90*/  IMAD.MOV.U32 R230, RZ, RZ, -0x1 ;  /* 0xffffffffffe67424 */ /* 0x000fe200078e00ff */
[----:B------:R-:W-:Y:S02]  /*5fa0*/  MOV R140, 0x5fc0 ;  /* 0x00005fc0008c7802 */ /* 0x000fe40000000f00 */
[----:B------:R-:W-:Y:S05]  /*5fb0*/  CALL.REL.NOINC `($__internal_171_$__cuda_sm70_shflsync_down_p) ;  /* 0x0000011000007944 */ /* 0x000fea0003c00000 */
[----:B------:R-:W-:Y:S01]  /*5fc0*/  FADD.FTZ R145, R143, R144 ;  /* 0x000000908f917221 */ /* 0x000fe20000010000 */
[----:B0-----:R-:W-:Y:S01]  /*5fd0*/  HFMA2.MMA R185, -RZ, RZ, 0, 5.9604644775390625e-08 ;  /* 0x00000001ffb97435 */ /* 0x001fe200000001ff */
[----:B-1----:R-:W-:Y:S01]  /*5fe0*/  FADD.FTZ R147, R147, R146 ;  /* 0x0000009293937221 */ /* 0x002fe20000010000 */
[----:B------:R-:W-:Y:S01]  /*5ff0*/  MOV R227, 0x1f ;  /* 0x0000001f00e37802 */ /* 0x000fe20000000f00 */
[----:B------:R-:W-:Y:S01]  /*6000*/  IMAD.MOV.U32 R230, RZ, RZ, -0x1 ;  /* 0xffffffffffe67424 */ /* 0x000fe200078e00ff */
[----:B------:R-:W-:-:S02]  /*6010*/  MOV R146, R145 ;  /* 0x0000009100927202 */ /* 0x000fc40000000f00 */
[----:B------:R-:W-:Y:S02]  /*6020*/  MOV R140, 0x6040 ;  /* 0x00006040008c7802 */ /* 0x000fe40000000f00 */
[----:B------:R-:W-:Y:S05]  /*6030*/  CALL.REL.NOINC `($__internal_171_$__cuda_sm70_shflsync_down_p) ;  /* 0x0000009000007944 */ /* 0x000fea0003c00000 */
[----:B0-----:R-:W-:Y:S01]  /*6040*/  HFMA2.MMA R185, -RZ, RZ, 0, 5.9604644775390625e-08 ;  /* 0x00000001ffb97435 */ /* 0x001fe200000001ff */
[----:B-1----:R-:W-:Y:S01]  /*6050*/  MOV R184, R146 ;  /* 0x0000009200b87202 */ /* 0x002fe20000000f00 */
[----:B------:R-:W-:Y:S01]  /*6060*/  IMAD.MOV.U32 R146, RZ, RZ, R147 ;  /* 0x000000ffff927224 */ /* 0x000fe200078e0093 */
[----:B------:R-:W-:Y:S01]  /*6070*/  MOV R227, 0x1f ;  /* 0x0000001f00e37802 */ /* 0x000fe20000000f00 */
[----:B------:R-:W-:Y:S01]  /*6080*/  IMAD.MOV.U32 R230, RZ, RZ, -0x1 ;  /* 0xffffffffffe67424 */ /* 0x000fe200078e00ff */
[----:B------:R-:W-:Y:S02]  /*6090*/  MOV R140, 0x60b0 ;  /* 0x000060b0008c7802 */ /* 0x000fe40000000f00 */
[----:B------:R-:W-:Y:S05]  /*60a0*/  CALL.REL.NOINC `($__internal_171_$__cuda_sm70_shflsync_down_p) ;  /* 0x0000002000007944 */ /* 0x000fea0003c00000 */
[----:B-1----:R-:W-:Y:S01]  /*60b0*/  MOV R140, R146 ;  /* 0x00000092008c7202 */ /* 0x002fe20000000f00 */
[----:B0-----:R-:W-:Y:S05]  /*60c0*/  BRA `(.L_x_10148) ;  /* 0xffffca6000007947 */ /* 0x001fea000383ffff */
        .weak           $__internal_171_$__cuda_sm70_shflsync_down_p
        .type           $__internal_171_$__cuda_sm70_shflsync_down_p,@function
        .size           $__internal_171_$__cuda_sm70_shflsync_down_p,(.L_x_11905 - $__internal_171_$__cuda_sm70_shflsync_down_p)
$__internal_171_$__cuda_sm70_shflsync_down_p:
[----:B------:R-:W-:Y:S01]  /*60d0*/  HFMA2.MMA R141, -RZ, RZ, 0, 0 ;  /* 0x00000000ff8d7435 */ /* 0x000fe200000001ff */
[----:B------:R-:W-:Y:S04]  /*60e0*/  WARPSYNC R230 ;  /* 0x000000e600007348 */ /* 0x000fe80003800000 */
[----:B------:R0:W1:Y:S01]  /*60f0*/  SHFL.DOWN PT, R146, R146, R185, R227 ;  /* 0x080000b992927389 */ /* 0x00006200000e00e3 */
[----:B------:R-:W-:Y:S05]  /*6100*/  RET.REL.NODEC R140 `(_ZN10layer_norm13ln_bwd_kernelINS_13Kernel_traitsI6__halfffffjLj4096ELj1ELj1ELj4ELj16ENS_18Kernel_traits_baseILj4096ES2_ffffjLj128EEEEELb1ELb0ELb1ELb0EEEvNS_9BwdParamsE) ;  /* 0xffff9ef08c007950 */ /* 0x000fea0003c3ffff */
.L_x_10149:
        /* <DEDUP_REMOVED lines=15> */
.L_x_11905:


//--------------------- .text._ZN10layer_norm22ln_bwd_finalize_kernelINS_22Kernel_traits_finalizeILj4096E6__halfffffjLb0ELj1024ELj4ENS_18Kernel_traits_baseILj4096ES2_ffffjLj1024EEEEELb0ELb1EEEvNS_9BwdParamsE --------------------------
	.section	.text._ZN10layer_norm22ln_bwd_finalize_kernelINS_22Kernel_traits_finalizeILj4096E6__halfffffjLb0ELj1024ELj4ENS_18Kernel_traits_baseILj4096ES2_ffffjLj1024EEEEELb0ELb1EEEvNS_9BwdParamsE,"ax",@progbits
	.sectioninfo	@"SHI_REGISTERS=32"
	.align	128
        .global         _ZN10layer_norm22ln_bwd_finalize_kernelINS_22Kernel_traits_finalizeILj4096E6__halfffffjLb0ELj1024ELj4ENS_18Kernel_traits_baseILj4096ES2_ffffjLj1024EEEEELb0ELb1EEEvNS_9BwdParamsE
        .type           _ZN10layer_norm22ln_bwd_finalize_kernelINS_22Kernel_traits_finalizeILj4096E6__halfffffjLb0ELj1024ELj4ENS_18Kernel_traits_baseILj4096ES2_ffffjLj1024EEEEELb0ELb1EEEvNS_9BwdParamsE,@function
        .size           _ZN10layer_norm22ln_bwd_finalize_kernelINS_22Kernel_traits_finalizeILj4096E6__halfffffjLb0ELj1024ELj4ENS_18Kernel_traits_baseILj4096ES2_ffffjLj1024EEEEELb0ELb1EEEvNS_9BwdParamsE,(.L_x_11906 - _ZN10layer_norm22ln_bwd_finalize_kernelINS_22Kernel_traits_finalizeILj4096E6__halfffffjLb0ELj1024ELj4ENS_18Kernel_traits_baseILj4096ES2_ffffjLj1024EEEEELb0ELb1EEEvNS_9BwdParamsE)
        .other          _ZN10layer_norm22ln_bwd_finalize_kernelINS_22Kernel_traits_finalizeILj4096E6__halfffffjLb0ELj1024ELj4ENS_18Kernel_traits_baseILj4096ES2_ffffjLj1024EEEEELb0ELb1EEEvNS_9BwdParamsE,@"STO_CUDA_ENTRY STV_DEFAULT"
_ZN10layer_norm22ln_bwd_finalize_kernelINS_22Kernel_traits_finalizeILj4096E6__halfffffjLb0ELj1024ELj4ENS_18Kernel_traits_baseILj4096ES2_ffffjLj1024EEEEELb0ELb1EEEvNS_9BwdParamsE:
.text._ZN10layer_norm22ln_bwd_finalize_kernelINS_22Kernel_traits_finalizeILj4096E6__halfffffjLb0ELj1024ELj4ENS_18Kernel_traits_baseILj4096ES2_ffffjLj1024EEEEELb0ELb1EEEvNS_9BwdParamsE:
        /* <DEDUP_REMOVED lines=19> */
.L_x_10162:
        /* <DEDUP_REMOVED lines=27> */
.L_x_10154:
        /* <DEDUP_REMOVED lines=35> */
.L_x_10153:
[----:B------:R-:W-:Y:S05]  /*0510*/  BSYNC B1 ;  /* 0x0000000000017941 */ /* 0x000fea0003800000 */
.L_x_10152:
        /* <DEDUP_REMOVED lines=23> */
.L_x_10156:
[----:B------:R-:W-:Y:S05]  /*0690*/  BSYNC B1 ;  /* 0x0000000000017941 */ /* 0x000fea0003800000 */
.L_x_10155:
        /* <DEDUP_REMOVED lines=10> */
.L_x_10151:
[----:B------:R-:W-:Y:S05]  /*0740*/  BSYNC B0 ;  /* 0x0000000000007941 */ /* 0x000fea0003800000 */
.L_x_10150:
        /* <DEDUP_REMOVED lines=11> */
.L_x_10163:
        /* <DEDUP_REMOVED lines=18> */
.L_x_10164:
[----:B------:R-:W-:Y:S01]  /*0920*/  @!P1 SHF.R.U32.HI R2, RZ, 0x3, R0 ;  /* 0x00000003ff029819 */ /* 0x000fe20000011600 */
[----:B---3--:R-:W-:Y:S02]  /*0930*/  FADD.FTZ R5, R5, R10 ;  /* 0x0000000a05057221 */ /* 0x008fe40000010000 */
[----:B--2---:R-:W-:Y:S01]  /*0940*/  FADD.FTZ R7, R7, R4 ;  /* 0x0000000407077221 */ /* 0x004fe20000010000 */
[----:B------:R-:W-:-:S05]  /*0950*/  @!P1 LOP3.LUT R2, R2, 0x1ffffffc, RZ, 0xc0, !PT ;  /* 0x1ffffffc02029812 */ /* 0x000fca00078ec0ff */
[----:B------:R2:W-:Y:S04]  /*0960*/  @!P1 STS [R2+0x2000], R5 ;  /* 0x0020000502009388 */ /* 0x0005e80000000800 */
[----:B------:R2:W-:Y:S02]  /*0970*/  @!P1 STS [R2+0x2080], R7 ;  /* 0x0020800702009388 */ /* 0x0005e40000000800 */
.L_x_10157:
        /* <DEDUP_REMOVED lines=13> */
.L_x_10161:
[----:B------:R-:W-:Y:S05]  /*0a50*/  BSYNC B0 ;  /* 0x0000000000007941 */ /* 0x000fea0003800000 */
.L_x_10160:
[C---:B------:R-:W-:Y:S02]  /*0a60*/  ISETP.GT.U32.AND P1, PT, R18.reuse, -0x1001, PT ;  /* 0xffffefff1200780c */ /* 0x040fe40003f24070 */
[----:B------:R-:W-:Y:S02]  /*0a70*/  IADD3 R18, R18, 0x1000, RZ ;  /* 0x0000100012127810 */ /* 0x000fe40007ffe0ff */
[----:B------:R-:W-:-:S09]  /*0a80*/  IADD3 R19, R19, 0x800, RZ ;  /* 0x0000080013137810 */ /* 0x000fd20007ffe0ff */
[----:B012---:R-:W-:Y:S05]  /*0a90*/  @P1 BRA `(.L_x_10162) ;  /* 0xfffff69000001947 */ /* 0x007fea000383ffff */
[----:B------:R-:W-:Y:S05]  /*0aa0*/  EXIT ;  /* 0x000000000000794d */ /* 0x000fea0003800000 */
.L_x_10158:
[----:B--2---:R-:W-:Y:S01]  /*0ab0*/  IMAD.MOV.U32 R10, RZ, RZ, R4 ;  /* 0x000000ffff0a7224 */ /* 0x004fe200078e0004 */
[----:B------:R-:W-:Y:S01]  /*0ac0*/  MOV R9, 0x1 ;  /* 0x0000000100097802 */ /* 0x000fe20000000f00 */
[----:B------:R-:W-:Y:S01]  /*0ad0*/  IMAD.MOV.U32 R6, RZ, RZ, 0x1f ;  /* 0x0000001fff067424 */ /* 0x000fe200078e00ff */
[----:B------:R-:W-:Y:S02]  /*0ae0*/  MOV R11, 0xffffffff ;  /* 0xffffffff000b7802 */ /* 0x000fe40000000f00 */
[----:B------:R-:W-:Y:S02]  /*0af0*/  MOV R2, 0xb10 ;  /* 0x00000b1000027802 */ /* 0x000fe40000000f00 */
[----:B01----:R-:W-:Y:S05]  /*0b00*/  CALL.REL.NOINC `($__internal_172_$__cuda_sm70_shflsync_bfly_p) ;  /* 0x000003c000007944 */ /* 0x003fea0003c00000 */
[----:B-1----:R-:W-:Y:S01]  /*0b10*/  IMAD.MOV.U32 R3, RZ, RZ, R6 ;  /* 0x000000ffff037224 */ /* 0x002fe200078e0006 */
[----:B0-----:R-:W-:Y:S05]  /*0b20*/  BRA `(.L_x_10163) ;  /* 0xfffffcd000007947 */ /* 0x001fea000383ffff */
.L_x_10159:
[----:B------:R-:W-:Y:S01]  /*0b30*/  HFMA2.MMA R6, -RZ, RZ, 0, 1.847743988037109375e-06 ;  /* 0x0000001fff067435 */ /* 0x000fe200000001ff */
[----:B------:R-:W-:Y:S01]  /*0b40*/  MOV R10, R13 ;  /* 0x0000000d000a7202 */ /* 0x000fe20000000f00 */
[----:B------:R-:W-:Y:S01]  /*0b50*/  IMAD.MOV.U32 R9, RZ, RZ, 0x2 ;  /* 0x00000002ff097424 */ /* 0x000fe200078e00ff */
[----:B------:R-:W-:Y:S01]  /*0b60*/  MOV R2, 0xb90 ;  /* 0x00000b9000027802 */ /* 0x000fe20000000f00 */
[----:B------:R-:W-:-:S02]  /*0b70*/  IMAD.MOV.U32 R11, RZ, RZ, -0x1 ;  /* 0xffffffffff0b7424 */ /* 0x000fc400078e00ff */
[----:B012---:R-:W-:Y:S05]  /*0b80*/  CALL.REL.NOINC `($__internal_172_$__cuda_sm70_shflsync_bfly_p) ;  /* 0x0000034000007944 */ /* 0x007fea0003c00000 */
[----:B01----:R-:W-:Y:S01]  /*0b90*/  FADD.FTZ R10, R13, R6 ;  /* 0x000000060d0a7221 */ /* 0x003fe20000010000 */
[----:B------:R-:W-:Y:S01]  /*0ba0*/  HFMA2.MMA R6, -RZ, RZ, 0, 1.847743988037109375e-06 ;  /* 0x0000001fff067435 */ /* 0x000fe200000001ff */
[----:B------:R-:W-:Y:S01]  /*0bb0*/  MOV R9, 0x4 ;  /* 0x0000000400097802 */ /* 0x000fe20000000f00 */
[----:B------:R-:W-:Y:S01]  /*0bc0*/  IMAD.MOV.U32 R11, RZ, RZ, -0x1 ;  /* 0xffffffffff0b7424 */ /* 0x000fe200078e00ff */
[----:B------:R-:W-:-:S03]  /*0bd0*/  MOV R2, 0xbf0 ;  /* 0x00000bf000027802 */ /* 0x000fc60000000f00 */
[----:B------:R-:W-:Y:S05]  /*0be0*/  CALL.REL.NOINC `($__internal_172_$__cuda_sm70_shflsync_bfly_p) ;  /* 0x000002e000007944 */ /* 0x000fea0003c00000 */
[----:B01----:R-:W-:Y:S01]  /*0bf0*/  FADD.FTZ R10, R10, R6 ;  /* 0x000000060a0a7221 */ /* 0x003fe20000010000 */
[----:B------:R-:W-:Y:S01]  /*0c00*/  HFMA2.MMA R6, -RZ, RZ, 0, 1.847743988037109375e-06 ;  /* 0x0000001fff067435 */ /* 0x000fe200000001ff */
[----:B------:R-:W-:Y:S01]  /*0c10*/  MOV R9, 0x8 ;  /* 0x0000000800097802 */ /* 0x000fe20000000f00 */
[----:B------:R-:W-:Y:S01]  /*0c20*/  IMAD.MOV.U32 R11, RZ, RZ, -0x1 ;  /* 0xffffffffff0b7424 */ /* 0x000fe200078e00ff */
[----:B------:R-:W-:-:S03]  /*0c30*/  MOV R2, 0xc50 ;  /* 0x00000c5000027802 */ /* 0x000fc60000000f00 */
[----:B------:R-:W-:Y:S05]  /*0c40*/  CALL.REL.NOINC `($__internal_172_$__cuda_sm70_shflsync_bfly_p) ;  /* 0x0000028000007944 */ /* 0x000fea0003c00000 */
[----:B-1----:R-:W-:Y:S01]  /*0c50*/  FADD.FTZ R4, R10, R6 ;  /* 0x000000060a047221 */ /* 0x002fe20000010000 */
[----:B------:R-:W-:Y:S01]  /*0c60*/  HFMA2.MMA R6, -RZ, RZ, 0, 1.847743988037109375e-06 ;  /* 0x0000001fff067435 */ /* 0x000fe200000001ff */
[----:B0-----:R-:W-:Y:S01]  /*0c70*/  MOV R9, 0x10 ;  /* 0x0000001000097802 */ /* 0x001fe20000000f00 */
[----:B------:R-:W-:Y:S01]  /*0c80*/  IMAD.MOV.U32 R11, RZ, RZ, -0x1 ;  /* 0xffffffffff0b7424 */ /* 0x000fe200078e00ff */
[----:B------:R-:W-:-:S02]  /*0c90*/  MOV R2, 0xcc0 ;  /* 0x00000cc000027802 */ /* 0x000fc40000000f00 */
[----:B------:R-:W-:Y:S02]  /*0ca0*/  MOV R10, R4 ;  /* 0x00000004000a7202 */ /* 0x000fe40000000f00 */
[----:B------:R-:W-:Y:S05]  /*0cb0*/  CALL.REL.NOINC `($__internal_172_$__cuda_sm70_shflsync_bfly_p) ;  /* 0x0000021000007944 */ /* 0x000fea0003c00000 */
[----:B0-----:R-:W-:Y:S01]  /*0cc0*/  HFMA2.MMA R9, -RZ, RZ, 0, 5.9604644775390625e-08 ;  /* 0x00000001ff097435 */ /* 0x001fe200000001ff */
[----:B-1----:R-:W-:Y:S01]  /*0cd0*/  MOV R7, R6 ;  /* 0x0000000600077202 */ /* 0x002fe20000000f00 */
[----:B------:R-:W-:Y:S01]  /*0ce0*/  IMAD.MOV.U32 R10, RZ, RZ, R5 ;  /* 0x000000ffff0a7224 */ /* 0x000fe200078e0005 */
[----:B------:R-:W-:Y:S01]  /*0cf0*/  MOV R6, 0x1f ;  /* 0x0000001f00067802 */ /* 0x000fe20000000f00 */
[----:B------:R-:W-:Y:S01]  /*0d00*/  IMAD.MOV.U32 R11, RZ, RZ, -0x1 ;  /* 0xffffffffff0b7424 */ /* 0x000fe200078e00ff */
[----:B------:R-:W-:Y:S02]  /*0d10*/  MOV R2, 0xd30 ;  /* 0x00000d3000027802 */ /* 0x000fe40000000f00 */
[----:B------:R-:W-:Y:S05]  /*0d20*/  CALL.REL.NOINC `($__internal_172_$__cuda_sm70_shflsync_bfly_p) ;  /* 0x000001a000007944 */ /* 0x000fea0003c00000 */
[----:B0-----:R-:W-:Y:S01]  /*0d30*/  HFMA2.MMA R9, -RZ, RZ, 0, 1.1920928955078125e-07 ;  /* 0x00000002ff097435 */ /* 0x001fe200000001ff */
[----:B-1----:R-:W-:Y:S01]  /*0d40*/  FADD.FTZ R10, R5, R6 ;  /* 0x00000006050a7221 */ /* 0x002fe20000010000 */
[----:B------:R-:W-:Y:S01]  /*0d50*/  MOV R6, 0x1f ;  /* 0x0000001f00067802 */ /* 0x000fe20000000f00 */
[----:B------:R-:W-:Y:S01]  /*0d60*/  IMAD.MOV.U32 R11, RZ, RZ, -0x1 ;  /* 0xffffffffff0b7424 */ /* 0x000fe200078e00ff */
[----:B------:R-:W-:Y:S02]  /*0d70*/  MOV R2, 0xd90 ;  /* 0x00000d9000027802 */ /* 0x000fe40000000f00 */
[----:B------:R-:W-:Y:S05]  /*0d80*/  CALL.REL.NOINC `($__internal_172_$__cuda_sm70_shflsync_bfly_p) ;  /* 0x0000014000007944 */ /* 0x000fea0003c00000 */
[----:B0-----:R-:W-:Y:S01]  /*0d90*/  HFMA2.MMA R9, -RZ, RZ, 0, 2.384185791015625e-07 ;  /* 0x00000004ff097435 */ /* 0x001fe200000001ff */
[----:B-1----:R-:W-:Y:S01]  /*0da0*/  FADD.FTZ R10, R10, R6 ;  /* 0x000000060a0a7221 */ /* 0x002fe20000010000 */
[----:B------:R-:W-:Y:S01]  /*0db0*/  MOV R6, 0x1f ;  /* 0x0000001f00067802 */ /* 0x000fe20000000f00 */
[----:B------:R-:W-:Y:S01]  /*0dc0*/  IMAD.MOV.U32 R11, RZ, RZ, -0x1 ;  /* 0xffffffffff0b7424 */ /* 0x000fe200078e00ff */
[----:B------:R-:W-:-:S02]  /*0dd0*/  MOV R2, 0xdf0 ;  /* 0x00000df000027802 */ /* 0x000fc40000000f00 */
[----:B------:R-:W-:Y:S05]  /*0de0*/  CALL.REL.NOINC `($__internal_172_$__cuda_sm70_shflsync_bfly_p) ;  /* 0x000000e000007944 */ /* 0x000fea0003c00000 */
[----:B0-----:R-:W-:Y:S01]  /*0df0*/  HFMA2.MMA R9, -RZ, RZ, 0, 4.76837158203125e-07 ;  /* 0x00000008ff097435 */ /* 0x001fe200000001ff */
[----:B-1----:R-:W-:Y:S01]  /*0e00*/  FADD.FTZ R10, R10, R6 ;  /* 0x000000060a0a7221 */ /* 0x002fe20000010000 */
[----:B------:R-:W-:Y:S01]  /*0e10*/  MOV R6, 0x1f ;  /* 0x0000001f00067802 */ /* 0x000fe20000000f00 */
[----:B------:R-:W-:Y:S01]  /*0e20*/  IMAD.MOV.U32 R11, RZ, RZ, -0x1 ;  /* 0xffffffffff0b7424 */ /* 0x000fe200078e00ff */
[----:B------:R-:W-:-:S02]  /*0e30*/  MOV R2, 0xe50 ;  /* 0x00000e5000027802 */ /* 0x000fc40000000f00 */
[----:B------:R-:W-:Y:S05]  /*0e40*/  CALL.REL.NOINC `($__internal_172_$__cuda_sm70_shflsync_bfly_p) ;  /* 0x0000008000007944 */ /* 0x000fea0003c00000 */
[----:B0-----:R-:W-:Y:S01]  /*0e50*/  HFMA2.MMA R9, -RZ, RZ, 0, 9.5367431640625e-07 ;  /* 0x00000010ff097435 */ /* 0x001fe200000001ff */
[----:B-1----:R-:W-:Y:S01]  /*0e60*/  FADD.FTZ R10, R10, R6 ;  /* 0x000000060a0a7221 */ /* 0x002fe20000010000 */
[----:B------:R-:W-:Y:S01]  /*0e70*/  MOV R6, 0x1f ;  /* 0x0000001f00067802 */ /* 0x000fe20000000f00 */
[----:B------:R-:W-:Y:S01]  /*0e80*/  IMAD.MOV.U32 R11, RZ, RZ, -0x1 ;  /* 0xffffffffff0b7424 */ /* 0x000fe200078e00ff */
[----:B------:R-:W-:-:S02]  /*0e90*/  MOV R2, 0xeb0 ;  /* 0x00000eb000027802 */ /* 0x000fc40000000f00 */
[----:B------:R-:W-:Y:S05]  /*0ea0*/  CALL.REL.NOINC `($__internal_172_$__cuda_sm70_shflsync_bfly_p) ;  /* 0x0000002000007944 */ /* 0x000fea0003c00000 */
[----:B-1----:R-:W-:Y:S01]  /*0eb0*/  MOV R5, R6 ;  /* 0x0000000600057202 */ /* 0x002fe20000000f00 */
[----:B0-----:R-:W-:Y:S05]  /*0ec0*/  BRA `(.L_x_10164) ;  /* 0xfffffa5000007947 */ /* 0x001fea000383ffff */
        .weak           $__internal_172_$__cuda_sm70_shflsync_bfly_p
        .type           $__internal_172_$__cuda_sm70_shflsync_bfly_p,@function
        .size           $__internal_172_$__cuda_sm70_shflsync_bfly_p,(.L_x_11906 - $__internal_172_$__cuda_sm70_shflsync_bfly_p)
$__internal_172_$__cuda_sm70_shflsync_bfly_p:
[----:B------:R-:W-:Y:S01]  /*0ed0*/  HFMA2.MMA R3, -RZ, RZ, 0, 0 ;  /* 0x00000000ff037435 */ /* 0x000fe200000001ff */
[----:B------:R-:W-:Y:S04]  /*0ee0*/  WARPSYNC R11 ;  /* 0x0000000b00007348 */ /* 0x000fe80003800000 */
[----:B------:R0:W1:Y:S01]  /*0ef0*/  SHFL.BFLY PT, R6, R10, R9, R6 ;  /* 0x0c0000090a067389 */ /* 0x00006200000e0006 */
[----:B------:R-:W-:Y:S05]  /*0f00*/  RET.REL.NODEC R2 `(_ZN10layer_norm22ln_bwd_finalize_kernelINS_22Kernel_traits_finalizeILj4096E6__halfffffjLb0ELj1024ELj4ENS_18Kernel_traits_baseILj4096ES2_ffffjLj1024EEEEELb0ELb1EEEvNS_9BwdParamsE) ;  /* 0xfffff0f002007950 */ /* 0x000fea0003c3ffff */
.L_x_10165:
        /* <DEDUP_REMOVED lines=15> */
.L_x_11906:


//--------------------- .text._ZN10layer_norm13ln_bwd_kernelINS_13Kernel_traitsI6__halfffffjLj4096ELj1ELj1ELj4ELj16ENS_18Kernel_traits_baseILj4096ES2_ffffjLj128EEEEELb1ELb0ELb1ELb1EEEvNS_9BwdParamsE --------------------------
	.section	.text._ZN10layer_norm13ln_bwd_kernelINS_13Kernel_traitsI6__halfffffjLj4096ELj1ELj1ELj4ELj16ENS_18Kernel_traits_baseILj4096ES2_ffffjLj128EEEEELb1ELb0ELb1ELb1EEEvNS_9BwdParamsE,"ax",@progbits
	.sectioninfo	@"SHI_REGISTERS=248"
	.align	128
        .global         _ZN10layer_norm13ln_bwd_kernelINS_13Kernel_traitsI6__halfffffjLj4096ELj1ELj1ELj4ELj16ENS_18Kernel_traits_baseILj4096ES2_ffffjLj128EEEEELb1ELb0ELb1ELb1EEEvNS_9BwdParamsE
        .type           _ZN10layer_norm13ln_bwd_kernelINS_13Kernel_traitsI6__halfffffjLj4096ELj1ELj1ELj4ELj16ENS_18Kernel_traits_baseILj4096ES2_ffffjLj128EEEEELb1ELb0ELb1ELb1EEEvNS_9BwdParamsE,@function
        .size           _ZN10layer_norm13ln_bwd_kernelINS_13Kernel_traitsI6__halfffffjLj4096ELj1ELj1ELj4ELj16ENS_18Kernel_traits_baseILj4096ES2_ffffjLj128EEEEELb1ELb0ELb1ELb1EEEvNS_9BwdParamsE,(.L_x_11907 - _ZN10layer_norm13ln_bwd_kernelINS_13Kernel_traitsI6__halfffffjLj4096ELj1ELj1ELj4ELj16ENS_18Kernel_traits_baseILj4096ES2_ffffjLj128EEEEELb1ELb0ELb1ELb1EEEvNS_9BwdParamsE)
        .other          _ZN10layer_norm13ln_bwd_kernelINS_13Kernel_traitsI6__halfffffjLj4096ELj1ELj1ELj4ELj16ENS_18Kernel_traits_baseILj4096ES2_ffffjLj128EEEEELb1ELb0ELb1ELb1EEEvNS_9BwdParamsE,@"STO_CUDA_ENTRY STV_DEFAULT"
_ZN10layer_norm13ln_bwd_kernelINS_13Kernel_traitsI6__halfffffjLj4096ELj1ELj1ELj4ELj16ENS_18Kernel_traits_baseILj4096ES2_ffffjLj128EEEEELb1ELb0ELb1ELb1EEEvNS_9BwdParamsE:
.text._ZN10layer_norm13ln_bwd_kernelINS_13Kernel_traitsI6__halfffffjLj4096ELj1ELj1ELj4ELj16ENS_18Kernel_traits_baseILj4096ES2_ffffjLj128EEEEELb1ELb0ELb1ELb1EEEvNS_9BwdParamsE:
        /* <DEDUP_REMOVED lines=40> */
.L_x_10166:
[----:B------:R-:W-:-:S04]  /*0280*/  SHF.L.U32 R0, R192, 0x3, RZ ;  /* 0x00000003c0007819 */ /* 0x000fc800000006ff */
[----:B------:R-:W-:-:S04]  /*0290*/  LOP3.LUT R0, R0, 0x3f8, RZ, 0xc0, !PT ;  /* 0x000003f800007812 */ /* 0x000fc800078ec0ff */
[----:B------:R-:W-:-:S04]  /*02a0*/  IADD3 R2, P0, R0, c[0x0][0x1b0], RZ ;  /* 0x00006c0000027a10 */ /* 0x000fc80007f1e0ff */
[----:B------:R-:W-:-:S05]  /*02b0*/  IADD3.X R3, RZ, c[0x0][0x1b4], RZ, P0, !PT ;  /* 0x00006d00ff037a10 */ /* 0x000fca00007fe4ff */
[----:B------:R-:W2:Y:S04]  /*02c0*/  LDG.E.64 R20, [R2.64+0x1800] ;  /* 0x0018000402147981 */ /* 0x000ea8000c1e1b00 */
[----:B------:R-:W3:Y:S04]  /*02d0*/  LDG.E.64 R216, [R2.64] ;  /* 0x0000000402d87981 */ /* 0x000ee8000c1e1b00 */
[----:B------:R-:W4:Y:S04]  /*02e0*/  LDG.E.64 R212, [R2.64+0x400] ;  /* 0x0004000402d47981 */ /* 0x000f28000c1e1b00 */
[----:B------:R-:W5:Y:S04]  /*02f0*/  LDG.E.64 R208, [R2.64+0x800] ;  /* 0x0008000402d07981 */ /* 0x000f68000c1e1b00 */
[----:B------:R-:W5:Y:S04]  /*0300*/  LDG.E.64 R204, [R2.64+0xc00] ;  /* 0x000c000402cc7981 */ /* 0x000f68000c1e1b00 */
[----:B------:R-:W5:Y:S04]  /*0310*/  LDG.E.64 R200, [R2.64+0x1000] ;  /* 0x0010000402c87981 */ /* 0x000f68000c1e1b00 */
[----:B------:R-:W5:Y:S04]  /*0320*/  LDG.E.64 R196, [R2.64+0x1400] ;  /* 0x0014000402c47981 */ /* 0x000f68000c1e1b00 */
[----:B------:R-:W5:Y:S01]  /*0330*/  LDG.E.64 R24, [R2.64+0x1c00] ;  /* 0x001c000402187981 */ /* 0x000f62000c1e1b00 */
        /* <DEDUP_REMOVED lines=32> */
[----:B--2---:R-:W-:Y:S01]  /*0540*/  SHF.R.U64 R6, R20, 0x10, R21 ;  /* 0x0000001014067819 */ /* 0x004fe20000001215 */
[----:B------:R-:W-:-:S02]  /*0550*/  HADD2.F32 R195, -RZ, R20.H0_H0 ;  /* 0x20000014ffc37230 */ /* 0x000fc40000004100 */
[----:B------:R-:W0:Y:S01]  /*0560*/  LDC.U8 R20, c[0x0][0x1f0] ;  /* 0x00007c00ff147b82 */ /* 0x000e220000000000 */
[--C-:B---3--:R-:W-:Y:S02]  /*0570*/  SHF.R.U64 R18, R216, 0x10, R217.reuse ;  /* 0x00000010d8127819 */ /* 0x108fe400000012d9 */
[----:B------:R-:W-:Y:S02]  /*0580*/  SHF.R.U32.HI R17, RZ, 0x10, R217 ;  /* 0x00000010ff117819 */ /* 0x000fe400000116d9 */
[--C-:B----4-:R-:W-:Y:S02]  /*0590*/  SHF.R.U64 R16, R212, 0x10, R213.reuse ;  /* 0x00000010d4107819 */ /* 0x110fe400000012d5 */
[----:B------:R-:W-:Y:S02]  /*05a0*/  SHF.R.U32.HI R15, RZ, 0x10, R213 ;  /* 0x00000010ff0f7819 */ /* 0x000fe400000116d5 */
[--C-:B-----5:R-:W-:Y:S02]  /*05b0*/  SHF.R.U64 R14, R208, 0x10, R209.reuse ;  /* 0x00000010d00e7819 */ /* 0x120fe400000012d1 */
[----:B------:R-:W-:-:S02]  /*05c0*/  SHF.R.U32.HI R13, RZ, 0x10, R209 ;  /* 0x00000010ff0d7819 */ /* 0x000fc400000116d1 */
[--C-:B------:R-:W-:Y:S02]  /*05d0*/  SHF.R.U64 R12, R204, 0x10, R205.reuse ;  /* 0x00000010cc0c7819 */ /* 0x100fe400000012cd */
[----:B------:R-:W-:Y:S02]  /*05e0*/  SHF.R.U32.HI R11, RZ, 0x10, R205 ;  /* 0x00000010ff0b7819 */ /* 0x000fe400000116cd */
[--C-:B------:R-:W-:Y:S02]  /*05f0*/  SHF.R.U64 R10, R200, 0x10, R201.reuse ;  /* 0x00000010c80a7819 */ /* 0x100fe400000012c9 */
[----:B------:R-:W-:Y:S02]  /*0600*/  SHF.R.U32.HI R9, RZ, 0x10, R201 ;  /* 0x00000010ff097819 */ /* 0x000fe400000116c9 */
[--C-:B------:R-:W-:Y:S02]  /*0610*/  SHF.R.U64 R8, R196, 0x10, R197.reuse ;  /* 0x00000010c4087819 */ /* 0x100fe400000012c5 */
[----:B------:R-:W-:-:S02]  /*0620*/  SHF.R.U32.HI R7, RZ, 0x10, R197 ;  /* 0x00000010ff077819 */ /* 0x000fc400000116c5 */
[----:B------:R-:W-:Y:S02]  /*0630*/  SHF.R.U32.HI R5, RZ, 0x10, R21 ;  /* 0x00000010ff057819 */ /* 0x000fe40000011615 */
[--C-:B------:R-:W-:Y:S02]  /*0640*/  SHF.R.U64 R4, R24, 0x10, R25.reuse ;  /* 0x0000001018047819 */ /* 0x100fe40000001219 */
[----:B------:R-:W-:Y:S01]  /*0650*/  SHF.R.U32.HI R3, RZ, 0x10, R25 ;  /* 0x00000010ff037819 */ /* 0x000fe20000011619 */
[----:B------:R-:W-:Y:S02]  /*0660*/  HADD2.F32 R193, -RZ, R21.H0_H0 ;  /* 0x20000015ffc17230 */ /* 0x000fe40000004100 */
[----:B------:R-:W-:Y:S02]  /*0670*/  HADD2.F32 R23, -RZ, R24.H0_H0 ;  /* 0x20000018ff177230 */ /* 0x000fe40000004100 */
[----:B------:R-:W-:Y:S01]  /*0680*/  HADD2.F32 R21, -RZ, R25.H0_H0 ;  /* 0x20000019ff157230 */ /* 0x000fe20000004100 */
        /* <DEDUP_REMOVED lines=28> */
[----:B0-----:R-:W-:Y:S02]  /*0850*/  HADD2.F32 R3, -RZ, R3.H0_H0 ;  /* 0x20000003ff037230 */ /* 0x001fe40000004100 */
.L_x_10237:
        /* <DEDUP_REMOVED lines=23> */
[----:B0----5:R-:W-:Y:S01]  /*09d0*/  ISETP.GE.AND P0, PT, R216, 0x1, PT ;  /* 0x00000001d800780c */ /* 0x021fe20003f06270 */
[----:B------:R-:W-:-:S12]  /*09e0*/  HFMA2.MMA R134, -RZ, RZ, 0, 0 ;  /* 0x00000000ff867435 */ /* 0x000fd800000001ff */
[----:B------:R-:W-:-:S05]  /*09f0*/  @P0 IADD3 R128, R216, -0x1, RZ ;  /* 0xffffffffd8800810 */ /* 0x000fca0007ffe0ff */
[----:B------:R-:W-:-:S05]  /*0a00*/  @P0 IMAD R128, R128, c[0x0][0x168], RZ ;  /* 0x00005a0080800a24 */ /* 0x000fca00078e02ff */
[----:B------:R-:W-:-:S04]  /*0a10*/  @P0 SHF.R.S32.HI R129, RZ, 0x1f, R128 ;  /* 0x0000001fff810819 */ /* 0x000fc80000011480 */
[----:B------:R-:W-:-:S04]  /*0a20*/  @P0 LEA.HI R129, R129, R128, RZ, 0x2 ;  /* 0x0000008081810211 */ /* 0x000fc800078f10ff */
[----:B------:R-:W-:Y:S02]  /*0a30*/  @P0 LEA.HI.SX32 R134, R129, R188, 0x1e ;  /* 0x000000bc81860211 */ /* 0x000fe400078ff2ff */
[----:B------:R-:W-:Y:S02]  /*0a40*/  ISETP.NE.U32.AND P0, PT, RZ, c[0x0][0x218], PT ;  /* 0x00008600ff007a0c */ /* 0x000fe40003f05070 */
[C---:B------:R-:W-:Y:S01]  /*0a50*/  IADD3 R130, R134.reuse, 0x80, RZ ;  /* 0x0000008086827810 */ /* 0x040fe20007ffe0ff */
[CC--:B------:R-:W-:Y:S01]  /*0a60*/  IMAD.WIDE.U32 R132, R134.reuse, R233.reuse, c[0x0][0x190] ;  /* 0x0000640086847625 */ /* 0x0c0fe200078e00e9 */
[----:B------:R-:W-:Y:S02]  /*0a70*/  ISETP.NE.AND.EX P0, PT, RZ, c[0x0][0x21c], PT, P0 ;  /* 0x00008700ff007a0c */ /* 0x000fe40003f05300 */
[----:B------:R-:W-:Y:S01]  /*0a80*/  IADD3 R128, R134, 0x100, RZ ;  /* 0x0000010086807810 */ /* 0x000fe20007ffe0ff */
[-C--:B------:R-:W-:Y:S01]  /*0a90*/  IMAD.WIDE.U32 R130, R130, R233.reuse, c[0x0][0x190] ;  /* 0x0000640082827625 */ /* 0x080fe200078e00e9 */
[C---:B------:R-:W-:Y:S01]  /*0aa0*/  IADD3 R188, R134.reuse, 0x200, RZ ;  /* 0x0000020086bc7810 */ /* 0x040fe20007ffe0ff */
[----:B------:R0:W5:Y:S01]  /*0ab0*/  LDG.E R220, [R132.64] ;  /* 0x0000000484dc7981 */ /* 0x000162000c1e1900 */
[----:B------:R-:W-:Y:S01]  /*0ac0*/  IADD3 R194, R134, 0x280, RZ ;  /* 0x0000028086c27810 */ /* 0x000fe20007ffe0ff */
[----:B------:R-:W-:Y:S01]  /*0ad0*/  IMAD.WIDE.U32 R128, R128, R233, c[0x0][0x190] ;  /* 0x0000640080807625 */ /* 0x000fe200078e00e9 */
[C---:B------:R-:W-:Y:S01]  /*0ae0*/  IADD3 R200, R134.reuse, 0x300, RZ ;  /* 0x0000030086c87810 */ /* 0x040fe20007ffe0ff */
[----:B------:R1:W5:Y:S01]  /*0af0*/  LDG.E R214, [R130.64] ;  /* 0x0000000482d67981 */ /* 0x000362000c1e1900 */
[----:B------:R-:W-:-:S02]  /*0b00*/  IADD3 R206, R134, 0x380, RZ ;  /* 0x0000038086ce7810 */ /* 0x000fc40007ffe0ff */
[----:B------:R-:W-:Y:S01]  /*0b10*/  IADD3 R154, R134, 0x180, RZ ;  /* 0x00000180869a7810 */ /* 0x000fe20007ffe0ff */
[----:B------:R2:W5:Y:S01]  /*0b20*/  LDG.E R212, [R128.64] ;  /* 0x0000000480d47981 */ /* 0x000562000c1e1900 */
[-C--:B------:R-:W-:Y:S01]  /*0b30*/  IMAD.WIDE.U32 R134, R188, R233.reuse, c[0x0][0x190] ;  /* 0x00006400bc867625 */ /* 0x080fe200078e00e9 */
[C---:B------:R-:W-:Y:S02]  /*0b40*/  @P0 IADD3 R188, R0.reuse, 0x200, RZ ;  /* 0x0000020000bc0810 */ /* 0x040fe40007ffe0ff */
[----:B------:R-:W-:Y:S01]  /*0b50*/  @P0 IADD3 R226, R0, 0x280, RZ ;  /* 0x0000028000e20810 */ /* 0x000fe20007ffe0ff */
[-C--:B0-----:R-:W-:Y:S01]  /*0b60*/  IMAD.WIDE.U32 R132, R194, R233.reuse, c[0x0][0x190] ;  /* 0x00006400c2847625 */ /* 0x081fe200078e00e9 */
[C---:B------:R-:W-:Y:S01]  /*0b70*/  @P0 IADD3 R228, R0.reuse, 0x300, RZ ;  /* 0x0000030000e40810 */ /* 0x040fe20007ffe0ff */
[----:B------:R0:W5:Y:S01]  /*0b80*/  LDG.E R208, [R134.64] ;  /* 0x0000000486d07981 */ /* 0x000162000c1e1900 */
[----:B------:R-:W-:Y:S01]  /*0b90*/  @P0 IADD3 R230, R0, 0x380, RZ ;  /* 0x0000038000e60810 */ /* 0x000fe20007ffe0ff */
[----:B-1----:R-:W-:-:S02]  /*0ba0*/  IMAD.WIDE.U32 R130, R200, R233, c[0x0][0x190] ;  /* 0x00006400c8827625 */ /* 0x002fc400078e00e9 */
[----:B------:R1:W5:Y:S02]  /*0bb0*/  @P0 LDG.E.128 R88, [R240.64] ;  /* 0x00000004f0580981 */ /* 0x000364000c1e1d00 */
[----:B--2---:R-:W-:Y:S02]  /*0bc0*/  IMAD.WIDE.U32 R128, R206, R233, c[0x0][0x190] ;  /* 0x00006400ce807625 */ /* 0x004fe400078e00e9 */
[----:B------:R2:W5:Y:S02]  /*0bd0*/  LDG.E R206, [R132.64] ;  /* 0x0000000484ce7981 */ /* 0x000564000c1e1900 */
[-C--:B0-----:R-:W-:Y:S02]  /*0be0*/  @P0 IMAD.WIDE.U32 R134, R188, R231.reuse, c[0x0][0x218] ;  /* 0x00008600bc860625 */ /* 0x081fe400078e00e7 */
[----:B------:R0:W5:Y:S04]  /*0bf0*/  LDG.E R200, [R130.64] ;  /* 0x0000000482c87981 */ /* 0x000168000c1e1900 */
[----:B------:R3:W5:Y:S01]  /*0c00*/  LDG.E R194, [R128.64] ;  /* 0x0000000480c27981 */ /* 0x000762000c1e1900 */
[----:B--2---:R-:W-:-:S03]  /*0c10*/  @P0 IMAD.WIDE.U32 R132, R226, R231, c[0x0][0x218] ;  /* 0x00008600e2840625 */ /* 0x004fc600078e00e7 */
[----:B------:R1:W5:Y:S01]  /*0c20*/  @P0 LDG.E.128 R92, [R238.64] ;  /* 0x00000004ee5c0981 */ /* 0x000362000c1e1d00 */
[----:B0-----:R-:W-:-:S03]  /*0c30*/  @P0 IMAD.WIDE.U32 R130, R228, R231, c[0x0][0x218] ;  /* 0x00008600e4820625 */ /* 0x001fc600078e00e7 */
[----:B------:R1:W5:Y:S01]  /*0c40*/  @P0 LDG.E.128 R96, [R236.64] ;  /* 0x00000004ec600981 */ /* 0x000362000c1e1d00 */
[----:B---3--:R-:W-:-:S03]  /*0c50*/  @P0 IMAD.WIDE.U32 R128, R230, R231, c[0x0][0x218] ;  /* 0x00008600e6800625 */ /* 0x008fc600078e00e7 */
[----:B------:R1:W5:Y:S04]  /*0c60*/  @P0 LDG.E.128 R100, [R234.64] ;  /* 0x00000004ea640981 */ /* 0x000368000c1e1d00 */
[----:B------:R1:W5:Y:S04]  /*0c70*/  @P0 LDG.E.128 R104, [R134.64] ;  /* 0x0000000486680981 */ /* 0x000368000c1e1d00 */
[----:B------:R1:W5:Y:S04]  /*0c80*/  @P0 LDG.E.128 R108, [R132.64] ;  /* 0x00000004846c0981 */ /* 0x000368000c1e1d00 */
[----:B------:R1:W5:Y:S04]  /*0c90*/  @P0 LDG.E.128 R112, [R130.64] ;  /* 0x0000000482700981 */ /* 0x000368000c1e1d00 */
[----:B------:R1:W5:Y:S01]  /*0ca0*/  @P0 LDG.E.128 R116, [R128.64] ;  /* 0x0000000480740981 */ /* 0x000362000c1e1d00 */
[----:B------:R-:W-:-:S05]  /*0cb0*/  IMAD.WIDE.U32 R154, R154, R233, c[0x0][0x190] ;  /* 0x000064009a9a7625 */ /* 0x000fca00078e00e9 */
[----:B------:R0:W5:Y:S02]  /*0cc0*/  LDG.E R210, [R154.64] ;  /* 0x000000049ad27981 */ /* 0x000164000c1e1900 */
[----:B0-----:R-:W-:Y:S01]  /*0cd0*/  CS2R R154, SRZ ;  /* 0x00000000009a7805 */ /* 0x001fe2000001ff00 */
[----:B------:R-:W-:Y:S05]  /*0ce0*/  BRA `(.L_x_10170) ;  /* 0x0000140000007947 */ /* 0x000fea0003800000 */
.L_x_10169:
        /* <DEDUP_REMOVED lines=9> */
[----:B------:R-:W3:Y:S03]  /*0d80*/  LDG.E.128 R128, [R128.64] ;  /* 0x0000000480807981 */ /* 0x000ee6000c1e1d00 */
[-C--:B------:R-:W-:Y:S01]  /*0d90*/  IMAD.WIDE.U32 R132, R190, R231.reuse, c[0x0][0x208] ;  /* 0x00008200be847625 */ /* 0x080fe200078e00e7 */
[----:B------:R-:W4:Y:S03]  /*0da0*/  LDG.E.128 R136, [R136.64] ;  /* 0x0000000488887981 */ /* 0x000f26000c1e1d00 */
[-C--:B------:R-:W-:Y:S02]  /*0db0*/  IMAD.WIDE.U32 R146, R194, R231.reuse, c[0x0][0x188] ;  /* 0x00006200c2927625 */ /* 0x080fe400078e00e7 */
[----:B------:R-:W4:Y:S01]  /*0dc0*/  LDG.E.128 R132, [R132.64] ;  /* 0x0000000484847981 */ /* 0x000f22000c1e1d00 */
[----:B------:R-:W-:Y:S01]  /*0dd0*/  IADD3 R244, R0, 0x200, RZ ;  /* 0x0000020000f47810 */ /* 0x000fe20007ffe0ff */
[----:B------:R-:W-:-:S02]  /*0de0*/  IMAD.WIDE.U32 R154, R154, R231, c[0x0][0x188] ;  /* 0x000062009a9a7625 */ /* 0x000fc400078e00e7 */
[----:B0-----:R-:W4:Y:S02]  /*0df0*/  LDG.E.128 R144, [R146.64] ;  /* 0x0000000492907981 */ /* 0x001f24000c1e1d00 */
[----:B------:R-:W-:Y:S02]  /*0e00*/  IMAD.WIDE.U32 R160, R244, R231, c[0x0][0x188] ;  /* 0x00006200f4a07625 */ /* 0x000fe400078e00e7 */
[----:B------:R-:W4:Y:S04]  /*0e10*/  LDG.E.128 R152, [R154.64] ;  /* 0x000000049a987981 */ /* 0x000f28000c1e1d00 */
[----:B------:R-:W4:Y:S01]  /*0e20*/  LDG.E.128 R160, [R160.64] ;  /* 0x00000004a0a07981 */ /* 0x000f22000c1e1d00 */
[----:B------:R-:W-:Y:S02]  /*0e30*/  IADD3 R140, R190, 0x80, RZ ;  /* 0x00000080be8c7810 */ /* 0x000fe40007ffe0ff */
[----:B------:R-:W-:-:S03]  /*0e40*/  IADD3 R198, R0, 0x280, RZ ;  /* 0x0000028000c67810 */ /* 0x000fc60007ffe0ff */
[----:B------:R-:W-:-:S04]  /*0e50*/  IMAD.WIDE.U32 R140, R140, R231, c[0x0][0x208] ;  /* 0x000082008c8c7625 */ /* 0x000fc800078e00e7 */
[----:B------:R-:W-:Y:S02]  /*0e60*/  IMAD.WIDE.U32 R168, R198, R231, c[0x0][0x188] ;  /* 0x00006200c6a87625 */ /* 0x000fe400078e00e7 */
[----:B------:R-:W4:Y:S01]  /*0e70*/  LDG.E.128 R140, [R140.64] ;  /* 0x000000048c8c7981 */ /* 0x000f22000c1e1d00 */
[----:B------:R-:W-:-:S03]  /*0e80*/  IADD3 R148, R190, 0x100, RZ ;  /* 0x00000100be947810 */ /* 0x000fc60007ffe0ff */
[----:B------:R-:W4:Y:S02]  /*0e90*/  LDG.E.128 R168, [R168.64] ;  /* 0x00000004a8a87981 */ /* 0x000f24000c1e1d00 */
        /* <DEDUP_REMOVED lines=9> */
[----:B-----5:R-:W-:Y:S01]  /*0f30*/  ISETP.GE.AND P0, PT, R216, 0x1, PT ;  /* 0x00000001d800780c */ /* 0x020fe20003f06270 */
[----:B------:R-:W-:Y:S01]  /*0f40*/  IMAD.WIDE.U32 R172, R172, R231, c[0x0][0x208] ;  /* 0x00008200acac7625 */ /* 0x000fe200078e00e7 */
[----:B------:R-:W-:-:S05]  /*0f50*/  IADD3 R232, R0, 0x300, RZ ;  /* 0x0000030000e87810 */ /* 0x000fca0007ffe0ff */
[----:B------:R-:W4:Y:S01]  /*0f60*/  LDG.E.128 R172, [R172.64] ;  /* 0x00000004acac7981 */ /* 0x000f22000c1e1d00 */
[----:B------:R-:W-:Y:S01]  /*0f70*/  IMAD.WIDE.U32 R176, R232, R231, c[0x0][0x188] ;  /* 0x00006200e8b07625 */ /* 0x000fe200078e00e7 */
[----:B------:R-:W-:-:S04]  /*0f80*/  IADD3 R180, R190, 0x300, RZ ;  /* 0x00000300beb47810 */ /* 0x000fc80007ffe0ff */
[----:B------:R-:W-:Y:S01]  /*0f90*/  @P0 IADD3 R184, R216, -0x1, RZ ;  /* 0xffffffffd8b80810 */ /* 0x000fe20007ffe0ff */
[----:B------:R-:W4:Y:S01]  /*0fa0*/  LDG.E.128 R176, [R176.64] ;  /* 0x00000004b0b07981 */ /* 0x000f22000c1e1d00 */
[----:B------:R-:W-:Y:S01]  /*0fb0*/  IADD3 R230, R0, 0x380, RZ ;  /* 0x0000038000e67810 */ /* 0x000fe20007ffe0ff */
[----:B------:R-:W-:-:S04]  /*0fc0*/  IMAD.WIDE.U32 R180, R180, R231, c[0x0][0x208] ;  /* 0x00008200b4b47625 */ /* 0x000fc800078e00e7 */
[----:B------:R-:W-:Y:S02]  /*0fd0*/  @P0 IMAD R186, R184, c[0x0][0x168], RZ ;  /* 0x00005a00b8ba0a24 */ /* 0x000fe400078e02ff */
[----:B------:R-:W-:Y:S01]  /*0fe0*/  IMAD.WIDE.U32 R184, R230, R231, c[0x0][0x188] ;  /* 0x00006200e6b87625 */ /* 0x000fe200078e00e7 */
[----:B------:R-:W4:Y:S02]  /*0ff0*/  LDG.E.128 R180, [R180.64] ;  /* 0x00000004b4b47981 */ /* 0x000f24000c1e1d00 */
[----:B------:R-:W-:-:S04]  /*1000*/  @P0 SHF.R.S32.HI R187, RZ, 0x1f, R186 ;  /* 0x0000001fffbb0819 */ /* 0x000fc800000114ba */
[----:B------:R-:W-:Y:S02]  /*1010*/  @P0 LEA.HI R189, R187, R186, RZ, 0x2 ;  /* 0x000000babbbd0211 */ /* 0x000fe400078f10ff */
[----:B------:R-:W4:Y:S01]  /*1020*/  LDG.E.128 R184, [R184.64] ;  /* 0x00000004b8b87981 */ /* 0x000f22000c1e1d00 */
[----:B------:R-:W-:Y:S02]  /*1030*/  MOV R194, RZ ;  /* 0x000000ff00c27202 */ /* 0x000fe40000000f00 */
[----:B------:R-:W-:Y:S02]  /*1040*/  @P0 LEA.HI.SX32 R194, R189, R188, 0x1e ;  /* 0x000000bcbdc20211 */ /* 0x000fe400078ff2ff */
[----:B------:R-:W-:-:S05]  /*1050*/  IADD3 R188, R190, 0x380, RZ ;  /* 0x00000380bebc7810 */ /* 0x000fca0007ffe0ff */
[----:B------:R-:W-:-:S06]  /*1060*/  IMAD.WIDE.U32 R188, R188, R231, c[0x0][0x208] ;  /* 0x00008200bcbc7625 */ /* 0x000fcc00078e00e7 */
[----:B------:R-:W4:Y:S01]  /*1070*/  LDG.E.128 R188, [R188.64] ;  /* 0x00000004bcbc7981 */ /* 0x000f22000c1e1d00 */
[----:B------:R-:W-:Y:S02]  /*1080*/  ISETP.NE.U32.AND P0, PT, RZ, c[0x0][0x218], PT ;  /* 0x00008600ff007a0c */ /* 0x000fe40003f05070 */
[C---:B------:R-:W-:Y:S02]  /*1090*/  IADD3 R224, R194.reuse, 0x80, RZ ;  /* 0x00000080c2e07810 */ /* 0x040fe40007ffe0ff */
[----:B------:R-:W-:Y:S02]  /*10a0*/  ISETP.NE.AND.EX P0, PT, RZ, c[0x0][0x21c], PT, P0 ;  /* 0x00008700ff007a0c */ /* 0x000fe40003f05300 */
[C---:B------:R-:W-:Y:S02]  /*10b0*/  IADD3 R222, R194.reuse, 0x100, RZ ;  /* 0x00000100c2de7810 */ /* 0x040fe40007ffe0ff */
[C---:B------:R-:W-:Y:S01]  /*10c0*/  IADD3 R242, R194.reuse, 0x180, RZ ;  /* 0x00000180c2f27810 */ /* 0x040fe20007ffe0ff */
[C---:B------:R-:W-:Y:S01]  /*10d0*/  IMAD.WIDE.U32 R220, R194.reuse, R233, c[0x0][0x190] ;  /* 0x00006400c2dc7625 */ /* 0x040fe200078e00e9 */
[----:B------:R-:W-:-:S02]  /*10e0*/  IADD3 R228, R194, 0x200, RZ ;  /* 0x00000200c2e47810 */ /* 0x000fc40007ffe0ff */
[----:B------:R-:W-:Y:S01]  /*10f0*/  IADD3 R226, R194, 0x280, RZ ;  /* 0x00000280c2e27810 */ /* 0x000fe20007ffe0ff */
[-C--:B------:R-:W-:Y:S01]  /*1100*/  IMAD.WIDE.U32 R224, R224, R233.reuse, c[0x0][0x190] ;  /* 0x00006400e0e07625 */ /* 0x080fe200078e00e9 */
[C---:B------:R-:W-:Y:S01]  /*1110*/  IADD3 R200, R194.reuse, 0x300, RZ ;  /* 0x00000300c2c87810 */ /* 0x040fe20007ffe0ff */
[----:B------:R0:W5:Y:S01]  /*1120*/  LDG.E R220, [R220.64] ;  /* 0x00000004dcdc7981 */ /* 0x000162000c1e1900 */
[----:B------:R-:W-:Y:S01]  /*1130*/  IADD3 R194, R194, 0x380, RZ ;  /* 0x00000380c2c27810 */ /* 0x000fe20007ffe0ff */
[-C--:B------:R-:W-:Y:S02]  /*1140*/  IMAD.WIDE.U32 R222, R222, R233.reuse, c[0x0][0x190] ;  /* 0x00006400dede7625 */ /* 0x080fe400078e00e9 */
[----:B------:R1:W5:Y:S02]  /*1150*/  LDG.E R214, [R224.64] ;  /* 0x00000004e0d67981 */ /* 0x000364000c1e1900 */
[-C--:B------:R-:W-:Y:S02]  /*1160*/  IMAD.WIDE.U32 R242, R242, R233.reuse, c[0x0][0x190] ;  /* 0x00006400f2f27625 */ /* 0x080fe400078e00e9 */
[----:B------:R0:W5:Y:S02]  /*1170*/  LDG.E R212, [R222.64] ;  /* 0x00000004ded47981 */ /* 0x000164000c1e1900 */
[----:B------:R-:W-:-:S02]  /*1180*/  IMAD.WIDE.U32 R228, R228, R233, c[0x0][0x190] ;  /* 0x00006400e4e47625 */ /* 0x000fc400078e00e9 */
[----:B------:R0:W5:Y:S02]  /*1190*/  LDG.E R210, [R242.64] ;  /* 0x00000004f2d27981 */ /* 0x000164000c1e1900 */
[-C--:B------:R-:W-:Y:S02]  /*11a0*/  IMAD.WIDE.U32 R226, R226, R233.reuse, c[0x0][0x190] ;  /* 0x00006400e2e27625 */ /* 0x080fe400078e00e9 */
[----:B------:R2:W5:Y:S02]  /*11b0*/  @P0 LDG.E.128 R88, [R240.64] ;  /* 0x00000004f0580981 */ /* 0x000564000c1e1d00 */
[-C--:B-1----:R-:W-:Y:S02]  /*11c0*/  IMAD.WIDE.U32 R224, R200, R233.reuse, c[0x0][0x190] ;  /* 0x00006400c8e07625 */ /* 0x082fe400078e00e9 */
[----:B------:R1:W5:Y:S02]  /*11d0*/  @P0 LDG.E.128 R92, [R238.64] ;  /* 0x00000004ee5c0981 */ /* 0x000364000c1e1d00 */
[----:B0-----:R-:W-:-:S02]  /*11e0*/  IMAD.WIDE.U32 R222, R194, R233, c[0x0][0x190] ;  /* 0x00006400c2de7625 */ /* 0x001fc400078e00e9 */
[----:B------:R1:W5:Y:S02]  /*11f0*/  @P0 LDG.E.128 R96, [R236.64] ;  /* 0x00000004ec600981 */ /* 0x000364000c1e1d00 */
[-C--:B------:R-:W-:Y:S02]  /*1200*/  @P0 IMAD.WIDE.U32 R244, R244, R231.reuse, c[0x0][0x218] ;  /* 0x00008600f4f40625 */ /* 0x080fe400078e00e7 */
[----:B------:R1:W5:Y:S02]  /*1210*/  @P0 LDG.E.128 R100, [R234.64] ;  /* 0x00000004ea640981 */ /* 0x000364000c1e1d00 */
[-C--:B------:R-:W-:Y:S02]  /*1220*/  @P0 IMAD.WIDE.U32 R242, R198, R231.reuse, c[0x0][0x218] ;  /* 0x00008600c6f20625 */ /* 0x080fe400078e00e7 */
[----:B------:R1:W5:Y:S02]  /*1230*/  @P0 LDG.E.128 R104, [R244.64] ;  /* 0x00000004f4680981 */ /* 0x000364000c1e1d00 */
[----:B------:R-:W-:-:S02]  /*1240*/  @P0 IMAD.WIDE.U32 R232, R232, R231, c[0x0][0x218] ;  /* 0x00008600e8e80625 */ /* 0x000fc400078e00e7 */
[----:B------:R1:W5:Y:S02]  /*1250*/  @P0 LDG.E.128 R108, [R242.64] ;  /* 0x00000004f26c0981 */ /* 0x000364000c1e1d00 */
[----:B------:R-:W-:Y:S02]  /*1260*/  @P0 IMAD.WIDE.U32 R230, R230, R231, c[0x0][0x218] ;  /* 0x00008600e6e60625 */ /* 0x000fe400078e00e7 */
[----:B------:R1:W5:Y:S04]  /*1270*/  @P0 LDG.E.128 R112, [R232.64] ;  /* 0x00000004e8700981 */ /* 0x000368000c1e1d00 */
[----:B------:R1:W5:Y:S01]  /*1280*/  @P0 LDG.E.128 R116, [R230.64] ;  /* 0x00000004e6740981 */ /* 0x000362000c1e1d00 */
[----:B------:R-:W-:-:S03]  /*1290*/  ISETP.NE.AND P0, PT, R20, RZ, PT ;  /* 0x000000ff1400720c */ /* 0x000fc60003f05270 */
[----:B------:R2:W5:Y:S04]  /*12a0*/  LDG.E R194, [R222.64] ;  /* 0x00000004dec27981 */ /* 0x000568000c1e1900 */
[----:B------:R0:W5:Y:S04]  /*12b0*/  LDG.E R200, [R224.64] ;  /* 0x00000004e0c87981 */ /* 0x000168000c1e1900 */
[----:B------:R0:W5:Y:S04]  /*12c0*/  LDG.E R206, [R226.64] ;  /* 0x00000004e2ce7981 */ /* 0x000168000c1e1900 */
[----:B------:R0:W5:Y:S01]  /*12d0*/  LDG.E R208, [R228.64] ;  /* 0x00000004e4d07981 */ /* 0x000162000c1e1900 */
[----:B--2---:R-:W-:-:S05]  /*12e0*/  FSEL R222, R196, RZ, !P0 ;  /* 0x000000ffc4de7208 */ /* 0x004fca0004000000 */
[C---:B---3--:R-:W-:Y:S02]  /*12f0*/  FADD.FTZ R129, -R222.reuse, R129 ;  /* 0x00000081de817221 */ /* 0x048fe40000010100 */
[----:B------:R-:W-:Y:S02]  /*1300*/  FADD.FTZ R131, -R222, R131 ;  /* 0x00000083de837221 */ /* 0x000fe40000010100 */
[----:B------:R-:W-:Y:S02]  /*1310*/  FMUL.FTZ R198, R2, R129 ;  /* 0x0000008102c67220 */ /* 0x000fe40000410000 */
[----:B----4-:R-:W-:Y:S02]  /*1320*/  FADD.FTZ R129, -R222, R136 ;  /* 0x00000088de817221 */ /* 0x010fe40000010100 */
[----:B------:R-:W-:Y:S02]  /*1330*/  FMUL.FTZ R196, R2, R131 ;  /* 0x0000008302c47220 */ /* 0x000fe40000410000 */
[----:B------:R-:W-:-:S02]  /*1340*/  FFMA.FTZ R25, R133, R198, R25 ;  /* 0x000000c685197223 */ /* 0x000fc40000010019 */
[----:B------:R-:W-:Y:S02]  /*1350*/  FADD.FTZ R61, R61, R133 ;  /* 0x000000853d3d7221 */ /* 0x000fe40000010000 */
[----:B0-----:R-:W-:Y:S02]  /*1360*/  FMUL.FTZ R225, R18, R133 ;  /* 0x0000008512e17220 */ /* 0x001fe40000410000 */
[C---:B------:R-:W-:Y:S02]  /*1370*/  FADD.FTZ R137, -R222.reuse, R137 ;  /* 0x00000089de897221 */ /* 0x040fe40000010100 */
[C---:B------:R-:W-:Y:S02]  /*1380*/  FADD.FTZ R131, -R222.reuse, R138 ;  /* 0x0000008ade837221 */ /* 0x040fe40000010100 */
[----:B------:R-:W-:Y:S02]  /*1390*/  FADD.FTZ R133, -R222, R139 ;  /* 0x0000008bde857221 */ /* 0x000fe40000010100 */
[----:B------:R-:W-:-:S02]  /*13a0*/  FMUL.FTZ R139, R2, R129 ;  /* 0x00000081028b7220 */ /* 0x000fc40000410000 */
[----:B------:R-:W-:Y:S02]  /*13b0*/  FADD.FTZ R129, -R222, R144 ;  /* 0x00000090de817221 */ /* 0x000fe40000010100 */
[C---:B------:R-:W-:Y:S02]  /*13c0*/  FMUL.FTZ R138, R2.reuse, R137 ;  /* 0x00000089028a7220 */ /* 0x040fe40000410000 */
[C---:B------:R-:W-:Y:S02]  /*13d0*/  FMUL.FTZ R137, R2.reuse, R131 ;  /* 0x0000008302897220 */ /* 0x040fe40000410000 */
[----:B------:R-:W-:Y:S02]  /*13e0*/  FMUL.FTZ R136, R2, R133 ;  /* 0x0000008502887220 */ /* 0x000fe40000410000 */
[C---:B------:R-:W-:Y:S02]  /*13f0*/  FADD.FTZ R145, -R222.reuse, R145 ;  /* 0x00000091de917221 */ /* 0x040fe40000010100 */
[----:B------:R-:W-:-:S02]  /*1400*/  FADD.FTZ R131, -R222, R146 ;  /* 0x00000092de837221 */ /* 0x000fc40000010100 */
[----:B------:R-:W-:Y:S02]  /*1410*/  FADD.FTZ R133, -R222, R147 ;  /* 0x00000093de857221 */ /* 0x000fe40000010100 */
[----:B------:R-:W-:Y:S02]  /*1420*/  FMUL.FTZ R147, R2, R129 ;  /* 0x0000008102937220 */ /* 0x000fe40000410000 */
[----:B------:R-:W-:Y:S02]  /*1430*/  FADD.FTZ R129, -R222, R152 ;  /* 0x00000098de817221 */ /* 0x000fe40000010100 */
[----:B------:R-:W-:Y:S02]  /*1440*/  FMUL.FTZ R146, R2, R145 ;  /* 0x0000009102927220 */ /* 0x000fe40000410000 */
[----:B------:R-:W-:Y:S02]  /*1450*/  FADD.FTZ R223, -R222, R128 ;  /* 0x00000080dedf7221 */ /* 0x000fe40000010100 */
[----:B------:R-:W-:-:S02]  /*1460*/  FMUL.FTZ R145, R2, R131 ;  /* 0x0000008302917220 */ /* 0x000fc40000410000 */
[----:B------:R-:W-:Y:S02]  /*1470*/  FADD.FTZ R131, -R222, R153 ;  /* 0x00000099de837221 */ /* 0x000fe40000010100 */
[----:B------:R-:W-:Y:S02]  /*1480*/  FMUL.FTZ R153, R2, R129 ;  /* 0x0000008102997220 */ /* 0x000fe40000410000 */
[----:B------:R-:W-:Y:S02]  /*1490*/  FADD.FTZ R129, -R222, R160 ;  /* 0x000000a0de817221 */ /* 0x000fe40000010100 */
[C---:B------:R-:W-:Y:S02]  /*14a0*/  FMUL.FTZ R223, R2.reuse, R223 ;  /* 0x000000df02df7220 */ /* 0x040fe40000410000 */
[----:B------:R-:W-:Y:S02]  /*14b0*/  FMUL.FTZ R202, R219, R132 ;  /* 0x00000084dbca7220 */ /* 0x000fe40000410000 */
[----:B------:R-:W-:-:S02]  /*14c0*/  FMUL.FTZ R144, R2, R133 ;  /* 0x0000008502907220 */ /* 0x000fc40000410000 */
[----:B------:R-:W-:Y:S02]  /*14d0*/  FMUL.FTZ R152, R2, R131 ;  /* 0x0000008302987220 */ /* 0x000fe40000410000 */
[C---:B------:R-:W-:Y:S02]  /*14e0*/  FADD.FTZ R161, -R222.reuse, R161 ;  /* 0x000000a1dea17221 */ /* 0x040fe40000010100 */
[C---:B------:R-:W-:Y:S02]  /*14f0*/  FADD.FTZ R133, -R222.reuse, R163 ;  /* 0x000000a3de857221 */ /* 0x040fe40000010100 */
[----:B------:R-:W-:Y:S02]  /*1500*/  FADD.FTZ R131, -R222, R162 ;  /* 0x000000a2de837221 */ /* 0x000fe40000010100 */
[----:B------:R-:W-:Y:S02]  /*1510*/  FMUL.FTZ R163, R2, R129 ;  /* 0x0000008102a37220 */ /* 0x000fe40000410000 */
[----:B------:R-:W-:-:S02]  /*1520*/  FADD.FTZ R221, -R222, R130 ;  /* 0x00000082dedd7221 */ /* 0x000fc40000010100 */
[----:B------:R-:W-:Y:S02]  /*1530*/  FADD.FTZ R128, RZ, R202 ;  /* 0x000000caff807221 */ /* 0x000fe40000010000 */
[----:B------:R-:W-:Y:S02]  /*1540*/  FFMA.FTZ R129, R223, R202, RZ ;  /* 0x000000cadf817223 */ /* 0x000fe400000100ff */
[C---:B------:R-:W-:Y:S02]  /*1550*/  FMUL.FTZ R160, R2.reuse, R161 ;  /* 0x000000a102a07220 */ /* 0x040fe40000410000 */
[C---:B------:R-:W-:Y:S02]  /*1560*/  FMUL.FTZ R161, R2.reuse, R131 ;  /* 0x0000008302a17220 */ /* 0x040fe40000410000 */
        /* <DEDUP_REMOVED lines=14> */
[C---:B------:R-:W-:Y:S02]  /*1650*/  FADD.FTZ R169, -R222.reuse, R169 ;  /* 0x000000a9dea97221 */ /* 0x040fe40000010100 */
[----:B------:R-:W-:Y:S02]  /*1660*/  FFMA.FTZ R29, R141, R138, R29 ;  /* 0x0000008a8d1d7223 */ /* 0x000fe4000001001d */
[----:B------:R-:W-:Y:S02]  /*1670*/  FADD.FTZ R57, R57, R141 ;  /* 0x0000008d39397221 */ /* 0x000fe40000010000 */
[----:B------:R-:W-:Y:S02]  /*1680*/  FADD.FTZ R131, -R222, R170 ;  /* 0x000000aade837221 */ /* 0x000fe40000010100 */
[----:B------:R-:W-:Y:S02]  /*1690*/  FMUL.FTZ R141, R16, R141 ;  /* 0x0000008d108d7220 */ /* 0x000fe40000410000 */
[----:B------:R-:W-:-:S02]  /*16a0*/  FADD.FTZ R128, R155, R140 ;  /* 0x0000008c9b807221 */ /* 0x000fc40000010000 */
[----:B------:R-:W-:Y:S02]  /*16b0*/  FFMA.FTZ R129, R139, R140, R129 ;  /* 0x0000008c8b817223 */ /* 0x000fe40000010081 */
[----:B------:R-:W-:Y:S02]  /*16c0*/  FMUL.FTZ R170, R2, R169 ;  /* 0x000000a902aa7220 */ /* 0x000fe40000410000 */
        /* <DEDUP_REMOVED lines=31> */
[----:B------:R-:W-:Y:S02]  /*18c0*/  FADD.FTZ R229, -R222, R154 ;  /* 0x0000009adee57221 */ /* 0x000fe40000010100 */
[----:B------:R-:W-:Y:S02]  /*18d0*/  FFMA.FTZ R80, R156, R153, R80 ;  /* 0x000000999c507223 */ /* 0x000fe40000010050 */
[----:B------:R-:W-:-:S02]  /*18e0*/  FADD.FTZ R48, R48, R156 ;  /* 0x0000009c30307221 */ /* 0x000fc40000010000 */
        /* <DEDUP_REMOVED lines=36> */
[----:B------:R-:W-:Y:S02]  /*1b30*/  FFMA.FTZ R27, R135, R196, R27 ;  /* 0x000000c4871b7223 */ /* 0x000fe4000001001b */
[----:B------:R-:W-:Y:S02]  /*1b40*/  FADD.FTZ R63, R63, R135 ;  /* 0x000000873f3f7221 */ /* 0x000fe40000010000 */
[----:B------:R-:W-:Y:S02]  /*1b50*/  FADD.FTZ R135, -R222, R171 ;  /* 0x000000abde877221 */ /* 0x000fe40000010100 */
[----:B------:R-:W-:Y:S02]  /*1b60*/  FFMA.FTZ R79, R167, R162, R79 ;  /* 0x000000a2a74f7223 */ /* 0x000fe4000001004f */
[----:B------:R-:W-:Y:S02]  /*1b70*/  FADD.FTZ R47, R47, R167 ;  /* 0x000000a72f2f7221 */ /* 0x000fe40000010000 */
[----:B------:R-:W-:-:S02]  /*1b80*/  FMUL.FTZ R171, R2, R133 ;  /* 0x0000008502ab7220 */ /* 0x000fc40000410000 */
        /* <DEDUP_REMOVED lines=20> */
[C---:B------:R-:W-:Y:S02]  /*1cd0*/  FADD.FTZ R155, -R222.reuse, R179 ;  /* 0x000000b3de9b7221 */ /* 0x040fe40000010100 */
        /* <DEDUP_REMOVED lines=10> */
[----:B------:R-:W-:Y:S02]  /*1d80*/  FFMA.FTZ R68, R180, R179, R68 ;  /* 0x000000b3b4447223 */ /* 0x000fe40000010044 */
[----:B------:R-:W-:Y:S02]  /*1d90*/  FADD.FTZ R36, R36, R180 ;  /* 0x000000b424247221 */ /* 0x000fe40000010000 */
[----:B------:R-:W-:Y:S02]  /*1da0*/  FMUL.FTZ R180, R195, R180 ;  /* 0x000000b4c3b47220 */ /* 0x000fe40000410000 */
[----:B------:R-:W-:Y:S02]  /*1db0*/  FADD.FTZ R155, R128, R175 ;  /* 0x000000af809b7221 */ /* 0x000fe40000010000 */
[----:B------:R-:W-:-:S02]  /*1dc0*/  FFMA.FTZ R129, R168, R175, R129 ;  /* 0x000000afa8817223 */ /* 0x000fc40000010081 */
[----:B------:R-:W-:Y:S02]  /*1dd0*/  FADD.FTZ R185, -R222, R185 ;  /* 0x000000b9deb97221 */ /* 0x000fe40000010100 */
        /* <DEDUP_REMOVED lines=49> */
.L_x_10170:
[----:B-1----:R-:W-:Y:S05]  /*20f0*/  BSYNC B0 ;  /* 0x0000000000007941 */ /* 0x002fea0003800000 */
.L_x_10168:
[----:B------:R-:W-:Y:S02]  /*2100*/  LOP3.LUT P1, RZ, R19, 0xff, RZ, 0xc0, !PT ;  /* 0x000000ff13ff7812 */ /* 0x000fe4000782c0ff */
[----:B------:R-:W-:Y:S02]  /*2110*/  SHF.R.U32.HI R130, RZ, 0x5, R192 ;  /* 0x00000005ff827819 */ /* 0x000fe400000116c0 */
[----:B------:R-:W-:Y:S02]  /*2120*/  LOP3.LUT P0, RZ, R192, 0x1f, RZ, 0xc0, !PT ;  /* 0x0000001fc0ff7812 */ /* 0x000fe4000780c0ff */
[----:B------:R-:W-:-:S07]  /*2130*/  LOP3.LUT R188, R130, 0x7fffffc, RZ, 0xc0, !PT ;  /* 0x07fffffc82bc7812 */ /* 0x000fce00078ec0ff */
[----:B------:R-:W-:Y:S01]  /*2140*/  @!P1 IADD3 R188, R188, 0x4, RZ ;  /* 0x00000004bcbc9810 */ /* 0x000fe20007ffe0ff */
[----:B------:R-:W-:Y:S05]  /*2150*/  BRA.DIV ~URZ, `(.L_x_10171) ;  /* 0x00002b127f007947 */ /* 0x000fea000b800000 */
[----:B------:R0:W1:Y:S02]  /*2160*/  SHFL.DOWN PT, R131, R154, 0x10, 0x1f ;  /* 0x0a001f009a837f89 */ /* 0x00006400000e0000 */
.L_x_10238:
        /* <DEDUP_REMOVED lines=18> */
.L_x_10239:
[----:B------:R-:W-:Y:S01]  /*2290*/  @!P0 LOP3.LUT R129, R130, 0x3, RZ, 0xc0, !PT ;  /* 0x0000000382818812 */ /* 0x000fe200078ec0ff */
[----:B--2---:R-:W-:Y:S01]  /*22a0*/  FADD.FTZ R154, R154, R133 ;  /* 0x000000859a9a7221 */ /* 0x004fe20000010000 */
[----:B------:R-:W-:Y:S01]  /*22b0*/  WARPSYNC 0xffffffff ;  /* 0xffffffff00007948 */ /* 0x000fe20003800000 */
[----:B-1----:R-:W-:Y:S01]  /*22c0*/  FADD.FTZ R155, R128, R135 ;  /* 0x00000087809b7221 */ /* 0x002fe20000010000 */
[----:B------:R-:W-:Y:S01]  /*22d0*/  @!P0 IADD3 R191, R188, R129, RZ ;  /* 0x00000081bcbf8210 */ /* 0x000fe20007ffe0ff */
[----:B------:R-:W-:Y:S01]  /*22e0*/  BSSY B0, `(.L_x_10173) ;  /* 0x000002c000007945 */ /* 0x000fe20003800000 */
[----:B------:R-:W-:Y:S02]  /*22f0*/  ISETP.GE.AND P5, PT, R216, 0x1, PT ;  /* 0x00000001d800780c */ /* 0x000fe40003fa6270 */
[----:B------:R-:W-:Y:S01]  /*2300*/  @!P6 ISETP.NE.U32.AND P4, PT, RZ, c[0x0][0x218], PT ;  /* 0x00008600ff00ea0c */ /* 0x000fe20003f85070 */
[----:B------:R-:W-:Y:S04]  /*2310*/  @!P0 STS.64 [R191.X8+0x4000], R154 ;  /* 0x0040009abf008388 */ /* 0x000fe80000008a00 */
[----:B------:R-:W-:Y:S01]  /*2320*/  BAR.SYNC.DEFER_BLOCKING 0x0 ;  /* 0x0000000000007b1d */ /* 0x000fe20000010000 */
[----:B------:R-:W-:-:S02]  /*2330*/  @!P6 ISETP.NE.U32.AND P2, PT, RZ, c[0x0][0x218], PT ;  /* 0x00008600ff00ea0c */ /* 0x000fc40003f45070 */
[----:B------:R-:W-:Y:S02]  /*2340*/  @!P6 ISETP.NE.U32.AND P3, PT, RZ, c[0x0][0x218], PT ;  /* 0x00008600ff00ea0c */ /* 0x000fe40003f65070 */
[----:B------:R-:W-:Y:S02]  /*2350*/  @!P6 ISETP.NE.U32.AND P1, PT, RZ, c[0x0][0x218], PT ;  /* 0x00008600ff00ea0c */ /* 0x000fe40003f25070 */
[----:B------:R-:W-:Y:S02]  /*2360*/  @P5 IADD3 R216, R216, -0x1, RZ ;  /* 0xffffffffd8d85810 */ /* 0x000fe40007ffe0ff */
[----:B------:R-:W-:Y:S02]  /*2370*/  ISETP.NE.AND P0, PT, R20, RZ, PT ;  /* 0x000000ff1400720c */ /* 0x000fe40003f05270 */
[----:B------:R-:W-:Y:S02]  /*2380*/  @!P6 ISETP.NE.AND.EX P4, PT, RZ, c[0x0][0x21c], PT, P4 ;  /* 0x00008700ff00ea0c */ /* 0x000fe40003f85340 */
[----:B------:R-:W-:-:S02]  /*2390*/  @!P6 ISETP.NE.AND.EX P2, PT, RZ, c[0x0][0x21c], PT, P2 ;  /* 0x00008700ff00ea0c */ /* 0x000fc40003f45320 */
[----:B------:R-:W-:Y:S02]  /*23a0*/  @!P6 ISETP.NE.AND.EX P3, PT, RZ, c[0x0][0x21c], PT, P3 ;  /* 0x00008700ff00ea0c */ /* 0x000fe40003f65330 */
[----:B------:R-:W-:Y:S01]  /*23b0*/  @!P6 ISETP.NE.AND.EX P1, PT, RZ, c[0x0][0x21c], PT, P1 ;  /* 0x00008700ff00ea0c */ /* 0x000fe20003f25310 */
[----:B------:R-:W1:Y:S04]  /*23c0*/  LDS.128 R128, [R188.X8+0x4000] ;  /* 0x00400000bc807984 */ /* 0x000e680000008c00 */
[----:B0-----:R-:W0:Y:S01]  /*23d0*/  LDS.128 R132, [R188.X8+0x4010] ;  /* 0x00401000bc847984 */ /* 0x001e220000008c00 */
[----:B-1----:R-:W-:Y:S02]  /*23e0*/  FADD.FTZ R231, RZ, R128 ;  /* 0x00000080ffe77221 */ /* 0x002fe40000010000 */
[----:B------:R-:W-:Y:S01]  /*23f0*/  FADD.FTZ R128, RZ, R129 ;  /* 0x00000081ff807221 */ /* 0x000fe20000010000 */
[----:B-----5:R-:W-:Y:S01]  /*2400*/  @!P6 FSEL R129, R88, RZ, P4 ;  /* 0x000000ff5881e208 */ /* 0x020fe20002000000 */
[----:B------:R-:W-:Y:S01]  /*2410*/  FADD.FTZ R231, R130, R231 ;  /* 0x000000e782e77221 */ /* 0x000fe20000010000 */
[----:B------:R-:W-:Y:S01]  /*2420*/  @!P6 FSEL R130, R89, RZ, P2 ;  /* 0x000000ff5982e208 */ /* 0x000fe20001000000 */
[----:B------:R-:W-:Y:S01]  /*2430*/  FADD.FTZ R128, R131, R128 ;  /* 0x0000008083807221 */ /* 0x000fe20000010000 */
[C---:B------:R-:W-:Y:S01]  /*2440*/  @P5 LOP3.LUT P4, RZ, R220.reuse, 0xff, RZ, 0xc0, !PT ;  /* 0x000000ffdcff5812 */ /* 0x040fe2000788c0ff */
[----:B0-----:R-:W-:Y:S01]  /*2450*/  FADD.FTZ R231, R231, R132 ;  /* 0x00000084e7e77221 */ /* 0x001fe20000010000 */
[----:B------:R-:W-:Y:S01]  /*2460*/  @P5 LOP3.LUT P2, RZ, R220, 0xff00, RZ, 0xc0, !PT ;  /* 0x0000ff00dcff5812 */ /* 0x000fe2000784c0ff */
[----:B------:R-:W-:Y:S01]  /*2470*/  FADD.FTZ R128, R128, R133 ;  /* 0x0000008580807221 */ /* 0x000fe20000010000 */
[----:B------:R-:W-:Y:S01]  /*2480*/  @!P6 FSEL R133, R90, RZ, P3 ;  /* 0x000000ff5a85e208 */ /* 0x000fe20001800000 */
[----:B------:R-:W-:Y:S01]  /*2490*/  FADD.FTZ R134, R134, R231 ;  /* 0x000000e786867221 */ /* 0x000fe20000010000 */
[----:B------:R-:W-:Y:S01]  /*24a0*/  @P5 LOP3.LUT P3, RZ, R220, 0xff0000, RZ, 0xc0, !PT ;  /* 0x00ff0000dcff5812 */ /* 0x000fe2000786c0ff */
[----:B------:R-:W-:Y:S01]  /*24b0*/  @P5 IMAD R132, R216, c[0x0][0x168], RZ ;  /* 0x00005a00d8845a24 */ /* 0x000fe200078e02ff */
[----:B------:R-:W-:Y:S01]  /*24c0*/  @!P6 FSEL R216, R91, RZ, P1 ;  /* 0x000000ff5bd8e208 */ /* 0x000fe20000800000 */
[----:B------:R-:W-:-:S02]  /*24d0*/  FMUL.FTZ R134, R134, c[0x0][0x1e0] ;  /* 0x0000780086867a20 */ /* 0x000fc40000410000 */
[----:B------:R-:W-:Y:S01]  /*24e0*/  FADD.FTZ R128, R135, R128 ;  /* 0x0000008087807221 */ /* 0x000fe20000010000 */
[----:B------:R-:W-:Y:S02]  /*24f0*/  @P5 SHF.R.S32.HI R135, RZ, 0x1f, R132 ;  /* 0x0000001fff875819 */ /* 0x000fe40000011484 */
[----:B------:R-:W-:Y:S01]  /*2500*/  FSEL R154, R134, RZ, !P0 ;  /* 0x000000ff869a7208 */ /* 0x000fe20004000000 */
[----:B------:R-:W-:Y:S01]  /*2510*/  FMUL.FTZ R155, R128, c[0x0][0x1e0] ;  /* 0x00007800809b7a20 */ /* 0x000fe20000410000 */
[----:B------:R-:W-:Y:S01]  /*2520*/  ISETP.NE.U32.AND P0, PT, RZ, c[0x0][0x258], PT ;  /* 0x00009600ff007a0c */ /* 0x000fe20003f05070 */
[----:B------:R-:W-:Y:S07]  /*2530*/  @!P6 BRA `(.L_x_10174) ;  /* 0x000000600000e947 */ /* 0x000fee0003800000 */
[----:B------:R-:W-:Y:S01]  /*2540*/  ISETP.NE.U32.AND P1, PT, RZ, c[0x0][0x218], PT ;  /* 0x00008600ff007a0c */ /* 0x000fe20003f25070 */
[----:B------:R-:W-:-:S03]  /*2550*/  FFMA.FTZ R129, R223, R155, R154 ;  /* 0x0000009bdf817223 */ /* 0x000fc6000001009a */
[----:B------:R-:W-:Y:S01]  /*2560*/  ISETP.NE.AND.EX P1, PT, RZ, c[0x0][0x21c], PT, P1 ;  /* 0x00008700ff007a0c */ /* 0x000fe20003f25310 */
[----:B------:R-:W-:-:S04]  /*2570*/  FADD.FTZ R129, R202, -R129 ;  /* 0x80000081ca817221 */ /* 0x000fc80000010000 */
[----:B------:R-:W-:-:S08]  /*2580*/  FMUL.FTZ R129, R2, R129 ;  /* 0x0000008102817220 */ /* 0x000fd00000410000 */
[----:B------:R-:W-:Y:S02]  /*2590*/  @P1 FADD.FTZ R129, R88, R129 ;  /* 0x0000008158811221 */ /* 0x000fe40000010000 */
.L_x_10174:
[----:B------:R-:W-:Y:S05]  /*25a0*/  BSYNC B0 ;  /* 0x0000000000007941 */ /* 0x000fea0003800000 */
.L_x_10173:
        /* <DEDUP_REMOVED lines=8> */
.L_x_10176:
[----:B------:R-:W-:Y:S05]  /*2630*/  BSYNC B0 ;  /* 0x0000000000007941 */ /* 0x000fea0003800000 */
.L_x_10175:
        /* <DEDUP_REMOVED lines=8> */
.L_x_10178:
[----:B------:R-:W-:Y:S05]  /*26c0*/  BSYNC B0 ;  /* 0x0000000000007941 */ /* 0x000fea0003800000 */
.L_x_10177:
        /* <DEDUP_REMOVED lines=8> */
.L_x_10180:
[----:B------:R-:W-:Y:S05]  /*2750*/  BSYNC B0 ;  /* 0x0000000000007941 */ /* 0x000fea0003800000 */
.L_x_10179:
[----:B------:R-:W-:Y:S01]  /*2760*/  @P5 LOP3.LUT P1, RZ, R220, 0xff000000, RZ, 0xc0, !PT ;  /* 0xff000000dcff5812 */ /* 0x000fe2000782c0ff */
[----:B------:R-:W-:Y:S01]  /*2770*/  @P5 FMUL.FTZ R131, R130, c[0x0][0x1ec] ;  /* 0x00007b0082835a20 */ /* 0x000fe20000410000 */
[----:B------:R-:W-:Y:S01]  /*2780*/  @P5 LEA.HI R220, R135, R132, RZ, 0x2 ;  /* 0x0000008487dc5211 */ /* 0x000fe200078f10ff */
[----:B------:R-:W-:Y:S01]  /*2790*/  @P5 FMUL.FTZ R132, R133, c[0x0][0x1ec] ;  /* 0x00007b0085845a20 */ /* 0x000fe20000410000 */
[----:B------:R-:W-:Y:S01]  /*27a0*/  ISETP.NE.AND.EX P0, PT, RZ, c[0x0][0x25c], PT, P0 ;  /* 0x00009700ff007a0c */ /* 0x000fe20003f05300 */
[----:B------:R-:W-:Y:S01]  /*27b0*/  @P5 FMUL.FTZ R131, R131, c[0x0][0x1e8] ;  /* 0x00007a0083835a20 */ /* 0x000fe20000410000 */
[----:B------:R-:W-:Y:S01]  /*27c0*/  HFMA2.MMA R188, -RZ, RZ, 0, 0 ;  /* 0x00000000ffbc7435 */ /* 0x000fe200000001ff */
[----:B------:R-:W-:Y:S01]  /*27d0*/  @P5 FMUL.FTZ R134, R216, c[0x0][0x1ec] ;  /* 0x00007b00d8865a20 */ /* 0x000fe20000410000 */
[----:B------:R-:W-:Y:S01]  /*27e0*/  @P5 LOP3.LUT R135, R192, 0x7f, RZ, 0xc0, !PT ;  /* 0x0000007fc0875812 */ /* 0x000fe200078ec0ff */
[----:B------:R-:W-:Y:S01]  /*27f0*/  @P5 FMUL.FTZ R132, R132, c[0x0][0x1e8] ;  /* 0x00007a0084845a20 */ /* 0x000fe20000410000 */
[----:B------:R-:W-:Y:S01]  /*2800*/  @P5 SEL R121, R131, RZ, P2 ;  /* 0x000000ff83795207 */ /* 0x000fe20001000000 */
[----:B------:R-:W-:Y:S01]  /*2810*/  @P5 FMUL.FTZ R128, R129, c[0x0][0x1ec] ;  /* 0x00007b0081805a20 */ /* 0x000fe20000410000 */
[----:B------:R-:W-:Y:S01]  /*2820*/  ISETP.NE.U32.AND P2, PT, RZ, c[0x0][0x258], PT ;  /* 0x00009600ff007a0c */ /* 0x000fe20003f45070 */
[----:B------:R-:W-:Y:S01]  /*2830*/  @P5 FMUL.FTZ R134, R134, c[0x0][0x1e8] ;  /* 0x00007a0086865a20 */ /* 0x000fe20000410000 */
[----:B------:R-:W-:Y:S01]  /*2840*/  @P5 SEL R122, R132, RZ, P3 ;  /* 0x000000ff847a5207 */ /* 0x000fe20001800000 */
[----:B------:R-:W-:Y:S01]  /*2850*/  @P5 FMUL.FTZ R128, R128, c[0x0][0x1e8] ;  /* 0x00007a0080805a20 */ /* 0x000fe20000410000 */
[----:B------:R-:W-:Y:S01]  /*2860*/  @!P6 ISETP.NE.U32.AND P3, PT, RZ, c[0x0][0x218], PT ;  /* 0x00008600ff00ea0c */ /* 0x000fe20003f65070 */
[----:B------:R-:W-:Y:S01]  /*2870*/  BSSY B0, `(.L_x_10181) ;  /* 0x0000015000007945 */ /* 0x000fe20003800000 */
[----:B------:R-:W-:-:S02]  /*2880*/  @P5 SEL R123, R134, RZ, P1 ;  /* 0x000000ff867b5207 */ /* 0x000fc40000800000 */
[----:B------:R-:W-:Y:S02]  /*2890*/  @P5 LEA.HI.SX32 R188, R220, R135, 0x1e ;  /* 0x00000087dcbc5211 */ /* 0x000fe400078ff2ff */
[----:B------:R-:W-:Y:S02]  /*28a0*/  ISETP.NE.AND.EX P1, PT, RZ, c[0x0][0x25c], PT, P2 ;  /* 0x00009700ff007a0c */ /* 0x000fe40003f25320 */
[----:B------:R-:W-:Y:S02]  /*28b0*/  @P0 MOV R135, 0x10 ;  /* 0x0000001000870802 */ /* 0x000fe40000000f00 */
[----:B------:R-:W-:Y:S02]  /*28c0*/  @!P6 ISETP.NE.AND.EX P3, PT, RZ, c[0x0][0x21c], PT, P3 ;  /* 0x00008700ff00ea0c */ /* 0x000fe40003f65330 */
[----:B------:R-:W-:Y:S01]  /*28d0*/  @P5 SEL R120, R128, RZ, P4 ;  /* 0x000000ff80785207 */ /* 0x000fe20002000000 */
[----:B------:R-:W-:Y:S01]  /*28e0*/  @P0 IMAD.WIDE.U32 R134, R0, R135, c[0x0][0x258] ;  /* 0x0000960000860625 */ /* 0x000fe200078e0087 */
[----:B------:R-:W-:-:S02]  /*28f0*/  SEL R128, R129, R124, P1 ;  /* 0x0000007c81807207 */ /* 0x000fc40000800000 */
[----:B------:R-:W-:Y:S02]  /*2900*/  SEL R129, R130, R125, P1 ;  /* 0x0000007d82817207 */ /* 0x000fe40000800000 */
[----:B------:R-:W-:Y:S02]  /*2910*/  @P5 MOV R231, 0x10 ;  /* 0x0000001000e75802 */ /* 0x000fe40000000f00 */
        /* <DEDUP_REMOVED lines=10> */
.L_x_10182:
[----:B------:R-:W-:Y:S05]  /*29c0*/  BSYNC B0 ;  /* 0x0000000000007941 */ /* 0x000fea0003800000 */
.L_x_10181:
[----:B------:R-:W-:Y:S01]  /*29d0*/  @P5 FMUL.FTZ R216, R191, c[0x0][0x1ec] ;  /* 0x00007b00bfd85a20 */ /* 0x000fe20000410000 */
[----:B------:R-:W-:Y:S01]  /*29e0*/  @!P6 ISETP.NE.U32.AND P2, PT, RZ, c[0x0][0x218], PT ;  /* 0x00008600ff00ea0c */ /* 0x000fe20003f45070 */
[----:B------:R-:W-:Y:S01]  /*29f0*/  @P5 IMAD.WIDE.U32 R132, R188, R231, c[0x0][0x248] ;  /* 0x00009200bc845625 */ /* 0x000fe200078e00e7 */
[----:B------:R-:W-:Y:S01]  /*2a00*/  @!P6 ISETP.NE.U32.AND P3, PT, RZ, c[0x0][0x218], PT ;  /* 0x00008600ff00ea0c */ /* 0x000fe20003f65070 */
[----:B------:R0:W-:Y:S01]  /*2a10*/  @P0 STG.E.128 [R134.64], R128 ;  /* 0x0000008086000986 */ /* 0x0001e2000c101d04 */
[----:B------:R-:W-:Y:S01]  /*2a20*/  @P5 LOP3.LUT P4, RZ, R214, 0xff, RZ, 0xc0, !PT ;  /* 0x000000ffd6ff5812 */ /* 0x000fe2000788c0ff */
[----:B------:R-:W-:Y:S01]  /*2a30*/  @P5 FMUL.FTZ R216, R216, c[0x0][0x1e8] ;  /* 0x00007a00d8d85a20 */ /* 0x000fe20000410000 */
[----:B------:R-:W-:Y:S01]  /*2a40*/  @!P6 ISETP.NE.AND.EX P2, PT, RZ, c[0x0][0x21c], PT, P2 ;  /* 0x00008700ff00ea0c */ /* 0x000fe20003f45320 */
[----:B------:R1:W-:Y:S01]  /*2a50*/  @P5 STG.E.128 [R132.64], R120 ;  /* 0x0000007884005986 */ /* 0x0003e2000c101d04 */
[----:B------:R-:W-:Y:S01]  /*2a60*/  @!P6 ISETP.NE.AND.EX P3, PT, RZ, c[0x0][0x21c], PT, P3 ;  /* 0x00008700ff00ea0c */ /* 0x000fe20003f65330 */
[----:B------:R-:W-:Y:S03]  /*2a70*/  BSSY B0, `(.L_x_10183) ;  /* 0x000000d000007945 */ /* 0x000fe60003800000 */
[----:B0-----:R-:W-:-:S02]  /*2a80*/  @!P6 FSEL R131, R94, RZ, P3 ;  /* 0x000000ff5e83e208 */ /* 0x001fc40001800000 */
[----:B-1----:R-:W-:Y:S02]  /*2a90*/  @P5 SEL R120, R216, RZ, P4 ;  /* 0x000000ffd8785207 */ /* 0x002fe40002000000 */
[----:B------:R-:W-:Y:S02]  /*2aa0*/  @!P6 FSEL R216, R93, RZ, P2 ;  /* 0x000000ff5dd8e208 */ /* 0x000fe40001000000 */
[----:B------:R-:W-:Y:S02]  /*2ab0*/  @!P6 ISETP.NE.U32.AND P4, PT, RZ, c[0x0][0x218], PT ;  /* 0x00008600ff00ea0c */ /* 0x000fe40003f85070 */
[----:B------:R-:W-:Y:S01]  /*2ac0*/  @P5 LOP3.LUT P2, RZ, R214, 0xff00, RZ, 0xc0, !PT ;  /* 0x0000ff00d6ff5812 */ /* 0x000fe2000784c0ff */
[----:B------:R-:W-:Y:S07]  /*2ad0*/  @!P6 BRA `(.L_x_10184) ;  /* 0x000000600000e947 */ /* 0x000fee0003800000 */
[----:B------:R-:W-:Y:S01]  /*2ae0*/  ISETP.NE.U32.AND P3, PT, RZ, c[0x0][0x218], PT ;  /* 0x00008600ff007a0c */ /* 0x000fe20003f65070 */
[----:B------:R-:W-:-:S03]  /*2af0*/  FFMA.FTZ R128, R138, R155, R154 ;  /* 0x0000009b8a807223 */ /* 0x000fc6000001009a */
[----:B------:R-:W-:Y:S01]  /*2b00*/  ISETP.NE.AND.EX P3, PT, RZ, c[0x0][0x21c], PT, P3 ;  /* 0x00008700ff007a0c */ /* 0x000fe20003f65330 */
[----:B------:R-:W-:-:S04]  /*2b10*/  FADD.FTZ R129, R141, -R128 ;  /* 0x800000808d817221 */ /* 0x000fc80000010000 */
[----:B------:R-:W-:-:S08]  /*2b20*/  FMUL.FTZ R216, R2, R129 ;  /* 0x0000008102d87220 */ /* 0x000fd00000410000 */
[----:B------:R-:W-:Y:S02]  /*2b30*/  @P3 FADD.FTZ R216, R93, R216 ;  /* 0x000000d85dd83221 */ /* 0x000fe40000010000 */
.L_x_10184:
[----:B------:R-:W-:Y:S05]  /*2b40*/  BSYNC B0 ;  /* 0x0000000000007941 */ /* 0x000fea0003800000 */
.L_x_10183:
        /* <DEDUP_REMOVED lines=8> */
.L_x_10186:
[----:B------:R-:W-:Y:S05]  /*2bd0*/  BSYNC B0 ;  /* 0x0000000000007941 */ /* 0x000fea0003800000 */
.L_x_10185:
[----:B------:R-:W-:Y:S01]  /*2be0*/  @P5 FMUL.FTZ R128, R216, c[0x0][0x1ec] ;  /* 0x00007b00d8805a20 */ /* 0x000fe20000410000 */
[----:B------:R-:W-:Y:S01]  /*2bf0*/  @!P6 ISETP.NE.AND.EX P4, PT, RZ, c[0x0][0x21c], PT, P4 ;  /* 0x00008700ff00ea0c */ /* 0x000fe20003f85340 */
[----:B------:R-:W-:Y:S01]  /*2c00*/  BSSY B0, `(.L_x_10187) ;  /* 0x000000c000007945 */ /* 0x000fe20003800000 */
[----:B------:R-:W-:Y:S01]  /*2c10*/  @P5 LOP3.LUT P3, RZ, R214, 0xff0000, RZ, 0xc0, !PT ;  /* 0x00ff0000d6ff5812 */ /* 0x000fe2000786c0ff */
[----:B------:R-:W-:Y:S01]  /*2c20*/  @P5 FMUL.FTZ R128, R128, c[0x0][0x1e8] ;  /* 0x00007a0080805a20 */ /* 0x000fe20000410000 */
[----:B------:R-:W-:Y:S01]  /*2c30*/  @!P6 FSEL R132, R95, RZ, P4 ;  /* 0x000000ff5f84e208 */ /* 0x000fe20002000000 */
        /* <DEDUP_REMOVED lines=8> */
.L_x_10188:
[----:B------:R-:W-:Y:S05]  /*2cc0*/  BSYNC B0 ;  /* 0x0000000000007941 */ /* 0x000fea0003800000 */
.L_x_10187:
[----:B------:R-:W-:Y:S01]  /*2cd0*/  @P5 FMUL.FTZ R130, R132, c[0x0][0x1ec] ;  /* 0x00007b0084825a20 */ /* 0x000fe20000410000 */
[----:B------:R-:W-:Y:S01]  /*2ce0*/  @P5 SEL R121, R128, RZ, P2 ;  /* 0x000000ff80795207 */ /* 0x000fe20001000000 */
[----:B------:R-:W-:Y:S01]  /*2cf0*/  @P5 FMUL.FTZ R129, R129, c[0x0][0x1e8] ;  /* 0x00007a0081815a20 */ /* 0x000fe20000410000 */
[----:B------:R-:W-:Y:S01]  /*2d00*/  @!P6 ISETP.NE.U32.AND P2, PT, RZ, c[0x0][0x218], PT ;  /* 0x00008600ff00ea0c */ /* 0x000fe20003f45070 */
[----:B------:R-:W-:Y:S01]  /*2d10*/  @P5 FMUL.FTZ R130, R130, c[0x0][0x1e8] ;  /* 0x00007a0082825a20 */ /* 0x000fe20000410000 */
[----:B------:R-:W-:Y:S01]  /*2d20*/  @P5 LOP3.LUT P4, RZ, R214, 0xff000000, RZ, 0xc0, !PT ;  /* 0xff000000d6ff5812 */ /* 0x000fe2000788c0ff */
[----:B------:R-:W-:Y:S01]  /*2d30*/  BSSY B0, `(.L_x_10189) ;  /* 0x0000015000007945 */ /* 0x000fe20003800000 */
[----:B------:R-:W-:Y:S02]  /*2d40*/  @P0 IADD3 R134, R0, 0x80, RZ ;  /* 0x0000008000860810 */ /* 0x000fe40007ffe0ff */
[----:B------:R-:W-:Y:S02]  /*2d50*/  @P0 MOV R135, 0x10 ;  /* 0x0000001000870802 */ /* 0x000fe40000000f00 */
[----:B------:R-:W-:-:S02]  /*2d60*/  @!P6 ISETP.NE.AND.EX P2, PT, RZ, c[0x0][0x21c], PT, P2 ;  /* 0x00008700ff00ea0c */ /* 0x000fc40003f45320 */
[----:B------:R-:W-:Y:S01]  /*2d70*/  @P5 SEL R123, R130, RZ, P4 ;  /* 0x000000ff827b5207 */ /* 0x000fe20002000000 */
[----:B------:R-:W-:Y:S01]  /*2d80*/  @P0 IMAD.WIDE.U32 R134, R134, R135, c[0x0][0x258] ;  /* 0x0000960086860625 */ /* 0x000fe200078e0087 */
[----:B------:R-:W-:Y:S02]  /*2d90*/  @P5 SEL R122, R129, RZ, P3 ;  /* 0x000000ff817a5207 */ /* 0x000fe40001800000 */
[----:B------:R-:W-:Y:S02]  /*2da0*/  SEL R128, R191, R124, P1 ;  /* 0x0000007cbf807207 */ /* 0x000fe40000800000 */
[----:B------:R-:W-:Y:S02]  /*2db0*/  SEL R130, R131, R126, P1 ;  /* 0x0000007e83827207 */ /* 0x000fe40000800000 */
[----:B------:R-:W-:Y:S02]  /*2dc0*/  @P5 MOV R220, 0x10 ;  /* 0x0000001000dc5802 */ /* 0x000fe40000000f00 */
[----:B------:R-:W-:-:S02]  /*2dd0*/  @P5 IADD3 R133, R188, 0x80, RZ ;  /* 0x00000080bc855810 */ /* 0x000fc40007ffe0ff */
        /* <DEDUP_REMOVED lines=10> */
.L_x_10190:
[----:B------:R-:W-:Y:S05]  /*2e80*/  BSYNC B0 ;  /* 0x0000000000007941 */ /* 0x000fea0003800000 */
.L_x_10189:
        /* <DEDUP_REMOVED lines=23> */
.L_x_10192:
[----:B------:R-:W-:Y:S05]  /*3000*/  BSYNC B0 ;  /* 0x0000000000007941 */ /* 0x000fea0003800000 */
.L_x_10191:
        /* <DEDUP_REMOVED lines=8> */
.L_x_10194:
[----:B------:R-:W-:Y:S05]  /*3090*/  BSYNC B0 ;  /* 0x0000000000007941 */ /* 0x000fea0003800000 */
.L_x_10193:
        /* <DEDUP_REMOVED lines=14> */
.L_x_10196:
[----:B------:R-:W-:Y:S05]  /*3180*/  BSYNC B0 ;  /* 0x0000000000007941 */ /* 0x000fea0003800000 */
.L_x_10195:
        /* <DEDUP_REMOVED lines=27> */
.L_x_10198:
[----:B------:R-:W-:Y:S05]  /*3340*/  BSYNC B0 ;  /* 0x0000000000007941 */ /* 0x000fea0003800000 */
.L_x_10197:
        /* <DEDUP_REMOVED lines=23> */
.L_x_10200:
[----:B------:R-:W-:Y:S05]  /*34c0*/  BSYNC B0 ;  /* 0x0000000000007941 */ /* 0x000fea0003800000 */
.L_x_10199:
        /* <DEDUP_REMOVED lines=8> */
.L_x_10202:
[----:B------:R-:W-:Y:S05]  /*3550*/  BSYNC B0 ;  /* 0x0000000000007941 */ /* 0x000fea0003800000 */
.L_x_10201:
        /* <DEDUP_REMOVED lines=14> */
.L_x_10204:
[----:B------:R-:W-:Y:S05]  /*3640*/  BSYNC B0 ;  /* 0x0000000000007941 */ /* 0x000fea0003800000 */
.L_x_10203:
        /* <DEDUP_REMOVED lines=27> */
.L_x_10206:
[----:B------:R-:W-:Y:S05]  /*3800*/  BSYNC B0 ;  /* 0x0000000000007941 */ /* 0x000fea0003800000 */
.L_x_10205:
        /* <DEDUP_REMOVED lines=23> */
.L_x_10208:
[----:B------:R-:W-:Y:S05]  /*3980*/  BSYNC B0 ;  /* 0x0000000000007941 */ /* 0x000fea0003800000 */
.L_x_10207:
        /* <DEDUP_REMOVED lines=8> */
.L_x_10210:
[----:B------:R-:W-:Y:S05]  /*3a10*/  BSYNC B0 ;  /* 0x0000000000007941 */ /* 0x000fea0003800000 */
.L_x_10209:
        /* <DEDUP_REMOVED lines=14> */
.L_x_10212:
[----:B------:R-:W-:Y:S05]  /*3b00*/  BSYNC B0 ;  /* 0x0000000000007941 */ /* 0x000fea0003800000 */
.L_x_10211:
        /* <DEDUP_REMOVED lines=27> */
.L_x_10214:
[----:B------:R-:W-:Y:S05]  /*3cc0*/  BSYNC B0 ;  /* 0x0000000000007941 */ /* 0x000fea0003800000 */
.L_x_10213:
        /* <DEDUP_REMOVED lines=23> */
.L_x_10216:
[----:B------:R-:W-:Y:S05]  /*3e40*/  BSYNC B0 ;  /* 0x0000000000007941 */ /* 0x000fea0003800000 */
.L_x_10215:
        /* <DEDUP_REMOVED lines=8> */
.L_x_10218:
[----:B------:R-:W-:Y:S05]  /*3ed0*/  BSYNC B0 ;  /* 0x0000000000007941 */ /* 0x000fea0003800000 */
.L_x_10217:
        /* <DEDUP_REMOVED lines=14> */
.L_x_10220:
[----:B------:R-:W-:Y:S05]  /*3fc0*/  BSYNC B0 ;  /* 0x0000000000007941 */ /* 0x000fea0003800000 */
.L_x_10219:
        /* <DEDUP_REMOVED lines=27> */
.L_x_10222:
[----:B------:R-:W-:Y:S05]  /*4180*/  BSYNC B0 ;  /* 0x0000000000007941 */ /* 0x000fea0003800000 */
.L_x_10221:
        /* <DEDUP_REMOVED lines=23> */
.L_x_10224:
[----:B------:R-:W-:Y:S05]  /*4300*/  BSYNC B0 ;  /* 0x0000000000007941 */ /* 0x000fea0003800000 */
.L_x_10223:
        /* <DEDUP_REMOVED lines=8> */
.L_x_10226:
[----:B------:R-:W-:Y:S05]  /*4390*/  BSYNC B0 ;  /* 0x0000000000007941 */ /* 0x000fea0003800000 */
.L_x_10225:
        /* <DEDUP_REMOVED lines=14> */
.L_x_10228:
[----:B------:R-:W-:Y:S05]  /*4480*/  BSYNC B0 ;  /* 0x0000000000007941 */ /* 0x000fea0003800000 */
.L_x_10227:
        /* <DEDUP_REMOVED lines=27> */
.L_x_10230:
[----:B------:R-:W-:Y:S05]  /*4640*/  BSYNC B0 ;  /* 0x0000000000007941 */ /* 0x000fea0003800000 */
.L_x_10229:
[----:B------:R-:W-:Y:S01]  /*4650*/  @P5 FMUL.FTZ R200, R191, c[0x0][0x1ec] ;  /* 0x00007b00bfc85a20 */ /* 0x000fe20000410000 */
[----:B------:R-:W-:Y:S01]  /*4660*/  @!P6 ISETP.NE.U32.AND P4, PT, RZ, c[0x0][0x218], PT ;  /* 0x00008600ff00ea0c */ /* 0x000fe20003f85070 */
[----:B------:R-:W-:Y:S01]  /*4670*/  @P5 IMAD.WIDE.U32 R132, R133, R208, c[0x0][0x248] ;  /* 0x0000920085845625 */ /* 0x000fe200078e00d0 */
[----:B------:R-:W-:Y:S01]  /*4680*/  @P5 LOP3.LUT P3, RZ, R194, 0xff, RZ, 0xc0, !PT ;  /* 0x000000ffc2ff5812 */ /* 0x000fe2000786c0ff */
[----:B------:R-:W-:Y:S01]  /*4690*/  @P0 STG.E.128 [R134.64], R128 ;  /* 0x0000008086000986 */ /* 0x000fe2000c101d04 */
[----:B------:R-:W-:Y:S01]  /*46a0*/  @!P6 ISETP.NE.AND.EX P4, PT, RZ, c[0x0][0x21c], PT, P4 ;  /* 0x00008700ff00ea0c */ /* 0x000fe20003f85340 */
[----:B------:R-:W-:Y:S01]  /*46b0*/  @P5 FMUL.FTZ R200, R200, c[0x0][0x1e8] ;  /* 0x00007a00c8c85a20 */ /* 0x000fe20000410000 */
[----:B------:R-:W-:Y:S01]  /*46c0*/  BSSY B0, `(.L_x_10231) ;  /* 0x000000d000007945 */ /* 0x000fe20003800000 */
[----:B------:R0:W-:Y:S01]  /*46d0*/  @P5 STG.E.128 [R132.64], R120 ;  /* 0x0000007884005986 */ /* 0x0001e2000c101d04 */
[----:B------:R-:W-:Y:S02]  /*46e0*/  @!P6 ISETP.NE.U32.AND P2, PT, RZ, c[0x0][0x218], PT ;  /* 0x00008600ff00ea0c */ /* 0x000fe40003f45070 */
[----:B0-----:R-:W-:-:S02]  /*46f0*/  @P5 SEL R120, R200, RZ, P3 ;  /* 0x000000ffc8785207 */ /* 0x001fc40001800000 */
        /* <DEDUP_REMOVED lines=9> */
.L_x_10232:
[----:B------:R-:W-:Y:S05]  /*4790*/  BSYNC B0 ;  /* 0x0000000000007941 */ /* 0x000fea0003800000 */
.L_x_10231:
[----:B------:R-:W-:Y:S01]  /*47a0*/  @!P6 ISETP.NE.AND.EX P2, PT, RZ, c[0x0][0x21c], PT, P2 ;  /* 0x00008700ff00ea0c */ /* 0x000fe20003f45320 */
[----:B------:R-:W-:Y:S01]  /*47b0*/  BSSY B0, `(.L_x_10233) ;  /* 0x000000b000007945 */ /* 0x000fe20003800000 */
        /* <DEDUP_REMOVED lines=10> */
.L_x_10234:
[----:B------:R-:W-:Y:S05]  /*4860*/  BSYNC B0 ;  /* 0x0000000000007941 */ /* 0x000fea0003800000 */
.L_x_10233:
[----:B------:R-:W-:Y:S01]  /*4870*/  @P5 FMUL.FTZ R130, R129, c[0x0][0x1ec] ;  /* 0x00007b0081825a20 */ /* 0x000fe20000410000 */
[----:B------:R-:W-:Y:S01]  /*4880*/  @P5 LOP3.LUT P2, RZ, R194, 0xff0000, RZ, 0xc0, !PT ;  /* 0x00ff0000c2ff5812 */ /* 0x000fe2000784c0ff */
[----:B------:R-:W-:Y:S01]  /*4890*/  @P5 FMUL.FTZ R128, R128, c[0x0][0x1e8] ;  /* 0x00007a0080805a20 */ /* 0x000fe20000410000 */
[----:B------:R-:W-:Y:S01]  /*48a0*/  @!P6 ISETP.NE.AND.EX P3, PT, RZ, c[0x0][0x21c], PT, P3 ;  /* 0x00008700ff00ea0c */ /* 0x000fe20003f65330 */
[----:B------:R-:W-:Y:S01]  /*48b0*/  @P5 FMUL.FTZ R130, R130, c[0x0][0x1e8] ;  /* 0x00007a0082825a20 */ /* 0x000fe20000410000 */
[----:B------:R-:W-:Y:S01]  /*48c0*/  BSSY B0, `(.L_x_10235) ;  /* 0x000000e000007945 */ /* 0x000fe20003800000 */
[----:B------:R-:W-:Y:S02]  /*48d0*/  SEL R124, R191, R124, P1 ;  /* 0x0000007cbf7c7207 */ /* 0x000fe40000800000 */
[----:B------:R-:W-:Y:S02]  /*48e0*/  @P5 SEL R121, R128, RZ, P4 ;  /* 0x000000ff80795207 */ /* 0x000fe40002000000 */
[----:B------:R-:W-:-:S02]  /*48f0*/  SEL R125, R200, R125, P1 ;  /* 0x0000007dc87d7207 */ /* 0x000fc40000800000 */
[----:B------:R-:W-:Y:S02]  /*4900*/  SEL R126, R129, R126, P1 ;  /* 0x0000007e817e7207 */ /* 0x000fe40000800000 */
[----:B------:R-:W-:Y:S02]  /*4910*/  @P5 SEL R122, R130, RZ, P2 ;  /* 0x000000ff827a5207 */ /* 0x000fe40001000000 */
        /* <DEDUP_REMOVED lines=8> */
.L_x_10236:
[----:B------:R-:W-:Y:S05]  /*49a0*/  BSYNC B0 ;  /* 0x0000000000007941 */ /* 0x000fea0003800000 */
.L_x_10235:
[----:B------:R-:W-:Y:S01]  /*49b0*/  @P5 FMUL.FTZ R2, R128, c[0x0][0x1ec] ;  /* 0x00007b0080025a20 */ /* 0x000fe20000410000 */
[----:B------:R-:W-:Y:S02]  /*49c0*/  @P0 IADD3 R130, R0, 0x380, RZ ;  /* 0x0000038000820810 */ /* 0x000fe40007ffe0ff */
[----:B------:R-:W-:Y:S01]  /*49d0*/  @P0 MOV R131, 0x10 ;  /* 0x0000001000830802 */ /* 0x000fe20000000f00 */
[----:B------:R-:W-:Y:S01]  /*49e0*/  @P5 FMUL.FTZ R2, R2, c[0x0][0x1e8] ;  /* 0x00007a0002025a20 */ /* 0x000fe20000410000 */
[----:B------:R-:W-:Y:S02]  /*49f0*/  @P5 IADD3 R129, R188, 0x380, RZ ;  /* 0x00000380bc815810 */ /* 0x000fe40007ffe0ff */
[----:B------:R-:W-:Y:S01]  /*4a00*/  @P5 MOV R0, 0x10 ;  /* 0x0000001000005802 */ /* 0x000fe20000000f00 */
[----:B------:R-:W-:Y:S01]  /*4a10*/  @P0 IMAD.WIDE.U32 R130, R130, R131, c[0x0][0x258] ;  /* 0x0000960082820625 */ /* 0x000fe200078e0083 */
[----:B------:R-:W-:Y:S02]  /*4a20*/  @P5 LOP3.LUT P2, RZ, R194, 0xff000000, RZ, 0xc0, !PT ;  /* 0xff000000c2ff5812 */ /* 0x000fe4000784c0ff */
[----:B------:R-:W-:Y:S01]  /*4a30*/  SEL R127, R128, R127, P1 ;  /* 0x0000007f807f7207 */ /* 0x000fe20000800000 */
[----:B------:R-:W-:Y:S01]  /*4a40*/  @P5 IMAD.WIDE.U32 R128, R129, R0, c[0x0][0x248] ;  /* 0x0000920081805625 */ /* 0x000fe200078e0000 */
[----:B------:R-:W-:-:S02]  /*4a50*/  @P5 SEL R123, R2, RZ, P2 ;  /* 0x000000ff027b5207 */ /* 0x000fc40001000000 */
        /* <DEDUP_REMOVED lines=8> */
.L_x_10167:
        /* <DEDUP_REMOVED lines=25> */
.L_x_10171:
[----:B------:R-:W-:Y:S01]  /*4c70*/  HFMA2.MMA R191, -RZ, RZ, 0, 9.5367431640625e-07 ;  /* 0x00000010ffbf7435 */ /* 0x000fe200000001ff */
[----:B------:R-:W-:-:S02]  /*4c80*/  MOV R132, R154 ;  /* 0x0000009a00847202 */ /* 0x000fc40000000f00 */
[----:B------:R-:W-:Y:S02]  /*4c90*/  MOV R134, 0x1f ;  /* 0x0000001f00867802 */ /* 0x000fe40000000f00 */
[----:B------:R-:W-:Y:S02]  /*4ca0*/  MOV R231, 0xffffffff ;  /* 0xffffffff00e77802 */ /* 0x000fe40000000f00 */
[----:B------:R-:W-:Y:S02]  /*4cb0*/  MOV R128, 0x4cd0 ;  /* 0x00004cd000807802 */ /* 0x000fe40000000f00 */
[----:B-----5:R-:W-:Y:S05]  /*4cc0*/  CALL.REL.NOINC `($__internal_173_$__cuda_sm70_shflsync_down_p) ;  /* 0x0000046000007944 */ /* 0x020fea0003c00000 */
[----:B-1----:R-:W-:Y:S01]  /*4cd0*/  MOV R131, R132 ;  /* 0x0000008400837202 */ /* 0x002fe20000000f00 */
[----:B0-----:R-:W-:Y:S05]  /*4ce0*/  BRA `(.L_x_10238) ;  /* 0xffffd48000007947 */ /* 0x001fea000383ffff */
.L_x_10172:
[----:B------:R-:W-:Y:S01]  /*4cf0*/  HFMA2.MMA R191, -RZ, RZ, 0, 9.5367431640625e-07 ;  /* 0x00000010ffbf7435 */ /* 0x000fe200000001ff */
[----:B------:R-:W-:Y:S02]  /*4d00*/  MOV R132, R155 ;  /* 0x0000009b00847202 */ /* 0x000fe40000000f00 */
[----:B------:R-:W-:Y:S02]  /*4d10*/  MOV R134, 0x1f ;  /* 0x0000001f00867802 */ /* 0x000fe40000000f00 */
[----:B------:R-:W-:-:S02]  /*4d20*/  MOV R231, 0xffffffff ;  /* 0xffffffff00e77802 */ /* 0x000fc40000000f00 */
[----:B------:R-:W-:Y:S02]  /*4d30*/  MOV R128, 0x4d50 ;  /* 0x00004d5000807802 */ /* 0x000fe40000000f00 */
[----:B01---5:R-:W-:Y:S05]  /*4d40*/  CALL.REL.NOINC `($__internal_173_$__cuda_sm70_shflsync_down_p) ;  /* 0x000003e000007944 */ /* 0x023fea0003c00000 */
[----:B------:R-:W-:Y:S01]  /*4d50*/  FADD.FTZ R154, R131, R154 ;  /* 0x0000009a839a7221 */ /* 0x000fe20000010000 */
[----:B0-----:R-:W-:Y:S01]  /*4d60*/  HFMA2.MMA R191, -RZ, RZ, 0, 4.76837158203125e-07 ;  /* 0x00000008ffbf7435 */ /* 0x001fe200000001ff */
[----:B-1----:R-:W-:Y:S01]  /*4d70*/  FADD.FTZ R155, R155, R132 ;  /* 0x000000849b9b7221 */ /* 0x002fe20000010000 */
[----:B------:R-:W-:Y:S02]  /*4d80*/  MOV R134, 0x1f ;  /* 0x0000001f00867802 */ /* 0x000fe40000000f00 */
[----:B------:R-:W-:Y:S02]  /*4d90*/  MOV R231, 0xffffffff ;  /* 0xffffffff00e77802 */ /* 0x000fe40000000f00 */
[----:B------:R-:W-:Y:S02]  /*4da0*/  MOV R132, R154 ;  /* 0x0000009a00847202 */ /* 0x000fe40000000f00 */
[----:B------:R-:W-:Y:S02]  /*4db0*/  MOV R128, 0x4dd0 ;  /* 0x00004dd000807802 */ /* 0x000fe40000000f00 */
[----:B------:R-:W-:Y:S05]  /*4dc0*/  CALL.REL.NOINC `($__internal_173_$__cuda_sm70_shflsync_down_p) ;  /* 0x0000036000007944 */ /* 0x000fea0003c00000 */
[----:B0-----:R-:W-:Y:S01]  /*4dd0*/  HFMA2.MMA R191, -RZ, RZ, 0, 4.76837158203125e-07 ;  /* 0x00000008ffbf7435 */ /* 0x001fe200000001ff */
[----:B-1----:R-:W-:-:S02]  /*4de0*/  MOV R131, R132 ;  /* 0x0000008400837202 */ /* 0x002fc40000000f00 */
[----:B------:R-:W-:Y:S02]  /*4df0*/  MOV R132, R155 ;  /* 0x0000009b00847202 */ /* 0x000fe40000000f00 */
[----:B------:R-:W-:Y:S02]  /*4e00*/  MOV R134, 0x1f ;  /* 0x0000001f00867802 */ /* 0x000fe40000000f00 */
[----:B------:R-:W-:Y:S02]  /*4e10*/  MOV R231, 0xffffffff ;  /* 0xffffffff00e77802 */ /* 0x000fe40000000f00 */
[----:B------:R-:W-:Y:S02]  /*4e20*/  MOV R128, 0x4e40 ;  /* 0x00004e4000807802 */ /* 0x000fe40000000f00 */
[----:B------:R-:W-:Y:S05]  /*4e30*/  CALL.REL.NOINC `($__internal_173_$__cuda_sm70_shflsync_down_p) ;  /* 0x000002f000007944 */ /* 0x000fea0003c00000 */
[----:B------:R-:W-:Y:S01]  /*4e40*/  FADD.FTZ R154, R131, R154 ;  /* 0x0000009a839a7221 */ /* 0x000fe20000010000 */
[----:B0-----:R-:W-:Y:S01]  /*4e50*/  HFMA2.MMA R191, -RZ, RZ, 0, 2.384185791015625e-07 ;  /* 0x00000004ffbf7435 */ /* 0x001fe200000001ff */
[----:B-1----:R-:W-:Y:S01]  /*4e60*/  FADD.FTZ R155, R155, R132 ;  /* 0x000000849b9b7221 */ /* 0x002fe20000010000 */
[----:B------:R-:W-:Y:S02]  /*4e70*/  MOV R134, 0x1f ;  /* 0x0000001f00867802 */ /* 0x000fe40000000f00 */
[----:B------:R-:W-:-:S02]  /*4e80*/  MOV R231, 0xffffffff ;  /* 0xffffffff00e77802 */ /* 0x000fc40000000f00 */
[----:B------:R-:W-:Y:S02]  /*4e90*/  MOV R132, R154 ;  /* 0x0000009a00847202 */ /* 0x000fe40000000f00 */
[----:B------:R-:W-:Y:S02]  /*4ea0*/  MOV R128, 0x4ec0 ;  /* 0x00004ec000807802 */ /* 0x000fe40000000f00 */
[----:B------:R-:W-:Y:S05]  /*4eb0*/  CALL.REL.NOINC `($__internal_173_$__cuda_sm70_shflsync_down_p) ;  /* 0x0000027000007944 */ /* 0x000fea0003c00000 */
[----:B0-----:R-:W-:Y:S01]  /*4ec0*/  HFMA2.MMA R191, -RZ, RZ, 0, 2.384185791015625e-07 ;  /* 0x00000004ffbf7435 */ /* 0x001fe200000001ff */
[----:B-1----:R-:W-:Y:S02]  /*4ed0*/  MOV R131, R132 ;  /* 0x0000008400837202 */ /* 0x002fe40000000f00 */
[----:B------:R-:W-:Y:S02]  /*4ee0*/  MOV R132, R155 ;  /* 0x0000009b00847202 */ /* 0x000fe40000000f00 */
[----:B------:R-:W-:Y:S02]  /*4ef0*/  MOV R134, 0x1f ;  /* 0x0000001f00867802 */ /* 0x000fe40000000f00 */
[----:B------:R-:W-:Y:S02]  /*4f00*/  MOV R231, 0xffffffff ;  /* 0xffffffff00e77802 */ /* 0x000fe40000000f00 */
[----:B------:R-:W-:-:S02]  /*4f10*/  MOV R128, 0x4f30 ;  /* 0x00004f3000807802 */ /* 0x000fc40000000f00 */
[----:B------:R-:W-:Y:S05]  /*4f20*/  CALL.REL.NOINC `($__internal_173_$__cuda_sm70_shflsync_down_p) ;  /* 0x0000020000007944 */ /* 0x000fea0003c00000 */
[----:B------:R-:W-:Y:S01]  /*4f30*/  FADD.FTZ R154, R131, R154 ;  /* 0x0000009a839a7221 */ /* 0x000fe20000010000 */
[----:B0-----:R-:W-:Y:S01]  /*4f40*/  HFMA2.MMA R191, -RZ, RZ, 0, 1.1920928955078125e-07 ;  /* 0x00000002ffbf7435 */ /* 0x001fe200000001ff */
[----:B-1----:R-:W-:Y:S01]  /*4f50*/  FADD.FTZ R135, R155, R132 ;  /* 0x000000849b877221 */ /* 0x002fe20000010000 */
[----:B------:R-:W-:-:S02]  /*4f60*/  MOV R134, 0x1f ;  /* 0x0000001f00867802 */ /* 0x000fc40000000f00 */
[----:B------:R-:W-:Y:S02]  /*4f70*/  MOV R231, 0xffffffff ;  /* 0xffffffff00e77802 */ /* 0x000fe40000000f00 */
[----:B------:R-:W-:Y:S02]  /*4f80*/  MOV R132, R154 ;  /* 0x0000009a00847202 */ /* 0x000fe40000000f00 */
[----:B------:R-:W-:Y:S02]  /*4f90*/  MOV R128, 0x4fb0 ;  /* 0x00004fb000807802 */ /* 0x000fe40000000f00 */
[----:B------:R-:W-:Y:S05]  /*4fa0*/  CALL.REL.NOINC `($__internal_173_$__cuda_sm70_shflsync_down_p) ;  /* 0x0000018000007944 */ /* 0x000fea0003c00000 */
[----:B0-----:R-:W-:Y:S01]  /*4fb0*/  HFMA2.MMA R191, -RZ, RZ, 0, 1.1920928955078125e-07 ;  /* 0x00000002ffbf7435 */ /* 0x001fe200000001ff */
[----:B-1----:R-:W-:Y:S02]  /*4fc0*/  MOV R131, R132 ;  /* 0x0000008400837202 */ /* 0x002fe40000000f00 */
[----:B------:R-:W-:Y:S02]  /*4fd0*/  MOV R132, R135 ;  /* 0x0000008700847202 */ /* 0x000fe40000000f00 */
[----:B------:R-:W-:Y:S02]  /*4fe0*/  MOV R134, 0x1f ;  /* 0x0000001f00867802 */ /* 0x000fe40000000f00 */
[----:B------:R-:W-:-:S02]  /*4ff0*/  MOV R231, 0xffffffff ;  /* 0xffffffff00e77802 */ /* 0x000fc40000000f00 */
[----:B------:R-:W-:Y:S02]  /*5000*/  MOV R128, 0x5020 ;  /* 0x0000502000807802 */ /* 0x000fe40000000f00 */
[----:B------:R-:W-:Y:S05]  /*5010*/  CALL.REL.NOINC `($__internal_173_$__cuda_sm70_shflsync_down_p) ;  /* 0x0000011000007944 */ /* 0x000fea0003c00000 */
[----:B------:R-:W-:Y:S01]  /*5020*/  FADD.FTZ R133, R131, R154 ;  /* 0x0000009a83857221 */ /* 0x000fe20000010000 */
[----:B0-----:R-:W-:Y:S01]  /*5030*/  HFMA2.MMA R191, -RZ, RZ, 0, 5.9604644775390625e-08 ;  /* 0x00000001ffbf7435 */ /* 0x001fe200000001ff */
[----:B-1----:R-:W-:Y:S01]  /*5040*/  FADD.FTZ R135, R135, R132 ;  /* 0x0000008487877221 */ /* 0x002fe20000010000 */
[----:B------:R-:W-:Y:S02]  /*5050*/  MOV R134, 0x1f ;  /* 0x0000001f00867802 */ /* 0x000fe40000000f00 */
[----:B------:R-:W-:Y:S02]  /*5060*/  MOV R231, 0xffffffff ;  /* 0xffffffff00e77802 */ /* 0x000fe40000000f00 */
[----:B------:R-:W-:Y:S02]  /*5070*/  MOV R132, R133 ;  /* 0x0000008500847202 */ /* 0x000fe40000000f00 */
[----:B------:R-:W-:Y:S02]  /*5080*/  MOV R128, 0x50a0 ;  /* 0x000050a000807802 */ /* 0x000fe40000000f00 */
[----:B------:R-:W-:Y:S05]  /*5090*/  CALL.REL.NOINC `($__internal_173_$__cuda_sm70_shflsync_down_p) ;  /* 0x0000009000007944 */ /* 0x000fea0003c00000 */
[----:B0-----:R-:W-:Y:S01]  /*50a0*/  HFMA2.MMA R191, -RZ, RZ, 0, 5.9604644775390625e-08 ;  /* 0x00000001ffbf7435 */ /* 0x001fe200000001ff */
[----:B-1----:R-:W-:-:S02]  /*50b0*/  MOV R154, R132 ;  /* 0x00000084009a7202 */ /* 0x002fc40000000f00 */
[----:B------:R-:W-:Y:S02]  /*50c0*/  MOV R132, R135 ;  /* 0x0000008700847202 */ /* 0x000fe40000000f00 */
[----:B------:R-:W-:Y:S02]  /*50d0*/  MOV R134, 0x1f ;  /* 0x0000001f00867802 */ /* 0x000fe40000000f00 */
[----:B------:R-:W-:Y:S02]  /*50e0*/  MOV R231, 0xffffffff ;  /* 0xffffffff00e77802 */ /* 0x000fe40000000f00 */
[----:B------:R-:W-:Y:S02]  /*50f0*/  MOV R128, 0x5110 ;  /* 0x0000511000807802 */ /* 0x000fe40000000f00 */
[----:B------:R-:W-:Y:S05]  /*5100*/  CALL.REL.NOINC `($__internal_173_$__cuda_sm70_shflsync_down_p) ;  /* 0x0000002000007944 */ /* 0x000fea0003c00000 */
[----:B-1----:R-:W-:Y:S01]  /*5110*/  MOV R128, R132 ;  /* 0x0000008400807202 */ /* 0x002fe20000000f00 */
[----:B0-----:R-:W-:Y:S05]  /*5120*/  BRA `(.L_x_10239) ;  /* 0xffffd16000007947 */ /* 0x001fea000383ffff */
        .weak           $__internal_173_$__cuda_sm70_shflsync_down_p
        .type           $__internal_173_$__cuda_sm70_shflsync_down_p,@function
        .size           $__internal_173_$__cuda_sm70_shflsync_down_p,(.L_x_11907 - $__internal_173_$__cuda_sm70_shflsync_down_p)
$__internal_173_$__cuda_sm70_shflsync_down_p:
[----:B------:R-:W-:Y:S01]  /*5130*/  HFMA2.MMA R129, -RZ, RZ, 0, 0 ;  /* 0x00000000ff817435 */ /* 0x000fe200000001ff */
[----:B------:R-:W-:Y:S04]  /*5140*/  WARPSYNC R231 ;  /* 0x000000e700007348 */ /* 0x000fe80003800000 */
[----:B------:R0:W1:Y:S01]  /*5150*/  SHFL.DOWN PT, R132, R132, R191, R134 ;  /* 0x080000bf84847389 */ /* 0x00006200000e0086 */
[----:B------:R-:W-:Y:S05]  /*5160*/  RET.REL.NODEC R128 `(_ZN10layer_norm13ln_bwd_kernelINS_13Kernel_traitsI6__halfffffjLj4096ELj1ELj1ELj4ELj16ENS_18Kernel_traits_baseILj4096ES2_ffffjLj128EEEEELb1ELb0ELb1ELb1EEEvNS_9BwdParamsE) ;  /* 0xffffae9080007950 */ /* 0x000fea0003c3ffff */
.L_x_10240:
        /* <DEDUP_REMOVED lines=9> */
.L_x_11907:


//--------------------- .text._ZN10layer_norm13ln_bwd_kernelINS_13Kernel_traitsI6__halfffffjLj4096ELj1ELj1ELj4ELj16ENS_18Kernel_traits_baseILj4096ES2_ffffjLj128EEEEELb1ELb1ELb0ELb0EEEvNS_9BwdParamsE --------------------------
	.section	.text._ZN10layer_norm13ln_bwd_kernelINS_13Kernel_traitsI6__halfffffjLj4096ELj1ELj1ELj4ELj16ENS_18Kernel_traits_baseILj4096ES2_ffffjLj128EEEEELb1ELb1ELb0ELb0EEEvNS_9BwdParamsE,"ax",@progbits
	.sectioninfo	@"SHI_REGISTERS=255"
	.align	128
        .global         _ZN10layer_norm13ln_bwd_kernelINS_13Kernel_traitsI6__halfffffjLj4096ELj1ELj1ELj4ELj16ENS_18Kernel_traits_baseILj4096ES2_ffffjLj128EEEEELb1ELb1ELb0ELb0EEEvNS_9BwdParamsE
        .type           _ZN10layer_norm13ln_bwd_kernelINS_13Kernel_traitsI6__halfffffjLj4096ELj1ELj1ELj4ELj16ENS_18Kernel_traits_baseILj4096ES2_ffffjLj128EEEEELb1ELb1ELb0ELb0EEEvNS_9BwdParamsE,@function
        .size           _ZN10layer_norm13ln_bwd_kernelINS_13Kernel_traitsI6__halfffffjLj4096ELj1ELj1ELj4ELj16ENS_18Kernel_traits_baseILj4096ES2_ffffjLj128EEEEELb1ELb1ELb0ELb0EEEvNS_9BwdParamsE,(.L_x_11908 - _ZN10layer_norm13ln_bwd_kernelINS_13Kernel_traitsI6__halfffffjLj4096ELj1ELj1ELj4ELj16ENS_18Kernel_traits_baseILj4096ES2_ffffjLj128EEEEELb1ELb1ELb0ELb0EEEvNS_9BwdParamsE)
        .other          _ZN10layer_norm13ln_bwd_kernelINS_13Kernel_traitsI6__halfffffjLj4096ELj1ELj1ELj4ELj16ENS_18Kernel_traits_baseILj4096ES2_ffffjLj128EEEEELb1ELb1ELb0ELb0EEEvNS_9BwdParamsE,@"STO_CUDA_ENTRY STV_DEFAULT"
_ZN10layer_norm13ln_bwd_kernelINS_13Kernel_traitsI6__halfffffjLj4096ELj1ELj1ELj4ELj16ENS_18Kernel_traits_baseILj4096ES2_ffffjLj128EEEEELb1ELb1ELb0ELb0EEEvNS_9BwdParamsE:
.text._ZN10layer_norm13ln_bwd_kernelINS_13Kernel_traitsI6__halfffffjLj4096ELj1ELj1ELj4ELj16ENS_18Kernel_traits_baseILj4096ES2_ffffjLj128EEEEELb1ELb1ELb0ELb0EEEvNS_9BwdParamsE:
        /* <DEDUP_REMOVED lines=24> */
[----:B------:R-:W-:Y:S01]  /*0180*/  ISETP.GE.U32.AND P3, PT, R4, 0x380, PT ;  /* 0x000003800400780c */ /* 0x000fe20003f66070 */
        /* <DEDUP_REMOVED lines=31> */
[CC--:B----4-:R-:W-:Y:S01]  /*0380*/  @P3 IMAD.WIDE.U32 R42, R0.reuse, R59.reuse, c[0x0][0x1b0] ;  /* 0x00006c00002a3625 */ /* 0x0d0fe200078e003b */
        /* <DEDUP_REMOVED lines=50> */
[----:B-1----:R-:W-:Y:S01]  /*06b0*/  CS2R R58, SRZ ;  /* 0x00000000003a7805 */ /* 0x002fe2000001ff00 */
[----:B------:R-:W-:Y:S01]  /*06c0*/  CS2R R52, SRZ ;  /* 0x0000000000347805 */ /* 0x000fe2000001ff00 */
[----:B--2---:R-:W-:Y:S01]  /*06d0*/  CS2R R54, SRZ ;  /* 0x0000000000367805 */ /* 0x004fe2000001ff00 */
[----:B------:R-:W-:Y:S01]  /*06e0*/  CS2R R48, SRZ ;  /* 0x0000000000307805 */ /* 0x000fe2000001ff00 */
[----:B------:R-:W-:Y:S01]  /*06f0*/  CS2R R50, SRZ ;  /* 0x0000000000327805 */ /* 0x000fe2000001ff00 */
[----:B------:R-:W-:Y:S01]  /*0700*/  CS2R R44, SRZ ;  /* 0x00000000002c7805 */ /* 0x000fe2000001ff00 */
[----:B------:R-:W-:Y:S01]  /*0710*/  CS2R R46, SRZ ;  /* 0x00000000002e7805 */ /* 0x000fe2000001ff00 */
[----:B----4-:R-:W-:Y:S01]  /*0720*/  CS2R R40, SRZ ;  /* 0x0000000000287805 */ /* 0x010fe2000001ff00 */
[----:B------:R-:W-:Y:S01]  /*0730*/  CS2R R42, SRZ ;  /* 0x00000000002a7805 */ /* 0x000fe2000001ff00 */
[----:B------:R-:W-:Y:S05]  /*0740*/  @P4 BRA `(.L_x_10241) ;  /* 0x00004e1000004947 */ /* 0x000fea0003800000 */
[----:B0----5:R-:W-:Y:S01]  /*0750*/  MOV R5, R24 ;  /* 0x0000001800057202 */ /* 0x021fe20000000f00 */
[----:B------:R-:W-:Y:S01]  /*0760*/  HFMA2.MMA R225, -RZ, RZ, 0, 5.9604644775390625e-08 ;  /* 0x00000001ffe17435 */ /* 0x000fe200000001ff */
[----:B------:R-:W-:-:S02]  /*0770*/  SHF.R.U64 R149, R24, 0x10, R25 ;  /* 0x0000001018957819 */ /* 0x000fc40000001219 */
[----:B------:R-:W-:Y:S02]  /*0780*/  MOV R229, R2 ;  /* 0x0000000200e57202 */ /* 0x000fe40000000f00 */
[----:B------:R-:W-:Y:S01]  /*0790*/  SHF.R.U64 R228, R2, 0x10, R3 ;  /* 0x0000001002e47819 */ /* 0x000fe20000001203 */
[----:B------:R-:W-:Y:S01]  /*07a0*/  HADD2.F32 R2, -RZ, R5.H0_H0 ;  /* 0x20000005ff027230 */ /* 0x000fe20000004100 */
[----:B------:R-:W-:Y:S01]  /*07b0*/  MOV R22, R25 ;  /* 0x0000001900167202 */ /* 0x000fe20000000f00 */
[----:B------:R-:W-:Y:S01]  /*07c0*/  HADD2.F32 R5, -RZ, R149.H0_H0 ;  /* 0x20000095ff057230 */ /* 0x000fe20000004100 */
[----:B------:R-:W-:Y:S01]  /*07d0*/  SHF.R.U32.HI R148, RZ, 0x10, R25 ;  /* 0x00000010ff947819 */ /* 0x000fe20000011619 */
        /* <DEDUP_REMOVED lines=23> */
[----:B------:R-:W-:-:S02]  /*0950*/  MOV R27, R32 ;  /* 0x00000020001b7202 */ /* 0x000fc40000000f00 */
[--C-:B------:R-:W-:Y:S01]  /*0960*/  SHF.R.U64 R143, R32, 0x10, R33.reuse ;  /* 0x00000010208f7819 */ /* 0x100fe20000001221 */
[----:B------:R2:W-:Y:S01]  /*0970*/  STL [R1+0x7c], R3 ;  /* 0x00007c0301007387 */ /* 0x0005e20000100800 */
[----:B0-----:R-:W-:Y:S01]  /*0980*/  HADD2.F32 R2, -RZ, R24.H0_H0 ;  /* 0x20000018ff027230 */ /* 0x001fe20000004100 */
[----:B------:R-:W-:Y:S02]  /*0990*/  MOV R28, R33 ;  /* 0x00000021001c7202 */ /* 0x000fe40000000f00 */
[----:B------:R-:W-:Y:S01]  /*09a0*/  SHF.R.U32.HI R142, RZ, 0x10, R33 ;  /* 0x00000010ff8e7819 */ /* 0x000fe20000011621 */
[----:B-1----:R-:W-:Y:S01]  /*09b0*/  HADD2.F32 R5, -RZ, R146.H0_H0 ;  /* 0x20000092ff057230 */ /* 0x002fe20000004100 */
[----:B------:R0:W-:Y:S01]  /*09c0*/  STL [R1+0x78], R2 ;  /* 0x0000780201007387 */ /* 0x0001e20000100800 */
[----:B------:R-:W-:Y:S01]  /*09d0*/  MOV R29, R34 ;  /* 0x00000022001d7202 */ /* 0x000fe20000000f00 */
[----:B--2---:R-:W-:Y:S02]  /*09e0*/  HADD2.F32 R3, -RZ, R25.H0_H0 ;  /* 0x20000019ff037230 */ /* 0x004fe40000004100 */
[----:B------:R1:W-:Y:S01]  /*09f0*/  STL [R1+0x74], R5 ;  /* 0x0000740501007387 */ /* 0x0003e20000100800 */
[----:B------:R-:W-:-:S02]  /*0a00*/  SHF.R.U64 R141, R34, 0x10, R35 ;  /* 0x00000010228d7819 */ /* 0x000fc40000001223 */
        /* <DEDUP_REMOVED lines=52> */
[----:B------:R2:W-:Y:S01]  /*0d50*/  STL [R1+0x40], R3 ;  /* 0x0000400301007387 */ /* 0x0005e20000100800 */
[----:B0-----:R-:W-:Y:S01]  /*0d60*/  HADD2.F32 R2, -RZ, R139.H0_H0 ;  /* 0x2000008bff027230 */ /* 0x001fe20000004100 */
[----:B------:R-:W-:Y:S01]  /*0d70*/  MOV R245, R12 ;  /* 0x0000000c00f57202 */ /* 0x000fe20000000f00 */
[----:B------:R-:W-:Y:S01]  /*0d80*/  HADD2.F32 R250, -RZ, R250.H0_H0 ;  /* 0x200000fafffa7230 */ /* 0x000fe20000004100 */
[--C-:B------:R-:W-:Y:S01]  /*0d90*/  SHF.R.U64 R244, R12, 0x10, R13.reuse ;  /* 0x000000100cf47819 */ /* 0x100fe2000000120d */
[----:B------:R-:W-:Y:S01]  /*0da0*/  HADD2.F32 R249, -RZ, R249.H0_H0 ;  /* 0x200000f9fff97230 */ /* 0x000fe20000004100 */
[----:B------:R0:W-:Y:S01]  /*0db0*/  STL [R1+0x3c], R2 ;  /* 0x00003c0201007387 */ /* 0x0001e20000100800 */
[----:B-1----:R-:W-:Y:S01]  /*0dc0*/  HADD2.F32 R5, -RZ, R32.H0_H0 ;  /* 0x20000020ff057230 */ /* 0x002fe20000004100 */
        /* <DEDUP_REMOVED lines=8> */
[----:B0-----:R-:W-:Y:S01]  /*0e50*/  HADD2.F32 R2, -RZ, R33.H0_H0 ;  /* 0x20000021ff027230 */ /* 0x001fe20000004100 */
[----:B------:R0:W-:Y:S01]  /*0e60*/  STL [R1+0x34], R3 ;  /* 0x0000340301007387 */ /* 0x0001e20000100800 */
[----:B------:R-:W-:Y:S01]  /*0e70*/  MOV R239, R11 ;  /* 0x0000000b00ef7202 */ /* 0x000fe20000000f00 */
[----:B------:R-:W-:Y:S01]  /*0e80*/  HADD2.F32 R246, -RZ, R246.H0_H0 ;  /* 0x200000f6fff67230 */ /* 0x000fe20000004100 */
[----:B------:R-:W-:Y:S01]  /*0e90*/  SHF.R.U32.HI R238, RZ, 0x10, R11 ;  /* 0x00000010ffee7819 */ /* 0x000fe2000001160b */
[----:B------:R2:W-:Y:S01]  /*0ea0*/  STL [R1+0x30], R2 ;  /* 0x0000300201007387 */ /* 0x0005e20000100800 */
[----:B-1----:R-:W-:Y:S01]  /*0eb0*/  HADD2.F32 R5, -RZ, R137.H0_H0 ;  /* 0x20000089ff057230 */ /* 0x002fe20000004100 */
[----:B------:R-:W-:Y:S01]  /*0ec0*/  MOV R237, R8 ;  /* 0x0000000800ed7202 */ /* 0x000fe20000000f00 */
[----:B------:R-:W-:Y:S01]  /*0ed0*/  HADD2.F32 R245, -RZ, R245.H0_H0 ;  /* 0x200000f5fff57230 */ /* 0x000fe20000004100 */
[--C-:B------:R-:W-:Y:S01]  /*0ee0*/  SHF.R.U64 R236, R8, 0x10, R9.reuse ;  /* 0x0000001008ec7819 */ /* 0x100fe20000001209 */
[----:B------:R-:W-:Y:S01]  /*0ef0*/  HADD2.F32 R244, -RZ, R244.H0_H0 ;  /* 0x200000f4fff47230 */ /* 0x000fe20000004100 */
[----:B------:R1:W-:Y:S01]  /*0f00*/  STL [R1+0x2c], R5 ;  /* 0x00002c0501007387 */ /* 0x0003e20000100800 */
[----:B0-----:R-:W-:Y:S01]  /*0f10*/  HADD2.F32 R3, -RZ, R34.H0_H0 ;  /* 0x20000022ff037230 */ /* 0x001fe20000004100 */
        /* <DEDUP_REMOVED lines=13> */
[----:B------:R2:W-:Y:S01]  /*0ff0*/  STL [R1+0x20], R5 ;  /* 0x0000200501007387 */ /* 0x0005e20000100800 */
[----:B0-----:R-:W-:Y:S01]  /*1000*/  HADD2.F32 R3, -RZ, R39.H0_H0 ;  /* 0x20000027ff037230 */ /* 0x001fe20000004100 */
[----:B------:R-:W-:Y:S01]  /*1010*/  MOV R133, RZ ;  /* 0x000000ff00857202 */ /* 0x000fe20000000f00 */
[----:B------:R-:W-:-:S02]  /*1020*/  HADD2.F32 R240, -RZ, R240.H0_H0 ;  /* 0x200000f0fff07230 */ /* 0x000fc40000004100 */
[----:B------:R-:W-:Y:S01]  /*1030*/  HADD2.F32 R239, -RZ, R239.H0_H0 ;  /* 0x200000efffef7230 */ /* 0x000fe20000004100 */
[----:B------:R0:W-:Y:S01]  /*1040*/  STL [R1+0x1c], R3 ;  /* 0x00001c0301007387 */ /* 0x0001e20000100800 */
[----:B-1----:R-:W-:Y:S02]  /*1050*/  HADD2.F32 R2, -RZ, R36.H0_H0 ;  /* 0x20000024ff027230 */ /* 0x002fe40000004100 */
[----:B------:R-:W-:Y:S02]  /*1060*/  HADD2.F32 R238, -RZ, R238.H0_H0 ;  /* 0x200000eeffee7230 */ /* 0x000fe40000004100 */
[----:B--2---:R-:W-:Y:S01]  /*1070*/  HADD2.F32 R5, -RZ, R38.H0_H0 ;  /* 0x20000026ff057230 */ /* 0x004fe20000004100 */
[----:B------:R1:W-:Y:S01]  /*1080*/  STL [R1+0x18], R2 ;  /* 0x0000180201007387 */ /* 0x0003e20000100800 */
[----:B------:R-:W-:Y:S02]  /*1090*/  HADD2.F32 R237, -RZ, R237.H0_H0 ;  /* 0x200000edffed7230 */ /* 0x000fe40000004100 */
[----:B------:R-:W-:Y:S01]  /*10a0*/  HADD2.F32 R236, -RZ, R236.H0_H0 ;  /* 0x200000ecffec7230 */ /* 0x000fe20000004100 */
[----:B------:R2:W-:Y:S01]  /*10b0*/  STL [R1+0x14], R5 ;  /* 0x0000140501007387 */ /* 0x0005e20000100800 */
[----:B0-----:R-:W-:-:S02]  /*10c0*/  HADD2.F32 R3, -RZ, R20.H0_H0 ;  /* 0x20000014ff037230 */ /* 0x001fc40000004100 */
        /* <DEDUP_REMOVED lines=12> */
[----:B-1----:R-:W-:Y:S01]  /*1190*/  HADD2.F32 R2, -RZ, R18.H0_H0 ;  /* 0x20000012ff027230 */ /* 0x002fe20000004100 */
[----:B------:R2:W-:Y:S04]  /*11a0*/  STL [R1+0x4], R3 ;  /* 0x0000040301007387 */ /* 0x0005e80000100800 */
[----:B------:R2:W-:Y:S02]  /*11b0*/  STL [R1], R2 ;  /* 0x0000000201007387 */ /* 0x0005e40000100800 */
.L_x_10276:
[----:B------:R-:W-:Y:S02]  /*11c0*/  ISETP.NE.U32.AND P4, PT, RZ, c[0x0][0x1c0], PT ;  /* 0x00007000ff007a0c */ /* 0x000fe40003f85070 */
[----:B--2---:R-:W-:-:S02]  /*11d0*/  SHF.R.S32.HI R2, RZ, 0x1f, R0 ;  /* 0x0000001fff027819 */ /* 0x004fc40000011400 */
[----:B------:R-:W-:Y:S01]  /*11e0*/  ISETP.NE.AND.EX P4, PT, RZ, c[0x0][0x1c4], PT, P4 ;  /* 0x00007100ff007a0c */ /* 0x000fe20003f85340 */
[----:B------:R-:W0:-:S12]  /*11f0*/  S2R R162, SR_TID.X ;  /* 0x0000000000a27919 */ /* 0x000e180000002100 */
[----:B------:R-:W-:-:S04]  /*1200*/  @P4 LEA R160, P5, R0, c[0x0][0x1c0], 0x2 ;  /* 0x0000700000a04a11 */ /* 0x000fc800078a10ff */
[----:B------:R-:W-:Y:S02]  /*1210*/  @P4 LEA.HI.X R161, R0, c[0x0][0x1c4], R2, 0x2, P5 ;  /* 0x0000710000a14a11 */ /* 0x000fe400028f1402 */
[----:B------:R-:W-:-:S06]  /*1220*/  MOV R2, 0x3f800000 ;  /* 0x3f80000000027802 */ /* 0x000fcc0000000f00 */
[----:B------:R1:W5:Y:S02]  /*1230*/  @P4 LDG.E R2, [R160.64] ;  /* 0x00000004a0024981 */ /* 0x000364000c1e1900 */
[----:B-1----:R-:W-:-:S05]  /*1240*/  MOV R160, 0x4 ;  /* 0x0000000400a07802 */ /* 0x002fca0000000f00 */
[----:B------:R-:W-:-:S04]  /*1250*/  IMAD.WIDE R200, R0, R160, c[0x0][0x1a0] ;  /* 0x0000680000c87625 */ /* 0x000fc800078e02a0 */
[C---:B------:R-:W-:Y:S02]  /*1260*/  IMAD.WIDE R160, R0.reuse, R160, c[0x0][0x1a8] ;  /* 0x00006a0000a07625 */ /* 0x040fe400078e02a0 */
[----:B------:R1:W5:Y:S02]  /*1270*/  LDG.E R200, [R200.64] ;  /* 0x00000004c8c87981 */ /* 0x000364000c1e1900 */
[----:B------:R-:W-:Y:S01]  /*1280*/  IMAD R20, R0, c[0x0][0x168], RZ ;  /* 0x00005a0000147a24 */ /* 0x000fe200078e02ff */
[----:B------:R-:W-:Y:S01]  /*1290*/  LOP3.LUT P6, RZ, R4, 0xffffff80, RZ, 0xc0, !PT ;  /* 0xffffff8004ff7812 */ /* 0x000fe200078cc0ff */
[----:B------:R2:W5:Y:S01]  /*12a0*/  LDG.E R3, [R160.64] ;  /* 0x00000004a0037981 */ /* 0x000562000c1e1900 */
[----:B------:R-:W-:Y:S01]  /*12b0*/  BSSY B0, `(.L_x_10242) ;  /* 0x000003a000007945 */ /* 0x000fe20003800000 */
[----:B------:R-:W-:Y:S01]  /*12c0*/  CS2R R198, SRZ ;  /* 0x0000000000c67805 */ /* 0x000fe2000001ff00 */
[----:B-1----:R-:W1:Y:S01]  /*12d0*/  LDC.U8 R201, c[0x0][0x1f0] ;  /* 0x00007c00ffc97b82 */ /* 0x002e620000000000 */
[----:B--2---:R-:W-:-:S04]  /*12e0*/  SHF.R.S32.HI R160, RZ, 0x1f, R20 ;  /* 0x0000001fffa07819 */ /* 0x004fc80000011414 */
[----:B------:R-:W-:Y:S02]  /*12f0*/  LEA.HI R20, R160, R20, RZ, 0x2 ;  /* 0x00000014a0147211 */ /* 0x000fe400078f10ff */
[----:B0-----:R-:W-:-:S04]  /*1300*/  LOP3.LUT R160, R162, 0x7f, RZ, 0xc0, !PT ;  /* 0x0000007fa2a07812 */ /* 0x001fc800078ec0ff */
[----:B------:R-:W-:-:S04]  /*1310*/  LEA.HI.SX32 R20, R20, R160, 0x1e ;  /* 0x000000a014147211 */ /* 0x000fc800078ff2ff */
[----:B------:R-:W-:Y:S01]  /*1320*/  MOV R202, R20 ;  /* 0x0000001400ca7202 */ /* 0x000fe20000000f00 */
[----:B------:R-:W-:Y:S05]  /*1330*/  @!P6 BRA `(.L_x_10243) ;  /* 0x000003100000e947 */ /* 0x000fea0003800000 */
[----:B------:R-:W-:Y:S01]  /*1340*/  ISETP.NE.U32.AND P4, PT, RZ, c[0x0][0x218], PT ;  /* 0x00008600ff007a0c */ /* 0x000fe20003f85070 */
[----:B------:R-:W2:Y:S03]  /*1350*/  LDL R211, [R1+0x90] ;  /* 0x0000900001d37983 */ /* 0x000ea60000100800 */
[----:B------:R-:W-:Y:S01]  /*1360*/  ISETP.NE.AND.EX P4, PT, RZ, c[0x0][0x21c], PT, P4 ;  /* 0x00008700ff007a0c */ /* 0x000fe20003f85340 */
[----:B------:R-:W3:Y:S04]  /*1370*/  LDL R210, [R1+0x8c] ;  /* 0x00008c0001d27983 */ /* 0x000ee80000100800 */
[----:B------:R-:W4:Y:S04]  /*1380*/  LDL R205, [R1+0x88] ;  /* 0x0000880001cd7983 */ /* 0x000f280000100800 */
[----:B------:R-:W2:Y:S04]  /*1390*/  LDL R204, [R1+0x84] ;  /* 0x0000840001cc7983 */ /* 0x000ea80000100800 */
[----:B------:R-:W-:-:S04]  /*13a0*/  @P4 LEA R160, P5, R20, c[0x0][0x218], 0x4 ;  /* 0x0000860014a04a11 */ /* 0x000fc800078a20ff */
[----:B------:R-:W-:-:S05]  /*13b0*/  @P4 LEA.HI.X R161, R20, c[0x0][0x21c], RZ, 0x4, P5 ;  /* 0x0000870014a14a11 */ /* 0x000fca00028f24ff */
[----:B------:R0:W5:Y:S01]  /*13c0*/  @P4 LDG.E.128 R36, [R160.64] ;  /* 0x00000004a0244981 */ /* 0x000162000c1e1d00 */
[----:B------:R-:W-:-:S04]  /*13d0*/  LEA R198, P4, R20, c[0x0][0x190], 0x2 ;  /* 0x0000640014c67a11 */ /* 0x000fc800078810ff */
[C---:B------:R-:W-:Y:S02]  /*13e0*/  LEA.HI.X R199, R20.reuse, c[0x0][0x194], RZ, 0x2, P4 ;  /* 0x0000650014c77a11 */ /* 0x040fe400020f14ff */
[----:B------:R-:W-:Y:S01]  /*13f0*/  LEA R164, P4, R20, c[0x0][0x188], 0x4 ;  /* 0x0000620014a47a11 */ /* 0x000fe200078820ff */
[----:B0-----:R-:W-:-:S03]  /*1400*/  HFMA2.MMA R160, -RZ, RZ, 0, 9.5367431640625e-07 ;  /* 0x00000010ffa07435 */ /* 0x001fc600000001ff */
[----:B------:R-:W-:Y:S01]  /*1410*/  LEA.HI.X R165, R20, c[0x0][0x18c], RZ, 0x4, P4 ;  /* 0x0000630014a57a11 */ /* 0x000fe200020f24ff */
[----:B------:R0:W5:Y:S01]  /*1420*/  LDG.E R5, [R198.64] ;  /* 0x00000004c6057981 */ /* 0x000162000c1e1900 */
[----:B-1----:R-:W-:-:S04]  /*1430*/  ISETP.NE.AND P4, PT, R201, RZ, PT ;  /* 0x000000ffc900720c */ /* 0x002fc80003f85270 */
[----:B------:R-:W2:Y:S01]  /*1440*/  LDG.E.128 R164, [R164.64] ;  /* 0x00000004a4a47981 */ /* 0x000ea2000c1e1d00 */
[----:B-----5:R-:W-:Y:S01]  /*1450*/  FSEL R6, R200, RZ, !P4 ;  /* 0x000000ffc8067208 */ /* 0x020fe20006000000 */
[----:B------:R-:W-:-:S06]  /*1460*/  IMAD.WIDE.U32 R160, R20, R160, c[0x0][0x208] ;  /* 0x0000820014a07625 */ /* 0x000fcc00078e00a0 */
[----:B------:R-:W3:Y:S01]  /*1470*/  LDG.E.128 R160, [R160.64] ;  /* 0x00000004a0a07981 */ /* 0x000ee2000c1e1d00 */
[----:B------:R-:W-:Y:S01]  /*1480*/  IADD3 R202, R20, 0x80, RZ ;  /* 0x0000008014ca7810 */ /* 0x000fe20007ffe0ff */
[C---:B--2---:R-:W-:Y:S02]  /*1490*/  FADD.FTZ R164, -R6.reuse, R164 ;  /* 0x000000a406a47221 */ /* 0x044fe40000010100 */
[C---:B------:R-:W-:Y:S02]  /*14a0*/  FADD.FTZ R165, -R6.reuse, R165 ;  /* 0x000000a506a57221 */ /* 0x040fe40000010100 */
[C---:B------:R-:W-:Y:S02]  /*14b0*/  FADD.FTZ R22, -R6.reuse, R166 ;  /* 0x000000a606167221 */ /* 0x040fe40000010100 */
[----:B------:R-:W-:Y:S02]  /*14c0*/  FADD.FTZ R167, -R6, R167 ;  /* 0x000000a706a77221 */ /* 0x000fe40000010100 */
[----:B------:R-:W-:-:S02]  /*14d0*/  FMUL.FTZ R6, R3, R164 ;  /* 0x000000a403067220 */ /* 0x000fc40000410000 */
[----:B------:R-:W-:Y:S02]  /*14e0*/  FMUL.FTZ R175, R3, R165 ;  /* 0x000000a503af7220 */ /* 0x000fe40000410000 */
[----:B---3--:R-:W-:Y:S02]  /*14f0*/  FMUL.FTZ R21, R211, R160 ;  /* 0x000000a0d3157220 */ /* 0x008fe40000410000 */
[----:B------:R-:W-:Y:S02]  /*1500*/  FADD.FTZ R100, R100, R160 ;  /* 0x000000a064647221 */ /* 0x000fe40000010000 */
[----:B------:R-:W-:Y:S02]  /*1510*/  FFMA.FTZ R132, R160, R6, R132 ;  /* 0x00000006a0847223 */ /* 0x000fe40000010084 */
[----:B------:R-:W-:Y:S02]  /*1520*/  FADD.FTZ R101, R101, R161 ;  /* 0x000000a165657221 */ /* 0x000fe40000010000 */
[----:B------:R-:W-:-:S02]  /*1530*/  FFMA.FTZ R133, R161, R175, R133 ;  /* 0x000000afa1857223 */ /* 0x000fc40000010085 */
        /* <DEDUP_REMOVED lines=15> */
[----:B0-----:R-:W-:Y:S02]  /*1630*/  FADD.FTZ R199, R161, R210 ;  /* 0x000000d2a1c77221 */ /* 0x001fe40000010000 */
[----:B------:R-:W-:Y:S02]  /*1640*/  FFMA.FTZ R198, R211, R210, R160 ;  /* 0x000000d2d3c67223 */ /* 0x000fe400000100a0 */
.L_x_10243:
[----:B------:R-:W-:Y:S05]  /*1650*/  BSYNC B0 ;  /* 0x0000000000007941 */ /* 0x000fea0003800000 */
.L_x_10242:
[----:B------:R-:W-:Y:S01]  /*1660*/  ISETP.GE.U32.AND P4, PT, R4, 0x100, PT ;  /* 0x000001000400780c */ /* 0x000fe20003f86070 */
[----:B------:R-:W-:-:S12]  /*1670*/  BSSY B0, `(.L_x_10244) ;  /* 0x0000033000007945 */ /* 0x000fd80003800000 */
        /* <DEDUP_REMOVED lines=12> */
[C---:B------:R-:W-:Y:S02]  /*1740*/  LEA R164, P4, R202.reuse, c[0x0][0x188], 0x4 ;  /* 0x00006200caa47a11 */ /* 0x040fe400078820ff */
[----:B0-----:R-:W-:Y:S01]  /*1750*/  MOV R160, 0x10 ;  /* 0x0000001000a07802 */ /* 0x001fe20000000f00 */
[----:B------:R0:W5:Y:S01]  /*1760*/  LDG.E R7, [R204.64] ;  /* 0x00000004cc077981 */ /* 0x000162000c1e1900 */
[C---:B------:R-:W-:Y:S02]  /*1770*/  LEA.HI.X R165, R202.reuse, c[0x0][0x18c], RZ, 0x4, P4 ;  /* 0x00006300caa57a11 */ /* 0x040fe400020f24ff */
[----:B-1----:R-:W-:Y:S01]  /*1780*/  ISETP.NE.AND P4, PT, R201, RZ, PT ;  /* 0x000000ffc900720c */ /* 0x002fe20003f85270 */
[----:B------:R-:W-:-:S03]  /*1790*/  IMAD.WIDE.U32 R160, R202, R160, c[0x0][0x208] ;  /* 0x00008200caa07625 */ /* 0x000fc600078e00a0 */
[----:B------:R-:W2:Y:S01]  /*17a0*/  LDG.E.128 R164, [R164.64] ;  /* 0x00000004a4a47981 */ /* 0x000ea2000c1e1d00 */
[----:B-----5:R-:W-:-:S03]  /*17b0*/  FSEL R27, R200, RZ, !P4 ;  /* 0x000000ffc81b7208 */ /* 0x020fc60006000000 */
[----:B------:R-:W3:Y:S01]  /*17c0*/  LDG.E.128 R160, [R160.64] ;  /* 0x00000004a0a07981 */ /* 0x000ee2000c1e1d00 */
[----:B------:R-:W-:Y:S01]  /*17d0*/  IADD3 R202, R202, 0x80, RZ ;  /* 0x00000080caca7810 */ /* 0x000fe20007ffe0ff */
[C---:B--2---:R-:W-:Y:S02]  /*17e0*/  FADD.FTZ R164, -R27.reuse, R164 ;  /* 0x000000a41ba47221 */ /* 0x044fe40000010100 */
[----:B------:R-:W-:Y:S02]  /*17f0*/  FADD.FTZ R165, -R27, R165 ;  /* 0x000000a51ba57221 */ /* 0x000fe40000010100 */
[----:B------:R-:W-:Y:S02]  /*1800*/  FMUL.FTZ R174, R3, R164 ;  /* 0x000000a403ae7220 */ /* 0x000fe40000410000 */
[----:B---3--:R-:W-:Y:S02]  /*1810*/  FMUL.FTZ R222, R213, R160 ;  /* 0x000000a0d5de7220 */ /* 0x008fe40000410000 */
[----:B------:R-:W-:-:S02]  /*1820*/  FADD.FTZ R166, -R27, R166 ;  /* 0x000000a61ba67221 */ /* 0x000fc40000010100 */
[----:B------:R-:W-:Y:S02]  /*1830*/  FMUL.FTZ R173, R3, R165 ;  /* 0x000000a503ad7220 */ /* 0x000fe40000410000 */
[----:B------:R-:W-:Y:S02]  /*1840*/  FMUL.FTZ R213, R196, R161 ;  /* 0x000000a1c4d57220 */ /* 0x000fe40000410000 */
[----:B------:R-:W-:Y:S02]  /*1850*/  FADD.FTZ R199, R199, R222 ;  /* 0x000000dec7c77221 */ /* 0x000fe40000010000 */
[----:B------:R-:W-:Y:S02]  /*1860*/  FFMA.FTZ R198, R174, R222, R198 ;  /* 0x000000deaec67223 */ /* 0x000fe400000100c6 */
[----:B------:R-:W-:Y:S02]  /*1870*/  FADD.FTZ R167, -R27, R167 ;  /* 0x000000a71ba77221 */ /* 0x000fe40000010100 */
[----:B------:R-:W-:-:S02]  /*1880*/  FMUL.FTZ R27, R3, R166 ;  /* 0x000000a6031b7220 */ /* 0x000fc40000410000 */
[----:B----4-:R-:W-:Y:S02]  /*1890*/  FMUL.FTZ R196, R195, R162 ;  /* 0x000000a2c3c47220 */ /* 0x010fe40000410000 */
        /* <DEDUP_REMOVED lines=16> */
.L_x_10245:
[----:B0-----:R-:W-:Y:S05]  /*19a0*/  BSYNC B0 ;  /* 0x0000000000007941 */ /* 0x001fea0003800000 */
.L_x_10244:
        /* <DEDUP_REMOVED lines=52> */
.L_x_10247:
[----:B0-----:R-:W-:Y:S05]  /*1cf0*/  BSYNC B0 ;  /* 0x0000000000007941 */ /* 0x001fea0003800000 */
.L_x_10246:
[----:B------:R-:W-:Y:S01]  /*1d00*/  BSSY B0, `(.L_x_10248) ;  /* 0x0000033000007945 */ /* 0x000fe20003800000 */
        /* <DEDUP_REMOVED lines=50> */
.L_x_10249:
[----:B0-----:R-:W-:Y:S05]  /*2030*/  BSYNC B0 ;  /* 0x0000000000007941 */ /* 0x001fea0003800000 */
.L_x_10248:
        /* <DEDUP_REMOVED lines=9> */
[----:B------:R-:W-:Y:S01]  /*20d0*/  @P4 LEA.HI.X R11, R202, c[0x0][0x21c], RZ, 0x4, P5 ;  /* 0x00008700ca0b4a11 */ /* 0x000fe200028f24ff */
[----:B------:R-:W-:-:S04]  /*20e0*/  HFMA2.MMA R160, -RZ, RZ, 0, 9.5367431640625e-07 ;  /* 0x00000010ffa07435 */ /* 0x000fc800000001ff */
[----:B------:R0:W5:Y:S06]  /*20f0*/  @P4 LDG.E.128 R140, [R10.64] ;  /* 0x000000040a8c4981 */ /* 0x00016c000c1e1d00 */
[C---:B------:R-:W-:Y:S01]  /*2100*/  IMAD.WIDE.U32 R160, R202.reuse, R160, c[0x0][0x208] ;  /* 0x00008200caa07625 */ /* 0x040fe200078e00a0 */
[----:B0-----:R-:W-:-:S05]  /*2110*/  LEA R10, P4, R202, c[0x0][0x190], 0x2 ;  /* 0x00006400ca0a7a11 */ /* 0x001fca00078810ff */
[----:B------:R-:W2:Y:S01]  /*2120*/  LDG.E.128 R160, [R160.64] ;  /* 0x00000004a0a07981 */ /* 0x000ea2000c1e1d00 */
[C---:B------:R-:W-:Y:S02]  /*2130*/  LEA.HI.X R11, R202.reuse, c[0x0][0x194], RZ, 0x2, P4 ;  /* 0x00006500ca0b7a11 */ /* 0x040fe400020f14ff */
[----:B------:R-:W-:-:S03]  /*2140*/  LEA R164, P4, R202, c[0x0][0x188], 0x4 ;  /* 0x00006200caa47a11 */ /* 0x000fc600078820ff */
[----:B------:R0:W5:Y:S01]  /*2150*/  LDG.E R10, [R10.64] ;  /* 0x000000040a0a7981 */ /* 0x000162000c1e1900 */
[----:B------:R-:W-:Y:S02]  /*2160*/  LEA.HI.X R165, R202, c[0x0][0x18c], RZ, 0x4, P4 ;  /* 0x00006300caa57a11 */ /* 0x000fe400020f24ff */
[----:B-1----:R-:W-:-:S04]  /*2170*/  ISETP.NE.AND P4, PT, R201, RZ, PT ;  /* 0x000000ffc900720c */ /* 0x002fc80003f85270 */
[----:B------:R-:W0:Y:S01]  /*2180*/  LDG.E.128 R164, [R164.64] ;  /* 0x00000004a4a47981 */ /* 0x000e22000c1e1d00 */
[----:B-----5:R-:W-:Y:S02]  /*2190*/  FSEL R12, R200, RZ, !P4 ;  /* 0x000000ffc80c7208 */ /* 0x020fe40006000000 */
[----:B------:R-:W-:Y:S01]  /*21a0*/  IADD3 R202, R202, 0x80, RZ ;  /* 0x00000080caca7810 */ /* 0x000fe20007ffe0ff */
[----:B--2---:R-:W-:Y:S02]  /*21b0*/  FMUL.FTZ R219, R189, R160 ;  /* 0x000000a0bddb7220 */ /* 0x004fe40000410000 */
[----:B---3--:R-:W-:Y:S02]  /*21c0*/  FMUL.FTZ R207, R179, R161 ;  /* 0x000000a1b3cf7220 */ /* 0x008fe40000410000 */
[----:B------:R-:W-:Y:S02]  /*21d0*/  FADD.FTZ R199, R199, R219 ;  /* 0x000000dbc7c77221 */ /* 0x000fe40000010000 */
[----:B0-----:R-:W-:-:S02]  /*21e0*/  FADD.FTZ R11, -R12, R164 ;  /* 0x000000a40c0b7221 */ /* 0x001fc40000010100 */
[C---:B------:R-:W-:Y:S02]  /*21f0*/  FADD.FTZ R165, -R12.reuse, R165 ;  /* 0x000000a50ca57221 */ /* 0x040fe40000010100 */
[C---:B------:R-:W-:Y:S02]  /*2200*/  FMUL.FTZ R11, R3.reuse, R11 ;  /* 0x0000000b030b7220 */ /* 0x040fe40000410000 */
[C---:B------:R-:W-:Y:S02]  /*2210*/  FADD.FTZ R24, -R12.reuse, R166 ;  /* 0x000000a60c187221 */ /* 0x040fe40000010100 */
[----:B------:R-:W-:Y:S02]  /*2220*/  FADD.FTZ R167, -R12, R167 ;  /* 0x000000a70ca77221 */ /* 0x000fe40000010100 */
[----:B------:R-:W-:Y:S02]  /*2230*/  FMUL.FTZ R12, R3, R165 ;  /* 0x000000a5030c7220 */ /* 0x000fe40000410000 */
[----:B------:R-:W-:-:S02]  /*2240*/  FFMA.FTZ R198, R11, R219, R198 ;  /* 0x000000db0bc67223 */ /* 0x000fc400000100c6 */
[----:B------:R-:W-:Y:S02]  /*2250*/  FMUL.FTZ R24, R3, R24 ;  /* 0x0000001803187220 */ /* 0x000fe40000410000 */
[----:B----4-:R-:W-:Y:S02]  /*2260*/  FMUL.FTZ R190, R205, R162 ;  /* 0x000000a2cdbe7220 */ /* 0x010fe40000410000 */
        /* <DEDUP_REMOVED lines=16> */
.L_x_10251:
[----:B------:R-:W-:Y:S05]  /*2370*/  BSYNC B0 ;  /* 0x0000000000007941 */ /* 0x000fea0003800000 */
.L_x_10250:
        /* <DEDUP_REMOVED lines=11> */
[----:B------:R-:W-:-:S05]  /*2430*/  MOV R160, 0x10 ;  /* 0x0000001000a07802 */ /* 0x000fca0000000f00 */
        /* <DEDUP_REMOVED lines=15> */
[----:B------:R-:W-:Y:S02]  /*2530*/  FADD.FTZ R15, -R25, R165 ;  /* 0x000000a5190f7221 */ /* 0x000fe40000010100 */
[----:B------:R-:W-:Y:S02]  /*2540*/  FMUL.FTZ R14, R3, R14 ;  /* 0x0000000e030e7220 */ /* 0x000fe40000410000 */
[----:B------:R-:W-:Y:S02]  /*2550*/  FADD.FTZ R166, -R25, R166 ;  /* 0x000000a619a67221 */ /* 0x000fe40000010100 */
[----:B------:R-:W-:Y:S02]  /*2560*/  FMUL.FTZ R15, R3, R15 ;  /* 0x0000000f030f7220 */ /* 0x000fe40000410000 */
[----:B------:R-:W-:Y:S02]  /*2570*/  FFMA.FTZ R198, R14, R218, R198 ;  /* 0x000000da0ec67223 */ /* 0x000fe400000100c6 */
[----:B------:R-:W-:-:S02]  /*2580*/  FADD.FTZ R167, -R25, R167 ;  /* 0x000000a719a77221 */ /* 0x000fc40000010100 */
        /* <DEDUP_REMOVED lines=18> */
.L_x_10253:
[----:B------:R-:W-:Y:S05]  /*26b0*/  BSYNC B0 ;  /* 0x0000000000007941 */ /* 0x000fea0003800000 */
.L_x_10252:
        /* <DEDUP_REMOVED lines=51> */
.L_x_10255:
[----:B------:R-:W-:Y:S05]  /*29f0*/  BSYNC B0 ;  /* 0x0000000000007941 */ /* 0x000fea0003800000 */
.L_x_10254:
        /* <DEDUP_REMOVED lines=12> */
[----:B-1----:R-:W-:-:S04]  /*2ac0*/  ISETP.NE.AND P4, PT, R201, RZ, PT ;  /* 0x000000ffc900720c */ /* 0x002fc80003f85270 */
[----:B-----5:R-:W-:Y:S02]  /*2ad0*/  FSEL R176, R200, RZ, !P4 ;  /* 0x000000ffc8b07208 */ /* 0x020fe40006000000 */
[----:B------:R-:W-:-:S04]  /*2ae0*/  LEA R200, P4, R202, c[0x0][0x190], 0x2 ;  /* 0x00006400cac87a11 */ /* 0x000fc800078810ff */
[C---:B------:R-:W-:Y:S02]  /*2af0*/  LEA.HI.X R201, R202.reuse, c[0x0][0x194], RZ, 0x2, P4 ;  /* 0x00006500cac97a11 */ /* 0x040fe400020f14ff */
[C---:B0-----:R-:W-:Y:S02]  /*2b00*/  LEA R160, P4, R202.reuse, c[0x0][0x188], 0x4 ;  /* 0x00006200caa07a11 */ /* 0x041fe400078820ff */
[----:B------:R-:W-:Y:S01]  /*2b10*/  MOV R164, 0x10 ;  /* 0x0000001000a47802 */ /* 0x000fe20000000f00 */
[----:B------:R0:W5:Y:S01]  /*2b20*/  LDG.E R19, [R200.64] ;  /* 0x00000004c8137981 */ /* 0x000162000c1e1900 */
[----:B------:R-:W-:-:S03]  /*2b30*/  LEA.HI.X R161, R202, c[0x0][0x18c], RZ, 0x4, P4 ;  /* 0x00006300caa17a11 */ /* 0x000fc600020f24ff */
[----:B------:R-:W-:-:S03]  /*2b40*/  IMAD.WIDE.U32 R164, R202, R164, c[0x0][0x208] ;  /* 0x00008200caa47625 */ /* 0x000fc600078e00a4 */
        /* <DEDUP_REMOVED lines=30> */
.L_x_10257:
[----:B0-----:R-:W-:Y:S05]  /*2d30*/  BSYNC B0 ;  /* 0x0000000000007941 */ /* 0x001fea0003800000 */
.L_x_10256:
[----:B------:R-:W0:Y:S01]  /*2d40*/  S2R R160, SR_TID.X ;  /* 0x0000000000a07919 */ /* 0x000e220000002100 */
[----:B------:R-:W-:-:S02]  /*2d50*/  LOP3.LUT P4, RZ, R225, 0xff, RZ, 0xc0, !PT ;  /* 0x000000ffe1ff7812 */ /* 0x000fc4000788c0ff */
[----:B0-----:R-:W-:-:S04]  /*2d60*/  SHF.R.U32.HI R165, RZ, 0x5, R160 ;  /* 0x00000005ffa57819 */ /* 0x001fc800000116a0 */
[----:B------:R-:W-:-:S07]  /*2d70*/  LOP3.LUT R164, R165, 0x7fffffc, RZ, 0xc0, !PT ;  /* 0x07fffffca5a47812 */ /* 0x000fce00078ec0ff */
[----:B------:R-:W-:Y:S02]  /*2d80*/  @!P4 IADD3 R164, R164, 0x4, RZ ;  /* 0x00000004a4a4c810 */ /* 0x000fe40007ffe0ff */
[----:B------:R-:W-:Y:S01]  /*2d90*/  LOP3.LUT P4, RZ, R160, 0x1f, RZ, 0xc0, !PT ;  /* 0x0000001fa0ff7812 */ /* 0x000fe2000788c0ff */
[----:B------:R-:W-:Y:S10]  /*2da0*/  BRA.DIV ~URZ, `(.L_x_10258) ;  /* 0x00002c627f007947 */ /* 0x000ff4000b800000 */
[----:B------:R0:W2:Y:S02]  /*2db0*/  SHFL.DOWN PT, R163, R199, 0x10, 0x1f ;  /* 0x0a001f00c7a37f89 */ /* 0x0000a400000e0000 */
.L_x_10277:
        /* <DEDUP_REMOVED lines=11> */
[----:B0-----:R-:W0:Y:S01]  /*2e70*/  SHFL.DOWN PT, R199, R163, 0x2, 0x1f ;  /* 0x08401f00a3c77f89 */ /* 0x001e2200000e0000 */
[----:B--2---:R-:W-:Y:S02]  /*2e80*/  FADD.FTZ R198, R198, R160 ;  /* 0x000000a0c6c67221 */ /* 0x004fe40000010000 */
[----:B0-----:R-:W-:-:S03]  /*2e90*/  FADD.FTZ R199, R163, R199 ;  /* 0x000000c7a3c77221 */ /* 0x001fc60000010000 */
[----:B------:R-:W0:Y:S04]  /*2ea0*/  SHFL.DOWN PT, R160, R198, 0x2, 0x1f ;  /* 0x08401f00c6a07f89 */ /* 0x000e2800000e0000 */
[----:B------:R2:W3:Y:S01]  /*2eb0*/  SHFL.DOWN PT, R163, R199, 0x1, 0x1f ;  /* 0x08201f00c7a37f89 */ /* 0x0004e200000e0000 */
[----:B0-----:R-:W-:-:S05]  /*2ec0*/  FADD.FTZ R198, R198, R160 ;  /* 0x000000a0c6c67221 */ /* 0x001fca0000010000 */
[----:B------:R2:W0:Y:S02]  /*2ed0*/  SHFL.DOWN PT, R161, R198, 0x1, 0x1f ;  /* 0x08201f00c6a17f89 */ /* 0x00042400000e0000 */
.L_x_10278:
[----:B---3--:R-:W-:Y:S01]  /*2ee0*/  @!P4 LOP3.LUT R162, R165, 0x3, RZ, 0xc0, !PT ;  /* 0x00000003a5a2c812 */ /* 0x008fe200078ec0ff */
[----:B------:R-:W-:Y:S01]  /*2ef0*/  FADD.FTZ R160, R163, R199 ;  /* 0x000000c7a3a07221 */ /* 0x000fe20000010000 */
[----:B------:R-:W-:Y:S01]  /*2f00*/  WARPSYNC 0xffffffff ;  /* 0xffffffff00007948 */ /* 0x000fe20003800000 */
[----:B0-----:R-:W-:Y:S01]  /*2f10*/  FADD.FTZ R161, R161, R198 ;  /* 0x000000c6a1a17221 */ /* 0x001fe20000010000 */
[----:B------:R-:W-:Y:S01]  /*2f20*/  @!P4 IADD3 R162, R164, R162, RZ ;  /* 0x000000a2a4a2c210 */ /* 0x000fe20007ffe0ff */
[----:B-----5:R-:W0:Y:S01]  /*2f30*/  LDC.U8 R200, c[0x0][0x1f0] ;  /* 0x00007c00ffc87b82 */ /* 0x020e220000000000 */
[----:B------:R-:W-:Y:S01]  /*2f40*/  LOP3.LUT P5, RZ, R4, 0xffffff80, RZ, 0xc0, !PT ;  /* 0xffffff8004ff7812 */ /* 0x000fe200078ac0ff */
[----:B------:R-:W-:Y:S02]  /*2f50*/  BSSY B0, `(.L_x_10260) ;  /* 0x0000058000007945 */ /* 0x000fe40003800000 */
[----:B------:R-:W-:Y:S04]  /*2f60*/  @!P4 STS.64 [R162.X8+0x4000], R160 ;  /* 0x004000a0a200c388 */ /* 0x000fe80000008a00 */
[----:B------:R-:W-:Y:S06]  /*2f70*/  BAR.SYNC.DEFER_BLOCKING 0x0 ;  /* 0x0000000000007b1d */ /* 0x000fec0000010000 */
[----:B------:R-:W3:Y:S02]  /*2f80*/  LDS.128 R160, [R164.X8+0x4000] ;  /* 0x00400000a4a07984 */ /* 0x000ee40000008c00 */
[----:B---3--:R-:W-:-:S02]  /*2f90*/  FADD.FTZ R160, RZ, R160 ;  /* 0x000000a0ffa07221 */ /* 0x008fc40000010000 */
[----:B------:R-:W-:Y:S02]  /*2fa0*/  FADD.FTZ R161, RZ, R161 ;  /* 0x000000a1ffa17221 */ /* 0x000fe40000010000 */
[----:B------:R-:W-:Y:S02]  /*2fb0*/  FADD.FTZ R165, R162, R160 ;  /* 0x000000a0a2a57221 */ /* 0x000fe40000010000 */
[----:B------:R-:W-:Y:S02]  /*2fc0*/  FADD.FTZ R166, R163, R161 ;  /* 0x000000a1a3a67221 */ /* 0x000fe40000010000 */
[----:B------:R-:W3:Y:S02]  /*2fd0*/  LDS.128 R160, [R164.X8+0x4010] ;  /* 0x00401000a4a07984 */ /* 0x000ee40000008c00 */
[----:B---3--:R-:W-:Y:S02]  /*2fe0*/  FADD.FTZ R160, R165, R160 ;  /* 0x000000a0a5a07221 */ /* 0x008fe40000010000 */
[----:B------:R-:W-:-:S02]  /*2ff0*/  FADD.FTZ R161, R166, R161 ;  /* 0x000000a1a6a17221 */ /* 0x000fc40000010000 */
[----:B------:R-:W-:Y:S02]  /*3000*/  FADD.FTZ R160, R162, R160 ;  /* 0x000000a0a2a07221 */ /* 0x000fe40000010000 */
[----:B------:R-:W-:Y:S02]  /*3010*/  FADD.FTZ R161, R163, R161 ;  /* 0x000000a1a3a17221 */ /* 0x000fe40000010000 */
[----:B------:R-:W-:Y:S02]  /*3020*/  FMUL.FTZ R164, R160, c[0x0][0x1e0] ;  /* 0x00007800a0a47a20 */ /* 0x000fe40000410000 */
[----:B------:R-:W-:Y:S01]  /*3030*/  FMUL.FTZ R165, R161, c[0x0][0x1e0] ;  /* 0x00007800a1a57a20 */ /* 0x000fe20000410000 */
[----:B------:R-:W-:Y:S05]  /*3040*/  @!P5 BRA `(.L_x_10261) ;  /* 0x000004800000d947 */ /* 0x000fea0003800000 */
[----:B0-2---:R-:W-:Y:S01]  /*3050*/  HFMA2.MMA R198, -RZ, RZ, 0, 9.5367431640625e-07 ;  /* 0x00000010ffc67435 */ /* 0x005fe200000001ff */
[----:B------:R-:W2:Y:S04]  /*3060*/  LDL R204, [R1+0x10] ;  /* 0x0000100001cc7983 */ /* 0x000ea80000100800 */
[----:B------:R-:W3:Y:S04]  /*3070*/  LDL R202, [R1+0xc] ;  /* 0x00000c0001ca7983 */ /* 0x000ee80000100800 */
[----:B------:R-:W4:Y:S01]  /*3080*/  LDL R199, [R1+0x4] ;  /* 0x0000040001c77983 */ /* 0x000f220000100800 */
[----:B------:R-:W-:-:S03]  /*3090*/  IMAD.WIDE.U32 R160, R20, R198, c[0x0][0x170] ;  /* 0x00005c0014a07625 */ /* 0x000fc600078e00c6 */
[----:B-1----:R-:W5:Y:S01]  /*30a0*/  LDL R201, [R1+0x8] ;  /* 0x0000080001c97983 */ /* 0x002f620000100800 */
[----:B------:R-:W-:-:S03]  /*30b0*/  ISETP.NE.AND P4, PT, R200, RZ, PT ;  /* 0x000000ffc800720c */ /* 0x000fc60003f85270 */
[----:B------:R-:W2:Y:S01]  /*30c0*/  LDG.E.128 R160, [R160.64] ;  /* 0x00000004a0a07981 */ /* 0x000ea2000c1e1d00 */
[----:B------:R-:W-:Y:S02]  /*30d0*/  FSEL R166, R164, RZ, !P4 ;  /* 0x000000ffa4a67208 */ /* 0x000fe40006000000 */
[----:B------:R-:W-:-:S03]  /*30e0*/  ISETP.NE.U32.AND P5, PT, RZ, c[0x0][0x218], PT ;  /* 0x00008600ff007a0c */ /* 0x000fc60003fa5070 */
[----:B------:R-:W-:Y:S01]  /*30f0*/  FFMA.FTZ R167, R6, R165, R166 ;  /* 0x000000a506a77223 */ /* 0x000fe200000100a6 */
[----:B------:R-:W-:-:S03]  /*3100*/  ISETP.NE.AND.EX P5, PT, RZ, c[0x0][0x21c], PT, P5 ;  /* 0x00008700ff007a0c */ /* 0x000fc60003fa5350 */
[----:B------:R-:W-:Y:S01]  /*3110*/  FADD.FTZ R167, R21, -R167 ;  /* 0x800000a715a77221 */ /* 0x000fe20000010000 */
[----:B------:R-:W-:-:S03]  /*3120*/  ISETP.NE.U32.AND P4, PT, RZ, c[0x0][0x258], PT ;  /* 0x00009600ff007a0c */ /* 0x000fc60003f85070 */
[----:B------:R-:W-:Y:S01]  /*3130*/  FMUL.FTZ R167, R3, R167 ;  /* 0x000000a703a77220 */ /* 0x000fe20000410000 */
[----:B------:R-:W-:-:S05]  /*3140*/  ISETP.NE.AND.EX P4, PT, RZ, c[0x0][0x25c], PT, P4 ;  /* 0x00009700ff007a0c */ /* 0x000fca0003f85340 */
[----:B------:R-:W-:-:S05]  /*3150*/  @P5 FADD.FTZ R167, R36, R167 ;  /* 0x000000a724a75221 */ /* 0x000fca0000010000 */
[C---:B------:R-:W-:Y:S01]  /*3160*/  SEL R156, R167.reuse, R156, P4 ;  /* 0x0000009ca79c7207 */ /* 0x040fe20002000000 */
[----:B------:R-:W-:Y:S01]  /*3170*/  FMUL.FTZ R167, R167, R2 ;  /* 0x00000002a7a77220 */ /* 0x000fe20000410000 */
[----:B------:R-:W-:-:S03]  /*3180*/  LOP3.LUT P6, RZ, R5, 0xff, RZ, 0xc0, !PT ;  /* 0x000000ff05ff7812 */ /* 0x000fc600078cc0ff */
[----:B------:R-:W-:-:S04]  /*3190*/  FMUL.FTZ R167, R167, c[0x0][0x1e8] ;  /* 0x00007a00a7a77a20 */ /* 0x000fc80000410000 */
[----:B--2---:R-:W-:-:S05]  /*31a0*/  FMUL.FTZ R160, R167, R160 ;  /* 0x000000a0a7a07220 */ /* 0x004fca0000410000 */
[----:B------:R-:W-:-:S05]  /*31b0*/  FSEL R160, R160, RZ, P6 ;  /* 0x000000ffa0a07208 */ /* 0x000fca0003000000 */
[----:B------:R-:W-:Y:S01]  /*31c0*/  FADD.FTZ R68, R68, R160 ;  /* 0x000000a044447221 */ /* 0x000fe20000010000 */
[----:B------:R-:W-:Y:S01]  /*31d0*/  MOV R160, RZ ;  /* 0x000000ff00a07202 */ /* 0x000fe20000000f00 */
[----:B------:R-:W-:Y:S02]  /*31e0*/  @P6 FMUL.FTZ R160, R204, R167 ;  /* 0x000000a7cca06220 */ /* 0x000fe40000410000 */
[----:B------:R-:W-:-:S04]  /*31f0*/  FFMA.FTZ R167, R175, R165, R166 ;  /* 0x000000a5afa77223 */ /* 0x000fc800000100a6 */
[----:B------:R-:W-:-:S04]  /*3200*/  FADD.FTZ R167, R214, -R167 ;  /* 0x800000a7d6a77221 */ /* 0x000fc80000010000 */
[----:B------:R-:W-:-:S04]  /*3210*/  FMUL.FTZ R167, R3, R167 ;  /* 0x000000a703a77220 */ /* 0x000fc80000410000 */
[----:B------:R-:W-:-:S05]  /*3220*/  @P5 FADD.FTZ R167, R37, R167 ;  /* 0x000000a725a75221 */ /* 0x000fca0000010000 */
[C---:B------:R-:W-:Y:S01]  /*3230*/  SEL R157, R167.reuse, R157, P4 ;  /* 0x0000009da79d7207 */ /* 0x040fe20002000000 */
[----:B------:R-:W-:-:S04]  /*3240*/  FMUL.FTZ R167, R167, R2 ;  /* 0x00000002a7a77220 */ /* 0x000fc80000410000 */
[----:B------:R-:W-:Y:S01]  /*3250*/  FMUL.FTZ R167, R167, c[0x0][0x1e8] ;  /* 0x00007a00a7a77a20 */ /* 0x000fe20000410000 */
[----:B------:R-:W-:-:S03]  /*3260*/  LOP3.LUT P6, RZ, R5, 0xff00, RZ, 0xc0, !PT ;  /* 0x0000ff0005ff7812 */ /* 0x000fc600078cc0ff */
[----:B------:R-:W-:-:S05]  /*3270*/  FMUL.FTZ R161, R161, R167 ;  /* 0x000000a7a1a17220 */ /* 0x000fca0000410000 */
[----:B------:R-:W-:-:S05]  /*3280*/  FSEL R161, R161, RZ, P6 ;  /* 0x000000ffa1a17208 */ /* 0x000fca0003000000 */
[----:B------:R-:W-:Y:S01]  /*3290*/  FADD.FTZ R69, R69, R161 ;  /* 0x000000a145457221 */ /* 0x000fe20000010000 */
[----:B------:R-:W-:-:S06]  /*32a0*/  HFMA2.MMA R161, -RZ, RZ, 0, 0 ;  /* 0x00000000ffa17435 */ /* 0x000fcc00000001ff */
[----:B---3--:R-:W-:Y:S02]  /*32b0*/  @P6 FMUL.FTZ R161, R202, R167 ;  /* 0x000000a7caa16220 */ /* 0x008fe40000410000 */
[-CC-:B------:R-:W-:Y:S02]  /*32c0*/  FFMA.FTZ R167, R22, R165.reuse, R166.reuse ;  /* 0x000000a516a77223 */ /* 0x180fe400000100a6 */
[----:B------:R-:W-:-:S04]  /*32d0*/  FFMA.FTZ R166, R211, R165, R166 ;  /* 0x000000a5d3a67223 */ /* 0x000fc800000100a6 */
[----:B------:R-:W-:-:S04]  /*32e0*/  FADD.FTZ R166, R210, -R166 ;  /* 0x800000a6d2a67221 */ /* 0x000fc80000010000 */
[----:B------:R-:W-:Y:S02]  /*32f0*/  FMUL.FTZ R166, R3, R166 ;  /* 0x000000a603a67220 */ /* 0x000fe40000410000 */
[----:B------:R-:W-:Y:S02]  /*3300*/  FADD.FTZ R167, R212, -R167 ;  /* 0x800000a7d4a77221 */ /* 0x000fe40000010000 */
[----:B------:R-:W-:Y:S02]  /*3310*/  @P5 FADD.FTZ R166, R39, R166 ;  /* 0x000000a627a65221 */ /* 0x000fe40000010000 */
[----:B------:R-:W-:-:S03]  /*3320*/  FMUL.FTZ R167, R3, R167 ;  /* 0x000000a703a77220 */ /* 0x000fc60000410000 */
[C---:B------:R-:W-:Y:S01]  /*3330*/  SEL R159, R166.reuse, R159, P4 ;  /* 0x0000009fa69f7207 */ /* 0x040fe20002000000 */
[----:B------:R-:W-:Y:S02]  /*3340*/  FMUL.FTZ R166, R166, R2 ;  /* 0x00000002a6a67220 */ /* 0x000fe40000410000 */
[----:B------:R-:W-:Y:S02]  /*3350*/  @P5 FADD.FTZ R167, R38, R167 ;  /* 0x000000a726a75221 */ /* 0x000fe40000010000 */
[----:B------:R-:W-:-:S03]  /*3360*/  FMUL.FTZ R166, R166, c[0x0][0x1e8] ;  /* 0x00007a00a6a67a20 */ /* 0x000fc60000410000 */
[----:B------:R-:W-:Y:S01]  /*3370*/  SEL R158, R167, R158, P4 ;  /* 0x0000009ea79e7207 */ /* 0x000fe20002000000 */
[----:B------:R-:W-:Y:S01]  /*3380*/  FMUL.FTZ R163, R163, R166 ;  /* 0x000000a6a3a37220 */ /* 0x000fe20000410000 */
[----:B------:R-:W-:-:S04]  /*3390*/  LOP3.LUT P4, RZ, R5, 0xff000000, RZ, 0xc0, !PT ;  /* 0xff00000005ff7812 */ /* 0x000fc8000788c0ff */
[----:B------:R-:W-:Y:S01]  /*33a0*/  FSEL R163, R163, RZ, P4 ;  /* 0x000000ffa3a37208 */ /* 0x000fe20002000000 */
[----:B------:R-:W-:-:S04]  /*33b0*/  FMUL.FTZ R167, R167, R2 ;  /* 0x00000002a7a77220 */ /* 0x000fc80000410000 */
[----:B------:R-:W-:Y:S01]  /*33c0*/  FADD.FTZ R71, R71, R163 ;  /* 0x000000a347477221 */ /* 0x000fe20000010000 */
[----:B------:R-:W-:Y:S01]  /*33d0*/  HFMA2.MMA R163, -RZ, RZ, 0, 0 ;  /* 0x00000000ffa37435 */ /* 0x000fe200000001ff */
[----:B------:R-:W-:Y:S01]  /*33e0*/  FMUL.FTZ R167, R167, c[0x0][0x1e8] ;  /* 0x00007a00a7a77a20 */ /* 0x000fe20000410000 */
[----:B------:R-:W-:-:S04]  /*33f0*/  LOP3.LUT P6, RZ, R5, 0xff0000, RZ, 0xc0, !PT ;  /* 0x00ff000005ff7812 */ /* 0x000fc800078cc0ff */
[----:B----4-:R-:W-:Y:S01]  /*3400*/  @P4 FMUL.FTZ R163, R199, R166 ;  /* 0x000000a6c7a34220 */ /* 0x010fe20000410000 */
[----:B------:R-:W-:Y:S01]  /*3410*/  ISETP.NE.U32.AND P4, PT, RZ, c[0x0][0x258], PT ;  /* 0x00009600ff007a0c */ /* 0x000fe20003f85070 */
[----:B------:R-:W-:-:S03]  /*3420*/  FMUL.FTZ R162, R162, R167 ;  /* 0x000000a7a2a27220 */ /* 0x000fc60000410000 */
[----:B------:R-:W-:Y:S02]  /*3430*/  ISETP.NE.AND.EX P4, PT, RZ, c[0x0][0x25c], PT, P4 ;  /* 0x00009700ff007a0c */ /* 0x000fe40003f85340 */
[----:B------:R-:W-:-:S05]  /*3440*/  FSEL R162, R162, RZ, P6 ;  /* 0x000000ffa2a27208 */ /* 0x000fca0003000000 */
[----:B------:R-:W-:Y:S01]  /*3450*/  FADD.FTZ R70, R70, R162 ;  /* 0x000000a246467221 */ /* 0x000fe20000010000 */
[----:B------:R-:W-:Y:S01]  /*3460*/  MOV R162, RZ ;  /* 0x000000ff00a27202 */ /* 0x000fe20000000f00 */
[----:B-----5:R-:W-:-:S04]  /*3470*/  @P6 FMUL.FTZ R162, R201, R167 ;  /* 0x000000a7c9a26220 */ /* 0x020fc80000410000 */
[----:B------:R-:W-:-:S05]  /*3480*/  @P4 IMAD.WIDE.U32 R166, R20, R198, c[0x0][0x258] ;  /* 0x0000960014a64625 */ /* 0x000fca00078e00c6 */
[----:B------:R0:W-:Y:S02]  /*3490*/  @P4 STG.E.128 [R166.64], R156 ;  /* 0x0000009ca6004986 */ /* 0x0001e4000c101d04 */
[----:B0-----:R-:W-:-:S05]  /*34a0*/  IMAD.WIDE.U32 R166, R20, R198, c[0x0][0x248] ;  /* 0x0000920014a67625 */ /* 0x001fca00078e00c6 */
[----:B------:R0:W-:Y:S01]  /*34b0*/  STG.E.128 [R166.64], R160 ;  /* 0x000000a0a6007986 */ /* 0x0001e2000c101d04 */
[----:B------:R-:W-:-:S03]  /*34c0*/  IADD3 R20, R20, 0x80, RZ ;  /* 0x0000008014147810 */ /* 0x000fc60007ffe0ff */
.L_x_10261:
[----:B0-----:R-:W-:Y:S05]  /*34d0*/  BSYNC B0 ;  /* 0x0000000000007941 */ /* 0x001fea0003800000 */
.L_x_10260:
[----:B------:R-:W-:Y:S01]  /*34e0*/  ISETP.GE.U32.AND P4, PT, R4, 0x100, PT ;  /* 0x000001000400780c */ /* 0x000fe20003f86070 */
[----:B------:R-:W-:-:S12]  /*34f0*/  BSSY B0, `(.L_x_10262) ;  /* 0x0000049000007945 */ /* 0x000fd80003800000 */
[----:B------:R-:W-:Y:S05]  /*3500*/  @!P4 BRA `(.L_x_10263) ;  /* 0x000004700000c947 */ /* 0x000fea0003800000 */
[----:B------:R-:W-:Y:S01]  /*3510*/  MOV R160, 0x10 ;  /* 0x0000001000a07802 */ /* 0x000fe20000000f00 */
[----:B--2---:R-:W2:Y:S01]  /*3520*/  LDL R198, [R1] ;  /* 0x0000000001c67983 */ /* 0x004ea20000100800 */
[----:B------:R-:W-:-:S03]  /*3530*/  ISETP.NE.AND P4, PT, R200, RZ, PT ;  /* 0x000000ffc800720c */ /* 0x000fc60003f85270 */
[----:B------:R-:W-:Y:S01]  /*3540*/  IMAD.WIDE.U32 R160, R20, R160, c[0x0][0x170] ;  /* 0x00005c0014a07625 */ /* 0x000fe200078e00a0 */
[----:B------:R-:W-:-:S05]  /*3550*/  FSEL R166, R164, RZ, !P4 ;  /* 0x000000ffa4a67208 */ /* 0x000fca0006000000 */
[----:B------:R-:W3:Y:S01]  /*3560*/  LDG.E.128 R160, [R160.64] ;  /* 0x00000004a0a07981 */ /* 0x000ee2000c1e1d00 */
[----:B------:R-:W-:Y:S01]  /*3570*/  ISETP.NE.U32.AND P5, PT, RZ, c[0x0][0x218], PT ;  /* 0x00008600ff007a0c */ /* 0x000fe20003fa5070 */
[----:B------:R-:W-:Y:S01]  /*3580*/  FFMA.FTZ R167, R174, R165, R166 ;  /* 0x000000a5aea77223 */ /* 0x000fe200000100a6 */
[----:B------:R-:W-:Y:S02]  /*3590*/  ISETP.NE.U32.AND P4, PT, RZ, c[0x0][0x258], PT ;  /* 0x00009600ff007a0c */ /* 0x000fe40003f85070 */
[----:B------:R-:W-:Y:S01]  /*35a0*/  ISETP.NE.AND.EX P5, PT, RZ, c[0x0][0x21c], PT, P5 ;  /* 0x00008700ff007a0c */ /* 0x000fe20003fa5350 */
[----:B------:R-:W-:Y:S01]  /*35b0*/  FADD.FTZ R167, R222, -R167 ;  /* 0x800000a7dea77221 */ /* 0x000fe20000010000 */
[----:B------:R-:W-:Y:S02]  /*35c0*/  ISETP.NE.AND.EX P4, PT, RZ, c[0x0][0x25c], PT, P4 ;  /* 0x00009700ff007a0c */ /* 0x000fe40003f85340 */
[----:B------:R-:W-:Y:S01]  /*35d0*/  LOP3.LUT P6, RZ, R7, 0xff, RZ, 0xc0, !PT ;  /* 0x000000ff07ff7812 */ /* 0x000fe200078cc0ff */
[----:B------:R-:W-:-:S08]  /*35e0*/  FMUL.FTZ R167, R3, R167 ;  /* 0x000000a703a77220 */ /* 0x000fd00000410000 */
[----:B------:R-:W-:-:S05]  /*35f0*/  @P5 FADD.FTZ R167, R32, R167 ;  /* 0x000000a720a75221 */ /* 0x000fca0000010000 */
[C---:B------:R-:W-:Y:S01]  /*3600*/  SEL R156, R167.reuse, R156, P4 ;  /* 0x0000009ca79c7207 */ /* 0x040fe20002000000 */
[----:B------:R-:W-:-:S04]  /*3610*/  FMUL.FTZ R167, R167, R2 ;  /* 0x00000002a7a77220 */ /* 0x000fc80000410000 */
[----:B------:R-:W-:-:S04]  /*3620*/  FMUL.FTZ R167, R167, c[0x0][0x1e8] ;  /* 0x00007a00a7a77a20 */ /* 0x000fc80000410000 */
[----:B---3--:R-:W-:-:S05]  /*3630*/  FMUL.FTZ R160, R167, R160 ;  /* 0x000000a0a7a07220 */ /* 0x008fca0000410000 */
[----:B------:R-:W-:-:S05]  /*3640*/  FSEL R160, R160, RZ, P6 ;  /* 0x000000ffa0a07208 */ /* 0x000fca0003000000 */
[----:B------:R-:W-:Y:S01]  /*3650*/  FADD.FTZ R64, R64, R160 ;  /* 0x000000a040407221 */ /* 0x000fe20000010000 */
[----:B------:R-:W-:-:S06]  /*3660*/  HFMA2.MMA R160, -RZ, RZ, 0, 0 ;  /* 0x00000000ffa07435 */ /* 0x000fcc00000001ff */
[----:B--2---:R-:W-:Y:S01]  /*3670*/  @P6 FMUL.FTZ R160, R198, R167 ;  /* 0x000000a7c6a06220 */ /* 0x004fe20000410000 */
[----:B------:R-:W-:Y:S01]  /*3680*/  LOP3.LUT P6, RZ, R7, 0xff00, RZ, 0xc0, !PT ;  /* 0x0000ff0007ff7812 */ /* 0x000fe200078cc0ff */
[----:B------:R-:W-:-:S04]  /*3690*/  FFMA.FTZ R167, R173, R165, R166 ;  /* 0x000000a5ada77223 */ /* 0x000fc800000100a6 */
[----:B------:R-:W-:-:S04]  /*36a0*/  FADD.FTZ R167, R213, -R167 ;  /* 0x800000a7d5a77221 */ /* 0x000fc80000010000 */
[----:B------:R-:W-:-:S04]  /*36b0*/  FMUL.FTZ R167, R3, R167 ;  /* 0x000000a703a77220 */ /* 0x000fc80000410000 */
[----:B------:R-:W-:-:S05]  /*36c0*/  @P5 FADD.FTZ R167, R33, R167 ;  /* 0x000000a721a75221 */ /* 0x000fca0000010000 */
[C---:B------:R-:W-:Y:S01]  /*36d0*/  SEL R157, R167.reuse, R157, P4 ;  /* 0x0000009da79d7207 */ /* 0x040fe20002000000 */
[----:B------:R-:W-:-:S04]  /*36e0*/  FMUL.FTZ R167, R167, R2 ;  /* 0x00000002a7a77220 */ /* 0x000fc80000410000 */
[----:B------:R-:W-:-:S04]  /*36f0*/  FMUL.FTZ R167, R167, c[0x0][0x1e8] ;  /* 0x00007a00a7a77a20 */ /* 0x000fc80000410000 */
[----:B------:R-:W-:-:S05]  /*3700*/  FMUL.FTZ R161, R161, R167 ;  /* 0x000000a7a1a17220 */ /* 0x000fca0000410000 */
[----:B------:R-:W-:-:S05]  /*3710*/  FSEL R161, R161, RZ, P6 ;  /* 0x000000ffa1a17208 */ /* 0x000fca0003000000 */
[----:B------:R-:W-:Y:S01]  /*3720*/  FADD.FTZ R65, R65, R161 ;  /* 0x000000a141417221 */ /* 0x000fe20000010000 */
[----:B------:R-:W-:Y:S01]  /*3730*/  MOV R161, RZ ;  /* 0x000000ff00a17202 */ /* 0x000fe20000000f00 */
[----:B------:R-:W-:Y:S01]  /*3740*/  @P6 FMUL.FTZ R161, R252, R167 ;  /* 0x000000a7fca16220 */ /* 0x000fe20000410000 */
[----:B------:R-:W-:Y:S01]  /*3750*/  LOP3.LUT P6, RZ, R7, 0xff0000, RZ, 0xc0, !PT ;  /* 0x00ff000007ff7812 */ /* 0x000fe200078cc0ff */
[-CC-:B------:R-:W-:Y:S02]  /*3760*/  FFMA.FTZ R167, R27, R165.reuse, R166.reuse ;  /* 0x000000a51ba77223 */ /* 0x180fe400000100a6 */
[----:B------:R-:W-:Y:S02]  /*3770*/  FFMA.FTZ R166, R195, R165, R166 ;  /* 0x000000a5c3a67223 */ /* 0x000fe400000100a6 */
[----:B------:R-:W-:Y:S02]  /*3780*/  FADD.FTZ R167, R196, -R167 ;  /* 0x800000a7c4a77221 */ /* 0x000fe40000010000 */
[----:B------:R-:W-:-:S02]  /*3790*/  FADD.FTZ R166, R182, -R166 ;  /* 0x800000a6b6a67221 */ /* 0x000fc40000010000 */
[C---:B------:R-:W-:Y:S02]  /*37a0*/  FMUL.FTZ R167, R3.reuse, R167 ;  /* 0x000000a703a77220 */ /* 0x040fe40000410000 */
[----:B------:R-:W-:Y:S02]  /*37b0*/  FMUL.FTZ R166, R3, R166 ;  /* 0x000000a603a67220 */ /* 0x000fe40000410000 */
[----:B------:R-:W-:Y:S02]  /*37c0*/  @P5 FADD.FTZ R167, R34, R167 ;  /* 0x000000a722a75221 */ /* 0x000fe40000010000 */
[----:B------:R-:W-:-:S03]  /*37d0*/  @P5 FADD.FTZ R166, R35, R166 ;  /* 0x000000a623a65221 */ /* 0x000fc60000010000 */
[C---:B------:R-:W-:Y:S01]  /*37e0*/  SEL R158, R167.reuse, R158, P4 ;  /* 0x0000009ea79e7207 */ /* 0x040fe20002000000 */
[-C--:B------:R-:W-:Y:S01]  /*37f0*/  FMUL.FTZ R167, R167, R2.reuse ;  /* 0x00000002a7a77220 */ /* 0x080fe20000410000 */
[C---:B------:R-:W-:Y:S01]  /*3800*/  SEL R159, R166.reuse, R159, P4 ;  /* 0x0000009fa69f7207 */ /* 0x040fe20002000000 */
[----:B------:R-:W-:Y:S01]  /*3810*/  FMUL.FTZ R166, R166, R2 ;  /* 0x00000002a6a67220 */ /* 0x000fe20000410000 */
[----:B------:R-:W-:Y:S01]  /*3820*/  LOP3.LUT P4, RZ, R7, 0xff000000, RZ, 0xc0, !PT ;  /* 0xff00000007ff7812 */ /* 0x000fe2000788c0ff */
[----:B------:R-:W-:Y:S02]  /*3830*/  FMUL.FTZ R167, R167, c[0x0][0x1e8] ;  /* 0x00007a00a7a77a20 */ /* 0x000fe40000410000 */
[----:B------:R-:W-:Y:S02]  /*3840*/  FMUL.FTZ R166, R166, c[0x0][0x1e8] ;  /* 0x00007a00a6a67a20 */ /* 0x000fe40000410000 */
[----:B------:R-:W-:Y:S02]  /*3850*/  FMUL.FTZ R162, R162, R167 ;  /* 0x000000a7a2a27220 */ /* 0x000fe40000410000 */
[----:B------:R-:W-:-:S03]  /*3860*/  FMUL.FTZ R163, R163, R166 ;  /* 0x000000a6a3a37220 */ /* 0x000fc60000410000 */
[----:B------:R-:W-:Y:S02]  /*3870*/  FSEL R162, R162, RZ, P6 ;  /* 0x000000ffa2a27208 */ /* 0x000fe40003000000 */
[----:B------:R-:W-:-:S03]  /*3880*/  FSEL R163, R163, RZ, P4 ;  /* 0x000000ffa3a37208 */ /* 0x000fc60002000000 */
[----:B------:R-:W-:Y:S01]  /*3890*/  FADD.FTZ R66, R66, R162 ;  /* 0x000000a242427221 */ /* 0x000fe20000010000 */
[----:B------:R-:W-:Y:S01]  /*38a0*/  HFMA2.MMA R162, -RZ, RZ, 0, 0 ;  /* 0x00000000ffa27435 */ /* 0x000fe200000001ff */
[----:B------:R-:W-:Y:S01]  /*38b0*/  FADD.FTZ R67, R67, R163 ;  /* 0x000000a343437221 */ /* 0x000fe20000010000 */
[----:B------:R-:W-:Y:S01]  /*38c0*/  MOV R163, RZ ;  /* 0x000000ff00a37202 */ /* 0x000fe20000000f00 */
[----:B------:R-:W-:Y:S01]  /*38d0*/  @P4 FMUL.FTZ R163, R250, R166 ;  /* 0x000000a6faa34220 */ /* 0x000fe20000410000 */
[----:B------:R-:W-:Y:S02]  /*38e0*/  ISETP.NE.U32.AND P4, PT, RZ, c[0x0][0x258], PT ;  /* 0x00009600ff007a0c */ /* 0x000fe40003f85070 */
[----:B------:R-:W-:Y:S02]  /*38f0*/  @P6 FMUL.FTZ R162, R251, R167 ;  /* 0x000000a7fba26220 */ /* 0x000fe40000410000 */
[----:B------:R-:W-:-:S13]  /*3900*/  ISETP.NE.AND.EX P4, PT, RZ, c[0x0][0x25c], PT, P4 ;  /* 0x00009700ff007a0c */ /* 0x000fda0003f85340 */
[----:B------:R-:W-:-:S04]  /*3910*/  @P4 LEA R166, P5, R20, c[0x0][0x258], 0x4 ;  /* 0x0000960014a64a11 */ /* 0x000fc800078a20ff */
[----:B------:R-:W-:-:S05]  /*3920*/  @P4 LEA.HI.X R167, R20, c[0x0][0x25c], RZ, 0x4, P5 ;  /* 0x0000970014a74a11 */ /* 0x000fca00028f24ff */
[----:B------:R0:W-:Y:S02]  /*3930*/  @P4 STG.E.128 [R166.64], R156 ;  /* 0x0000009ca6004986 */ /* 0x0001e4000c101d04 */
[----:B0-----:R-:W-:-:S04]  /*3940*/  LEA R166, P4, R20, c[0x0][0x248], 0x4 ;  /* 0x0000920014a67a11 */ /* 0x001fc800078820ff */
[C---:B------:R-:W-:Y:S02]  /*3950*/  LEA.HI.X R167, R20.reuse, c[0x0][0x24c], RZ, 0x4, P4 ;  /* 0x0000930014a77a11 */ /* 0x040fe400020f24ff */
[----:B------:R-:W-:-:S03]  /*3960*/  IADD3 R20, R20, 0x80, RZ ;  /* 0x0000008014147810 */ /* 0x000fc60007ffe0ff */
[----:B------:R0:W-:Y:S04]  /*3970*/  STG.E.128 [R166.64], R160 ;  /* 0x000000a0a6007986 */ /* 0x0001e8000c101d04 */
.L_x_10263:
[----:B------:R-:W-:Y:S05]  /*3980*/  BSYNC B0 ;  /* 0x0000000000007941 */ /* 0x000fea0003800000 */
.L_x_10262:
[----:B------:R-:W-:Y:S01]  /*3990*/  ISETP.GE.U32.AND P4, PT, R4, 0x180, PT ;  /* 0x000001800400780c */ /* 0x000fe20003f86070 */
[----:B------:R-:W-:-:S12]  /*39a0*/  BSSY B0, `(.L_x_10264) ;  /* 0x0000048000007945 */ /* 0x000fd80003800000 */
[----:B------:R-:W-:Y:S05]  /*39b0*/  @!P4 BRA `(.L_x_10265) ;  /* 0x000004600000c947 */ /* 0x000fea0003800000 */
[----:B0-----:R-:W-:Y:S01]  /*39c0*/  HFMA2.MMA R160, -RZ, RZ, 0, 9.5367431640625e-07 ;  /* 0x00000010ffa07435 */ /* 0x001fe200000001ff */
[----:B------:R-:W-:Y:S02]  /*39d0*/  ISETP.NE.AND P4, PT, R200, RZ, PT ;  /* 0x000000ffc800720c */ /* 0x000fe40003f85270 */
[----:B------:R-:W-:Y:S02]  /*39e0*/  ISETP.NE.U32.AND P5, PT, RZ, c[0x0][0x218], PT ;  /* 0x00008600ff007a0c */ /* 0x000fe40003fa5070 */
[----:B------:R-:W-:-:S05]  /*39f0*/  FSEL R166, R164, RZ, !P4 ;  /* 0x000000ffa4a67208 */ /* 0x000fca0006000000 */
[----:B------:R-:W-:-:S06]  /*3a00*/  IMAD.WIDE.U32 R160, R20, R160, c[0x0][0x170] ;  /* 0x00005c0014a07625 */ /* 0x000fcc00078e00a0 */
[----:B------:R-:W3:Y:S01]  /*3a10*/  LDG.E.128 R160, [R160.64] ;  /* 0x00000004a0a07981 */ /* 0x000ee2000c1e1d00 */
[----:B------:R-:W-:Y:S01]  /*3a20*/  ISETP.NE.AND.EX P5, PT, RZ, c[0x0][0x21c], PT, P5 ;  /* 0x00008700ff007a0c */ /* 0x000fe20003fa5350 */
[----:B------:R-:W-:Y:S01]  /*3a30*/  FFMA.FTZ R167, R172, R165, R166 ;  /* 0x000000a5aca77223 */ /* 0x000fe200000100a6 */
[----:B------:R-:W-:Y:S02]  /*3a40*/  ISETP.NE.U32.AND P4, PT, RZ, c[0x0][0x258], PT ;  /* 0x00009600ff007a0c */ /* 0x000fe40003f85070 */
[----:B------:R-:W-:Y:S01]  /*3a50*/  LOP3.LUT P6, RZ, R8, 0xff, RZ, 0xc0, !PT ;  /* 0x000000ff08ff7812 */ /* 0x000fe200078cc0ff */
[----:B------:R-:W-:Y:S01]  /*3a60*/  FADD.FTZ R167, R221, -R167 ;  /* 0x800000a7dda77221 */ /* 0x000fe20000010000 */
[----:B------:R-:W-:-:S03]  /*3a70*/  ISETP.NE.AND.EX P4, PT, RZ, c[0x0][0x25c], PT, P4 ;  /* 0x00009700ff007a0c */ /* 0x000fc60003f85340 */
[----:B------:R-:W-:-:S04]  /*3a80*/  FMUL.FTZ R167, R3, R167 ;  /* 0x000000a703a77220 */ /* 0x000fc80000410000 */
[----:B------:R-:W-:-:S05]  /*3a90*/  @P5 FADD.FTZ R167, R28, R167 ;  /* 0x000000a71ca75221 */ /* 0x000fca0000010000 */
[C---:B------:R-:W-:Y:S01]  /*3aa0*/  SEL R156, R167.reuse, R156, P4 ;  /* 0x0000009ca79c7207 */ /* 0x040fe20002000000 */
[----:B------:R-:W-:-:S04]  /*3ab0*/  FMUL.FTZ R167, R167, R2 ;  /* 0x00000002a7a77220 */ /* 0x000fc80000410000 */
[----:B------:R-:W-:-:S04]  /*3ac0*/  FMUL.FTZ R167, R167, c[0x0][0x1e8] ;  /* 0x00007a00a7a77a20 */ /* 0x000fc80000410000 */
[----:B---3--:R-:W-:-:S05]  /*3ad0*/  FMUL.FTZ R160, R167, R160 ;  /* 0x000000a0a7a07220 */ /* 0x008fca0000410000 */
[----:B------:R-:W-:-:S05]  /*3ae0*/  FSEL R160, R160, RZ, P6 ;  /* 0x000000ffa0a07208 */ /* 0x000fca0003000000 */
[----:B------:R-:W-:Y:S01]  /*3af0*/  FADD.FTZ R60, R60, R160 ;  /* 0x000000a03c3c7221 */ /* 0x000fe20000010000 */
[----:B------:R-:W-:Y:S01]  /*3b00*/  MOV R160, RZ ;  /* 0x000000ff00a07202 */ /* 0x000fe20000000f00 */
[----:B------:R-:W-:Y:S01]  /*3b10*/  @P6 FMUL.FTZ R160, R249, R167 ;  /* 0x000000a7f9a06220 */ /* 0x000fe20000410000 */
        /* <DEDUP_REMOVED lines=11> */
[----:B------:R-:W-:-:S06]  /*3bd0*/  HFMA2.MMA R161, -RZ, RZ, 0, 0 ;  /* 0x00000000ffa17435 */ /* 0x000fcc00000001ff */
[----:B------:R-:W-:Y:S01]  /*3be0*/  @P6 FMUL.FTZ R161, R248, R167 ;  /* 0x000000a7f8a16220 */ /* 0x000fe20000410000 */
[----:B------:R-:W-:Y:S01]  /*3bf0*/  LOP3.LUT P6, RZ, R8, 0xff0000, RZ, 0xc0, !PT ;  /* 0x00ff000008ff7812 */ /* 0x000fe200078cc0ff */
[-CC-:B------:R-:W-:Y:S02]  /*3c00*/  FFMA.FTZ R167, R168, R165.reuse, R166.reuse ;  /* 0x000000a5a8a77223 */ /* 0x180fe400000100a6 */
[----:B------:R-:W-:Y:S02]  /*3c10*/  FFMA.FTZ R166, R193, R165, R166 ;  /* 0x000000a5c1a67223 */ /* 0x000fe400000100a6 */
[----:B------:R-:W-:Y:S02]  /*3c20*/  FADD.FTZ R167, R194, -R167 ;  /* 0x800000a7c2a77221 */ /* 0x000fe40000010000 */
[----:B------:R-:W-:Y:S02]  /*3c30*/  FADD.FTZ R166, R181, -R166 ;  /* 0x800000a6b5a67221 */ /* 0x000fe40000010000 */
[----:B------:R-:W-:-:S02]  /*3c40*/  FMUL.FTZ R167, R3, R167 ;  /* 0x000000a703a77220 */ /* 0x000fc40000410000 */
        /* <DEDUP_REMOVED lines=15> */
[----:B------:R-:W-:Y:S01]  /*3d40*/  MOV R162, RZ ;  /* 0x000000ff00a27202 */ /* 0x000fe20000000f00 */
[----:B------:R-:W-:Y:S01]  /*3d50*/  FADD.FTZ R63, R63, R163 ;  /* 0x000000a33f3f7221 */ /* 0x000fe20000010000 */
[----:B------:R-:W-:Y:S01]  /*3d60*/  HFMA2.MMA R163, -RZ, RZ, 0, 0 ;  /* 0x00000000ffa37435 */ /* 0x000fe200000001ff */
[----:B------:R-:W-:-:S05]  /*3d70*/  @P6 FMUL.FTZ R162, R247, R167 ;  /* 0x000000a7f7a26220 */ /* 0x000fca0000410000 */
[----:B------:R-:W-:Y:S01]  /*3d80*/  @P4 FMUL.FTZ R163, R246, R166 ;  /* 0x000000a6f6a34220 */ /* 0x000fe20000410000 */
[----:B------:R-:W-:-:S04]  /*3d90*/  ISETP.NE.U32.AND P4, PT, RZ, c[0x0][0x258], PT ;  /* 0x00009600ff007a0c */ /* 0x000fc80003f85070 */
        /* <DEDUP_REMOVED lines=8> */
.L_x_10265:
[----:B------:R-:W-:Y:S05]  /*3e20*/  BSYNC B0 ;  /* 0x0000000000007941 */ /* 0x000fea0003800000 */
.L_x_10264:
[----:B------:R-:W-:Y:S01]  /*3e30*/  BSSY B0, `(.L_x_10266) ;  /* 0x0000048000007945 */ /* 0x000fe20003800000 */
[----:B------:R-:W-:Y:S05]  /*3e40*/  @!P0 BRA `(.L_x_10267) ;  /* 0x0000046000008947 */ /* 0x000fea0003800000 */
[----:B0-----:R-:W-:Y:S02]  /*3e50*/  MOV R160, 0x10 ;  /* 0x0000001000a07802 */ /* 0x001fe40000000f00 */
        /* <DEDUP_REMOVED lines=69> */
.L_x_10267:
[----:B------:R-:W-:Y:S05]  /*42b0*/  BSYNC B0 ;  /* 0x0000000000007941 */ /* 0x000fea0003800000 */
.L_x_10266:
[----:B------:R-:W-:Y:S01]  /*42c0*/  BSSY B0, `(.L_x_10268) ;  /* 0x0000048000007945 */ /* 0x000fe20003800000 */
        /* <DEDUP_REMOVED lines=71> */
.L_x_10269:
[----:B------:R-:W-:Y:S05]  /*4740*/  BSYNC B0 ;  /* 0x0000000000007941 */ /* 0x000fea0003800000 */
.L_x_10268:
        /* <DEDUP_REMOVED lines=72> */
.L_x_10271:
[----:B------:R-:W-:Y:S05]  /*4bd0*/  BSYNC B0 ;  /* 0x0000000000007941 */ /* 0x000fea0003800000 */
.L_x_10270:
        /* <DEDUP_REMOVED lines=72> */
.L_x_10273:
[----:B------:R-:W-:Y:S05]  /*5060*/  BSYNC B0 ;  /* 0x0000000000007941 */ /* 0x000fea0003800000 */
.L_x_10272:
[----:B------:R-:W-:Y:S01]  /*5070*/  ISETP.GE.U32.AND P4, PT, R4, 0x400, PT ;  /* 0x000004000400780c */ /* 0x000fe20003f86070 */
[----:B------:R-:W-:-:S12]  /*5080*/  BSSY B0, `(.L_x_10274) ;  /* 0x0000047000007945 */ /* 0x000fd80003800000 */
[----:B------:R-:W-:Y:S05]  /*5090*/  @!P4 BRA `(.L_x_10275) ;  /* 0x000004500000c947 */ /* 0x000fea0003800000 */
[----:B------:R-:W-:-:S04]  /*50a0*/  ISETP.NE.AND P4, PT, R200, RZ, PT ;  /* 0x000000ffc800720c */ /* 0x000fc80003f85270 */
[----:B0-----:R-:W-:-:S05]  /*50b0*/  FSEL R160, R164, RZ, !P4 ;  /* 0x000000ffa4a07208 */ /* 0x001fca0006000000 */
        /* <DEDUP_REMOVED lines=12> */
[----:B------:R-:W-:-:S05]  /*5180*/  MOV R160, 0x10 ;  /* 0x0000001000a07802 */ /* 0x000fca0000000f00 */
[----:B------:R-:W-:-:S06]  /*5190*/  IMAD.WIDE.U32 R160, R20, R160, c[0x0][0x170] ;  /* 0x00005c0014a07625 */ /* 0x000fcc00078e00a0 */
[----:B------:R-:W3:Y:S01]  /*51a0*/  LDG.E.128 R160, [R160.64] ;  /* 0x00000004a0a07981 */ /* 0x000ee2000c1e1d00 */
[----:B------:R-:W-:Y:S02]  /*51b0*/  ISETP.NE.U32.AND P4, PT, RZ, c[0x0][0x218], PT ;  /* 0x00008600ff007a0c */ /* 0x000fe40003f85070 */
[----:B------:R-:W-:Y:S02]  /*51c0*/  ISETP.NE.U32.AND P5, PT, RZ, c[0x0][0x258], PT ;  /* 0x00009600ff007a0c */ /* 0x000fe40003fa5070 */
[----:B------:R-:W-:Y:S02]  /*51d0*/  ISETP.NE.AND.EX P4, PT, RZ, c[0x0][0x21c], PT, P4 ;  /* 0x00008700ff007a0c */ /* 0x000fe40003f85340 */
[----:B------:R-:W-:Y:S02]  /*51e0*/  ISETP.NE.AND.EX P5, PT, RZ, c[0x0][0x25c], PT, P5 ;  /* 0x00009700ff007a0c */ /* 0x000fe40003fa5350 */
[----:B------:R-:W-:-:S09]  /*51f0*/  LOP3.LUT P6, RZ, R19, 0xff, RZ, 0xc0, !PT ;  /* 0x000000ff13ff7812 */ /* 0x000fd200078cc0ff */
[----:B------:R-:W-:Y:S02]  /*5200*/  @P4 FADD.FTZ R166, R152, R166 ;  /* 0x000000a698a64221 */ /* 0x000fe40000010000 */
[----:B------:R-:W-:Y:S02]  /*5210*/  @P4 FADD.FTZ R165, R153, R165 ;  /* 0x000000a599a54221 */ /* 0x000fe40000010000 */
[----:B------:R-:W-:Y:S01]  /*5220*/  @P4 FADD.FTZ R164, R154, R164 ;  /* 0x000000a49aa44221 */ /* 0x000fe20000010000 */
[C---:B------:R-:W-:Y:S01]  /*5230*/  SEL R156, R166.reuse, R156, P5 ;  /* 0x0000009ca69c7207 */ /* 0x040fe20002800000 */
[-C--:B------:R-:W-:Y:S01]  /*5240*/  FMUL.FTZ R166, R166, R2.reuse ;  /* 0x00000002a6a67220 */ /* 0x080fe20000410000 */
[C---:B------:R-:W-:Y:S01]  /*5250*/  SEL R157, R165.reuse, R157, P5 ;  /* 0x0000009da59d7207 */ /* 0x040fe20002800000 */
[----:B------:R-:W-:Y:S01]  /*5260*/  FMUL.FTZ R165, R165, R2 ;  /* 0x00000002a5a57220 */ /* 0x000fe20000410000 */
[----:B------:R-:W-:Y:S01]  /*5270*/  SEL R158, R164, R158, P5 ;  /* 0x0000009ea49e7207 */ /* 0x000fe20002800000 */
[----:B------:R-:W-:-:S02]  /*5280*/  FMUL.FTZ R166, R166, c[0x0][0x1e8] ;  /* 0x00007a00a6a67a20 */ /* 0x000fc40000410000 */
[----:B------:R-:W-:Y:S02]  /*5290*/  FMUL.FTZ R165, R165, c[0x0][0x1e8] ;  /* 0x00007a00a5a57a20 */ /* 0x000fe40000410000 */
[----:B------:R-:W-:Y:S01]  /*52a0*/  @P4 FADD.FTZ R3, R155, R3 ;  /* 0x000000039b034221 */ /* 0x000fe20000010000 */
[----:B------:R-:W-:Y:S01]  /*52b0*/  ISETP.NE.U32.AND P4, PT, RZ, c[0x0][0x258], PT ;  /* 0x00009600ff007a0c */ /* 0x000fe20003f85070 */
[-C--:B------:R-:W-:Y:S02]  /*52c0*/  FMUL.FTZ R164, R164, R2.reuse ;  /* 0x00000002a4a47220 */ /* 0x080fe40000410000 */
[C---:B------:R-:W-:Y:S01]  /*52d0*/  FMUL.FTZ R2, R3.reuse, R2 ;  /* 0x0000000203027220 */ /* 0x040fe20000410000 */
[----:B------:R-:W-:Y:S01]  /*52e0*/  ISETP.NE.AND.EX P4, PT, RZ, c[0x0][0x25c], PT, P4 ;  /* 0x00009700ff007a0c */ /* 0x000fe20003f85340 */
[----:B------:R-:W-:Y:S01]  /*52f0*/  FMUL.FTZ R164, R164, c[0x0][0x1e8] ;  /* 0x00007a00a4a47a20 */ /* 0x000fe20000410000 */
[----:B------:R-:W-:Y:S01]  /*5300*/  SEL R159, R3, R159, P5 ;  /* 0x0000009f039f7207 */ /* 0x000fe20002800000 */
[----:B------:R-:W-:-:S02]  /*5310*/  FMUL.FTZ R2, R2, c[0x0][0x1e8] ;  /* 0x00007a0002027a20 */ /* 0x000fc40000410000 */
[----:B---3--:R-:W-:Y:S02]  /*5320*/  FMUL.FTZ R160, R166, R160 ;  /* 0x000000a0a6a07220 */ /* 0x008fe40000410000 */
[----:B------:R-:W-:-:S03]  /*5330*/  FMUL.FTZ R161, R161, R165 ;  /* 0x000000a5a1a17220 */ /* 0x000fc60000410000 */
[----:B------:R-:W-:-:S05]  /*5340*/  FSEL R160, R160, RZ, P6 ;  /* 0x000000ffa0a07208 */ /* 0x000fca0003000000 */
[----:B------:R-:W-:Y:S01]  /*5350*/  FADD.FTZ R40, R40, R160 ;  /* 0x000000a028287221 */ /* 0x000fe20000010000 */
[----:B------:R-:W-:-:S06]  /*5360*/  HFMA2.MMA R160, -RZ, RZ, 0, 0 ;  /* 0x00000000ffa07435 */ /* 0x000fcc00000001ff */
[----:B------:R-:W-:Y:S01]  /*5370*/  @P6 FMUL.FTZ R160, R229, R166 ;  /* 0x000000a6e5a06220 */ /* 0x000fe20000410000 */
[----:B------:R-:W-:Y:S01]  /*5380*/  LOP3.LUT P6, RZ, R19, 0xff00, RZ, 0xc0, !PT ;  /* 0x0000ff0013ff7812 */ /* 0x000fe200078cc0ff */
[----:B------:R-:W-:Y:S01]  /*5390*/  FMUL.FTZ R166, R162, R164 ;  /* 0x000000a4a2a67220 */ /* 0x000fe20000410000 */
[----:B------:R-:W-:Y:S02]  /*53a0*/  HFMA2.MMA R162, -RZ, RZ, 0, 0 ;  /* 0x00000000ffa27435 */ /* 0x000fe400000001ff */
[----:B------:R-:W-:-:S05]  /*53b0*/  FSEL R161, R161, RZ, P6 ;  /* 0x000000ffa1a17208 */ /* 0x000fca0003000000 */
[----:B------:R-:W-:Y:S01]  /*53c0*/  FADD.FTZ R41, R41, R161 ;  /* 0x000000a129297221 */ /* 0x000fe20000010000 */
[----:B------:R-:W-:-:S03]  /*53d0*/  MOV R161, RZ ;  /* 0x000000ff00a17202 */ /* 0x000fc60000000f00 */
[----:B------:R-:W-:Y:S01]  /*53e0*/  @P6 FMUL.FTZ R161, R228, R165 ;  /* 0x000000a5e4a16220 */ /* 0x000fe20000410000 */
[----:B------:R-:W-:-:S13]  /*53f0*/  LOP3.LUT P6, RZ, R19, 0xff0000, RZ, 0xc0, !PT ;  /* 0x00ff000013ff7812 */ /* 0x000fda00078cc0ff */
[----:B------:R-:W-:Y:S01]  /*5400*/  @P6 FMUL.FTZ R162, R227, R164 ;  /* 0x000000a4e3a26220 */ /* 0x000fe20000410000 */
[----:B------:R-:W-:-:S04]  /*5410*/  @P4 LEA R164, P5, R20, c[0x0][0x258], 0x4 ;  /* 0x0000960014a44a11 */ /* 0x000fc800078a20ff */
[----:B------:R-:W-:-:S05]  /*5420*/  @P4 LEA.HI.X R165, R20, c[0x0][0x25c], RZ, 0x4, P5 ;  /* 0x0000970014a54a11 */ /* 0x000fca00028f24ff */
[----:B------:R0:W-:Y:S01]  /*5430*/  @P4 STG.E.128 [R164.64], R156 ;  /* 0x0000009ca4004986 */ /* 0x0001e2000c101d04 */
[----:B------:R-:W-:Y:S01]  /*5440*/  LOP3.LUT P4, RZ, R19, 0xff000000, RZ, 0xc0, !PT ;  /* 0xff00000013ff7812 */ /* 0x000fe2000788c0ff */
[----:B0-----:R-:W-:Y:S01]  /*5450*/  FMUL.FTZ R165, R163, R2 ;  /* 0x00000002a3a57220 */ /* 0x001fe20000410000 */
[----:B------:R-:W-:-:S11]  /*5460*/  MOV R163, RZ ;  /* 0x000000ff00a37202 */ /* 0x000fd60000000f00 */
[----:B------:R-:W-:Y:S01]  /*5470*/  @P4 FMUL.FTZ R163, R226, R2 ;  /* 0x00000002e2a34220 */ /* 0x000fe20000410000 */
[----:B------:R-:W-:Y:S02]  /*5480*/  LEA R2, P5, R20, c[0x0][0x248], 0x4 ;  /* 0x0000920014027a11 */ /* 0x000fe400078a20ff */
[----:B------:R-:W-:Y:S02]  /*5490*/  FSEL R164, R166, RZ, P6 ;  /* 0x000000ffa6a47208 */ /* 0x000fe40003000000 */
[----:B------:R-:W-:Y:S02]  /*54a0*/  LEA.HI.X R3, R20, c[0x0][0x24c], RZ, 0x4, P5 ;  /* 0x0000930014037a11 */ /* 0x000fe400028f24ff */
[----:B------:R-:W-:Y:S01]  /*54b0*/  FSEL R165, R165, RZ, P4 ;  /* 0x000000ffa5a57208 */ /* 0x000fe20002000000 */
[----:B------:R-:W-:Y:S02]  /*54c0*/  FADD.FTZ R42, R42, R164 ;  /* 0x000000a42a2a7221 */ /* 0x000fe40000010000 */
[----:B------:R0:W-:Y:S02]  /*54d0*/  STG.E.128 [R2.64], R160 ;  /* 0x000000a002007986 */ /* 0x0001e4000c101d04 */
[----:B------:R-:W-:-:S02]  /*54e0*/  FADD.FTZ R43, R43, R165 ;  /* 0x000000a52b2b7221 */ /* 0x000fc40000010000 */
.L_x_10275:
[----:B------:R-:W-:Y:S05]  /*54f0*/  BSYNC B0 ;  /* 0x0000000000007941 */ /* 0x000fea0003800000 */
.L_x_10274:
[----:B------:R-:W-:Y:S02]  /*5500*/  LOP3.LUT P4, RZ, R225, 0xff, RZ, 0xc0, !PT ;  /* 0x000000ffe1ff7812 */ /* 0x000fe4000788c0ff */
[----:B------:R-:W-:-:S02]  /*5510*/  IADD3 R0, R0, c[0x0][0x160], RZ ;  /* 0x0000580000007a10 */ /* 0x000fc40007ffe0ff */
[----:B------:R-:W-:Y:S02]  /*5520*/  SEL R225, RZ, 0x1, P4 ;  /* 0x00000001ffe17807 */ /* 0x000fe40002000000 */
[----:B------:R-:W-:-:S13]  /*5530*/  ISETP.GE.AND P4, PT, R0, c[0x0][0x164], PT ;  /* 0x0000590000007a0c */ /* 0x000fda0003f86270 */
[----:B012---:R-:W-:Y:S01]  /*5540*/  @P4 CALL.REL.NOINC `(.L_x_10241) ;  /* 0x0000001000004944 */ /* 0x007fe20003c00000 */
[----:B------:R-:W-:Y:S05]  /*5550*/  BRA `(.L_x_10276) ;  /* 0xffffbc6000007947 */ /* 0x000fea000383ffff */
.L_x_10241:
[----:B0-----:R-:W0:Y:S01]  /*5560*/  S2UR UR6, SR_CTAID.X ;  /* 0x00000000000679c3 */ /* 0x001e220000002500 */
[----:B-----5:R-:W0:Y:S01]  /*5570*/  S2R R2, SR_TID.X ;  /* 0x0000000000027919 */ /* 0x020e220000002100 */
[C---:B------:R-:W-:Y:S02]  /*5580*/  LOP3.LUT P6, RZ, R4.reuse, 0xffffff80, RZ, 0xc0, !PT ;  /* 0xffffff8004ff7812 */ /* 0x040fe400078cc0ff */
[C---:B------:R-:W-:Y:S02]  /*5590*/  ISETP.GE.U32.AND P5, PT, R4.reuse, 0x100, PT ;  /* 0x000001000400780c */ /* 0x040fe40003fa6070 */
[----:B------:R-:W-:Y:S02]  /*55a0*/  ISETP.GE.U32.AND P4, PT, R4, 0x180, PT ;  /* 0x000001800400780c */ /* 0x000fe40003f86070 */
[----:B------:R-:W-:Y:S02]  /*55b0*/  @P0 MOV R21, 0x10 ;  /* 0x0000001000150802 */ /* 0x000fe40000000f00 */
[----:B------:R-:W-:-:S02]  /*55c0*/  @P1 MOV R27, 0x10 ;  /* 0x00000010001b1802 */ /* 0x000fc40000000f00 */
[----:B------:R-:W-:-:S03]  /*55d0*/  @P2 MOV R29, 0x10 ;  /* 0x00000010001d2802 */ /* 0x000fc60000000f00 */
        /* <DEDUP_REMOVED lines=20> */
[CC--:B0-----:R-:W-:Y:S01]  /*5720*/  @P4 IMAD.WIDE.U32 R2, R0.reuse, R5.reuse, c[0x0][0x220] ;  /* 0x0000880000024625 */ /* 0x0c1fe200078e0005 */
[----:B------:R-:W-:Y:S03]  /*5730*/  @P5 STG.E.128 [R14.64], R64 ;  /* 0x000000400e005986 */ /* 0x000fe6000c101d04 */
[CC--:B------:R-:W-:Y:S01]  /*5740*/  @P4 IMAD.WIDE.U32 R16, R0.reuse, R5.reuse, c[0x0][0x228] ;  /* 0x00008a0000104625 */ /* 0x0c0fe200078e0005 */
[----:B------:R0:W-:Y:S03]  /*5750*/  @P4 STG.E.128 [R2.64], R92 ;  /* 0x0000005c02004986 */ /* 0x0001e6000c101d04 */
[C---:B-1----:R-:W-:Y:S01]  /*5760*/  @P4 IMAD.WIDE.U32 R6, R0.reuse, R5, c[0x0][0x240] ;  /* 0x0000900000064625 */ /* 0x042fe200078e0005 */
[----:B------:R-:W-:Y:S01]  /*5770*/  @P4 IADD3 R0, R0, 0x80, RZ ;  /* 0x0000008000004810 */ /* 0x000fe20007ffe0ff */
[----:B------:R1:W-:Y:S01]  /*5780*/  @P4 STG.E.128 [R16.64], R124 ;  /* 0x0000007c10004986 */ /* 0x0003e2000c101d04 */
[----:B------:R-:W-:-:S03]  /*5790*/  @P3 MOV R5, 0x10 ;  /* 0x0000001000053802 */ /* 0x000fc60000000f00 */
[-C--:B--2---:R-:W-:Y:S01]  /*57a0*/  @P0 IMAD.WIDE.U32 R8, R0, R21.reuse, c[0x0][0x220] ;  /* 0x0000880000080625 */ /* 0x084fe200078e0015 */
[----:B------:R2:W-:Y:S01]  /*57b0*/  @P4 STG.E.128 [R6.64], R60 ;  /* 0x0000003c06004986 */ /* 0x0005e2000c101d04 */
[----:B------:R-:W-:Y:S02]  /*57c0*/  ISETP.GE.U32.AND P4, PT, R4, 0x400, PT ;  /* 0x000004000400780c */ /* 0x000fe40003f86070 */
        /* <DEDUP_REMOVED lines=36> */
.L_x_10258:
[----:B------:R-:W-:Y:S01]  /*5a10*/  HFMA2.MMA R162, -RZ, RZ, 0, 9.5367431640625e-07 ;  /* 0x00000010ffa27435 */ /* 0x000fe200000001ff */
[----:B------:R-:W-:-:S02]  /*5a20*/  MOV R161, R199 ;  /* 0x000000c700a17202 */ /* 0x000fc40000000f00 */
[----:B------:R-:W-:Y:S02]  /*5a30*/  MOV R167, 0x1f ;  /* 0x0000001f00a77802 */ /* 0x000fe40000000f00 */
[----:B------:R-:W-:Y:S02]  /*5a40*/  MOV R166, 0xffffffff ;  /* 0xffffffff00a67802 */ /* 0x000fe40000000f00 */
[----:B------:R-:W-:Y:S02]  /*5a50*/  MOV R160, 0x5a70 ;  /* 0x00005a7000a07802 */ /* 0x000fe40000000f00 */
[----:B-1---5:R-:W-:Y:S05]  /*5a60*/  CALL.REL.NOINC `($__internal_174_$__cuda_sm70_shflsync_down_p) ;  /* 0x0000046000007944 */ /* 0x022fea0003c00000 */
[----:B-1----:R-:W-:Y:S01]  /*5a70*/  MOV R163, R162 ;  /* 0x000000a200a37202 */ /* 0x002fe20000000f00 */
[----:B------:R-:W-:Y:S05]  /*5a80*/  BRA `(.L_x_10277) ;  /* 0xffffd33000007947 */ /* 0x000fea000383ffff */
.L_x_10259:
[----:B------:R-:W-:Y:S01]  /*5a90*/  HFMA2.MMA R162, -RZ, RZ, 0, 9.5367431640625e-07 ;  /* 0x00000010ffa27435 */ /* 0x000fe200000001ff */
[----:B------:R-:W-:Y:S02]  /*5aa0*/  MOV R161, R198 ;  /* 0x000000c600a17202 */ /* 0x000fe40000000f00 */
[----:B------:R-:W-:Y:S02]  /*5ab0*/  MOV R167, 0x1f ;  /* 0x0000001f00a77802 */ /* 0x000fe40000000f00 */
[----:B------:R-:W-:-:S02]  /*5ac0*/  MOV R166, 0xffffffff ;  /* 0xffffffff00a67802 */ /* 0x000fc40000000f00 */
[----:B------:R-:W-:Y:S02]  /*5ad0*/  MOV R160, 0x5af0 ;  /* 0x00005af000a07802 */ /* 0x000fe40000000f00 */
[----:B012--5:R-:W-:Y:S05]  /*5ae0*/  CALL.REL.NOINC `($__internal_174_$__cuda_sm70_shflsync_down_p) ;  /* 0x000003e000007944 */ /* 0x027fea0003c00000 */
[----:B------:R-:W-:Y:S01]  /*5af0*/  FADD.FTZ R199, R163, R199 ;  /* 0x000000c7a3c77221 */ /* 0x000fe20000010000 */
[----:B------:R-:W-:Y:S01]  /*5b00*/  MOV R167, 0x1f ;  /* 0x0000001f00a77802 */ /* 0x000fe20000000f00 */
[----:B-1----:R-:W-:Y:S01]  /*5b10*/  FADD.FTZ R198, R198, R162 ;  /* 0x000000a2c6c67221 */ /* 0x002fe20000010000 */
[----:B------:R-:W-:Y:S01]  /*5b20*/  HFMA2.MMA R162, -RZ, RZ, 0, 4.76837158203125e-07 ;  /* 0x00000008ffa27435 */ /* 0x000fe200000001ff */
[----:B------:R-:W-:Y:S02]  /*5b30*/  MOV R166, 0xffffffff ;  /* 0xffffffff00a67802 */ /* 0x000fe40000000f00 */
[----:B------:R-:W-:Y:S02]  /*5b40*/  MOV R161, R199 ;  /* 0x000000c700a17202 */ /* 0x000fe40000000f00 */
[----:B------:R-:W-:Y:S02]  /*5b50*/  MOV R160, 0x5b70 ;  /* 0x00005b7000a07802 */ /* 0x000fe40000000f00 */
[----:B------:R-:W-:Y:S05]  /*5b60*/  CALL.REL.NOINC `($__internal_174_$__cuda_sm70_shflsync_down_p) ;  /* 0x0000036000007944 */ /* 0x000fea0003c00000 */
[----:B-1----:R-:W-:Y:S01]  /*5b70*/  MOV R163, R162 ;  /* 0x000000a200a37202 */ /* 0x002fe20000000f00 */
[----:B------:R-:W-:Y:S01]  /*5b80*/  HFMA2.MMA R162, -RZ, RZ, 0, 4.76837158203125e-07 ;  /* 0x00000008ffa27435 */ /* 0x000fe200000001ff */
[----:B------:R-:W-:-:S02]  /*5b90*/  MOV R161, R198 ;  /* 0x000000c600a17202 */ /* 0x000fc40000000f00 */
[----:B------:R-:W-:Y:S02]  /*5ba0*/  MOV R167, 0x1f ;  /* 0x0000001f00a77802 */ /* 0x000fe40000000f00 */
[----:B------:R-:W-:Y:S02]  /*5bb0*/  MOV R166, 0xffffffff ;  /* 0xffffffff00a67802 */ /* 0x000fe40000000f00 */
[----:B------:R-:W-:Y:S02]  /*5bc0*/  MOV R160, 0x5be0 ;  /* 0x00005be000a07802 */ /* 0x000fe40000000f00 */
[----:B------:R-:W-:Y:S05]  /*5bd0*/  CALL.REL.NOINC `($__internal_174_$__cuda_sm70_shflsync_down_p) ;  /* 0x000002f000007944 */ /* 0x000fea0003c00000 */
[----:B------:R-:W-:Y:S01]  /*5be0*/  FADD.FTZ R199, R163, R199 ;  /* 0x000000c7a3c77221 */ /* 0x000fe20000010000 */
[----:B------:R-:W-:Y:S01]  /*5bf0*/  MOV R167, 0x1f ;  /* 0x0000001f00a77802 */ /* 0x000fe20000000f00 */
[----:B-1----:R-:W-:Y:S01]  /*5c00*/  FADD.FTZ R198, R198, R162 ;  /* 0x000000a2c6c67221 */ /* 0x002fe20000010000 */
[----:B------:R-:W-:Y:S01]  /*5c10*/  HFMA2.MMA R162, -RZ, RZ, 0, 2.384185791015625e-07 ;  /* 0x00000004ffa27435 */ /* 0x000fe200000001ff */
[----:B------:R-:W-:Y:S02]  /*5c20*/  MOV R166, 0xffffffff ;  /* 0xffffffff00a67802 */ /* 0x000fe40000000f00 */
[----:B------:R-:W-:-:S02]  /*5c30*/  MOV R161, R199 ;  /* 0x000000c700a17202 */ /* 0x000fc40000000f00 */
[----:B------:R-:W-:Y:S02]  /*5c40*/  MOV R160, 0x5c60 ;  /* 0x00005c6000a07802 */ /* 0x000fe40000000f00 */
[----:B------:R-:W-:Y:S05]  /*5c50*/  CALL.REL.NOINC `($__internal_174_$__cuda_sm70_shflsync_down_p) ;  /* 0x0000027000007944 */ /* 0x000fea0003c00000 */
[----:B-1----:R-:W-:Y:S01]  /*5c60*/  MOV R163, R162 ;  /* 0x000000a200a37202 */ /* 0x002fe20000000f00 */
[----:B------:R-:W-:Y:S01]  /*5c70*/  HFMA2.MMA R162, -RZ, RZ, 0, 2.384185791015625e-07 ;  /* 0x00000004ffa27435 */ /* 0x000fe200000001ff */
[----:B------:R-:W-:Y:S02]  /*5c80*/  MOV R161, R198 ;  /* 0x000000c600a17202 */ /* 0x000fe40000000f00 */
[----:B------:R-:W-:Y:S02]  /*5c90*/  MOV R167, 0x1f ;  /* 0x0000001f00a77802 */ /* 0x000fe40000000f00 */
[----:B------:R-:W-:Y:S02]  /*5ca0*/  MOV R166, 0xffffffff ;  /* 0xffffffff00a67802 */ /* 0x000fe40000000f00 */
[----:B------:R-:W-:Y:S02]  /*5cb0*/  MOV R160, 0x5cd0 ;  /* 0x00005cd000a07802 */ /* 0x000fe40000000f00 */
[----:B------:R-:W-:Y:S05]  /*5cc0*/  CALL.REL.NOINC `($__internal_174_$__cuda_sm70_shflsync_down_p) ;  /* 0x0000020000007944 */ /* 0x000fea0003c00000 */
[----:B------:R-:W-:Y:S01]  /*5cd0*/  FADD.FTZ R199, R163, R199 ;  /* 0x000000c7a3c77221 */ /* 0x000fe20000010000 */
[----:B------:R-:W-:Y:S01]  /*5ce0*/  MOV R167, 0x1f ;  /* 0x0000001f00a77802 */ /* 0x000fe20000000f00 */
[----:B-1----:R-:W-:Y:S01]  /*5cf0*/  FADD.FTZ R198, R198, R162 ;  /* 0x000000a2c6c67221 */ /* 0x002fe20000010000 */
[----:B------:R-:W-:Y:S01]  /*5d00*/  HFMA2.MMA R162, -RZ, RZ, 0, 1.1920928955078125e-07 ;  /* 0x00000002ffa27435 */ /* 0x000fe200000001ff */
[----:B------:R-:W-:-:S02]  /*5d10*/  MOV R166, 0xffffffff ;  /* 0xffffffff00a67802 */ /* 0x000fc40000000f00 */
[----:B------:R-:W-:Y:S02]  /*5d20*/  MOV R161, R199 ;  /* 0x000000c700a17202 */ /* 0x000fe40000000f00 */
[----:B------:R-:W-:Y:S02]  /*5d30*/  MOV R160, 0x5d50 ;  /* 0x00005d5000a07802 */ /* 0x000fe40000000f00 */
[----:B------:R-:W-:Y:S05]  /*5d40*/  CALL.REL.NOINC `($__internal_174_$__cuda_sm70_shflsync_down_p) ;  /* 0x0000018000007944 */ /* 0x000fea0003c00000 */
[----:B-1----:R-:W-:Y:S01]  /*5d50*/  MOV R163, R162 ;  /* 0x000000a200a37202 */ /* 0x002fe20000000f00 */
[----:B------:R-:W-:Y:S01]  /*5d60*/  HFMA2.MMA R162, -RZ, RZ, 0, 1.1920928955078125e-07 ;  /* 0x00000002ffa27435 */ /* 0x000fe200000001ff */
[----:B------:R-:W-:Y:S02]  /*5d70*/  MOV R161, R198 ;  /* 0x000000c600a17202 */ /* 0x000fe40000000f00 */
[----:B------:R-:W-:Y:S02]  /*5d80*/  MOV R167, 0x1f ;  /* 0x0000001f00a77802 */ /* 0x000fe40000000f00 */
[----:B------:R-:W-:Y:S02]  /*5d90*/  MOV R166, 0xffffffff ;  /* 0xffffffff00a67802 */ /* 0x000fe40000000f00 */
[----:B------:R-:W-:-:S02]  /*5da0*/  MOV R160, 0x5dc0 ;  /* 0x00005dc000a07802 */ /* 0x000fc40000000f00 */
[----:B------:R-:W-:Y:S05]  /*5db0*/  CALL.REL.NOINC `($__internal_174_$__cuda_sm70_shflsync_down_p) ;  /* 0x0000011000007944 */ /* 0x000fea0003c00000 */
[----:B------:R-:W-:Y:S01]  /*5dc0*/  FADD.FTZ R199, R163, R199 ;  /* 0x000000c7a3c77221 */ /* 0x000fe20000010000 */
[----:B------:R-:W-:Y:S01]  /*5dd0*/  MOV R167, 0x1f ;  /* 0x0000001f00a77802 */ /* 0x000fe20000000f00 */
[----:B-1----:R-:W-:Y:S01]  /*5de0*/  FADD.FTZ R198, R198, R162 ;  /* 0x000000a2c6c67221 */ /* 0x002fe20000010000 */
[----:B------:R-:W-:Y:S01]  /*5df0*/  HFMA2.MMA R162, -RZ, RZ, 0, 5.9604644775390625e-08 ;  /* 0x00000001ffa27435 */ /* 0x000fe200000001ff */
[----:B------:R-:W-:-:S02]  /*5e00*/  MOV R166, 0xffffffff ;  /* 0xffffffff00a67802 */ /* 0x000fc40000000f00 */
[----:B------:R-:W-:Y:S02]  /*5e10*/  MOV R161, R199 ;  /* 0x000000c700a17202 */ /* 0x000fe40000000f00 */
[----:B------:R-:W-:Y:S02]  /*5e20*/  MOV R160, 0x5e40 ;  /* 0x00005e4000a07802 */ /* 0x000fe40000000f00 */
[----:B------:R-:W-:Y:S05]  /*5e30*/  CALL.REL.NOINC `($__internal_174_$__cuda_sm70_shflsync_down_p) ;  /* 0x0000009000007944 */ /* 0x000fea0003c00000 */
[----:B-1----:R-:W-:Y:S01]  /*5e40*/  MOV R163, R162 ;  /* 0x000000a200a37202 */ /* 0x002fe20000000f00 */
[----:B------:R-:W-:Y:S01]  /*5e50*/  HFMA2.MMA R162, -RZ, RZ, 0, 5.9604644775390625e-08 ;  /* 0x00000001ffa27435 */ /* 0x000fe200000001ff */
[----:B------:R-:W-:Y:S02]  /*5e60*/  MOV R161, R198 ;  /* 0x000000c600a17202 */ /* 0x000fe40000000f00 */
[----:B------:R-:W-:Y:S02]  /*5e70*/  MOV R167, 0x1f ;  /* 0x0000001f00a77802 */ /* 0x000fe40000000f00 */
[----:B------:R-:W-:Y:S02]  /*5e80*/  MOV R166, 0xffffffff ;  /* 0xffffffff00a67802 */ /* 0x000fe40000000f00 */
[----:B------:R-:W-:-:S02]  /*5e90*/  MOV R160, 0x5eb0 ;  /* 0x00005eb000a07802 */ /* 0x000fc40000000f00 */
[----:B------:R-:W-:Y:S05]  /*5ea0*/  CALL.REL.NOINC `($__internal_174_$__cuda_sm70_shflsync_down_p) ;  /* 0x0000002000007944 */ /* 0x000fea0003c00000 */
[----:B-1----:R-:W-:Y:S01]  /*5eb0*/  MOV R161, R162 ;  /* 0x000000a200a17202 */ /* 0x002fe20000000f00 */
[----:B------:R-:W-:Y:S05]  /*5ec0*/  BRA `(.L_x_10278) ;  /* 0xffffd01000007947 */ /* 0x000fea000383ffff */
        .weak           $__internal_174_$__cuda_sm70_shflsync_down_p
        .type           $__internal_174_$__cuda_sm70_shflsync_down_p,@function
        .size           $__internal_174_$__cuda_sm70_shflsync_down_p,(.L_x_11908 - $__internal_174_$__cuda_sm70_shflsync_down_p)
$__internal_174_$__cuda_sm70_shflsync_down_p:
[----:B------:R-:W-:Y:S04]  /*5ed0*/  WARPSYNC R166 ;  /* 0x000000a600007348 */ /* 0x000fe80003800000 */
[----:B------:R0:W1:Y:S02]  /*5ee0*/  SHFL.DOWN PT, R162, R161, R162, R167 ;  /* 0x080000a2a1a27389 */ /* 0x00006400000e00a7 */
[----:B0-----:R-:W-:-:S06]  /*5ef0*/  HFMA2.MMA R161, -RZ, RZ, 0, 0 ;  /* 0x00000000ffa17435 */ /* 0x001fcc00000001ff */
[----:B------:R-:W-:Y:S05]  /*5f00*/  RET.REL.NODEC R160 `(_ZN10layer_norm13ln_bwd_kernelINS_13Kernel_traitsI6__halfffffjLj4096ELj1ELj1ELj4ELj16ENS_18Kernel_traits_baseILj4096ES2_ffffjLj128EEEEELb1ELb1ELb0ELb0EEEvNS_9BwdParamsE) ;  /* 0xffffa0f0a0007950 */ /* 0x000fea0003c3ffff */
.L_x_10279:
        /* <DEDUP_REMOVED lines=15> */
.L_x_11908:


//--------------------- .text._ZN10layer_norm13ln_bwd_kernelINS_13Kernel_traitsI6__halfffffjLj4096ELj1ELj1ELj4ELj16ENS_18Kernel_traits_baseILj4096ES2_ffffjLj128EEEEELb1ELb1ELb0ELb1EEEvNS_9BwdParamsE --------------------------
	.section	.text._ZN10layer_norm13ln_bwd_kernelINS_13Kernel_traitsI6__halfffffjLj4096ELj1ELj1ELj4ELj16ENS_18Kernel_traits_baseILj4096ES2_ffffjLj128EEEEELb1ELb1ELb0ELb1EEEvNS_9BwdParamsE,"ax",@progbits
	.sectioninfo	@"SHI_REGISTERS=255"
	.align	128
        .global         _ZN10layer_norm13ln_bwd_kernelINS_13Kernel_traitsI6__halfffffjLj4096ELj1ELj1ELj4ELj16ENS_18Kernel_traits_baseILj4096ES2_ffffjLj128EEEEELb1ELb1ELb0ELb1EEEvNS_9BwdParamsE
        .type           _ZN10layer_norm13ln_bwd_kernelINS_13Kernel_traitsI6__halfffffjLj4096ELj1ELj1ELj4ELj16ENS_18Kernel_traits_baseILj4096ES2_ffffjLj128EEEEELb1ELb1ELb0ELb1EEEvNS_9BwdParamsE,@function
        .size           _ZN10layer_norm13ln_bwd_kernelINS_13Kernel_traitsI6__halfffffjLj4096ELj1ELj1ELj4ELj16ENS_18Kernel_traits_baseILj4096ES2_ffffjLj128EEEEELb1ELb1ELb0ELb1EEEvNS_9BwdParamsE,(.L_x_11909 - _ZN10layer_norm13ln_bwd_kernelINS_13Kernel_traitsI6__halfffffjLj4096ELj1ELj1ELj4ELj16ENS_18Kernel_traits_baseILj4096ES2_ffffjLj128EEEEELb1ELb1ELb0ELb1EEEvNS_9BwdParamsE)
        .other          _ZN10layer_norm13ln_bwd_kernelINS_13Kernel_traitsI6__halfffffjLj4096ELj1ELj1ELj4ELj16ENS_18Kernel_traits_baseILj4096ES2_ffffjLj128EEEEELb1ELb1ELb0ELb1EEEvNS_9BwdParamsE,@"STO_CUDA_ENTRY STV_DEFAULT"
_ZN10layer_norm13ln_bwd_kernelINS_13Kernel_traitsI6__halfffffjLj4096ELj1ELj1ELj4ELj16ENS_18Kernel_traits_baseILj4096ES2_ffffjLj128EEEEELb1ELb1ELb0ELb1EEEvNS_9BwdParamsE:
.text._ZN10layer_norm13ln_bwd_kernelINS_13Kernel_traitsI6__halfffffjLj4096ELj1ELj1ELj4ELj16ENS_18Kernel_traits_baseILj4096ES2_ffffjLj128EEEEELb1ELb1ELb0ELb1EEEvNS_9BwdParamsE:
        /* <DEDUP_REMOVED lines=57> */
.L_x_10280:
        /* <DEDUP_REMOVED lines=22> */
[----:B------:R-:W-:Y:S01]  /*04f0*/  HFMA2.MMA R217, -RZ, RZ, 0, 0 ;  /* 0x00000000ffd97435 */ /* 0x000fe200000001ff */
[----:B------:R-:W-:Y:S01]  /*0500*/  CS2R R238, SRZ ;  /* 0x0000000000ee7805 */ /* 0x000fe2000001ff00 */
[----:B------:R-:W-:Y:S01]  /*0510*/  HFMA2.MMA R207, -RZ, RZ, 0, 0 ;  /* 0x00000000ffcf7435 */ /* 0x000fe200000001ff */
[----:B------:R-:W-:Y:S01]  /*0520*/  CS2R R236, SRZ ;  /* 0x0000000000ec7805 */ /* 0x000fe2000001ff00 */
[----:B------:R-:W-:Y:S01]  /*0530*/  HFMA2.MMA R183, -RZ, RZ, 0, 0 ;  /* 0x00000000ffb77435 */ /* 0x000fe200000001ff */
        /* <DEDUP_REMOVED lines=92> */
[----:B------:R-:W-:Y:S01]  /*0b00*/  SHF.R.U64 R40, R24, 0x10, R25 ;  /* 0x0000001018287819 */ /* 0x000fe20000001219 */
[----:B------:R-:W-:Y:S01]  /*0b10*/  HADD2.F32 R45, -RZ, R45.H0_H0 ;  /* 0x2000002dff2d7230 */ /* 0x000fe20000004100 */
[----:B------:R-:W-:Y:S01]  /*0b20*/  SHF.R.U64 R250, R248, 0x10, R249 ;  /* 0x00000010f8fa7819 */ /* 0x000fe200000012f9 */
[----:B0-----:R-:W-:Y:S01]  /*0b30*/  HADD2.F32 R2, -RZ, R22.H0_H0 ;  /* 0x20000016ff027230 */ /* 0x001fe20000004100 */
[----:B------:R-:W-:Y:S01]  /*0b40*/  SHF.R.U64 R246, R244, 0x10, R245 ;  /* 0x00000010f4f67819 */ /* 0x000fe200000012f5 */
[----:B------:R-:W-:Y:S01]  /*0b50*/  HADD2.F32 R44, -RZ, R44.H0_H0 ;  /* 0x2000002cff2c7230 */ /* 0x000fe20000004100 */
[----:B------:R-:W-:Y:S01]  /*0b60*/  SHF.R.U64 R242, R240, 0x10, R241 ;  /* 0x00000010f0f27819 */ /* 0x000fe200000012f1 */
[----:B-1----:R-:W-:Y:S01]  /*0b70*/  HADD2.F32 R0, -RZ, R23.H0_H0 ;  /* 0x20000017ff007230 */ /* 0x002fe20000004100 */
[----:B------:R0:W-:Y:S01]  /*0b80*/  STL [R1+0x88], R2 ;  /* 0x0000880201007387 */ /* 0x0001e20000100800 */
[----:B------:R-:W-:Y:S01]  /*0b90*/  HADD2.F32 R43, -RZ, R43.H0_H0 ;  /* 0x2000002bff2b7230 */ /* 0x000fe20000004100 */
[----:B------:R-:W-:Y:S01]  /*0ba0*/  SHF.R.U32.HI R252, RZ, 0x10, R25 ;  /* 0x00000010fffc7819 */ /* 0x000fe20000011619 */
[----:B------:R-:W-:Y:S01]  /*0bb0*/  HADD2.F32 R42, -RZ, R42.H0_H0 ;  /* 0x2000002aff2a7230 */ /* 0x000fe20000004100 */
[----:B------:R1:W-:Y:S01]  /*0bc0*/  STL [R1+0x80], R0 ;  /* 0x0000800001007387 */ /* 0x0003e20000100800 */
[----:B------:R-:W-:Y:S01]  /*0bd0*/  HADD2.F32 R41, -RZ, R41.H0_H0 ;  /* 0x20000029ff297230 */ /* 0x000fe20000004100 */
[----:B------:R-:W-:Y:S01]  /*0be0*/  CS2R R22, SRZ ;  /* 0x0000000000167805 */ /* 0x000fe2000001ff00 */
[----:B------:R-:W-:Y:S01]  /*0bf0*/  HADD2.F32 R40, -RZ, R40.H0_H0 ;  /* 0x20000028ff287230 */ /* 0x000fe20000004100 */
[----:B------:R-:W-:Y:S01]  /*0c00*/  CS2R R18, SRZ ;  /* 0x0000000000127805 */ /* 0x000fe2000001ff00 */
[----:B------:R-:W-:Y:S01]  /*0c10*/  HADD2.F32 R251, -RZ, R248.H0_H0 ;  /* 0x200000f8fffb7230 */ /* 0x000fe20000004100 */
[----:B------:R-:W-:Y:S01]  /*0c20*/  SHF.R.U32.HI R248, RZ, 0x10, R249 ;  /* 0x00000010fff87819 */ /* 0x000fe200000116f9 */
[----:B0-----:R-:W-:Y:S01]  /*0c30*/  HADD2.F32 R2, -RZ, R26.H0_H0 ;  /* 0x2000001aff027230 */ /* 0x001fe20000004100 */
[----:B------:R-:W-:Y:S01]  /*0c40*/  CS2R R14, SRZ ;  /* 0x00000000000e7805 */ /* 0x000fe2000001ff00 */
        /* <DEDUP_REMOVED lines=12> */
[----:B------:R-:W-:Y:S01]  /*0d10*/  CS2R R6, SRZ ;  /* 0x0000000000067805 */ /* 0x000fe2000001ff00 */
[----:B0-----:R-:W-:-:S02]  /*0d20*/  HADD2.F32 R2, -RZ, R28.H0_H0 ;  /* 0x2000001cff027230 */ /* 0x001fc40000004100 */
[----:B------:R-:W-:Y:S02]  /*0d30*/  HADD2.F32 R252, -RZ, R252.H0_H0 ;  /* 0x200000fcfffc7230 */ /* 0x000fe40000004100 */
[----:B-1----:R-:W-:Y:S01]  /*0d40*/  HADD2.F32 R0, -RZ, R29.H0_H0 ;  /* 0x2000001dff007230 */ /* 0x002fe20000004100 */
[----:B------:R0:W-:Y:S01]  /*0d50*/  STL [R1+0x68], R2 ;  /* 0x0000680201007387 */ /* 0x0001e20000100800 */
[----:B------:R-:W-:Y:S01]  /*0d60*/  CS2R R28, SRZ ;  /* 0x00000000001c7805 */ /* 0x000fe2000001ff00 */
[----:B------:R-:W-:Y:S02]  /*0d70*/  HADD2.F32 R250, -RZ, R250.H0_H0 ;  /* 0x200000fafffa7230 */ /* 0x000fe40000004100 */
[----:B------:R1:W-:Y:S01]  /*0d80*/  STL [R1+0x60], R0 ;  /* 0x0000600001007387 */ /* 0x0003e20000100800 */
[----:B------:R-:W-:Y:S02]  /*0d90*/  HADD2.F32 R248, -RZ, R248.H0_H0 ;  /* 0x200000f8fff87230 */ /* 0x000fe40000004100 */
[----:B------:R-:W-:-:S02]  /*0da0*/  HADD2.F32 R246, -RZ, R246.H0_H0 ;  /* 0x200000f6fff67230 */ /* 0x000fc40000004100 */
[----:B------:R-:W-:Y:S02]  /*0db0*/  HADD2.F32 R244, -RZ, R244.H0_H0 ;  /* 0x200000f4fff47230 */ /* 0x000fe40000004100 */
[----:B0-----:R-:W-:Y:S02]  /*0dc0*/  HADD2.F32 R2, -RZ, R30.H0_H0 ;  /* 0x2000001eff027230 */ /* 0x001fe40000004100 */
[----:B------:R-:W-:Y:S02]  /*0dd0*/  HADD2.F32 R242, -RZ, R242.H0_H0 ;  /* 0x200000f2fff27230 */ /* 0x000fe40000004100 */
[----:B-1----:R-:W-:Y:S01]  /*0de0*/  HADD2.F32 R0, -RZ, R31.H0_H0 ;  /* 0x2000001fff007230 */ /* 0x002fe20000004100 */
[----:B------:R0:W-:Y:S01]  /*0df0*/  STL [R1+0x58], R2 ;  /* 0x0000580201007387 */ /* 0x0001e20000100800 */
[----:B------:R-:W-:Y:S01]  /*0e00*/  CS2R R30, SRZ ;  /* 0x00000000001e7805 */ /* 0x000fe2000001ff00 */
[----:B------:R-:W-:Y:S02]  /*0e10*/  HADD2.F32 R240, -RZ, R240.H0_H0 ;  /* 0x200000f0fff07230 */ /* 0x000fe40000004100 */
[----:B------:R1:W-:Y:S01]  /*0e20*/  STL [R1+0x50], R0 ;  /* 0x0000500001007387 */ /* 0x0003e20000100800 */
[----:B0-----:R-:W-:-:S02]  /*0e30*/  HADD2.F32 R2, -RZ, R8.H0_H0 ;  /* 0x20000008ff027230 */ /* 0x001fc40000004100 */
        /* <DEDUP_REMOVED lines=23> */
[----:B------:R1:W-:Y:S04]  /*0fb0*/  STL [R1], R0 ;  /* 0x0000000001007387 */ /* 0x0003e80000100800 */
[----:B------:R2:W-:Y:S01]  /*0fc0*/  STL [R1+0xc4], R64 ;  /* 0x0000c44001007387 */ /* 0x0005e20000100800 */
[----:B0-----:R-:W-:-:S03]  /*0fd0*/  CS2R R2, SRZ ;  /* 0x0000000000027805 */ /* 0x001fc6000001ff00 */
[----:B------:R2:W-:Y:S01]  /*0fe0*/  STL [R1+0xbc], R63 ;  /* 0x0000bc3f01007387 */ /* 0x0005e20000100800 */
[----:B-1----:R-:W-:-:S03]  /*0ff0*/  HFMA2.MMA R0, -RZ, RZ, 0, 5.9604644775390625e-08 ;  /* 0x00000001ff007435 */ /* 0x002fc600000001ff */
        /* <DEDUP_REMOVED lines=23> */
.L_x_10285:
[----:B------:R-:W0:Y:S01]  /*1170*/  S2R R78, SR_TID.X ;  /* 0x00000000004e7919 */ /* 0x000e220000002100 */
[----:B------:R-:W-:Y:S01]  /*1180*/  IMAD R76, R151, c[0x0][0x168], RZ ;  /* 0x00005a00974c7a24 */ /* 0x000fe200078e02ff */
[----:B------:R-:W-:-:S04]  /*1190*/  MOV R154, 0x4 ;  /* 0x00000004009a7802 */ /* 0x000fc80000000f00 */
[----:B------:R-:W-:-:S04]  /*11a0*/  SHF.R.S32.HI R77, RZ, 0x1f, R76 ;  /* 0x0000001fff4d7819 */ /* 0x000fc8000001144c */
[----:B------:R-:W-:Y:S01]  /*11b0*/  LEA.HI R138, R77, R76, RZ, 0x2 ;  /* 0x0000004c4d8a7211 */ /* 0x000fe200078f10ff */
[----:B------:R-:W-:-:S05]  /*11c0*/  IMAD.WIDE R76, R151, R154, c[0x0][0x1a0] ;  /* 0x00006800974c7625 */ /* 0x000fca00078e029a */
[----:B------:R1:W3:Y:S01]  /*11d0*/  LDG.E R199, [R76.64] ;  /* 0x000000044cc77981 */ /* 0x0002e2000c1e1900 */
[----:B0-----:R-:W-:-:S04]  /*11e0*/  LOP3.LUT R79, R78, 0x7f, RZ, 0xc0, !PT ;  /* 0x0000007f4e4f7812 */ /* 0x001fc800078ec0ff */
[----:B------:R-:W-:-:S04]  /*11f0*/  LEA.HI.SX32 R138, R138, R79, 0x1e ;  /* 0x0000004f8a8a7211 */ /* 0x000fc800078ff2ff */
[C---:B------:R-:W-:Y:S02]  /*1200*/  SHF.L.U32 R182, R138.reuse, 0x4, RZ ;  /* 0x000000048ab67819 */ /* 0x040fe400000006ff */
[----:B------:R-:W-:Y:S02]  /*1210*/  IADD3 R163, R138, 0x80, RZ ;  /* 0x000000808aa37810 */ /* 0x000fe40007ffe0ff */
[----:B------:R-:W-:Y:S02]  /*1220*/  SHF.R.U32.HI R177, RZ, 0x1c, R138 ;  /* 0x0000001cffb17819 */ /* 0x000fe4000001168a */
[----:B-1----:R-:W-:Y:S02]  /*1230*/  IADD3 R76, P0, R182, c[0x0][0x188], RZ ;  /* 0x00006200b64c7a10 */ /* 0x002fe40007f1e0ff */
[----:B------:R-:W-:Y:S02]  /*1240*/  SHF.L.U32 R174, R163, 0x4, RZ ;  /* 0x00000004a3ae7819 */ /* 0x000fe400000006ff */
[----:B------:R-:W-:-:S02]  /*1250*/  IADD3 R170, R138, 0x180, RZ ;  /* 0x000001808aaa7810 */ /* 0x000fc40007ffe0ff */
[----:B------:R-:W-:Y:S02]  /*1260*/  IADD3.X R77, R177, c[0x0][0x18c], RZ, P0, !PT ;  /* 0x00006300b14d7a10 */ /* 0x000fe400007fe4ff */
[----:B------:R-:W-:Y:S02]  /*1270*/  SHF.R.U32.HI R173, RZ, 0x1c, R163 ;  /* 0x0000001cffad7819 */ /* 0x000fe400000116a3 */
[----:B------:R-:W-:Y:S02]  /*1280*/  IADD3 R80, P0, R174, c[0x0][0x188], RZ ;  /* 0x00006200ae507a10 */ /* 0x000fe40007f1e0ff */
[----:B------:R-:W-:Y:S01]  /*1290*/  SHF.L.U32 R167, R170, 0x4, RZ ;  /* 0x00000004aaa77819 */ /* 0x000fe200000006ff */
[----:B------:R-:W4:Y:S01]  /*12a0*/  LDG.E.128 R76, [R76.64] ;  /* 0x000000044c4c7981 */ /* 0x000f22000c1e1d00 */
[C---:B------:R-:W-:Y:S02]  /*12b0*/  IADD3 R180, R138.reuse, 0x280, RZ ;  /* 0x000002808ab47810 */ /* 0x040fe40007ffe0ff */
[----:B------:R-:W-:-:S02]  /*12c0*/  IADD3 R166, R138, 0x100, RZ ;  /* 0x000001008aa67810 */ /* 0x000fc40007ffe0ff */
[----:B------:R-:W-:Y:S02]  /*12d0*/  IADD3.X R81, R173, c[0x0][0x18c], RZ, P0, !PT ;  /* 0x00006300ad517a10 */ /* 0x000fe400007fe4ff */
[----:B------:R-:W-:Y:S02]  /*12e0*/  SHF.R.U32.HI R168, RZ, 0x1c, R170 ;  /* 0x0000001cffa87819 */ /* 0x000fe400000116aa */
[----:B------:R-:W-:Y:S02]  /*12f0*/  IADD3 R88, P0, R167, c[0x0][0x188], RZ ;  /* 0x00006200a7587a10 */ /* 0x000fe40007f1e0ff */
[----:B------:R-:W-:Y:S01]  /*1300*/  SHF.L.U32 R161, R180, 0x4, RZ ;  /* 0x00000004b4a17819 */ /* 0x000fe200000006ff */
[----:B--2---:R-:W2:Y:S01]  /*1310*/  LDG.E.128 R80, [R80.64] ;  /* 0x0000000450507981 */ /* 0x004ea2000c1e1d00 */
[----:B------:R-:W-:Y:S02]  /*1320*/  SHF.L.U32 R171, R166, 0x4, RZ ;  /* 0x00000004a6ab7819 */ /* 0x000fe400000006ff */
[----:B------:R-:W-:-:S02]  /*1330*/  IADD3 R181, R138, 0x200, RZ ;  /* 0x000002008ab57810 */ /* 0x000fc40007ffe0ff */
[----:B------:R-:W-:Y:S02]  /*1340*/  IADD3.X R89, R168, c[0x0][0x18c], RZ, P0, !PT ;  /* 0x00006300a8597a10 */ /* 0x000fe400007fe4ff */
[----:B------:R-:W-:Y:S02]  /*1350*/  SHF.R.U32.HI R160, RZ, 0x1c, R180 ;  /* 0x0000001cffa07819 */ /* 0x000fe400000116b4 */
[----:B------:R-:W-:Y:S02]  /*1360*/  IADD3 R96, P0, R161, c[0x0][0x188], RZ ;  /* 0x00006200a1607a10 */ /* 0x000fe40007f1e0ff */
[----:B------:R-:W-:Y:S01]  /*1370*/  SHF.R.U32.HI R169, RZ, 0x1c, R166 ;  /* 0x0000001cffa97819 */ /* 0x000fe200000116a6 */
[----:B------:R-:W-:Y:S01]  /*1380*/  IMAD.WIDE R154, R151, R154, c[0x0][0x1a8] ;  /* 0x00006a00979a7625 */ /* 0x000fe200078e029a */
[----:B------:R-:W-:Y:S02]  /*1390*/  IADD3 R84, P1, R171, c[0x0][0x188], RZ ;  /* 0x00006200ab547a10 */ /* 0x000fe40007f3e0ff */
[----:B------:R-:W-:-:S02]  /*13a0*/  SHF.R.S32.HI R125, RZ, 0x1f, R151 ;  /* 0x0000001fff7d7819 */ /* 0x000fc40000011497 */
[----:B------:R-:W-:Y:S01]  /*13b0*/  MOV R139, 0x10 ;  /* 0x00000010008b7802 */ /* 0x000fe20000000f00 */
[----:B------:R0:W2:Y:S01]  /*13c0*/  LDG.E R154, [R154.64] ;  /* 0x000000049a9a7981 */ /* 0x0000a2000c1e1900 */
[----:B------:R-:W-:Y:S02]  /*13d0*/  SHF.L.U32 R165, R181, 0x4, RZ ;  /* 0x00000004b5a57819 */ /* 0x000fe400000006ff */
[----:B------:R-:W-:Y:S01]  /*13e0*/  IADD3 R159, R138, 0x300, RZ ;  /* 0x000003008a9f7810 */ /* 0x000fe20007ffe0ff */
[----:B------:R-:W-:Y:S01]  /*13f0*/  ULDC.U8 UR6, c[0x0][0x1f0] ;  /* 0x00007c0000067ab9 */ /* 0x000fe20000000000 */
[----:B------:R-:W-:Y:S01]  /*1400*/  IADD3.X R97, R160, c[0x0][0x18c], RZ, P0, !PT ;  /* 0x00006300a0617a10 */ /* 0x000fe200007fe4ff */
[----:B------:R-:W2:Y:S01]  /*1410*/  LDG.E.128 R88, [R88.64] ;  /* 0x0000000458587981 */ /* 0x000ea2000c1e1d00 */
[----:B------:R-:W-:Y:S02]  /*1420*/  IADD3.X R85, R169, c[0x0][0x18c], RZ, P1, !PT ;  /* 0x00006300a9557a10 */ /* 0x000fe40000ffe4ff */
[----:B------:R-:W-:-:S02]  /*1430*/  SHF.R.U32.HI R164, RZ, 0x1c, R181 ;  /* 0x0000001cffa47819 */ /* 0x000fc400000116b5 */
[----:B------:R-:W-:Y:S01]  /*1440*/  IADD3 R92, P1, R165, c[0x0][0x188], RZ ;  /* 0x00006200a55c7a10 */ /* 0x000fe20007f3e0ff */
[----:B------:R-:W2:Y:S01]  /*1450*/  LDG.E.128 R96, [R96.64] ;  /* 0x0000000460607981 */ /* 0x000ea2000c1e1d00 */
[----:B------:R-:W-:Y:S02]  /*1460*/  SHF.L.U32 R157, R159, 0x4, RZ ;  /* 0x000000049f9d7819 */ /* 0x000fe400000006ff */
[----:B------:R-:W-:Y:S01]  /*1470*/  IADD3.X R93, R164, c[0x0][0x18c], RZ, P1, !PT ;  /* 0x00006300a45d7a10 */ /* 0x000fe20000ffe4ff */
[----:B------:R-:W2:Y:S01]  /*1480*/  LDG.E.128 R84, [R84.64] ;  /* 0x0000000454547981 */ /* 0x000ea2000c1e1d00 */
[----:B------:R-:W-:Y:S02]  /*1490*/  SHF.R.U32.HI R158, RZ, 0x1c, R159 ;  /* 0x0000001cff9e7819 */ /* 0x000fe4000001169f */
[----:B------:R-:W-:Y:S02]  /*14a0*/  IADD3 R100, P1, R157, c[0x0][0x188], RZ ;  /* 0x000062009d647a10 */ /* 0x000fe40007f3e0ff */
[----:B------:R-:W2:Y:S02]  /*14b0*/  LDG.E.128 R92, [R92.64] ;  /* 0x000000045c5c7981 */ /* 0x000ea4000c1e1d00 */
[----:B------:R-:W-:-:S06]  /*14c0*/  IADD3.X R101, R158, c[0x0][0x18c], RZ, P1, !PT ;  /* 0x000063009e657a10 */ /* 0x000fcc0000ffe4ff */
[----:B------:R-:W2:Y:S01]  /*14d0*/  LDG.E.128 R100, [R100.64] ;  /* 0x0000000464647981 */ /* 0x000ea2000c1e1d00 */
[----:B------:R-:W-:-:S04]  /*14e0*/  IADD3 R156, R138, 0x380, RZ ;  /* 0x000003808a9c7810 */ /* 0x000fc80007ffe0ff */
[----:B------:R-:W-:Y:S02]  /*14f0*/  SHF.L.U32 R152, R156, 0x4, RZ ;  /* 0x000000049c987819 */ /* 0x000fe400000006ff */
[----:B------:R-:W-:Y:S02]  /*1500*/  SHF.R.U32.HI R153, RZ, 0x1c, R156 ;  /* 0x0000001cff997819 */ /* 0x000fe4000001169c */
[----:B------:R-:W-:Y:S02]  /*1510*/  IADD3 R104, P0, R152, c[0x0][0x188], RZ ;  /* 0x0000620098687a10 */ /* 0x000fe40007f1e0ff */
[----:B------:R-:W-:Y:S02]  /*1520*/  ISETP.NE.U32.AND P1, PT, RZ, c[0x0][0x1c0], PT ;  /* 0x00007000ff007a0c */ /* 0x000fe40003f25070 */
[----:B------:R-:W-:Y:S02]  /*1530*/  IADD3.X R105, R153, c[0x0][0x18c], RZ, P0, !PT ;  /* 0x0000630099697a10 */ /* 0x000fe400007fe4ff */
[----:B------:R-:W-:-:S02]  /*1540*/  ISETP.NE.AND.EX P1, PT, RZ, c[0x0][0x1c4], PT, P1 ;  /* 0x00007100ff007a0c */ /* 0x000fc40003f25310 */
[----:B------:R-:W-:Y:S02]  /*1550*/  ISETP.NE.U32.AND P0, PT, RZ, c[0x0][0x218], PT ;  /* 0x00008600ff007a0c */ /* 0x000fe40003f05070 */
[----:B0-----:R-:W-:Y:S01]  /*1560*/  MOV R155, 0x3f800000 ;  /* 0x3f800000009b7802 */ /* 0x001fe20000000f00 */
[-C--:B------:R-:W-:Y:S01]  /*1570*/  IMAD.WIDE.U32 R112, R163, R139.reuse, c[0x0][0x208] ;  /* 0x00008200a3707625 */ /* 0x080fe200078e008b */
[----:B------:R-:W-:Y:S01]  /*1580*/  ISETP.NE.AND.EX P0, PT, RZ, c[0x0][0x21c], PT, P0 ;  /* 0x00008700ff007a0c */ /* 0x000fe20003f05300 */
[----:B------:R-:W2:Y:S02]  /*1590*/  LDG.E.128 R104, [R104.64] ;  /* 0x0000000468687981 */ /* 0x000ea4000c1e1d00 */
[-C--:B------:R-:W-:Y:S02]  /*15a0*/  IMAD.WIDE.U32 R116, R166, R139.reuse, c[0x0][0x208] ;  /* 0x00008200a6747625 */ /* 0x080fe400078e008b */
[----:B------:R-:W2:Y:S02]  /*15b0*/  LDG.E.128 R112, [R112.64] ;  /* 0x0000000470707981 */ /* 0x000ea4000c1e1d00 */
[C---:B------:R-:W-:Y:S01]  /*15c0*/  @P1 LEA R124, P2, R151.reuse, c[0x0][0x1c0], 0x2 ;  /* 0x00007000977c1a11 */ /* 0x040fe200078410ff */
[----:B------:R-:W-:Y:S01]  /*15d0*/  IMAD.WIDE.U32 R120, R170, R139, c[0x0][0x208] ;  /* 0x00008200aa787625 */ /* 0x000fe200078e008b */
[----:B------:R-:W2:Y:S02]  /*15e0*/  LDG.E.128 R116, [R116.64] ;  /* 0x0000000474747981 */ /* 0x000ea4000c1e1d00 */
[----:B------:R-:W-:-:S02]  /*15f0*/  @P1 LEA.HI.X R125, R151, c[0x0][0x1c4], R125, 0x2, P2 ;  /* 0x00007100977d1a11 */ /* 0x000fc400010f147d */
[C---:B------:R-:W-:Y:S01]  /*1600*/  @P0 LEA R128, P2, R138.reuse, c[0x0][0x218], 0x4 ;  /* 0x000086008a800a11 */ /* 0x040fe200078420ff */
[----:B------:R-:W-:Y:S01]  /*1610*/  IMAD.WIDE.U32 R126, R181, R139, c[0x0][0x208] ;  /* 0x00008200b57e7625 */ /* 0x000fe200078e008b */
[----:B------:R-:W2:Y:S02]  /*1620*/  LDG.E.128 R120, [R120.64] ;  /* 0x0000000478787981 */ /* 0x000ea4000c1e1d00 */
[----:B------:R-:W-:Y:S02]  /*1630*/  @P0 LEA.HI.X R129, R138, c[0x0][0x21c], RZ, 0x4, P2 ;  /* 0x000087008a810a11 */ /* 0x000fe400010f24ff */
[----:B------:R0:W5:Y:S01]  /*1640*/  @P1 LDG.E R155, [R124.64] ;  /* 0x000000047c9b1981 */ /* 0x000162000c1e1900 */
[----:B------:R-:W-:-:S03]  /*1650*/  @P0 LEA R130, P1, R163, c[0x0][0x218], 0x4 ;  /* 0x00008600a3820a11 */ /* 0x000fc600078220ff */
[----:B------:R1:W5:Y:S01]  /*1660*/  @P0 LDG.E.128 R40, [R128.64] ;  /* 0x0000000480280981 */ /* 0x000362000c1e1d00 */
[----:B------:R-:W-:-:S05]  /*1670*/  @P0 LEA.HI.X R131, R163, c[0x0][0x21c], RZ, 0x4, P1 ;  /* 0x00008700a3830a11 */ /* 0x000fca00008f24ff */
[----:B------:R0:W5:Y:S01]  /*1680*/  @P0 LDG.E.128 R44, [R130.64] ;  /* 0x00000004822c0981 */ /* 0x000162000c1e1d00 */
[----:B-1----:R-:W-:Y:S01]  /*1690*/  @P0 LEA R128, P1, R166, c[0x0][0x218], 0x4 ;  /* 0x00008600a6800a11 */ /* 0x002fe200078220ff */
[----:B------:R-:W-:Y:S02]  /*16a0*/  IMAD.WIDE.U32 R108, R138, R139, c[0x0][0x208] ;  /* 0x000082008a6c7625 */ /* 0x000fe400078e008b */
[----:B0-----:R-:W2:Y:S01]  /*16b0*/  LDG.E.128 R124, [R126.64] ;  /* 0x000000047e7c7981 */ /* 0x001ea2000c1e1d00 */
[----:B------:R-:W-:Y:S02]  /*16c0*/  @P0 LEA.HI.X R129, R166, c[0x0][0x21c], RZ, 0x4, P1 ;  /* 0x00008700a6810a11 */ /* 0x000fe400008f24ff */
[C---:B------:R-:W-:Y:S01]  /*16d0*/  @P0 LEA R130, P1, R170.reuse, c[0x0][0x218], 0x4 ;  /* 0x00008600aa820a11 */ /* 0x040fe200078220ff */
[----:B------:R-:W2:Y:S03]  /*16e0*/  LDG.E.128 R108, [R108.64] ;  /* 0x000000046c6c7981 */ /* 0x000ea6000c1e1d00 */
[----:B------:R-:W-:Y:S01]  /*16f0*/  @P0 LEA.HI.X R131, R170, c[0x0][0x21c], RZ, 0x4, P1 ;  /* 0x00008700aa830a11 */ /* 0x000fe200008f24ff */
[----:B------:R0:W5:Y:S01]  /*1700*/  @P0 LDG.E.128 R48, [R128.64] ;  /* 0x0000000480300981 */ /* 0x000162000c1e1d00 */
[----:B------:R-:W-:-:S03]  /*1710*/  @P0 LEA R132, P1, R181, c[0x0][0x218], 0x4 ;  /* 0x00008600b5840a11 */ /* 0x000fc600078220ff */
[----:B------:R1:W5:Y:S01]  /*1720*/  @P0 LDG.E.128 R52, [R130.64] ;  /* 0x0000000482340981 */ /* 0x000362000c1e1d00 */
[----:B------:R-:W-:-:S05]  /*1730*/  @P0 LEA.HI.X R133, R181, c[0x0][0x21c], RZ, 0x4, P1 ;  /* 0x00008700b5850a11 */ /* 0x000fca00008f24ff */
[----:B------:R0:W5:Y:S02]  /*1740*/  @P0 LDG.E.128 R56, [R132.64] ;  /* 0x0000000484380981 */ /* 0x000164000c1e1d00 */
[----:B0-----:R-:W-:-:S04]  /*1750*/  @P0 LEA R132, P1, R180, c[0x0][0x218], 0x4 ;  /* 0x00008600b4840a11 */ /* 0x001fc800078220ff */
[----:B------:R-:W-:Y:S02]  /*1760*/  @P0 LEA.HI.X R133, R180, c[0x0][0x21c], RZ, 0x4, P1 ;  /* 0x00008700b4850a11 */ /* 0x000fe400008f24ff */
[----:B------:R-:W-:-:S03]  /*1770*/  @P0 LEA R136, P1, R159, c[0x0][0x218], 0x4 ;  /* 0x000086009f880a11 */ /* 0x000fc600078220ff */
[----:B------:R0:W5:Y:S01]  /*1780*/  @P0 LDG.E.128 R60, [R132.64] ;  /* 0x00000004843c0981 */ /* 0x000162000c1e1d00 */
[----:B------:R-:W-:-:S05]  /*1790*/  @P0 LEA.HI.X R137, R159, c[0x0][0x21c], RZ, 0x4, P1 ;  /* 0x000087009f890a11 */ /* 0x000fca00008f24ff */
[----:B------:R0:W5:Y:S02]  /*17a0*/  @P0 LDG.E.128 R64, [R136.64] ;  /* 0x0000000488400981 */ /* 0x000164000c1e1d00 */
[----:B0-----:R-:W-:-:S04]  /*17b0*/  @P0 LEA R136, P1, R156, c[0x0][0x218], 0x4 ;  /* 0x000086009c880a11 */ /* 0x001fc800078220ff */
[----:B------:R-:W-:-:S05]  /*17c0*/  @P0 LEA.HI.X R137, R156, c[0x0][0x21c], RZ, 0x4, P1 ;  /* 0x000087009c890a11 */ /* 0x000fca00008f24ff */
[----:B------:R0:W5:Y:S01]  /*17d0*/  @P0 LDG.E.128 R68, [R136.64] ;  /* 0x0000000488440981 */ /* 0x000162000c1e1d00 */
[----:B------:R-:W-:-:S04]  /*17e0*/  LEA R178, P0, R138, c[0x0][0x190], 0x2 ;  /* 0x000064008ab27a11 */ /* 0x000fc800078010ff */
[----:B------:R-:W-:Y:S02]  /*17f0*/  LEA.HI.X R179, R138, c[0x0][0x194], RZ, 0x2, P0 ;  /* 0x000065008ab37a11 */ /* 0x000fe400000f14ff */
[----:B------:R-:W-:-:S03]  /*1800*/  LEA R162, P0, R163, c[0x0][0x190], 0x2 ;  /* 0x00006400a3a27a11 */ /* 0x000fc600078010ff */
[----:B------:R0:W5:Y:S01]  /*1810*/  LDG.E R175, [R178.64] ;  /* 0x00000004b2af7981 */ /* 0x000162000c1e1900 */
[----:B------:R-:W-:-:S05]  /*1820*/  LEA.HI.X R163, R163, c[0x0][0x194], RZ, 0x2, P0 ;  /* 0x00006500a3a37a11 */ /* 0x000fca00000f14ff */
[----:B------:R1:W5:Y:S01]  /*1830*/  LDG.E R172, [R162.64] ;  /* 0x00000004a2ac7981 */ /* 0x000362000c1e1900 */
[----:B0-----:R-:W-:Y:S02]  /*1840*/  LEA R178, P0, R166, c[0x0][0x190], 0x2 ;  /* 0x00006400a6b27a11 */ /* 0x001fe400078010ff */
[----:B-1----:R-:W-:Y:S02]  /*1850*/  LEA R162, P1, R170, c[0x0][0x190], 0x2 ;  /* 0x00006400aaa27a11 */ /* 0x002fe400078210ff */
[----:B------:R-:W-:Y:S02]  /*1860*/  LEA.HI.X R179, R166, c[0x0][0x194], RZ, 0x2, P0 ;  /* 0x00006500a6b37a11 */ /* 0x000fe400000f14ff */
[----:B------:R-:W-:-:S03]  /*1870*/  LEA.HI.X R163, R170, c[0x0][0x194], RZ, 0x2, P1 ;  /* 0x00006500aaa37a11 */ /* 0x000fc600008f14ff */
[----:B------:R0:W5:Y:S04]  /*1880*/  LDG.E R170, [R178.64] ;  /* 0x00000004b2aa7981 */ /* 0x000168000c1e1900 */
[----:B------:R1:W5:Y:S01]  /*1890*/  LDG.E R166, [R162.64] ;  /* 0x00000004a2a67981 */ /* 0x000362000c1e1900 */
[C---:B------:R-:W-:Y:S01]  /*18a0*/  IMAD.WIDE.U32 R128, R180.reuse, R139, c[0x0][0x208] ;  /* 0x00008200b4807625 */ /* 0x040fe200078e008b */
[----:B0-----:R-:W-:-:S03]  /*18b0*/  LEA R178, P1, R180, c[0x0][0x190], 0x2 ;  /* 0x00006400b4b27a11 */ /* 0x001fc600078210ff */
[----:B------:R-:W-:Y:S02]  /*18c0*/  IMAD.WIDE.U32 R136, R156, R139, c[0x0][0x208] ;  /* 0x000082009c887625 */ /* 0x000fe400078e008b */
[----:B------:R-:W2:Y:S01]  /*18d0*/  LDG.E.128 R128, [R128.64] ;  /* 0x0000000480807981 */ /* 0x000ea2000c1e1d00 */
[C---:B-1----:R-:W-:Y:S02]  /*18e0*/  LEA R162, P0, R181.reuse, c[0x0][0x190], 0x2 ;  /* 0x00006400b5a27a11 */ /* 0x042fe400078010ff */
[----:B------:R-:W-:Y:S02]  /*18f0*/  LEA.HI.X R179, R180, c[0x0][0x194], RZ, 0x2, P1 ;  /* 0x00006500b4b37a11 */ /* 0x000fe400008f14ff */
[----:B------:R-:W-:Y:S02]  /*1900*/  LEA.HI.X R163, R181, c[0x0][0x194], RZ, 0x2, P0 ;  /* 0x00006500b5a37a11 */ /* 0x000fe400000f14ff */
[----:B------:R-:W-:-:S04]  /*1910*/  LEA R180, P0, R159, c[0x0][0x190], 0x2 ;  /* 0x000064009fb47a11 */ /* 0x000fc800078010ff */
[----:B------:R-:W-:Y:S01]  /*1920*/  LEA.HI.X R181, R159, c[0x0][0x194], RZ, 0x2, P0 ;  /* 0x000065009fb57a11 */ /* 0x000fe200000f14ff */
[----:B------:R0:W5:Y:S01]  /*1930*/  LDG.E R163, [R162.64] ;  /* 0x00000004a2a37981 */ /* 0x000162000c1e1900 */
[----:B------:R-:W-:-:S03]  /*1940*/  ISETP.NE.AND P0, PT, RZ, UR6, PT ;  /* 0x00000006ff007c0c */ /* 0x000fc6000bf05270 */
[----:B0-----:R0:W5:Y:S02]  /*1950*/  LDG.E R162, [R178.64] ;  /* 0x00000004b2a27981 */ /* 0x001164000c1e1900 */
[C---:B0-----:R-:W-:Y:S02]  /*1960*/  LEA R178, P1, R156.reuse, c[0x0][0x190], 0x2 ;  /* 0x000064009cb27a11 */ /* 0x041fe400078210ff */
[----:B---3--:R-:W-:Y:S02]  /*1970*/  FSEL R205, R199, RZ, !P0 ;  /* 0x000000ffc7cd7208 */ /* 0x008fe40004000000 */
[----:B------:R-:W-:-:S05]  /*1980*/  LEA.HI.X R179, R156, c[0x0][0x194], RZ, 0x2, P1 ;  /* 0x000065009cb37a11 */ /* 0x000fca00008f14ff */
[----:B------:R0:W5:Y:S01]  /*1990*/  LDG.E R156, [R178.64] ;  /* 0x00000004b29c7981 */ /* 0x000162000c1e1900 */
[C---:B----4-:R-:W-:Y:S02]  /*19a0*/  FADD.FTZ R216, -R205.reuse, R77 ;  /* 0x0000004dcdd87221 */ /* 0x050fe40000010100 */
[C---:B------:R-:W-:Y:S02]  /*19b0*/  FADD.FTZ R215, -R205.reuse, R76 ;  /* 0x0000004ccdd77221 */ /* 0x040fe40000010100 */
[C---:B--2---:R-:W-:Y:S02]  /*19c0*/  FADD.FTZ R200, -R205.reuse, R81 ;  /* 0x00000051cdc87221 */ /* 0x044fe40000010100 */
[C---:B------:R-:W-:Y:S02]  /*19d0*/  FADD.FTZ R77, -R205.reuse, R98 ;  /* 0x00000062cd4d7221 */ /* 0x040fe40000010100 */
[----:B------:R-:W2:Y:S01]  /*19e0*/  LDL R98, [R1+0xc0] ;  /* 0x0000c00001627983 */ /* 0x000ea20000100800 */
[----:B------:R-:W-:-:S03]  /*19f0*/  FADD.FTZ R76, -R205, R99 ;  /* 0x00000063cd4c7221 */ /* 0x000fc60000010100 */
[----:B------:R-:W3:Y:S01]  /*1a00*/  LDL R99, [R1+0xc4] ;  /* 0x0000c40001637983 */ /* 0x000ee20000100800 */
[C---:B0-----:R-:W-:Y:S02]  /*1a10*/  FADD.FTZ R179, -R205.reuse, R86 ;  /* 0x00000056cdb37221 */ /* 0x041fe40000010100 */
[C---:B------:R-:W-:Y:S01]  /*1a20*/  FADD.FTZ R81, -R205.reuse, R92 ;  /* 0x0000005ccd517221 */ /* 0x040fe20000010100 */
[----:B------:R-:W4:Y:S01]  /*1a30*/  LDL R86, [R1+0xc8] ;  /* 0x0000c80001567983 */ /* 0x000f220000100800 */
[----:B------:R-:W-:-:S03]  /*1a40*/  FADD.FTZ R92, -R205, R100 ;  /* 0x00000064cd5c7221 */ /* 0x000fc60000010100 */
[----:B------:R-:W4:Y:S01]  /*1a50*/  LDL R100, [R1+0xb4] ;  /* 0x0000b40001647983 */ /* 0x000f220000100800 */
[----:B------:R-:W-:-:S03]  /*1a60*/  IMAD.WIDE.U32 R132, R159, R139, c[0x0][0x208] ;  /* 0x000082009f847625 */ /* 0x000fc600078e008b */
[----:B------:R0:W5:Y:S01]  /*1a70*/  LDG.E R159, [R180.64] ;  /* 0x00000004b49f7981 */ /* 0x000162000c1e1900 */
[C---:B------:R-:W-:Y:S02]  /*1a80*/  FADD.FTZ R235, -R205.reuse, R89 ;  /* 0x00000059cdeb7221 */ /* 0x040fe40000010100 */
[C---:B------:R-:W-:Y:S01]  /*1a90*/  FADD.FTZ R204, -R205.reuse, R78 ;  /* 0x0000004ecdcc7221 */ /* 0x040fe20000010100 */
[----:B------:R-:W4:Y:S01]  /*1aa0*/  LDG.E.128 R132, [R132.64] ;  /* 0x0000000484847981 */ /* 0x000f22000c1e1d00 */
[C---:B------:R-:W-:Y:S02]  /*1ab0*/  FADD.FTZ R199, -R205.reuse, R80 ;  /* 0x00000050cdc77221 */ /* 0x040fe40000010100 */
[C---:B------:R-:W-:Y:S01]  /*1ac0*/  FADD.FTZ R178, -R205.reuse, R87 ;  /* 0x00000057cdb27221 */ /* 0x040fe20000010100 */
[----:B------:R-:W4:Y:S01]  /*1ad0*/  LDG.E.128 R136, [R136.64] ;  /* 0x0000000488887981 */ /* 0x000f22000c1e1d00 */
[----:B0-----:R-:W-:Y:S02]  /*1ae0*/  FADD.FTZ R180, -R205, R85 ;  /* 0x00000055cdb47221 */ /* 0x001fe40000010100 */
[----:B------:R-:W-:-:S02]  /*1af0*/  FMUL.FTZ R85, R154, R215 ;  /* 0x000000d79a557220 */ /* 0x000fc40000410000 */
[C---:B------:R-:W-:Y:S02]  /*1b00*/  FADD.FTZ R89, -R205.reuse, R105 ;  /* 0x00000069cd597221 */ /* 0x040fe40000010100 */
[----:B------:R-:W4:Y:S01]  /*1b10*/  LDL R105, [R1+0xbc] ;  /* 0x0000bc0001697983 */ /* 0x000f220000100800 */
[C---:B------:R-:W-:Y:S02]  /*1b20*/  FADD.FTZ R181, -R205.reuse, R88 ;  /* 0x00000058cdb57221 */ /* 0x040fe40000010100 */
[C---:B------:R-:W-:Y:S02]  /*1b30*/  FADD.FTZ R78, -R205.reuse, R95 ;  /* 0x0000005fcd4e7221 */ /* 0x040fe40000010100 */
[C---:B------:R-:W-:Y:S02]  /*1b40*/  FADD.FTZ R95, -R205.reuse, R103 ;  /* 0x00000067cd5f7221 */ /* 0x040fe40000010100 */
[C---:B------:R-:W-:Y:S02]  /*1b50*/  FADD.FTZ R88, -R205.reuse, R104 ;  /* 0x00000068cd587221 */ /* 0x040fe40000010100 */
[----:B------:R-:W4:Y:S01]  /*1b60*/  LDL R104, [R1+0xb0] ;  /* 0x0000b00001687983 */ /* 0x000f220000100800 */
[----:B------:R-:W-:-:S02]  /*1b70*/  FADD.FTZ R80, -R205, R93 ;  /* 0x0000005dcd507221 */ /* 0x000fc40000010100 */
[----:B------:R-:W-:Y:S02]  /*1b80*/  FADD.FTZ R93, -R205, R101 ;  /* 0x00000065cd5d7221 */ /* 0x000fe40000010100 */
[----:B------:R-:W4:Y:S01]  /*1b90*/  LDL R101, [R1+0xb8] ;  /* 0x0000b80001657983 */ /* 0x000f220000100800 */
[----:B--2---:R-:W-:-:S03]  /*1ba0*/  FMUL.FTZ R215, R98, R110 ;  /* 0x0000006e62d77220 */ /* 0x004fc60000410000 */
[----:B------:R-:W2:Y:S01]  /*1bb0*/  LDL R98, [R1+0xa8] ;  /* 0x0000a80001627983 */ /* 0x000ea20000100800 */
[----:B---3--:R-:W-:-:S03]  /*1bc0*/  FMUL.FTZ R103, R99, R109 ;  /* 0x0000006d63677220 */ /* 0x008fc60000410000 */
[----:B------:R-:W3:Y:S01]  /*1bd0*/  LDL R99, [R1+0xac] ;  /* 0x0000ac0001637983 */ /* 0x000ee20000100800 */
[----:B----4-:R-:W-:Y:S02]  /*1be0*/  FMUL.FTZ R87, R86, R108 ;  /* 0x0000006c56577220 */ /* 0x010fe40000410000 */
[----:B------:R-:W-:Y:S02]  /*1bf0*/  FMUL.FTZ R86, R154, R204 ;  /* 0x000000cc9a567220 */ /* 0x000fe40000410000 */
[----:B------:R-:W-:Y:S02]  /*1c00*/  FMUL.FTZ R204, R100, R113 ;  /* 0x0000007164cc7220 */ /* 0x000fe40000410000 */
[----:B------:R-:W4:Y:S01]  /*1c10*/  LDL R100, [R1+0xa0] ;  /* 0x0000a00001647983 */ /* 0x000f220000100800 */
[C---:B------:R-:W-:Y:S02]  /*1c20*/  FADD.FTZ R202, -R205.reuse, R79 ;  /* 0x0000004fcdca7221 */ /* 0x040fe40000010100 */
[----:B------:R-:W-:-:S02]  /*1c30*/  FADD.FTZ R79, -R205, R94 ;  /* 0x0000005ecd4f7221 */ /* 0x000fc40000010100 */
[C---:B------:R-:W-:Y:S02]  /*1c40*/  FADD.FTZ R94, -R205.reuse, R102 ;  /* 0x00000066cd5e7221 */ /* 0x040fe40000010100 */
[C---:B------:R-:W-:Y:S02]  /*1c50*/  FMUL.FTZ R102, R154.reuse, R202 ;  /* 0x000000ca9a667220 */ /* 0x040fe40000410000 */
[----:B------:R-:W-:Y:S02]  /*1c60*/  FADD.FTZ R206, -R205, R84 ;  /* 0x00000054cdce7221 */ /* 0x000fe40000010100 */
[----:B------:R-:W-:Y:S02]  /*1c70*/  FMUL.FTZ R84, R154, R216 ;  /* 0x000000d89a547220 */ /* 0x000fe40000410000 */
[C---:B------:R-:W-:Y:S02]  /*1c80*/  FADD.FTZ R36, R111.reuse, R36 ;  /* 0x000000246f247221 */ /* 0x040fe40000010000 */
[----:B------:R-:W-:-:S02]  /*1c90*/  FFMA.FTZ R4, R111, R102, R4 ;  /* 0x000000666f047223 */ /* 0x000fc40000010004 */
[----:B------:R-:W-:Y:S02]  /*1ca0*/  FADD.FTZ R201, -R205, R82 ;  /* 0x00000052cdc97221 */ /* 0x000fe40000010100 */
[----:B------:R-:W-:Y:S02]  /*1cb0*/  FMUL.FTZ R216, R105, R111 ;  /* 0x0000006f69d87220 */ /* 0x000fe40000410000 */
[C---:B------:R-:W-:Y:S01]  /*1cc0*/  FADD.FTZ R203, -R205.reuse, R83 ;  /* 0x00000053cdcb7221 */ /* 0x040fe20000010100 */
[----:B------:R-:W4:Y:S01]  /*1cd0*/  LDL R105, [R1+0x8c] ;  /* 0x00008c0001697983 */ /* 0x000f220000100800 */
[C---:B------:R-:W-:Y:S02]  /*1ce0*/  FADD.FTZ R83, -R205.reuse, R90 ;  /* 0x0000005acd537221 */ /* 0x040fe40000010100 */
[C---:B------:R-:W-:Y:S02]  /*1cf0*/  FADD.FTZ R82, -R205.reuse, R91 ;  /* 0x0000005bcd527221 */ /* 0x040fe40000010100 */
[----:B------:R-:W-:-:S02]  /*1d00*/  FADD.FTZ R96, -R205, R96 ;  /* 0x00000060cd607221 */ /* 0x000fc40000010100 */
[C---:B------:R-:W-:Y:S02]  /*1d10*/  FADD.FTZ R97, -R205.reuse, R97 ;  /* 0x00000061cd617221 */ /* 0x040fe40000010100 */
[C---:B------:R-:W-:Y:S02]  /*1d20*/  FADD.FTZ R90, -R205.reuse, R106 ;  /* 0x0000006acd5a7221 */ /* 0x040fe40000010100 */
[----:B------:R-:W-:Y:S01]  /*1d30*/  FADD.FTZ R91, -R205, R107 ;  /* 0x0000006bcd5b7221 */ /* 0x000fe20000010100 */
[----:B------:R-:W4:Y:S01]  /*1d40*/  LDL R106, [R1+0x98] ;  /* 0x00009800016a7983 */ /* 0x000f220000100800 */
[C---:B------:R-:W-:Y:S02]  /*1d50*/  FADD.FTZ R35, R108.reuse, R35 ;  /* 0x000000236c237221 */ /* 0x040fe40000010000 */
[----:B------:R-:W-:Y:S02]  /*1d60*/  FFMA.FTZ R3, R108, R85, R3 ;  /* 0x000000556c037223 */ /* 0x000fe40000010003 */
[----:B------:R-:W-:-:S02]  /*1d70*/  FMUL.FTZ R205, R104, R114 ;  /* 0x0000007268cd7220 */ /* 0x000fc40000410000 */
[C---:B------:R-:W-:Y:S01]  /*1d80*/  FMUL.FTZ R108, R154.reuse, R206 ;  /* 0x000000ce9a6c7220 */ /* 0x040fe20000410000 */
[----:B------:R-:W4:Y:S01]  /*1d90*/  LDL R104, [R1+0x90] ;  /* 0x0000900001687983 */ /* 0x000f220000100800 */
[C---:B------:R-:W-:Y:S02]  /*1da0*/  FADD.FTZ R34, R109.reuse, R34 ;  /* 0x000000226d227221 */ /* 0x040fe40000010000 */
[----:B------:R-:W-:Y:S02]  /*1db0*/  FFMA.FTZ R2, R109, R84, R2 ;  /* 0x000000546d027223 */ /* 0x000fe40000010002 */
[----:B------:R-:W-:Y:S02]  /*1dc0*/  FMUL.FTZ R202, R101, R112 ;  /* 0x0000007065ca7220 */ /* 0x000fe40000410000 */
[----:B------:R-:W-:Y:S01]  /*1dd0*/  FMUL.FTZ R109, R154, R180 ;  /* 0x000000b49a6d7220 */ /* 0x000fe20000410000 */
[----:B------:R-:W4:Y:S01]  /*1de0*/  LDL R101, [R1+0xa4] ;  /* 0x0000a40001657983 */ /* 0x000f220000100800 */
[----:B--2---:R-:W-:-:S03]  /*1df0*/  FMUL.FTZ R111, R98, R116 ;  /* 0x00000074626f7220 */ /* 0x004fc60000410000 */
[----:B------:R-:W2:Y:S01]  /*1e00*/  LDL R98, [R1+0x94] ;  /* 0x0000940001627983 */ /* 0x000ea20000100800 */
[----:B---3--:R-:W-:-:S03]  /*1e10*/  FMUL.FTZ R206, R99, R115 ;  /* 0x0000007363ce7220 */ /* 0x008fc60000410000 */
[----:B------:R-:W3:Y:S01]  /*1e20*/  LDL R99, [R1+0x9c] ;  /* 0x00009c0001637983 */ /* 0x000ee20000100800 */
[----:B----4-:R-:W-:-:S03]  /*1e30*/  FMUL.FTZ R180, R100, R118 ;  /* 0x0000007664b47220 */ /* 0x010fc60000410000 */
[----:B------:R-:W4:Y:S01]  /*1e40*/  LDL R100, [R1+0x84] ;  /* 0x0000840001647983 */ /* 0x000f220000100800 */
[C---:B------:R-:W-:Y:S02]  /*1e50*/  FMUL.FTZ R200, R154.reuse, R200 ;  /* 0x000000c89ac87220 */ /* 0x040fe40000410000 */
[C---:B------:R-:W-:Y:S02]  /*1e60*/  FADD.FTZ R38, R113.reuse, R38 ;  /* 0x0000002671267221 */ /* 0x040fe40000010000 */
[----:B------:R-:W-:Y:S02]  /*1e70*/  FFMA.FTZ R6, R113, R200, R6 ;  /* 0x000000c871067223 */ /* 0x000fe40000010006 */
[C---:B------:R-:W-:Y:S02]  /*1e80*/  FMUL.FTZ R201, R154.reuse, R201 ;  /* 0x000000c99ac97220 */ /* 0x040fe40000410000 */
[C---:B------:R-:W-:Y:S02]  /*1e90*/  FMUL.FTZ R113, R154.reuse, R235 ;  /* 0x000000eb9a717220 */ /* 0x040fe40000410000 */
[----:B------:R-:W-:-:S02]  /*1ea0*/  FMUL.FTZ R203, R154, R203 ;  /* 0x000000cb9acb7220 */ /* 0x000fc40000410000 */
[C---:B------:R-:W-:Y:S02]  /*1eb0*/  FADD.FTZ R141, R114.reuse, R141 ;  /* 0x0000008d728d7221 */ /* 0x040fe40000010000 */
[----:B------:R-:W-:Y:S02]  /*1ec0*/  FFMA.FTZ R9, R114, R201, R9 ;  /* 0x000000c972097223 */ /* 0x000fe40000010009 */
[C---:B------:R-:W-:Y:S02]  /*1ed0*/  FADD.FTZ R146, R121.reuse, R146 ;  /* 0x0000009279927221 */ /* 0x040fe40000010000 */
[----:B------:R-:W-:Y:S02]  /*1ee0*/  FFMA.FTZ R14, R121, R113, R14 ;  /* 0x00000071790e7223 */ /* 0x000fe4000001000e */
[----:B------:R-:W-:Y:S02]  /*1ef0*/  FMUL.FTZ R199, R154, R199 ;  /* 0x000000c79ac77220 */ /* 0x000fe40000410000 */
[----:B------:R-:W-:-:S02]  /*1f00*/  FADD.FTZ R140, R115, R140 ;  /* 0x0000008c738c7221 */ /* 0x000fc40000010000 */
[----:B------:R-:W-:Y:S02]  /*1f10*/  FFMA.FTZ R8, R115, R203, R8 ;  /* 0x000000cb73087223 */ /* 0x000fe40000010008 */
[C---:B------:R-:W-:Y:S02]  /*1f20*/  FMUL.FTZ R114, R154.reuse, R83 ;  /* 0x000000539a727220 */ /* 0x040fe40000410000 */
[----:B------:R-:W-:Y:S01]  /*1f30*/  FMUL.FTZ R115, R154, R82 ;  /* 0x000000529a737220 */ /* 0x000fe20000410000 */
[----:B------:R-:W4:Y:S01]  /*1f40*/  LDL R83, [R1+0x70] ;  /* 0x0000700001537983 */ /* 0x000f220000100800 */
[C---:B------:R-:W-:Y:S02]  /*1f50*/  FADD.FTZ R39, R112.reuse, R39 ;  /* 0x0000002770277221 */ /* 0x040fe40000010000 */
[----:B------:R-:W-:Y:S01]  /*1f60*/  FFMA.FTZ R7, R112, R199, R7 ;  /* 0x000000c770077223 */ /* 0x000fe20000010007 */
[----:B------:R-:W4:Y:S01]  /*1f70*/  LDL R82, [R1+0x6c] ;  /* 0x00006c0001527983 */ /* 0x000f220000100800 */
[----:B------:R-:W-:-:S02]  /*1f80*/  FADD.FTZ R149, R122, R149 ;  /* 0x000000957a957221 */ /* 0x000fc40000010000 */
[----:B------:R-:W-:Y:S02]  /*1f90*/  FFMA.FTZ R17, R122, R114, R17 ;  /* 0x000000727a117223 */ /* 0x000fe40000010011 */
[----:B------:R-:W-:Y:S02]  /*1fa0*/  FMUL.FTZ R112, R154, R181 ;  /* 0x000000b59a707220 */ /* 0x000fe40000410000 */
[----:B------:R-:W-:Y:S02]  /*1fb0*/  FMUL.FTZ R122, R104, R122 ;  /* 0x0000007a687a7220 */ /* 0x000fe40000410000 */
[C---:B------:R-:W-:Y:S02]  /*1fc0*/  FADD.FTZ R148, R123.reuse, R148 ;  /* 0x000000947b947221 */ /* 0x040fe40000010000 */
[----:B------:R-:W-:Y:S02]  /*1fd0*/  FFMA.FTZ R16, R123, R115, R16 ;  /* 0x000000737b107223 */ /* 0x000fe40000010010 */
[----:B------:R-:W-:-:S02]  /*1fe0*/  FMUL.FTZ R104, R154, R81 ;  /* 0x000000519a687220 */ /* 0x000fc40000410000 */
[----:B------:R-:W-:Y:S01]  /*1ff0*/  FMUL.FTZ R123, R105, R123 ;  /* 0x0000007b697b7220 */ /* 0x000fe20000410000 */
[----:B------:R-:W4:Y:S01]  /*2000*/  LDL R81, [R1+0x78] ;  /* 0x0000780001517983 */ /* 0x000f220000100800 */
[----:B------:R-:W-:Y:S02]  /*2010*/  FMUL.FTZ R105, R154, R80 ;  /* 0x000000509a697220 */ /* 0x000fe40000410000 */
[C---:B------:R-:W-:Y:S02]  /*2020*/  FADD.FTZ R37, R110.reuse, R37 ;  /* 0x000000256e257221 */ /* 0x040fe40000010000 */
[----:B------:R-:W-:Y:S02]  /*2030*/  FFMA.FTZ R5, R110, R86, R5 ;  /* 0x000000566e057223 */ /* 0x000fe40000010005 */
[----:B------:R-:W-:Y:S02]  /*2040*/  FMUL.FTZ R110, R154, R179 ;  /* 0x000000b39a6e7220 */ /* 0x000fe40000410000 */
[----:B------:R-:W-:-:S02]  /*2050*/  FMUL.FTZ R179, R101, R117 ;  /* 0x0000007565b37220 */ /* 0x000fc40000410000 */
[C---:B------:R-:W-:Y:S01]  /*2060*/  FADD.FTZ R150, R125.reuse, R150 ;  /* 0x000000967d967221 */ /* 0x040fe20000010000 */
[----:B------:R-:W4:Y:S01]  /*2070*/  LDL R101, [R1+0x88] ;  /* 0x0000880001657983 */ /* 0x000f220000100800 */
[----:B------:R-:W-:Y:S02]  /*2080*/  FFMA.FTZ R18, R125, R105, R18 ;  /* 0x000000697d127223 */ /* 0x000fe40000010012 */
[----:B--2---:R-:W-:Y:S02]  /*2090*/  FMUL.FTZ R121, R98, R121 ;  /* 0x0000007962797220 */ /* 0x004fe40000410000 */
[----:B------:R-:W2:Y:S01]  /*20a0*/  LDL R98, [R1+0x7c] ;  /* 0x00007c0001627983 */ /* 0x000ea20000100800 */
[----:B---3--:R-:W-:-:S03]  /*20b0*/  FMUL.FTZ R181, R99, R119 ;  /* 0x0000007763b57220 */ /* 0x008fc60000410000 */
[----:B------:R-:W3:Y:S01]  /*20c0*/  LDL R99, [R1+0x80] ;  /* 0x0000800001637983 */ /* 0x000ee20000100800 */
[----:B----4-:R-:W-:-:S03]  /*20d0*/  FMUL.FTZ R125, R100, R125 ;  /* 0x0000007d647d7220 */ /* 0x010fc60000410000 */
[----:B------:R-:W4:Y:S01]  /*20e0*/  LDL R100, [R1+0x74] ;  /* 0x0000740001647983 */ /* 0x000f220000100800 */
[----:B------:R-:W-:Y:S02]  /*20f0*/  FADD.FTZ R80, RZ, R87 ;  /* 0x00000057ff507221 */ /* 0x000fe40000010000 */
[C---:B------:R-:W-:Y:S02]  /*2100*/  FADD.FTZ R147, R120.reuse, R147 ;  /* 0x0000009378937221 */ /* 0x040fe40000010000 */
[----:B------:R-:W-:Y:S02]  /*2110*/  FFMA.FTZ R15, R120, R112, R15 ;  /* 0x00000070780f7223 */ /* 0x000fe4000001000f */
[----:B------:R-:W-:Y:S02]  /*2120*/  FMUL.FTZ R120, R106, R120 ;  /* 0x000000786a787220 */ /* 0x000fe40000410000 */
[----:B------:R-:W-:Y:S02]  /*2130*/  FMUL.FTZ R106, R154, R79 ;  /* 0x0000004f9a6a7220 */ /* 0x000fe40000410000 */
[----:B------:R-:W-:-:S02]  /*2140*/  FADD.FTZ R79, R80, R103 ;  /* 0x00000067504f7221 */ /* 0x000fc40000010000 */
[----:B------:R-:W-:-:S04]  /*2150*/  FFMA.FTZ R80, R85, R87, RZ ;  /* 0x0000005755507223 */ /* 0x000fc800000100ff */
[----:B------:R-:W-:Y:S02]  /*2160*/  FFMA.FTZ R80, R84, R103, R80 ;  /* 0x0000006754507223 */ /* 0x000fe40000010050 */
[----:B------:R-:W-:Y:S02]  /*2170*/  FMUL.FTZ R107, R154, R78 ;  /* 0x0000004e9a6b7220 */ /* 0x000fe40000410000 */
[----:B------:R-:W-:Y:S02]  /*2180*/  FFMA.FTZ R78, R86, R215, R80 ;  /* 0x000000d7564e7223 */ /* 0x000fe40000010050 */
[----:B------:R-:W-:Y:S01]  /*2190*/  FADD.FTZ R79, R79, R215 ;  /* 0x000000d74f4f7221 */ /* 0x000fe20000010000 */
[----:B------:R-:W4:Y:S01]  /*21a0*/  LDL R80, [R1+0x64] ;  /* 0x0000640001507983 */ /* 0x000f220000100800 */
        /* <DEDUP_REMOVED lines=11> */
[----:B------:R-:W-:Y:S02]  /*2260*/  FFMA.FTZ R78, R108, R111, R78 ;  /* 0x0000006f6c4e7223 */ /* 0x000fe4000001004e */
[C---:B------:R-:W-:Y:S02]  /*2270*/  FADD.FTZ R184, R126.reuse, R184 ;  /* 0x000000b87eb87221 */ /* 0x040fe40000010000 */
[----:B------:R-:W-:-:S02]  /*2280*/  FFMA.FTZ R21, R126, R106, R21 ;  /* 0x0000006a7e157223 */ /* 0x000fc40000010015 */
[----:B------:R-:W-:Y:S02]  /*2290*/  FADD.FTZ R186, R128, R186 ;  /* 0x000000ba80ba7221 */ /* 0x000fe40000010000 */
[----:B------:R-:W-:Y:S02]  /*22a0*/  FADD.FTZ R79, R79, R206 ;  /* 0x000000ce4f4f7221 */ /* 0x000fe40000010000 */
[----:B------:R-:W-:Y:S02]  /*22b0*/  FFMA.FTZ R78, R109, R179, R78 ;  /* 0x000000b36d4e7223 */ /* 0x000fe4000001004e */
[----:B------:R-:W-:Y:S02]  /*22c0*/  FADD.FTZ R79, R79, R111 ;  /* 0x0000006f4f4f7221 */ /* 0x000fe40000010000 */
[C---:B------:R-:W-:Y:S02]  /*22d0*/  FADD.FTZ R176, R124.reuse, R176 ;  /* 0x000000b07cb07221 */ /* 0x040fe40000010000 */
[----:B------:R-:W-:-:S02]  /*22e0*/  FFMA.FTZ R19, R124, R104, R19 ;  /* 0x000000687c137223 */ /* 0x000fc40000010013 */
[----:B------:R-:W-:Y:S02]  /*22f0*/  FMUL.FTZ R124, R101, R124 ;  /* 0x0000007c657c7220 */ /* 0x000fe40000410000 */
[----:B------:R-:W-:Y:S02]  /*2300*/  FADD.FTZ R185, R129, R185 ;  /* 0x000000b981b97221 */ /* 0x000fe40000010000 */
[----:B------:R-:W-:Y:S02]  /*2310*/  FMUL.FTZ R101, R154, R76 ;  /* 0x0000004c9a657220 */ /* 0x000fe40000410000 */
[----:B------:R-:W-:Y:S02]  /*2320*/  FFMA.FTZ R76, R110, R180, R78 ;  /* 0x000000b46e4c7223 */ /* 0x000fe4000001004e */
[----:B------:R-:W4:Y:S01]  /*2330*/  LDL R78, [R1+0x5c] ;  /* 0x00005c00014e7983 */ /* 0x000f220000100800 */
[----:B--2---:R-:W-:Y:S02]  /*2340*/  FMUL.FTZ R127, R98, R127 ;  /* 0x0000007f627f7220 */ /* 0x004fe40000410000 */
[----:B------:R-:W-:-:S02]  /*2350*/  FMUL.FTZ R98, R154, R96 ;  /* 0x000000609a627220 */ /* 0x000fc40000410000 */
[----:B---3--:R-:W-:Y:S02]  /*2360*/  FMUL.FTZ R126, R99, R126 ;  /* 0x0000007e637e7220 */ /* 0x008fe40000410000 */
[----:B------:R-:W-:Y:S02]  /*2370*/  FFMA.FTZ R23, R128, R98, R23 ;  /* 0x0000006280177223 */ /* 0x000fe40000010017 */
[----:B------:R-:W-:Y:S02]  /*2380*/  FMUL.FTZ R128, R81, R128 ;  /* 0x0000008051807220 */ /* 0x000fe40000410000 */
[----:B------:R-:W2:Y:S01]  /*2390*/  LDL R81, [R1+0x68] ;  /* 0x0000680001517983 */ /* 0x000ea20000100800 */
[----:B------:R-:W-:-:S04]  /*23a0*/  FMUL.FTZ R99, R154, R97 ;  /* 0x000000619a637220 */ /* 0x000fc80000410000 */
[----:B------:R-:W-:Y:S02]  /*23b0*/  FFMA.FTZ R22, R129, R99, R22 ;  /* 0x0000006381167223 */ /* 0x000fe40000010016 */
[----:B----4-:R-:W-:Y:S02]  /*23c0*/  FMUL.FTZ R129, R100, R129 ;  /* 0x0000008164817220 */ /* 0x010fe40000410000 */
[C---:B------:R-:W-:Y:S02]  /*23d0*/  FMUL.FTZ R100, R154.reuse, R77 ;  /* 0x0000004d9a647220 */ /* 0x040fe40000410000 */
[----:B------:R-:W-:Y:S02]  /*23e0*/  FADD.FTZ R77, R79, R179 ;  /* 0x000000b34f4d7221 */ /* 0x000fe40000010000 */
[----:B------:R-:W3:Y:S01]  /*23f0*/  LDL R79, [R1+0x60] ;  /* 0x00006000014f7983 */ /* 0x000ee20000100800 */
[----:B------:R-:W-:Y:S02]  /*2400*/  FMUL.FTZ R92, R154, R92 ;  /* 0x0000005c9a5c7220 */ /* 0x000fe40000410000 */
[----:B------:R-:W-:-:S02]  /*2410*/  FADD.FTZ R190, R132, R190 ;  /* 0x000000be84be7221 */ /* 0x000fc40000010000 */
[----:B------:R-:W-:Y:S02]  /*2420*/  FFMA.FTZ R27, R132, R92, R27 ;  /* 0x0000005c841b7223 */ /* 0x000fe4000001001b */
[C---:B------:R-:W-:Y:S02]  /*2430*/  FMUL.FTZ R93, R154.reuse, R93 ;  /* 0x0000005d9a5d7220 */ /* 0x040fe40000410000 */
[C---:B------:R-:W-:Y:S02]  /*2440*/  FMUL.FTZ R95, R154.reuse, R95 ;  /* 0x0000005f9a5f7220 */ /* 0x040fe40000410000 */
[C---:B------:R-:W-:Y:S02]  /*2450*/  FADD.FTZ R189, R133.reuse, R189 ;  /* 0x000000bd85bd7221 */ /* 0x040fe40000010000 */
[----:B------:R-:W-:Y:S02]  /*2460*/  FFMA.FTZ R26, R133, R93, R26 ;  /* 0x0000005d851a7223 */ /* 0x000fe4000001001a */
[----:B------:R-:W-:-:S02]  /*2470*/  FMUL.FTZ R94, R154, R94 ;  /* 0x0000005e9a5e7220 */ /* 0x000fc40000410000 */
[----:B------:R-:W-:Y:S02]  /*2480*/  FMUL.FTZ R133, R80, R133 ;  /* 0x0000008550857220 */ /* 0x000fe40000410000 */
[----:B------:R-:W4:Y:S01]  /*2490*/  LDL R80, [R1+0x54] ;  /* 0x0000540001507983 */ /* 0x000f220000100800 */
[C---:B------:R-:W-:Y:S02]  /*24a0*/  FADD.FTZ R191, R135.reuse, R191 ;  /* 0x000000bf87bf7221 */ /* 0x040fe40000010000 */
[----:B------:R-:W-:Y:S02]  /*24b0*/  FFMA.FTZ R28, R135, R95, R28 ;  /* 0x0000005f871c7223 */ /* 0x000fe4000001001c */
[C---:B------:R-:W-:Y:S02]  /*24c0*/  FADD.FTZ R192, R134.reuse, R192 ;  /* 0x000000c086c07221 */ /* 0x040fe40000010000 */
[----:B------:R-:W-:Y:S02]  /*24d0*/  FFMA.FTZ R29, R134, R94, R29 ;  /* 0x0000005e861d7223 */ /* 0x000fe4000001001d */
[----:B------:R-:W-:-:S02]  /*24e0*/  FMUL.FTZ R135, R78, R135 ;  /* 0x000000874e877220 */ /* 0x000fc40000410000 */
[----:B------:R-:W4:Y:S01]  /*24f0*/  LDL R78, [R1+0x4c] ;  /* 0x00004c00014e7983 */ /* 0x000f220000100800 */
[----:B--2---:R-:W-:-:S03]  /*2500*/  FMUL.FTZ R132, R81, R132 ;  /* 0x0000008451847220 */ /* 0x004fc60000410000 */
[----:B------:R-:W2:Y:S01]  /*2510*/  LDL R81, [R1+0x58] ;  /* 0x0000580001517983 */ /* 0x000ea20000100800 */
[----:B---3--:R-:W-:-:S03]  /*2520*/  FMUL.FTZ R134, R79, R134 ;  /* 0x000000864f867220 */ /* 0x008fc60000410000 */
[----:B------:R-:W3:Y:S01]  /*2530*/  LDL R79, [R1+0x50] ;  /* 0x00005000014f7983 */ /* 0x000ee20000100800 */
        /* <DEDUP_REMOVED lines=34> */
[----:B------:R-:W-:Y:S01]  /*2760*/  FADD.FTZ R77, R77, R131 ;  /* 0x000000834d4d7221 */ /* 0x000fe20000010000 */
[----:B------:R-:W0:Y:S01]  /*2770*/  S2R R116, SR_TID.X ;  /* 0x0000000000747919 */ /* 0x000e220000002100 */
        /* <DEDUP_REMOVED lines=12> */
[----:B------:R-:W-:Y:S01]  /*2840*/  FFMA.FTZ R76, R95, R135, R76 ;  /* 0x000000875f4c7223 */ /* 0x000fe2000001004c */
[----:B------:R-:W-:Y:S01]  /*2850*/  LOP3.LUT P1, RZ, R0, 0xff, RZ, 0xc0, !PT ;  /* 0x000000ff00ff7812 */ /* 0x000fe2000782c0ff */
[----:B------:R-:W-:-:S02]  /*2860*/  FMUL.FTZ R91, R154, R91 ;  /* 0x0000005b9a5b7220 */ /* 0x000fc40000410000 */
[C---:B------:R-:W-:Y:S02]  /*2870*/  FADD.FTZ R193, R137.reuse, R193 ;  /* 0x000000c189c17221 */ /* 0x040fe40000010000 */
[----:B------:R-:W-:Y:S02]  /*2880*/  FFMA.FTZ R30, R137, R89, R30 ;  /* 0x00000059891e7223 */ /* 0x000fe4000001001e */
[----:B------:R-:W-:Y:S02]  /*2890*/  FMUL.FTZ R90, R154, R90 ;  /* 0x0000005a9a5a7220 */ /* 0x000fe40000410000 */
[----:B----4-:R-:W-:Y:S02]  /*28a0*/  FMUL.FTZ R137, R80, R137 ;  /* 0x0000008950897220 */ /* 0x010fe40000410000 */
[C---:B------:R-:W-:Y:S02]  /*28b0*/  FADD.FTZ R195, R139.reuse, R195 ;  /* 0x000000c38bc37221 */ /* 0x040fe40000010000 */
[----:B------:R-:W-:Y:S01]  /*28c0*/  FFMA.FTZ R32, R139, R91, R32 ;  /* 0x0000005b8b207223 */ /* 0x000fe20000010020 */
[----:B0-----:R-:W-:Y:S01]  /*28d0*/  SHF.R.U32.HI R83, RZ, 0x5, R116 ;  /* 0x00000005ff537819 */ /* 0x001fe20000011674 */
[----:B------:R-:W-:-:S02]  /*28e0*/  FADD.FTZ R196, R138, R196 ;  /* 0x000000c48ac47221 */ /* 0x000fc40000010000 */
[----:B------:R-:W-:Y:S02]  /*28f0*/  FFMA.FTZ R33, R138, R90, R33 ;  /* 0x0000005a8a217223 */ /* 0x000fe40000010021 */
[----:B------:R-:W-:Y:S01]  /*2900*/  FMUL.FTZ R139, R78, R139 ;  /* 0x0000008b4e8b7220 */ /* 0x000fe20000410000 */
[----:B------:R-:W-:Y:S01]  /*2910*/  LOP3.LUT R80, R83, 0x7fffffc, RZ, 0xc0, !PT ;  /* 0x07fffffc53507812 */ /* 0x000fe200078ec0ff */
[C---:B------:R-:W-:Y:S01]  /*2920*/  FADD.FTZ R142, R117.reuse, R142 ;  /* 0x0000008e758e7221 */ /* 0x040fe20000010000 */
[----:B------:R-:W-:Y:S01]  /*2930*/  LOP3.LUT P0, RZ, R116, 0x1f, RZ, 0xc0, !PT ;  /* 0x0000001f74ff7812 */ /* 0x000fe2000780c0ff */
[----:B------:R-:W-:Y:S01]  /*2940*/  FFMA.FTZ R10, R117, R109, R10 ;  /* 0x0000006d750a7223 */ /* 0x000fe2000001000a */
[----:B------:R-:W-:Y:S01]  /*2950*/  @!P1 IADD3 R80, R80, 0x4, RZ ;  /* 0x0000000450509810 */ /* 0x000fe20007ffe0ff */
[C---:B------:R-:W-:Y:S02]  /*2960*/  FADD.FTZ R145, R118.reuse, R145 ;  /* 0x0000009176917221 */ /* 0x040fe40000010000 */
[----:B------:R-:W-:-:S02]  /*2970*/  FFMA.FTZ R13, R118, R110, R13 ;  /* 0x0000006e760d7223 */ /* 0x000fc4000001000d */
[C---:B------:R-:W-:Y:S02]  /*2980*/  FADD.FTZ R144, R119.reuse, R144 ;  /* 0x0000009077907221 */ /* 0x040fe40000010000 */
[----:B------:R-:W-:Y:S02]  /*2990*/  FFMA.FTZ R12, R119, R178, R12 ;  /* 0x000000b2770c7223 */ /* 0x000fe4000001000c */
        /* <DEDUP_REMOVED lines=8> */
[----:B------:R-:W-:Y:S02]  /*2a20*/  FADD.FTZ R81, R81, R139 ;  /* 0x0000008b51517221 */ /* 0x000fe40000010000 */
[----:B------:R-:W-:Y:S01]  /*2a30*/  FFMA.FTZ R78, R91, R139, R78 ;  /* 0x0000008b5b4e7223 */ /* 0x000fe2000001004e */
[----:B------:R-:W-:Y:S05]  /*2a40*/  BRA.DIV ~URZ, `(.L_x_10282) ;  /* 0x000029827f007947 */ /* 0x000fea000b800000 */
[----:B------:R0:W1:Y:S02]  /*2a50*/  SHFL.DOWN PT, R82, R81, 0x10, 0x1f ;  /* 0x0a001f0051527f89 */ /* 0x00006400000e0000 */
.L_x_10286:
        /* <DEDUP_REMOVED lines=18> */
.L_x_10287:
[----:B--2---:R-:W-:Y:S01]  /*2b80*/  @!P0 LOP3.LUT R79, R83, 0x3, RZ, 0xc0, !PT ;  /* 0x00000003534f8812 */ /* 0x004fe200078ec0ff */
[----:B------:R-:W-:Y:S01]  /*2b90*/  FADD.FTZ R76, R82, R81 ;  /* 0x00000051524c7221 */ /* 0x000fe20000010000 */
[----:B------:R-:W2:Y:S01]  /*2ba0*/  LDL R235, [R1+0x3c] ;  /* 0x00003c0001eb7983 */ /* 0x000ea20000100800 */
[----:B0-----:R-:W-:Y:S01]  /*2bb0*/  FADD.FTZ R77, R77, R78 ;  /* 0x0000004e4d4d7221 */ /* 0x001fe20000010000 */
[----:B------:R-:W-:Y:S01]  /*2bc0*/  @!P0 IADD3 R79, R80, R79, RZ ;  /* 0x0000004f504f8210 */ /* 0x000fe20007ffe0ff */
[----:B------:R-:W-:Y:S02]  /*2bd0*/  ULDC.U8 UR6, c[0x0][0x1f0] ;  /* 0x00007c0000067ab9 */ /* 0x000fe40000000000 */
[----:B------:R-:W-:Y:S01]  /*2be0*/  ISETP.NE.AND P1, PT, RZ, UR6, PT ;  /* 0x00000006ff007c0c */ /* 0x000fe2000bf25270 */
[----:B------:R-:W-:Y:S01]  /*2bf0*/  WARPSYNC 0xffffffff ;  /* 0xffffffff00007948 */ /* 0x000fe20003800000 */
[----:B------:R-:W-:Y:S04]  /*2c00*/  @!P0 STS.64 [R79.X8+0x4000], R76 ;  /* 0x0040004c4f008388 */ /* 0x000fe80000008a00 */
[----:B------:R-:W-:Y:S06]  /*2c10*/  BAR.SYNC.DEFER_BLOCKING 0x0 ;  /* 0x0000000000007b1d */ /* 0x000fec0000010000 */
[----:B-1----:R-:W0:Y:S04]  /*2c20*/  LDS.128 R76, [R80.X8+0x4000] ;  /* 0x00400000504c7984 */ /* 0x002e280000008c00 */
[----:B------:R-:W1:Y:S01]  /*2c30*/  LDS.128 R80, [R80.X8+0x4010] ;  /* 0x0040100050507984 */ /* 0x000e620000008c00 */
[----:B0-----:R-:W-:-:S02]  /*2c40*/  FADD.FTZ R76, RZ, R76 ;  /* 0x0000004cff4c7221 */ /* 0x001fc40000010000 */
[----:B------:R-:W-:Y:S02]  /*2c50*/  FADD.FTZ R77, RZ, R77 ;  /* 0x0000004dff4d7221 */ /* 0x000fe40000010000 */
[----:B------:R-:W-:Y:S02]  /*2c60*/  FADD.FTZ R76, R78, R76 ;  /* 0x0000004c4e4c7221 */ /* 0x000fe40000010000 */
[----:B------:R-:W-:Y:S02]  /*2c70*/  FADD.FTZ R77, R79, R77 ;  /* 0x0000004d4f4d7221 */ /* 0x000fe40000010000 */
[----:B-1----:R-:W-:Y:S01]  /*2c80*/  FADD.FTZ R76, R76, R80 ;  /* 0x000000504c4c7221 */ /* 0x002fe20000010000 */
[----:B------:R-:W-:Y:S01]  /*2c90*/  IADD3 R80, P0, R182, c[0x0][0x170], RZ ;  /* 0x00005c00b6507a10 */ /* 0x000fe20007f1e0ff */
[----:B------:R-:W-:Y:S02]  /*2ca0*/  FADD.FTZ R77, R77, R81 ;  /* 0x000000514d4d7221 */ /* 0x000fe40000010000 */
[----:B------:R-:W-:Y:S01]  /*2cb0*/  FADD.FTZ R76, R82, R76 ;  /* 0x0000004c524c7221 */ /* 0x000fe20000010000 */
[----:B------:R-:W-:Y:S01]  /*2cc0*/  IADD3.X R81, R177, c[0x0][0x174], RZ, P0, !PT ;  /* 0x00005d00b1517a10 */ /* 0x000fe200007fe4ff */
[----:B------:R-:W-:-:S02]  /*2cd0*/  FADD.FTZ R97, R83, R77 ;  /* 0x0000004d53617221 */ /* 0x000fc40000010000 */
[----:B------:R-:W-:Y:S01]  /*2ce0*/  FMUL.FTZ R96, R76, c[0x0][0x1e0] ;  /* 0x000078004c607a20 */ /* 0x000fe20000410000 */
[----:B------:R-:W-:Y:S01]  /*2cf0*/  ISETP.NE.U32.AND P0, PT, RZ, c[0x0][0x218], PT ;  /* 0x00008600ff007a0c */ /* 0x000fe20003f05070 */
[----:B------:R-:W-:Y:S01]  /*2d00*/  FMUL.FTZ R97, R97, c[0x0][0x1e0] ;  /* 0x0000780061617a20 */ /* 0x000fe20000410000 */
[----:B------:R-:W-:Y:S01]  /*2d10*/  ISETP.NE.U32.AND P2, PT, RZ, c[0x0][0x258], PT ;  /* 0x00009600ff007a0c */ /* 0x000fe20003f45070 */
[----:B------:R-:W3:Y:S01]  /*2d20*/  LDG.E.128 R80, [R80.64] ;  /* 0x0000000450507981 */ /* 0x000ee2000c1e1d00 */
[----:B------:R-:W-:Y:S02]  /*2d30*/  FSEL R96, R96, RZ, !P1 ;  /* 0x000000ff60607208 */ /* 0x000fe40004800000 */
[----:B------:R-:W-:Y:S02]  /*2d40*/  ISETP.NE.U32.AND P1, PT, RZ, c[0x0][0x258], PT ;  /* 0x00009600ff007a0c */ /* 0x000fe40003f25070 */
[----:B------:R-:W-:Y:S01]  /*2d50*/  ISETP.NE.AND.EX P0, PT, RZ, c[0x0][0x21c], PT, P0 ;  /* 0x00008700ff007a0c */ /* 0x000fe20003f05300 */
[-CC-:B------:R-:W-:Y:S01]  /*2d60*/  FFMA.FTZ R86, R86, R97.reuse, R96.reuse ;  /* 0x0000006156567223 */ /* 0x180fe20000010060 */
[----:B------:R-:W-:Y:S01]  /*2d70*/  ISETP.NE.AND.EX P1, PT, RZ, c[0x0][0x25c], PT, P1 ;  /* 0x00009700ff007a0c */ /* 0x000fe20003f25310 */
[----:B------:R-:W-:-:S02]  /*2d80*/  FFMA.FTZ R119, R102, R97, R96 ;  /* 0x0000006166777223 */ /* 0x000fc40000010060 */
[-CC-:B------:R-:W-:Y:S02]  /*2d90*/  FFMA.FTZ R85, R85, R97.reuse, R96.reuse ;  /* 0x0000006155557223 */ /* 0x180fe40000010060 */
[----:B------:R-:W-:Y:S02]  /*2da0*/  FFMA.FTZ R84, R84, R97, R96 ;  /* 0x0000006154547223 */ /* 0x000fe40000010060 */
[----:B------:R-:W-:Y:S02]  /*2db0*/  FADD.FTZ R86, R215, -R86 ;  /* 0x80000056d7567221 */ /* 0x000fe40000010000 */
[----:B------:R-:W-:Y:S01]  /*2dc0*/  FADD.FTZ R119, R216, -R119 ;  /* 0x80000077d8777221 */ /* 0x000fe20000010000 */
[----:B------:R-:W4:Y:S01]  /*2dd0*/  LDL R215, [R1+0x40] ;  /* 0x0000400001d77983 */ /* 0x000f220000100800 */
[----:B------:R-:W-:Y:S02]  /*2de0*/  FADD.FTZ R85, R87, -R85 ;  /* 0x8000005557557221 */ /* 0x000fe40000010000 */
[----:B------:R-:W-:Y:S01]  /*2df0*/  FADD.FTZ R84, R103, -R84 ;  /* 0x8000005467547221 */ /* 0x000fe20000010000 */
[----:B------:R-:W3:Y:S01]  /*2e00*/  LDL R216, [R1+0x44] ;  /* 0x0000440001d87983 */ /* 0x000ee20000100800 */
[----:B------:R-:W-:-:S02]  /*2e10*/  FMUL.FTZ R116, R154, R85 ;  /* 0x000000559a747220 */ /* 0x000fc40000410000 */
[C---:B------:R-:W-:Y:S02]  /*2e20*/  FMUL.FTZ R117, R154.reuse, R84 ;  /* 0x000000549a757220 */ /* 0x040fe40000410000 */
[C---:B------:R-:W-:Y:S02]  /*2e30*/  FMUL.FTZ R118, R154.reuse, R86 ;  /* 0x000000569a767220 */ /* 0x040fe40000410000 */
[----:B------:R-:W-:Y:S01]  /*2e40*/  FMUL.FTZ R119, R154, R119 ;  /* 0x000000779a777220 */ /* 0x000fe20000410000 */
[----:B------:R-:W-:Y:S01]  /*2e50*/  ISETP.NE.AND.EX P2, PT, RZ, c[0x0][0x25c], PT, P2 ;  /* 0x00009700ff007a0c */ /* 0x000fe20003f45320 */
[----:B-----5:R-:W-:Y:S01]  /*2e60*/  @P0 FADD.FTZ R116, R40, R116 ;  /* 0x0000007428740221 */ /* 0x020fe20000010000 */
[----:B------:R-:W-:Y:S01]  /*2e70*/  @P1 IADD3 R84, P3, R182, c[0x0][0x258], RZ ;  /* 0x00009600b6541a10 */ /* 0x000fe20007f7e0ff */
[----:B------:R-:W-:Y:S02]  /*2e80*/  @P0 FADD.FTZ R117, R41, R117 ;  /* 0x0000007529750221 */ /* 0x000fe40000010000 */
[----:B------:R-:W-:-:S02]  /*2e90*/  @P0 FADD.FTZ R118, R42, R118 ;  /* 0x000000762a760221 */ /* 0x000fc40000010000 */
[----:B------:R-:W-:Y:S01]  /*2ea0*/  @P0 FADD.FTZ R119, R43, R119 ;  /* 0x000000772b770221 */ /* 0x000fe20000010000 */
[----:B------:R-:W-:Y:S02]  /*2eb0*/  @P1 IADD3.X R85, R177, c[0x0][0x25c], RZ, P3, !PT ;  /* 0x00009700b1551a10 */ /* 0x000fe40001ffe4ff */
[----:B------:R-:W-:Y:S02]  /*2ec0*/  SEL R76, R116, R72, P2 ;  /* 0x00000048744c7207 */ /* 0x000fe40001000000 */
[----:B------:R-:W-:Y:S02]  /*2ed0*/  SEL R77, R117, R73, P2 ;  /* 0x00000049754d7207 */ /* 0x000fe40001000000 */
[----:B------:R-:W-:Y:S02]  /*2ee0*/  SEL R78, R118, R74, P2 ;  /* 0x0000004a764e7207 */ /* 0x000fe40001000000 */
[----:B------:R-:W-:-:S05]  /*2ef0*/  SEL R79, R119, R75, P2 ;  /* 0x0000004b774f7207 */ /* 0x000fca0001000000 */
[----:B------:R0:W-:Y:S02]  /*2f00*/  @P1 STG.E.128 [R84.64], R76 ;  /* 0x0000004c54001986 */ /* 0x0001e4000c101d04 */
[----:B0-----:R-:W-:Y:S02]  /*2f10*/  IADD3 R84, P3, R182, c[0x0][0x248], RZ ;  /* 0x00009200b6547a10 */ /* 0x001fe40007f7e0ff */
[----:B------:R-:W3:Y:S01]  /*2f20*/  LDL R182, [R1+0x48] ;  /* 0x0000480001b67983 */ /* 0x000ee20000100800 */
[----:B------:R-:W-:-:S04]  /*2f30*/  FFMA.FTZ R199, R199, R97, R96 ;  /* 0x00000061c7c77223 */ /* 0x000fc80000010060 */
[----:B------:R-:W-:Y:S02]  /*2f40*/  FADD.FTZ R199, R202, -R199 ;  /* 0x800000c7cac77221 */ /* 0x000fe40000010000 */
[----:B------:R-:W3:Y:S01]  /*2f50*/  LDL R202, [R1+0x38] ;  /* 0x0000380001ca7983 */ /* 0x000ee20000100800 */
[----:B------:R-:W-:Y:S02]  /*2f60*/  IADD3.X R85, R177, c[0x0][0x24c], RZ, P3, !PT ;  /* 0x00009300b1557a10 */ /* 0x000fe40001ffe4ff */
[C---:B------:R-:W-:Y:S02]  /*2f70*/  IADD3 R86, P5, R174.reuse, c[0x0][0x170], RZ ;  /* 0x00005c00ae567a10 */ /* 0x040fe40007fbe0ff */
[----:B------:R-:W-:Y:S02]  /*2f80*/  @P1 IADD3 R102, P3, R174, c[0x0][0x258], RZ ;  /* 0x00009600ae661a10 */ /* 0x000fe40007f7e0ff */
[C---:B------:R-:W-:Y:S02]  /*2f90*/  IADD3.X R87, R173.reuse, c[0x0][0x174], RZ, P5, !PT ;  /* 0x00005d00ad577a10 */ /* 0x040fe40002ffe4ff */
[----:B------:R-:W-:-:S02]  /*2fa0*/  @P1 IADD3.X R103, R173, c[0x0][0x25c], RZ, P3, !PT ;  /* 0x00009700ad671a10 */ /* 0x000fc40001ffe4ff */
[C---:B------:R-:W-:Y:S02]  /*2fb0*/  LOP3.LUT P4, RZ, R175.reuse, 0xff00, RZ, 0xc0, !PT ;  /* 0x0000ff00afff7812 */ /* 0x040fe4000788c0ff */
[C---:B------:R-:W-:Y:S02]  /*2fc0*/  LOP3.LUT P5, RZ, R175.reuse, 0xff0000, RZ, 0xc0, !PT ;  /* 0x00ff0000afff7812 */ /* 0x040fe400078ac0ff */
[----:B------:R-:W-:Y:S01]  /*2fd0*/  LOP3.LUT P3, RZ, R175, 0xff000000, RZ, 0xc0, !PT ;  /* 0xff000000afff7812 */ /* 0x000fe2000786c0ff */
[-C--:B------:R-:W-:Y:S02]  /*2fe0*/  FMUL.FTZ R117, R117, R155.reuse ;  /* 0x0000009b75757220 */ /* 0x080fe40000410000 */
[-C--:B------:R-:W-:Y:S02]  /*2ff0*/  FMUL.FTZ R118, R118, R155.reuse ;  /* 0x0000009b76767220 */ /* 0x080fe40000410000 */
[----:B------:R-:W-:Y:S02]  /*3000*/  FMUL.FTZ R119, R119, R155 ;  /* 0x0000009b77777220 */ /* 0x000fe40000410000 */
[----:B------:R-:W-:-:S02]  /*3010*/  FMUL.FTZ R117, R117, c[0x0][0x1e8] ;  /* 0x00007a0075757a20 */ /* 0x000fc40000410000 */
[----:B------:R-:W-:Y:S02]  /*3020*/  FMUL.FTZ R118, R118, c[0x0][0x1e8] ;  /* 0x00007a0076767a20 */ /* 0x000fe40000410000 */
[----:B------:R-:W-:Y:S01]  /*3030*/  FMUL.FTZ R119, R119, c[0x0][0x1e8] ;  /* 0x00007a0077777a20 */ /* 0x000fe20000410000 */
[----:B------:R-:W-:Y:S01]  /*3040*/  CS2R R76, SRZ ;  /* 0x00000000004c7805 */ /* 0x000fe2000001ff00 */
[----:B------:R-:W-:Y:S01]  /*3050*/  CS2R R78, SRZ ;  /* 0x00000000004e7805 */ /* 0x000fe2000001ff00 */
[----:B------:R-:W-:Y:S01]  /*3060*/  LOP3.LUT P6, RZ, R175, 0xff, RZ, 0xc0, !PT ;  /* 0x000000ffafff7812 */ /* 0x000fe200078cc0ff */
[----:B------:R-:W-:Y:S02]  /*3070*/  FMUL.FTZ R116, R116, R155 ;  /* 0x0000009b74747220 */ /* 0x000fe40000410000 */
[-CC-:B------:R-:W-:Y:S02]  /*3080*/  FFMA.FTZ R200, R200, R97.reuse, R96.reuse ;  /* 0x00000061c8c87223 */ /* 0x180fe40000010060 */
[----:B------:R-:W-:-:S02]  /*3090*/  FFMA.FTZ R201, R201, R97, R96 ;  /* 0x00000061c9c97223 */ /* 0x000fc40000010060 */
[----:B------:R-:W-:Y:S02]  /*30a0*/  FFMA.FTZ R203, R203, R97, R96 ;  /* 0x00000061cbcb7223 */ /* 0x000fe40000010060 */
[----:B------:R-:W-:Y:S02]  /*30b0*/  FMUL.FTZ R116, R116, c[0x0][0x1e8] ;  /* 0x00007a0074747a20 */ /* 0x000fe40000410000 */
[----:B------:R-:W-:Y:S02]  /*30c0*/  FADD.FTZ R200, R204, -R200 ;  /* 0x800000c8ccc87221 */ /* 0x000fe40000010000 */
[----:B------:R-:W-:Y:S02]  /*30d0*/  FADD.FTZ R205, R205, -R201 ;  /* 0x800000c9cdcd7221 */ /* 0x000fe40000010000 */
[----:B------:R-:W-:Y:S01]  /*30e0*/  FADD.FTZ R203, R206, -R203 ;  /* 0x800000cbcecb7221 */ /* 0x000fe20000010000 */
[----:B------:R-:W3:Y:S01]  /*30f0*/  LDL R201, [R1+0x24] ;  /* 0x0000240001c97983 */ /* 0x000ee20000100800 */
[----:B------:R-:W-:-:S02]  /*3100*/  FMUL.FTZ R177, R154, R199 ;  /* 0x000000c79ab17220 */ /* 0x000fc40000410000 */
[----:B------:R-:W-:Y:S02]  /*3110*/  FMUL.FTZ R199, R154, R205 ;  /* 0x000000cd9ac77220 */ /* 0x000fe40000410000 */
[----:B------:R-:W-:Y:S02]  /*3120*/  @P0 FADD.FTZ R177, R44, R177 ;  /* 0x000000b12cb10221 */ /* 0x000fe40000010000 */
[----:B------:R-:W-:Y:S02]  /*3130*/  @P0 FADD.FTZ R199, R46, R199 ;  /* 0x000000c72ec70221 */ /* 0x000fe40000010000 */
[----:B--2---:R-:W-:Y:S02]  /*3140*/  @P3 FMUL.FTZ R79, R235, R119 ;  /* 0x00000077eb4f3220 */ /* 0x004fe40000410000 */
[----:B------:R-:W2:Y:S01]  /*3150*/  LDL R235, [R1+0x34] ;  /* 0x0000340001eb7983 */ /* 0x000ea20000100800 */
[----:B----4-:R-:W-:-:S03]  /*3160*/  @P5 FMUL.FTZ R78, R215, R118 ;  /* 0x00000076d74e5220 */ /* 0x010fc60000410000 */
[----:B------:R-:W4:Y:S01]  /*3170*/  LDL R215, [R1+0x2c] ;  /* 0x00002c0001d77983 */ /* 0x000f220000100800 */
[----:B---3--:R-:W-:-:S03]  /*3180*/  @P4 FMUL.FTZ R77, R216, R117 ;  /* 0x00000075d84d4220 */ /* 0x008fc60000410000 */
[----:B------:R-:W3:Y:S01]  /*3190*/  LDL R216, [R1+0x30] ;  /* 0x0000300001d87983 */ /* 0x000ee20000100800 */
[----:B------:R-:W-:Y:S02]  /*31a0*/  FMUL.FTZ R119, R83, R119 ;  /* 0x0000007753777220 */ /* 0x000fe40000410000 */
[----:B------:R-:W-:Y:S02]  /*31b0*/  FMUL.FTZ R81, R81, R117 ;  /* 0x0000007551517220 */ /* 0x000fe40000410000 */
[----:B------:R-:W-:Y:S01]  /*31c0*/  FMUL.FTZ R82, R82, R118 ;  /* 0x0000007652527220 */ /* 0x000fe20000410000 */
[----:B------:R-:W-:Y:S02]  /*31d0*/  FSEL R119, R119, RZ, P3 ;  /* 0x000000ff77777208 */ /* 0x000fe40001800000 */
[----:B------:R-:W-:Y:S02]  /*31e0*/  FSEL R118, R81, RZ, P4 ;  /* 0x000000ff51767208 */ /* 0x000fe40002000000 */
[----:B------:R-:W-:-:S02]  /*31f0*/  LOP3.LUT P4, RZ, R172, 0xff, RZ, 0xc0, !PT ;  /* 0x000000ffacff7812 */ /* 0x000fc4000788c0ff */
[----:B------:R-:W-:Y:S02]  /*3200*/  FSEL R117, R82, RZ, P5 ;  /* 0x000000ff52757208 */ /* 0x000fe40002800000 */
[----:B------:R-:W-:Y:S01]  /*3210*/  LOP3.LUT P5, RZ, R172, 0xff00, RZ, 0xc0, !PT ;  /* 0x0000ff00acff7812 */ /* 0x000fe200078ac0ff */
[----:B------:R-:W-:Y:S02]  /*3220*/  @P6 FMUL.FTZ R76, R182, R116 ;  /* 0x00000074b64c6220 */ /* 0x000fe40000410000 */
[C---:B------:R-:W-:Y:S02]  /*3230*/  FMUL.FTZ R182, R154.reuse, R200 ;  /* 0x000000c89ab67220 */ /* 0x040fe40000410000 */
[----:B------:R-:W-:Y:S01]  /*3240*/  FMUL.FTZ R200, R154, R203 ;  /* 0x000000cb9ac87220 */ /* 0x000fe20000410000 */
[----:B------:R0:W-:Y:S01]  /*3250*/  STG.E.128 [R84.64], R76 ;  /* 0x0000004c54007986 */ /* 0x0001e2000c101d04 */
[----:B------:R-:W-:Y:S02]  /*3260*/  @P0 FADD.FTZ R182, R45, R182 ;  /* 0x000000b62db60221 */ /* 0x000fe40000010000 */
[----:B------:R-:W-:-:S02]  /*3270*/  @P0 FADD.FTZ R200, R47, R200 ;  /* 0x000000c82fc80221 */ /* 0x000fc40000010000 */
[----:B------:R-:W-:-:S05]  /*3280*/  FMUL.FTZ R116, R116, R80 ;  /* 0x0000005074747220 */ /* 0x000fca0000410000 */
[----:B------:R-:W-:Y:S02]  /*3290*/  FSEL R116, R116, RZ, P6 ;  /* 0x000000ff74747208 */ /* 0x000fe40003000000 */
[----:B------:R-:W-:Y:S01]  /*32a0*/  IADD3 R174, P6, R174, c[0x0][0x248], RZ ;  /* 0x00009200aeae7a10 */ /* 0x000fe20007fde0ff */
[----:B0-----:R0:W3:Y:S01]  /*32b0*/  LDG.E.128 R76, [R86.64] ;  /* 0x00000004564c7981 */ /* 0x0010e2000c1e1d00 */
[----:B------:R-:W-:Y:S02]  /*32c0*/  SEL R84, R177, R72, P2 ;  /* 0x00000048b1547207 */ /* 0x000fe40001000000 */
[----:B------:R-:W-:Y:S02]  /*32d0*/  SEL R85, R182, R73, P2 ;  /* 0x00000049b6557207 */ /* 0x000fe40001000000 */
[----:B------:R-:W-:Y:S02]  /*32e0*/  IADD3.X R175, R173, c[0x0][0x24c], RZ, P6, !PT ;  /* 0x00009300adaf7a10 */ /* 0x000fe400037fe4ff */
[----:B0-----:R-:W-:-:S02]  /*32f0*/  SEL R86, R199, R74, P2 ;  /* 0x0000004ac7567207 */ /* 0x001fc40001000000 */
[----:B------:R-:W-:-:S05]  /*3300*/  SEL R87, R200, R75, P2 ;  /* 0x0000004bc8577207 */ /* 0x000fca0001000000 */
[----:B------:R0:W-:Y:S01]  /*3310*/  @P1 STG.E.128 [R102.64], R84 ;  /* 0x0000005466001986 */ /* 0x0001e2000c101d04 */
[----:B------:R-:W-:Y:S01]  /*3320*/  CS2R R80, SRZ ;  /* 0x0000000000507805 */ /* 0x000fe2000001ff00 */
[-C--:B------:R-:W-:Y:S02]  /*3330*/  FMUL.FTZ R173, R182, R155.reuse ;  /* 0x0000009bb6ad7220 */ /* 0x080fe40000410000 */
[----:B------:R-:W-:Y:S02]  /*3340*/  FMUL.FTZ R182, R200, R155 ;  /* 0x0000009bc8b67220 */ /* 0x000fe40000410000 */
[----:B------:R-:W3:Y:S01]  /*3350*/  LDL R200, [R1+0x20] ;  /* 0x0000200001c87983 */ /* 0x000ee20000100800 */
[C---:B0-----:R-:W-:Y:S02]  /*3360*/  IADD3 R84, P3, R171.reuse, c[0x0][0x170], RZ ;  /* 0x00005c00ab547a10 */ /* 0x041fe40007f7e0ff */
[----:B------:R-:W-:Y:S02]  /*3370*/  @P1 IADD3 R102, P6, R171, c[0x0][0x258], RZ ;  /* 0x00009600ab661a10 */ /* 0x000fe40007fde0ff */
[----:B------:R-:W-:-:S02]  /*3380*/  IADD3.X R85, R169, c[0x0][0x174], RZ, P3, !PT ;  /* 0x00005d00a9557a10 */ /* 0x000fc40001ffe4ff */
[----:B------:R-:W-:Y:S02]  /*3390*/  @P1 IADD3.X R103, R169, c[0x0][0x25c], RZ, P6, !PT ;  /* 0x00009700a9671a10 */ /* 0x000fe400037fe4ff */
[C---:B------:R-:W-:Y:S02]  /*33a0*/  LOP3.LUT P3, RZ, R172.reuse, 0xff0000, RZ, 0xc0, !PT ;  /* 0x00ff0000acff7812 */ /* 0x040fe4000786c0ff */
[----:B------:R-:W-:Y:S01]  /*33b0*/  LOP3.LUT P6, RZ, R172, 0xff000000, RZ, 0xc0, !PT ;  /* 0xff000000acff7812 */ /* 0x000fe200078cc0ff */
[----:B------:R-:W-:-:S04]  /*33c0*/  FMUL.FTZ R172, R177, R155 ;  /* 0x0000009bb1ac7220 */ /* 0x000fc80000410000 */
[----:B------:R-:W-:Y:S02]  /*33d0*/  FMUL.FTZ R172, R172, c[0x0][0x1e8] ;  /* 0x00007a00acac7a20 */ /* 0x000fe40000410000 */
[----:B------:R-:W-:Y:S02]  /*33e0*/  FMUL.FTZ R177, R199, R155 ;  /* 0x0000009bc7b17220 */ /* 0x000fe40000410000 */
[----:B------:R-:W-:Y:S01]  /*33f0*/  @P4 FMUL.FTZ R80, R202, R172 ;  /* 0x000000acca504220 */ /* 0x000fe20000410000 */
[----:B------:R-:W3:Y:S04]  /*3400*/  LDL R199, [R1+0x1c] ;  /* 0x00001c0001c77983 */ /* 0x000ee80000100800 */
[----:B------:R-:W3:Y:S01]  /*3410*/  LDL R202, [R1+0x28] ;  /* 0x0000280001ca7983 */ /* 0x000ee20000100800 */
[----:B------:R-:W-:-:S02]  /*3420*/  FMUL.FTZ R173, R173, c[0x0][0x1e8] ;  /* 0x00007a00adad7a20 */ /* 0x000fc40000410000 */
[----:B------:R-:W-:Y:S02]  /*3430*/  FMUL.FTZ R177, R177, c[0x0][0x1e8] ;  /* 0x00007a00b1b17a20 */ /* 0x000fe40000410000 */
[----:B------:R-:W-:Y:S01]  /*3440*/  FMUL.FTZ R182, R182, c[0x0][0x1e8] ;  /* 0x00007a00b6b67a20 */ /* 0x000fe20000410000 */
[----:B------:R-:W-:Y:S01]  /*3450*/  CS2R R82, SRZ ;  /* 0x0000000000527805 */ /* 0x000fe2000001ff00 */
[-CC-:B------:R-:W-:Y:S02]  /*3460*/  FFMA.FTZ R108, R108, R97.reuse, R96.reuse ;  /* 0x000000616c6c7223 */ /* 0x180fe40000010060 */
[-CC-:B------:R-:W-:Y:S02]  /*3470*/  FFMA.FTZ R109, R109, R97.reuse, R96.reuse ;  /* 0x000000616d6d7223 */ /* 0x180fe40000010060 */
[-CC-:B------:R-:W-:Y:S02]  /*3480*/  FFMA.FTZ R110, R110, R97.reuse, R96.reuse ;  /* 0x000000616e6e7223 */ /* 0x180fe40000010060 */
[----:B------:R-:W-:-:S02]  /*3490*/  FFMA.FTZ R178, R178, R97, R96 ;  /* 0x00000061b2b27223 */ /* 0x000fc40000010060 */
[----:B------:R-:W-:Y:S02]  /*34a0*/  FADD.FTZ R108, R111, -R108 ;  /* 0x8000006c6f6c7221 */ /* 0x000fe40000010000 */
[----:B------:R-:W-:Y:S02]  /*34b0*/  FADD.FTZ R109, R179, -R109 ;  /* 0x8000006db36d7221 */ /* 0x000fe40000010000 */
[----:B------:R-:W-:Y:S01]  /*34c0*/  FADD.FTZ R110, R180, -R110 ;  /* 0x8000006eb46e7221 */ /* 0x000fe20000010000 */
[----:B------:R-:W3:Y:S01]  /*34d0*/  LDL R179, [R1+0x14] ;  /* 0x0000140001b37983 */ /* 0x000ee20000100800 */
[----:B------:R-:W-:Y:S02]  /*34e0*/  FADD.FTZ R178, R181, -R178 ;  /* 0x800000b2b5b27221 */ /* 0x000fe40000010000 */
[C---:B------:R-:W-:Y:S01]  /*34f0*/  FMUL.FTZ R108, R154.reuse, R108 ;  /* 0x0000006c9a6c7220 */ /* 0x040fe20000410000 */
[----:B------:R-:W3:Y:S01]  /*3500*/  LDL R180, [R1+0x18] ;  /* 0x0000180001b47983 */ /* 0x000ee20000100800 */
[----:B------:R-:W-:-:S02]  /*3510*/  FMUL.FTZ R109, R154, R109 ;  /* 0x0000006d9a6d7220 */ /* 0x000fc40000410000 */
[C---:B------:R-:W-:Y:S02]  /*3520*/  FMUL.FTZ R110, R154.reuse, R110 ;  /* 0x0000006e9a6e7220 */ /* 0x040fe40000410000 */
[----:B------:R-:W-:Y:S02]  /*3530*/  FMUL.FTZ R111, R154, R178 ;  /* 0x000000b29a6f7220 */ /* 0x000fe40000410000 */
[----:B------:R-:W-:Y:S01]  /*3540*/  @P0 FADD.FTZ R108, R48, R108 ;  /* 0x0000006c306c0221 */ /* 0x000fe20000010000 */
[----:B------:R-:W3:Y:S01]  /*3550*/  LDL R178, [R1+0x10] ;  /* 0x0000100001b27983 */ /* 0x000ee20000100800 */
[----:B------:R-:W-:Y:S02]  /*3560*/  @P0 FADD.FTZ R109, R49, R109 ;  /* 0x0000006d316d0221 */ /* 0x000fe40000010000 */
[----:B--2---:R-:W-:Y:S02]  /*3570*/  @P5 FMUL.FTZ R81, R235, R173 ;  /* 0x000000adeb515220 */ /* 0x004fe40000410000 */
[----:B------:R-:W-:-:S02]  /*3580*/  @P0 FADD.FTZ R110, R50, R110 ;  /* 0x0000006e326e0221 */ /* 0x000fc40000010000 */
[----:B------:R-:W-:-:S03]  /*3590*/  @P0 FADD.FTZ R111, R51, R111 ;  /* 0x0000006f336f0221 */ /* 0x000fc60000010000 */
[----:B------:R-:W-:Y:S02]  /*35a0*/  SEL R86, R110, R74, P2 ;  /* 0x0000004a6e567207 */ /* 0x000fe40001000000 */
[----:B------:R-:W-:Y:S01]  /*35b0*/  SEL R87, R111, R75, P2 ;  /* 0x0000004b6f577207 */ /* 0x000fe20001000000 */
[----:B----4-:R-:W-:Y:S02]  /*35c0*/  @P6 FMUL.FTZ R83, R215, R182 ;  /* 0x000000b6d7536220 */ /* 0x010fe40000410000 */
[----:B---3--:R-:W-:-:S05]  /*35d0*/  @P3 FMUL.FTZ R82, R216, R177 ;  /* 0x000000b1d8523220 */ /* 0x008fca0000410000 */
[----:B------:R0:W-:Y:S04]  /*35e0*/  STG.E.128 [R174.64], R80 ;  /* 0x00000050ae007986 */ /* 0x0001e8000c101d04 */
[----:B0-----:R0:W2:Y:S02]  /*35f0*/  LDG.E.128 R80, [R84.64] ;  /* 0x0000000454507981 */ /* 0x0010a4000c1e1d00 */
[----:B0-----:R-:W-:Y:S02]  /*3600*/  SEL R84, R108, R72, P2 ;  /* 0x000000486c547207 */ /* 0x001fe40001000000 */
[----:B------:R-:W-:-:S05]  /*3610*/  SEL R85, R109, R73, P2 ;  /* 0x000000496d557207 */ /* 0x000fca0001000000 */
[----:B------:R0:W-:Y:S01]  /*3620*/  @P1 STG.E.128 [R102.64], R84 ;  /* 0x0000005466001986 */ /* 0x0001e2000c101d04 */
[----:B------:R-:W-:Y:S02]  /*3630*/  FMUL.FTZ R77, R77, R173 ;  /* 0x000000ad4d4d7220 */ /* 0x000fe40000410000 */
[----:B------:R-:W-:Y:S02]  /*3640*/  FMUL.FTZ R78, R78, R177 ;  /* 0x000000b14e4e7220 */ /* 0x000fe40000410000 */
[----:B------:R-:W-:Y:S01]  /*3650*/  FMUL.FTZ R76, R172, R76 ;  /* 0x0000004cac4c7220 */ /* 0x000fe20000410000 */
[----:B------:R-:W-:Y:S01]  /*3660*/  FSEL R172, R77, RZ, P5 ;  /* 0x000000ff4dac7208 */ /* 0x000fe20002800000 */
[----:B------:R-:W-:Y:S01]  /*3670*/  FMUL.FTZ R79, R79, R182 ;  /* 0x000000b64f4f7220 */ /* 0x000fe20000410000 */
[----:B------:R-:W-:Y:S01]  /*3680*/  FSEL R174, R78, RZ, P3 ;  /* 0x000000ff4eae7208 */ /* 0x000fe20001800000 */
[----:B------:R-:W3:Y:S01]  /*3690*/  LDL R177, [R1+0xc] ;  /* 0x00000c0001b17983 */ /* 0x000ee20000100800 */
[----:B0-----:R-:W-:-:S02]  /*36a0*/  IADD3 R84, P5, R171, c[0x0][0x248], RZ ;  /* 0x00009200ab547a10 */ /* 0x001fc40007fbe0ff */
[----:B------:R-:W-:Y:S02]  /*36b0*/  IADD3 R86, P3, R167, c[0x0][0x170], RZ ;  /* 0x00005c00a7567a10 */ /* 0x000fe40007f7e0ff */
[----:B------:R-:W-:Y:S02]  /*36c0*/  FSEL R173, R76, RZ, P4 ;  /* 0x000000ff4cad7208 */ /* 0x000fe40002000000 */
[----:B------:R-:W-:Y:S02]  /*36d0*/  FSEL R171, R79, RZ, P6 ;  /* 0x000000ff4fab7208 */ /* 0x000fe40003000000 */
[----:B------:R-:W-:Y:S02]  /*36e0*/  IADD3.X R85, R169, c[0x0][0x24c], RZ, P5, !PT ;  /* 0x00009300a9557a10 */ /* 0x000fe40002ffe4ff */
[----:B------:R-:W-:Y:S02]  /*36f0*/  IADD3.X R87, R168, c[0x0][0x174], RZ, P3, !PT ;  /* 0x00005d00a8577a10 */ /* 0x000fe40001ffe4ff */
[----:B------:R-:W-:-:S02]  /*3700*/  LOP3.LUT P4, RZ, R170, 0xff, RZ, 0xc0, !PT ;  /* 0x000000ffaaff7812 */ /* 0x000fc4000788c0ff */
[C---:B------:R-:W-:Y:S02]  /*3710*/  LOP3.LUT P6, RZ, R170.reuse, 0xff00, RZ, 0xc0, !PT ;  /* 0x0000ff00aaff7812 */ /* 0x040fe400078cc0ff */
[C---:B------:R-:W-:Y:S02]  /*3720*/  LOP3.LUT P5, RZ, R170.reuse, 0xff0000, RZ, 0xc0, !PT ;  /* 0x00ff0000aaff7812 */ /* 0x040fe400078ac0ff */
[----:B------:R-:W-:Y:S01]  /*3730*/  LOP3.LUT P3, RZ, R170, 0xff000000, RZ, 0xc0, !PT ;  /* 0xff000000aaff7812 */ /* 0x000fe2000786c0ff */
[-C--:B------:R-:W-:Y:S02]  /*3740*/  FMUL.FTZ R102, R108, R155.reuse ;  /* 0x0000009b6c667220 */ /* 0x080fe40000410000 */
[-C--:B------:R-:W-:Y:S02]  /*3750*/  FMUL.FTZ R103, R109, R155.reuse ;  /* 0x0000009b6d677220 */ /* 0x080fe40000410000 */
[-C--:B------:R-:W-:Y:S02]  /*3760*/  FMUL.FTZ R108, R110, R155.reuse ;  /* 0x0000009b6e6c7220 */ /* 0x080fe40000410000 */
[----:B------:R-:W-:-:S02]  /*3770*/  FMUL.FTZ R109, R111, R155 ;  /* 0x0000009b6f6d7220 */ /* 0x000fc40000410000 */
[----:B------:R-:W-:Y:S02]  /*3780*/  FMUL.FTZ R102, R102, c[0x0][0x1e8] ;  /* 0x00007a0066667a20 */ /* 0x000fe40000410000 */
[----:B------:R-:W-:Y:S02]  /*3790*/  FMUL.FTZ R103, R103, c[0x0][0x1e8] ;  /* 0x00007a0067677a20 */ /* 0x000fe40000410000 */
[----:B------:R-:W-:Y:S02]  /*37a0*/  FMUL.FTZ R108, R108, c[0x0][0x1e8] ;  /* 0x00007a006c6c7a20 */ /* 0x000fe40000410000 */
[----:B------:R-:W-:Y:S01]  /*37b0*/  FMUL.FTZ R109, R109, c[0x0][0x1e8] ;  /* 0x00007a006d6d7a20 */ /* 0x000fe20000410000 */
[----:B------:R-:W-:Y:S01]  /*37c0*/  CS2R R76, SRZ ;  /* 0x00000000004c7805 */ /* 0x000fe2000001ff00 */
[----:B------:R-:W-:Y:S01]  /*37d0*/  CS2R R78, SRZ ;  /* 0x00000000004e7805 */ /* 0x000fe2000001ff00 */
[----:B------:R-:W-:Y:S02]  /*37e0*/  @P6 FMUL.FTZ R77, R201, R103 ;  /* 0x00000067c94d6220 */ /* 0x000fe40000410000 */
[----:B------:R-:W-:-:S02]  /*37f0*/  @P5 FMUL.FTZ R78, R200, R108 ;  /* 0x0000006cc84e5220 */ /* 0x000fc40000410000 */
[----:B------:R-:W-:Y:S02]  /*3800*/  @P3 FMUL.FTZ R79, R199, R109 ;  /* 0x0000006dc74f3220 */ /* 0x000fe40000410000 */
[----:B------:R-:W-:-:S05]  /*3810*/  @P4 FMUL.FTZ R76, R202, R102 ;  /* 0x00000066ca4c4220 */ /* 0x000fca0000410000 */
[----:B------:R0:W-:Y:S04]  /*3820*/  STG.E.128 [R84.64], R76 ;  /* 0x0000004c54007986 */ /* 0x0001e8000c101d04 */
[----:B0-----:R0:W4:Y:S01]  /*3830*/  LDG.E.128 R76, [R86.64] ;  /* 0x00000004564c7981 */ /* 0x001122000c1e1d00 */
[-CC-:B------:R-:W-:Y:S02]  /*3840*/  FFMA.FTZ R84, R112, R97.reuse, R96.reuse ;  /* 0x0000006170547223 */ /* 0x180fe40000010060 */
[-C--:B------:R-:W-:Y:S02]  /*3850*/  FFMA.FTZ R85, R113, R97.reuse, R96 ;  /* 0x0000006171557223 */ /* 0x080fe40000010060 */
[----:B------:R-:W-:Y:S02]  /*3860*/  FADD.FTZ R84, R120, -R84 ;  /* 0x8000005478547221 */ /* 0x000fe40000010000 */
[----:B0-----:R-:W-:Y:S01]  /*3870*/  FFMA.FTZ R86, R114, R97, R96 ;  /* 0x0000006172567223 */ /* 0x001fe20000010060 */
[----:B------:R-:W4:Y:S01]  /*3880*/  LDL R120, [R1] ;  /* 0x0000000001787983 */ /* 0x000f220000100800 */
[----:B------:R-:W-:-:S02]  /*3890*/  FADD.FTZ R85, R121, -R85 ;  /* 0x8000005579557221 */ /* 0x000fc40000010000 */
[----:B------:R-:W-:Y:S01]  /*38a0*/  FADD.FTZ R86, R122, -R86 ;  /* 0x800000567a567221 */ /* 0x000fe20000010000 */
[----:B------:R-:W4:Y:S04]  /*38b0*/  LDL R121, [R1+0x4] ;  /* 0x0000040001797983 */ /* 0x000f280000100800 */
[----:B------:R-:W4:Y:S01]  /*38c0*/  LDL R122, [R1+0x8] ;  /* 0x00000800017a7983 */ /* 0x000f220000100800 */
[----:B------:R-:W-:-:S04]  /*38d0*/  FFMA.FTZ R115, R115, R97, R96 ;  /* 0x0000006173737223 */ /* 0x000fc80000010060 */
        /* <DEDUP_REMOVED lines=8> */
[----:B------:R-:W-:Y:S02]  /*3960*/  @P0 FADD.FTZ R87, R55, R87 ;  /* 0x0000005737570221 */ /* 0x000fe40000010000 */
[-C--:B------:R-:W-:Y:S02]  /*3970*/  FMUL.FTZ R112, R84, R155.reuse ;  /* 0x0000009b54707220 */ /* 0x080fe40000410000 */
[-C--:B------:R-:W-:Y:S02]  /*3980*/  FMUL.FTZ R113, R85, R155.reuse ;  /* 0x0000009b55717220 */ /* 0x080fe40000410000 */
[----:B------:R-:W-:-:S02]  /*3990*/  FMUL.FTZ R114, R86, R155 ;  /* 0x0000009b56727220 */ /* 0x000fc40000410000 */
[----:B------:R-:W-:Y:S02]  /*39a0*/  FMUL.FTZ R115, R87, R155 ;  /* 0x0000009b57737220 */ /* 0x000fe40000410000 */
[----:B------:R-:W-:Y:S02]  /*39b0*/  FMUL.FTZ R112, R112, c[0x0][0x1e8] ;  /* 0x00007a0070707a20 */ /* 0x000fe40000410000 */
[----:B------:R-:W-:Y:S02]  /*39c0*/  FMUL.FTZ R113, R113, c[0x0][0x1e8] ;  /* 0x00007a0071717a20 */ /* 0x000fe40000410000 */
[----:B------:R-:W-:Y:S02]  /*39d0*/  FMUL.FTZ R114, R114, c[0x0][0x1e8] ;  /* 0x00007a0072727a20 */ /* 0x000fe40000410000 */
[----:B------:R-:W-:Y:S01]  /*39e0*/  FMUL.FTZ R115, R115, c[0x0][0x1e8] ;  /* 0x00007a0073737a20 */ /* 0x000fe20000410000 */
[----:B------:R-:W-:Y:S02]  /*39f0*/  SEL R84, R84, R72, P2 ;  /* 0x0000004854547207 */ /* 0x000fe40001000000 */
[----:B------:R-:W-:-:S02]  /*3a00*/  SEL R85, R85, R73, P2 ;  /* 0x0000004955557207 */ /* 0x000fc40001000000 */
[----:B------:R-:W-:Y:S02]  /*3a10*/  SEL R86, R86, R74, P2 ;  /* 0x0000004a56567207 */ /* 0x000fe40001000000 */
[----:B------:R-:W-:Y:S01]  /*3a20*/  SEL R87, R87, R75, P2 ;  /* 0x0000004b57577207 */ /* 0x000fe20001000000 */
[----:B------:R-:W-:-:S04]  /*3a30*/  FFMA.FTZ R107, R107, R97, R96 ;  /* 0x000000616b6b7223 */ /* 0x000fc80000010060 */
[----:B------:R-:W-:Y:S02]  /*3a40*/  FADD.FTZ R107, R127, -R107 ;  /* 0x8000006b7f6b7221 */ /* 0x000fe40000010000 */
[----:B--2---:R-:W-:Y:S02]  /*3a50*/  FMUL.FTZ R81, R81, R103 ;  /* 0x0000006751517220 */ /* 0x004fe40000410000 */
[----:B------:R-:W-:Y:S02]  /*3a60*/  FMUL.FTZ R82, R82, R108 ;  /* 0x0000006c52527220 */ /* 0x000fe40000410000 */
[----:B------:R-:W-:Y:S01]  /*3a70*/  FMUL.FTZ R83, R83, R109 ;  /* 0x0000006d53537220 */ /* 0x000fe20000410000 */
[----:B------:R-:W-:Y:S01]  /*3a80*/  FSEL R170, R81, RZ, P6 ;  /* 0x000000ff51aa7208 */ /* 0x000fe20003000000 */
[----:B------:R-:W-:Y:S01]  /*3a90*/  FMUL.FTZ R80, R102, R80 ;  /* 0x0000005066507220 */ /* 0x000fe20000410000 */
[----:B------:R-:W-:Y:S02]  /*3aa0*/  FSEL R169, R82, RZ, P5 ;  /* 0x000000ff52a97208 */ /* 0x000fe40002800000 */
[----:B------:R-:W-:-:S02]  /*3ab0*/  @P1 IADD3 R102, P6, R167, c[0x0][0x258], RZ ;  /* 0x00009600a7661a10 */ /* 0x000fc40007fde0ff */
[----:B------:R-:W-:Y:S02]  /*3ac0*/  IADD3 R108, P5, R167, c[0x0][0x248], RZ ;  /* 0x00009200a76c7a10 */ /* 0x000fe40007fbe0ff */
[----:B------:R-:W-:Y:S02]  /*3ad0*/  FSEL R167, R83, RZ, P3 ;  /* 0x000000ff53a77208 */ /* 0x000fe40001800000 */
[----:B------:R-:W-:Y:S02]  /*3ae0*/  IADD3 R110, P3, R165, c[0x0][0x170], RZ ;  /* 0x00005c00a56e7a10 */ /* 0x000fe40007f7e0ff */
[----:B------:R-:W-:Y:S02]  /*3af0*/  FSEL R175, R80, RZ, P4 ;  /* 0x000000ff50af7208 */ /* 0x000fe40002000000 */
[C---:B------:R-:W-:Y:S02]  /*3b00*/  @P1 IADD3.X R103, R168.reuse, c[0x0][0x25c], RZ, P6, !PT ;  /* 0x00009700a8671a10 */ /* 0x040fe400037fe4ff */
[----:B------:R-:W-:-:S02]  /*3b10*/  IADD3.X R109, R168, c[0x0][0x24c], RZ, P5, !PT ;  /* 0x00009300a86d7a10 */ /* 0x000fc40002ffe4ff */
[----:B------:R-:W-:Y:S02]  /*3b20*/  IADD3.X R111, R164, c[0x0][0x174], RZ, P3, !PT ;  /* 0x00005d00a46f7a10 */ /* 0x000fe40001ffe4ff */
[C---:B------:R-:W-:Y:S02]  /*3b30*/  LOP3.LUT P4, RZ, R166.reuse, 0xff, RZ, 0xc0, !PT ;  /* 0x000000ffa6ff7812 */ /* 0x040fe4000788c0ff */
[C---:B------:R-:W-:Y:S02]  /*3b40*/  LOP3.LUT P6, RZ, R166.reuse, 0xff00, RZ, 0xc0, !PT ;  /* 0x0000ff00a6ff7812 */ /* 0x040fe400078cc0ff */
[C---:B------:R-:W-:Y:S02]  /*3b50*/  LOP3.LUT P5, RZ, R166.reuse, 0xff0000, RZ, 0xc0, !PT ;  /* 0x00ff0000a6ff7812 */ /* 0x040fe400078ac0ff */
[----:B------:R-:W-:Y:S01]  /*3b60*/  LOP3.LUT P3, RZ, R166, 0xff000000, RZ, 0xc0, !PT ;  /* 0xff000000a6ff7812 */ /* 0x000fe2000786c0ff */
[----:B------:R-:W-:Y:S01]  /*3b70*/  CS2R R80, SRZ ;  /* 0x0000000000507805 */ /* 0x000fe2000001ff00 */
[----:B------:R-:W-:Y:S01]  /*3b80*/  CS2R R82, SRZ ;  /* 0x0000000000527805 */ /* 0x000fe2000001ff00 */
[----:B------:R-:W-:Y:S04]  /*3b90*/  @P1 STG.E.128 [R102.64], R84 ;  /* 0x0000005466001986 */ /* 0x000fe8000c101d04 */
[----:B------:R-:W-:-:S02]  /*3ba0*/  @P4 FMUL.FTZ R80, R180, R112 ;  /* 0x00000070b4504220 */ /* 0x000fc40000410000 */
[----:B------:R-:W-:Y:S02]  /*3bb0*/  @P6 FMUL.FTZ R81, R179, R113 ;  /* 0x00000071b3516220 */ /* 0x000fe40000410000 */
[----:B------:R-:W-:Y:S02]  /*3bc0*/  @P5 FMUL.FTZ R82, R178, R114 ;  /* 0x00000072b2525220 */ /* 0x000fe40000410000 */
[----:B---3--:R-:W-:-:S05]  /*3bd0*/  @P3 FMUL.FTZ R83, R177, R115 ;  /* 0x00000073b1533220 */ /* 0x008fca0000410000 */
[----:B------:R0:W-:Y:S04]  /*3be0*/  STG.E.128 [R108.64], R80 ;  /* 0x000000506c007986 */ /* 0x0001e8000c101d04 */
[----:B0-----:R0:W2:Y:S01]  /*3bf0*/  LDG.E.128 R80, [R110.64] ;  /* 0x000000046e507981 */ /* 0x0010a2000c1e1d00 */
[-CC-:B------:R-:W-:Y:S02]  /*3c00*/  FFMA.FTZ R84, R104, R97.reuse, R96.reuse ;  /* 0x0000006168547223 */ /* 0x180fe40000010060 */
[-CC-:B------:R-:W-:Y:S02]  /*3c10*/  FFMA.FTZ R85, R105, R97.reuse, R96.reuse ;  /* 0x0000006169557223 */ /* 0x180fe40000010060 */
[----:B------:R-:W-:Y:S02]  /*3c20*/  FFMA.FTZ R86, R106, R97, R96 ;  /* 0x000000616a567223 */ /* 0x000fe40000010060 */
[----:B------:R-:W-:-:S02]  /*3c30*/  FADD.FTZ R84, R124, -R84 ;  /* 0x800000547c547221 */ /* 0x000fc40000010000 */
[----:B------:R-:W-:Y:S02]  /*3c40*/  FADD.FTZ R85, R125, -R85 ;  /* 0x800000557d557221 */ /* 0x000fe40000010000 */
[----:B------:R-:W-:Y:S02]  /*3c50*/  FADD.FTZ R86, R126, -R86 ;  /* 0x800000567e567221 */ /* 0x000fe40000010000 */
        /* <DEDUP_REMOVED lines=8> */
[-C--:B------:R-:W-:Y:S02]  /*3ce0*/  FMUL.FTZ R104, R84, R155.reuse ;  /* 0x0000009b54687220 */ /* 0x080fe40000410000 */
[----:B------:R-:W-:-:S02]  /*3cf0*/  FMUL.FTZ R105, R85, R155 ;  /* 0x0000009b55697220 */ /* 0x000fc40000410000 */
[-C--:B------:R-:W-:Y:S02]  /*3d00*/  FMUL.FTZ R106, R86, R155.reuse ;  /* 0x0000009b566a7220 */ /* 0x080fe40000410000 */
[----:B------:R-:W-:Y:S02]  /*3d10*/  FMUL.FTZ R107, R87, R155 ;  /* 0x0000009b576b7220 */ /* 0x000fe40000410000 */
[----:B----4-:R-:W-:Y:S02]  /*3d20*/  FMUL.FTZ R113, R77, R113 ;  /* 0x000000714d717220 */ /* 0x010fe40000410000 */
[----:B------:R-:W-:Y:S02]  /*3d30*/  FMUL.FTZ R78, R78, R114 ;  /* 0x000000724e4e7220 */ /* 0x000fe40000410000 */
[----:B------:R-:W-:Y:S01]  /*3d40*/  FMUL.FTZ R115, R79, R115 ;  /* 0x000000734f737220 */ /* 0x000fe20000410000 */
[----:B------:R-:W-:Y:S01]  /*3d50*/  FSEL R113, R113, RZ, P6 ;  /* 0x000000ff71717208 */ /* 0x000fe20003000000 */
[----:B------:R-:W-:Y:S01]  /*3d60*/  FMUL.FTZ R76, R112, R76 ;  /* 0x0000004c704c7220 */ /* 0x000fe20000410000 */
[----:B------:R-:W-:-:S02]  /*3d70*/  FSEL R112, R78, RZ, P5 ;  /* 0x000000ff4e707208 */ /* 0x000fc40002800000 */
[----:B------:R-:W-:Y:S02]  /*3d80*/  FSEL R115, R115, RZ, P3 ;  /* 0x000000ff73737208 */ /* 0x000fe40001800000 */
[C---:B------:R-:W-:Y:S02]  /*3d90*/  @P1 IADD3 R102, P6, R165.reuse, c[0x0][0x258], RZ ;  /* 0x00009600a5661a10 */ /* 0x040fe40007fde0ff */
[----:B------:R-:W-:Y:S02]  /*3da0*/  IADD3 R108, P5, R165, c[0x0][0x248], RZ ;  /* 0x00009200a56c7a10 */ /* 0x000fe40007fbe0ff */
[----:B0-----:R-:W-:Y:S02]  /*3db0*/  IADD3 R110, P3, R161, c[0x0][0x170], RZ ;  /* 0x00005c00a16e7a10 */ /* 0x001fe40007f7e0ff */
[----:B------:R-:W-:Y:S02]  /*3dc0*/  FSEL R114, R76, RZ, P4 ;  /* 0x000000ff4c727208 */ /* 0x000fe40002000000 */
[----:B------:R-:W-:-:S02]  /*3dd0*/  @P1 IADD3.X R103, R164, c[0x0][0x25c], RZ, P6, !PT ;  /* 0x00009700a4671a10 */ /* 0x000fc400037fe4ff */
[----:B------:R-:W-:Y:S02]  /*3de0*/  IADD3.X R109, R164, c[0x0][0x24c], RZ, P5, !PT ;  /* 0x00009300a46d7a10 */ /* 0x000fe40002ffe4ff */
[----:B------:R-:W-:Y:S02]  /*3df0*/  IADD3.X R111, R160, c[0x0][0x174], RZ, P3, !PT ;  /* 0x00005d00a06f7a10 */ /* 0x000fe40001ffe4ff */
[C---:B------:R-:W-:Y:S02]  /*3e00*/  LOP3.LUT P4, RZ, R163.reuse, 0xff, RZ, 0xc0, !PT ;  /* 0x000000ffa3ff7812 */ /* 0x040fe4000788c0ff */
[C---:B------:R-:W-:Y:S02]  /*3e10*/  LOP3.LUT P6, RZ, R163.reuse, 0xff00, RZ, 0xc0, !PT ;  /* 0x0000ff00a3ff7812 */ /* 0x040fe400078cc0ff */
[C---:B------:R-:W-:Y:S02]  /*3e20*/  LOP3.LUT P5, RZ, R163.reuse, 0xff0000, RZ, 0xc0, !PT ;  /* 0x00ff0000a3ff7812 */ /* 0x040fe400078ac0ff */
[----:B------:R-:W-:Y:S01]  /*3e30*/  LOP3.LUT P3, RZ, R163, 0xff000000, RZ, 0xc0, !PT ;  /* 0xff000000a3ff7812 */ /* 0x000fe2000786c0ff */
[----:B------:R-:W-:-:S02]  /*3e40*/  FMUL.FTZ R104, R104, c[0x0][0x1e8] ;  /* 0x00007a0068687a20 */ /* 0x000fc40000410000 */
[----:B------:R-:W-:Y:S02]  /*3e50*/  FMUL.FTZ R105, R105, c[0x0][0x1e8] ;  /* 0x00007a0069697a20 */ /* 0x000fe40000410000 */
[----:B------:R-:W-:Y:S02]  /*3e60*/  FMUL.FTZ R106, R106, c[0x0][0x1e8] ;  /* 0x00007a006a6a7a20 */ /* 0x000fe40000410000 */
[----:B------:R-:W-:Y:S01]  /*3e70*/  FMUL.FTZ R107, R107, c[0x0][0x1e8] ;  /* 0x00007a006b6b7a20 */ /* 0x000fe20000410000 */
[----:B------:R-:W-:Y:S01]  /*3e80*/  CS2R R76, SRZ ;  /* 0x00000000004c7805 */ /* 0x000fe2000001ff00 */
[----:B------:R-:W-:Y:S01]  /*3e90*/  CS2R R78, SRZ ;  /* 0x00000000004e7805 */ /* 0x000fe2000001ff00 */
[----:B------:R-:W-:Y:S01]  /*3ea0*/  SEL R84, R84, R72, P2 ;  /* 0x0000004854547207 */ /* 0x000fe20001000000 */
[----:B------:R-:W-:Y:S01]  /*3eb0*/  @P4 FMUL.FTZ R76, R122, R104 ;  /* 0x000000687a4c4220 */ /* 0x000fe20000410000 */
[----:B------:R-:W-:Y:S01]  /*3ec0*/  SEL R85, R85, R73, P2 ;  /* 0x0000004955557207 */ /* 0x000fe20001000000 */
[----:B------:R-:W-:Y:S01]  /*3ed0*/  @P6 FMUL.FTZ R77, R121, R105 ;  /* 0x00000069794d6220 */ /* 0x000fe20000410000 */
[----:B------:R-:W-:Y:S01]  /*3ee0*/  SEL R86, R86, R74, P2 ;  /* 0x0000004a56567207 */ /* 0x000fe20001000000 */
[----:B------:R-:W-:Y:S01]  /*3ef0*/  @P5 FMUL.FTZ R78, R120, R106 ;  /* 0x0000006a784e5220 */ /* 0x000fe20000410000 */
[----:B------:R-:W-:Y:S01]  /*3f00*/  SEL R87, R87, R75, P2 ;  /* 0x0000004b57577207 */ /* 0x000fe20001000000 */
[----:B------:R-:W-:-:S04]  /*3f10*/  @P3 FMUL.FTZ R79, R252, R107 ;  /* 0x0000006bfc4f3220 */ /* 0x000fc80000410000 */
[----:B------:R-:W-:Y:S04]  /*3f20*/  @P1 STG.E.128 [R102.64], R84 ;  /* 0x0000005466001986 */ /* 0x000fe8000c101d04 */
[----:B------:R0:W-:Y:S04]  /*3f30*/  STG.E.128 [R108.64], R76 ;  /* 0x0000004c6c007986 */ /* 0x0001e8000c101d04 */
[----:B0-----:R0:W3:Y:S01]  /*3f40*/  LDG.E.128 R76, [R110.64] ;  /* 0x000000046e4c7981 */ /* 0x0010e2000c1e1d00 */
        /* <DEDUP_REMOVED lines=24> */
[----:B------:R-:W-:Y:S02]  /*40d0*/  SEL R84, R84, R72, P2 ;  /* 0x0000004854547207 */ /* 0x000fe40001000000 */
[----:B------:R-:W-:Y:S02]  /*40e0*/  SEL R85, R85, R73, P2 ;  /* 0x0000004955557207 */ /* 0x000fe40001000000 */
[----:B------:R-:W-:-:S02]  /*40f0*/  SEL R86, R86, R74, P2 ;  /* 0x0000004a56567207 */ /* 0x000fc40001000000 */
        /* <DEDUP_REMOVED lines=9> */
[----:B0-----:R-:W-:-:S02]  /*4190*/  FSEL R111, R83, RZ, P3 ;  /* 0x000000ff536f7208 */ /* 0x001fc40001800000 */
[C---:B------:R-:W-:Y:S02]  /*41a0*/  @P1 IADD3 R102, P6, R161.reuse, c[0x0][0x258], RZ ;  /* 0x00009600a1661a10 */ /* 0x040fe40007fde0ff */
[----:B------:R-:W-:Y:S02]  /*41b0*/  IADD3 R104, P5, R161, c[0x0][0x248], RZ ;  /* 0x00009200a1687a10 */ /* 0x000fe40007fbe0ff */
        /* <DEDUP_REMOVED lines=15> */
[----:B------:R-:W-:-:S05]  /*42b0*/  @P3 FMUL.FTZ R83, R248, R101 ;  /* 0x00000065f8533220 */ /* 0x000fca0000410000 */
        /* <DEDUP_REMOVED lines=20> */
[----:B------:R-:W-:Y:S02]  /*4400*/  FMUL.FTZ R92, R92, c[0x0][0x1e8] ;  /* 0x00007a005c5c7a20 */ /* 0x000fe40000410000 */
[----:B---3--:R-:W-:Y:S02]  /*4410*/  FMUL.FTZ R77, R77, R99 ;  /* 0x000000634d4d7220 */ /* 0x008fe40000410000 */
[----:B------:R-:W-:Y:S02]  /*4420*/  FMUL.FTZ R78, R78, R100 ;  /* 0x000000644e4e7220 */ /* 0x000fe40000410000 */
[----:B------:R-:W-:Y:S01]  /*4430*/  FMUL.FTZ R79, R79, R101 ;  /* 0x000000654f4f7220 */ /* 0x000fe20000410000 */
[----:B0-----:R-:W-:Y:S01]  /*4440*/  FSEL R106, R77, RZ, P6 ;  /* 0x000000ff4d6a7208 */ /* 0x001fe20003000000 */
[----:B------:R-:W-:Y:S01]  /*4450*/  FMUL.FTZ R76, R98, R76 ;  /* 0x0000004c624c7220 */ /* 0x000fe20000410000 */
[----:B------:R-:W-:-:S02]  /*4460*/  FSEL R107, R78, RZ, P5 ;  /* 0x000000ff4e6b7208 */ /* 0x000fc40002800000 */
[----:B------:R-:W-:Y:S02]  /*4470*/  FSEL R104, R79, RZ, P3 ;  /* 0x000000ff4f687208 */ /* 0x000fe40001800000 */
[C---:B------:R-:W-:Y:S02]  /*4480*/  @P1 IADD3 R98, P6, R157.reuse, c[0x0][0x258], RZ ;  /* 0x000096009d621a10 */ /* 0x040fe40007fde0ff */
[----:B------:R-:W-:Y:S02]  /*4490*/  IADD3 R100, P5, R157, c[0x0][0x248], RZ ;  /* 0x000092009d647a10 */ /* 0x000fe40007fbe0ff */
[----:B------:R-:W-:Y:S02]  /*44a0*/  IADD3 R102, P3, R152, c[0x0][0x170], RZ ;  /* 0x00005c0098667a10 */ /* 0x000fe40007f7e0ff */
        /* <DEDUP_REMOVED lines=23> */
[----:B0-----:R-:W3:Y:S01]  /*4620*/  LDG.E.128 R76, [R102.64] ;  /* 0x00000004664c7981 */ /* 0x001ee2000c1e1d00 */
[----:B------:R-:W-:-:S04]  /*4630*/  FFMA.FTZ R85, R90, R97, R96 ;  /* 0x000000615a557223 */ /* 0x000fc80000010060 */
[----:B------:R-:W-:-:S04]  /*4640*/  FADD.FTZ R85, R138, -R85 ;  /* 0x800000558a557221 */ /* 0x000fc80000010000 */
[----:B------:R-:W-:-:S04]  /*4650*/  FMUL.FTZ R85, R154, R85 ;  /* 0x000000559a557220 */ /* 0x000fc80000410000 */
[----:B------:R-:W-:-:S05]  /*4660*/  @P0 FADD.FTZ R85, R70, R85 ;  /* 0x0000005546550221 */ /* 0x000fca0000010000 */
[----:B------:R-:W-:Y:S02]  /*4670*/  SEL R74, R85, R74, P2 ;  /* 0x0000004a554a7207 */ /* 0x000fe40001000000 */
        /* <DEDUP_REMOVED lines=25> */
[----:B--2---:R-:W-:Y:S02]  /*4810*/  FMUL.FTZ R82, R82, R94 ;  /* 0x0000005e52527220 */ /* 0x004fe40000410000 */
[----:B------:R-:W-:-:S03]  /*4820*/  FMUL.FTZ R83, R83, R95 ;  /* 0x0000005f53537220 */ /* 0x000fc60000410000 */
[----:B------:R-:W-:Y:S01]  /*4830*/  FSEL R87, R82, RZ, P5 ;  /* 0x000000ff52577208 */ /* 0x000fe20002800000 */
[-CC-:B------:R-:W-:Y:S01]  /*4840*/  FFMA.FTZ R82, R89, R97.reuse, R96.reuse ;  /* 0x0000006159527223 */ /* 0x180fe20000010060 */
[----:B------:R-:W-:Y:S01]  /*4850*/  FSEL R86, R83, RZ, P3 ;  /* 0x000000ff53567208 */ /* 0x000fe20001800000 */
[-CC-:B------:R-:W-:Y:S02]  /*4860*/  FFMA.FTZ R83, R88, R97.reuse, R96.reuse ;  /* 0x0000006158537223 */ /* 0x180fe40000010060 */
[----:B------:R-:W-:Y:S02]  /*4870*/  FFMA.FTZ R96, R91, R97, R96 ;  /* 0x000000615b607223 */ /* 0x000fe40000010060 */
[----:B------:R-:W-:Y:S02]  /*4880*/  FADD.FTZ R83, R136, -R83 ;  /* 0x8000005388537221 */ /* 0x000fe40000010000 */
[----:B------:R-:W-:Y:S02]  /*4890*/  FADD.FTZ R137, R137, -R82 ;  /* 0x8000005289897221 */ /* 0x000fe40000010000 */
[----:B------:R-:W-:-:S02]  /*48a0*/  FADD.FTZ R139, R139, -R96 ;  /* 0x800000608b8b7221 */ /* 0x000fc40000010000 */
[----:B------:R-:W-:Y:S02]  /*48b0*/  FMUL.FTZ R80, R92, R80 ;  /* 0x000000505c507220 */ /* 0x000fe40000410000 */
[C---:B------:R-:W-:Y:S02]  /*48c0*/  FMUL.FTZ R83, R154.reuse, R83 ;  /* 0x000000539a537220 */ /* 0x040fe40000410000 */
[C---:B------:R-:W-:Y:S02]  /*48d0*/  FMUL.FTZ R82, R154.reuse, R137 ;  /* 0x000000899a527220 */ /* 0x040fe40000410000 */
[----:B------:R-:W-:Y:S02]  /*48e0*/  FMUL.FTZ R93, R81, R93 ;  /* 0x0000005d515d7220 */ /* 0x000fe40000410000 */
[----:B------:R-:W-:Y:S01]  /*48f0*/  FMUL.FTZ R154, R154, R139 ;  /* 0x0000008b9a9a7220 */ /* 0x000fe20000410000 */
[----:B------:R-:W-:Y:S01]  /*4900*/  FSEL R81, R80, RZ, P4 ;  /* 0x000000ff50517208 */ /* 0x000fe20002000000 */
[----:B------:R-:W-:Y:S01]  /*4910*/  @P0 FADD.FTZ R83, R68, R83 ;  /* 0x0000005344530221 */ /* 0x000fe20000010000 */
[----:B------:R-:W-:Y:S01]  /*4920*/  FSEL R80, R93, RZ, P6 ;  /* 0x000000ff5d507208 */ /* 0x000fe20003000000 */
[----:B------:R-:W-:-:S02]  /*4930*/  @P0 FADD.FTZ R82, R69, R82 ;  /* 0x0000005245520221 */ /* 0x000fc40000010000 */
[----:B------:R-:W-:Y:S01]  /*4940*/  @P0 FADD.FTZ R154, R71, R154 ;  /* 0x0000009a479a0221 */ /* 0x000fe20000010000 */
[C---:B------:R-:W-:Y:S02]  /*4950*/  LOP3.LUT P4, RZ, R156.reuse, 0xff, RZ, 0xc0, !PT ;  /* 0x000000ff9cff7812 */ /* 0x040fe4000788c0ff */
[C---:B------:R-:W-:Y:S02]  /*4960*/  LOP3.LUT P6, RZ, R156.reuse, 0xff00, RZ, 0xc0, !PT ;  /* 0x0000ff009cff7812 */ /* 0x040fe400078cc0ff */
[C---:B------:R-:W-:Y:S02]  /*4970*/  LOP3.LUT P5, RZ, R156.reuse, 0xff0000, RZ, 0xc0, !PT ;  /* 0x00ff00009cff7812 */ /* 0x040fe400078ac0ff */
[----:B------:R-:W-:Y:S01]  /*4980*/  LOP3.LUT P3, RZ, R156, 0xff000000, RZ, 0xc0, !PT ;  /* 0xff0000009cff7812 */ /* 0x000fe2000786c0ff */
[-C--:B------:R-:W-:Y:S01]  /*4990*/  FMUL.FTZ R88, R82, R155.reuse ;  /* 0x0000009b52587220 */ /* 0x080fe20000410000 */
[----:B------:R-:W-:Y:S01]  /*49a0*/  LOP3.LUT P0, RZ, R0, 0xff, RZ, 0xc0, !PT ;  /* 0x000000ff00ff7812 */ /* 0x000fe2000780c0ff */
[CC--:B------:R-:W-:Y:S01]  /*49b0*/  FMUL.FTZ R0, R83.reuse, R155.reuse ;  /* 0x0000009b53007220 */ /* 0x0c0fe20000410000 */
[----:B------:R-:W-:Y:S01]  /*49c0*/  SEL R72, R83, R72, P2 ;  /* 0x0000004853487207 */ /* 0x000fe20001000000 */
[----:B------:R-:W-:Y:S01]  /*49d0*/  FMUL.FTZ R89, R85, R155 ;  /* 0x0000009b55597220 */ /* 0x000fe20000410000 */
[----:B------:R-:W-:-:S02]  /*49e0*/  SEL R73, R82, R73, P2 ;  /* 0x0000004952497207 */ /* 0x000fc40001000000 */
[C---:B------:R-:W-:Y:S01]  /*49f0*/  SEL R75, R154.reuse, R75, P2 ;  /* 0x0000004b9a4b7207 */ /* 0x040fe20001000000 */
[----:B------:R-:W-:Y:S01]  /*4a00*/  FMUL.FTZ R155, R154, R155 ;  /* 0x0000009b9a9b7220 */ /* 0x000fe20000410000 */
[----:B------:R-:W-:Y:S01]  /*4a10*/  @P1 IADD3 R84, P2, R152, c[0x0][0x258], RZ ;  /* 0x0000960098541a10 */ /* 0x000fe20007f5e0ff */
[----:B------:R-:W-:Y:S02]  /*4a20*/  FMUL.FTZ R0, R0, c[0x0][0x1e8] ;  /* 0x00007a0000007a20 */ /* 0x000fe40000410000 */
[----:B------:R-:W-:Y:S01]  /*4a30*/  FMUL.FTZ R88, R88, c[0x0][0x1e8] ;  /* 0x00007a0058587a20 */ /* 0x000fe20000410000 */
[----:B------:R-:W-:Y:S01]  /*4a40*/  @P1 IADD3.X R85, R153, c[0x0][0x25c], RZ, P2, !PT ;  /* 0x0000970099551a10 */ /* 0x000fe200017fe4ff */
[----:B------:R-:W-:Y:S01]  /*4a50*/  FMUL.FTZ R89, R89, c[0x0][0x1e8] ;  /* 0x00007a0059597a20 */ /* 0x000fe20000410000 */
[----:B------:R-:W-:Y:S01]  /*4a60*/  IADD3 R152, P2, R152, c[0x0][0x248], RZ ;  /* 0x0000920098987a10 */ /* 0x000fe20007f5e0ff */
[----:B------:R-:W-:Y:S01]  /*4a70*/  FMUL.FTZ R155, R155, c[0x0][0x1e8] ;  /* 0x00007a009b9b7a20 */ /* 0x000fe20000410000 */
[----:B------:R-:W-:Y:S01]  /*4a80*/  CS2R R82, SRZ ;  /* 0x0000000000527805 */ /* 0x000fe2000001ff00 */
[----:B------:R-:W-:-:S02]  /*4a90*/  FADD.FTZ R238, R81, R238 ;  /* 0x000000ee51ee7221 */ /* 0x000fc40000010000 */
[----:B------:R-:W-:Y:S02]  /*4aa0*/  FADD.FTZ R239, R80, R239 ;  /* 0x000000ef50ef7221 */ /* 0x000fe40000010000 */
[----:B------:R-:W-:Y:S01]  /*4ab0*/  CS2R R80, SRZ ;  /* 0x0000000000507805 */ /* 0x000fe2000001ff00 */
[----:B------:R-:W-:Y:S01]  /*4ac0*/  IADD3.X R153, R153, c[0x0][0x24c], RZ, P2, !PT ;  /* 0x0000930099997a10 */ /* 0x000fe200017fe4ff */
[----:B------:R-:W-:Y:S02]  /*4ad0*/  @P4 FMUL.FTZ R80, R243, R0 ;  /* 0x00000000f3504220 */ /* 0x000fe40000410000 */
[----:B------:R-:W-:Y:S02]  /*4ae0*/  @P6 FMUL.FTZ R81, R242, R88 ;  /* 0x00000058f2516220 */ /* 0x000fe40000410000 */
[----:B------:R-:W-:Y:S02]  /*4af0*/  @P5 FMUL.FTZ R82, R241, R89 ;  /* 0x00000059f1525220 */ /* 0x000fe40000410000 */
[----:B------:R-:W-:Y:S01]  /*4b00*/  @P3 FMUL.FTZ R83, R240, R155 ;  /* 0x0000009bf0533220 */ /* 0x000fe20000410000 */
[----:B------:R0:W-:Y:S04]  /*4b10*/  @P1 STG.E.128 [R84.64], R72 ;  /* 0x0000004854001986 */ /* 0x0001e8000c101d04 */
[----:B------:R0:W-:Y:S01]  /*4b20*/  STG.E.128 [R152.64], R80 ;  /* 0x0000005098007986 */ /* 0x0001e2000c101d04 */
[----:B------:R-:W-:Y:S01]  /*4b30*/  ISETP.GE.AND P1, PT, R151, c[0x0][0x164], PT ;  /* 0x0000590097007a0c */ /* 0x000fe20003f26270 */
[----:B------:R-:W-:-:S02]  /*4b40*/  FADD.FTZ R236, R87, R236 ;  /* 0x000000ec57ec7221 */ /* 0x000fc40000010000 */
[----:B------:R-:W-:Y:S02]  /*4b50*/  FADD.FTZ R237, R86, R237 ;  /* 0x000000ed56ed7221 */ /* 0x000fe40000010000 */
[----:B---3--:R-:W-:Y:S02]  /*4b60*/  FMUL.FTZ R76, R0, R76 ;  /* 0x0000004c004c7220 */ /* 0x008fe40000410000 */
[----:B------:R-:W-:Y:S02]  /*4b70*/  FMUL.FTZ R77, R77, R88 ;  /* 0x000000584d4d7220 */ /* 0x000fe40000410000 */
[----:B------:R-:W-:Y:S02]  /*4b80*/  FMUL.FTZ R78, R78, R89 ;  /* 0x000000594e4e7220 */ /* 0x000fe40000410000 */
[----:B------:R-:W-:Y:S01]  /*4b90*/  FMUL.FTZ R79, R79, R155 ;  /* 0x0000009b4f4f7220 */ /* 0x000fe20000410000 */
[----:B------:R-:W-:Y:S02]  /*4ba0*/  FSEL R76, R76, RZ, P4 ;  /* 0x000000ff4c4c7208 */ /* 0x000fe40002000000 */
[----:B------:R-:W-:-:S02]  /*4bb0*/  FSEL R77, R77, RZ, P6 ;  /* 0x000000ff4d4d7208 */ /* 0x000fc40003000000 */
[----:B------:R-:W-:Y:S02]  /*4bc0*/  FSEL R78, R78, RZ, P5 ;  /* 0x000000ff4e4e7208 */ /* 0x000fe40002800000 */
[----:B------:R-:W-:Y:S01]  /*4bd0*/  FSEL R79, R79, RZ, P3 ;  /* 0x000000ff4f4f7208 */ /* 0x000fe20001800000 */
[----:B------:R-:W-:Y:S01]  /*4be0*/  FADD.FTZ R233, R76, R233 ;  /* 0x000000e94ce97221 */ /* 0x000fe20000010000 */
[----:B------:R-:W-:Y:S01]  /*4bf0*/  SEL R0, RZ, 0x1, P0 ;  /* 0x00000001ff007807 */ /* 0x000fe20000000000 */
[----:B------:R-:W-:Y:S02]  /*4c00*/  FADD.FTZ R234, R77, R234 ;  /* 0x000000ea4dea7221 */ /* 0x000fe40000010000 */
[----:B------:R-:W-:Y:S02]  /*4c10*/  FADD.FTZ R231, R78, R231 ;  /* 0x000000e74ee77221 */ /* 0x000fe40000010000 */
[----:B------:R-:W-:Y:S01]  /*4c20*/  FADD.FTZ R232, R79, R232 ;  /* 0x000000e84fe87221 */ /* 0x000fe20000010000 */
[----:B0-----:R-:W-:Y:S01]  /*4c30*/  @P1 CALL.REL.NOINC `(.L_x_10284) ;  /* 0x0000001000001944 */ /* 0x001fe20003c00000 */
[----:B------:R-:W-:Y:S05]  /*4c40*/  BRA `(.L_x_10285) ;  /* 0xffffc52000007947 */ /* 0x000fea000383ffff */
.L_x_10284:
        /* <DEDUP_REMOVED lines=85> */
.L_x_10281:
[----:B------:R-:W0:Y:S01]  /*51a0*/  S2R R2, SR_TID.X ;  /* 0x0000000000027919 */ /* 0x000e220000002100 */
[----:B------:R-:W1:Y:S01]  /*51b0*/  S2UR UR6, SR_CTAID.X ;  /* 0x00000000000679c3 */ /* 0x000e620000002500 */
[----:B------:R-:W-:Y:S01]  /*51c0*/  HFMA2.MMA R35, -RZ, RZ, 0, 9.5367431640625e-07 ;  /* 0x00000010ff237435 */ /* 0x000fe200000001ff */
        /* <DEDUP_REMOVED lines=32> */
.L_x_10282:
[----:B------:R-:W-:Y:S01]  /*53d0*/  HFMA2.MMA R79, -RZ, RZ, 0, 9.5367431640625e-07 ;  /* 0x00000010ff4f7435 */ /* 0x000fe200000001ff */
[----:B------:R-:W-:-:S02]  /*53e0*/  MOV R77, R81 ;  /* 0x00000051004d7202 */ /* 0x000fc40000000f00 */
[----:B------:R-:W-:Y:S02]  /*53f0*/  MOV R116, 0x1f ;  /* 0x0000001f00747802 */ /* 0x000fe40000000f00 */
[----:B------:R-:W-:Y:S02]  /*5400*/  MOV R96, 0xffffffff ;  /* 0xffffffff00607802 */ /* 0x000fe40000000f00 */
[----:B------:R-:W-:Y:S02]  /*5410*/  MOV R76, 0x5430 ;  /* 0x00005430004c7802 */ /* 0x000fe40000000f00 */
[----:B-----5:R-:W-:Y:S05]  /*5420*/  CALL.REL.NOINC `($__internal_175_$__cuda_sm70_shflsync_down_p) ;  /* 0x0000046000007944 */ /* 0x020fea0003c00000 */
[----:B-1----:R-:W-:Y:S01]  /*5430*/  MOV R82, R79 ;  /* 0x0000004f00527202 */ /* 0x002fe20000000f00 */
[----:B------:R-:W-:Y:S05]  /*5440*/  BRA `(.L_x_10286) ;  /* 0xffffd61000007947 */ /* 0x000fea000383ffff */
.L_x_10283:
[----:B------:R-:W-:Y:S01]  /*5450*/  HFMA2.MMA R79, -RZ, RZ, 0, 9.5367431640625e-07 ;  /* 0x00000010ff4f7435 */ /* 0x000fe200000001ff */
[----:B------:R-:W-:Y:S02]  /*5460*/  MOV R77, R78 ;  /* 0x0000004e004d7202 */ /* 0x000fe40000000f00 */
[----:B------:R-:W-:Y:S02]  /*5470*/  MOV R116, 0x1f ;  /* 0x0000001f00747802 */ /* 0x000fe40000000f00 */
[----:B------:R-:W-:-:S02]  /*5480*/  MOV R96, 0xffffffff ;  /* 0xffffffff00607802 */ /* 0x000fc40000000f00 */
[----:B------:R-:W-:Y:S02]  /*5490*/  MOV R76, 0x54b0 ;  /* 0x000054b0004c7802 */ /* 0x000fe40000000f00 */
[----:B01---5:R-:W-:Y:S05]  /*54a0*/  CALL.REL.NOINC `($__internal_175_$__cuda_sm70_shflsync_down_p) ;  /* 0x000003e000007944 */ /* 0x023fea0003c00000 */
[----:B------:R-:W-:Y:S01]  /*54b0*/  FADD.FTZ R81, R81, R82 ;  /* 0x0000005251517221 */ /* 0x000fe20000010000 */
[----:B------:R-:W-:Y:S01]  /*54c0*/  MOV R116, 0x1f ;  /* 0x0000001f00747802 */ /* 0x000fe20000000f00 */
[----:B-1----:R-:W-:Y:S01]  /*54d0*/  FADD.FTZ R78, R78, R79 ;  /* 0x0000004f4e4e7221 */ /* 0x002fe20000010000 */
[----:B------:R-:W-:Y:S01]  /*54e0*/  HFMA2.MMA R79, -RZ, RZ, 0, 4.76837158203125e-07 ;  /* 0x00000008ff4f7435 */ /* 0x000fe200000001ff */
[----:B------:R-:W-:Y:S02]  /*54f0*/  MOV R96, 0xffffffff ;  /* 0xffffffff00607802 */ /* 0x000fe40000000f00 */
[----:B------:R-:W-:Y:S02]  /*5500*/  MOV R77, R81 ;  /* 0x00000051004d7202 */ /* 0x000fe40000000f00 */
[----:B------:R-:W-:Y:S02]  /*5510*/  MOV R76, 0x5530 ;  /* 0x00005530004c7802 */ /* 0x000fe40000000f00 */
[----:B------:R-:W-:Y:S05]  /*5520*/  CALL.REL.NOINC `($__internal_175_$__cuda_sm70_shflsync_down_p) ;  /* 0x0000036000007944 */ /* 0x000fea0003c00000 */
[----:B-1----:R-:W-:Y:S01]  /*5530*/  MOV R82, R79 ;  /* 0x0000004f00527202 */ /* 0x002fe20000000f00 */
[----:B------:R-:W-:Y:S01]  /*5540*/  HFMA2.MMA R79, -RZ, RZ, 0, 4.76837158203125e-07 ;  /* 0x00000008ff4f7435 */ /* 0x000fe200000001ff */
[----:B------:R-:W-:-:S02]  /*5550*/  MOV R77, R78 ;  /* 0x0000004e004d7202 */ /* 0x000fc40000000f00 */
[----:B------:R-:W-:Y:S02]  /*5560*/  MOV R116, 0x1f ;  /* 0x0000001f00747802 */ /* 0x000fe40000000f00 */
[----:B------:R-:W-:Y:S02]  /*5570*/  MOV R96, 0xffffffff ;  /* 0xffffffff00607802 */ /* 0x000fe40000000f00 */
[----:B------:R-:W-:Y:S02]  /*5580*/  MOV R76, 0x55a0 ;  /* 0x000055a0004c7802 */ /* 0x000fe40000000f00 */
[----:B------:R-:W-:Y:S05]  /*5590*/  CALL.REL.NOINC `($__internal_175_$__cuda_sm70_shflsync_down_p) ;  /* 0x000002f000007944 */ /* 0x000fea0003c00000 */
[----:B------:R-:W-:Y:S01]  /*55a0*/  FADD.FTZ R81, R82, R81 ;  /* 0x0000005152517221 */ /* 0x000fe20000010000 */
[----:B------:R-:W-:Y:S01]  /*55b0*/  MOV R116, 0x1f ;  /* 0x0000001f00747802 */ /* 0x000fe20000000f00 */
[----:B-1----:R-:W-:Y:S01]  /*55c0*/  FADD.FTZ R78, R78, R79 ;  /* 0x0000004f4e4e7221 */ /* 0x002fe20000010000 */
[----:B------:R-:W-:Y:S01]  /*55d0*/  HFMA2.MMA R79, -RZ, RZ, 0, 2.384185791015625e-07 ;  /* 0x00000004ff4f7435 */ /* 0x000fe200000001ff */
[----:B------:R-:W-:Y:S02]  /*55e0*/  MOV R96, 0xffffffff ;  /* 0xffffffff00607802 */ /* 0x000fe40000000f00 */
[----:B------:R-:W-:-:S02]  /*55f0*/  MOV R77, R81 ;  /* 0x00000051004d7202 */ /* 0x000fc40000000f00 */
[----:B------:R-:W-:Y:S02]  /*5600*/  MOV R76, 0x5620 ;  /* 0x00005620004c7802 */ /* 0x000fe40000000f00 */
[----:B------:R-:W-:Y:S05]  /*5610*/  CALL.REL.NOINC `($__internal_175_$__cuda_sm70_shflsync_down_p) ;  /* 0x0000027000007944 */ /* 0x000fea0003c00000 */
[----:B-1----:R-:W-:Y:S01]  /*5620*/  MOV R82, R79 ;  /* 0x0000004f00527202 */ /* 0x002fe20000000f00 */
[----:B------:R-:W-:Y:S01]  /*5630*/  HFMA2.MMA R79, -RZ, RZ, 0, 2.384185791015625e-07 ;  /* 0x00000004ff4f7435 */ /* 0x000fe200000001ff */
[----:B------:R-:W-:Y:S02]  /*5640*/  MOV R77, R78 ;  /* 0x0000004e004d7202 */ /* 0x000fe40000000f00 */
[----:B------:R-:W-:Y:S02]  /*5650*/  MOV R116, 0x1f ;  /* 0x0000001f00747802 */ /* 0x000fe40000000f00 */
[----:B------:R-:W-:Y:S02]  /*5660*/  MOV R96, 0xffffffff ;  /* 0xffffffff00607802 */ /* 0x000fe40000000f00 */
[----:B------:R-:W-:Y:S02]  /*5670*/  MOV R76, 0x5690 ;  /* 0x00005690004c7802 */ /* 0x000fe40000000f00 */
[----:B------:R-:W-:Y:S05]  /*5680*/  CALL.REL.NOINC `($__internal_175_$__cuda_sm70_shflsync_down_p) ;  /* 0x0000020000007944 */ /* 0x000fea0003c00000 */
[----:B------:R-:W-:Y:S01]  /*5690*/  FADD.FTZ R81, R82, R81 ;  /* 0x0000005152517221 */ /* 0x000fe20000010000 */
[----:B------:R-:W-:Y:S01]  /*56a0*/  MOV R116, 0x1f ;  /* 0x0000001f00747802 */ /* 0x000fe20000000f00 */
[----:B-1----:R-:W-:Y:S01]  /*56b0*/  FADD.FTZ R78, R78, R79 ;  /* 0x0000004f4e4e7221 */ /* 0x002fe20000010000 */
[----:B------:R-:W-:Y:S01]  /*56c0*/  HFMA2.MMA R79, -RZ, RZ, 0, 1.1920928955078125e-07 ;  /* 0x00000002ff4f7435 */ /* 0x000fe200000001ff */
[----:B------:R-:W-:-:S02]  /*56d0*/  MOV R96, 0xffffffff ;  /* 0xffffffff00607802 */ /* 0x000fc40000000f00 */
[----:B------:R-:W-:Y:S02]  /*56e0*/  MOV R77, R81 ;  /* 0x00000051004d7202 */ /* 0x000fe40000000f00 */
[----:B------:R-:W-:Y:S02]  /*56f0*/  MOV R76, 0x5710 ;  /* 0x00005710004c7802 */ /* 0x000fe40000000f00 */
[----:B------:R-:W-:Y:S05]  /*5700*/  CALL.REL.NOINC `($__internal_175_$__cuda_sm70_shflsync_down_p) ;  /* 0x0000018000007944 */ /* 0x000fea0003c00000 */
[----:B-1----:R-:W-:Y:S01]  /*5710*/  MOV R82, R79 ;  /* 0x0000004f00527202 */ /* 0x002fe20000000f00 */
[----:B------:R-:W-:Y:S01]  /*5720*/  HFMA2.MMA R79, -RZ, RZ, 0, 1.1920928955078125e-07 ;  /* 0x00000002ff4f7435 */ /* 0x000fe200000001ff */
[----:B------:R-:W-:Y:S02]  /*5730*/  MOV R77, R78 ;  /* 0x0000004e004d7202 */ /* 0x000fe40000000f00 */
[----:B------:R-:W-:Y:S02]  /*5740*/  MOV R116, 0x1f ;  /* 0x0000001f00747802 */ /* 0x000fe40000000f00 */
[----:B------:R-:W-:Y:S02]  /*5750*/  MOV R96, 0xffffffff ;  /* 0xffffffff00607802 */ /* 0x000fe40000000f00 */
[----:B------:R-:W-:-:S02]  /*5760*/  MOV R76, 0x5780 ;  /* 0x00005780004c7802 */ /* 0x000fc40000000f00 */
[----:B------:R-:W-:Y:S05]  /*5770*/  CALL.REL.NOINC `($__internal_175_$__cuda_sm70_shflsync_down_p) ;  /* 0x0000011000007944 */ /* 0x000fea0003c00000 */
[----:B------:R-:W-:Y:S01]  /*5780*/  FADD.FTZ R81, R82, R81 ;  /* 0x0000005152517221 */ /* 0x000fe20000010000 */
[----:B------:R-:W-:Y:S01]  /*5790*/  MOV R116, 0x1f ;  /* 0x0000001f00747802 */ /* 0x000fe20000000f00 */
[----:B-1----:R-:W-:Y:S01]  /*57a0*/  FADD.FTZ R78, R78, R79 ;  /* 0x0000004f4e4e7221 */ /* 0x002fe20000010000 */
[----:B------:R-:W-:Y:S01]  /*57b0*/  HFMA2.MMA R79, -RZ, RZ, 0, 5.9604644775390625e-08 ;  /* 0x00000001ff4f7435 */ /* 0x000fe200000001ff */
[----:B------:R-:W-:-:S02]  /*57c0*/  MOV R96, 0xffffffff ;  /* 0xffffffff00607802 */ /* 0x000fc40000000f00 */
[----:B------:R-:W-:Y:S02]  /*57d0*/  MOV R77, R81 ;  /* 0x00000051004d7202 */ /* 0x000fe40000000f00 */
[----:B------:R-:W-:Y:S02]  /*57e0*/  MOV R76, 0x5800 ;  /* 0x00005800004c7802 */ /* 0x000fe40000000f00 */
[----:B------:R-:W-:Y:S05]  /*57f0*/  CALL.REL.NOINC `($__internal_175_$__cuda_sm70_shflsync_down_p) ;  /* 0x0000009000007944 */ /* 0x000fea0003c00000 */
[----:B-1----:R-:W-:Y:S01]  /*5800*/  MOV R82, R79 ;  /* 0x0000004f00527202 */ /* 0x002fe20000000f00 */
[----:B------:R-:W-:Y:S01]  /*5810*/  HFMA2.MMA R79, -RZ, RZ, 0, 5.9604644775390625e-08 ;  /* 0x00000001ff4f7435 */ /* 0x000fe200000001ff */
[----:B------:R-:W-:Y:S02]  /*5820*/  MOV R77, R78 ;  /* 0x0000004e004d7202 */ /* 0x000fe40000000f00 */
[----:B------:R-:W-:Y:S02]  /*5830*/  MOV R116, 0x1f ;  /* 0x0000001f00747802 */ /* 0x000fe40000000f00 */
[----:B------:R-:W-:Y:S02]  /*5840*/  MOV R96, 0xffffffff ;  /* 0xffffffff00607802 */ /* 0x000fe40000000f00 */
[----:B------:R-:W-:-:S02]  /*5850*/  MOV R76, 0x5870 ;  /* 0x00005870004c7802 */ /* 0x000fc40000000f00 */
[----:B------:R-:W-:Y:S05]  /*5860*/  CALL.REL.NOINC `($__internal_175_$__cuda_sm70_shflsync_down_p) ;  /* 0x0000002000007944 */ /* 0x000fea0003c00000 */
[----:B-1----:R-:W-:Y:S01]  /*5870*/  MOV R77, R79 ;  /* 0x0000004f004d7202 */ /* 0x002fe20000000f00 */
[----:B------:R-:W-:Y:S05]  /*5880*/  BRA `(.L_x_10287) ;  /* 0xffffd2f000007947 */ /* 0x000fea000383ffff */
        .weak           $__internal_175_$__cuda_sm70_shflsync_down_p
        .type           $__internal_175_$__cuda_sm70_shflsync_down_p,@function
        .size           $__internal_175_$__cuda_sm70_shflsync_down_p,(.L_x_11909 - $__internal_175_$__cuda_sm70_shflsync_down_p)
$__internal_175_$__cuda_sm70_shflsync_down_p:
[----:B------:R-:W-:Y:S04]  /*5890*/  WARPSYNC R96 ;  /* 0x0000006000007348 */ /* 0x000fe80003800000 */
[----:B------:R0:W1:Y:S02]  /*58a0*/  SHFL.DOWN PT, R79, R77, R79, R116 ;  /* 0x0800004f4d4f7389 */ /* 0x00006400000e0074 */
[----:B0-----:R-:W-:-:S06]  /*58b0*/  HFMA2.MMA R77, -RZ, RZ, 0, 0 ;  /* 0x00000000ff4d7435 */ /* 0x001fcc00000001ff */
[----:B------:R-:W-:Y:S05]  /*58c0*/  RET.REL.NODEC R76 `(_ZN10layer_norm13ln_bwd_kernelINS_13Kernel_traitsI6__halfffffjLj4096ELj1ELj1ELj4ELj16ENS_18Kernel_traits_baseILj4096ES2_ffffjLj128EEEEELb1ELb1ELb0ELb1EEEvNS_9BwdParamsE) ;  /* 0xffffa7304c007950 */ /* 0x000fea0003c3ffff */
.L_x_10288:
        /* <DEDUP_REMOVED lines=11> */
.L_x_11909:


//--------------------- .text._ZN10layer_norm22ln_bwd_finalize_kernelINS_22Kernel_traits_finalizeILj4096E6__halfffffjLb1ELj1024ELj4ENS_18Kernel_traits_baseILj4096ES2_ffffjLj1024EEEEELb1ELb0EEEvNS_9BwdParamsE --------------------------
	.section	.text._ZN10layer_norm22ln_bwd_finalize_kernelINS_22Kernel_traits_finalizeILj4096E6__halfffffjLb1ELj1024ELj4ENS_18Kernel_traits_baseILj4096ES2_ffffjLj1024EEEEELb1ELb0EEEvNS_9BwdParamsE,"ax",@progbits
	.sectioninfo	@"SHI_REGISTERS=32"
	.align	128
        .global         _ZN10layer_norm22ln_bwd_finalize_kernelINS_22Kernel_traits_finalizeILj4096E6__halfffffjLb1ELj1024ELj4ENS_18Kernel_traits_baseILj4096ES2_ffffjLj1024EEEEELb1ELb0EEEvNS_9BwdParamsE
        .type           _ZN10layer_norm22ln_bwd_finalize_kernelINS_22Kernel_traits_finalizeILj4096E6__halfffffjLb1ELj1024ELj4ENS_18Kernel_traits_baseILj4096ES2_ffffjLj1024EEEEELb1ELb0EEEvNS_9BwdParamsE,@function
        .size           _ZN10layer_norm22ln_bwd_finalize_kernelINS_22Kernel_traits_finalizeILj4096E6__halfffffjLb1ELj1024ELj4ENS_18Kernel_traits_baseILj4096ES2_ffffjLj1024EEEEELb1ELb0EEEvNS_9BwdParamsE,(.L_x_11910 - _ZN10layer_norm22ln_bwd_finalize_kernelINS_22Kernel_traits_finalizeILj4096E6__halfffffjLb1ELj1024ELj4ENS_18Kernel_traits_baseILj4096ES2_ffffjLj1024EEEEELb1ELb0EEEvNS_9BwdParamsE)
        .other          _ZN10layer_norm22ln_bwd_finalize_kernelINS_22Kernel_traits_finalizeILj4096E6__halfffffjLb1ELj1024ELj4ENS_18Kernel_traits_baseILj4096ES2_ffffjLj1024EEEEELb1ELb0EEEvNS_9BwdParamsE,@"STO_CUDA_ENTRY STV_DEFAULT"
_ZN10layer_norm22ln_bwd_finalize_kernelINS_22Kernel_traits_finalizeILj4096E6__halfffffjLb1ELj1024ELj4ENS_18Kernel_traits_baseILj4096ES2_ffffjLj1024EEEEELb1ELb0EEEvNS_9BwdParamsE:
.text._ZN10layer_norm22ln_bwd_finalize_kernelINS_22Kernel_traits_finalizeILj4096E6__halfffffjLb1ELj1024ELj4ENS_18Kernel_traits_baseILj4096ES2_ffffjLj1024EEEEELb1ELb0EEEvNS_9BwdParamsE:
        /* <DEDUP_REMOVED lines=19> */
.L_x_10302:
        /* <DEDUP_REMOVED lines=33> */
.L_x_10293:
        /* <DEDUP_REMOVED lines=47> */
.L_x_10292:
[----:B------:R-:W-:Y:S05]  /*0630*/  BSYNC B1 ;  /* 0x0000000000017941 */ /* 0x000fea0003800000 */
.L_x_10291:
        /* <DEDUP_REMOVED lines=29> */
.L_x_10295:
[----:B------:R-:W-:Y:S05]  /*0810*/  BSYNC B1 ;  /* 0x0000000000017941 */ /* 0x000fea0003800000 */
.L_x_10294:
        /* <DEDUP_REMOVED lines=14> */
.L_x_10296:
[----:B------:R-:W-:Y:S05]  /*0900*/  BSYNC B1 ;  /* 0x0000000000017941 */ /* 0x000fea0003800000 */
.L_x_10290:
[----:B------:R-:W-:Y:S05]  /*0910*/  BSYNC B0 ;  /* 0x0000000000007941 */ /* 0x000fea0003800000 */
.L_x_10289:
        /* <DEDUP_REMOVED lines=12> */
.L_x_10303:
        /* <DEDUP_REMOVED lines=27> */
.L_x_10304:
        /* <DEDUP_REMOVED lines=9> */
.L_x_10297:
        /* <DEDUP_REMOVED lines=21> */
.L_x_10301:
[----:B------:R-:W-:Y:S05]  /*0d70*/  BSYNC B0 ;  /* 0x0000000000007941 */ /* 0x000fea0003800000 */
.L_x_10300:
[C---:B------:R-:W-:Y:S02]  /*0d80*/  ISETP.GT.U32.AND P1, PT, R4.reuse, -0x1001, PT ;  /* 0xffffefff0400780c */ /* 0x040fe40003f24070 */
[----:B------:R-:W-:-:S02]  /*0d90*/  IADD3 R4, R4, 0x1000, RZ ;  /* 0x0000100004047810 */ /* 0x000fc40007ffe0ff */
[----:B------:R-:W-:-:S09]  /*0da0*/  IADD3 R5, R5, 0x800, RZ ;  /* 0x0000080005057810 */ /* 0x000fd20007ffe0ff */
[----:B01----:R-:W-:Y:S05]  /*0db0*/  @P1 BRA `(.L_x_10302) ;  /* 0xfffff37000001947 */ /* 0x003fea000383ffff */
[----:B------:R-:W-:Y:S05]  /*0dc0*/  EXIT ;  /* 0x000000000000794d */ /* 0x000fea0003800000 */
.L_x_10298:
[----:B------:R-:W-:Y:S01]  /*0dd0*/  HFMA2.MMA R17, -RZ, RZ, 0, 5.9604644775390625e-08 ;  /* 0x00000001ff117435 */ /* 0x000fe200000001ff */
[----:B---3--:R-:W-:Y:S01]  /*0de0*/  MOV R18, R10 ;  /* 0x0000000a00127202 */ /* 0x008fe20000000f00 */
[----:B------:R-:W-:Y:S01]  /*0df0*/  IMAD.MOV.U32 R14, RZ, RZ, 0x1f ;  /* 0x0000001fff0e7424 */ /* 0x000fe200078e00ff */
[----:B------:R-:W-:Y:S02]  /*0e00*/  MOV R19, 0xffffffff ;  /* 0xffffffff00137802 */ /* 0x000fe40000000f00 */
[----:B------:R-:W-:Y:S02]  /*0e10*/  MOV R8, 0xe30 ;  /* 0x00000e3000087802 */ /* 0x000fe40000000f00 */
[----:B012---:R-:W-:Y:S05]  /*0e20*/  CALL.REL.NOINC `($__internal_176_$__cuda_sm70_shflsync_bfly_p) ;  /* 0x0000059000007944 */ /* 0x007fea0003c00000 */
[----:B01----:R-:W-:Y:S05]  /*0e30*/  BRA `(.L_x_10303) ;  /* 0xfffffba000007947 */ /* 0x003fea000383ffff */
.L_x_10299:
[----:B------:R-:W-:Y:S01]  /*0e40*/  HFMA2.MMA R17, -RZ, RZ, 0, 1.1920928955078125e-07 ;  /* 0x00000002ff117435 */ /* 0x000fe200000001ff */
[----:B------:R-:W-:Y:S01]  /*0e50*/  IMAD.MOV.U32 R14, RZ, RZ, 0x1f ;  /* 0x0000001fff0e7424 */ /* 0x000fe200078e00ff */
[----:B------:R-:W-:Y:S02]  /*0e60*/  MOV R19, 0xffffffff ;  /* 0xffffffff00137802 */ /* 0x000fe40000000f00 */
[----:B------:R-:W-:Y:S02]  /*0e70*/  MOV R8, 0xe90 ;  /* 0x00000e9000087802 */ /* 0x000fe40000000f00 */
[----:B0123--:R-:W-:Y:S05]  /*0e80*/  CALL.REL.NOINC `($__internal_176_$__cuda_sm70_shflsync_bfly_p) ;  /* 0x0000053000007944 */ /* 0x00ffea0003c00000 */
[----:B0-----:R-:W-:Y:S01]  /*0e90*/  HFMA2.MMA R17, -RZ, RZ, 0, 2.384185791015625e-07 ;  /* 0x00000004ff117435 */ /* 0x001fe200000001ff */
[----:B-1----:R-:W-:Y:S01]  /*0ea0*/  FADD.FTZ R18, R18, R14 ;  /* 0x0000000e12127221 */ /* 0x002fe20000010000 */
[----:B------:R-:W-:Y:S01]  /*0eb0*/  MOV R19, 0xffffffff ;  /* 0xffffffff00137802 */ /* 0x000fe20000000f00 */
[----:B------:R-:W-:Y:S01]  /*0ec0*/  IMAD.MOV.U32 R14, RZ, RZ, 0x1f ;  /* 0x0000001fff0e7424 */ /* 0x000fe200078e00ff */
[----:B------:R-:W-:-:S02]  /*0ed0*/  MOV R8, 0xef0 ;  /* 0x00000ef000087802 */ /* 0x000fc40000000f00 */
[----:B------:R-:W-:Y:S05]  /*0ee0*/  CALL.REL.NOINC `($__internal_176_$__cuda_sm70_shflsync_bfly_p) ;  /* 0x000004d000007944 */ /* 0x000fea0003c00000 */
[----:B0-----:R-:W-:Y:S01]  /*0ef0*/  HFMA2.MMA R17, -RZ, RZ, 0, 4.76837158203125e-07 ;  /* 0x00000008ff117435 */ /* 0x001fe200000001ff */
[----:B-1----:R-:W-:Y:S01]  /*0f00*/  FADD.FTZ R18, R18, R14 ;  /* 0x0000000e12127221 */ /* 0x002fe20000010000 */
[----:B------:R-:W-:Y:S01]  /*0f10*/  MOV R19, 0xffffffff ;  /* 0xffffffff00137802 */ /* 0x000fe20000000f00 */
[----:B------:R-:W-:Y:S01]  /*0f20*/  IMAD.MOV.U32 R14, RZ, RZ, 0x1f ;  /* 0x0000001fff0e7424 */ /* 0x000fe200078e00ff */
[----:B------:R-:W-:-:S02]  /*0f30*/  MOV R8, 0xf50 ;  /* 0x00000f5000087802 */ /* 0x000fc40000000f00 */
[----:B------:R-:W-:Y:S05]  /*0f40*/  CALL.REL.NOINC `($__internal_176_$__cuda_sm70_shflsync_bfly_p) ;  /* 0x0000047000007944 */ /* 0x000fea0003c00000 */
[----:B-1----:R-:W-:Y:S01]  /*0f50*/  FADD.FTZ R10, R18, R14 ;  /* 0x0000000e120a7221 */ /* 0x002fe20000010000 */
[----:B0-----:R-:W-:Y:S01]  /*0f60*/  HFMA2.MMA R17, -RZ, RZ, 0, 9.5367431640625e-07 ;  /* 0x00000010ff117435 */ /* 0x001fe200000001ff */
[----:B------:R-:W-:Y:S01]  /*0f70*/  IMAD.MOV.U32 R14, RZ, RZ, 0x1f ;  /* 0x0000001fff0e7424 */ /* 0x000fe200078e00ff */
[----:B------:R-:W-:-:S02]  /*0f80*/  MOV R19, 0xffffffff ;  /* 0xffffffff00137802 */ /* 0x000fc40000000f00 */
[----:B------:R-:W-:Y:S02]  /*0f90*/  MOV R18, R10 ;  /* 0x0000000a00127202 */ /* 0x000fe40000000f00 */
[----:B------:R-:W-:Y:S02]  /*0fa0*/  MOV R8, 0xfc0 ;  /* 0x00000fc000087802 */ /* 0x000fe40000000f00 */
[----:B------:R-:W-:Y:S05]  /*0fb0*/  CALL.REL.NOINC `($__internal_176_$__cuda_sm70_shflsync_bfly_p) ;  /* 0x0000040000007944 */ /* 0x000fea0003c00000 */
[----:B0-----:R-:W-:Y:S01]  /*0fc0*/  HFMA2.MMA R17, -RZ, RZ, 0, 5.9604644775390625e-08 ;  /* 0x00000001ff117435 */ /* 0x001fe200000001ff */
[----:B-1----:R-:W-:Y:S01]  /*0fd0*/  IMAD.MOV.U32 R13, RZ, RZ, R14 ;  /* 0x000000ffff0d7224 */ /* 0x002fe200078e000e */
[----:B------:R-:W-:Y:S01]  /*0fe0*/  MOV R18, R15 ;  /* 0x0000000f00127202 */ /* 0x000fe20000000f00 */
[----:B------:R-:W-:Y:S01]  /*0ff0*/  IMAD.MOV.U32 R14, RZ, RZ, 0x1f ;  /* 0x0000001fff0e7424 */ /* 0x000fe200078e00ff */
[----:B------:R-:W-:Y:S02]  /*1000*/  MOV R19, 0xffffffff ;  /* 0xffffffff00137802 */ /* 0x000fe40000000f00 */
[----:B------:R-:W-:Y:S02]  /*1010*/  MOV R8, 0x1030 ;  /* 0x0000103000087802 */ /* 0x000fe40000000f00 */
[----:B------:R-:W-:Y:S05]  /*1020*/  CALL.REL.NOINC `($__internal_176_$__cuda_sm70_shflsync_bfly_p) ;  /* 0x0000039000007944 */ /* 0x000fea0003c00000 */
[----:B0-----:R-:W-:Y:S01]  /*1030*/  HFMA2.MMA R17, -RZ, RZ, 0, 1.1920928955078125e-07 ;  /* 0x00000002ff117435 */ /* 0x001fe200000001ff */
[----:B-1----:R-:W-:Y:S01]  /*1040*/  FADD.FTZ R18, R15, R14 ;  /* 0x0000000e0f127221 */ /* 0x002fe20000010000 */
[----:B------:R-:W-:Y:S01]  /*1050*/  MOV R19, 0xffffffff ;  /* 0xffffffff00137802 */ /* 0x000fe20000000f00 */
[----:B------:R-:W-:Y:S01]  /*1060*/  IMAD.MOV.U32 R14, RZ, RZ, 0x1f ;  /* 0x0000001fff0e7424 */ /* 0x000fe200078e00ff */
[----:B------:R-:W-:-:S02]  /*1070*/  MOV R8, 0x1090 ;  /* 0x0000109000087802 */ /* 0x000fc40000000f00 */
[----:B------:R-:W-:Y:S05]  /*1080*/  CALL.REL.NOINC `($__internal_176_$__cuda_sm70_shflsync_bfly_p) ;  /* 0x0000033000007944 */ /* 0x000fea0003c00000 */
        /* <DEDUP_REMOVED lines=35> */
[----:B------:R-:W-:Y:S01]  /*12c0*/  IMAD.MOV.U32 R19, RZ, RZ, -0x1 ;  /* 0xffffffffff137424 */ /* 0x000fe200078e00ff */
[----:B------:R-:W-:-:S02]  /*12d0*/  MOV R8, 0x12f0 ;  /* 0x000012f000087802 */ /* 0x000fc40000000f00 */
[----:B------:R-:W-:Y:S05]  /*12e0*/  CALL.REL.NOINC `($__internal_176_$__cuda_sm70_shflsync_bfly_p) ;  /* 0x000000d000007944 */ /* 0x000fea0003c00000 */
[----:B0-----:R-:W-:Y:S01]  /*12f0*/  HFMA2.MMA R17, -RZ, RZ, 0, 4.76837158203125e-07 ;  /* 0x00000008ff117435 */ /* 0x001fe200000001ff */
[----:B-1----:R-:W-:Y:S01]  /*1300*/  FADD.FTZ R18, R18, R14 ;  /* 0x0000000e12127221 */ /* 0x002fe20000010000 */
[----:B------:R-:W-:-:S02]  /*1310*/  MOV R14, 0x1f ;  /* 0x0000001f000e7802 */ /* 0x000fc40000000f00 */
[----:B------:R-:W-:Y:S02]  /*1320*/  MOV R19, 0xffffffff ;  /* 0xffffffff00137802 */ /* 0x000fe40000000f00 */
[----:B------:R-:W-:Y:S02]  /*1330*/  MOV R8, 0x1350 ;  /* 0x0000135000087802 */ /* 0x000fe40000000f00 */
[----:B------:R-:W-:Y:S05]  /*1340*/  CALL.REL.NOINC `($__internal_176_$__cuda_sm70_shflsync_bfly_p) ;  /* 0x0000007000007944 */ /* 0x000fea0003c00000 */
[----:B01----:R-:W-:Y:S01]  /*1350*/  FADD.FTZ R18, R18, R14 ;  /* 0x0000000e12127221 */ /* 0x003fe20000010000 */
[----:B------:R-:W-:Y:S01]  /*1360*/  HFMA2.MMA R14, -RZ, RZ, 0, 1.847743988037109375e-06 ;  /* 0x0000001fff0e7435 */ /* 0x000fe200000001ff */
[----:B------:R-:W-:Y:S01]  /*1370*/  IMAD.MOV.U32 R17, RZ, RZ, 0x10 ;  /* 0x00000010ff117424 */ /* 0x000fe200078e00ff */
[----:B------:R-:W-:Y:S02]  /*1380*/  MOV R19, 0xffffffff ;  /* 0xffffffff00137802 */ /* 0x000fe40000000f00 */
[----:B------:R-:W-:Y:S02]  /*1390*/  MOV R8, 0x13b0 ;  /* 0x000013b000087802 */ /* 0x000fe40000000f00 */
[----:B------:R-:W-:Y:S05]  /*13a0*/  CALL.REL.NOINC `($__internal_176_$__cuda_sm70_shflsync_bfly_p) ;  /* 0x0000001000007944 */ /* 0x000fea0003c00000 */
[----:B01----:R-:W-:Y:S05]  /*13b0*/  BRA `(.L_x_10304) ;  /* 0xfffff7d000007947 */ /* 0x003fea000383ffff */
        .weak           $__internal_176_$__cuda_sm70_shflsync_bfly_p
        .type           $__internal_176_$__cuda_sm70_shflsync_bfly_p,@function
        .size           $__internal_176_$__cuda_sm70_shflsync_bfly_p,(.L_x_11910 - $__internal_176_$__cuda_sm70_shflsync_bfly_p)
$__internal_176_$__cuda_sm70_shflsync_bfly_p:
[----:B------:R-:W-:Y:S01]  /*13c0*/  HFMA2.MMA R9, -RZ, RZ, 0, 0 ;  /* 0x00000000ff097435 */ /* 0x000fe200000001ff */
[----:B------:R-:W-:Y:S04]  /*13d0*/  WARPSYNC R19 ;  /* 0x0000001300007348 */ /* 0x000fe80003800000 */
[----:B------:R0:W1:Y:S01]  /*13e0*/  SHFL.BFLY PT, R14, R18, R17, R14 ;  /* 0x0c000011120e7389 */ /* 0x00006200000e000e */
[----:B------:R-:W-:Y:S05]  /*13f0*/  RET.REL.NODEC R8 `(_ZN10layer_norm22ln_bwd_finalize_kernelINS_22Kernel_traits_finalizeILj4096E6__halfffffjLb1ELj1024ELj4ENS_18Kernel_traits_baseILj4096ES2_ffffjLj1024EEEEELb1ELb0EEEvNS_9BwdParamsE) ;  /* 0xffffec0008007950 */ /* 0x000fea0003c3ffff */
.L_x_10305:
        /* <DEDUP_REMOVED lines=16> */
.L_x_11910:


//--------------------- .text._ZN10layer_norm13ln_bwd_kernelINS_13Kernel_traitsI6__halfffffjLj4096ELj1ELj1ELj4ELj16ENS_18Kernel_traits_baseILj4096ES2_ffffjLj128EEEEELb1ELb1ELb1ELb0EEEvNS_9BwdParamsE --------------------------
	.section	.text._ZN10layer_norm13ln_bwd_kernelINS_13Kernel_traitsI6__halfffffjLj4096ELj1ELj1ELj4ELj16ENS_18Kernel_traits_baseILj4096ES2_ffffjLj128EEEEELb1ELb1ELb1ELb0EEEvNS_9BwdParamsE,"ax",@progbits
	.sectioninfo	@"SHI_REGISTERS=255"
	.align	128
        .global         _ZN10layer_norm13ln_bwd_kernelINS_13Kernel_traitsI6__halfffffjLj4096ELj1ELj1ELj4ELj16ENS_18Kernel_traits_baseILj4096ES2_ffffjLj128EEEEELb1ELb1ELb1ELb0EEEvNS_9BwdParamsE
        .type           _ZN10layer_norm13ln_bwd_kernelINS_13Kernel_traitsI6__halfffffjLj4096ELj1ELj1ELj4ELj16ENS_18Kernel_traits_baseILj4096ES2_ffffjLj128EEEEELb1ELb1ELb1ELb0EEEvNS_9BwdParamsE,@function
        .size           _ZN10layer_norm13ln_bwd_kernelINS_13Kernel_traitsI6__halfffffjLj4096ELj1ELj1ELj4ELj16ENS_18Kernel_traits_baseILj4096ES2_ffffjLj128EEEEELb1ELb1ELb1ELb0EEEvNS_9BwdParamsE,(.L_x_11911 - _ZN10layer_norm13ln_bwd_kernelINS_13Kernel_traitsI6__halfffffjLj4096ELj1ELj1ELj4ELj16ENS_18Kernel_traits_baseILj4096ES2_ffffjLj128EEEEELb1ELb1ELb1ELb0EEEvNS_9BwdParamsE)
        .other          _ZN10layer_norm13ln_bwd_kernelINS_13Kernel_traitsI6__halfffffjLj4096ELj1ELj1ELj4ELj16ENS_18Kernel_traits_baseILj4096ES2_ffffjLj128EEEEELb1ELb1ELb1ELb0EEEvNS_9BwdParamsE,@"STO_CUDA_ENTRY STV_DEFAULT"
_ZN10layer_norm13ln_bwd_kernelINS_13Kernel_traitsI6__halfffffjLj4096ELj1ELj1ELj4ELj16ENS_18Kernel_traits_baseILj4096ES2_ffffjLj128EEEEELb1ELb1ELb1ELb0EEEvNS_9BwdParamsE:
.text._ZN10layer_norm13ln_bwd_kernelINS_13Kernel_traitsI6__halfffffjLj4096ELj1ELj1ELj4ELj16ENS_18Kernel_traits_baseILj4096ES2_ffffjLj128EEEEELb1ELb1ELb1ELb0EEEvNS_9BwdParamsE:
        /* <DEDUP_REMOVED lines=25> */
[----:B------:R-:W-:Y:S01]  /*0190*/  @P0 IMAD.MOV.U32 R43, RZ, RZ, 0x8 ;  /* 0x00000008ff2b0424 */ /* 0x000fe200078e00ff */
[----:B------:R-:W-:Y:S01]  /*01a0*/  @P1 MOV R47, 0x8 ;  /* 0x00000008002f1802 */ /* 0x000fe20000000f00 */
[CC--:B------:R-:W-:Y:S01]  /*01b0*/  @P5 IMAD.WIDE.U32 R28, R0.reuse, R31.reuse, c[0x0][0x1b0] ;  /* 0x00006c00001c5625 */ /* 0x0c0fe200078e001f */
[----:B------:R1:W5:Y:S03]  /*01c0*/  @P6 LDG.E.64 R24, [R22.64] ;  /* 0x0000000416186981 */ /* 0x000366000c1e1b00 */
[C---:B------:R-:W-:Y:S01]  /*01d0*/  @P5 IMAD.WIDE.U32 R30, R0.reuse, R31, c[0x0][0x1c8] ;  /* 0x00007200001e5625 */ /* 0x040fe200078e001f */
[----:B------:R-:W-:Y:S01]  /*01e0*/  @P5 IADD3 R0, R0, 0x80, RZ ;  /* 0x0000008000005810 */ /* 0x000fe20007ffe0ff */
[----:B------:R2:W5:Y:S04]  /*01f0*/  @P5 LDG.E.64 R124, [R28.64] ;  /* 0x000000041c7c5981 */ /* 0x000568000c1e1b00 */
[CC--:B------:R-:W-:Y:S01]  /*0200*/  @P3 IMAD.WIDE.U32 R32, R0.reuse, R35.reuse, c[0x0][0x1b0] ;  /* 0x00006c0000203625 */ /* 0x0c0fe200078e0023 */
[----:B-1----:R-:W-:Y:S01]  /*0210*/  @P2 MOV R23, 0x8 ;  /* 0x0000000800172802 */ /* 0x002fe20000000f00 */
        /* <DEDUP_REMOVED lines=11> */
[----:B------:R0:W5:Y:S03]  /*02d0*/  @P4 LDG.E.64 R128, [R36.64] ;  /* 0x0000000424804981 */ /* 0x000166000c1e1b00 */
[C---:B------:R-:W-:Y:S01]  /*02e0*/  @P0 IMAD.WIDE.U32 R42, R0.reuse, R43, c[0x0][0x1c8] ;  /* 0x00007200002a0625 */ /* 0x040fe200078e002b */
[----:B------:R-:W-:Y:S01]  /*02f0*/  @P0 IADD3 R0, R0, 0x80, RZ ;  /* 0x0000008000000810 */ /* 0x000fe20007ffe0ff */
[----:B------:R1:W5:Y:S04]  /*0300*/  @P4 LDG.E.64 R12, [R38.64] ;  /* 0x00000004260c4981 */ /* 0x000368000c1e1b00 */
[CC--:B------:R-:W-:Y:S01]  /*0310*/  @P1 IMAD.WIDE.U32 R44, R0.reuse, R47.reuse, c[0x0][0x1b0] ;  /* 0x00006c00002c1625 */ /* 0x0c0fe200078e002f */
[----:B0-----:R-:W-:Y:S01]  /*0320*/  @P3 MOV R27, 0x8 ;  /* 0x00000008001b3802 */ /* 0x001fe20000000f00 */
[----:B------:R0:W5:Y:S02]  /*0330*/  @P0 LDG.E.64 R130, [R40.64] ;  /* 0x0000000428820981 */ /* 0x000164000c1e1b00 */
[C---:B--2---:R-:W-:Y:S01]  /*0340*/  @P1 IMAD.WIDE.U32 R28, R0.reuse, R47, c[0x0][0x1c8] ;  /* 0x00007200001c1625 */ /* 0x044fe200078e002f */
[----:B------:R-:W-:Y:S01]  /*0350*/  @P1 IADD3 R0, R0, 0x80, RZ ;  /* 0x0000008000001810 */ /* 0x000fe20007ffe0ff */
[----:B------:R2:W5:Y:S04]  /*0360*/  @P0 LDG.E.64 R10, [R42.64] ;  /* 0x000000042a0a0981 */ /* 0x000568000c1e1b00 */
[CC--:B-1----:R-:W-:Y:S01]  /*0370*/  @P2 IMAD.WIDE.U32 R30, R0.reuse, R23.reuse, c[0x0][0x1b0] ;  /* 0x00006c00001e2625 */ /* 0x0c2fe200078e0017 */
[----:B------:R1:W5:Y:S03]  /*0380*/  @P1 LDG.E.64 R132, [R44.64] ;  /* 0x000000042c841981 */ /* 0x000366000c1e1b00 */
[C---:B------:R-:W-:Y:S01]  /*0390*/  @P2 IMAD.WIDE.U32 R46, R0.reuse, R23, c[0x0][0x1c8] ;  /* 0x00007200002e2625 */ /* 0x040fe200078e0017 */
[----:B------:R-:W-:Y:S01]  /*03a0*/  @P2 IADD3 R0, R0, 0x80, RZ ;  /* 0x0000008000002810 */ /* 0x000fe20007ffe0ff */
[----:B------:R0:W5:Y:S04]  /*03b0*/  @P1 LDG.E.64 R6, [R28.64] ;  /* 0x000000041c061981 */ /* 0x000168000c1e1b00 */
[CC--:B------:R-:W-:Y:S01]  /*03c0*/  @P3 IMAD.WIDE.U32 R22, R0.reuse, R27.reuse, c[0x0][0x1b0] ;  /* 0x00006c0000163625 */ /* 0x0c0fe200078e001b */
[----:B------:R0:W5:Y:S03]  /*03d0*/  @P2 LDG.E.64 R134, [R30.64] ;  /* 0x000000041e862981 */ /* 0x000166000c1e1b00 */
[----:B------:R-:W-:Y:S01]  /*03e0*/  @P3 IMAD.WIDE.U32 R26, R0, R27, c[0x0][0x1c8] ;  /* 0x00007200001a3625 */ /* 0x000fe200078e001b */
[----:B------:R-:W-:Y:S01]  /*03f0*/  LEA.HI R0, R136, UR6, RZ, 0x19 ;  /* 0x0000000688007c11 */ /* 0x000fe2000f8fc8ff */
[----:B------:R0:W5:Y:S04]  /*0400*/  @P3 LDG.E.64 R20, [R22.64] ;  /* 0x0000000416143981 */ /* 0x000168000c1e1b00 */
[----:B------:R0:W5:Y:S01]  /*0410*/  @P3 LDG.E.64 R2, [R26.64] ;  /* 0x000000041a023981 */ /* 0x000162000c1e1b00 */
[----:B------:R-:W-:Y:S01]  /*0420*/  ISETP.GE.AND P3, PT, R0, c[0x0][0x164], PT ;  /* 0x0000590000007a0c */ /* 0x000fe20003f66270 */
[----:B------:R-:W-:Y:S01]  /*0430*/  CS2R R120, SRZ ;  /* 0x0000000000787805 */ /* 0x000fe2000001ff00 */
[----:B------:R-:W-:Y:S01]  /*0440*/  CS2R R122, SRZ ;  /* 0x00000000007a7805 */ /* 0x000fe2000001ff00 */
[----:B------:R0:W5:Y:S01]  /*0450*/  @P2 LDG.E.64 R4, [R46.64] ;  /* 0x000000042e042981 */ /* 0x000162000c1e1b00 */
        /* <DEDUP_REMOVED lines=36> */
[----:B-1----:R-:W-:Y:S01]  /*06a0*/  CS2R R44, SRZ ;  /* 0x00000000002c7805 */ /* 0x002fe2000001ff00 */
[----:B0-----:R-:W-:Y:S01]  /*06b0*/  CS2R R46, SRZ ;  /* 0x00000000002e7805 */ /* 0x001fe2000001ff00 */
[----:B------:R-:W-:Y:S01]  /*06c0*/  CS2R R40, SRZ ;  /* 0x0000000000287805 */ /* 0x000fe2000001ff00 */
[----:B--2---:R-:W-:Y:S01]  /*06d0*/  CS2R R42, SRZ ;  /* 0x00000000002a7805 */ /* 0x004fe2000001ff00 */
[----:B------:R-:W-:Y:S01]  /*06e0*/  CS2R R36, SRZ ;  /* 0x0000000000247805 */ /* 0x000fe2000001ff00 */
[----:B------:R-:W-:Y:S01]  /*06f0*/  CS2R R38, SRZ ;  /* 0x0000000000267805 */ /* 0x000fe2000001ff00 */
[----:B---3--:R-:W-:Y:S01]  /*0700*/  CS2R R32, SRZ ;  /* 0x0000000000207805 */ /* 0x008fe2000001ff00 */
[----:B----4-:R-:W-:Y:S01]  /*0710*/  CS2R R34, SRZ ;  /* 0x0000000000227805 */ /* 0x010fe2000001ff00 */
[----:B------:R-:W-:Y:S01]  /*0720*/  CS2R R28, SRZ ;  /* 0x00000000001c7805 */ /* 0x000fe2000001ff00 */
[----:B------:R-:W-:Y:S01]  /*0730*/  CS2R R30, SRZ ;  /* 0x00000000001e7805 */ /* 0x000fe2000001ff00 */
[----:B------:R-:W-:Y:S05]  /*0740*/  @P3 BRA `(.L_x_10306) ;  /* 0x00006d0000003947 */ /* 0x000fea0003800000 */
[----:B-----5:R-:W-:Y:S01]  /*0750*/  MOV R8, R24 ;  /* 0x0000001800087202 */ /* 0x020fe20000000f00 */
[----:B------:R-:W-:Y:S01]  /*0760*/  IMAD.MOV.U32 R237, RZ, RZ, R3 ;  /* 0x000000ffffed7224 */ /* 0x000fe200078e0003 */
[----:B------:R-:W-:Y:S01]  /*0770*/  SHF.R.U64 R154, R24, 0x10, R25 ;  /* 0x00000010189a7819 */ /* 0x000fe20000001219 */
[----:B------:R-:W-:Y:S01]  /*0780*/  IMAD.MOV.U32 R24, RZ, RZ, R125 ;  /* 0x000000ffff187224 */ /* 0x000fe200078e007d */
[--C-:B------:R-:W-:Y:S01]  /*0790*/  SHF.R.U64 R250, R10, 0x10, R11.reuse ;  /* 0x000000100afa7819 */ /* 0x100fe2000000120b */
[----:B------:R-:W-:Y:S01]  /*07a0*/  IMAD.MOV.U32 R251, RZ, RZ, R10 ;  /* 0x000000fffffb7224 */ /* 0x000fe200078e000a */
[----:B------:R-:W-:Y:S01]  /*07b0*/  MOV R249, R11 ;  /* 0x0000000b00f97202 */ /* 0x000fe20000000f00 */
[----:B------:R-:W-:Y:S01]  /*07c0*/  HFMA2.MMA R234, -RZ, RZ, 0, 5.9604644775390625e-08 ;  /* 0x00000001ffea7435 */ /* 0x000fe200000001ff */
[----:B------:R-:W-:Y:S01]  /*07d0*/  SHF.R.U32.HI R248, RZ, 0x10, R11 ;  /* 0x00000010fff87819 */ /* 0x000fe2000001160b */
[----:B------:R-:W-:Y:S01]  /*07e0*/  HADD2.F32 R250, -RZ, R250.H0_H0 ;  /* 0x200000fafffa7230 */ /* 0x000fe20000004100 */
[----:B------:R-:W-:Y:S01]  /*07f0*/  MOV R239, R2 ;  /* 0x0000000200ef7202 */ /* 0x000fe20000000f00 */
[----:B------:R-:W-:Y:S01]  /*0800*/  HADD2.F32 R251, -RZ, R251.H0_H0 ;  /* 0x200000fbfffb7230 */ /* 0x000fe20000004100 */
[----:B------:R-:W-:Y:S01]  /*0810*/  SHF.R.U64 R238, R2, 0x10, R3 ;  /* 0x0000001002ee7819 */ /* 0x000fe20000001203 */
[----:B------:R-:W-:Y:S01]  /*0820*/  HADD2.F32 R2, -RZ, R8.H0_H0 ;  /* 0x20000008ff027230 */ /* 0x000fe20000004100 */
[----:B------:R-:W-:Y:S01]  /*0830*/  MOV R22, R25 ;  /* 0x0000001900167202 */ /* 0x000fe20000000f00 */
[----:B------:R-:W-:Y:S01]  /*0840*/  HADD2.F32 R249, -RZ, R249.H0_H0 ;  /* 0x200000f9fff97230 */ /* 0x000fe20000004100 */
[----:B------:R-:W-:Y:S01]  /*0850*/  MOV R11, R0 ;  /* 0x00000000000b7202 */ /* 0x000fe20000000f00 */
[----:B------:R-:W-:Y:S01]  /*0860*/  HADD2.F32 R0, -RZ, R154.H0_H0 ;  /* 0x2000009aff007230 */ /* 0x000fe20000004100 */
[----:B------:R-:W-:Y:S01]  /*0870*/  SHF.R.U32.HI R153, RZ, 0x10, R25 ;  /* 0x00000010ff997819 */ /* 0x000fe20000011619 */
[----:B------:R0:W-:Y:S01]  /*0880*/  STL [R1+0xb8], R2 ;  /* 0x0000b80201007387 */ /* 0x0001e20000100800 */
[----:B------:R-:W-:Y:S01]  /*0890*/  MOV R23, R124 ;  /* 0x0000007c00177202 */ /* 0x000fe20000000f00 */
[----:B------:R-:W-:Y:S01]  /*08a0*/  HADD2.F32 R248, -RZ, R248.H0_H0 ;  /* 0x200000f8fff87230 */ /* 0x000fe20000004100 */
[----:B------:R-:W-:Y:S01]  /*08b0*/  SHF.R.U32.HI R236, RZ, 0x10, R3 ;  /* 0x00000010ffec7819 */ /* 0x000fe20000011603 */
[----:B------:R-:W-:Y:S01]  /*08c0*/  HADD2.F32 R3, -RZ, R22.H0_H0 ;  /* 0x20000016ff037230 */ /* 0x000fe20000004100 */
[--C-:B------:R-:W-:Y:S01]  /*08d0*/  SHF.R.U64 R152, R124, 0x10, R125.reuse ;  /* 0x000000107c987819 */ /* 0x100fe2000000127d */
[----:B------:R1:W-:Y:S01]  /*08e0*/  STL [R1+0xb4], R0 ;  /* 0x0000b40001007387 */ /* 0x0003e20000100800 */
[----:B------:R-:W-:Y:S01]  /*08f0*/  SHF.R.U32.HI R151, RZ, 0x10, R125 ;  /* 0x00000010ff977819 */ /* 0x000fe2000001167d */
[----:B------:R-:W-:Y:S01]  /*0900*/  HADD2.F32 R239, -RZ, R239.H0_H0 ;  /* 0x200000efffef7230 */ /* 0x000fe20000004100 */
[----:B------:R-:W-:Y:S01]  /*0910*/  MOV R25, R126 ;  /* 0x0000007e00197202 */ /* 0x000fe20000000f00 */
[----:B0-----:R-:W-:Y:S01]  /*0920*/  HADD2.F32 R2, -RZ, R153.H0_H0 ;  /* 0x20000099ff027230 */ /* 0x001fe20000004100 */
[----:B------:R0:W-:Y:S01]  /*0930*/  STL [R1+0xb0], R3 ;  /* 0x0000b00301007387 */ /* 0x0001e20000100800 */
[--C-:B------:R-:W-:Y:S01]  /*0940*/  SHF.R.U64 R150, R126, 0x10, R127.reuse ;  /* 0x000000107e967819 */ /* 0x100fe2000000127f */
[----:B------:R-:W-:Y:S01]  /*0950*/  HADD2.F32 R238, -RZ, R238.H0_H0 ;  /* 0x200000eeffee7230 */ /* 0x000fe20000004100 */
[----:B------:R-:W-:Y:S01]  /*0960*/  MOV R26, R127 ;  /* 0x0000007f001a7202 */ /* 0x000fe20000000f00 */
[----:B------:R2:W-:Y:S01]  /*0970*/  STL [R1+0xac], R2 ;  /* 0x0000ac0201007387 */ /* 0x0005e20000100800 */
[----:B-1----:R-:W-:Y:S01]  /*0980*/  HADD2.F32 R0, -RZ, R23.H0_H0 ;  /* 0x20000017ff007230 */ /* 0x002fe20000004100 */
[----:B------:R-:W-:Y:S01]  /*0990*/  SHF.R.U32.HI R149, RZ, 0x10, R127 ;  /* 0x00000010ff957819 */ /* 0x000fe2000001167f */
[----:B------:R-:W-:Y:S01]  /*09a0*/  IMAD.MOV.U32 R127, RZ, RZ, R132 ;  /* 0x000000ffff7f7224 */ /* 0x000fe200078e0084 */
[----:B------:R-:W-:Y:S01]  /*09b0*/  MOV R27, R128 ;  /* 0x00000080001b7202 */ /* 0x000fe20000000f00 */
[----:B------:R-:W-:Y:S01]  /*09c0*/  HADD2.F32 R237, -RZ, R237.H0_H0 ;  /* 0x200000edffed7230 */ /* 0x000fe20000004100 */
[----:B------:R1:W-:Y:S01]  /*09d0*/  STL [R1+0xa8], R0 ;  /* 0x0000a80001007387 */ /* 0x0003e20000100800 */
[----:B0-----:R-:W-:Y:S01]  /*09e0*/  HADD2.F32 R3, -RZ, R152.H0_H0 ;  /* 0x20000098ff037230 */ /* 0x001fe20000004100 */
[--C-:B------:R-:W-:Y:S01]  /*09f0*/  SHF.R.U64 R148, R128, 0x10, R129.reuse ;  /* 0x0000001080947819 */ /* 0x100fe20000001281 */
[----:B------:R-:W-:Y:S01]  /*0a00*/  HADD2.F32 R236, -RZ, R236.H0_H0 ;  /* 0x200000ecffec7230 */ /* 0x000fe20000004100 */
[----:B------:R-:W-:Y:S01]  /*0a10*/  MOV R124, R129 ;  /* 0x00000081007c7202 */ /* 0x000fe20000000f00 */
[----:B--2---:R-:W-:Y:S01]  /*0a20*/  HADD2.F32 R2, -RZ, R24.H0_H0 ;  /* 0x20000018ff027230 */ /* 0x004fe20000004100 */
[----:B------:R0:W-:Y:S01]  /*0a30*/  STL [R1+0xa4], R3 ;  /* 0x0000a40301007387 */ /* 0x0001e20000100800 */
[----:B------:R-:W-:-:S02]  /*0a40*/  SHF.R.U32.HI R147, RZ, 0x10, R129 ;  /* 0x00000010ff937819 */ /* 0x000fc40000011681 */
[----:B------:R-:W-:Y:S01]  /*0a50*/  MOV R125, R130 ;  /* 0x00000082007d7202 */ /* 0x000fe20000000f00 */
[----:B-1----:R-:W-:Y:S01]  /*0a60*/  HADD2.F32 R0, -RZ, R151.H0_H0 ;  /* 0x20000097ff007230 */ /* 0x002fe20000004100 */
[----:B------:R1:W-:Y:S01]  /*0a70*/  STL [R1+0xa0], R2 ;  /* 0x0000a00201007387 */ /* 0x0003e20000100800 */
[--C-:B------:R-:W-:Y:S02]  /*0a80*/  SHF.R.U64 R146, R130, 0x10, R131.reuse ;  /* 0x0000001082927819 */ /* 0x100fe40000001283 */
[----:B------:R-:W-:Y:S01]  /*0a90*/  MOV R126, R131 ;  /* 0x00000083007e7202 */ /* 0x000fe20000000f00 */
[----:B------:R2:W-:Y:S01]  /*0aa0*/  STL [R1+0x9c], R0 ;  /* 0x00009c0001007387 */ /* 0x0005e20000100800 */
[----:B0-----:R-:W-:Y:S01]  /*0ab0*/  HADD2.F32 R3, -RZ, R25.H0_H0 ;  /* 0x20000019ff037230 */ /* 0x001fe20000004100 */
[----:B------:R-:W-:Y:S02]  /*0ac0*/  SHF.R.U32.HI R145, RZ, 0x10, R131 ;  /* 0x00000010ff917819 */ /* 0x000fe40000011683 */
        /* <DEDUP_REMOVED lines=24> */
[--C-:B------:R-:W-:Y:S01]  /*0c50*/  IMAD.MOV.U32 R21, RZ, RZ, R19.reuse ;  /* 0x000000ffff157224 */ /* 0x100fe200078e0013 */
[--C-:B------:R-:W-:Y:S01]  /*0c60*/  SHF.R.U64 R138, R18, 0x10, R19.reuse ;  /* 0x00000010128a7819 */ /* 0x100fe20000001213 */
[----:B-1----:R-:W-:Y:S01]  /*0c70*/  HADD2.F32 R2, -RZ, R147.H0_H0 ;  /* 0x20000093ff027230 */ /* 0x002fe20000004100 */
[----:B------:R0:W-:Y:S01]  /*0c80*/  STL [R1+0x80], R3 ;  /* 0x0000800301007387 */ /* 0x0001e20000100800 */
[----:B------:R-:W-:Y:S01]  /*0c90*/  SHF.R.U32.HI R135, RZ, 0x10, R19 ;  /* 0x00000010ff877819 */ /* 0x000fe20000011613 */
[----:B--2---:R-:W-:-:S02]  /*0ca0*/  HADD2.F32 R0, -RZ, R125.H0_H0 ;  /* 0x2000007dff007230 */ /* 0x004fc40000004100 */
[----:B------:R1:W-:Y:S01]  /*0cb0*/  STL [R1+0x7c], R2 ;  /* 0x00007c0201007387 */ /* 0x0003e20000100800 */
[----:B------:R-:W-:Y:S02]  /*0cc0*/  MOV R18, R16 ;  /* 0x0000001000127202 */ /* 0x000fe40000000f00 */
[--C-:B------:R-:W-:Y:S01]  /*0cd0*/  SHF.R.U64 R137, R16, 0x10, R17.reuse ;  /* 0x0000001010897819 */ /* 0x100fe20000001211 */
[----:B------:R2:W-:Y:S01]  /*0ce0*/  STL [R1+0x78], R0 ;  /* 0x0000780001007387 */ /* 0x0005e20000100800 */
[----:B------:R-:W-:Y:S01]  /*0cf0*/  MOV R19, R17 ;  /* 0x0000001100137202 */ /* 0x000fe20000000f00 */
[----:B0-----:R-:W-:Y:S01]  /*0d00*/  HADD2.F32 R3, -RZ, R146.H0_H0 ;  /* 0x20000092ff037230 */ /* 0x001fe20000004100 */
[----:B------:R-:W-:Y:S02]  /*0d10*/  SHF.R.U32.HI R134, RZ, 0x10, R17 ;  /* 0x00000010ff867819 */ /* 0x000fe40000011611 */
[----:B------:R-:W-:Y:S01]  /*0d20*/  MOV R16, R14 ;  /* 0x0000000e00107202 */ /* 0x000fe20000000f00 */
[----:B-1----:R-:W-:Y:S01]  /*0d30*/  HADD2.F32 R2, -RZ, R126.H0_H0 ;  /* 0x2000007eff027230 */ /* 0x002fe20000004100 */
[----:B------:R0:W-:Y:S01]  /*0d40*/  STL [R1+0x74], R3 ;  /* 0x0000740301007387 */ /* 0x0001e20000100800 */
[----:B------:R-:W-:Y:S01]  /*0d50*/  SHF.R.U64 R136, R14, 0x10, R15 ;  /* 0x000000100e887819 */ /* 0x000fe2000000120f */
[----:B--2---:R-:W-:-:S02]  /*0d60*/  HADD2.F32 R0, -RZ, R145.H0_H0 ;  /* 0x20000091ff007230 */ /* 0x004fc40000004100 */
[----:B------:R1:W-:Y:S01]  /*0d70*/  STL [R1+0x70], R2 ;  /* 0x0000700201007387 */ /* 0x0003e20000100800 */
[----:B------:R-:W-:Y:S02]  /*0d80*/  MOV R17, R15 ;  /* 0x0000000f00117202 */ /* 0x000fe40000000f00 */
[----:B------:R-:W-:Y:S01]  /*0d90*/  SHF.R.U32.HI R133, RZ, 0x10, R15 ;  /* 0x00000010ff857819 */ /* 0x000fe2000001160f */
[----:B------:R2:W-:Y:S01]  /*0da0*/  STL [R1+0x6c], R0 ;  /* 0x00006c0001007387 */ /* 0x0005e20000100800 */
[----:B------:R-:W-:Y:S01]  /*0db0*/  MOV R14, R12 ;  /* 0x0000000c000e7202 */ /* 0x000fe20000000f00 */
[----:B0-----:R-:W-:Y:S01]  /*0dc0*/  HADD2.F32 R3, -RZ, R127.H0_H0 ;  /* 0x2000007fff037230 */ /* 0x001fe20000004100 */
[--C-:B------:R-:W-:Y:S02]  /*0dd0*/  SHF.R.U64 R12, R12, 0x10, R13.reuse ;  /* 0x000000100c0c7819 */ /* 0x100fe4000000120d */
[----:B------:R-:W-:Y:S01]  /*0de0*/  MOV R15, R13 ;  /* 0x0000000d000f7202 */ /* 0x000fe20000000f00 */
[----:B-1----:R-:W-:Y:S01]  /*0df0*/  HADD2.F32 R2, -RZ, R144.H0_H0 ;  /* 0x20000090ff027230 */ /* 0x002fe20000004100 */
[----:B------:R0:W-:Y:S01]  /*0e00*/  STL [R1+0x68], R3 ;  /* 0x0000680301007387 */ /* 0x0001e20000100800 */
[----:B------:R-:W-:Y:S01]  /*0e10*/  SHF.R.U32.HI R252, RZ, 0x10, R13 ;  /* 0x00000010fffc7819 */ /* 0x000fe2000001160d */
[----:B--2---:R-:W-:-:S02]  /*0e20*/  HADD2.F32 R0, -RZ, R128.H0_H0 ;  /* 0x20000080ff007230 */ /* 0x004fc40000004100 */
[----:B------:R1:W-:Y:S01]  /*0e30*/  STL [R1+0x64], R2 ;  /* 0x0000640201007387 */ /* 0x0003e20000100800 */
[----:B------:R-:W-:Y:S01]  /*0e40*/  MOV R247, R6 ;  /* 0x0000000600f77202 */ /* 0x000fe20000000f00 */
[----:B------:R-:W-:Y:S01]  /*0e50*/  HADD2.F32 R252, -RZ, R252.H0_H0 ;  /* 0x200000fcfffc7230 */ /* 0x000fe20000004100 */
[--C-:B------:R-:W-:Y:S01]  /*0e60*/  SHF.R.U64 R246, R6, 0x10, R7.reuse ;  /* 0x0000001006f67819 */ /* 0x100fe20000001207 */
[----:B------:R2:W-:Y:S01]  /*0e70*/  STL [R1+0x60], R0 ;  /* 0x0000600001007387 */ /* 0x0005e20000100800 */
[----:B------:R-:W-:Y:S01]  /*0e80*/  MOV R245, R7 ;  /* 0x0000000700f57202 */ /* 0x000fe20000000f00 */
[----:B0-----:R-:W-:Y:S01]  /*0e90*/  HADD2.F32 R3, -RZ, R143.H0_H0 ;  /* 0x2000008fff037230 */ /* 0x001fe20000004100 */
[----:B------:R-:W-:Y:S01]  /*0ea0*/  SHF.R.U32.HI R244, RZ, 0x10, R7 ;  /* 0x00000010fff47819 */ /* 0x000fe20000011607 */
[----:B------:R-:W-:Y:S01]  /*0eb0*/  HADD2.F32 R247, -RZ, R247.H0_H0 ;  /* 0x200000f7fff77230 */ /* 0x000fe20000004100 */
[----:B------:R-:W-:Y:S01]  /*0ec0*/  MOV R243, R4 ;  /* 0x0000000400f37202 */ /* 0x000fe20000000f00 */
[----:B-1----:R-:W-:Y:S01]  /*0ed0*/  HADD2.F32 R2, -RZ, R129.H0_H0 ;  /* 0x20000081ff027230 */ /* 0x002fe20000004100 */
[----:B------:R0:W-:Y:S01]  /*0ee0*/  STL [R1+0x5c], R3 ;  /* 0x00005c0301007387 */ /* 0x0001e20000100800 */
[--C-:B------:R-:W-:Y:S01]  /*0ef0*/  SHF.R.U64 R242, R4, 0x10, R5.reuse ;  /* 0x0000001004f27819 */ /* 0x100fe20000001205 */
[----:B------:R-:W-:Y:S01]  /*0f00*/  HADD2.F32 R246, -RZ, R246.H0_H0 ;  /* 0x200000f6fff67230 */ /* 0x000fe20000004100 */
[----:B------:R-:W-:Y:S01]  /*0f10*/  MOV R241, R5 ;  /* 0x0000000500f17202 */ /* 0x000fe20000000f00 */
[----:B--2---:R-:W-:Y:S01]  /*0f20*/  HADD2.F32 R0, -RZ, R142.H0_H0 ;  /* 0x2000008eff007230 */ /* 0x004fe20000004100 */
[----:B------:R1:W-:Y:S01]  /*0f30*/  STL [R1+0x58], R2 ;  /* 0x0000580201007387 */ /* 0x0003e20000100800 */
[----:B------:R-:W-:Y:S01]  /*0f40*/  SHF.R.U32.HI R240, RZ, 0x10, R5 ;  /* 0x00000010fff07819 */ /* 0x000fe20000011605 */
[----:B------:R-:W-:Y:S01]  /*0f50*/  HADD2.F32 R245, -RZ, R245.H0_H0 ;  /* 0x200000f5fff57230 */ /* 0x000fe20000004100 */
[----:B------:R-:W-:Y:S01]  /*0f60*/  MOV R121, RZ ;  /* 0x000000ff00797202 */ /* 0x000fe20000000f00 */
        /* <DEDUP_REMOVED lines=13> */
[----:B-1----:R-:W-:-:S03]  /*1040*/  HADD2.F32 R2, -RZ, R132.H0_H0 ;  /* 0x20000084ff027230 */ /* 0x002fc60000004100 */
[----:B------:R0:W-:Y:S01]  /*1050*/  STL [R1+0x44], R3 ;  /* 0x0000440301007387 */ /* 0x0001e20000100800 */
[----:B--2---:R-:W-:-:S03]  /*1060*/  HADD2.F32 R0, -RZ, R139.H0_H0 ;  /* 0x2000008bff007230 */ /* 0x004fc60000004100 */
[----:B------:R1:W-:Y:S04]  /*1070*/  STL [R1+0x40], R2 ;  /* 0x0000400201007387 */ /* 0x0003e80000100800 */
        /* <DEDUP_REMOVED lines=30> */
[----:B------:R0:W-:Y:S02]  /*1260*/  STL [R1], R0 ;  /* 0x0000000001007387 */ /* 0x0001e40000100800 */
.L_x_10486:
[----:B------:R-:W-:-:S05]  /*1270*/  MOV R204, 0x4 ;  /* 0x0000000400cc7802 */ /* 0x000fca0000000f00 */
[----:B------:R-:W-:-:S05]  /*1280*/  IMAD.WIDE R168, R11, R204, c[0x0][0x1d8] ;  /* 0x000076000ba87625 */ /* 0x000fca00078e02cc */
[----:B------:R1:W2:Y:S04]  /*1290*/  LDG.E R170, [R168.64] ;  /* 0x00000004a8aa7981 */ /* 0x0002a8000c1e1900 */
[----:B------:R-:W3:Y:S01]  /*12a0*/  S2R R171, SR_TID.X ;  /* 0x0000000000ab7919 */ /* 0x000ee20000002100 */
[----:B-1----:R-:W-:-:S05]  /*12b0*/  IMAD.WIDE R168, R11, R204, c[0x0][0x1a0] ;  /* 0x000068000ba87625 */ /* 0x002fca00078e02cc */
[----:B------:R1:W5:Y:S01]  /*12c0*/  LDG.E R201, [R168.64] ;  /* 0x00000004a8c97981 */ /* 0x000362000c1e1900 */
[C---:B------:R-:W-:Y:S02]  /*12d0*/  IMAD R12, R11.reuse, c[0x0][0x168], RZ ;  /* 0x00005a000b0c7a24 */ /* 0x040fe400078e02ff */
[----:B-1----:R-:W-:-:S05]  /*12e0*/  IMAD.WIDE R168, R11, R204, c[0x0][0x1a8] ;  /* 0x00006a000ba87625 */ /* 0x002fca00078e02cc */
[----:B------:R1:W5:Y:S02]  /*12f0*/  LDG.E R10, [R168.64] ;  /* 0x00000004a80a7981 */ /* 0x000364000c1e1900 */
[----:B-1----:R-:W-:-:S05]  /*1300*/  IMAD.WIDE R168, R11, R204, c[0x0][0x1d0] ;  /* 0x000074000ba87625 */ /* 0x002fca00078e02cc */
[----:B------:R1:W5:Y:S01]  /*1310*/  LDG.E R194, [R168.64] ;  /* 0x00000004a8c27981 */ /* 0x000362000c1e1900 */
[----:B---3--:R-:W-:Y:S01]  /*1320*/  LOP3.LUT R172, R171, 0x7f, RZ, 0xc0, !PT ;  /* 0x0000007fabac7812 */ /* 0x008fe200078ec0ff */
[----:B------:R-:W-:Y:S01]  /*1330*/  BSSY B0, `(.L_x_10307) ;  /* 0x000020f000007945 */ /* 0x000fe20003800000 */
[----:B------:R-:W-:Y:S02]  /*1340*/  MOV R235, 0x10 ;  /* 0x0000001000eb7802 */ /* 0x000fe40000000f00 */
[----:B-1----:R-:W-:-:S04]  /*1350*/  SHF.R.S32.HI R168, RZ, 0x1f, R12 ;  /* 0x0000001fffa87819 */ /* 0x002fc8000001140c */
[----:B------:R-:W-:-:S04]  /*1360*/  LEA.HI R12, R168, R12, RZ, 0x2 ;  /* 0x0000000ca80c7211 */ /* 0x000fc800078f10ff */
[----:B------:R-:W-:-:S05]  /*1370*/  LEA.HI.SX32 R12, R12, R172, 0x1e ;  /* 0x000000ac0c0c7211 */ /* 0x000fca00078ff2ff */
[----:B------:R-:W-:Y:S01]  /*1380*/  IMAD.WIDE.U32 R168, R12, R235, c[0x0][0x218] ;  /* 0x000086000ca87625 */ /* 0x000fe200078e00eb */
[----:B--2---:R-:W-:-:S13]  /*1390*/  ISETP.GT.AND P3, PT, R170, RZ, PT ;  /* 0x000000ffaa00720c */ /* 0x004fda0003f64270 */
        /* <DEDUP_REMOVED lines=13> */
[----:B------:R-:W-:-:S13]  /*1470*/  ISETP.NE.AND.EX P4, PT, RZ, c[0x0][0x21c], PT, P4 ;  /* 0x00008700ff007a0c */ /* 0x000fda0003f85340 */
[----:B------:R1:W5:Y:S02]  /*1480*/  @P4 LDG.E.128 R124, [R168.64] ;  /* 0x00000004a87c4981 */ /* 0x000364000c1e1d00 */
[----:B-1----:R-:W-:-:S05]  /*1490*/  IMAD.WIDE.U32 R168, R170, R204, c[0x0][0x190] ;  /* 0x00006400aaa87625 */ /* 0x002fca00078e00cc */
[----:B------:R1:W5:Y:S01]  /*14a0*/  LDG.E R8, [R168.64] ;  /* 0x00000004a8087981 */ /* 0x000362000c1e1900 */
[----:B------:R-:W-:Y:S02]  /*14b0*/  IADD3 R170, R170, 0x80, RZ ;  /* 0x00000080aaaa7810 */ /* 0x000fe40007ffe0ff */
[----:B------:R-:W-:Y:S02]  /*14c0*/  IADD3 R171, R12, 0x80, RZ ;  /* 0x000000800cab7810 */ /* 0x000fe40007ffe0ff */
.L_x_10310:
[----:B------:R-:W-:Y:S05]  /*14d0*/  BSYNC B1 ;  /* 0x0000000000017941 */ /* 0x000fea0003800000 */
.L_x_10309:
[----:B------:R-:W-:Y:S01]  /*14e0*/  ISETP.GE.U32.AND P4, PT, R9, 0x100, PT ;  /* 0x000001000900780c */ /* 0x000fe20003f86070 */
[----:B------:R-:W-:-:S12]  /*14f0*/  BSSY B1, `(.L_x_10311) ;  /* 0x000000a000017945 */ /* 0x000fd80003800000 */
[----:B------:R-:W-:Y:S05]  /*1500*/  @!P4 BRA `(.L_x_10312) ;  /* 0x000000800000c947 */ /* 0x000fea0003800000 */
[----:B------:R-:W-:-:S04]  /*1510*/  ISETP.NE.U32.AND P4, PT, RZ, c[0x0][0x218], PT ;  /* 0x00008600ff007a0c */ /* 0x000fc80003f85070 */
[----:B------:R-:W-:-:S13]  /*1520*/  ISETP.NE.AND.EX P4, PT, RZ, c[0x0][0x21c], PT, P4 ;  /* 0x00008700ff007a0c */ /* 0x000fda0003f85340 */
[----:B-1----:R-:W-:-:S05]  /*1530*/  @P4 IMAD.WIDE.U32 R168, R171, R235, c[0x0][0x218] ;  /* 0x00008600aba84625 */ /* 0x002fca00078e00eb */
[----:B------:R1:W5:Y:S02]  /*1540*/  @P4 LDG.E.128 R128, [R168.64] ;  /* 0x00000004a8804981 */ /* 0x000364000c1e1d00 */
[----:B-1----:R-:W-:-:S05]  /*1550*/  IMAD.WIDE.U32 R168, R170, R204, c[0x0][0x190] ;  /* 0x00006400aaa87625 */ /* 0x002fca00078e00cc */
[----:B------:R1:W5:Y:S01]  /*1560*/  LDG.E R7, [R168.64] ;  /* 0x00000004a8077981 */ /* 0x000362000c1e1900 */
[----:B------:R-:W-:Y:S02]  /*1570*/  IADD3 R170, R170, 0x80, RZ ;  /* 0x00000080aaaa7810 */ /* 0x000fe40007ffe0ff */
[----:B------:R-:W-:Y:S02]  /*1580*/  IADD3 R171, R171, 0x80, RZ ;  /* 0x00000080abab7810 */ /* 0x000fe40007ffe0ff */
.L_x_10312:
[----:B------:R-:W-:Y:S05]  /*1590*/  BSYNC B1 ;  /* 0x0000000000017941 */ /* 0x000fea0003800000 */
.L_x_10311:
        /* <DEDUP_REMOVED lines=11> */
.L_x_10314:
[----:B------:R-:W-:Y:S05]  /*1650*/  BSYNC B1 ;  /* 0x0000000000017941 */ /* 0x000fea0003800000 */
.L_x_10313:
        /* <DEDUP_REMOVED lines=11> */
.L_x_10316:
[----:B------:R-:W-:Y:S05]  /*1710*/  BSYNC B1 ;  /* 0x0000000000017941 */ /* 0x000fea0003800000 */
.L_x_10315:
[----:B------:R-:W-:Y:S01]  /*1720*/  BSSY B1, `(.L_x_10317) ;  /* 0x000000a000017945 */ /* 0x000fe20003800000 */
        /* <DEDUP_REMOVED lines=9> */
.L_x_10318:
[----:B------:R-:W-:Y:S05]  /*17c0*/  BSYNC B1 ;  /* 0x0000000000017941 */ /* 0x000fea0003800000 */
.L_x_10317:
[----:B------:R-:W-:Y:S01]  /*17d0*/  BSSY B1, `(.L_x_10319) ;  /* 0x000000a000017945 */ /* 0x000fe20003800000 */
[----:B------:R-:W-:Y:S05]  /*17e0*/  @!P1 BRA `(.L_x_10320) ;  /* 0x0000008000009947 */ /* 0x000fea0003800000 */
[----:B------:R-:W-:-:S04]  /*17f0*/  ISETP.NE.U32.AND P4, PT, RZ, c[0x0][0x218], PT ;  /* 0x00008600ff007a0c */ /* 0x000fc80003f85070 */
[----:B------:R-:W-:-:S13]  /*1800*/  ISETP.NE.AND.EX P4, PT, RZ, c[0x0][0x21c], PT, P4 ;  /* 0x00008700ff007a0c */ /* 0x000fda0003f85340 */
[----:B-1----:R-:W-:-:S05]  /*1810*/  @P4 IMAD.WIDE.U32 R168, R171, R235, c[0x0][0x218] ;  /* 0x00008600aba84625 */ /* 0x002fca00078e00eb */
[----:B------:R1:W5:Y:S02]  /*1820*/  @P4 LDG.E.128 R144, [R168.64] ;  /* 0x00000004a8904981 */ /* 0x000364000c1e1d00 */
[----:B-1----:R-:W-:-:S05]  /*1830*/  IMAD.WIDE.U32 R168, R170, R204, c[0x0][0x190] ;  /* 0x00006400aaa87625 */ /* 0x002fca00078e00cc */
[----:B0-----:R0:W5:Y:S01]  /*1840*/  LDG.E R3, [R168.64] ;  /* 0x00000004a8037981 */ /* 0x001162000c1e1900 */
[----:B------:R-:W-:Y:S02]  /*1850*/  IADD3 R170, R170, 0x80, RZ ;  /* 0x00000080aaaa7810 */ /* 0x000fe40007ffe0ff */
[----:B------:R-:W-:Y:S02]  /*1860*/  IADD3 R171, R171, 0x80, RZ ;  /* 0x00000080abab7810 */ /* 0x000fe40007ffe0ff */
.L_x_10320:
[----:B------:R-:W-:Y:S05]  /*1870*/  BSYNC B1 ;  /* 0x0000000000017941 */ /* 0x000fea0003800000 */
.L_x_10319:
[----:B------:R-:W-:Y:S01]  /*1880*/  BSSY B1, `(.L_x_10321) ;  /* 0x000000a000017945 */ /* 0x000fe20003800000 */
[----:B------:R-:W-:Y:S05]  /*1890*/  @!P2 BRA `(.L_x_10322) ;  /* 0x000000800000a947 */ /* 0x000fea0003800000 */
[----:B------:R-:W-:-:S04]  /*18a0*/  ISETP.NE.U32.AND P4, PT, RZ, c[0x0][0x218], PT ;  /* 0x00008600ff007a0c */ /* 0x000fc80003f85070 */
[----:B------:R-:W-:-:S13]  /*18b0*/  ISETP.NE.AND.EX P4, PT, RZ, c[0x0][0x21c], PT, P4 ;  /* 0x00008700ff007a0c */ /* 0x000fda0003f85340 */
[----:B01----:R-:W-:-:S05]  /*18c0*/  @P4 IMAD.WIDE.U32 R168, R171, R235, c[0x0][0x218] ;  /* 0x00008600aba84625 */ /* 0x003fca00078e00eb */
[----:B------:R0:W5:Y:S02]  /*18d0*/  @P4 LDG.E.128 R148, [R168.64] ;  /* 0x00000004a8944981 */ /* 0x000164000c1e1d00 */
[----:B0-----:R-:W-:-:S05]  /*18e0*/  IMAD.WIDE.U32 R168, R170, R204, c[0x0][0x190] ;  /* 0x00006400aaa87625 */ /* 0x001fca00078e00cc */
[----:B------:R0:W5:Y:S01]  /*18f0*/  LDG.E R2, [R168.64] ;  /* 0x00000004a8027981 */ /* 0x000162000c1e1900 */
[----:B------:R-:W-:Y:S02]  /*1900*/  IADD3 R170, R170, 0x80, RZ ;  /* 0x00000080aaaa7810 */ /* 0x000fe40007ffe0ff */
[----:B------:R-:W-:Y:S02]  /*1910*/  IADD3 R171, R171, 0x80, RZ ;  /* 0x00000080abab7810 */ /* 0x000fe40007ffe0ff */
.L_x_10322:
[----:B------:R-:W-:Y:S05]  /*1920*/  BSYNC B1 ;  /* 0x0000000000017941 */ /* 0x000fea0003800000 */
.L_x_10321:
[----:B------:R-:W-:Y:S01]  /*1930*/  ISETP.GE.U32.AND P4, PT, R9, 0x400, PT ;  /* 0x000004000900780c */ /* 0x000fe20003f86070 */
[----:B------:R-:W-:Y:S01]  /*1940*/  HFMA2.MMA R199, -RZ, RZ, 0, 0 ;  /* 0x00000000ffc77435 */ /* 0x000fe200000001ff */
[----:B------:R-:W-:-:S11]  /*1950*/  MOV R200, RZ ;  /* 0x000000ff00c87202 */ /* 0x000fd60000000f00 */
[----:B------:R-:W-:Y:S05]  /*1960*/  @!P4 BRA `(.L_x_10323) ;  /* 0x00001ab00000c947 */ /* 0x000fea0003800000 */
[----:B------:R-:W-:-:S04]  /*1970*/  ISETP.NE.U32.AND P4, PT, RZ, c[0x0][0x218], PT ;  /* 0x00008600ff007a0c */ /* 0x000fc80003f85070 */
[----:B------:R-:W-:-:S13]  /*1980*/  ISETP.NE.AND.EX P4, PT, RZ, c[0x0][0x21c], PT, P4 ;  /* 0x00008700ff007a0c */ /* 0x000fda0003f85340 */
[----:B01----:R-:W-:-:S05]  /*1990*/  @P4 IMAD.WIDE.U32 R168, R171, R235, c[0x0][0x218] ;  /* 0x00008600aba84625 */ /* 0x003fca00078e00eb */
[----:B------:R0:W5:Y:S02]  /*19a0*/  @P4 LDG.E.128 R152, [R168.64] ;  /* 0x00000004a8984981 */ /* 0x000164000c1e1d00 */
[----:B0-----:R-:W-:-:S05]  /*19b0*/  IMAD.WIDE.U32 R168, R170, R204, c[0x0][0x190] ;  /* 0x00006400aaa87625 */ /* 0x001fca00078e00cc */
[----:B------:R0:W5:Y:S01]  /*19c0*/  LDG.E R0, [R168.64] ;  /* 0x00000004a8007981 */ /* 0x000162000c1e1900 */
[----:B------:R-:W-:Y:S01]  /*19d0*/  MOV R199, RZ ;  /* 0x000000ff00c77202 */ /* 0x000fe20000000f00 */
[----:B------:R-:W-:Y:S05]  /*19e0*/  BRA `(.L_x_10323) ;  /* 0x00001a3000007947 */ /* 0x000fea0003800000 */
.L_x_10308:
[----:B------:R-:W-:Y:S01]  /*19f0*/  IADD3 R198, R170, -0x1, RZ ;  /* 0xffffffffaac67810 */ /* 0x000fe20007ffe0ff */
[----:B------:R-:W-:Y:S01]  /*1a00*/  BSSY B1, `(.L_x_10324) ;  /* 0x0000040000017945 */ /* 0x000fe20003800000 */
[----:B-----5:R-:W-:Y:S01]  /*1a10*/  ISETP.GE.AND P4, PT, R194, 0x1, PT ;  /* 0x00000001c200780c */ /* 0x020fe20003f86270 */
[----:B------:R-:W-:Y:S01]  /*1a20*/  HFMA2.MMA R200, -RZ, RZ, 0, 0 ;  /* 0x00000000ffc87435 */ /* 0x000fe200000001ff */
[----:B------:R-:W-:Y:S01]  /*1a30*/  LOP3.LUT P5, RZ, R9, 0xffffff80, RZ, 0xc0, !PT ;  /* 0xffffff8009ff7812 */ /* 0x000fe200078ac0ff */
[----:B------:R-:W-:Y:S01]  /*1a40*/  IMAD R198, R198, c[0x0][0x168], RZ ;  /* 0x00005a00c6c67a24 */ /* 0x000fe200078e02ff */
[----:B------:R-:W-:Y:S01]  /*1a50*/  MOV R193, RZ ;  /* 0x000000ff00c17202 */ /* 0x000fe20000000f00 */
[----:B------:R-:W-:Y:S01]  /*1a60*/  IMAD.MOV.U32 R206, RZ, RZ, R12 ;  /* 0x000000ffffce7224 */ /* 0x000fe200078e000c */
[----:B------:R-:W-:-:S02]  /*1a70*/  MOV R199, RZ ;  /* 0x000000ff00c77202 */ /* 0x000fc40000000f00 */
[----:B------:R-:W-:-:S04]  /*1a80*/  SHF.R.S32.HI R170, RZ, 0x1f, R198 ;  /* 0x0000001fffaa7819 */ /* 0x000fc800000114c6 */
[----:B------:R-:W-:Y:S02]  /*1a90*/  LEA.HI R198, R170, R198, RZ, 0x2 ;  /* 0x000000c6aac67211 */ /* 0x000fe400078f10ff */
[----:B------:R-:W-:Y:S02]  /*1aa0*/  @P4 IADD3 R170, R194, -0x1, RZ ;  /* 0xffffffffc2aa4810 */ /* 0x000fe40007ffe0ff */
[----:B------:R-:W-:-:S03]  /*1ab0*/  LEA.HI.SX32 R198, R198, R172, 0x1e ;  /* 0x000000acc6c67211 */ /* 0x000fc600078ff2ff */
[----:B------:R-:W-:-:S05]  /*1ac0*/  @P4 IMAD R170, R170, c[0x0][0x168], RZ ;  /* 0x00005a00aaaa4a24 */ /* 0x000fca00078e02ff */
[----:B------:R-:W-:-:S04]  /*1ad0*/  @P4 SHF.R.S32.HI R171, RZ, 0x1f, R170 ;  /* 0x0000001fffab4819 */ /* 0x000fc800000114aa */
[----:B------:R-:W-:-:S04]  /*1ae0*/  @P4 LEA.HI R170, R171, R170, RZ, 0x2 ;  /* 0x000000aaabaa4211 */ /* 0x000fc800078f10ff */
[----:B------:R-:W-:Y:S01]  /*1af0*/  @P4 LEA.HI.SX32 R193, R170, R172, 0x1e ;  /* 0x000000acaac14211 */ /* 0x000fe200078ff2ff */
[----:B------:R-:W-:Y:S05]  /*1b00*/  @!P5 BRA `(.L_x_10325) ;  /* 0x000002f00000d947 */ /* 0x000fea0003800000 */
[----:B------:R-:W1:Y:S01]  /*1b10*/  LDC.U8 R173, c[0x0][0x1f0] ;  /* 0x00007c00ffad7b82 */ /* 0x000e620000000000 */
[----:B------:R-:W-:Y:S01]  /*1b20*/  ISETP.NE.U32.AND P4, PT, RZ, c[0x0][0x218], PT ;  /* 0x00008600ff007a0c */ /* 0x000fe20003f85070 */
[----:B------:R-:W2:Y:S03]  /*1b30*/  LDL R230, [R1+0xb8] ;  /* 0x0000b80001e67983 */ /* 0x000ea60000100800 */
[----:B------:R-:W-:Y:S01]  /*1b40*/  ISETP.NE.AND.EX P4, PT, RZ, c[0x0][0x21c], PT, P4 ;  /* 0x00008700ff007a0c */ /* 0x000fe20003f85340 */
[----:B------:R-:W3:Y:S04]  /*1b50*/  LDL R229, [R1+0xb4] ;  /* 0x0000b40001e57983 */ /* 0x000ee80000100800 */
[----:B------:R-:W4:Y:S01]  /*1b60*/  LDL R221, [R1+0xb0] ;  /* 0x0000b00001dd7983 */ /* 0x000f220000100800 */
[----:B------:R-:W-:-:S03]  /*1b70*/  IMAD.WIDE.U32 R204, R193, R204, c[0x0][0x190] ;  /* 0x00006400c1cc7625 */ /* 0x000fc600078e00cc */
[----:B------:R-:W2:Y:S04]  /*1b80*/  LDL R199, [R1+0xac] ;  /* 0x0000ac0001c77983 */ /* 0x000ea80000100800 */
[----:B------:R0:W5:Y:S04]  /*1b90*/  @P4 LDG.E.128 R124, [R168.64] ;  /* 0x00000004a87c4981 */ /* 0x000168000c1e1d00 */
[----:B------:R2:W5:Y:S01]  /*1ba0*/  LDG.E R8, [R204.64] ;  /* 0x00000004cc087981 */ /* 0x000562000c1e1900 */
[----:B-1----:R-:W-:Y:S01]  /*1bb0*/  ISETP.NE.AND P4, PT, R173, RZ, PT ;  /* 0x000000ffad00720c */ /* 0x002fe20003f85270 */
[----:B------:R-:W-:-:S03]  /*1bc0*/  IMAD.WIDE.U32 R172, R12, R235, c[0x0][0x188] ;  /* 0x000062000cac7625 */ /* 0x000fc600078e00eb */
[----:B------:R-:W-:Y:S01]  /*1bd0*/  FSEL R15, R201, RZ, !P4 ;  /* 0x000000ffc90f7208 */ /* 0x000fe20006000000 */
[C---:B0-----:R-:W-:Y:S02]  /*1be0*/  IMAD.WIDE.U32 R168, R198.reuse, R235, c[0x0][0x208] ;  /* 0x00008200c6a87625 */ /* 0x041fe400078e00eb */
[----:B------:R-:W2:Y:S04]  /*1bf0*/  LDG.E.128 R172, [R172.64] ;  /* 0x00000004acac7981 */ /* 0x000ea8000c1e1d00 */
[----:B------:R-:W3:Y:S01]  /*1c00*/  LDG.E.128 R168, [R168.64] ;  /* 0x00000004a8a87981 */ /* 0x000ee2000c1e1d00 */
[----:B------:R-:W-:Y:S02]  /*1c10*/  IADD3 R193, R193, 0x80, RZ ;  /* 0x00000080c1c17810 */ /* 0x000fe40007ffe0ff */
[----:B------:R-:W-:-:S02]  /*1c20*/  IADD3 R198, R198, 0x80, RZ ;  /* 0x00000080c6c67810 */ /* 0x000fc40007ffe0ff */
[----:B------:R-:W-:Y:S01]  /*1c30*/  IADD3 R206, R12, 0x80, RZ ;  /* 0x000000800cce7810 */ /* 0x000fe20007ffe0ff */
        /* <DEDUP_REMOVED lines=28> */
.L_x_10325:
[----:B------:R-:W-:Y:S05]  /*1e00*/  BSYNC B1 ;  /* 0x0000000000017941 */ /* 0x000fea0003800000 */
.L_x_10324:
[----:B------:R-:W-:Y:S01]  /*1e10*/  ISETP.GE.U32.AND P4, PT, R9, 0x100, PT ;  /* 0x000001000900780c */ /* 0x000fe20003f86070 */
[----:B------:R-:W-:-:S12]  /*1e20*/  BSSY B1, `(.L_x_10326) ;  /* 0x0000033000017945 */ /* 0x000fd80003800000 */
[----:B------:R-:W-:Y:S05]  /*1e30*/  @!P4 BRA `(.L_x_10327) ;  /* 0x000003100000c947 */ /* 0x000fea0003800000 */
[----:B------:R-:W-:Y:S01]  /*1e40*/  ISETP.NE.U32.AND P4, PT, RZ, c[0x0][0x218], PT ;  /* 0x00008600ff007a0c */ /* 0x000fe20003f85070 */
[----:B------:R-:W1:Y:S01]  /*1e50*/  LDC.U8 R170, c[0x0][0x1f0] ;  /* 0x00007c00ffaa7b82 */ /* 0x000e620000000000 */
[CC--:B------:R-:W-:Y:S01]  /*1e60*/  IMAD.WIDE.U32 R172, R206.reuse, R235.reuse, c[0x0][0x188] ;  /* 0x00006200ceac7625 */ /* 0x0c0fe200078e00eb */
[----:B------:R-:W2:Y:S01]  /*1e70*/  LDL R220, [R1+0xa8] ;  /* 0x0000a80001dc7983 */ /* 0x000ea20000100800 */
[----:B------:R-:W-:Y:S01]  /*1e80*/  ISETP.NE.AND.EX P4, PT, RZ, c[0x0][0x21c], PT, P4 ;  /* 0x00008700ff007a0c */ /* 0x000fe20003f85340 */
[----:B------:R-:W-:Y:S02]  /*1e90*/  HFMA2.MMA R204, -RZ, RZ, 0, 2.384185791015625e-07 ;  /* 0x00000004ffcc7435 */ /* 0x000fe400000001ff */
[----:B------:R-:W3:Y:S04]  /*1ea0*/  LDL R213, [R1+0xa4] ;  /* 0x0000a40001d57983 */ /* 0x000ee80000100800 */
[----:B------:R-:W4:Y:S04]  /*1eb0*/  LDG.E.128 R172, [R172.64] ;  /* 0x00000004acac7981 */ /* 0x000f28000c1e1d00 */
[----:B------:R-:W2:Y:S02]  /*1ec0*/  LDL R212, [R1+0xa0] ;  /* 0x0000a00001d47983 */ /* 0x000ea40000100800 */
[----:B------:R-:W-:-:S02]  /*1ed0*/  @P4 IMAD.WIDE.U32 R168, R206, R235, c[0x0][0x218] ;  /* 0x00008600cea84625 */ /* 0x000fc400078e00eb */
[----:B------:R-:W2:Y:S04]  /*1ee0*/  LDL R192, [R1+0x9c] ;  /* 0x00009c0001c07983 */ /* 0x000ea80000100800 */
[----:B------:R0:W5:Y:S01]  /*1ef0*/  @P4 LDG.E.128 R128, [R168.64] ;  /* 0x00000004a8804981 */ /* 0x000162000c1e1d00 */
[----:B-1----:R-:W-:Y:S01]  /*1f00*/  ISETP.NE.AND P4, PT, R170, RZ, PT ;  /* 0x000000ffaa00720c */ /* 0x002fe20003f85270 */
[----:B0-----:R-:W-:-:S06]  /*1f10*/  IMAD.WIDE.U32 R168, R198, R235, c[0x0][0x208] ;  /* 0x00008200c6a87625 */ /* 0x001fcc00078e00eb */
[----:B------:R-:W2:Y:S01]  /*1f20*/  LDG.E.128 R168, [R168.64] ;  /* 0x00000004a8a87981 */ /* 0x000ea2000c1e1d00 */
[----:B------:R-:W-:-:S05]  /*1f30*/  IMAD.WIDE.U32 R204, R193, R204, c[0x0][0x190] ;  /* 0x00006400c1cc7625 */ /* 0x000fca00078e00cc */
[----:B------:R0:W5:Y:S01]  /*1f40*/  LDG.E R7, [R204.64] ;  /* 0x00000004cc077981 */ /* 0x000162000c1e1900 */
[----:B------:R-:W-:Y:S02]  /*1f50*/  FSEL R13, R201, RZ, !P4 ;  /* 0x000000ffc90d7208 */ /* 0x000fe40006000000 */
[----:B------:R-:W-:Y:S02]  /*1f60*/  IADD3 R193, R193, 0x80, RZ ;  /* 0x00000080c1c17810 */ /* 0x000fe40007ffe0ff */
[----:B------:R-:W-:Y:S02]  /*1f70*/  IADD3 R198, R198, 0x80, RZ ;  /* 0x00000080c6c67810 */ /* 0x000fe40007ffe0ff */
[----:B------:R-:W-:Y:S01]  /*1f80*/  IADD3 R206, R206, 0x80, RZ ;  /* 0x00000080cece7810 */ /* 0x000fe20007ffe0ff */
[C---:B----4-:R-:W-:Y:S02]  /*1f90*/  FADD.FTZ R14, -R13.reuse, R172 ;  /* 0x000000ac0d0e7221 */ /* 0x050fe40000010100 */
[----:B------:R-:W-:-:S02]  /*1fa0*/  FADD.FTZ R173, -R13, R173 ;  /* 0x000000ad0dad7221 */ /* 0x000fc40000010100 */
[C---:B------:R-:W-:Y:S02]  /*1fb0*/  FMUL.FTZ R14, R10.reuse, R14 ;  /* 0x0000000e0a0e7220 */ /* 0x040fe40000410000 */
[C---:B------:R-:W-:Y:S02]  /*1fc0*/  FADD.FTZ R174, -R13.reuse, R174 ;  /* 0x000000ae0dae7221 */ /* 0x040fe40000010100 */
[----:B------:R-:W-:Y:S02]  /*1fd0*/  FADD.FTZ R175, -R13, R175 ;  /* 0x000000af0daf7221 */ /* 0x000fe40000010100 */
[C---:B------:R-:W-:Y:S02]  /*1fe0*/  FMUL.FTZ R13, R10.reuse, R173 ;  /* 0x000000ad0a0d7220 */ /* 0x040fe40000410000 */
[----:B------:R-:W-:Y:S02]  /*1ff0*/  FMUL.FTZ R176, R10, R174 ;  /* 0x000000ae0ab07220 */ /* 0x000fe40000410000 */
[----:B--2---:R-:W-:-:S02]  /*2000*/  FMUL.FTZ R228, R220, R168 ;  /* 0x000000a8dce47220 */ /* 0x004fc40000410000 */
[----:B------:R-:W-:Y:S02]  /*2010*/  FADD.FTZ R84, R84, R168 ;  /* 0x000000a854547221 */ /* 0x000fe40000010000 */
[----:B------:R-:W-:Y:S02]  /*2020*/  FFMA.FTZ R116, R168, R14, R116 ;  /* 0x0000000ea8747223 */ /* 0x000fe40000010074 */
[----:B---3--:R-:W-:Y:S02]  /*2030*/  FMUL.FTZ R220, R213, R169 ;  /* 0x000000a9d5dc7220 */ /* 0x008fe40000410000 */
        /* <DEDUP_REMOVED lines=17> */
.L_x_10327:
[----:B0-----:R-:W-:Y:S05]  /*2150*/  BSYNC B1 ;  /* 0x0000000000017941 */ /* 0x001fea0003800000 */
.L_x_10326:
[----:B------:R-:W0:Y:S01]  /*2160*/  LDC.U8 R205, c[0x0][0x1f0] ;  /* 0x00007c00ffcd7b82 */ /* 0x000e220000000000 */
[----:B------:R-:W-:Y:S01]  /*2170*/  ISETP.GE.U32.AND P4, PT, R9, 0x180, PT ;  /* 0x000001800900780c */ /* 0x000fe20003f86070 */
[----:B------:R-:W-:Y:S01]  /*2180*/  BSSY B1, `(.L_x_10328) ;  /* 0x0000032000017945 */ /* 0x000fe20003800000 */
[----:B------:R-:W-:-:S11]  /*2190*/  MOV R204, 0x4 ;  /* 0x0000000400cc7802 */ /* 0x000fd60000000f00 */
[----:B------:R-:W-:Y:S05]  /*21a0*/  @!P4 BRA `(.L_x_10329) ;  /* 0x000002f00000c947 */ /* 0x000fea0003800000 */
[-C--:B------:R-:W-:Y:S01]  /*21b0*/  IMAD.WIDE.U32 R172, R206, R235.reuse, c[0x0][0x188] ;  /* 0x00006200ceac7625 */ /* 0x080fe200078e00eb */
[----:B------:R-:W2:Y:S03]  /*21c0*/  LDL R219, [R1+0x98] ;  /* 0x0000980001db7983 */ /* 0x000ea60000100800 */
[----:B------:R-:W-:Y:S01]  /*21d0*/  IMAD.WIDE.U32 R168, R198, R235, c[0x0][0x208] ;  /* 0x00008200c6a87625 */ /* 0x000fe200078e00eb */
[----:B------:R-:W3:Y:S04]  /*21e0*/  LDL R210, [R1+0x94] ;  /* 0x0000940001d27983 */ /* 0x000ee80000100800 */
[----:B------:R-:W4:Y:S04]  /*21f0*/  LDG.E.128 R172, [R172.64] ;  /* 0x00000004acac7981 */ /* 0x000f28000c1e1d00 */
[----:B------:R-:W2:Y:S04]  /*2200*/  LDG.E.128 R168, [R168.64] ;  /* 0x00000004a8a87981 */ /* 0x000ea8000c1e1d00 */
[----:B------:R-:W3:Y:S04]  /*2210*/  LDL R187, [R1+0x90] ;  /* 0x0000900001bb7983 */ /* 0x000ee80000100800 */
[----:B------:R-:W3:Y:S01]  /*2220*/  LDL R191, [R1+0x8c] ;  /* 0x00008c0001bf7983 */ /* 0x000ee20000100800 */
[----:B------:R-:W-:-:S04]  /*2230*/  ISETP.NE.U32.AND P4, PT, RZ, c[0x0][0x218], PT ;  /* 0x00008600ff007a0c */ /* 0x000fc80003f85070 */
[----:B------:R-:W-:-:S13]  /*2240*/  ISETP.NE.AND.EX P4, PT, RZ, c[0x0][0x21c], PT, P4 ;  /* 0x00008700ff007a0c */ /* 0x000fda0003f85340 */
[----:B------:R-:W-:-:S05]  /*2250*/  @P4 IMAD.WIDE.U32 R16, R206, R235, c[0x0][0x218] ;  /* 0x00008600ce104625 */ /* 0x000fca00078e00eb */
[----:B------:R1:W5:Y:S01]  /*2260*/  @P4 LDG.E.128 R132, [R16.64] ;  /* 0x0000000410844981 */ /* 0x000362000c1e1d00 */
[----:B0-----:R-:W-:-:S04]  /*2270*/  ISETP.NE.AND P4, PT, R205, RZ, PT ;  /* 0x000000ffcd00720c */ /* 0x001fc80003f85270 */
[----:B------:R-:W-:Y:S01]  /*2280*/  FSEL R177, R201, RZ, !P4 ;  /* 0x000000ffc9b17208 */ /* 0x000fe20006000000 */
[----:B-1----:R-:W-:-:S05]  /*2290*/  IMAD.WIDE.U32 R16, R193, R204, c[0x0][0x190] ;  /* 0x00006400c1107625 */ /* 0x002fca00078e00cc */
[----:B------:R4:W5:Y:S01]  /*22a0*/  LDG.E R6, [R16.64] ;  /* 0x0000000410067981 */ /* 0x000962000c1e1900 */
[----:B------:R-:W-:Y:S02]  /*22b0*/  IADD3 R193, R193, 0x80, RZ ;  /* 0x00000080c1c17810 */ /* 0x000fe40007ffe0ff */
[----:B------:R-:W-:Y:S02]  /*22c0*/  IADD3 R198, R198, 0x80, RZ ;  /* 0x00000080c6c67810 */ /* 0x000fe40007ffe0ff */
[----:B------:R-:W-:Y:S01]  /*22d0*/  IADD3 R206, R206, 0x80, RZ ;  /* 0x00000080cece7810 */ /* 0x000fe20007ffe0ff */
[C---:B----4-:R-:W-:Y:S02]  /*22e0*/  FADD.FTZ R16, -R177.reuse, R172 ;  /* 0x000000acb1107221 */ /* 0x050fe40000010100 */
[----:B------:R-:W-:Y:S02]  /*22f0*/  FADD.FTZ R17, -R177, R173 ;  /* 0x000000adb1117221 */ /* 0x000fe40000010100 */
[----:B------:R-:W-:-:S02]  /*2300*/  FMUL.FTZ R16, R10, R16 ;  /* 0x000000100a107220 */ /* 0x000fc40000410000 */
[----:B--2---:R-:W-:Y:S02]  /*2310*/  FMUL.FTZ R227, R219, R168 ;  /* 0x000000a8dbe37220 */ /* 0x004fe40000410000 */
[----:B------:R-:W-:Y:S02]  /*2320*/  FADD.FTZ R80, R80, R168 ;  /* 0x000000a850507221 */ /* 0x000fe40000010000 */
[----:B------:R-:W-:Y:S02]  /*2330*/  FFMA.FTZ R112, R168, R16, R112 ;  /* 0x00000010a8707223 */ /* 0x000fe40000010070 */
[----:B------:R-:W-:Y:S02]  /*2340*/  FADD.FTZ R174, -R177, R174 ;  /* 0x000000aeb1ae7221 */ /* 0x000fe40000010100 */
[----:B------:R-:W-:Y:S02]  /*2350*/  FMUL.FTZ R17, R10, R17 ;  /* 0x000000110a117220 */ /* 0x000fe40000410000 */
[----:B---3--:R-:W-:-:S02]  /*2360*/  FMUL.FTZ R219, R210, R169 ;  /* 0x000000a9d2db7220 */ /* 0x008fc40000410000 */
        /* <DEDUP_REMOVED lines=19> */
.L_x_10329:
[----:B------:R-:W-:Y:S05]  /*24a0*/  BSYNC B1 ;  /* 0x0000000000017941 */ /* 0x000fea0003800000 */
.L_x_10328:
[----:B------:R-:W-:Y:S01]  /*24b0*/  ISETP.GE.U32.AND P4, PT, R9, 0x200, PT ;  /* 0x000002000900780c */ /* 0x000fe20003f86070 */
[----:B------:R-:W-:-:S12]  /*24c0*/  BSSY B1, `(.L_x_10330) ;  /* 0x0000031000017945 */ /* 0x000fd80003800000 */
        /* <DEDUP_REMOVED lines=48> */
.L_x_10331:
[----:B------:R-:W-:Y:S05]  /*27d0*/  BSYNC B1 ;  /* 0x0000000000017941 */ /* 0x000fea0003800000 */
.L_x_10330:
[----:B------:R-:W-:Y:S01]  /*27e0*/  BSSY B1, `(.L_x_10332) ;  /* 0x0000031000017945 */ /* 0x000fe20003800000 */
        /* <DEDUP_REMOVED lines=48> */
.L_x_10333:
[----:B------:R-:W-:Y:S05]  /*2af0*/  BSYNC B1 ;  /* 0x0000000000017941 */ /* 0x000fea0003800000 */
.L_x_10332:
        /* <DEDUP_REMOVED lines=49> */
.L_x_10335:
[----:B------:R-:W-:Y:S05]  /*2e10*/  BSYNC B1 ;  /* 0x0000000000017941 */ /* 0x000fea0003800000 */
.L_x_10334:
        /* <DEDUP_REMOVED lines=49> */
.L_x_10337:
[----:B------:R-:W-:Y:S05]  /*3130*/  BSYNC B1 ;  /* 0x0000000000017941 */ /* 0x000fea0003800000 */
.L_x_10336:
[----:B------:R-:W-:-:S13]  /*3140*/  ISETP.GE.U32.AND P4, PT, R9, 0x400, PT ;  /* 0x000004000900780c */ /* 0x000fda0003f86070 */
[----:B------:R-:W-:Y:S05]  /*3150*/  @!P4 BRA `(.L_x_10323) ;  /* 0x000002c00000c947 */ /* 0x000fea0003800000 */
[----:B------:R-:W-:Y:S01]  /*3160*/  ISETP.NE.U32.AND P4, PT, RZ, c[0x0][0x218], PT ;  /* 0x00008600ff007a0c */ /* 0x000fe20003f85070 */
[----:B------:R-:W2:Y:S03]  /*3170*/  LDL R211, [R1+0x48] ;  /* 0x0000480001d37983 */ /* 0x000ea60000100800 */
[----:B------:R-:W-:Y:S01]  /*3180*/  ISETP.NE.AND.EX P4, PT, RZ, c[0x0][0x21c], PT, P4 ;  /* 0x00008700ff007a0c */ /* 0x000fe20003f85340 */
[-C--:B------:R-:W-:Y:S01]  /*3190*/  IMAD.WIDE.U32 R172, R198, R235.reuse, c[0x0][0x208] ;  /* 0x00008200c6ac7625 */ /* 0x080fe200078e00eb */
[----:B------:R-:W3:Y:S04]  /*31a0*/  LDL R209, [R1+0x44] ;  /* 0x0000440001d17983 */ /* 0x000ee80000100800 */
[----:B------:R-:W4:Y:S04]  /*31b0*/  LDL R208, [R1+0x40] ;  /* 0x0000400001d07983 */ /* 0x000f280000100800 */
[----:B------:R-:W2:Y:S03]  /*31c0*/  LDG.E.128 R172, [R172.64] ;  /* 0x00000004acac7981 */ /* 0x000ea6000c1e1d00 */
[CC--:B------:R-:W-:Y:S01]  /*31d0*/  @P4 IMAD.WIDE.U32 R168, R206.reuse, R235.reuse, c[0x0][0x218] ;  /* 0x00008600cea84625 */ /* 0x0c0fe200078e00eb */
[----:B------:R-:W4:Y:S04]  /*31e0*/  LDL R198, [R1+0x3c] ;  /* 0x00003c0001c67983 */ /* 0x000f280000100800 */
[----:B------:R1:W5:Y:S01]  /*31f0*/  @P4 LDG.E.128 R152, [R168.64] ;  /* 0x00000004a8984981 */ /* 0x000362000c1e1d00 */
[----:B0-----:R-:W-:Y:S01]  /*3200*/  ISETP.NE.AND P4, PT, R205, RZ, PT ;  /* 0x000000ffcd00720c */ /* 0x001fe20003f85270 */
[----:B-1----:R-:W-:-:S06]  /*3210*/  IMAD.WIDE.U32 R168, R206, R235, c[0x0][0x188] ;  /* 0x00006200cea87625 */ /* 0x002fcc00078e00eb */
[----:B------:R-:W4:Y:S01]  /*3220*/  LDG.E.128 R168, [R168.64] ;  /* 0x00000004a8a87981 */ /* 0x000f22000c1e1d00 */
[----:B------:R-:W-:-:S05]  /*3230*/  IMAD.WIDE.U32 R204, R193, R204, c[0x0][0x190] ;  /* 0x00006400c1cc7625 */ /* 0x000fca00078e00cc */
[----:B------:R0:W5:Y:S01]  /*3240*/  LDG.E R0, [R204.64] ;  /* 0x00000004cc007981 */ /* 0x000162000c1e1900 */
[----:B------:R-:W-:Y:S01]  /*3250*/  FSEL R201, R201, RZ, !P4 ;  /* 0x000000ffc9c97208 */ /* 0x000fe20006000000 */
[----:B--2---:R-:W-:Y:S02]  /*3260*/  FMUL.FTZ R222, R211, R172 ;  /* 0x000000acd3de7220 */ /* 0x004fe40000410000 */
[----:B---3--:R-:W-:Y:S02]  /*3270*/  FMUL.FTZ R214, R209, R173 ;  /* 0x000000add1d67220 */ /* 0x008fe40000410000 */
[----:B------:R-:W-:Y:S02]  /*3280*/  FADD.FTZ R200, R200, R222 ;  /* 0x000000dec8c87221 */ /* 0x000fe40000010000 */
[----:B----4-:R-:W-:Y:S02]  /*3290*/  FMUL.FTZ R211, R208, R174 ;  /* 0x000000aed0d37220 */ /* 0x010fe40000410000 */
[----:B------:R-:W-:-:S02]  /*32a0*/  FADD.FTZ R200, R200, R214 ;  /* 0x000000d6c8c87221 */ /* 0x000fc40000010000 */
[C---:B------:R-:W-:Y:S02]  /*32b0*/  FADD.FTZ R168, -R201.reuse, R168 ;  /* 0x000000a8c9a87221 */ /* 0x040fe40000010100 */
[C---:B------:R-:W-:Y:S02]  /*32c0*/  FADD.FTZ R26, -R201.reuse, R169 ;  /* 0x000000a9c91a7221 */ /* 0x040fe40000010100 */
[C---:B------:R-:W-:Y:S02]  /*32d0*/  FMUL.FTZ R207, R10.reuse, R168 ;  /* 0x000000a80acf7220 */ /* 0x040fe40000410000 */
[----:B------:R-:W-:Y:S02]  /*32e0*/  FADD.FTZ R170, -R201, R170 ;  /* 0x000000aac9aa7221 */ /* 0x000fe40000010100 */
[----:B------:R-:W-:Y:S02]  /*32f0*/  FMUL.FTZ R26, R10, R26 ;  /* 0x0000001a0a1a7220 */ /* 0x000fe40000410000 */
[----:B------:R-:W-:-:S02]  /*3300*/  FFMA.FTZ R199, R207, R222, R199 ;  /* 0x000000decfc77223 */ /* 0x000fc400000100c7 */
[----:B------:R-:W-:Y:S02]  /*3310*/  FADD.FTZ R171, -R201, R171 ;  /* 0x000000abc9ab7221 */ /* 0x000fe40000010100 */
[----:B------:R-:W-:Y:S02]  /*3320*/  FMUL.FTZ R182, R10, R170 ;  /* 0x000000aa0ab67220 */ /* 0x000fe40000410000 */
        /* <DEDUP_REMOVED lines=15> */
.L_x_10323:
[----:B0-----:R-:W-:Y:S05]  /*3420*/  BSYNC B0 ;  /* 0x0000000000007941 */ /* 0x001fea0003800000 */
.L_x_10307:
[----:B-1----:R-:W0:Y:S01]  /*3430*/  S2R R168, SR_TID.X ;  /* 0x0000000000a87919 */ /* 0x002e220000002100 */
[----:B------:R-:W-:Y:S02]  /*3440*/  LOP3.LUT P4, RZ, R234, 0xff, RZ, 0xc0, !PT ;  /* 0x000000ffeaff7812 */ /* 0x000fe4000788c0ff */
[----:B0-----:R-:W-:-:S04]  /*3450*/  SHF.R.U32.HI R172, RZ, 0x5, R168 ;  /* 0x00000005ffac7819 */ /* 0x001fc800000116a8 */
[----:B------:R-:W-:-:S07]  /*3460*/  LOP3.LUT R173, R172, 0x7fffffc, RZ, 0xc0, !PT ;  /* 0x07fffffcacad7812 */ /* 0x000fce00078ec0ff */
[----:B------:R-:W-:Y:S02]  /*3470*/  @!P4 IADD3 R173, R173, 0x4, RZ ;  /* 0x00000004adadc810 */ /* 0x000fe40007ffe0ff */
[----:B------:R-:W-:Y:S01]  /*3480*/  LOP3.LUT P4, RZ, R168, 0x1f, RZ, 0xc0, !PT ;  /* 0x0000001fa8ff7812 */ /* 0x000fe2000788c0ff */
[----:B------:R-:W-:Y:S10]  /*3490*/  BRA.DIV ~URZ, `(.L_x_10338) ;  /* 0x000044727f007947 */ /* 0x000ff4000b800000 */
[----:B------:R0:W1:Y:S02]  /*34a0*/  SHFL.DOWN PT, R171, R200, 0x10, 0x1f ;  /* 0x0a001f00c8ab7f89 */ /* 0x00006400000e0000 */
.L_x_10487:
        /* <DEDUP_REMOVED lines=18> */
.L_x_10488:
        /* <DEDUP_REMOVED lines=36> */
.L_x_10343:
[----:B------:R-:W-:Y:S05]  /*3810*/  BSYNC B1 ;  /* 0x0000000000017941 */ /* 0x000fea0003800000 */
.L_x_10342:
[----:B------:R-:W-:Y:S01]  /*3820*/  @!P3 ISETP.NE.U32.AND P5, PT, RZ, c[0x0][0x218], PT ;  /* 0x00008600ff00ba0c */ /* 0x000fe20003fa5070 */
[----:B------:R-:W-:Y:S03]  /*3830*/  BSSY B1, `(.L_x_10344) ;  /* 0x000000d000017945 */ /* 0x000fe60003800000 */
[----:B------:R-:W-:-:S04]  /*3840*/  @!P3 ISETP.NE.AND.EX P5, PT, RZ, c[0x0][0x21c], PT, P5 ;  /* 0x00008700ff00ba0c */ /* 0x000fc80003fa5350 */
[----:B-----5:R-:W-:Y:S01]  /*3850*/  @!P3 FSEL R168, R124, RZ, P5 ;  /* 0x000000ff7ca8b208 */ /* 0x020fe20002800000 */
        /* <DEDUP_REMOVED lines=10> */
.L_x_10345:
[----:B------:R-:W-:Y:S05]  /*3900*/  BSYNC B1 ;  /* 0x0000000000017941 */ /* 0x000fea0003800000 */
.L_x_10344:
[----:B------:R-:W-:Y:S01]  /*3910*/  ISETP.NE.U32.AND P5, PT, RZ, c[0x0][0x258], PT ;  /* 0x00009600ff007a0c */ /* 0x000fe20003fa5070 */
[----:B------:R-:W-:Y:S03]  /*3920*/  BSSY B1, `(.L_x_10346) ;  /* 0x000000d000017945 */ /* 0x000fe60003800000 */
[----:B------:R-:W-:-:S04]  /*3930*/  ISETP.NE.AND.EX P5, PT, RZ, c[0x0][0x25c], PT, P5 ;  /* 0x00009700ff007a0c */ /* 0x000fc80003fa5350 */
[----:B------:R-:W-:Y:S01]  /*3940*/  SEL R160, R168, R160, P5 ;  /* 0x000000a0a8a07207 */ /* 0x000fe20002800000 */
[----:B------:R-:W-:Y:S05]  /*3950*/  @!P4 BRA `(.L_x_10347) ;  /* 0x000000900000c947 */ /* 0x000fea0003800000 */
[----:B------:R-:W2:Y:S01]  /*3960*/  LDL R169, [R1+0x38] ;  /* 0x0000380001a97983 */ /* 0x000ea20000100800 */
[----:B------:R-:W-:Y:S01]  /*3970*/  FMUL.FTZ R168, R168, c[0x0][0x1ec] ;  /* 0x00007b00a8a87a20 */ /* 0x000fe20000410000 */
[----:B------:R-:W-:-:S03]  /*3980*/  LOP3.LUT P6, RZ, R8, 0xff, RZ, 0xc0, !PT ;  /* 0x000000ff08ff7812 */ /* 0x000fc600078cc0ff */
[----:B------:R-:W-:-:S04]  /*3990*/  FMUL.FTZ R168, R168, c[0x0][0x1e8] ;  /* 0x00007a00a8a87a20 */ /* 0x000fc80000410000 */
[----:B------:R-:W-:-:S05]  /*39a0*/  FMUL.FTZ R164, R156, R168 ;  /* 0x000000a89ca47220 */ /* 0x000fca0000410000 */
[----:B------:R-:W-:-:S05]  /*39b0*/  FSEL R164, R164, RZ, P6 ;  /* 0x000000ffa4a47208 */ /* 0x000fca0003000000 */
[----:B------:R-:W-:Y:S01]  /*39c0*/  FADD.FTZ R56, R56, R164 ;  /* 0x000000a438387221 */ /* 0x000fe20000010000 */
[----:B------:R-:W-:-:S06]  /*39d0*/  HFMA2.MMA R164, -RZ, RZ, 0, 0 ;  /* 0x00000000ffa47435 */ /* 0x000fcc00000001ff */
[----:B--2---:R-:W-:Y:S02]  /*39e0*/  @P6 FMUL.FTZ R164, R169, R168 ;  /* 0x000000a8a9a46220 */ /* 0x004fe40000410000 */
.L_x_10347:
[----:B------:R-:W-:Y:S05]  /*39f0*/  BSYNC B1 ;  /* 0x0000000000017941 */ /* 0x000fea0003800000 */
.L_x_10346:
[----:B------:R-:W-:Y:S01]  /*3a00*/  @!P3 ISETP.NE.U32.AND P6, PT, RZ, c[0x0][0x218], PT ;  /* 0x00008600ff00ba0c */ /* 0x000fe20003fc5070 */
[----:B------:R-:W-:Y:S03]  /*3a10*/  BSSY B1, `(.L_x_10348) ;  /* 0x000000d000017945 */ /* 0x000fe60003800000 */
[----:B------:R-:W-:-:S04]  /*3a20*/  @!P3 ISETP.NE.AND.EX P6, PT, RZ, c[0x0][0x21c], PT, P6 ;  /* 0x00008700ff00ba0c */ /* 0x000fc80003fc5360 */
        /* <DEDUP_REMOVED lines=11> */
.L_x_10349:
[----:B------:R-:W-:Y:S05]  /*3ae0*/  BSYNC B1 ;  /* 0x0000000000017941 */ /* 0x000fea0003800000 */
.L_x_10348:
[----:B------:R-:W-:Y:S01]  /*3af0*/  BSSY B1, `(.L_x_10350) ;  /* 0x000000c000017945 */ /* 0x000fe20003800000 */
        /* <DEDUP_REMOVED lines=8> */
[----:B------:R-:W-:Y:S02]  /*3b80*/  FADD.FTZ R57, R57, R165 ;  /* 0x000000a539397221 */ /* 0x000fe40000010000 */
[----:B------:R-:W-:Y:S02]  /*3b90*/  IMAD.MOV.U32 R165, RZ, RZ, RZ ;  /* 0x000000ffffa57224 */ /* 0x000fe400078e00ff */
[----:B--2---:R-:W-:Y:S02]  /*3ba0*/  @P6 FMUL.FTZ R165, R169, R168 ;  /* 0x000000a8a9a56220 */ /* 0x004fe40000410000 */
.L_x_10351:
[----:B------:R-:W-:Y:S05]  /*3bb0*/  BSYNC B1 ;  /* 0x0000000000017941 */ /* 0x000fea0003800000 */
.L_x_10350:
        /* <DEDUP_REMOVED lines=14> */
.L_x_10353:
[----:B------:R-:W-:Y:S05]  /*3ca0*/  BSYNC B1 ;  /* 0x0000000000017941 */ /* 0x000fea0003800000 */
.L_x_10352:
        /* <DEDUP_REMOVED lines=12> */
.L_x_10355:
[----:B------:R-:W-:Y:S05]  /*3d70*/  BSYNC B1 ;  /* 0x0000000000017941 */ /* 0x000fea0003800000 */
.L_x_10354:
        /* <DEDUP_REMOVED lines=14> */
.L_x_10357:
[----:B------:R-:W-:Y:S05]  /*3e60*/  BSYNC B1 ;  /* 0x0000000000017941 */ /* 0x000fea0003800000 */
.L_x_10356:
        /* <DEDUP_REMOVED lines=12> */
.L_x_10359:
[----:B------:R-:W-:Y:S05]  /*3f30*/  BSYNC B1 ;  /* 0x0000000000017941 */ /* 0x000fea0003800000 */
.L_x_10358:
[----:B------:R-:W-:-:S04]  /*3f40*/  ISETP.NE.U32.AND P5, PT, RZ, c[0x0][0x258], PT ;  /* 0x00009600ff007a0c */ /* 0x000fc80003fa5070 */
[----:B------:R-:W-:-:S13]  /*3f50*/  ISETP.NE.AND.EX P5, PT, RZ, c[0x0][0x25c], PT, P5 ;  /* 0x00009700ff007a0c */ /* 0x000fda0003fa5350 */
        /* <DEDUP_REMOVED lines=8> */
.L_x_10341:
[----:B------:R-:W-:Y:S05]  /*3fe0*/  BSYNC B0 ;  /* 0x0000000000007941 */ /* 0x000fea0003800000 */
.L_x_10340:
[----:B------:R-:W-:Y:S01]  /*3ff0*/  ISETP.GE.U32.AND P5, PT, R9, 0x100, PT ;  /* 0x000001000900780c */ /* 0x000fe20003fa6070 */
[----:B------:R-:W-:-:S12]  /*4000*/  BSSY B0, `(.L_x_10360) ;  /* 0x0000078000007945 */ /* 0x000fd80003800000 */
[----:B------:R-:W-:Y:S05]  /*4010*/  @!P5 BRA `(.L_x_10361) ;  /* 0x000007600000d947 */ /* 0x000fea0003800000 */
[----:B------:R-:W2:Y:S01]  /*4020*/  LDC.U8 R173, c[0x0][0x1f0] ;  /* 0x00007c00ffad7b82 */ /* 0x000ea20000000000 */
[----:B0-----:R-:W-:-:S05]  /*4030*/  @P4 MOV R168, 0x10 ;  /* 0x0000001000a84802 */ /* 0x001fca0000000f00 */
[----:B------:R-:W-:-:S05]  /*4040*/  @P4 IMAD.WIDE.U32 R168, R172, R168, c[0x0][0x170] ;  /* 0x00005c00aca84625 */ /* 0x000fca00078e00a8 */
[----:B------:R0:W5:Y:S01]  /*4050*/  @P4 LDG.E.128 R156, [R168.64] ;  /* 0x00000004a89c4981 */ /* 0x000162000c1e1d00 */
[----:B------:R-:W-:Y:S01]  /*4060*/  BSSY B1, `(.L_x_10362) ;  /* 0x000000d000017945 */ /* 0x000fe20003800000 */
[----:B--2---:R-:W-:-:S04]  /*4070*/  ISETP.NE.AND P5, PT, R173, RZ, PT ;  /* 0x000000ffad00720c */ /* 0x004fc80003fa5270 */
[----:B0-----:R-:W-:Y:S02]  /*4080*/  FSEL R168, R171, RZ, !P5 ;  /* 0x000000ffaba87208 */ /* 0x001fe40006800000 */
[----:B------:R-:W-:-:S04]  /*4090*/  @!P3 ISETP.NE.U32.AND P5, PT, RZ, c[0x0][0x218], PT ;  /* 0x00008600ff00ba0c */ /* 0x000fc80003fa5070 */
        /* <DEDUP_REMOVED lines=9> */
.L_x_10363:
[----:B------:R-:W-:Y:S05]  /*4130*/  BSYNC B1 ;  /* 0x0000000000017941 */ /* 0x000fea0003800000 */
.L_x_10362:
        /* <DEDUP_REMOVED lines=14> */
.L_x_10365:
[----:B------:R-:W-:Y:S05]  /*4220*/  BSYNC B1 ;  /* 0x0000000000017941 */ /* 0x000fea0003800000 */
.L_x_10364:
[----:B------:R-:W-:Y:S01]  /*4230*/  @!P3 ISETP.NE.U32.AND P6, PT, RZ, c[0x0][0x218], PT ;  /* 0x00008600ff00ba0c */ /* 0x000fe20003fc5070 */
[----:B------:R-:W-:Y:S03]  /*4240*/  BSSY B1, `(.L_x_10366) ;  /* 0x000000a000017945 */ /* 0x000fe60003800000 */
        /* <DEDUP_REMOVED lines=9> */
.L_x_10367:
[----:B------:R-:W-:Y:S05]  /*42e0*/  BSYNC B1 ;  /* 0x0000000000017941 */ /* 0x000fea0003800000 */
.L_x_10366:
        /* <DEDUP_REMOVED lines=12> */
.L_x_10369:
[----:B------:R-:W-:Y:S05]  /*43b0*/  BSYNC B1 ;  /* 0x0000000000017941 */ /* 0x000fea0003800000 */
.L_x_10368:
        /* <DEDUP_REMOVED lines=11> */
.L_x_10371:
[----:B------:R-:W-:Y:S05]  /*4470*/  BSYNC B1 ;  /* 0x0000000000017941 */ /* 0x000fea0003800000 */
.L_x_10370:
        /* <DEDUP_REMOVED lines=10> */
[----:B------:R-:W-:Y:S01]  /*4520*/  MOV R166, RZ ;  /* 0x000000ff00a67202 */ /* 0x000fe20000000f00 */
[----:B--2---:R-:W-:Y:S02]  /*4530*/  @P6 FMUL.FTZ R166, R173, R169 ;  /* 0x000000a9ada66220 */ /* 0x004fe40000410000 */
.L_x_10373:
[----:B------:R-:W-:Y:S05]  /*4540*/  BSYNC B1 ;  /* 0x0000000000017941 */ /* 0x000fea0003800000 */
.L_x_10372:
        /* <DEDUP_REMOVED lines=11> */
.L_x_10375:
[----:B------:R-:W-:Y:S05]  /*4600*/  BSYNC B1 ;  /* 0x0000000000017941 */ /* 0x000fea0003800000 */
.L_x_10374:
        /* <DEDUP_REMOVED lines=12> */
.L_x_10377:
[----:B------:R-:W-:Y:S05]  /*46d0*/  BSYNC B1 ;  /* 0x0000000000017941 */ /* 0x000fea0003800000 */
.L_x_10376:
        /* <DEDUP_REMOVED lines=10> */
.L_x_10361:
[----:B------:R-:W-:Y:S05]  /*4780*/  BSYNC B0 ;  /* 0x0000000000007941 */ /* 0x000fea0003800000 */
.L_x_10360:
        /* <DEDUP_REMOVED lines=20> */
.L_x_10381:
[----:B------:R-:W-:Y:S05]  /*48d0*/  BSYNC B1 ;  /* 0x0000000000017941 */ /* 0x000fea0003800000 */
.L_x_10380:
        /* <DEDUP_REMOVED lines=14> */
.L_x_10383:
[----:B------:R-:W-:Y:S05]  /*49c0*/  BSYNC B1 ;  /* 0x0000000000017941 */ /* 0x000fea0003800000 */
.L_x_10382:
        /* <DEDUP_REMOVED lines=11> */
.L_x_10385:
[----:B------:R-:W-:Y:S05]  /*4a80*/  BSYNC B1 ;  /* 0x0000000000017941 */ /* 0x000fea0003800000 */
.L_x_10384:
        /* <DEDUP_REMOVED lines=12> */
.L_x_10387:
[----:B------:R-:W-:Y:S05]  /*4b50*/  BSYNC B1 ;  /* 0x0000000000017941 */ /* 0x000fea0003800000 */
.L_x_10386:
        /* <DEDUP_REMOVED lines=11> */
.L_x_10389:
[----:B------:R-:W-:Y:S05]  /*4c10*/  BSYNC B1 ;  /* 0x0000000000017941 */ /* 0x000fea0003800000 */
.L_x_10388:
        /* <DEDUP_REMOVED lines=12> */
.L_x_10391:
[----:B------:R-:W-:Y:S05]  /*4ce0*/  BSYNC B1 ;  /* 0x0000000000017941 */ /* 0x000fea0003800000 */
.L_x_10390:
        /* <DEDUP_REMOVED lines=11> */
.L_x_10393:
[----:B------:R-:W-:Y:S05]  /*4da0*/  BSYNC B1 ;  /* 0x0000000000017941 */ /* 0x000fea0003800000 */
.L_x_10392:
        /* <DEDUP_REMOVED lines=12> */
.L_x_10395:
[----:B------:R-:W-:Y:S05]  /*4e70*/  BSYNC B1 ;  /* 0x0000000000017941 */ /* 0x000fea0003800000 */
.L_x_10394:
        /* <DEDUP_REMOVED lines=10> */
.L_x_10379:
[----:B------:R-:W-:Y:S05]  /*4f20*/  BSYNC B0 ;  /* 0x0000000000007941 */ /* 0x000fea0003800000 */
.L_x_10378:
        /* <DEDUP_REMOVED lines=20> */
.L_x_10399:
[----:B------:R-:W-:Y:S05]  /*5070*/  BSYNC B1 ;  /* 0x0000000000017941 */ /* 0x000fea0003800000 */
.L_x_10398:
        /* <DEDUP_REMOVED lines=14> */
.L_x_10401:
[----:B------:R-:W-:Y:S05]  /*5160*/  BSYNC B1 ;  /* 0x0000000000017941 */ /* 0x000fea0003800000 */
.L_x_10400:
        /* <DEDUP_REMOVED lines=11> */
.L_x_10403:
[----:B------:R-:W-:Y:S05]  /*5220*/  BSYNC B1 ;  /* 0x0000000000017941 */ /* 0x000fea0003800000 */
.L_x_10402:
        /* <DEDUP_REMOVED lines=12> */
.L_x_10405:
[----:B------:R-:W-:Y:S05]  /*52f0*/  BSYNC B1 ;  /* 0x0000000000017941 */ /* 0x000fea0003800000 */
.L_x_10404:
        /* <DEDUP_REMOVED lines=11> */
.L_x_10407:
[----:B------:R-:W-:Y:S05]  /*53b0*/  BSYNC B1 ;  /* 0x0000000000017941 */ /* 0x000fea0003800000 */
.L_x_10406:
[----:B------:R-:W-:Y:S01]  /*53c0*/  BSSY B1, `(.L_x_10408) ;  /* 0x000000c000017945 */ /* 0x000fe20003800000 */
[----:B------:R-:W-:Y:S01]  /*53d0*/  SEL R162, R169, R162, P5 ;  /* 0x000000a2a9a27207 */ /* 0x000fe20002800000 */
[----:B------:R-:W-:Y:S05]  /*53e0*/  @!P4 BRA `(.L_x_10409) ;  /* 0x000000900000c947 */ /* 0x000fea0003800000 */
[----:B------:R-:W2:Y:S01]  /*53f0*/  LDL R173, [R1] ;  /* 0x0000000001ad7983 */ /* 0x000ea20000100800 */
        /* <DEDUP_REMOVED lines=8> */
.L_x_10409:
[----:B------:R-:W-:Y:S05]  /*5480*/  BSYNC B1 ;  /* 0x0000000000017941 */ /* 0x000fea0003800000 */
.L_x_10408:
        /* <DEDUP_REMOVED lines=11> */
.L_x_10411:
[----:B------:R-:W-:Y:S05]  /*5540*/  BSYNC B1 ;  /* 0x0000000000017941 */ /* 0x000fea0003800000 */
.L_x_10410:
[----:B------:R-:W-:Y:S01]  /*5550*/  BSSY B1, `(.L_x_10412) ;  /* 0x000000b000017945 */ /* 0x000fe20003800000 */
[----:B------:R-:W-:Y:S01]  /*5560*/  SEL R163, R169, R163, P5 ;  /* 0x000000a3a9a37207 */ /* 0x000fe20002800000 */
[----:B------:R-:W-:Y:S05]  /*5570*/  @!P4 BRA `(.L_x_10413) ;  /* 0x000000800000c947 */ /* 0x000fea0003800000 */
[----:B------:R-:W-:Y:S01]  /*5580*/  FMUL.FTZ R168, R169, c[0x0][0x1ec] ;  /* 0x00007b00a9a87a20 */ /* 0x000fe20000410000 */
[----:B------:R-:W-:-:S03]  /*5590*/  LOP3.LUT P5, RZ, R5, 0xff000000, RZ, 0xc0, !PT ;  /* 0xff00000005ff7812 */ /* 0x000fc600078ac0ff */
[----:B------:R-:W-:-:S04]  /*55a0*/  FMUL.FTZ R168, R168, c[0x0][0x1e8] ;  /* 0x00007a00a8a87a20 */ /* 0x000fc80000410000 */
[----:B------:R-:W-:-:S05]  /*55b0*/  FMUL.FTZ R167, R159, R168 ;  /* 0x000000a89fa77220 */ /* 0x000fca0000410000 */
[----:B------:R-:W-:-:S05]  /*55c0*/  FSEL R167, R167, RZ, P5 ;  /* 0x000000ffa7a77208 */ /* 0x000fca0002800000 */
[----:B------:R-:W-:Y:S01]  /*55d0*/  FADD.FTZ R47, R47, R167 ;  /* 0x000000a72f2f7221 */ /* 0x000fe20000010000 */
[----:B------:R-:W-:-:S06]  /*55e0*/  HFMA2.MMA R167, -RZ, RZ, 0, 0 ;  /* 0x00000000ffa77435 */ /* 0x000fcc00000001ff */
[----:B------:R-:W-:Y:S02]  /*55f0*/  @P5 FMUL.FTZ R167, R252, R168 ;  /* 0x000000a8fca75220 */ /* 0x000fe40000410000 */
.L_x_10413:
[----:B------:R-:W-:Y:S05]  /*5600*/  BSYNC B1 ;  /* 0x0000000000017941 */ /* 0x000fea0003800000 */
.L_x_10412:
        /* <DEDUP_REMOVED lines=10> */
.L_x_10397:
[----:B------:R-:W-:Y:S05]  /*56b0*/  BSYNC B0 ;  /* 0x0000000000007941 */ /* 0x000fea0003800000 */
.L_x_10396:
[----:B------:R-:W-:Y:S01]  /*56c0*/  BSSY B0, `(.L_x_10414) ;  /* 0x0000074000007945 */ /* 0x000fe20003800000 */
        /* <DEDUP_REMOVED lines=18> */
.L_x_10417:
[----:B------:R-:W-:Y:S05]  /*57f0*/  BSYNC B1 ;  /* 0x0000000000017941 */ /* 0x000fea0003800000 */
.L_x_10416:
[----:B------:R-:W-:Y:S01]  /*5800*/  ISETP.NE.U32.AND P5, PT, RZ, c[0x0][0x258], PT ;  /* 0x00009600ff007a0c */ /* 0x000fe20003fa5070 */
[----:B------:R-:W-:Y:S03]  /*5810*/  BSSY B1, `(.L_x_10418) ;  /* 0x000000c000017945 */ /* 0x000fe60003800000 */
[----:B------:R-:W-:-:S04]  /*5820*/  ISETP.NE.AND.EX P5, PT, RZ, c[0x0][0x25c], PT, P5 ;  /* 0x00009700ff007a0c */ /* 0x000fc80003fa5350 */
        /* <DEDUP_REMOVED lines=10> */
.L_x_10419:
[----:B------:R-:W-:Y:S05]  /*58d0*/  BSYNC B1 ;  /* 0x0000000000017941 */ /* 0x000fea0003800000 */
.L_x_10418:
        /* <DEDUP_REMOVED lines=11> */
.L_x_10421:
[----:B------:R-:W-:Y:S05]  /*5990*/  BSYNC B1 ;  /* 0x0000000000017941 */ /* 0x000fea0003800000 */
.L_x_10420:
        /* <DEDUP_REMOVED lines=8> */
[----:B------:R-:W-:Y:S02]  /*5a20*/  FADD.FTZ R41, R41, R165 ;  /* 0x000000a529297221 */ /* 0x000fe40000010000 */
[----:B------:R-:W-:Y:S02]  /*5a30*/  IMAD.MOV.U32 R165, RZ, RZ, RZ ;  /* 0x000000ffffa57224 */ /* 0x000fe400078e00ff */
[----:B------:R-:W-:Y:S02]  /*5a40*/  @P6 FMUL.FTZ R165, R250, R169 ;  /* 0x000000a9faa56220 */ /* 0x000fe40000410000 */
.L_x_10423:
[----:B------:R-:W-:Y:S05]  /*5a50*/  BSYNC B1 ;  /* 0x0000000000017941 */ /* 0x000fea0003800000 */
.L_x_10422:
        /* <DEDUP_REMOVED lines=11> */
.L_x_10425:
[----:B------:R-:W-:Y:S05]  /*5b10*/  BSYNC B1 ;  /* 0x0000000000017941 */ /* 0x000fea0003800000 */
.L_x_10424:
        /* <DEDUP_REMOVED lines=9> */
[----:B------:R-:W-:Y:S01]  /*5bb0*/  MOV R166, RZ ;  /* 0x000000ff00a67202 */ /* 0x000fe20000000f00 */
[----:B------:R-:W-:Y:S02]  /*5bc0*/  @P6 FMUL.FTZ R166, R249, R169 ;  /* 0x000000a9f9a66220 */ /* 0x000fe40000410000 */
.L_x_10427:
[----:B------:R-:W-:Y:S05]  /*5bd0*/  BSYNC B1 ;  /* 0x0000000000017941 */ /* 0x000fea0003800000 */
.L_x_10426:
        /* <DEDUP_REMOVED lines=11> */
.L_x_10429:
[----:B------:R-:W-:Y:S05]  /*5c90*/  BSYNC B1 ;  /* 0x0000000000017941 */ /* 0x000fea0003800000 */
.L_x_10428:
        /* <DEDUP_REMOVED lines=11> */
.L_x_10431:
[----:B------:R-:W-:Y:S05]  /*5d50*/  BSYNC B1 ;  /* 0x0000000000017941 */ /* 0x000fea0003800000 */
.L_x_10430:
        /* <DEDUP_REMOVED lines=10> */
.L_x_10415:
[----:B------:R-:W-:Y:S05]  /*5e00*/  BSYNC B0 ;  /* 0x0000000000007941 */ /* 0x000fea0003800000 */
.L_x_10414:
        /* <DEDUP_REMOVED lines=19> */
.L_x_10435:
[----:B------:R-:W-:Y:S05]  /*5f40*/  BSYNC B1 ;  /* 0x0000000000017941 */ /* 0x000fea0003800000 */
.L_x_10434:
        /* <DEDUP_REMOVED lines=13> */
.L_x_10437:
[----:B------:R-:W-:Y:S05]  /*6020*/  BSYNC B1 ;  /* 0x0000000000017941 */ /* 0x000fea0003800000 */
.L_x_10436:
        /* <DEDUP_REMOVED lines=11> */
.L_x_10439:
[----:B------:R-:W-:Y:S05]  /*60e0*/  BSYNC B1 ;  /* 0x0000000000017941 */ /* 0x000fea0003800000 */
.L_x_10438:
        /* <DEDUP_REMOVED lines=11> */
.L_x_10441:
[----:B------:R-:W-:Y:S05]  /*61a0*/  BSYNC B1 ;  /* 0x0000000000017941 */ /* 0x000fea0003800000 */
.L_x_10440:
        /* <DEDUP_REMOVED lines=11> */
.L_x_10443:
[----:B------:R-:W-:Y:S05]  /*6260*/  BSYNC B1 ;  /* 0x0000000000017941 */ /* 0x000fea0003800000 */
.L_x_10442:
        /* <DEDUP_REMOVED lines=11> */
.L_x_10445:
[----:B------:R-:W-:Y:S05]  /*6320*/  BSYNC B1 ;  /* 0x0000000000017941 */ /* 0x000fea0003800000 */
.L_x_10444:
        /* <DEDUP_REMOVED lines=11> */
.L_x_10447:
[----:B------:R-:W-:Y:S05]  /*63e0*/  BSYNC B1 ;  /* 0x0000000000017941 */ /* 0x000fea0003800000 */
.L_x_10446:
        /* <DEDUP_REMOVED lines=11> */
.L_x_10449:
[----:B------:R-:W-:Y:S05]  /*64a0*/  BSYNC B1 ;  /* 0x0000000000017941 */ /* 0x000fea0003800000 */
.L_x_10448:
        /* <DEDUP_REMOVED lines=10> */
.L_x_10433:
[----:B------:R-:W-:Y:S05]  /*6550*/  BSYNC B0 ;  /* 0x0000000000007941 */ /* 0x000fea0003800000 */
.L_x_10432:
        /* <DEDUP_REMOVED lines=19> */
.L_x_10453:
[----:B------:R-:W-:Y:S05]  /*6690*/  BSYNC B1 ;  /* 0x0000000000017941 */ /* 0x000fea0003800000 */
.L_x_10452:
        /* <DEDUP_REMOVED lines=13> */
.L_x_10455:
[----:B------:R-:W-:Y:S05]  /*6770*/  BSYNC B1 ;  /* 0x0000000000017941 */ /* 0x000fea0003800000 */
.L_x_10454:
        /* <DEDUP_REMOVED lines=11> */
.L_x_10457:
[----:B------:R-:W-:Y:S05]  /*6830*/  BSYNC B1 ;  /* 0x0000000000017941 */ /* 0x000fea0003800000 */
.L_x_10456:
        /* <DEDUP_REMOVED lines=11> */
.L_x_10459:
[----:B------:R-:W-:Y:S05]  /*68f0*/  BSYNC B1 ;  /* 0x0000000000017941 */ /* 0x000fea0003800000 */
.L_x_10458:
        /* <DEDUP_REMOVED lines=11> */
.L_x_10461:
[----:B------:R-:W-:Y:S05]  /*69b0*/  BSYNC B1 ;  /* 0x0000000000017941 */ /* 0x000fea0003800000 */
.L_x_10460:
        /* <DEDUP_REMOVED lines=11> */
.L_x_10463:
[----:B------:R-:W-:Y:S05]  /*6a70*/  BSYNC B1 ;  /* 0x0000000000017941 */ /* 0x000fea0003800000 */
.L_x_10462:
        /* <DEDUP_REMOVED lines=11> */
.L_x_10465:
[----:B------:R-:W-:Y:S05]  /*6b30*/  BSYNC B1 ;  /* 0x0000000000017941 */ /* 0x000fea0003800000 */
.L_x_10464:
        /* <DEDUP_REMOVED lines=11> */
.L_x_10467:
[----:B------:R-:W-:Y:S05]  /*6bf0*/  BSYNC B1 ;  /* 0x0000000000017941 */ /* 0x000fea0003800000 */
.L_x_10466:
        /* <DEDUP_REMOVED lines=10> */
.L_x_10451:
[----:B------:R-:W-:Y:S05]  /*6ca0*/  BSYNC B0 ;  /* 0x0000000000007941 */ /* 0x000fea0003800000 */
.L_x_10450:
        /* <DEDUP_REMOVED lines=20> */
.L_x_10471:
[----:B------:R-:W-:Y:S05]  /*6df0*/  BSYNC B1 ;  /* 0x0000000000017941 */ /* 0x000fea0003800000 */
.L_x_10470:
        /* <DEDUP_REMOVED lines=13> */
.L_x_10473:
[----:B------:R-:W-:Y:S05]  /*6ed0*/  BSYNC B1 ;  /* 0x0000000000017941 */ /* 0x000fea0003800000 */
.L_x_10472:
        /* <DEDUP_REMOVED lines=11> */
.L_x_10475:
[----:B------:R-:W-:Y:S05]  /*6f90*/  BSYNC B1 ;  /* 0x0000000000017941 */ /* 0x000fea0003800000 */
.L_x_10474:
        /* <DEDUP_REMOVED lines=11> */
.L_x_10477:
[----:B------:R-:W-:Y:S05]  /*7050*/  BSYNC B1 ;  /* 0x0000000000017941 */ /* 0x000fea0003800000 */
.L_x_10476:
        /* <DEDUP_REMOVED lines=11> */
.L_x_10479:
[----:B------:R-:W-:Y:S05]  /*7110*/  BSYNC B1 ;  /* 0x0000000000017941 */ /* 0x000fea0003800000 */
.L_x_10478:
        /* <DEDUP_REMOVED lines=11> */
.L_x_10481:
[----:B------:R-:W-:Y:S05]  /*71d0*/  BSYNC B1 ;  /* 0x0000000000017941 */ /* 0x000fea0003800000 */
.L_x_10480:
        /* <DEDUP_REMOVED lines=11> */
.L_x_10483:
[----:B------:R-:W-:Y:S05]  /*7290*/  BSYNC B1 ;  /* 0x0000000000017941 */ /* 0x000fea0003800000 */
.L_x_10482:
[----:B------:R-:W-:Y:S01]  /*72a0*/  ISETP.NE.U32.AND P3, PT, RZ, c[0x0][0x258], PT ;  /* 0x00009600ff007a0c */ /* 0x000fe20003f65070 */
[----:B------:R-:W-:Y:S01]  /*72b0*/  BSSY B1, `(.L_x_10484) ;  /* 0x0000011000017945 */ /* 0x000fe20003800000 */
[----:B------:R-:W-:Y:S02]  /*72c0*/  SEL R163, R171, R163, P5 ;  /* 0x000000a3aba37207 */ /* 0x000fe40002800000 */
[----:B------:R-:W-:Y:S02]  /*72d0*/  ISETP.NE.AND.EX P3, PT, RZ, c[0x0][0x25c], PT, P3 ;  /* 0x00009700ff007a0c */ /* 0x000fe40003f65330 */
[----:B------:R-:W-:-:S05]  /*72e0*/  @P4 MOV R173, 0x10 ;  /* 0x0000001000ad4802 */ /* 0x000fca0000000f00 */
[----:B------:R-:W-:-:S06]  /*72f0*/  @P4 IMAD.WIDE.U32 R172, R172, R173, c[0x0][0x248] ;  /* 0x00009200acac4625 */ /* 0x000fcc00078e00ad */
[----:B------:R-:W-:-:S05]  /*7300*/  @P3 MOV R168, 0x10 ;  /* 0x0000001000a83802 */ /* 0x000fca0000000f00 */
[----:B------:R-:W-:-:S05]  /*7310*/  @P3 IMAD.WIDE.U32 R168, R12, R168, c[0x0][0x258] ;  /* 0x000096000ca83625 */ /* 0x000fca00078e00a8 */
[----:B------:R0:W-:Y:S01]  /*7320*/  @P3 STG.E.128 [R168.64], R160 ;  /* 0x000000a0a8003986 */ /* 0x0001e2000c101d04 */
[----:B------:R-:W-:Y:S05]  /*7330*/  @!P4 BRA `(.L_x_10485) ;  /* 0x000000800000c947 */ /* 0x000fea0003800000 */
[----:B------:R-:W-:Y:S01]  /*7340*/  FMUL.FTZ R10, R171, c[0x0][0x1ec] ;  /* 0x00007b00ab0a7a20 */ /* 0x000fe20000410000 */
[----:B------:R-:W-:Y:S01]  /*7350*/  LOP3.LUT P3, RZ, R0, 0xff000000, RZ, 0xc0, !PT ;  /* 0xff00000000ff7812 */ /* 0x000fe2000786c0ff */
[----:B------:R-:W-:Y:S02]  /*7360*/  HFMA2.MMA R167, -RZ, RZ, 0, 0 ;  /* 0x00000000ffa77435 */ /* 0x000fe400000001ff */
[----:B------:R-:W-:-:S04]  /*7370*/  FMUL.FTZ R10, R10, c[0x0][0x1e8] ;  /* 0x00007a000a0a7a20 */ /* 0x000fc80000410000 */
[----:B------:R-:W-:-:S05]  /*7380*/  FMUL.FTZ R12, R159, R10 ;  /* 0x0000000a9f0c7220 */ /* 0x000fca0000410000 */
[----:B------:R-:W-:Y:S01]  /*7390*/  FSEL R12, R12, RZ, P3 ;  /* 0x000000ff0c0c7208 */ /* 0x000fe20001800000 */
[----:B------:R-:W-:-:S04]  /*73a0*/  @P3 FMUL.FTZ R167, R236, R10 ;  /* 0x0000000aeca73220 */ /* 0x000fc80000410000 */
[----:B------:R-:W-:Y:S02]  /*73b0*/  FADD.FTZ R31, R31, R12 ;  /* 0x0000000c1f1f7221 */ /* 0x000fe40000010000 */
.L_x_10485:
[----:B------:R-:W-:Y:S05]  /*73c0*/  BSYNC B1 ;  /* 0x0000000000017941 */ /* 0x000fea0003800000 */
.L_x_10484:
[----:B------:R2:W-:Y:S02]  /*73d0*/  @P4 STG.E.128 [R172.64], R164 ;  /* 0x000000a4ac004986 */ /* 0x0005e4000c101d04 */
.L_x_10469:
[----:B------:R-:W-:Y:S05]  /*73e0*/  BSYNC B0 ;  /* 0x0000000000007941 */ /* 0x000fea0003800000 */
.L_x_10468:
[----:B------:R-:W-:Y:S02]  /*73f0*/  LOP3.LUT P3, RZ, R234, 0xff, RZ, 0xc0, !PT ;  /* 0x000000ffeaff7812 */ /* 0x000fe4000786c0ff */
[----:B------:R-:W-:Y:S02]  /*7400*/  IADD3 R11, R11, c[0x0][0x160], RZ ;  /* 0x000058000b0b7a10 */ /* 0x000fe40007ffe0ff */
[----:B------:R-:W-:Y:S02]  /*7410*/  SEL R234, RZ, 0x1, P3 ;  /* 0x00000001ffea7807 */ /* 0x000fe40001800000 */
[----:B------:R-:W-:-:S13]  /*7420*/  ISETP.GE.AND P3, PT, R11, c[0x0][0x164], PT ;  /* 0x000059000b007a0c */ /* 0x000fda0003f66270 */
[----:B012--5:R-:W-:Y:S01]  /*7430*/  @P3 CALL.REL.NOINC `(.L_x_10306) ;  /* 0x0000001000003944 */ /* 0x027fe20003c00000 */
[----:B------:R-:W-:Y:S05]  /*7440*/  BRA `(.L_x_10486) ;  /* 0xffff9e2000007947 */ /* 0x000fea000383ffff */
.L_x_10306:
[----:B------:R-:W0:Y:S01]  /*7450*/  S2UR UR6, SR_CTAID.X ;  /* 0x00000000000679c3 */ /* 0x000e220000002500 */
[----:B-----5:R-:W0:Y:S01]  /*7460*/  S2R R2, SR_TID.X ;  /* 0x0000000000027919 */ /* 0x020e220000002100 */
[C---:B------:R-:W-:Y:S02]  /*7470*/  LOP3.LUT P3, RZ, R9.reuse, 0xffffff80, RZ, 0xc0, !PT ;  /* 0xffffff8009ff7812 */ /* 0x040fe4000786c0ff */
[C---:B------:R-:W-:Y:S02]  /*7480*/  ISETP.GE.U32.AND P5, PT, R9.reuse, 0x100, PT ;  /* 0x000001000900780c */ /* 0x040fe40003fa6070 */
[----:B------:R-:W-:Y:S02]  /*7490*/  ISETP.GE.U32.AND P4, PT, R9, 0x180, PT ;  /* 0x000001800900780c */ /* 0x000fe40003f86070 */
[----:B------:R-:W-:-:S07]  /*74a0*/  @P0 MOV R27, 0x10 ;  /* 0x00000010001b0802 */ /* 0x000fce0000000f00 */
[----:B------:R-:W-:Y:S02]  /*74b0*/  @P3 MOV R7, 0x10 ;  /* 0x0000001000073802 */ /* 0x000fe40000000f00 */
[----:B------:R-:W-:Y:S02]  /*74c0*/  @P5 MOV R15, 0x10 ;  /* 0x00000010000f5802 */ /* 0x000fe40000000f00 */
[----:B------:R-:W-:Y:S01]  /*74d0*/  @P4 IMAD.MOV.U32 R19, RZ, RZ, 0x10 ;  /* 0x00000010ff134424 */ /* 0x000fe200078e00ff */
        /* <DEDUP_REMOVED lines=67> */
.L_x_10338:
[----:B------:R-:W-:Y:S01]  /*7910*/  HFMA2.MMA R175, -RZ, RZ, 0, 1.847743988037109375e-06 ;  /* 0x0000001fffaf7435 */ /* 0x000fe200000001ff */
[----:B------:R-:W-:Y:S01]  /*7920*/  MOV R169, R200 ;  /* 0x000000c800a97202 */ /* 0x000fe20000000f00 */
[----:B------:R-:W-:Y:S01]  /*7930*/  IMAD.MOV.U32 R170, RZ, RZ, 0x10 ;  /* 0x00000010ffaa7424 */ /* 0x000fe200078e00ff */
[----:B------:R-:W-:-:S02]  /*7940*/  MOV R174, 0xffffffff ;  /* 0xffffffff00ae7802 */ /* 0x000fc40000000f00 */
[----:B------:R-:W-:Y:S02]  /*7950*/  MOV R168, 0x7970 ;  /* 0x0000797000a87802 */ /* 0x000fe40000000f00 */
[----:B-----5:R-:W-:Y:S05]  /*7960*/  CALL.REL.NOINC `($__internal_177_$__cuda_sm70_shflsync_down_p) ;  /* 0x0000046000007944 */ /* 0x020fea0003c00000 */
[----:B-1----:R-:W-:Y:S01]  /*7970*/  MOV R171, R170 ;  /* 0x000000aa00ab7202 */ /* 0x002fe20000000f00 */
[----:B------:R-:W-:Y:S05]  /*7980*/  BRA `(.L_x_10487) ;  /* 0xffffbb2000007947 */ /* 0x000fea000383ffff */
.L_x_10339:
[----:B------:R-:W-:Y:S01]  /*7990*/  HFMA2.MMA R170, -RZ, RZ, 0, 9.5367431640625e-07 ;  /* 0x00000010ffaa7435 */ /* 0x000fe200000001ff */
[----:B------:R-:W-:Y:S01]  /*79a0*/  MOV R169, R199 ;  /* 0x000000c700a97202 */ /* 0x000fe20000000f00 */
[----:B------:R-:W-:Y:S01]  /*79b0*/  IMAD.MOV.U32 R174, RZ, RZ, -0x1 ;  /* 0xffffffffffae7424 */ /* 0x000fe200078e00ff */
[----:B------:R-:W-:Y:S02]  /*79c0*/  MOV R175, 0x1f ;  /* 0x0000001f00af7802 */ /* 0x000fe40000000f00 */
[----:B------:R-:W-:Y:S02]  /*79d0*/  MOV R168, 0x79f0 ;  /* 0x000079f000a87802 */ /* 0x000fe40000000f00 */
[----:B01---5:R-:W-:Y:S05]  /*79e0*/  CALL.REL.NOINC `($__internal_177_$__cuda_sm70_shflsync_down_p) ;  /* 0x000003e000007944 */ /* 0x023fea0003c00000 */
[----:B------:R-:W-:Y:S01]  /*79f0*/  FADD.FTZ R200, R171, R200 ;  /* 0x000000c8abc87221 */ /* 0x000fe20000010000 */
[----:B------:R-:W-:Y:S01]  /*7a00*/  MOV R175, 0x1f ;  /* 0x0000001f00af7802 */ /* 0x000fe20000000f00 */
[----:B-1----:R-:W-:Y:S01]  /*7a10*/  FADD.FTZ R199, R199, R170 ;  /* 0x000000aac7c77221 */ /* 0x002fe20000010000 */
[----:B------:R-:W-:Y:S01]  /*7a20*/  HFMA2.MMA R170, -RZ, RZ, 0, 4.76837158203125e-07 ;  /* 0x00000008ffaa7435 */ /* 0x000fe200000001ff */
[----:B------:R-:W-:-:S02]  /*7a30*/  MOV R174, 0xffffffff ;  /* 0xffffffff00ae7802 */ /* 0x000fc40000000f00 */
[----:B------:R-:W-:Y:S02]  /*7a40*/  MOV R169, R200 ;  /* 0x000000c800a97202 */ /* 0x000fe40000000f00 */
[----:B------:R-:W-:Y:S02]  /*7a50*/  MOV R168, 0x7a70 ;  /* 0x00007a7000a87802 */ /* 0x000fe40000000f00 */
[----:B------:R-:W-:Y:S05]  /*7a60*/  CALL.REL.NOINC `($__internal_177_$__cuda_sm70_shflsync_down_p) ;  /* 0x0000036000007944 */ /* 0x000fea0003c00000 */
[----:B------:R-:W-:Y:S01]  /*7a70*/  HFMA2.MMA R175, -RZ, RZ, 0, 1.847743988037109375e-06 ;  /* 0x0000001fffaf7435 */ /* 0x000fe200000001ff */
[----:B-1----:R-:W-:Y:S01]  /*7a80*/  MOV R171, R170 ;  /* 0x000000aa00ab7202 */ /* 0x002fe20000000f00 */
[----:B------:R-:W-:Y:S01]  /*7a90*/  IMAD.MOV.U32 R170, RZ, RZ, 0x8 ;  /* 0x00000008ffaa7424 */ /* 0x000fe200078e00ff */
[----:B------:R-:W-:Y:S02]  /*7aa0*/  MOV R169, R199 ;  /* 0x000000c700a97202 */ /* 0x000fe40000000f00 */
[----:B------:R-:W-:Y:S02]  /*7ab0*/  MOV R174, 0xffffffff ;  /* 0xffffffff00ae7802 */ /* 0x000fe40000000f00 */
[----:B------:R-:W-:Y:S02]  /*7ac0*/  MOV R168, 0x7ae0 ;  /* 0x00007ae000a87802 */ /* 0x000fe40000000f00 */
[----:B------:R-:W-:Y:S05]  /*7ad0*/  CALL.REL.NOINC `($__internal_177_$__cuda_sm70_shflsync_down_p) ;  /* 0x000002f000007944 */ /* 0x000fea0003c00000 */
[----:B------:R-:W-:Y:S01]  /*7ae0*/  FADD.FTZ R200, R171, R200 ;  /* 0x000000c8abc87221 */ /* 0x000fe20000010000 */
[----:B------:R-:W-:Y:S01]  /*7af0*/  MOV R175, 0x1f ;  /* 0x0000001f00af7802 */ /* 0x000fe20000000f00 */
[----:B-1----:R-:W-:Y:S01]  /*7b00*/  FADD.FTZ R199, R199, R170 ;  /* 0x000000aac7c77221 */ /* 0x002fe20000010000 */
[----:B------:R-:W-:Y:S01]  /*7b10*/  HFMA2.MMA R170, -RZ, RZ, 0, 2.384185791015625e-07 ;  /* 0x00000004ffaa7435 */ /* 0x000fe200000001ff */
[----:B------:R-:W-:-:S02]  /*7b20*/  MOV R174, 0xffffffff ;  /* 0xffffffff00ae7802 */ /* 0x000fc40000000f00 */
[----:B------:R-:W-:Y:S02]  /*7b30*/  MOV R169, R200 ;  /* 0x000000c800a97202 */ /* 0x000fe40000000f00 */
[----:B------:R-:W-:Y:S02]  /*7b40*/  MOV R168, 0x7b60 ;  /* 0x00007b6000a87802 */ /* 0x000fe40000000f00 */
[----:B------:R-:W-:Y:S05]  /*7b50*/  CALL.REL.NOINC `($__internal_177_$__cuda_sm70_shflsync_down_p) ;  /* 0x0000027000007944 */ /* 0x000fea0003c00000 */
[----:B-1----:R-:W-:Y:S01]  /*7b60*/  MOV R171, R170 ;  /* 0x000000aa00ab7202 */ /* 0x002fe20000000f00 */
[----:B------:R-:W-:Y:S01]  /*7b70*/  HFMA2.MMA R170, -RZ, RZ, 0, 2.384185791015625e-07 ;  /* 0x00000004ffaa7435 */ /* 0x000fe200000001ff */
[----:B------:R-:W-:Y:S01]  /*7b80*/  IMAD.MOV.U32 R169, RZ, RZ, R199 ;  /* 0x000000ffffa97224 */ /* 0x000fe200078e00c7 */
[----:B------:R-:W-:Y:S02]  /*7b90*/  MOV R175, 0x1f ;  /* 0x0000001f00af7802 */ /* 0x000fe40000000f00 */
[----:B------:R-:W-:Y:S02]  /*7ba0*/  MOV R174, 0xffffffff ;  /* 0xffffffff00ae7802 */ /* 0x000fe40000000f00 */
[----:B------:R-:W-:Y:S02]  /*7bb0*/  MOV R168, 0x7bd0 ;  /* 0x00007bd000a87802 */ /* 0x000fe40000000f00 */
[----:B------:R-:W-:Y:S05]  /*7bc0*/  CALL.REL.NOINC `($__internal_177_$__cuda_sm70_shflsync_down_p) ;  /* 0x0000020000007944 */ /* 0x000fea0003c00000 */
[----:B------:R-:W-:Y:S01]  /*7bd0*/  FADD.FTZ R200, R171, R200 ;  /* 0x000000c8abc87221 */ /* 0x000fe20000010000 */
[----:B------:R-:W-:Y:S01]  /*7be0*/  MOV R175, 0x1f ;  /* 0x0000001f00af7802 */ /* 0x000fe20000000f00 */
[----:B-1----:R-:W-:Y:S01]  /*7bf0*/  FADD.FTZ R199, R199, R170 ;  /* 0x000000aac7c77221 */ /* 0x002fe20000010000 */
[----:B------:R-:W-:Y:S01]  /*7c00*/  HFMA2.MMA R170, -RZ, RZ, 0, 1.1920928955078125e-07 ;  /* 0x00000002ffaa7435 */ /* 0x000fe200000001ff */
[----:B------:R-:W-:-:S02]  /*7c10*/  MOV R174, 0xffffffff ;  /* 0xffffffff00ae7802 */ /* 0x000fc40000000f00 */
[----:B------:R-:W-:Y:S02]  /*7c20*/  MOV R169, R200 ;  /* 0x000000c800a97202 */ /* 0x000fe40000000f00 */
[----:B------:R-:W-:Y:S02]  /*7c30*/  MOV R168, 0x7c50 ;  /* 0x00007c5000a87802 */ /* 0x000fe40000000f00 */
[----:B------:R-:W-:Y:S05]  /*7c40*/  CALL.REL.NOINC `($__internal_177_$__cuda_sm70_shflsync_down_p) ;  /* 0x0000018000007944 */ /* 0x000fea0003c00000 */
[----:B-1----:R-:W-:Y:S01]  /*7c50*/  IMAD.MOV.U32 R171, RZ, RZ, R170 ;  /* 0x000000ffffab7224 */ /* 0x002fe200078e00aa */
[----:B------:R-:W-:Y:S01]  /*7c60*/  HFMA2.MMA R170, -RZ, RZ, 0, 1.1920928955078125e-07 ;  /* 0x00000002ffaa7435 */ /* 0x000fe200000001ff */
[----:B------:R-:W-:Y:S02]  /*7c70*/  MOV R169, R199 ;  /* 0x000000c700a97202 */ /* 0x000fe40000000f00 */
[----:B------:R-:W-:Y:S02]  /*7c80*/  MOV R175, 0x1f ;  /* 0x0000001f00af7802 */ /* 0x000fe40000000f00 */
[----:B------:R-:W-:Y:S02]  /*7c90*/  MOV R174, 0xffffffff ;  /* 0xffffffff00ae7802 */ /* 0x000fe40000000f00 */
[----:B------:R-:W-:-:S02]  /*7ca0*/  MOV R168, 0x7cc0 ;  /* 0x00007cc000a87802 */ /* 0x000fc40000000f00 */
[----:B------:R-:W-:Y:S05]  /*7cb0*/  CALL.REL.NOINC `($__internal_177_$__cuda_sm70_shflsync_down_p) ;  /* 0x0000011000007944 */ /* 0x000fea0003c00000 */
[----:B------:R-:W-:Y:S01]  /*7cc0*/  FADD.FTZ R200, R171, R200 ;  /* 0x000000c8abc87221 */ /* 0x000fe20000010000 */
[----:B------:R-:W-:Y:S01]  /*7cd0*/  MOV R175, 0x1f ;  /* 0x0000001f00af7802 */ /* 0x000fe20000000f00 */
[----:B-1----:R-:W-:Y:S01]  /*7ce0*/  FADD.FTZ R199, R199, R170 ;  /* 0x000000aac7c77221 */ /* 0x002fe20000010000 */
[----:B------:R-:W-:Y:S01]  /*7cf0*/  HFMA2.MMA R170, -RZ, RZ, 0, 5.9604644775390625e-08 ;  /* 0x00000001ffaa7435 */ /* 0x000fe200000001ff */
[----:B------:R-:W-:Y:S01]  /*7d00*/  MOV R174, 0xffffffff ;  /* 0xffffffff00ae7802 */ /* 0x000fe20000000f00 */
[----:B------:R-:W-:Y:S01]  /*7d10*/  IMAD.MOV.U32 R169, RZ, RZ, R200 ;  /* 0x000000ffffa97224 */ /* 0x000fe200078e00c8 */
[----:B------:R-:W-:-:S03]  /*7d20*/  MOV R168, 0x7d40 ;  /* 0x00007d4000a87802 */ /* 0x000fc60000000f00 */
[----:B------:R-:W-:Y:S05]  /*7d30*/  CALL.REL.NOINC `($__internal_177_$__cuda_sm70_shflsync_down_p) ;  /* 0x0000009000007944 */ /* 0x000fea0003c00000 */
[----:B-1----:R-:W-:Y:S01]  /*7d40*/  MOV R171, R170 ;  /* 0x000000aa00ab7202 */ /* 0x002fe20000000f00 */
[----:B------:R-:W-:Y:S01]  /*7d50*/  HFMA2.MMA R170, -RZ, RZ, 0, 5.9604644775390625e-08 ;  /* 0x00000001ffaa7435 */ /* 0x000fe200000001ff */
[----:B------:R-:W-:-:S02]  /*7d60*/  MOV R169, R199 ;  /* 0x000000c700a97202 */ /* 0x000fc40000000f00 */
[----:B------:R-:W-:Y:S02]  /*7d70*/  MOV R175, 0x1f ;  /* 0x0000001f00af7802 */ /* 0x000fe40000000f00 */
[----:B------:R-:W-:Y:S02]  /*7d80*/  MOV R174, 0xffffffff ;  /* 0xffffffff00ae7802 */ /* 0x000fe40000000f00 */
[----:B------:R-:W-:Y:S02]  /*7d90*/  MOV R168, 0x7db0 ;  /* 0x00007db000a87802 */ /* 0x000fe40000000f00 */
[----:B------:R-:W-:Y:S05]  /*7da0*/  CALL.REL.NOINC `($__internal_177_$__cuda_sm70_shflsync_down_p) ;  /* 0x0000002000007944 */ /* 0x000fea0003c00000 */
[----:B-1----:R-:W-:Y:S01]  /*7db0*/  MOV R169, R170 ;  /* 0x000000aa00a97202 */ /* 0x002fe20000000f00 */
[----:B------:R-:W-:Y:S05]  /*7dc0*/  BRA `(.L_x_10488) ;  /* 0xffffb80000007947 */ /* 0x000fea000383ffff */
        .weak           $__internal_177_$__cuda_sm70_shflsync_down_p
        .type           $__internal_177_$__cuda_sm70_shflsync_down_p,@function
        .size           $__internal_177_$__cuda_sm70_shflsync_down_p,(.L_x_11911 - $__internal_177_$__cuda_sm70_shflsync_down_p)
$__internal_177_$__cuda_sm70_shflsync_down_p:
[----:B------:R-:W-:Y:S04]  /*7dd0*/  WARPSYNC R174 ;  /* 0x000000ae00007348 */ /* 0x000fe80003800000 */
[----:B------:R0:W1:Y:S02]  /*7de0*/  SHFL.DOWN PT, R170, R169, R170, R175 ;  /* 0x080000aaa9aa7389 */ /* 0x00006400000e00af */
[----:B0-----:R-:W-:-:S06]  /*7df0*/  HFMA2.MMA R169, -RZ, RZ, 0, 0 ;  /* 0x00000000ffa97435 */ /* 0x001fcc00000001ff */
[----:B------:R-:W-:Y:S05]  /*7e00*/  RET.REL.NODEC R168 `(_ZN10layer_norm13ln_bwd_kernelINS_13Kernel_traitsI6__halfffffjLj4096ELj1ELj1ELj4ELj16ENS_18Kernel_traits_baseILj4096ES2_ffffjLj128EEEEELb1ELb1ELb1ELb0EEEvNS_9BwdParamsE) ;  /* 0xffff81f0a8007950 */ /* 0x000fea0003c3ffff */
.L_x_10489:
        /* <DEDUP_REMOVED lines=15> */
.L_x_11911:


//--------------------- .text._ZN10layer_norm22ln_bwd_finalize_kernelINS_22Kernel_traits_finalizeILj4096E6__halfffffjLb1ELj1024ELj4ENS_18Kernel_traits_baseILj4096ES2_ffffjLj1024EEEEELb1ELb1EEEvNS_9BwdParamsE --------------------------
	.section	.text._ZN10layer_norm22ln_bwd_finalize_kernelINS_22Kernel_traits_finalizeILj4096E6__halfffffjLb1ELj1024ELj4ENS_18Kernel_traits_baseILj4096ES2_ffffjLj1024EEEEELb1ELb1EEEvNS_9BwdParamsE,"ax",@progbits
	.sectioninfo	@"SHI_REGISTERS=32"
	.align	128
        .global         _ZN10layer_norm22ln_bwd_finalize_kernelINS_22Kernel_traits_finalizeILj4096E6__halfffffjLb1ELj1024ELj4ENS_18Kernel_traits_baseILj4096ES2_ffffjLj1024EEEEELb1ELb1EEEvNS_9BwdParamsE
        .type           _ZN10layer_norm22ln_bwd_finalize_kernelINS_22Kernel_traits_finalizeILj4096E6__halfffffjLb1ELj1024ELj4ENS_18Kernel_traits_baseILj4096ES2_ffffjLj1024EEEEELb1ELb1EEEvNS_9BwdParamsE,@function
        .size           _ZN10layer_norm22ln_bwd_finalize_kernelINS_22Kernel_traits_finalizeILj4096E6__halfffffjLb1ELj1024ELj4ENS_18Kernel_traits_baseILj4096ES2_ffffjLj1024EEEEELb1ELb1EEEvNS_9BwdParamsE,(.L_x_11912 - _ZN10layer_norm22ln_bwd_finalize_kernelINS_22Kernel_traits_finalizeILj4096E6__halfffffjLb1ELj1024ELj4ENS_18Kernel_traits_baseILj4096ES2_ffffjLj1024EEEEELb1ELb1EEEvNS_9BwdParamsE)
        .other          _ZN10layer_norm22ln_bwd_finalize_kernelINS_22Kernel_traits_finalizeILj4096E6__halfffffjLb1ELj1024ELj4ENS_18Kernel_traits_baseILj4096ES2_ffffjLj1024EEEEELb1ELb1EEEvNS_9BwdParamsE,@"STO_CUDA_ENTRY STV_DEFAULT"
_ZN10layer_norm22ln_bwd_finalize_kernelINS_22Kernel_traits_finalizeILj4096E6__halfffffjLb1ELj1024ELj4ENS_18Kernel_traits_baseILj4096ES2_ffffjLj1024EEEEELb1ELb1EEEvNS_9BwdParamsE:
.text._ZN10layer_norm22ln_bwd_finalize_kernelINS_22Kernel_traits_finalizeILj4096E6__halfffffjLb1ELj1024ELj4ENS_18Kernel_traits_baseILj4096ES2_ffffjLj1024EEEEELb1ELb1EEEvNS_9BwdParamsE:
        /* <DEDUP_REMOVED lines=19> */
.L_x_10502:
        /* <DEDUP_REMOVED lines=32> */
.L_x_10494:
        /* <DEDUP_REMOVED lines=47> */
.L_x_10493:
[----:B------:R-:W-:Y:S05]  /*0620*/  BSYNC B1 ;  /* 0x0000000000017941 */ /* 0x000fea0003800000 */
.L_x_10492:
        /* <DEDUP_REMOVED lines=29> */
.L_x_10496:
[----:B------:R-:W-:Y:S05]  /*0800*/  BSYNC B1 ;  /* 0x0000000000017941 */ /* 0x000fea0003800000 */
.L_x_10495:
        /* <DEDUP_REMOVED lines=13> */
.L_x_10491:
[----:B------:R-:W-:Y:S05]  /*08e0*/  BSYNC B0 ;  /* 0x0000000000007941 */ /* 0x000fea0003800000 */
.L_x_10490:
        /* <DEDUP_REMOVED lines=12> */
.L_x_10503:
        /* <DEDUP_REMOVED lines=27> */
.L_x_10504:
        /* <DEDUP_REMOVED lines=9> */
.L_x_10497:
        /* <DEDUP_REMOVED lines=19> */
.L_x_10501:
[----:B------:R-:W-:Y:S05]  /*0d20*/  BSYNC B0 ;  /* 0x0000000000007941 */ /* 0x000fea0003800000 */
.L_x_10500:
[C---:B------:R-:W-:Y:S02]  /*0d30*/  ISETP.GT.U32.AND P1, PT, R4.reuse, -0x1001, PT ;  /* 0xffffefff0400780c */ /* 0x040fe40003f24070 */
[----:B------:R-:W-:-:S02]  /*0d40*/  IADD3 R4, R4, 0x1000, RZ ;  /* 0x0000100004047810 */ /* 0x000fc40007ffe0ff */
[----:B------:R-:W-:-:S09]  /*0d50*/  IADD3 R5, R5, 0x800, RZ ;  /* 0x0000080005057810 */ /* 0x000fd20007ffe0ff */
[----:B012---:R-:W-:Y:S05]  /*0d60*/  @P1 BRA `(.L_x_10502) ;  /* 0xfffff3c000001947 */ /* 0x007fea000383ffff */
[----:B------:R-:W-:Y:S05]  /*0d70*/  EXIT ;  /* 0x000000000000794d */ /* 0x000fea0003800000 */
.L_x_10498:
[----:B------:R-:W-:Y:S01]  /*0d80*/  HFMA2.MMA R14, -RZ, RZ, 0, 1.847743988037109375e-06 ;  /* 0x0000001fff0e7435 */ /* 0x000fe200000001ff */
[----:B---3--:R-:W-:Y:S01]  /*0d90*/  IMAD.MOV.U32 R18, RZ, RZ, R10 ;  /* 0x000000ffff127224 */ /* 0x008fe200078e000a */
[----:B------:R-:W-:Y:S01]  /*0da0*/  MOV R17, 0x1 ;  /* 0x0000000100117802 */ /* 0x000fe20000000f00 */
[----:B------:R-:W-:Y:S01]  /*0db0*/  IMAD.MOV.U32 R19, RZ, RZ, -0x1 ;  /* 0xffffffffff137424 */ /* 0x000fe200078e00ff */
[----:B------:R-:W-:Y:S02]  /*0dc0*/  MOV R8, 0xde0 ;  /* 0x00000de000087802 */ /* 0x000fe40000000f00 */
[----:B012---:R-:W-:Y:S05]  /*0dd0*/  CALL.REL.NOINC `($__internal_178_$__cuda_sm70_shflsync_bfly_p) ;  /* 0x0000059000007944 */ /* 0x007fea0003c00000 */
[----:B01----:R-:W-:Y:S05]  /*0de0*/  BRA `(.L_x_10503) ;  /* 0xfffffbc000007947 */ /* 0x003fea000383ffff */
.L_x_10499:
[----:B------:R-:W-:Y:S01]  /*0df0*/  HFMA2.MMA R14, -RZ, RZ, 0, 1.847743988037109375e-06 ;  /* 0x0000001fff0e7435 */ /* 0x000fe200000001ff */
[----:B------:R-:W-:Y:S01]  /*0e00*/  MOV R17, 0x2 ;  /* 0x0000000200117802 */ /* 0x000fe20000000f00 */
[----:B------:R-:W-:Y:S01]  /*0e10*/  IMAD.MOV.U32 R19, RZ, RZ, -0x1 ;  /* 0xffffffffff137424 */ /* 0x000fe200078e00ff */
[----:B------:R-:W-:-:S03]  /*0e20*/  MOV R8, 0xe40 ;  /* 0x00000e4000087802 */ /* 0x000fc60000000f00 */
[----:B0123--:R-:W-:Y:S05]  /*0e30*/  CALL.REL.NOINC `($__internal_178_$__cuda_sm70_shflsync_bfly_p) ;  /* 0x0000053000007944 */ /* 0x00ffea0003c00000 */
[----:B01----:R-:W-:Y:S01]  /*0e40*/  FADD.FTZ R18, R18, R14 ;  /* 0x0000000e12127221 */ /* 0x003fe20000010000 */
[----:B------:R-:W-:Y:S01]  /*0e50*/  HFMA2.MMA R14, -RZ, RZ, 0, 1.847743988037109375e-06 ;  /* 0x0000001fff0e7435 */ /* 0x000fe200000001ff */
[----:B------:R-:W-:Y:S01]  /*0e60*/  MOV R17, 0x4 ;  /* 0x0000000400117802 */ /* 0x000fe20000000f00 */
[----:B------:R-:W-:Y:S01]  /*0e70*/  IMAD.MOV.U32 R19, RZ, RZ, -0x1 ;  /* 0xffffffffff137424 */ /* 0x000fe200078e00ff */
[----:B------:R-:W-:-:S03]  /*0e80*/  MOV R8, 0xea0 ;  /* 0x00000ea000087802 */ /* 0x000fc60000000f00 */
[----:B------:R-:W-:Y:S05]  /*0e90*/  CALL.REL.NOINC `($__internal_178_$__cuda_sm70_shflsync_bfly_p) ;  /* 0x000004d000007944 */ /* 0x000fea0003c00000 */
[----:B01----:R-:W-:Y:S01]  /*0ea0*/  FADD.FTZ R18, R18, R14 ;  /* 0x0000000e12127221 */ /* 0x003fe20000010000 */
[----:B------:R-:W-:Y:S01]  /*0eb0*/  HFMA2.MMA R14, -RZ, RZ, 0, 1.847743988037109375e-06 ;  /* 0x0000001fff0e7435 */ /* 0x000fe200000001ff */
[----:B------:R-:W-:Y:S01]  /*0ec0*/  MOV R17, 0x8 ;  /* 0x0000000800117802 */ /* 0x000fe20000000f00 */
[----:B------:R-:W-:Y:S01]  /*0ed0*/  IMAD.MOV.U32 R19, RZ, RZ, -0x1 ;  /* 0xffffffffff137424 */ /* 0x000fe200078e00ff */
[----:B------:R-:W-:-:S03]  /*0ee0*/  MOV R8, 0xf00 ;  /* 0x00000f0000087802 */ /* 0x000fc60000000f00 */
[----:B------:R-:W-:Y:S05]  /*0ef0*/  CALL.REL.NOINC `($__internal_178_$__cuda_sm70_shflsync_bfly_p) ;  /* 0x0000047000007944 */ /* 0x000fea0003c00000 */
[----:B-1----:R-:W-:Y:S01]  /*0f00*/  FADD.FTZ R10, R18, R14 ;  /* 0x0000000e120a7221 */ /* 0x002fe20000010000 */
[----:B------:R-:W-:Y:S01]  /*0f10*/  HFMA2.MMA R14, -RZ, RZ, 0, 1.847743988037109375e-06 ;  /* 0x0000001fff0e7435 */ /* 0x000fe200000001ff */
[----:B0-----:R-:W-:Y:S01]  /*0f20*/  MOV R17, 0x10 ;  /* 0x0000001000117802 */ /* 0x001fe20000000f00 */
[----:B------:R-:W-:Y:S01]  /*0f30*/  IMAD.MOV.U32 R19, RZ, RZ, -0x1 ;  /* 0xffffffffff137424 */ /* 0x000fe200078e00ff */
[----:B------:R-:W-:-:S02]  /*0f40*/  MOV R8, 0xf70 ;  /* 0x00000f7000087802 */ /* 0x000fc40000000f00 */
[----:B------:R-:W-:Y:S02]  /*0f50*/  MOV R18, R10 ;  /* 0x0000000a00127202 */ /* 0x000fe40000000f00 */
[----:B------:R-:W-:Y:S05]  /*0f60*/  CALL.REL.NOINC `($__internal_178_$__cuda_sm70_shflsync_bfly_p) ;  /* 0x0000040000007944 */ /* 0x000fea0003c00000 */
[----:B0-----:R-:W-:Y:S01]  /*0f70*/  HFMA2.MMA R17, -RZ, RZ, 0, 5.9604644775390625e-08 ;  /* 0x00000001ff117435 */ /* 0x001fe200000001ff */
[----:B-1----:R-:W-:Y:S01]  /*0f80*/  MOV R13, R14 ;  /* 0x0000000e000d7202 */ /* 0x002fe20000000f00 */
[----:B------:R-:W-:Y:S01]  /*0f90*/  IMAD.MOV.U32 R18, RZ, RZ, R15 ;  /* 0x000000ffff127224 */ /* 0x000fe200078e000f */
[----:B------:R-:W-:Y:S01]  /*0fa0*/  MOV R14, 0x1f ;  /* 0x0000001f000e7802 */ /* 0x000fe20000000f00 */
[----:B------:R-:W-:Y:S01]  /*0fb0*/  IMAD.MOV.U32 R19, RZ, RZ, -0x1 ;  /* 0xffffffffff137424 */ /* 0x000fe200078e00ff */
[----:B------:R-:W-:Y:S02]  /*0fc0*/  MOV R8, 0xfe0 ;  /* 0x00000fe000087802 */ /* 0x000fe40000000f00 */
[----:B------:R-:W-:Y:S05]  /*0fd0*/  CALL.REL.NOINC `($__internal_178_$__cuda_sm70_shflsync_bfly_p) ;  /* 0x0000039000007944 */ /* 0x000fea0003c00000 */
[----:B0-----:R-:W-:Y:S01]  /*0fe0*/  HFMA2.MMA R17, -RZ, RZ, 0, 1.1920928955078125e-07 ;  /* 0x00000002ff117435 */ /* 0x001fe200000001ff */
[----:B-1----:R-:W-:Y:S01]  /*0ff0*/  FADD.FTZ R18, R15, R14 ;  /* 0x0000000e0f127221 */ /* 0x002fe20000010000 */
[----:B------:R-:W-:Y:S01]  /*1000*/  MOV R14, 0x1f ;  /* 0x0000001f000e7802 */ /* 0x000fe20000000f00 */
[----:B------:R-:W-:Y:S01]  /*1010*/  IMAD.MOV.U32 R19, RZ, RZ, -0x1 ;  /* 0xffffffffff137424 */ /* 0x000fe200078e00ff */
[----:B------:R-:W-:Y:S02]  /*1020*/  MOV R8, 0x1040 ;  /* 0x0000104000087802 */ /* 0x000fe40000000f00 */
[----:B------:R-:W-:Y:S05]  /*1030*/  CALL.REL.NOINC `($__internal_178_$__cuda_sm70_shflsync_bfly_p) ;  /* 0x0000033000007944 */ /* 0x000fea0003c00000 */
[----:B0-----:R-:W-:Y:S01]  /*1040*/  HFMA2.MMA R17, -RZ, RZ, 0, 2.384185791015625e-07 ;  /* 0x00000004ff117435 */ /* 0x001fe200000001ff */
[----:B-1----:R-:W-:Y:S01]  /*1050*/  FADD.FTZ R18, R18, R14 ;  /* 0x0000000e12127221 */ /* 0x002fe20000010000 */
[----:B------:R-:W-:Y:S01]  /*1060*/  MOV R14, 0x1f ;  /* 0x0000001f000e7802 */ /* 0x000fe20000000f00 */
[----:B------:R-:W-:Y:S01]  /*1070*/  IMAD.MOV.U32 R19, RZ, RZ, -0x1 ;  /* 0xffffffffff137424 */ /* 0x000fe200078e00ff */
[----:B------:R-:W-:-:S02]  /*1080*/  MOV R8, 0x10a0 ;  /* 0x000010a000087802 */ /* 0x000fc40000000f00 */
[----:B------:R-:W-:Y:S05]  /*1090*/  CALL.REL.NOINC `($__internal_178_$__cuda_sm70_shflsync_bfly_p) ;  /* 0x000002d000007944 */ /* 0x000fea0003c00000 */
[----:B0-----:R-:W-:Y:S01]  /*10a0*/  HFMA2.MMA R17, -RZ, RZ, 0, 4.76837158203125e-07 ;  /* 0x00000008ff117435 */ /* 0x001fe200000001ff */
[----:B-1----:R-:W-:Y:S01]  /*10b0*/  FADD.FTZ R18, R18, R14 ;  /* 0x0000000e12127221 */ /* 0x002fe20000010000 */
[----:B------:R-:W-:Y:S01]  /*10c0*/  MOV R14, 0x1f ;  /* 0x0000001f000e7802 */ /* 0x000fe20000000f00 */
[----:B------:R-:W-:Y:S01]  /*10d0*/  IMAD.MOV.U32 R19, RZ, RZ, -0x1 ;  /* 0xffffffffff137424 */ /* 0x000fe200078e00ff */
[----:B------:R-:W-:-:S02]  /*10e0*/  MOV R8, 0x1100 ;  /* 0x0000110000087802 */ /* 0x000fc40000000f00 */
[----:B------:R-:W-:Y:S05]  /*10f0*/  CALL.REL.NOINC `($__internal_178_$__cuda_sm70_shflsync_bfly_p) ;  /* 0x0000027000007944 */ /* 0x000fea0003c00000 */
[----:B-1----:R-:W-:Y:S01]  /*1100*/  FADD.FTZ R12, R18, R14 ;  /* 0x0000000e120c7221 */ /* 0x002fe20000010000 */
[----:B0-----:R-:W-:Y:S01]  /*1110*/  HFMA2.MMA R17, -RZ, RZ, 0, 9.5367431640625e-07 ;  /* 0x00000010ff117435 */ /* 0x001fe200000001ff */
[----:B------:R-:W-:Y:S01]  /*1120*/  MOV R14, 0x1f ;  /* 0x0000001f000e7802 */ /* 0x000fe20000000f00 */
[----:B------:R-:W-:Y:S01]  /*1130*/  IMAD.MOV.U32 R19, RZ, RZ, -0x1 ;  /* 0xffffffffff137424 */ /* 0x000fe200078e00ff */
[----:B------:R-:W-:-:S02]  /*1140*/  MOV R8, 0x1170 ;  /* 0x0000117000087802 */ /* 0x000fc40000000f00 */
[----:B------:R-:W-:Y:S02]  /*1150*/  MOV R18, R12 ;  /* 0x0000000c00127202 */ /* 0x000fe40000000f00 */
[----:B------:R-:W-:Y:S05]  /*1160*/  CALL.REL.NOINC `($__internal_178_$__cuda_sm70_shflsync_bfly_p) ;  /* 0x0000020000007944 */ /* 0x000fea0003c00000 */
[----:B-1----:R-:W-:Y:S01]  /*1170*/  MOV R15, R14 ;  /* 0x0000000e000f7202 */ /* 0x002fe20000000f00 */
[----:B------:R-:W-:Y:S01]  /*1180*/  HFMA2.MMA R14, -RZ, RZ, 0, 1.847743988037109375e-06 ;  /* 0x0000001fff0e7435 */ /* 0x000fe200000001ff */
[----:B0-----:R-:W-:Y:S01]  /*1190*/  MOV R18, R11 ;  /* 0x0000000b00127202 */ /* 0x001fe20000000f00 */
[----:B------:R-:W-:Y:S01]  /*11a0*/  IMAD.MOV.U32 R17, RZ, RZ, 0x1 ;  /* 0x00000001ff117424 */ /* 0x000fe200078e00ff */
[----:B------:R-:W-:Y:S02]  /*11b0*/  MOV R19, 0xffffffff ;  /* 0xffffffff00137802 */ /* 0x000fe40000000f00 */
[----:B------:R-:W-:Y:S02]  /*11c0*/  MOV R8, 0x11e0 ;  /* 0x000011e000087802 */ /* 0x000fe40000000f00 */
[----:B------:R-:W-:Y:S05]  /*11d0*/  CALL.REL.NOINC `($__internal_178_$__cuda_sm70_shflsync_bfly_p) ;  /* 0x0000019000007944 */ /* 0x000fea0003c00000 */
[----:B0-----:R-:W-:Y:S01]  /*11e0*/  HFMA2.MMA R17, -RZ, RZ, 0, 1.1920928955078125e-07 ;  /* 0x00000002ff117435 */ /* 0x001fe200000001ff */
[----:B-1----:R-:W-:Y:S01]  /*11f0*/  FADD.FTZ R18, R11, R14 ;  /* 0x0000000e0b127221 */ /* 0x002fe20000010000 */
[----:B------:R-:W-:Y:S01]  /*1200*/  MOV R19, 0xffffffff ;  /* 0xffffffff00137802 */ /* 0x000fe20000000f00 */
[----:B------:R-:W-:Y:S01]  /*1210*/  IMAD.MOV.U32 R14, RZ, RZ, 0x1f ;  /* 0x0000001fff0e7424 */ /* 0x000fe200078e00ff */
[----:B------:R-:W-:-:S02]  /*1220*/  MOV R8, 0x1240 ;  /* 0x0000124000087802 */ /* 0x000fc40000000f00 */
        /* <DEDUP_REMOVED lines=9> */
[----:B------:R-:W-:-:S02]  /*12c0*/  MOV R14, 0x1f ;  /* 0x0000001f000e7802 */ /* 0x000fc40000000f00 */
[----:B------:R-:W-:Y:S02]  /*12d0*/  MOV R19, 0xffffffff ;  /* 0xffffffff00137802 */ /* 0x000fe40000000f00 */
[----:B------:R-:W-:Y:S02]  /*12e0*/  MOV R8, 0x1300 ;  /* 0x0000130000087802 */ /* 0x000fe40000000f00 */
[----:B------:R-:W-:Y:S05]  /*12f0*/  CALL.REL.NOINC `($__internal_178_$__cuda_sm70_shflsync_bfly_p) ;  /* 0x0000007000007944 */ /* 0x000fea0003c00000 */
[----:B01----:R-:W-:Y:S01]  /*1300*/  FADD.FTZ R18, R18, R14 ;  /* 0x0000000e12127221 */ /* 0x003fe20000010000 */
[----:B------:R-:W-:Y:S01]  /*1310*/  HFMA2.MMA R14, -RZ, RZ, 0, 1.847743988037109375e-06 ;  /* 0x0000001fff0e7435 */ /* 0x000fe200000001ff */
[----:B------:R-:W-:Y:S01]  /*1320*/  IMAD.MOV.U32 R17, RZ, RZ, 0x10 ;  /* 0x00000010ff117424 */ /* 0x000fe200078e00ff */
[----:B------:R-:W-:Y:S02]  /*1330*/  MOV R19, 0xffffffff ;  /* 0xffffffff00137802 */ /* 0x000fe40000000f00 */
[----:B------:R-:W-:Y:S02]  /*1340*/  MOV R8, 0x1360 ;  /* 0x0000136000087802 */ /* 0x000fe40000000f00 */
[----:B------:R-:W-:Y:S05]  /*1350*/  CALL.REL.NOINC `($__internal_178_$__cuda_sm70_shflsync_bfly_p) ;  /* 0x0000001000007944 */ /* 0x000fea0003c00000 */
[----:B01----:R-:W-:Y:S05]  /*1360*/  BRA `(.L_x_10504) ;  /* 0xfffff7f000007947 */ /* 0x003fea000383ffff */
        .weak           $__internal_178_$__cuda_sm70_shflsync_bfly_p
        .type           $__internal_178_$__cuda_sm70_shflsync_bfly_p,@function
        .size           $__internal_178_$__cuda_sm70_shflsync_bfly_p,(.L_x_11912 - $__internal_178_$__cuda_sm70_shflsync_bfly_p)
$__internal_178_$__cuda_sm70_shflsync_bfly_p:
[----:B------:R-:W-:Y:S01]  /*1370*/  HFMA2.MMA R9, -RZ, RZ, 0, 0 ;  /* 0x00000000ff097435 */ /* 0x000fe200000001ff */
[----:B------:R-:W-:Y:S04]  /*1380*/  WARPSYNC R19 ;  /* 0x0000001300007348 */ /* 0x000fe80003800000 */
[----:B------:R0:W1:Y:S01]  /*1390*/  SHFL.BFLY PT, R14, R18, R17, R14 ;  /* 0x0c000011120e7389 */ /* 0x00006200000e000e */
[----:B------:R-:W-:Y:S05]  /*13a0*/  RET.REL.NODEC R8 `(_ZN10layer_norm22ln_bwd_finalize_kernelINS_22Kernel_traits_finalizeILj4096E6__halfffffjLb1ELj1024ELj4ENS_18Kernel_traits_baseILj4096ES2_ffffjLj1024EEEEELb1ELb1EEEvNS_9BwdParamsE) ;  /* 0xffffec5008007950 */ /* 0x000fea0003c3ffff */
.L_x_10505:
        /* <DEDUP_REMOVED lines=13> */
.L_x_11912:


//--------------------- .text._ZN10layer_norm13ln_bwd_kernelINS_13Kernel_traitsI6__halfffffjLj4096ELj1ELj1ELj4ELj16ENS_18Kernel_traits_baseILj4096ES2_ffffjLj128EEEEELb1ELb1ELb1ELb1EEEvNS_9BwdParamsE --------------------------
	.section	.text._ZN10layer_norm13ln_bwd_kernelINS_13Kernel_traitsI6__halfffffjLj4096ELj1ELj1ELj4ELj16ENS_18Kernel_traits_baseILj4096ES2_ffffjLj128EEEEELb1ELb1ELb1ELb1EEEvNS_9BwdParamsE,"ax",@progbits
	.sectioninfo	@"SHI_REGISTERS=255"
	.align	128
        .global         _ZN10layer_norm13ln_bwd_kernelINS_13Kernel_traitsI6__halfffffjLj4096ELj1ELj1ELj4ELj16ENS_18Kernel_traits_baseILj4096ES2_ffffjLj128EEEEELb1ELb1ELb1ELb1EEEvNS_9BwdParamsE
        .type           _ZN10layer_norm13ln_bwd_kernelINS_13Kernel_traitsI6__halfffffjLj4096ELj1ELj1ELj4ELj16ENS_18Kernel_traits_baseILj4096ES2_ffffjLj128EEEEELb1ELb1ELb1ELb1EEEvNS_9BwdParamsE,@function
        .size           _ZN10layer_norm13ln_bwd_kernelINS_13Kernel_traitsI6__halfffffjLj4096ELj1ELj1ELj4ELj16ENS_18Kernel_traits_baseILj4096ES2_ffffjLj128EEEEELb1ELb1ELb1ELb1EEEvNS_9BwdParamsE,(.L_x_11913 - _ZN10layer_norm13ln_bwd_kernelINS_13Kernel_traitsI6__halfffffjLj4096ELj1ELj1ELj4ELj16ENS_18Kernel_traits_baseILj4096ES2_ffffjLj128EEEEELb1ELb1ELb1ELb1EEEvNS_9BwdParamsE)
        .other          _ZN10layer_norm13ln_bwd_kernelINS_13Kernel_traitsI6__halfffffjLj4096ELj1ELj1ELj4ELj16ENS_18Kernel_traits_baseILj4096ES2_ffffjLj128EEEEELb1ELb1ELb1ELb1EEEvNS_9BwdParamsE,@"STO_CUDA_ENTRY STV_DEFAULT"
_ZN10layer_norm13ln_bwd_kernelINS_13Kernel_traitsI6__halfffffjLj4096ELj1ELj1ELj4ELj16ENS_18Kernel_traits_baseILj4096ES2_ffffjLj128EEEEELb1ELb1ELb1ELb1EEEvNS_9BwdParamsE:
.text._ZN10layer_norm13ln_bwd_kernelINS_13Kernel_traitsI6__halfffffjLj4096ELj1ELj1ELj4ELj16ENS_18Kernel_traits_baseILj4096ES2_ffffjLj128EEEEELb1ELb1ELb1ELb1EEEvNS_9BwdParamsE:
        /* <DEDUP_REMOVED lines=57> */
.L_x_10506:
        /* <DEDUP_REMOVED lines=81> */
[--C-:B------:R-:W-:Y:S01]  /*08a0*/  SHF.R.U64 R109, R18, 0x10, R19.reuse ;  /* 0x00000010126d7819 */ /* 0x100fe20000001213 */
[----:B--2---:R-:W-:Y:S01]  /*08b0*/  HADD2.F32 R2, -RZ, R9.H0_H0 ;  /* 0x20000009ff027230 */ /* 0x004fe20000004100 */
[----:B------:R1:W-:Y:S01]  /*08c0*/  STL [R1+0x90], R3 ;  /* 0x0000900301007387 */ /* 0x0003e20000100800 */
[----:B------:R-:W-:Y:S01]  /*08d0*/  SHF.R.U32.HI R108, RZ, 0x10, R19 ;  /* 0x00000010ff6c7819 */ /* 0x000fe20000011613 */
[----:B------:R-:W-:-:S02]  /*08e0*/  HADD2.F32 R113, -RZ, R113.H0_H0 ;  /* 0x20000071ff717230 */ /* 0x000fc40000004100 */
        /* <DEDUP_REMOVED lines=13> */
[--C-:B------:R-:W-:Y:S01]  /*09c0*/  SHF.R.U64 R11, R20, 0x10, R21.reuse ;  /* 0x00000010140b7819 */ /* 0x100fe20000001215 */
[----:B------:R-:W-:Y:S01]  /*09d0*/  HADD2.F32 R108, -RZ, R108.H0_H0 ;  /* 0x2000006cff6c7230 */ /* 0x000fe20000004100 */
[----:B------:R-:W-:Y:S01]  /*09e0*/  SHF.R.U32.HI R10, RZ, 0x10, R21 ;  /* 0x00000010ff0a7819 */ /* 0x000fe20000011615 */
        /* <DEDUP_REMOVED lines=17> */
[----:B------:R-:W-:Y:S01]  /*0b00*/  HADD2.F32 R5, -RZ, R5.H0_H0 ;  /* 0x20000005ff057230 */ /* 0x000fe20000004100 */
[----:B------:R-:W-:Y:S01]  /*0b10*/  CS2R R16, SRZ ;  /* 0x0000000000107805 */ /* 0x000fe2000001ff00 */
[----:B------:R-:W-:Y:S01]  /*0b20*/  HADD2.F32 R4, -RZ, R4.H0_H0 ;  /* 0x20000004ff047230 */ /* 0x000fe20000004100 */
[----:B------:R-:W-:Y:S01]  /*0b30*/  SHF.R.U64 R230, R228, 0x10, R229 ;  /* 0x00000010e4e67819 */ /* 0x000fe200000012e5 */
[----:B0-----:R-:W-:-:S02]  /*0b40*/  HADD2.F32 R3, -RZ, R18.H0_H0 ;  /* 0x20000012ff037230 */ /* 0x001fc40000004100 */
        /* <DEDUP_REMOVED lines=12> */
[----:B------:R-:W-:Y:S01]  /*0c10*/  HADD2.F32 R247, -RZ, R247.H0_H0 ;  /* 0x200000f7fff77230 */ /* 0x000fe20000004100 */
[----:B------:R-:W-:Y:S01]  /*0c20*/  SHF.R.U32.HI R228, RZ, 0x10, R229 ;  /* 0x00000010ffe47819 */ /* 0x000fe200000116e5 */
[----:B0-----:R-:W-:Y:S01]  /*0c30*/  HADD2.F32 R3, -RZ, R20.H0_H0 ;  /* 0x20000014ff037230 */ /* 0x001fe20000004100 */
[----:B------:R-:W-:Y:S01]  /*0c40*/  CS2R R18, SRZ ;  /* 0x0000000000127805 */ /* 0x000fe2000001ff00 */
[----:B------:R-:W-:-:S02]  /*0c50*/  HADD2.F32 R243, -RZ, R243.H0_H0 ;  /* 0x200000f3fff37230 */ /* 0x000fc40000004100 */
[----:B-1----:R-:W-:Y:S01]  /*0c60*/  HADD2.F32 R2, -RZ, R21.H0_H0 ;  /* 0x20000015ff027230 */ /* 0x002fe20000004100 */
[----:B------:R0:W-:Y:S01]  /*0c70*/  STL [R1+0x50], R3 ;  /* 0x0000500301007387 */ /* 0x0001e20000100800 */
[----:B------:R-:W-:Y:S01]  /*0c80*/  HADD2.F32 R239, -RZ, R239.H0_H0 ;  /* 0x200000efffef7230 */ /* 0x000fe20000004100 */
[----:B------:R-:W-:Y:S01]  /*0c90*/  CS2R R20, SRZ ;  /* 0x0000000000147805 */ /* 0x000fe2000001ff00 */
[----:B------:R-:W-:Y:S01]  /*0ca0*/  HADD2.F32 R235, -RZ, R235.H0_H0 ;  /* 0x200000ebffeb7230 */ /* 0x000fe20000004100 */
[----:B------:R1:W-:Y:S01]  /*0cb0*/  STL [R1+0x48], R2 ;  /* 0x0000480201007387 */ /* 0x0003e20000100800 */
[----:B------:R-:W-:Y:S02]  /*0cc0*/  HADD2.F32 R229, -RZ, R229.H0_H0 ;  /* 0x200000e5ffe57230 */ /* 0x000fe40000004100 */
[----:B------:R-:W-:Y:S02]  /*0cd0*/  HADD2.F32 R252, -RZ, R252.H0_H0 ;  /* 0x200000fcfffc7230 */ /* 0x000fe40000004100 */
[----:B------:R-:W-:-:S02]  /*0ce0*/  HADD2.F32 R248, -RZ, R248.H0_H0 ;  /* 0x200000f8fff87230 */ /* 0x000fc40000004100 */
[----:B0-----:R-:W-:Y:S02]  /*0cf0*/  HADD2.F32 R3, -RZ, R22.H0_H0 ;  /* 0x20000016ff037230 */ /* 0x001fe40000004100 */
[----:B------:R-:W-:Y:S02]  /*0d00*/  HADD2.F32 R246, -RZ, R246.H0_H0 ;  /* 0x200000f6fff67230 */ /* 0x000fe40000004100 */
[----:B-1----:R-:W-:Y:S01]  /*0d10*/  HADD2.F32 R2, -RZ, R23.H0_H0 ;  /* 0x20000017ff027230 */ /* 0x002fe20000004100 */
[----:B------:R0:W-:Y:S01]  /*0d20*/  STL [R1+0x40], R3 ;  /* 0x0000400301007387 */ /* 0x0001e20000100800 */
[----:B------:R-:W-:Y:S01]  /*0d30*/  CS2R R22, SRZ ;  /* 0x0000000000167805 */ /* 0x000fe2000001ff00 */
[----:B------:R-:W-:Y:S02]  /*0d40*/  HADD2.F32 R244, -RZ, R244.H0_H0 ;  /* 0x200000f4fff47230 */ /* 0x000fe40000004100 */
        /* <DEDUP_REMOVED lines=21> */
[----:B------:R-:W-:Y:S01]  /*0ea0*/  STL [R1+0x8], R13 ;  /* 0x0000080d01007387 */ /* 0x000fe20000100800 */
[----:B-1----:R-:W-:Y:S01]  /*0eb0*/  SHF.R.U32.HI R2, RZ, 0x10, R15 ;  /* 0x00000010ff027819 */ /* 0x002fe2000001160f */
[----:B------:R-:W-:Y:S01]  /*0ec0*/  HADD2.F32 R3, -RZ, R3.H0_H0 ;  /* 0x20000003ff037230 */ /* 0x000fe20000004100 */
[----:B------:R-:W-:Y:S01]  /*0ed0*/  CS2R R14, SRZ ;  /* 0x00000000000e7805 */ /* 0x000fe2000001ff00 */
[----:B--2---:R-:W-:Y:S01]  /*0ee0*/  HADD2.F32 R12, -RZ, R250.H0_H0 ;  /* 0x200000faff0c7230 */ /* 0x004fe20000004100 */
[----:B------:R-:W-:Y:S01]  /*0ef0*/  SHF.R.U32.HI R250, RZ, 0x10, R251 ;  /* 0x00000010fffa7819 */ /* 0x000fe200000116fb */
[----:B------:R-:W-:Y:S02]  /*0f00*/  HADD2.F32 R2, -RZ, R2.H0_H0 ;  /* 0x20000002ff027230 */ /* 0x000fe40000004100 */
[----:B------:R-:W-:Y:S01]  /*0f10*/  HADD2.F32 R251, -RZ, R251.H0_H0 ;  /* 0x200000fbfffb7230 */ /* 0x000fe20000004100 */
[----:B------:R0:W-:Y:S01]  /*0f20*/  STL [R1], R12 ;  /* 0x0000000c01007387 */ /* 0x0001e20000100800 */
[----:B------:R-:W-:-:S03]  /*0f30*/  HADD2.F32 R250, -RZ, R250.H0_H0 ;  /* 0x200000fafffa7230 */ /* 0x000fc60000004100 */
[----:B------:R1:W-:Y:S04]  /*0f40*/  STL [R1+0x9c], R117 ;  /* 0x00009c7501007387 */ /* 0x0003e80000100800 */
[----:B------:R1:W-:Y:S01]  /*0f50*/  STL [R1+0x94], R116 ;  /* 0x0000947401007387 */ /* 0x0003e20000100800 */
[----:B0-----:R-:W-:-:S03]  /*0f60*/  CS2R R12, SRZ ;  /* 0x00000000000c7805 */ /* 0x001fc6000001ff00 */
        /* <DEDUP_REMOVED lines=18> */
.L_x_10655:
[----:B------:R-:W-:-:S05]  /*1090*/  MOV R231, 0x4 ;  /* 0x0000000400e77802 */ /* 0x000fca0000000f00 */
[----:B-1----:R-:W-:-:S05]  /*10a0*/  IMAD.WIDE R2, R0, R231, c[0x0][0x1d8] ;  /* 0x0000760000027625 */ /* 0x002fca00078e02e7 */
        /* <DEDUP_REMOVED lines=8> */
[----:B0-----:R-:W-:Y:S01]  /*1130*/  IMAD R3, R0, c[0x0][0x168], RZ ;  /* 0x00005a0000037a24 */ /* 0x001fe200078e02ff */
[----:B-1----:R-:W-:-:S04]  /*1140*/  LOP3.LUT R232, R6, 0x7f, RZ, 0xc0, !PT ;  /* 0x0000007f06e87812 */ /* 0x002fc800078ec0ff */
[----:B---3--:R-:W-:-:S04]  /*1150*/  SHF.R.S32.HI R4, RZ, 0x1f, R3 ;  /* 0x0000001fff047819 */ /* 0x008fc80000011403 */
        /* <DEDUP_REMOVED lines=15> */
[----:B------:R1:W5:Y:S04]  /*1250*/  @P0 LDG.E.128 R112, [R8.64] ;  /* 0x0000000408700981 */ /* 0x000368000c1e1d00 */
[----:B------:R2:W5:Y:S01]  /*1260*/  @P0 LDG.E.128 R116, [R6.64] ;  /* 0x0000000406740981 */ /* 0x000562000c1e1d00 */
[----:B0-----:R-:W-:-:S03]  /*1270*/  @P0 IADD3 R4, R3, 0x200, RZ ;  /* 0x0000020003040810 */ /* 0x001fc60007ffe0ff */
[----:B------:R0:W5:Y:S02]  /*1280*/  @P0 LDG.E.128 R108, [R10.64] ;  /* 0x000000040a6c0981 */ /* 0x000164000c1e1d00 */
[----:B------:R-:W-:-:S05]  /*1290*/  @P0 IMAD.WIDE.U32 R4, R4, R227, c[0x0][0x218] ;  /* 0x0000860004040625 */ /* 0x000fca00078e00e3 */
[----:B------:R3:W5:Y:S02]  /*12a0*/  @P0 LDG.E.128 R124, [R4.64] ;  /* 0x00000004047c0981 */ /* 0x000764000c1e1d00 */
[----:B---3--:R-:W-:-:S05]  /*12b0*/  @P0 IADD3 R4, R3, 0x280, RZ ;  /* 0x0000028003040810 */ /* 0x008fca0007ffe0ff */
[----:B------:R-:W-:Y:S01]  /*12c0*/  @P0 IMAD.WIDE.U32 R4, R4, R227, c[0x0][0x218] ;  /* 0x0000860004040625 */ /* 0x000fe200078e00e3 */
[----:B-1----:R-:W-:-:S04]  /*12d0*/  @P1 IADD3 R8, R216, -0x1, RZ ;  /* 0xffffffffd8081810 */ /* 0x002fc80007ffe0ff */
[----:B------:R1:W5:Y:S01]  /*12e0*/  @P0 LDG.E.128 R128, [R4.64] ;  /* 0x0000000404800981 */ /* 0x000362000c1e1d00 */
[----:B------:R-:W-:Y:S01]  /*12f0*/  @P1 IMAD R8, R8, c[0x0][0x168], RZ ;  /* 0x00005a0008081a24 */ /* 0x000fe200078e02ff */
[----:B-1----:R-:W-:-:S05]  /*1300*/  @P0 IADD3 R4, R3, 0x300, RZ ;  /* 0x0000030003040810 */ /* 0x002fca0007ffe0ff */
[----:B------:R-:W-:Y:S01]  /*1310*/  @P0 IMAD.WIDE.U32 R4, R4, R227, c[0x0][0x218] ;  /* 0x0000860004040625 */ /* 0x000fe200078e00e3 */
[----:B------:R-:W-:-:S04]  /*1320*/  @P1 SHF.R.S32.HI R9, RZ, 0x1f, R8 ;  /* 0x0000001fff091819 */ /* 0x000fc80000011408 */
[----:B------:R1:W5:Y:S01]  /*1330*/  @P0 LDG.E.128 R132, [R4.64] ;  /* 0x0000000404840981 */ /* 0x000362000c1e1d00 */
[----:B------:R-:W-:Y:S02]  /*1340*/  @P1 LEA.HI R9, R9, R8, RZ, 0x2 ;  /* 0x0000000809091211 */ /* 0x000fe400078f10ff */
[----:B------:R-:W-:Y:S02]  /*1350*/  MOV R8, RZ ;  /* 0x000000ff00087202 */ /* 0x000fe40000000f00 */
[----:B-1----:R-:W-:Y:S02]  /*1360*/  @P0 IADD3 R4, R3, 0x380, RZ ;  /* 0x0000038003040810 */ /* 0x002fe40007ffe0ff */
[----:B------:R-:W-:-:S03]  /*1370*/  @P1 LEA.HI.SX32 R8, R9, R232, 0x1e ;  /* 0x000000e809081211 */ /* 0x000fc600078ff2ff */
[----:B------:R-:W-:Y:S01]  /*1380*/  @P0 IMAD.WIDE.U32 R4, R4, R227, c[0x0][0x218] ;  /* 0x0000860004040625 */ /* 0x000fe200078e00e3 */
[----:B--2---:R-:W-:-:S04]  /*1390*/  IADD3 R6, R8, 0x80, RZ ;  /* 0x0000008008067810 */ /* 0x004fc80007ffe0ff */
[----:B------:R1:W5:Y:S02]  /*13a0*/  @P0 LDG.E.128 R136, [R4.64] ;  /* 0x0000000404880981 */ /* 0x000364000c1e1d00 */
[----:B-1----:R-:W-:-:S05]  /*13b0*/  IMAD.WIDE.U32 R4, R8, R231, c[0x0][0x190] ;  /* 0x0000640008047625 */ /* 0x002fca00078e00e7 */
[----:B0-----:R0:W5:Y:S02]  /*13c0*/  LDG.E R11, [R4.64] ;  /* 0x00000004040b7981 */ /* 0x001164000c1e1900 */
[----:B0-----:R-:W-:Y:S01]  /*13d0*/  IMAD.WIDE.U32 R4, R6, R231, c[0x0][0x190] ;  /* 0x0000640006047625 */ /* 0x001fe200078e00e7 */
[----:B------:R-:W-:-:S04]  /*13e0*/  IADD3 R6, R8, 0x100, RZ ;  /* 0x0000010008067810 */ /* 0x000fc80007ffe0ff */
[----:B------:R0:W5:Y:S02]  /*13f0*/  LDG.E R10, [R4.64] ;  /* 0x00000004040a7981 */ /* 0x000164000c1e1900 */
[----:B0-----:R-:W-:Y:S01]  /*1400*/  IMAD.WIDE.U32 R4, R6, R231, c[0x0][0x190] ;  /* 0x0000640006047625 */ /* 0x001fe200078e00e7 */
[----:B------:R-:W-:-:S04]  /*1410*/  IADD3 R6, R8, 0x180, RZ ;  /* 0x0000018008067810 */ /* 0x000fc80007ffe0ff */
[----:B------:R0:W5:Y:S01]  /*1420*/  LDG.E R9, [R4.64] ;  /* 0x0000000404097981 */ /* 0x000162000c1e1900 */
[----:B------:R-:W-:Y:S01]  /*1430*/  IADD3 R165, R8, 0x280, RZ ;  /* 0x0000028008a57810 */ /* 0x000fe20007ffe0ff */
[----:B0-----:R-:W-:Y:S01]  /*1440*/  IMAD.WIDE.U32 R4, R6, R231, c[0x0][0x190] ;  /* 0x0000640006047625 */ /* 0x001fe200078e00e7 */
[C---:B------:R-:W-:Y:S02]  /*1450*/  IADD3 R6, R8.reuse, 0x200, RZ ;  /* 0x0000020008067810 */ /* 0x040fe40007ffe0ff */
[----:B------:R-:W-:-:S03]  /*1460*/  IADD3 R164, R8, 0x300, RZ ;  /* 0x0000030008a47810 */ /* 0x000fc60007ffe0ff */
[-C--:B------:R-:W-:Y:S01]  /*1470*/  IMAD.WIDE.U32 R6, R6, R231.reuse, c[0x0][0x190] ;  /* 0x0000640006067625 */ /* 0x080fe200078e00e7 */
[----:B------:R0:W5:Y:S04]  /*1480*/  LDG.E R4, [R4.64] ;  /* 0x0000000404047981 */ /* 0x000168000c1e1900 */
[----:B0-----:R0:W5:Y:S02]  /*1490*/  LDG.E R5, [R6.64] ;  /* 0x0000000406057981 */ /* 0x001164000c1e1900 */
[----:B0-----:R-:W-:-:S04]  /*14a0*/  IMAD.WIDE.U32 R6, R165, R231, c[0x0][0x190] ;  /* 0x00006400a5067625 */ /* 0x001fc800078e00e7 */
[----:B------:R-:W-:Y:S02]  /*14b0*/  IMAD.WIDE.U32 R164, R164, R231, c[0x0][0x190] ;  /* 0x00006400a4a47625 */ /* 0x000fe400078e00e7 */
[----:B------:R0:W5:Y:S04]  /*14c0*/  LDG.E R6, [R6.64] ;  /* 0x0000000406067981 */ /* 0x000168000c1e1900 */
[----:B0-----:R0:W5:Y:S01]  /*14d0*/  LDG.E R7, [R164.64] ;  /* 0x00000004a4077981 */ /* 0x001162000c1e1900 */
[----:B------:R-:W-:Y:S01]  /*14e0*/  IADD3 R166, R8, 0x380, RZ ;  /* 0x0000038008a67810 */ /* 0x000fe20007ffe0ff */
[----:B------:R-:W-:-:S04]  /*14f0*/  HFMA2.MMA R181, -RZ, RZ, 0, 0 ;  /* 0x00000000ffb57435 */ /* 0x000fc800000001ff */
[----:B------:R-:W-:-:S05]  /*1500*/  IMAD.WIDE.U32 R166, R166, R231, c[0x0][0x190] ;  /* 0x00006400a6a67625 */ /* 0x000fca00078e00e7 */
[----:B------:R1:W5:Y:S02]  /*1510*/  LDG.E R8, [R166.64] ;  /* 0x00000004a6087981 */ /* 0x000364000c1e1900 */
[----:B-1----:R-:W-:Y:S01]  /*1520*/  MOV R166, RZ ;  /* 0x000000ff00a67202 */ /* 0x002fe20000000f00 */
[----:B------:R-:W-:Y:S05]  /*1530*/  BRA `(.L_x_10510) ;  /* 0x0000161000007947 */ /* 0x000fea0003800000 */
.L_x_10509:
[----:B------:R-:W-:Y:S01]  /*1540*/  IMAD.WIDE R154, R0, R231, c[0x0][0x1a0] ;  /* 0x00006800009a7625 */ /* 0x000fe200078e02e7 */
[----:B------:R-:W-:-:S03]  /*1550*/  IADD3 R212, R164, -0x1, RZ ;  /* 0xffffffffa4d47810 */ /* 0x000fc60007ffe0ff */
[-C--:B------:R-:W-:Y:S01]  /*1560*/  IMAD.WIDE.U32 R156, R167, R227.reuse, c[0x0][0x188] ;  /* 0x00006200a79c7625 */ /* 0x080fe200078e00e3 */
[----:B------:R0:W2:Y:S03]  /*1570*/  LDG.E R217, [R154.64] ;  /* 0x000000049ad97981 */ /* 0x0000a6000c1e1900 */
[----:B------:R-:W-:-:S04]  /*1580*/  IMAD.WIDE.U32 R164, R165, R227, c[0x0][0x188] ;  /* 0x00006200a5a47625 */ /* 0x000fc800078e00e3 */
[-C--:B------:R-:W-:Y:S01]  /*1590*/  IMAD.WIDE.U32 R160, R166, R227.reuse, c[0x0][0x188] ;  /* 0x00006200a6a07625 */ /* 0x080fe200078e00e3 */
[----:B------:R-:W3:Y:S03]  /*15a0*/  LDG.E.128 R156, [R156.64] ;  /* 0x000000049c9c7981 */ /* 0x000ee6000c1e1d00 */
[C---:B------:R-:W-:Y:S01]  /*15b0*/  IMAD.WIDE.U32 R152, R3.reuse, R227, c[0x0][0x188] ;  /* 0x0000620003987625 */ /* 0x040fe200078e00e3 */
[----:B------:R-:W4:Y:S01]  /*15c0*/  LDG.E.128 R164, [R164.64] ;  /* 0x00000004a4a47981 */ /* 0x000f22000c1e1d00 */
[----:B------:R-:W-:Y:S02]  /*15d0*/  ISETP.NE.U32.AND P0, PT, RZ, c[0x0][0x218], PT ;  /* 0x00008600ff007a0c */ /* 0x000fe40003f05070 */
[----:B-----5:R-:W-:Y:S02]  /*15e0*/  ISETP.GE.AND P1, PT, R216, 0x1, PT ;  /* 0x00000001d800780c */ /* 0x020fe40003f26270 */
[----:B------:R-:W-:-:S02]  /*15f0*/  IADD3 R209, R3, 0x200, RZ ;  /* 0x0000020003d17810 */ /* 0x000fc40007ffe0ff */
[C---:B------:R-:W-:Y:S02]  /*1600*/  IADD3 R208, R3.reuse, 0x280, RZ ;  /* 0x0000028003d07810 */ /* 0x040fe40007ffe0ff */
[C---:B------:R-:W-:Y:S01]  /*1610*/  IADD3 R214, R3.reuse, 0x300, RZ ;  /* 0x0000030003d67810 */ /* 0x040fe20007ffe0ff */
[----:B------:R-:W-:Y:S01]  /*1620*/  HFMA2.MMA R218, -RZ, RZ, 0, 0 ;  /* 0x00000000ffda7435 */ /* 0x000fe200000001ff */
[----:B------:R-:W-:Y:S01]  /*1630*/  ISETP.NE.AND.EX P0, PT, RZ, c[0x0][0x21c], PT, P0 ;  /* 0x00008700ff007a0c */ /* 0x000fe20003f05300 */
[----:B------:R-:W1:Y:S01]  /*1640*/  LDC.U8 R223, c[0x0][0x1f0] ;  /* 0x00007c00ffdf7b82 */ /* 0x000e620000000000 */
[----:B------:R-:W-:Y:S01]  /*1650*/  IADD3 R213, R3, 0x380, RZ ;  /* 0x0000038003d57810 */ /* 0x000fe20007ffe0ff */
[----:B------:R-:W-:Y:S01]  /*1660*/  IMAD R212, R212, c[0x0][0x168], RZ ;  /* 0x00005a00d4d47a24 */ /* 0x000fe200078e02ff */
[----:B0-----:R-:W4:Y:S01]  /*1670*/  LDG.E.128 R152, [R152.64] ;  /* 0x0000000498987981 */ /* 0x001f22000c1e1d00 */
[----:B------:R-:W-:-:S03]  /*1680*/  @P1 IADD3 R204, R216, -0x1, RZ ;  /* 0xffffffffd8cc1810 */ /* 0x000fc60007ffe0ff */
[----:B------:R-:W4:Y:S04]  /*1690*/  LDG.E.128 R160, [R160.64] ;  /* 0x00000004a0a07981 */ /* 0x000f28000c1e1d00 */
[----:B------:R-:W4:Y:S04]  /*16a0*/  LDL R225, [R1+0x9c] ;  /* 0x00009c0001e17983 */ /* 0x000f280000100800 */
[----:B------:R0:W5:Y:S01]  /*16b0*/  @P0 LDG.E.128 R120, [R4.64] ;  /* 0x0000000404780981 */ /* 0x000162000c1e1d00 */
[----:B------:R-:W-:-:S03]  /*16c0*/  @P1 IMAD R204, R204, c[0x0][0x168], RZ ;  /* 0x00005a00cccc1a24 */ /* 0x000fc600078e02ff */
[----:B------:R1:W5:Y:S04]  /*16d0*/  @P0 LDG.E.128 R108, [R10.64] ;  /* 0x000000040a6c0981 */ /* 0x000368000c1e1d00 */
[----:B------:R1:W5:Y:S01]  /*16e0*/  @P0 LDG.E.128 R116, [R6.64] ;  /* 0x0000000406740981 */ /* 0x000362000c1e1d00 */
[----:B0-----:R-:W-:-:S03]  /*16f0*/  @P0 IMAD.WIDE.U32 R4, R209, R227, c[0x0][0x218] ;  /* 0x00008600d1040625 */ /* 0x001fc600078e00e3 */
[----:B------:R0:W5:Y:S04]  /*1700*/  @P0 LDG.E.128 R112, [R8.64] ;  /* 0x0000000408700981 */ /* 0x000168000c1e1d00 */
[----:B------:R0:W5:Y:S01]  /*1710*/  @P0 LDG.E.128 R124, [R4.64] ;  /* 0x00000004047c0981 */ /* 0x000162000c1e1d00 */
[----:B------:R-:W-:-:S03]  /*1720*/  @P1 SHF.R.S32.HI R205, RZ, 0x1f, R204 ;  /* 0x0000001fffcd1819 */ /* 0x000fc600000114cc */
[----:B------:R-:W4:Y:S01]  /*1730*/  LDL R224, [R1+0x98] ;  /* 0x0000980001e07983 */ /* 0x000f220000100800 */
[----:B0-----:R-:W-:Y:S01]  /*1740*/  @P0 IMAD.WIDE.U32 R4, R208, R227, c[0x0][0x218] ;  /* 0x00008600d0040625 */ /* 0x001fe200078e00e3 */
[----:B------:R-:W-:-:S04]  /*1750*/  @P1 LEA.HI R205, R205, R204, RZ, 0x2 ;  /* 0x000000cccdcd1211 */ /* 0x000fc800078f10ff */
[----:B------:R0:W5:Y:S01]  /*1760*/  @P0 LDG.E.128 R128, [R4.64] ;  /* 0x0000000404800981 */ /* 0x000162000c1e1d00 */
[----:B------:R-:W-:Y:S01]  /*1770*/  @P1 LEA.HI.SX32 R218, R205, R232, 0x1e ;  /* 0x000000e8cdda1211 */ /* 0x000fe200078ff2ff */
[----:B0-----:R-:W-:-:S05]  /*1780*/  @P0 IMAD.WIDE.U32 R4, R214, R227, c[0x0][0x218] ;  /* 0x00008600d6040625 */ /* 0x001fca00078e00e3 */
[----:B------:R0:W5:Y:S02]  /*1790*/  @P0 LDG.E.128 R132, [R4.64] ;  /* 0x0000000404840981 */ /* 0x000164000c1e1d00 */
[----:B0-----:R-:W-:-:S05]  /*17a0*/  @P0 IMAD.WIDE.U32 R4, R213, R227, c[0x0][0x218] ;  /* 0x00008600d5040625 */ /* 0x001fca00078e00e3 */
[----:B------:R0:W5:Y:S01]  /*17b0*/  @P0 LDG.E.128 R136, [R4.64] ;  /* 0x0000000404880981 */ /* 0x000162000c1e1d00 */
[----:B------:R-:W-:Y:S01]  /*17c0*/  SHF.R.S32.HI R178, RZ, 0x1f, R212 ;  /* 0x0000001fffb27819 */ /* 0x000fe200000114d4 */
[----:B0-----:R-:W-:-:S05]  /*17d0*/  IMAD.WIDE.U32 R4, R218, R231, c[0x0][0x190] ;  /* 0x00006400da047625 */ /* 0x001fca00078e00e7 */
[----:B-1----:R0:W5:Y:S01]  /*17e0*/  LDG.E R11, [R4.64] ;  /* 0x00000004040b7981 */ /* 0x002162000c1e1900 */
[----:B------:R-:W-:Y:S02]  /*17f0*/  LEA.HI R212, R178, R212, RZ, 0x2 ;  /* 0x000000d4b2d47211 */ /* 0x000fe400078f10ff */
[C---:B------:R-:W-:Y:S02]  /*1800*/  IADD3 R6, R218.reuse, 0x100, RZ ;  /* 0x00000100da067810 */ /* 0x040fe40007ffe0ff */
[----:B0-----:R-:W-:Y:S01]  /*1810*/  IADD3 R4, R218, 0x80, RZ ;  /* 0x00000080da047810 */ /* 0x001fe20007ffe0ff */
[----:B------:R-:W-:Y:S01]  /*1820*/  IMAD.WIDE.U32 R168, R209, R227, c[0x0][0x188] ;  /* 0x00006200d1a87625 */ /* 0x000fe200078e00e3 */
[----:B------:R-:W-:-:S03]  /*1830*/  LEA.HI.SX32 R212, R212, R232, 0x1e ;  /* 0x000000e8d4d47211 */ /* 0x000fc600078ff2ff */
[----:B------:R-:W-:Y:S01]  /*1840*/  IMAD.WIDE.U32 R4, R4, R231, c[0x0][0x190] ;  /* 0x0000640004047625 */ /* 0x000fe200078e00e7 */
[----:B------:R-:W-:Y:S01]  /*1850*/  ISETP.NE.AND P0, PT, R223, RZ, PT ;  /* 0x000000ffdf00720c */ /* 0x000fe20003f05270 */
[----:B------:R-:W4:Y:S02]  /*1860*/  LDG.E.128 R168, [R168.64] ;  /* 0x00000004a8a87981 */ /* 0x000f24000c1e1d00 */
[-C--:B------:R-:W-:Y:S02]  /*1870*/  IMAD.WIDE.U32 R172, R208, R227.reuse, c[0x0][0x188] ;  /* 0x00006200d0ac7625 */ /* 0x080fe400078e00e3 */
[----:B------:R0:W5:Y:S02]  /*1880*/  LDG.E R10, [R4.64] ;  /* 0x00000004040a7981 */ /* 0x000164000c1e1900 */
[-C--:B------:R-:W-:Y:S02]  /*1890*/  IMAD.WIDE.U32 R176, R214, R227.reuse, c[0x0][0x188] ;  /* 0x00006200d6b07625 */ /* 0x080fe400078e00e3 */
[----:B------:R-:W4:Y:S02]  /*18a0*/  LDG.E.128 R172, [R172.64] ;  /* 0x00000004acac7981 */ /* 0x000f24000c1e1d00 */
[----:B------:R-:W-:-:S02]  /*18b0*/  IMAD.WIDE.U32 R180, R213, R227, c[0x0][0x188] ;  /* 0x00006200d5b47625 */ /* 0x000fc400078e00e3 */
[----:B------:R-:W4:Y:S02]  /*18c0*/  LDG.E.128 R176, [R176.64] ;  /* 0x00000004b0b07981 */ /* 0x000f24000c1e1d00 */
[----:B0-----:R-:W-:Y:S01]  /*18d0*/  IMAD.WIDE.U32 R4, R6, R231, c[0x0][0x190] ;  /* 0x0000640006047625 */ /* 0x001fe200078e00e7 */
[----:B------:R-:W-:Y:S01]  /*18e0*/  IADD3 R6, R218, 0x180, RZ ;  /* 0x00000180da067810 */ /* 0x000fe20007ffe0ff */
[----:B------:R-:W4:Y:S02]  /*18f0*/  LDG.E.128 R180, [R180.64] ;  /* 0x00000004b4b47981 */ /* 0x000f24000c1e1d00 */
[C---:B------:R-:W-:Y:S02]  /*1900*/  IMAD.WIDE.U32 R184, R212.reuse, R227, c[0x0][0x208] ;  /* 0x00008200d4b87625 */ /* 0x040fe400078e00e3 */
[----:B------:R0:W5:Y:S01]  /*1910*/  LDG.E R9, [R4.64] ;  /* 0x0000000404097981 */ /* 0x000162000c1e1900 */
[----:B------:R-:W-:Y:S02]  /*1920*/  IADD3 R188, R212, 0x80, RZ ;  /* 0x00000080d4bc7810 */ /* 0x000fe40007ffe0ff */
[C---:B------:R-:W-:Y:S01]  /*1930*/  IADD3 R8, R218.reuse, 0x280, RZ ;  /* 0x00000280da087810 */ /* 0x040fe20007ffe0ff */
[----:B------:R-:W4:Y:S01]  /*1940*/  LDG.E.128 R184, [R184.64] ;  /* 0x00000004b8b87981 */ /* 0x000f22000c1e1d00 */
[----:B------:R-:W-:-:S02]  /*1950*/  IADD3 R220, R218, 0x300, RZ ;  /* 0x00000300dadc7810 */ /* 0x000fc40007ffe0ff */
[----:B------:R-:W-:Y:S01]  /*1960*/  IADD3 R192, R212, 0x100, RZ ;  /* 0x00000100d4c07810 */ /* 0x000fe20007ffe0ff */
[----:B------:R-:W4:Y:S01]  /*1970*/  LDL R223, [R1+0x94] ;  /* 0x0000940001df7983 */ /* 0x000f220000100800 */
[-C--:B0-----:R-:W-:Y:S01]  /*1980*/  IMAD.WIDE.U32 R4, R6, R231.reuse, c[0x0][0x190] ;  /* 0x0000640006047625 */ /* 0x081fe200078e00e7 */
[C---:B------:R-:W-:Y:S02]  /*1990*/  IADD3 R6, R218.reuse, 0x200, RZ ;  /* 0x00000200da067810 */ /* 0x040fe40007ffe0ff */
[----:B------:R-:W-:Y:S02]  /*19a0*/  IADD3 R218, R218, 0x380, RZ ;  /* 0x00000380dada7810 */ /* 0x000fe40007ffe0ff */
[----:B------:R-:W-:Y:S01]  /*19b0*/  IADD3 R196, R212, 0x180, RZ ;  /* 0x00000180d4c47810 */ /* 0x000fe20007ffe0ff */
[----:B------:R-:W-:Y:S01]  /*19c0*/  IMAD.WIDE.U32 R6, R6, R231, c[0x0][0x190] ;  /* 0x0000640006067625 */ /* 0x000fe200078e00e7 */
[C---:B------:R-:W-:Y:S01]  /*19d0*/  IADD3 R200, R212.reuse, 0x200, RZ ;  /* 0x00000200d4c87810 */ /* 0x040fe20007ffe0ff */
[----:B------:R0:W5:Y:S01]  /*19e0*/  LDG.E R4, [R4.64] ;  /* 0x0000000404047981 */ /* 0x000162000c1e1900 */
[----:B------:R-:W-:-:S02]  /*19f0*/  IADD3 R204, R212, 0x280, RZ ;  /* 0x00000280d4cc7810 */ /* 0x000fc40007ffe0ff */
[----:B------:R-:W-:Y:S01]  /*1a00*/  IADD3 R208, R212, 0x300, RZ ;  /* 0x00000300d4d07810 */ /* 0x000fe20007ffe0ff */
[----:B------:R-:W-:Y:S01]  /*1a10*/  IMAD.WIDE.U32 R188, R188, R227, c[0x0][0x208] ;  /* 0x00008200bcbc7625 */ /* 0x000fe200078e00e3 */
[----:B------:R-:W-:-:S03]  /*1a20*/  IADD3 R212, R212, 0x380, RZ ;  /* 0x00000380d4d47810 */ /* 0x000fc60007ffe0ff */
[----:B------:R-:W-:Y:S01]  /*1a30*/  IMAD.WIDE.U32 R218, R218, R231, c[0x0][0x190] ;  /* 0x00006400dada7625 */ /* 0x000fe200078e00e7 */
[----:B0-----:R0:W5:Y:S03]  /*1a40*/  LDG.E R5, [R6.64] ;  /* 0x0000000406057981 */ /* 0x001166000c1e1900 */
[-C--:B------:R-:W-:Y:S01]  /*1a50*/  IMAD.WIDE.U32 R192, R192, R227.reuse, c[0x0][0x208] ;  /* 0x00008200c0c07625 */ /* 0x080fe200078e00e3 */
[----:B------:R-:W4:Y:S03]  /*1a60*/  LDG.E.128 R188, [R188.64] ;  /* 0x00000004bcbc7981 */ /* 0x000f26000c1e1d00 */
        /* <DEDUP_REMOVED lines=10> */
[-C--:B0-----:R-:W-:Y:S02]  /*1b10*/  IMAD.WIDE.U32 R6, R8, R231.reuse, c[0x0][0x190] ;  /* 0x0000640008067625 */ /* 0x081fe400078e00e7 */
[----:B------:R0:W5:Y:S01]  /*1b20*/  LDG.E R8, [R218.64] ;  /* 0x00000004da087981 */ /* 0x000162000c1e1900 */
[----:B--2---:R-:W-:Y:S01]  /*1b30*/  FSEL R217, R217, RZ, !P0 ;  /* 0x000000ffd9d97208 */ /* 0x004fe20004000000 */
[----:B------:R-:W-:Y:S02]  /*1b40*/  IMAD.WIDE.U32 R220, R220, R231, c[0x0][0x190] ;  /* 0x00006400dcdc7625 */ /* 0x000fe400078e00e7 */
[----:B------:R1:W5:Y:S04]  /*1b50*/  LDG.E R6, [R6.64] ;  /* 0x0000000406067981 */ /* 0x000368000c1e1900 */
[----:B------:R-:W4:Y:S01]  /*1b60*/  LDG.E.128 R212, [R212.64] ;  /* 0x00000004d4d47981 */ /* 0x000f22000c1e1d00 */
[----:B---3--:R-:W-:-:S02]  /*1b70*/  FADD.FTZ R232, -R217, R159 ;  /* 0x0000009fd9e87221 */ /* 0x008fc40000010100 */
[C---:B----4-:R-:W-:Y:S01]  /*1b80*/  FADD.FTZ R159, -R217.reuse, R164 ;  /* 0x000000a4d99f7221 */ /* 0x050fe20000010100 */
[----:B-1----:R1:W5:Y:S04]  /*1b90*/  LDG.E R7, [R220.64] ;  /* 0x00000004dc077981 */ /* 0x002368000c1e1900 */
[----:B------:R-:W3:Y:S01]  /*1ba0*/  LDL R164, [R1+0xa0] ;  /* 0x0000a00001a47983 */ /* 0x000ee20000100800 */
[C---:B------:R-:W-:Y:S02]  /*1bb0*/  FADD.FTZ R227, -R217.reuse, R157 ;  /* 0x0000009dd9e37221 */ /* 0x040fe40000010100 */
[C---:B------:R-:W-:Y:S02]  /*1bc0*/  FADD.FTZ R157, -R217.reuse, R166 ;  /* 0x000000a6d99d7221 */ /* 0x040fe40000010100 */
[C---:B0-----:R-:W-:Y:S01]  /*1bd0*/  FADD.FTZ R219, -R217.reuse, R156 ;  /* 0x0000009cd9db7221 */ /* 0x041fe20000010100 */
[----:B------:R-:W4:Y:S01]  /*1be0*/  LDL R166, [R1+0x90] ;  /* 0x0000900001a67983 */ /* 0x000f220000100800 */
[----:B------:R-:W-:-:S03]  /*1bf0*/  FADD.FTZ R156, -R217, R167 ;  /* 0x000000a7d99c7221 */ /* 0x000fc60000010100 */
[----:B------:R-:W4:Y:S01]  /*1c00*/  LDL R167, [R1+0x8c] ;  /* 0x00008c0001a77983 */ /* 0x000f220000100800 */
[C---:B------:R-:W-:Y:S02]  /*1c10*/  FADD.FTZ R218, -R217.reuse, R152 ;  /* 0x00000098d9da7221 */ /* 0x040fe40000010100 */
[C---:B------:R-:W-:Y:S02]  /*1c20*/  FADD.FTZ R222, -R217.reuse, R153 ;  /* 0x00000099d9de7221 */ /* 0x040fe40000010100 */
[C---:B-1----:R-:W-:Y:S02]  /*1c30*/  FADD.FTZ R221, -R217.reuse, R154 ;  /* 0x0000009ad9dd7221 */ /* 0x042fe40000010100 */
[C---:B------:R-:W-:Y:S02]  /*1c40*/  FADD.FTZ R220, -R217.reuse, R155 ;  /* 0x0000009bd9dc7221 */ /* 0x040fe40000010100 */
[C---:B------:R-:W-:Y:S02]  /*1c50*/  FADD.FTZ R155, -R217.reuse, R160 ;  /* 0x000000a0d99b7221 */ /* 0x040fe40000010100 */
[----:B------:R-:W-:-:S02]  /*1c60*/  FADD.FTZ R154, -R217, R161 ;  /* 0x000000a1d99a7221 */ /* 0x000fc40000010100 */
[C---:B------:R-:W-:Y:S02]  /*1c70*/  FADD.FTZ R153, -R217.reuse, R162 ;  /* 0x000000a2d9997221 */ /* 0x040fe40000010100 */
[C---:B------:R-:W-:Y:S02]  /*1c80*/  FADD.FTZ R152, -R217.reuse, R163 ;  /* 0x000000a3d9987221 */ /* 0x040fe40000010100 */
[C---:B------:R-:W-:Y:S02]  /*1c90*/  FADD.FTZ R231, -R217.reuse, R158 ;  /* 0x0000009ed9e77221 */ /* 0x040fe40000010100 */
[----:B------:R-:W-:Y:S02]  /*1ca0*/  FADD.FTZ R158, -R217, R165 ;  /* 0x000000a5d99e7221 */ /* 0x000fe40000010100 */
[----:B------:R-:W4:Y:S01]  /*1cb0*/  LDL R165, [R1+0x88] ;  /* 0x0000880001a57983 */ /* 0x000f220000100800 */
[C---:B------:R-:W-:Y:S02]  /*1cc0*/  FMUL.FTZ R220, R2.reuse, R220 ;  /* 0x000000dc02dc7220 */ /* 0x040fe40000410000 */
        /* <DEDUP_REMOVED lines=15> */
[----:B------:R-:W2:Y:S01]  /*1dc0*/  LDL R180, [R1+0x78] ;  /* 0x0000780001b47983 */ /* 0x000ea20000100800 */
[C---:B------:R-:W-:Y:S02]  /*1dd0*/  FADD.FTZ R177, -R217.reuse, R182 ;  /* 0x000000b6d9b17221 */ /* 0x040fe40000010100 */
[----:B------:R-:W-:Y:S01]  /*1de0*/  FADD.FTZ R176, -R217, R183 ;  /* 0x000000b7d9b07221 */ /* 0x000fe20000010100 */
[----:B------:R-:W2:Y:S01]  /*1df0*/  LDL R181, [R1+0x70] ;  /* 0x0000700001b57983 */ /* 0x000ea20000100800 */
[----:B------:R-:W-:Y:S02]  /*1e00*/  FFMA.FTZ R15, R187, R220, R15 ;  /* 0x000000dcbb0f7223 */ /* 0x000fe4000001000f */
[----:B------:R-:W-:Y:S01]  /*1e10*/  FADD.FTZ R91, R91, R187 ;  /* 0x000000bb5b5b7221 */ /* 0x000fe20000010000 */
[----:B------:R-:W2:Y:S01]  /*1e20*/  LDL R182, [R1+0x7c] ;  /* 0x00007c0001b67983 */ /* 0x000ea20000100800 */
[----:B------:R-:W-:-:S02]  /*1e30*/  FMUL.FTZ R223, R223, R187 ;  /* 0x000000bbdfdf7220 */ /* 0x000fc40000410000 */
[----:B------:R-:W-:Y:S01]  /*1e40*/  FMUL.FTZ R187, R2, R227 ;  /* 0x000000e302bb7220 */ /* 0x000fe20000410000 */
[----:B------:R-:W2:Y:S01]  /*1e50*/  LDL R183, [R1+0x80] ;  /* 0x0000800001b77983 */ /* 0x000ea20000100800 */
[----:B------:R-:W-:Y:S02]  /*1e60*/  FFMA.FTZ R16, R188, R219, R16 ;  /* 0x000000dbbc107223 */ /* 0x000fe40000010010 */
[----:B------:R-:W-:Y:S02]  /*1e70*/  FADD.FTZ R84, R84, R188 ;  /* 0x000000bc54547221 */ /* 0x000fe40000010000 */
[----:B------:R-:W-:Y:S02]  /*1e80*/  FFMA.FTZ R17, R189, R187, R17 ;  /* 0x000000bbbd117223 */ /* 0x000fe40000010011 */
[----:B------:R-:W-:Y:S02]  /*1e90*/  FADD.FTZ R85, R85, R189 ;  /* 0x000000bd55557221 */ /* 0x000fe40000010000 */
[----:B---3--:R-:W-:-:S02]  /*1ea0*/  FMUL.FTZ R217, R164, R184 ;  /* 0x000000b8a4d97220 */ /* 0x008fc40000410000 */
[----:B------:R-:W3:Y:S01]  /*1eb0*/  LDL R164, [R1+0x84] ;  /* 0x0000840001a47983 */ /* 0x000ee20000100800 */
[----:B----4-:R-:W-:-:S03]  /*1ec0*/  FMUL.FTZ R188, R166, R188 ;  /* 0x000000bca6bc7220 */ /* 0x010fc60000410000 */
[----:B------:R-:W4:Y:S01]  /*1ed0*/  LDL R166, [R1+0x74] ;  /* 0x0000740001a67983 */ /* 0x000f220000100800 */
[----:B------:R-:W-:-:S03]  /*1ee0*/  FMUL.FTZ R189, R167, R189 ;  /* 0x000000bda7bd7220 */ /* 0x000fc60000410000 */
[----:B------:R-:W4:Y:S01]  /*1ef0*/  LDL R167, [R1+0x6c] ;  /* 0x00006c0001a77983 */ /* 0x000f220000100800 */
[C---:B------:R-:W-:Y:S02]  /*1f00*/  FMUL.FTZ R222, R2.reuse, R222 ;  /* 0x000000de02de7220 */ /* 0x040fe40000410000 */
[----:B------:R-:W-:Y:S02]  /*1f10*/  FMUL.FTZ R221, R2, R221 ;  /* 0x000000dd02dd7220 */ /* 0x000fe40000410000 */
[----:B------:R-:W-:Y:S02]  /*1f20*/  FFMA.FTZ R13, R185, R222, R13 ;  /* 0x000000deb90d7223 */ /* 0x000fe4000001000d */
[----:B------:R-:W-:Y:S02]  /*1f30*/  FADD.FTZ R89, R89, R185 ;  /* 0x000000b959597221 */ /* 0x000fe40000010000 */
[----:B------:R-:W-:Y:S02]  /*1f40*/  FMUL.FTZ R225, R225, R185 ;  /* 0x000000b9e1e17220 */ /* 0x000fe40000410000 */
[----:B------:R-:W-:-:S02]  /*1f50*/  FFMA.FTZ R14, R186, R221, R14 ;  /* 0x000000ddba0e7223 */ /* 0x000fc4000001000e */
[----:B------:R-:W-:Y:S02]  /*1f60*/  FADD.FTZ R90, R90, R186 ;  /* 0x000000ba5a5a7221 */ /* 0x000fe40000010000 */
[----:B------:R-:W-:Y:S02]  /*1f70*/  FMUL.FTZ R224, R224, R186 ;  /* 0x000000bae0e07220 */ /* 0x000fe40000410000 */
[C---:B------:R-:W-:Y:S02]  /*1f80*/  FMUL.FTZ R186, R2.reuse, R231 ;  /* 0x000000e702ba7220 */ /* 0x040fe40000410000 */
[----:B------:R-:W-:Y:S02]  /*1f90*/  FMUL.FTZ R185, R2, R232 ;  /* 0x000000e802b97220 */ /* 0x000fe40000410000 */
[----:B------:R-:W-:Y:S02]  /*1fa0*/  FFMA.FTZ R18, R190, R186, R18 ;  /* 0x000000babe127223 */ /* 0x000fe40000010012 */
[----:B------:R-:W-:-:S02]  /*1fb0*/  FADD.FTZ R86, R86, R190 ;  /* 0x000000be56567221 */ /* 0x000fc40000010000 */
[----:B------:R-:W-:Y:S02]  /*1fc0*/  FFMA.FTZ R19, R191, R185, R19 ;  /* 0x000000b9bf137223 */ /* 0x000fe40000010013 */
[----:B------:R-:W-:Y:S02]  /*1fd0*/  FADD.FTZ R87, R87, R191 ;  /* 0x000000bf57577221 */ /* 0x000fe40000010000 */
[----:B------:R-:W-:Y:S02]  /*1fe0*/  FMUL.FTZ R190, R165, R190 ;  /* 0x000000bea5be7220 */ /* 0x000fe40000410000 */
[----:B------:R-:W4:Y:S01]  /*1ff0*/  LDL R165, [R1+0x68] ;  /* 0x0000680001a57983 */ /* 0x000f220000100800 */
[C---:B------:R-:W-:Y:S02]  /*2000*/  FMUL.FTZ R153, R2.reuse, R153 ;  /* 0x0000009902997220 */ /* 0x040fe40000410000 */
[----:B------:R-:W-:Y:S02]  /*2010*/  FMUL.FTZ R152, R2, R152 ;  /* 0x0000009802987220 */ /* 0x000fe40000410000 */
[----:B------:R-:W-:-:S02]  /*2020*/  FFMA.FTZ R22, R194, R153, R22 ;  /* 0x00000099c2167223 */ /* 0x000fc40000010016 */
[----:B------:R-:W-:Y:S02]  /*2030*/  FADD.FTZ R82, R82, R194 ;  /* 0x000000c252527221 */ /* 0x000fe40000010000 */
[----:B------:R-:W-:Y:S02]  /*2040*/  FMUL.FTZ R158, R2, R158 ;  /* 0x0000009e029e7220 */ /* 0x000fe40000410000 */
[----:B------:R-:W-:Y:S02]  /*2050*/  FFMA.FTZ R23, R195, R152, R23 ;  /* 0x00000098c3177223 */ /* 0x000fe40000010017 */
[----:B------:R-:W-:Y:S02]  /*2060*/  FADD.FTZ R83, R83, R195 ;  /* 0x000000c353537221 */ /* 0x000fe40000010000 */
[----:B------:R-:W-:Y:S02]  /*2070*/  FFMA.FTZ R25, R197, R158, R25 ;  /* 0x0000009ec5197223 */ /* 0x000fe40000010019 */
[----:B------:R-:W-:-:S02]  /*2080*/  FADD.FTZ R77, R77, R197 ;  /* 0x000000c54d4d7221 */ /* 0x000fc40000010000 */
        /* <DEDUP_REMOVED lines=10> */
[----:B------:R-:W-:Y:S02]  /*2130*/  FMUL.FTZ R218, R2, R218 ;  /* 0x000000da02da7220 */ /* 0x000fe40000410000 */
[----:B------:R-:W-:Y:S02]  /*2140*/  FFMA.FTZ R26, R198, R157, R26 ;  /* 0x0000009dc61a7223 */ /* 0x000fe4000001001a */
[----:B------:R-:W-:Y:S02]  /*2150*/  FADD.FTZ R78, R78, R198 ;  /* 0x000000c64e4e7221 */ /* 0x000fe40000010000 */
[----:B------:R-:W-:-:S02]  /*2160*/  FFMA.FTZ R27, R199, R156, R27 ;  /* 0x0000009cc71b7223 */ /* 0x000fc4000001001b */
[----:B------:R-:W-:Y:S02]  /*2170*/  FADD.FTZ R79, R79, R199 ;  /* 0x000000c74f4f7221 */ /* 0x000fe40000010000 */
[----:B------:R-:W-:Y:S02]  /*2180*/  FMUL.FTZ R159, R2, R159 ;  /* 0x0000009f029f7220 */ /* 0x000fe40000410000 */
[----:B------:R-:W-:Y:S02]  /*2190*/  FADD.FTZ R76, R76, R196 ;  /* 0x000000c44c4c7221 */ /* 0x000fe40000010000 */
[----:B------:R-:W-:Y:S02]  /*21a0*/  FFMA.FTZ R24, R196, R159, R24 ;  /* 0x0000009fc4187223 */ /* 0x000fe40000010018 */
[----:B------:R-:W-:Y:S02]  /*21b0*/  FMUL.FTZ R163, R2, R163 ;  /* 0x000000a302a37220 */ /* 0x000fe40000410000 */
[----:B------:R-:W-:-:S02]  /*21c0*/  FMUL.FTZ R196, R181, R196 ;  /* 0x000000c4b5c47220 */ /* 0x000fc40000410000 */
[----:B------:R-:W-:Y:S01]  /*21d0*/  FMUL.FTZ R162, R2, R162 ;  /* 0x000000a202a27220 */ /* 0x000fe20000410000 */
[----:B------:R-:W4:Y:S01]  /*21e0*/  LDL R181, [R1+0x50] ;  /* 0x0000500001b57983 */ /* 0x000f220000100800 */
[----:B------:R-:W-:Y:S02]  /*21f0*/  FMUL.FTZ R198, R165, R198 ;  /* 0x000000c6a5c67220 */ /* 0x000fe40000410000 */
[----:B------:R-:W-:-:S04]  /*2200*/  FFMA.FTZ R165, R218, R217, RZ ;  /* 0x000000d9daa57223 */ /* 0x000fc800000100ff */
[----:B------:R-:W-:Y:S02]  /*2210*/  FFMA.FTZ R165, R222, R225, R165 ;  /* 0x000000e1dea57223 */ /* 0x000fe400000100a5 */
[----:B------:R-:W-:Y:S02]  /*2220*/  FMUL.FTZ R161, R2, R161 ;  /* 0x000000a102a17220 */ /* 0x000fe40000410000 */
[----:B------:R-:W-:Y:S02]  /*2230*/  FFMA.FTZ R104, R200, R163, R104 ;  /* 0x000000a3c8687223 */ /* 0x000fe40000010068 */
[----:B------:R-:W-:Y:S02]  /*2240*/  FADD.FTZ R72, R72, R200 ;  /* 0x000000c848487221 */ /* 0x000fe40000010000 */
[----:B------:R-:W-:Y:S02]  /*2250*/  FFMA.FTZ R165, R221, R224, R165 ;  /* 0x000000e0dda57223 */ /* 0x000fe400000100a5 */
[----:B------:R-:W-:-:S02]  /*2260*/  FFMA.FTZ R105, R201, R162, R105 ;  /* 0x000000a2c9697223 */ /* 0x000fc40000010069 */
[----:B------:R-:W-:Y:S02]  /*2270*/  FADD.FTZ R73, R73, R201 ;  /* 0x000000c949497221 */ /* 0x000fe40000010000 */
[----:B------:R-:W-:Y:S02]  /*2280*/  FFMA.FTZ R106, R202, R161, R106 ;  /* 0x000000a1ca6a7223 */ /* 0x000fe4000001006a */
[----:B------:R-:W-:Y:S02]  /*2290*/  FADD.FTZ R74, R74, R202 ;  /* 0x000000ca4a4a7221 */ /* 0x000fe40000010000 */
[----:B--2---:R-:W-:Y:S02]  /*22a0*/  FMUL.FTZ R200, R180, R200 ;  /* 0x000000c8b4c87220 */ /* 0x004fe40000410000 */
[----:B------:R-:W2:Y:S01]  /*22b0*/  LDL R180, [R1+0x4c] ;  /* 0x00004c0001b47983 */ /* 0x000ea20000100800 */
[----:B---3--:R-:W-:Y:S02]  /*22c0*/  FMUL.FTZ R199, R164, R199 ;  /* 0x000000c7a4c77220 */ /* 0x008fe40000410000 */
[----:B------:R-:W-:-:S04]  /*22d0*/  FADD.FTZ R164, RZ, R217 ;  /* 0x000000d9ffa47221 */ /* 0x000fc80000010000 */
[----:B------:R-:W-:-:S04]  /*22e0*/  FADD.FTZ R164, R164, R225 ;  /* 0x000000e1a4a47221 */ /* 0x000fc80000010000 */
[----:B------:R-:W-:Y:S02]  /*22f0*/  FADD.FTZ R164, R164, R224 ;  /* 0x000000e0a4a47221 */ /* 0x000fe40000010000 */
[----:B----4-:R-:W-:Y:S02]  /*2300*/  FMUL.FTZ R201, R166, R201 ;  /* 0x000000c9a6c97220 */ /* 0x010fe40000410000 */
[----:B------:R-:W-:Y:S02]  /*2310*/  FADD.FTZ R164, R164, R223 ;  /* 0x000000dfa4a47221 */ /* 0x000fe40000010000 */
[----:B------:R-:W-:Y:S02]  /*2320*/  FFMA.FTZ R166, R220, R223, R165 ;  /* 0x000000dfdca67223 */ /* 0x000fe400000100a5 */
[----:B------:R-:W-:Y:S02]  /*2330*/  FMUL.FTZ R202, R167, R202 ;  /* 0x000000caa7ca7220 */ /* 0x000fe40000410000 */
[----:B------:R-:W3:Y:S01]  /*2340*/  LDL R167, [R1+0x48] ;  /* 0x0000480001a77983 */ /* 0x000ee20000100800 */
[----:B------:R-:W-:-:S02]  /*2350*/  FADD.FTZ R165, R164, R188 ;  /* 0x000000bca4a57221 */ /* 0x000fc40000010000 */
[----:B------:R-:W-:Y:S02]  /*2360*/  FFMA.FTZ R164, R219, R188, R166 ;  /* 0x000000bcdba47223 */ /* 0x000fe400000100a6 */
[----:B------:R-:W4:Y:S01]  /*2370*/  LDL R166, [R1+0x44] ;  /* 0x0000440001a67983 */ /* 0x000f220000100800 */
[C---:B------:R-:W-:Y:S02]  /*2380*/  FMUL.FTZ R168, R2.reuse, R168 ;  /* 0x000000a802a87220 */ /* 0x040fe40000410000 */
[----:B------:R-:W-:Y:S02]  /*2390*/  FMUL.FTZ R169, R2, R169 ;  /* 0x000000a902a97220 */ /* 0x000fe40000410000 */
[----:B------:R-:W-:Y:S02]  /*23a0*/  FFMA.FTZ R100, R204, R168, R100 ;  /* 0x000000a8cc647223 */ /* 0x000fe40000010064 */
[----:B------:R-:W-:Y:S02]  /*23b0*/  FADD.FTZ R68, R68, R204 ;  /* 0x000000cc44447221 */ /* 0x000fe40000010000 */
[----:B------:R-:W-:-:S02]  /*23c0*/  FMUL.FTZ R204, R181, R204 ;  /* 0x000000ccb5cc7220 */ /* 0x000fc40000410000 */
[----:B------:R-:W4:Y:S01]  /*23d0*/  LDL R181, [R1+0x40] ;  /* 0x0000400001b57983 */ /* 0x000f220000100800 */
[C---:B------:R-:W-:Y:S02]  /*23e0*/  FMUL.FTZ R170, R2.reuse, R170 ;  /* 0x000000aa02aa7220 */ /* 0x040fe40000410000 */
[----:B------:R-:W-:Y:S02]  /*23f0*/  FFMA.FTZ R101, R205, R169, R101 ;  /* 0x000000a9cd657223 */ /* 0x000fe40000010065 */
[----:B------:R-:W-:Y:S02]  /*2400*/  FADD.FTZ R69, R69, R205 ;  /* 0x000000cd45457221 */ /* 0x000fe40000010000 */
[----:B------:R-:W-:Y:S02]  /*2410*/  FMUL.FTZ R171, R2, R171 ;  /* 0x000000ab02ab7220 */ /* 0x000fe40000410000 */
[----:B------:R-:W-:Y:S02]  /*2420*/  FFMA.FTZ R102, R206, R170, R102 ;  /* 0x000000aace667223 */ /* 0x000fe40000010066 */
[----:B------:R-:W-:-:S02]  /*2430*/  FADD.FTZ R70, R70, R206 ;  /* 0x000000ce46467221 */ /* 0x000fc40000010000 */
        /* <DEDUP_REMOVED lines=8> */
[----:B------:R-:W-:Y:S02]  /*24c0*/  FMUL.FTZ R154, R2, R154 ;  /* 0x0000009a029a7220 */ /* 0x000fe40000410000 */
[----:B------:R-:W-:Y:S02]  /*24d0*/  FADD.FTZ R81, R81, R193 ;  /* 0x000000c151517221 */ /* 0x000fe40000010000 */
[----:B------:R-:W-:Y:S02]  /*24e0*/  FFMA.FTZ R21, R193, R154, R21 ;  /* 0x0000009ac1157223 */ /* 0x000fe40000010015 */
[----:B------:R-:W-:Y:S02]  /*24f0*/  FMUL.FTZ R193, R182, R193 ;  /* 0x000000c1b6c17220 */ /* 0x000fe40000410000 */
[----:B------:R-:W4:Y:S01]  /*2500*/  LDL R182, [R1+0x54] ;  /* 0x0000540001b67983 */ /* 0x000f220000100800 */
[----:B------:R-:W-:-:S02]  /*2510*/  FMUL.FTZ R172, R2, R172 ;  /* 0x000000ac02ac7220 */ /* 0x000fc40000410000 */
[----:B------:R-:W-:Y:S02]  /*2520*/  FMUL.FTZ R173, R2, R173 ;  /* 0x000000ad02ad7220 */ /* 0x000fe40000410000 */
[----:B------:R-:W-:Y:S02]  /*2530*/  FFMA.FTZ R96, R208, R172, R96 ;  /* 0x000000acd0607223 */ /* 0x000fe40000010060 */
[----:B------:R-:W-:Y:S02]  /*2540*/  FADD.FTZ R64, R64, R208 ;  /* 0x000000d040407221 */ /* 0x000fe40000010000 */
[----:B------:R-:W-:Y:S02]  /*2550*/  FMUL.FTZ R208, R181, R208 ;  /* 0x000000d0b5d07220 */ /* 0x000fe40000410000 */
[----:B------:R-:W4:Y:S01]  /*2560*/  LDL R181, [R1+0x30] ;  /* 0x0000300001b57983 */ /* 0x000f220000100800 */
        /* <DEDUP_REMOVED lines=76> */
[----:B--2---:R-:W-:Y:S02]  /*2a30*/  FMUL.FTZ R213, R180, R213 ;  /* 0x000000d5b4d57220 */ /* 0x004fe40000410000 */
[----:B------:R-:W-:Y:S02]  /*2a40*/  FADD.FTZ R165, R165, R212 ;  /* 0x000000d4a5a57221 */ /* 0x000fe40000010000 */
[----:B------:R-:W-:Y:S02]  /*2a50*/  FFMA.FTZ R164, R179, R212, R164 ;  /* 0x000000d4b3a47223 */ /* 0x000fe400000100a4 */
[----:B------:R-:W-:-:S02]  /*2a60*/  FMUL.FTZ R176, R2, R176 ;  /* 0x000000b002b07220 */ /* 0x000fc40000410000 */
[----:B------:R-:W-:Y:S02]  /*2a70*/  FFMA.FTZ R94, R214, R177, R94 ;  /* 0x000000b1d65e7223 */ /* 0x000fe4000001005e */
[----:B------:R-:W-:Y:S02]  /*2a80*/  FADD.FTZ R62, R62, R214 ;  /* 0x000000d63e3e7221 */ /* 0x000fe40000010000 */
[----:B------:R-:W-:Y:S02]  /*2a90*/  FADD.FTZ R165, R165, R213 ;  /* 0x000000d5a5a57221 */ /* 0x000fe40000010000 */
[----:B------:R-:W-:Y:S02]  /*2aa0*/  FFMA.FTZ R164, R178, R213, R164 ;  /* 0x000000d5b2a47223 */ /* 0x000fe400000100a4 */
[----:B------:R-:W-:Y:S02]  /*2ab0*/  FFMA.FTZ R95, R215, R176, R95 ;  /* 0x000000b0d75f7223 */ /* 0x000fe4000001005f */
[----:B------:R-:W-:-:S02]  /*2ac0*/  FADD.FTZ R63, R63, R215 ;  /* 0x000000d73f3f7221 */ /* 0x000fc40000010000 */
[----:B------:R-:W-:Y:S02]  /*2ad0*/  FFMA.FTZ R12, R184, R218, R12 ;  /* 0x000000dab80c7223 */ /* 0x000fe4000001000c */
[----:B------:R-:W-:Y:S02]  /*2ae0*/  FADD.FTZ R88, R88, R184 ;  /* 0x000000b858587221 */ /* 0x000fe40000010000 */
[----:B---3--:R-:W-:-:S04]  /*2af0*/  FMUL.FTZ R214, R167, R214 ;  /* 0x000000d6a7d67220 */ /* 0x008fc80000410000 */
[----:B------:R-:W-:Y:S02]  /*2b00*/  FADD.FTZ R165, R165, R214 ;  /* 0x000000d6a5a57221 */ /* 0x000fe40000010000 */
[----:B----4-:R-:W-:Y:S02]  /*2b10*/  FMUL.FTZ R215, R166, R215 ;  /* 0x000000d7a6d77220 */ /* 0x010fe40000410000 */
[----:B------:R-:W-:Y:S02]  /*2b20*/  FFMA.FTZ R164, R177, R214, R164 ;  /* 0x000000d6b1a47223 */ /* 0x000fe400000100a4 */
[----:B------:R-:W-:Y:S02]  /*2b30*/  FADD.FTZ R181, R165, R215 ;  /* 0x000000d7a5b57221 */ /* 0x000fe40000010000 */
[----:B------:R-:W-:Y:S02]  /*2b40*/  FFMA.FTZ R166, R176, R215, R164 ;  /* 0x000000d7b0a67223 */ /* 0x000fe400000100a4 */
.L_x_10510:
[----:B0-----:R-:W-:Y:S05]  /*2b50*/  BSYNC B0 ;  /* 0x0000000000007941 */ /* 0x001fea0003800000 */
.L_x_10508:
[----:B------:R-:W0:Y:S01]  /*2b60*/  S2R R164, SR_TID.X ;  /* 0x0000000000a47919 */ /* 0x000e220000002100 */
[----:B------:R-:W-:Y:S02]  /*2b70*/  LOP3.LUT P1, RZ, R226, 0xff, RZ, 0xc0, !PT ;  /* 0x000000ffe2ff7812 */ /* 0x000fe4000782c0ff */
[----:B0-----:R-:W-:-:S02]  /*2b80*/  SHF.R.U32.HI R183, RZ, 0x5, R164 ;  /* 0x00000005ffb77819 */ /* 0x001fc400000116a4 */
[----:B------:R-:W-:Y:S02]  /*2b90*/  LOP3.LUT P0, RZ, R164, 0x1f, RZ, 0xc0, !PT ;  /* 0x0000001fa4ff7812 */ /* 0x000fe4000780c0ff */
[----:B------:R-:W-:-:S07]  /*2ba0*/  LOP3.LUT R180, R183, 0x7fffffc, RZ, 0xc0, !PT ;  /* 0x07fffffcb7b47812 */ /* 0x000fce00078ec0ff */
[----:B------:R-:W-:Y:S01]  /*2bb0*/  @!P1 IADD3 R180, R180, 0x4, RZ ;  /* 0x00000004b4b49810 */ /* 0x000fe20007ffe0ff */
[----:B------:R-:W-:Y:S05]  /*2bc0*/  BRA.DIV ~URZ, `(.L_x_10511) ;  /* 0x00003d427f007947 */ /* 0x000fea000b800000 */
[----:B------:R0:W1:Y:S02]  /*2bd0*/  SHFL.DOWN PT, R182, R181, 0x10, 0x1f ;  /* 0x0a001f00b5b67f89 */ /* 0x00006400000e0000 */
.L_x_10656:
        /* <DEDUP_REMOVED lines=18> */
.L_x_10657:
[----:B--2---:R-:W-:Y:S01]  /*2d00*/  ISETP.GE.AND P5, PT, R216, 0x1, PT ;  /* 0x00000001d800780c */ /* 0x004fe20003fa6270 */
[----:B------:R-:W-:Y:S01]  /*2d10*/  FADD.FTZ R164, R182, R181 ;  /* 0x000000b5b6a47221 */ /* 0x000fe20000010000 */
[----:B------:R-:W-:Y:S01]  /*2d20*/  @!P0 LOP3.LUT R167, R183, 0x3, RZ, 0xc0, !PT ;  /* 0x00000003b7a78812 */ /* 0x000fe200078ec0ff */
[----:B0-----:R-:W-:Y:S01]  /*2d30*/  FADD.FTZ R165, R165, R166 ;  /* 0x000000a6a5a57221 */ /* 0x001fe20000010000 */
[----:B------:R-:W0:Y:S01]  /*2d40*/  S2R R184, SR_TID.X ;  /* 0x0000000000b87919 */ /* 0x000e220000002100 */
[----:B------:R-:W-:Y:S01]  /*2d50*/  WARPSYNC 0xffffffff ;  /* 0xffffffff00007948 */ /* 0x000fe20003800000 */
[----:B------:R-:W-:Y:S01]  /*2d60*/  @!P0 IADD3 R167, R180, R167, RZ ;  /* 0x000000a7b4a78210 */ /* 0x000fe20007ffe0ff */
[----:B------:R-:W-:-:S04]  /*2d70*/  HFMA2.MMA R182, -RZ, RZ, 0, 0 ;  /* 0x00000000ffb67435 */ /* 0x000fc800000001ff */
[----:B------:R2:W-:Y:S02]  /*2d80*/  @!P0 STS.64 [R167.X8+0x4000], R164 ;  /* 0x004000a4a7008388 */ /* 0x0005e40000008a00 */
[----:B--2---:R-:W-:-:S05]  /*2d90*/  @P5 IADD3 R164, R216, -0x1, RZ ;  /* 0xffffffffd8a45810 */ /* 0x004fca0007ffe0ff */
[----:B------:R-:W-:-:S05]  /*2da0*/  @P5 IMAD R164, R164, c[0x0][0x168], RZ ;  /* 0x00005a00a4a45a24 */ /* 0x000fca00078e02ff */
[----:B------:R-:W-:-:S04]  /*2db0*/  @P5 SHF.R.S32.HI R165, RZ, 0x1f, R164 ;  /* 0x0000001fffa55819 */ /* 0x000fc800000114a4 */
[----:B------:R-:W-:Y:S02]  /*2dc0*/  @P5 LEA.HI R164, R165, R164, RZ, 0x2 ;  /* 0x000000a4a5a45211 */ /* 0x000fe400078f10ff */
[----:B0-----:R-:W-:-:S04]  /*2dd0*/  @P5 LOP3.LUT R165, R184, 0x7f, RZ, 0xc0, !PT ;  /* 0x0000007fb8a55812 */ /* 0x001fc800078ec0ff */
[----:B------:R-:W-:Y:S01]  /*2de0*/  @P5 LEA.HI.SX32 R182, R164, R165, 0x1e ;  /* 0x000000a5a4b65211 */ /* 0x000fe200078ff2ff */
[----:B------:R-:W-:Y:S06]  /*2df0*/  BAR.SYNC.DEFER_BLOCKING 0x0 ;  /* 0x0000000000007b1d */ /* 0x000fec0000010000 */
[----:B-1----:R-:W0:Y:S01]  /*2e00*/  LDS.128 R164, [R180.X8+0x4000] ;  /* 0x00400000b4a47984 */ /* 0x002e220000008c00 */
[----:B------:R-:W1:Y:S01]  /*2e10*/  LDC.U8 R184, c[0x0][0x1f0] ;  /* 0x00007c00ffb87b82 */ /* 0x000e620000000000 */
[----:B0-----:R-:W-:Y:S02]  /*2e20*/  FADD.FTZ R164, RZ, R164 ;  /* 0x000000a4ffa47221 */ /* 0x001fe40000010000 */
[----:B------:R-:W-:-:S02]  /*2e30*/  FADD.FTZ R165, RZ, R165 ;  /* 0x000000a5ffa57221 */ /* 0x000fc40000010000 */
[----:B------:R-:W-:Y:S02]  /*2e40*/  FADD.FTZ R181, R166, R164 ;  /* 0x000000a4a6b57221 */ /* 0x000fe40000010000 */
[----:B------:R-:W-:Y:S02]  /*2e50*/  FADD.FTZ R183, R167, R165 ;  /* 0x000000a5a7b77221 */ /* 0x000fe40000010000 */
[----:B------:R-:W0:Y:S01]  /*2e60*/  LDS.128 R164, [R180.X8+0x4010] ;  /* 0x00401000b4a47984 */ /* 0x000e220000008c00 */
[----:B------:R-:W-:Y:S01]  /*2e70*/  @!P6 ISETP.NE.U32.AND P2, PT, RZ, c[0x0][0x218], PT ;  /* 0x00008600ff00ea0c */ /* 0x000fe20003f45070 */
[----:B------:R-:W-:Y:S01]  /*2e80*/  BSSY B0, `(.L_x_10513) ;  /* 0x000001b000007945 */ /* 0x000fe20003800000 */
[----:B------:R-:W-:Y:S02]  /*2e90*/  @!P6 ISETP.NE.U32.AND P0, PT, RZ, c[0x0][0x218], PT ;  /* 0x00008600ff00ea0c */ /* 0x000fe40003f05070 */
[----:B------:R-:W-:Y:S02]  /*2ea0*/  @!P6 ISETP.NE.U32.AND P1, PT, RZ, c[0x0][0x218], PT ;  /* 0x00008600ff00ea0c */ /* 0x000fe40003f25070 */
[----:B------:R-:W-:-:S02]  /*2eb0*/  @!P6 ISETP.NE.U32.AND P3, PT, RZ, c[0x0][0x218], PT ;  /* 0x00008600ff00ea0c */ /* 0x000fc40003f65070 */
[----:B-1----:R-:W-:Y:S02]  /*2ec0*/  ISETP.NE.AND P4, PT, R184, RZ, PT ;  /* 0x000000ffb800720c */ /* 0x002fe40003f85270 */
[----:B------:R-:W-:Y:S02]  /*2ed0*/  @!P6 ISETP.NE.AND.EX P2, PT, RZ, c[0x0][0x21c], PT, P2 ;  /* 0x00008700ff00ea0c */ /* 0x000fe40003f45320 */
[----:B------:R-:W-:Y:S02]  /*2ee0*/  @!P6 ISETP.NE.AND.EX P0, PT, RZ, c[0x0][0x21c], PT, P0 ;  /* 0x00008700ff00ea0c */ /* 0x000fe40003f05300 */
[----:B------:R-:W-:Y:S02]  /*2ef0*/  @!P6 ISETP.NE.AND.EX P1, PT, RZ, c[0x0][0x21c], PT, P1 ;  /* 0x00008700ff00ea0c */ /* 0x000fe40003f25310 */
[----:B------:R-:W-:Y:S01]  /*2f00*/  @!P6 ISETP.NE.AND.EX P3, PT, RZ, c[0x0][0x21c], PT, P3 ;  /* 0x00008700ff00ea0c */ /* 0x000fe20003f65330 */
[----:B0-----:R-:W-:Y:S02]  /*2f10*/  FADD.FTZ R164, R181, R164 ;  /* 0x000000a4b5a47221 */ /* 0x001fe40000010000 */
[----:B------:R-:W-:-:S02]  /*2f20*/  FADD.FTZ R183, R183, R165 ;  /* 0x000000a5b7b77221 */ /* 0x000fc40000010000 */
[----:B------:R-:W-:Y:S01]  /*2f30*/  FADD.FTZ R166, R166, R164 ;  /* 0x000000a4a6a67221 */ /* 0x000fe20000010000 */
[----:B------:R-:W-:Y:S01]  /*2f40*/  @P5 MOV R164, 0x10 ;  /* 0x0000001000a45802 */ /* 0x000fe20000000f00 */
[----:B------:R-:W-:Y:S02]  /*2f50*/  FADD.FTZ R183, R167, R183 ;  /* 0x000000b7a7b77221 */ /* 0x000fe40000010000 */
[----:B------:R-:W-:Y:S02]  /*2f60*/  FMUL.FTZ R166, R166, c[0x0][0x1e0] ;  /* 0x00007800a6a67a20 */ /* 0x000fe40000410000 */
[----:B------:R-:W-:-:S03]  /*2f70*/  @P5 IMAD.WIDE.U32 R164, R182, R164, c[0x0][0x170] ;  /* 0x00005c00b6a45625 */ /* 0x000fc600078e00a4 */
[----:B------:R-:W-:Y:S01]  /*2f80*/  FSEL R184, R166, RZ, !P4 ;  /* 0x000000ffa6b87208 */ /* 0x000fe20006000000 */
[----:B------:R-:W-:Y:S01]  /*2f90*/  FMUL.FTZ R183, R183, c[0x0][0x1e0] ;  /* 0x00007800b7b77a20 */ /* 0x000fe20000410000 */
        /* <DEDUP_REMOVED lines=9> */
.L_x_10514:
[----:B------:R-:W-:Y:S05]  /*3030*/  BSYNC B0 ;  /* 0x0000000000007941 */ /* 0x000fea0003800000 */
.L_x_10513:
[----:B------:R-:W-:Y:S01]  /*3040*/  BSSY B0, `(.L_x_10515) ;  /* 0x000000b000007945 */ /* 0x000fe20003800000 */
        /* <DEDUP_REMOVED lines=10> */
.L_x_10516:
[----:B------:R-:W-:Y:S05]  /*30f0*/  BSYNC B0 ;  /* 0x0000000000007941 */ /* 0x000fea0003800000 */
.L_x_10515:
        /* <DEDUP_REMOVED lines=9> */
.L_x_10518:
[----:B------:R-:W-:Y:S05]  /*3190*/  BSYNC B0 ;  /* 0x0000000000007941 */ /* 0x000fea0003800000 */
.L_x_10517:
        /* <DEDUP_REMOVED lines=11> */
.L_x_10520:
[----:B------:R-:W-:Y:S05]  /*3250*/  BSYNC B0 ;  /* 0x0000000000007941 */ /* 0x000fea0003800000 */
.L_x_10519:
        /* <DEDUP_REMOVED lines=9> */
.L_x_10522:
[----:B------:R-:W-:Y:S05]  /*32f0*/  BSYNC B0 ;  /* 0x0000000000007941 */ /* 0x000fea0003800000 */
.L_x_10521:
        /* <DEDUP_REMOVED lines=11> */
.L_x_10524:
[----:B------:R-:W-:Y:S05]  /*33b0*/  BSYNC B0 ;  /* 0x0000000000007941 */ /* 0x000fea0003800000 */
.L_x_10523:
        /* <DEDUP_REMOVED lines=9> */
.L_x_10526:
[----:B------:R-:W-:Y:S05]  /*3450*/  BSYNC B0 ;  /* 0x0000000000007941 */ /* 0x000fea0003800000 */
.L_x_10525:
[----:B------:R-:W-:Y:S01]  /*3460*/  BSSY B0, `(.L_x_10527) ;  /* 0x000000b000007945 */ /* 0x000fe20003800000 */
[----:B------:R-:W-:Y:S05]  /*3470*/  @!P5 BRA `(.L_x_10528) ;  /* 0x000000900000d947 */ /* 0x000fea0003800000 */
[----:B------:R-:W2:Y:S01]  /*3480*/  LDL R180, [R1+0x14] ;  /* 0x0000140001b47983 */ /* 0x000ea20000100800 */
[----:B------:R-:W-:Y:S01]  /*3490*/  LOP3.LUT P0, RZ, R11, 0xff000000, RZ, 0xc0, !PT ;  /* 0xff0000000bff7812 */ /* 0x000fe2000780c0ff */
[----:B------:R-:W-:-:S04]  /*34a0*/  FMUL.FTZ R11, R167, c[0x0][0x1ec] ;  /* 0x00007b00a70b7a20 */ /* 0x000fc80000410000 */
[----:B------:R-:W-:-:S04]  /*34b0*/  FMUL.FTZ R11, R11, c[0x0][0x1e8] ;  /* 0x00007a000b0b7a20 */ /* 0x000fc80000410000 */
[----:B------:R-:W-:-:S05]  /*34c0*/  FMUL.FTZ R147, R143, R11 ;  /* 0x0000000b8f937220 */ /* 0x000fca0000410000 */
[----:B------:R-:W-:-:S05]  /*34d0*/  FSEL R147, R147, RZ, P0 ;  /* 0x000000ff93937208 */ /* 0x000fca0000000000 */
[----:B------:R-:W-:Y:S01]  /*34e0*/  FADD.FTZ R59, R59, R147 ;  /* 0x000000933b3b7221 */ /* 0x000fe20000010000 */
[----:B------:R-:W-:Y:S01]  /*34f0*/  MOV R147, RZ ;  /* 0x000000ff00937202 */ /* 0x000fe20000000f00 */
[----:B--2---:R-:W-:Y:S02]  /*3500*/  @P0 FMUL.FTZ R147, R180, R11 ;  /* 0x0000000bb4930220 */ /* 0x004fe40000410000 */
.L_x_10528:
[----:B------:R-:W-:Y:S05]  /*3510*/  BSYNC B0 ;  /* 0x0000000000007941 */ /* 0x000fea0003800000 */
.L_x_10527:
[----:B------:R-:W-:Y:S01]  /*3520*/  ISETP.NE.U32.AND P1, PT, RZ, c[0x0][0x258], PT ;  /* 0x00009600ff007a0c */ /* 0x000fe20003f25070 */
[----:B------:R-:W-:Y:S01]  /*3530*/  BSSY B0, `(.L_x_10529) ;  /* 0x0000017000007945 */ /* 0x000fe20003800000 */
[----:B------:R-:W-:Y:S02]  /*3540*/  ISETP.NE.U32.AND P0, PT, RZ, c[0x0][0x258], PT ;  /* 0x00009600ff007a0c */ /* 0x000fe40003f05070 */
[----:B------:R-:W-:Y:S02]  /*3550*/  ISETP.NE.AND.EX P1, PT, RZ, c[0x0][0x25c], PT, P1 ;  /* 0x00009700ff007a0c */ /* 0x000fe40003f25310 */
[----:B------:R-:W-:Y:S02]  /*3560*/  ISETP.NE.AND.EX P0, PT, RZ, c[0x0][0x25c], PT, P0 ;  /* 0x00009700ff007a0c */ /* 0x000fe40003f05300 */
[----:B------:R-:W-:-:S02]  /*3570*/  @!P6 ISETP.NE.U32.AND P3, PT, RZ, c[0x0][0x218], PT ;  /* 0x00008600ff00ea0c */ /* 0x000fc40003f65070 */
[----:B------:R-:W-:Y:S02]  /*3580*/  SEL R164, R164, R148, P0 ;  /* 0x00000094a4a47207 */ /* 0x000fe40000000000 */
[----:B------:R-:W-:Y:S02]  /*3590*/  SEL R165, R165, R149, P0 ;  /* 0x00000095a5a57207 */ /* 0x000fe40000000000 */
[----:B------:R-:W-:Y:S02]  /*35a0*/  SEL R166, R166, R150, P0 ;  /* 0x00000096a6a67207 */ /* 0x000fe40000000000 */
[----:B------:R-:W-:Y:S02]  /*35b0*/  SEL R167, R167, R151, P0 ;  /* 0x00000097a7a77207 */ /* 0x000fe40000000000 */
[----:B------:R-:W-:Y:S02]  /*35c0*/  @P1 MOV R180, 0x10 ;  /* 0x0000001000b41802 */ /* 0x000fe40000000f00 */
[----:B------:R-:W-:-:S02]  /*35d0*/  @!P6 ISETP.NE.U32.AND P4, PT, RZ, c[0x0][0x218], PT ;  /* 0x00008600ff00ea0c */ /* 0x000fc40003f85070 */
[----:B------:R-:W-:Y:S01]  /*35e0*/  @!P6 ISETP.NE.U32.AND P2, PT, RZ, c[0x0][0x218], PT ;  /* 0x00008600ff00ea0c */ /* 0x000fe20003f45070 */
[----:B------:R-:W-:Y:S01]  /*35f0*/  @P1 IMAD.WIDE.U32 R180, R3, R180, c[0x0][0x258] ;  /* 0x0000960003b41625 */ /* 0x000fe200078e00b4 */
[----:B------:R-:W-:-:S04]  /*3600*/  @!P6 ISETP.NE.AND.EX P3, PT, RZ, c[0x0][0x21c], PT, P3 ;  /* 0x00008700ff00ea0c */ /* 0x000fc80003f65330 */
[----:B------:R0:W-:Y:S02]  /*3610*/  @P1 STG.E.128 [R180.64], R164 ;  /* 0x000000a4b4001986 */ /* 0x0001e4000c101d04 */
[----:B0-----:R-:W-:-:S05]  /*3620*/  @P5 MOV R164, 0x10 ;  /* 0x0000001000a45802 */ /* 0x001fca0000000f00 */
[----:B------:R-:W-:-:S05]  /*3630*/  @P5 IMAD.WIDE.U32 R164, R182, R164, c[0x0][0x248] ;  /* 0x00009200b6a45625 */ /* 0x000fca00078e00a4 */
[----:B------:R0:W-:Y:S01]  /*3640*/  @P5 STG.E.128 [R164.64], R144 ;  /* 0x00000090a4005986 */ /* 0x0001e2000c101d04 */
[----:B------:R-:W-:Y:S05]  /*3650*/  @!P5 BRA `(.L_x_10530) ;  /* 0x000000400000d947 */ /* 0x000fea0003800000 */
[----:B------:R-:W-:Y:S01]  /*3660*/  HFMA2.MMA R141, -RZ, RZ, 0, 9.5367431640625e-07 ;  /* 0x00000010ff8d7435 */ /* 0x000fe200000001ff */
[----:B------:R-:W-:-:S09]  /*3670*/  IADD3 R140, R182, 0x80, RZ ;  /* 0x00000080b68c7810 */ /* 0x000fd20007ffe0ff */
[----:B------:R-:W-:-:S06]  /*3680*/  IMAD.WIDE.U32 R140, R140, R141, c[0x0][0x170] ;  /* 0x00005c008c8c7625 */ /* 0x000fcc00078e008d */
[----:B------:R-:W5:Y:S02]  /*3690*/  LDG.E.128 R140, [R140.64] ;  /* 0x000000048c8c7981 */ /* 0x000f64000c1e1d00 */
.L_x_10530:
[----:B------:R-:W-:Y:S05]  /*36a0*/  BSYNC B0 ;  /* 0x0000000000007941 */ /* 0x000fea0003800000 */
.L_x_10529:
[----:B------:R-:W-:Y:S01]  /*36b0*/  BSSY B0, `(.L_x_10531) ;  /* 0x0000009000007945 */ /* 0x000fe20003800000 */
        /* <DEDUP_REMOVED lines=8> */
.L_x_10532:
[----:B------:R-:W-:Y:S05]  /*3740*/  BSYNC B0 ;  /* 0x0000000000007941 */ /* 0x000fea0003800000 */
.L_x_10531:
[----:B------:R-:W-:Y:S01]  /*3750*/  BSSY B0, `(.L_x_10533) ;  /* 0x000000b000007945 */ /* 0x000fe20003800000 */
[----:B------:R-:W-:Y:S05]  /*3760*/  @!P5 BRA `(.L_x_10534) ;  /* 0x000000900000d947 */ /* 0x000fea0003800000 */
[----:B------:R-:W2:Y:S01]  /*3770*/  LDL R165, [R1+0x10] ;  /* 0x0000100001a57983 */ /* 0x000ea20000100800 */
[----:B------:R-:W-:Y:S01]  /*3780*/  FMUL.FTZ R11, R164, c[0x0][0x1ec] ;  /* 0x00007b00a40b7a20 */ /* 0x000fe20000410000 */
[----:B------:R-:W-:-:S03]  /*3790*/  LOP3.LUT P3, RZ, R10, 0xff, RZ, 0xc0, !PT ;  /* 0x000000ff0aff7812 */ /* 0x000fc6000786c0ff */
[----:B------:R-:W-:-:S04]  /*37a0*/  FMUL.FTZ R11, R11, c[0x0][0x1e8] ;  /* 0x00007a000b0b7a20 */ /* 0x000fc80000410000 */
[----:B-----5:R-:W-:-:S05]  /*37b0*/  FMUL.FTZ R144, R140, R11 ;  /* 0x0000000b8c907220 */ /* 0x020fca0000410000 */
[----:B------:R-:W-:-:S05]  /*37c0*/  FSEL R144, R144, RZ, P3 ;  /* 0x000000ff90907208 */ /* 0x000fca0001800000 */
[----:B------:R-:W-:Y:S01]  /*37d0*/  FADD.FTZ R52, R52, R144 ;  /* 0x0000009034347221 */ /* 0x000fe20000010000 */
[----:B------:R-:W-:Y:S01]  /*37e0*/  MOV R144, RZ ;  /* 0x000000ff00907202 */ /* 0x000fe20000000f00 */
[----:B--2---:R-:W-:Y:S02]  /*37f0*/  @P3 FMUL.FTZ R144, R165, R11 ;  /* 0x0000000ba5903220 */ /* 0x004fe40000410000 */
.L_x_10534:
[----:B------:R-:W-:Y:S05]  /*3800*/  BSYNC B0 ;  /* 0x0000000000007941 */ /* 0x000fea0003800000 */
.L_x_10533:
[----:B------:R-:W-:Y:S01]  /*3810*/  @!P6 ISETP.NE.U32.AND P3, PT, RZ, c[0x0][0x218], PT ;  /* 0x00008600ff00ea0c */ /* 0x000fe20003f65070 */
[----:B------:R-:W-:Y:S01]  /*3820*/  BSSY B0, `(.L_x_10535) ;  /* 0x000000c000007945 */ /* 0x000fe20003800000 */
[----:B------:R-:W-:Y:S02]  /*3830*/  @!P6 ISETP.NE.AND.EX P4, PT, RZ, c[0x0][0x21c], PT, P4 ;  /* 0x00008700ff00ea0c */ /* 0x000fe40003f85340 */
[----:B------:R-:W-:Y:S02]  /*3840*/  @!P6 ISETP.NE.AND.EX P3, PT, RZ, c[0x0][0x21c], PT, P3 ;  /* 0x00008700ff00ea0c */ /* 0x000fe40003f65330 */
        /* <DEDUP_REMOVED lines=9> */
.L_x_10536:
[----:B------:R-:W-:Y:S05]  /*38e0*/  BSYNC B0 ;  /* 0x0000000000007941 */ /* 0x000fea0003800000 */
.L_x_10535:
        /* <DEDUP_REMOVED lines=9> */
[----:B------:R-:W-:-:S06]  /*3980*/  HFMA2.MMA R145, -RZ, RZ, 0, 0 ;  /* 0x00000000ff917435 */ /* 0x000fcc00000001ff */
[----:B--2---:R-:W-:Y:S02]  /*3990*/  @P3 FMUL.FTZ R145, R166, R11 ;  /* 0x0000000ba6913220 */ /* 0x004fe40000410000 */
.L_x_10538:
[----:B------:R-:W-:Y:S05]  /*39a0*/  BSYNC B0 ;  /* 0x0000000000007941 */ /* 0x000fea0003800000 */
.L_x_10537:
        /* <DEDUP_REMOVED lines=9> */
.L_x_10540:
[----:B------:R-:W-:Y:S05]  /*3a40*/  BSYNC B0 ;  /* 0x0000000000007941 */ /* 0x000fea0003800000 */
.L_x_10539:
        /* <DEDUP_REMOVED lines=11> */
.L_x_10542:
[----:B------:R-:W-:Y:S05]  /*3b00*/  BSYNC B0 ;  /* 0x0000000000007941 */ /* 0x000fea0003800000 */
.L_x_10541:
        /* <DEDUP_REMOVED lines=9> */
.L_x_10544:
[----:B------:R-:W-:Y:S05]  /*3ba0*/  BSYNC B0 ;  /* 0x0000000000007941 */ /* 0x000fea0003800000 */
.L_x_10543:
[----:B------:R-:W-:Y:S01]  /*3bb0*/  BSSY B0, `(.L_x_10545) ;  /* 0x000000b000007945 */ /* 0x000fe20003800000 */
[----:B------:R-:W-:Y:S05]  /*3bc0*/  @!P5 BRA `(.L_x_10546) ;  /* 0x000000900000d947 */ /* 0x000fea0003800000 */
[----:B------:R-:W2:Y:S01]  /*3bd0*/  LDL R180, [R1+0x4] ;  /* 0x0000040001b47983 */ /* 0x000ea20000100800 */
[----:B------:R-:W-:Y:S01]  /*3be0*/  LOP3.LUT P2, RZ, R10, 0xff000000, RZ, 0xc0, !PT ;  /* 0xff0000000aff7812 */ /* 0x000fe2000784c0ff */
[----:B------:R-:W-:Y:S01]  /*3bf0*/  FMUL.FTZ R10, R167, c[0x0][0x1ec] ;  /* 0x00007b00a70a7a20 */ /* 0x000fe20000410000 */
[----:B------:R-:W-:-:S03]  /*3c00*/  HFMA2.MMA R147, -RZ, RZ, 0, 0 ;  /* 0x00000000ff937435 */ /* 0x000fc600000001ff */
[----:B------:R-:W-:-:S04]  /*3c10*/  FMUL.FTZ R10, R10, c[0x0][0x1e8] ;  /* 0x00007a000a0a7a20 */ /* 0x000fc80000410000 */
[----:B-----5:R-:W-:-:S05]  /*3c20*/  FMUL.FTZ R11, R143, R10 ;  /* 0x0000000a8f0b7220 */ /* 0x020fca0000410000 */
[----:B------:R-:W-:-:S05]  /*3c30*/  FSEL R11, R11, RZ, P2 ;  /* 0x000000ff0b0b7208 */ /* 0x000fca0001000000 */
[----:B------:R-:W-:Y:S02]  /*3c40*/  FADD.FTZ R55, R55, R11 ;  /* 0x0000000b37377221 */ /* 0x000fe40000010000 */
[----:B--2---:R-:W-:Y:S02]  /*3c50*/  @P2 FMUL.FTZ R147, R180, R10 ;  /* 0x0000000ab4932220 */ /* 0x004fe40000410000 */
.L_x_10546:
[----:B------:R-:W-:Y:S05]  /*3c60*/  BSYNC B0 ;  /* 0x0000000000007941 */ /* 0x000fea0003800000 */
.L_x_10545:
[----:B------:R-:W-:Y:S01]  /*3c70*/  @P1 IADD3 R10, R3, 0x80, RZ ;  /* 0x00000080030a1810 */ /* 0x000fe20007ffe0ff */
[----:B------:R-:W-:Y:S01]  /*3c80*/  BSSY B0, `(.L_x_10547) ;  /* 0x0000015000007945 */ /* 0x000fe20003800000 */
[----:B------:R-:W-:Y:S02]  /*3c90*/  @P1 MOV R11, 0x10 ;  /* 0x00000010000b1802 */ /* 0x000fe40000000f00 */
[----:B------:R-:W-:Y:S02]  /*3ca0*/  SEL R164, R164, R148, P0 ;  /* 0x00000094a4a47207 */ /* 0x000fe40000000000 */
[----:B------:R-:W-:Y:S01]  /*3cb0*/  SEL R165, R165, R149, P0 ;  /* 0x00000095a5a57207 */ /* 0x000fe20000000000 */
[----:B------:R-:W-:Y:S01]  /*3cc0*/  @P1 IMAD.WIDE.U32 R10, R10, R11, c[0x0][0x258] ;  /* 0x000096000a0a1625 */ /* 0x000fe200078e000b */
[----:B------:R-:W-:-:S02]  /*3cd0*/  SEL R166, R166, R150, P0 ;  /* 0x00000096a6a67207 */ /* 0x000fc40000000000 */
[----:B------:R-:W-:Y:S02]  /*3ce0*/  SEL R167, R167, R151, P0 ;  /* 0x00000097a7a77207 */ /* 0x000fe40000000000 */
[----:B------:R-:W-:Y:S02]  /*3cf0*/  @!P6 ISETP.NE.U32.AND P3, PT, RZ, c[0x0][0x218], PT ;  /* 0x00008600ff00ea0c */ /* 0x000fe40003f65070 */
[----:B------:R-:W-:Y:S01]  /*3d00*/  @!P6 ISETP.NE.U32.AND P4, PT, RZ, c[0x0][0x218], PT ;  /* 0x00008600ff00ea0c */ /* 0x000fe20003f85070 */
[----:B------:R0:W-:Y:S01]  /*3d10*/  @P1 STG.E.128 [R10.64], R164 ;  /* 0x000000a40a001986 */ /* 0x0001e2000c101d04 */
[----:B------:R-:W-:Y:S02]  /*3d20*/  @!P6 ISETP.NE.U32.AND P2, PT, RZ, c[0x0][0x218], PT ;  /* 0x00008600ff00ea0c */ /* 0x000fe40003f45070 */
[----:B------:R-:W-:Y:S02]  /*3d30*/  @!P6 ISETP.NE.AND.EX P3, PT, RZ, c[0x0][0x21c], PT, P3 ;  /* 0x00008700ff00ea0c */ /* 0x000fe40003f65330 */
[----:B------:R-:W-:-:S02]  /*3d40*/  IADD3 R180, R182, 0x100, RZ ;  /* 0x00000100b6b47810 */ /* 0x000fc40007ffe0ff */
[----:B0-----:R-:W-:Y:S02]  /*3d50*/  @P5 MOV R10, 0x10 ;  /* 0x00000010000a5802 */ /* 0x001fe40000000f00 */
[----:B------:R-:W-:-:S05]  /*3d60*/  @P5 IADD3 R11, R182, 0x80, RZ ;  /* 0x00000080b60b5810 */ /* 0x000fca0007ffe0ff */
[----:B------:R-:W-:-:S05]  /*3d70*/  @P5 IMAD.WIDE.U32 R10, R11, R10, c[0x0][0x248] ;  /* 0x000092000b0a5625 */ /* 0x000fca00078e000a */
[----:B------:R0:W-:Y:S01]  /*3d80*/  @P5 STG.E.128 [R10.64], R144 ;  /* 0x000000900a005986 */ /* 0x0001e2000c101d04 */
[----:B------:R-:W-:Y:S05]  /*3d90*/  @!P5 BRA `(.L_x_10548) ;  /* 0x000000300000d947 */ /* 0x000fea0003800000 */
[----:B-----5:R-:W-:-:S10]  /*3da0*/  HFMA2.MMA R140, -RZ, RZ, 0, 9.5367431640625e-07 ;  /* 0x00000010ff8c7435 */ /* 0x020fd400000001ff */
[----:B------:R-:W-:-:S06]  /*3db0*/  IMAD.WIDE.U32 R140, R180, R140, c[0x0][0x170] ;  /* 0x00005c00b48c7625 */ /* 0x000fcc00078e008c */
[----:B------:R-:W5:Y:S02]  /*3dc0*/  LDG.E.128 R140, [R140.64] ;  /* 0x000000048c8c7981 */ /* 0x000f64000c1e1d00 */
.L_x_10548:
[----:B------:R-:W-:Y:S05]  /*3dd0*/  BSYNC B0 ;  /* 0x0000000000007941 */ /* 0x000fea0003800000 */
.L_x_10547:
[----:B------:R-:W-:Y:S01]  /*3de0*/  BSSY B0, `(.L_x_10549) ;  /* 0x0000009000007945 */ /* 0x000fe20003800000 */
        /* <DEDUP_REMOVED lines=8> */
.L_x_10550:
[----:B------:R-:W-:Y:S05]  /*3e70*/  BSYNC B0 ;  /* 0x0000000000007941 */ /* 0x000fea0003800000 */
.L_x_10549:
[----:B------:R-:W-:Y:S01]  /*3e80*/  BSSY B0, `(.L_x_10551) ;  /* 0x000000b000007945 */ /* 0x000fe20003800000 */
[----:B------:R-:W-:Y:S05]  /*3e90*/  @!P5 BRA `(.L_x_10552) ;  /* 0x000000900000d947 */ /* 0x000fea0003800000 */
[----:B------:R-:W2:Y:S01]  /*3ea0*/  LDL R165, [R1] ;  /* 0x0000000001a57983 */ /* 0x000ea20000100800 */
[----:B0-----:R-:W-:Y:S01]  /*3eb0*/  FMUL.FTZ R10, R164, c[0x0][0x1ec] ;  /* 0x00007b00a40a7a20 */ /* 0x001fe20000410000 */
[----:B------:R-:W-:Y:S02]  /*3ec0*/  LOP3.LUT P3, RZ, R9, 0xff, RZ, 0xc0, !PT ;  /* 0x000000ff09ff7812 */ /* 0x000fe4000786c0ff */
[----:B------:R-:W-:Y:S01]  /*3ed0*/  MOV R144, RZ ;  /* 0x000000ff00907202 */ /* 0x000fe20000000f00 */
[----:B------:R-:W-:-:S04]  /*3ee0*/  FMUL.FTZ R10, R10, c[0x0][0x1e8] ;  /* 0x00007a000a0a7a20 */ /* 0x000fc80000410000 */
[----:B-----5:R-:W-:-:S05]  /*3ef0*/  FMUL.FTZ R11, R140, R10 ;  /* 0x0000000a8c0b7220 */ /* 0x020fca0000410000 */
[----:B------:R-:W-:-:S05]  /*3f00*/  FSEL R11, R11, RZ, P3 ;  /* 0x000000ff0b0b7208 */ /* 0x000fca0001800000 */
[----:B------:R-:W-:Y:S02]  /*3f10*/  FADD.FTZ R48, R48, R11 ;  /* 0x0000000b30307221 */ /* 0x000fe40000010000 */
[----:B--2---:R-:W-:Y:S02]  /*3f20*/  @P3 FMUL.FTZ R144, R165, R10 ;  /* 0x0000000aa5903220 */ /* 0x004fe40000410000 */
.L_x_10552:
[----:B------:R-:W-:Y:S05]  /*3f30*/  BSYNC B0 ;  /* 0x0000000000007941 */ /* 0x000fea0003800000 */
.L_x_10551:
        /* <DEDUP_REMOVED lines=13> */
.L_x_10554:
[----:B------:R-:W-:Y:S05]  /*4010*/  BSYNC B0 ;  /* 0x0000000000007941 */ /* 0x000fea0003800000 */
.L_x_10553:
[----:B------:R-:W-:Y:S01]  /*4020*/  BSSY B0, `(.L_x_10555) ;  /* 0x000000a000007945 */ /* 0x000fe20003800000 */
[----:B------:R-:W-:Y:S05]  /*4030*/  @!P5 BRA `(.L_x_10556) ;  /* 0x000000800000d947 */ /* 0x000fea0003800000 */
[----:B0-----:R-:W-:Y:S01]  /*4040*/  FMUL.FTZ R10, R165, c[0x0][0x1ec] ;  /* 0x00007b00a50a7a20 */ /* 0x001fe20000410000 */
[----:B------:R-:W-:Y:S01]  /*4050*/  LOP3.LUT P3, RZ, R9, 0xff00, RZ, 0xc0, !PT ;  /* 0x0000ff0009ff7812 */ /* 0x000fe2000786c0ff */
[----:B------:R-:W-:Y:S02]  /*4060*/  HFMA2.MMA R145, -RZ, RZ, 0, 0 ;  /* 0x00000000ff917435 */ /* 0x000fe400000001ff */
[----:B------:R-:W-:-:S04]  /*4070*/  FMUL.FTZ R10, R10, c[0x0][0x1e8] ;  /* 0x00007a000a0a7a20 */ /* 0x000fc80000410000 */
[----:B-----5:R-:W-:-:S05]  /*4080*/  FMUL.FTZ R11, R141, R10 ;  /* 0x0000000a8d0b7220 */ /* 0x020fca0000410000 */
[----:B------:R-:W-:Y:S01]  /*4090*/  FSEL R11, R11, RZ, P3 ;  /* 0x000000ff0b0b7208 */ /* 0x000fe20001800000 */
[----:B------:R-:W-:-:S04]  /*40a0*/  @P3 FMUL.FTZ R145, R252, R10 ;  /* 0x0000000afc913220 */ /* 0x000fc80000410000 */
[----:B------:R-:W-:Y:S02]  /*40b0*/  FADD.FTZ R49, R49, R11 ;  /* 0x0000000b31317221 */ /* 0x000fe40000010000 */
.L_x_10556:
[----:B------:R-:W-:Y:S05]  /*40c0*/  BSYNC B0 ;  /* 0x0000000000007941 */ /* 0x000fea0003800000 */
.L_x_10555:
        /* <DEDUP_REMOVED lines=9> */
.L_x_10558:
[----:B------:R-:W-:Y:S05]  /*4160*/  BSYNC B0 ;  /* 0x0000000000007941 */ /* 0x000fea0003800000 */
.L_x_10557:
[----:B------:R-:W-:Y:S01]  /*4170*/  BSSY B0, `(.L_x_10559) ;  /* 0x000000a000007945 */ /* 0x000fe20003800000 */
[----:B------:R-:W-:Y:S05]  /*4180*/  @!P5 BRA `(.L_x_10560) ;  /* 0x000000800000d947 */ /* 0x000fea0003800000 */
[----:B0-----:R-:W-:Y:S01]  /*4190*/  FMUL.FTZ R10, R166, c[0x0][0x1ec] ;  /* 0x00007b00a60a7a20 */ /* 0x001fe20000410000 */
[----:B------:R-:W-:Y:S02]  /*41a0*/  LOP3.LUT P3, RZ, R9, 0xff0000, RZ, 0xc0, !PT ;  /* 0x00ff000009ff7812 */ /* 0x000fe4000786c0ff */
[----:B------:R-:W-:Y:S01]  /*41b0*/  MOV R146, RZ ;  /* 0x000000ff00927202 */ /* 0x000fe20000000f00 */
[----:B------:R-:W-:-:S04]  /*41c0*/  FMUL.FTZ R10, R10, c[0x0][0x1e8] ;  /* 0x00007a000a0a7a20 */ /* 0x000fc80000410000 */
[----:B-----5:R-:W-:-:S05]  /*41d0*/  FMUL.FTZ R11, R142, R10 ;  /* 0x0000000a8e0b7220 */ /* 0x020fca0000410000 */
[----:B------:R-:W-:Y:S01]  /*41e0*/  FSEL R11, R11, RZ, P3 ;  /* 0x000000ff0b0b7208 */ /* 0x000fe20001800000 */
[----:B------:R-:W-:-:S04]  /*41f0*/  @P3 FMUL.FTZ R146, R251, R10 ;  /* 0x0000000afb923220 */ /* 0x000fc80000410000 */
[----:B------:R-:W-:Y:S02]  /*4200*/  FADD.FTZ R50, R50, R11 ;  /* 0x0000000b32327221 */ /* 0x000fe40000010000 */
.L_x_10560:
[----:B------:R-:W-:Y:S05]  /*4210*/  BSYNC B0 ;  /* 0x0000000000007941 */ /* 0x000fea0003800000 */
.L_x_10559:
        /* <DEDUP_REMOVED lines=9> */
.L_x_10562:
[----:B------:R-:W-:Y:S05]  /*42b0*/  BSYNC B0 ;  /* 0x0000000000007941 */ /* 0x000fea0003800000 */
.L_x_10561:
[----:B------:R-:W-:Y:S01]  /*42c0*/  BSSY B0, `(.L_x_10563) ;  /* 0x000000a000007945 */ /* 0x000fe20003800000 */
[----:B------:R-:W-:Y:S05]  /*42d0*/  @!P5 BRA `(.L_x_10564) ;  /* 0x000000800000d947 */ /* 0x000fea0003800000 */
[----:B------:R-:W-:Y:S01]  /*42e0*/  LOP3.LUT P2, RZ, R9, 0xff000000, RZ, 0xc0, !PT ;  /* 0xff00000009ff7812 */ /* 0x000fe2000784c0ff */
[----:B------:R-:W-:Y:S01]  /*42f0*/  FMUL.FTZ R9, R167, c[0x0][0x1ec] ;  /* 0x00007b00a7097a20 */ /* 0x000fe20000410000 */
[----:B0-----:R-:W-:-:S03]  /*4300*/  HFMA2.MMA R147, -RZ, RZ, 0, 0 ;  /* 0x00000000ff937435 */ /* 0x001fc600000001ff */
[----:B------:R-:W-:-:S04]  /*4310*/  FMUL.FTZ R9, R9, c[0x0][0x1e8] ;  /* 0x00007a0009097a20 */ /* 0x000fc80000410000 */
[----:B-----5:R-:W-:-:S04]  /*4320*/  FMUL.FTZ R10, R143, R9 ;  /* 0x000000098f0a7220 */ /* 0x020fc80000410000 */
[----:B------:R-:W-:Y:S01]  /*4330*/  @P2 FMUL.FTZ R147, R250, R9 ;  /* 0x00000009fa932220 */ /* 0x000fe20000410000 */
[----:B------:R-:W-:-:S05]  /*4340*/  FSEL R10, R10, RZ, P2 ;  /* 0x000000ff0a0a7208 */ /* 0x000fca0001000000 */
[----:B------:R-:W-:Y:S02]  /*4350*/  FADD.FTZ R51, R51, R10 ;  /* 0x0000000a33337221 */ /* 0x000fe40000010000 */
.L_x_10564:
[----:B------:R-:W-:Y:S05]  /*4360*/  BSYNC B0 ;  /* 0x0000000000007941 */ /* 0x000fea0003800000 */
.L_x_10563:
[----:B0-----:R-:W-:Y:S01]  /*4370*/  @P1 IADD3 R10, R3, 0x100, RZ ;  /* 0x00000100030a1810 */ /* 0x001fe20007ffe0ff */
[----:B------:R-:W-:Y:S01]  /*4380*/  BSSY B0, `(.L_x_10565) ;  /* 0x0000014000007945 */ /* 0x000fe20003800000 */
[----:B------:R-:W-:Y:S02]  /*4390*/  @P1 MOV R11, 0x10 ;  /* 0x00000010000b1802 */ /* 0x000fe40000000f00 */
[----:B------:R-:W-:Y:S02]  /*43a0*/  SEL R164, R164, R148, P0 ;  /* 0x00000094a4a47207 */ /* 0x000fe40000000000 */
[----:B------:R-:W-:Y:S01]  /*43b0*/  SEL R165, R165, R149, P0 ;  /* 0x00000095a5a57207 */ /* 0x000fe20000000000 */
[----:B------:R-:W-:Y:S01]  /*43c0*/  @P1 IMAD.WIDE.U32 R10, R10, R11, c[0x0][0x258] ;  /* 0x000096000a0a1625 */ /* 0x000fe200078e000b */
[----:B------:R-:W-:Y:S02]  /*43d0*/  SEL R166, R166, R150, P0 ;  /* 0x00000096a6a67207 */ /* 0x000fe40000000000 */
[----:B------:R-:W-:-:S02]  /*43e0*/  SEL R167, R167, R151, P0 ;  /* 0x00000097a7a77207 */ /* 0x000fc40000000000 */
[----:B------:R-:W-:Y:S02]  /*43f0*/  @!P6 ISETP.NE.U32.AND P3, PT, RZ, c[0x0][0x218], PT ;  /* 0x00008600ff00ea0c */ /* 0x000fe40003f65070 */
[----:B------:R-:W-:Y:S01]  /*4400*/  @!P6 ISETP.NE.U32.AND P4, PT, RZ, c[0x0][0x218], PT ;  /* 0x00008600ff00ea0c */ /* 0x000fe20003f85070 */
[----:B------:R0:W-:Y:S01]  /*4410*/  @P1 STG.E.128 [R10.64], R164 ;  /* 0x000000a40a001986 */ /* 0x0001e2000c101d04 */
[----:B------:R-:W-:Y:S02]  /*4420*/  @!P6 ISETP.NE.U32.AND P2, PT, RZ, c[0x0][0x218], PT ;  /* 0x00008600ff00ea0c */ /* 0x000fe40003f45070 */
[----:B------:R-:W-:Y:S02]  /*4430*/  @!P6 ISETP.NE.AND.EX P3, PT, RZ, c[0x0][0x21c], PT, P3 ;  /* 0x00008700ff00ea0c */ /* 0x000fe40003f65330 */
[----:B------:R-:W-:Y:S02]  /*4440*/  IADD3 R9, R182, 0x180, RZ ;  /* 0x00000180b6097810 */ /* 0x000fe40007ffe0ff */
[----:B0-----:R-:W-:-:S05]  /*4450*/  @P5 MOV R10, 0x10 ;  /* 0x00000010000a5802 */ /* 0x001fca0000000f00 */
[----:B------:R-:W-:-:S05]  /*4460*/  @P5 IMAD.WIDE.U32 R10, R180, R10, c[0x0][0x248] ;  /* 0x00009200b40a5625 */ /* 0x000fca00078e000a */
[----:B------:R0:W-:Y:S01]  /*4470*/  @P5 STG.E.128 [R10.64], R144 ;  /* 0x000000900a005986 */ /* 0x0001e2000c101d04 */
[----:B------:R-:W-:Y:S05]  /*4480*/  @!P5 BRA `(.L_x_10566) ;  /* 0x000000300000d947 */ /* 0x000fea0003800000 */
[----:B-----5:R-:W-:-:S10]  /*4490*/  HFMA2.MMA R140, -RZ, RZ, 0, 9.5367431640625e-07 ;  /* 0x00000010ff8c7435 */ /* 0x020fd400000001ff */
[----:B------:R-:W-:-:S06]  /*44a0*/  IMAD.WIDE.U32 R140, R9, R140, c[0x0][0x170] ;  /* 0x00005c00098c7625 */ /* 0x000fcc00078e008c */
[----:B------:R-:W5:Y:S02]  /*44b0*/  LDG.E.128 R140, [R140.64] ;  /* 0x000000048c8c7981 */ /* 0x000f64000c1e1d00 */
.L_x_10566:
[----:B------:R-:W-:Y:S05]  /*44c0*/  BSYNC B0 ;  /* 0x0000000000007941 */ /* 0x000fea0003800000 */
.L_x_10565:
        /* <DEDUP_REMOVED lines=9> */
.L_x_10568:
[----:B------:R-:W-:Y:S05]  /*4560*/  BSYNC B0 ;  /* 0x0000000000007941 */ /* 0x000fea0003800000 */
.L_x_10567:
        /* <DEDUP_REMOVED lines=10> */
.L_x_10570:
[----:B------:R-:W-:Y:S05]  /*4610*/  BSYNC B0 ;  /* 0x0000000000007941 */ /* 0x000fea0003800000 */
.L_x_10569:
        /* <DEDUP_REMOVED lines=13> */
.L_x_10572:
[----:B------:R-:W-:Y:S05]  /*46f0*/  BSYNC B0 ;  /* 0x0000000000007941 */ /* 0x000fea0003800000 */
.L_x_10571:
        /* <DEDUP_REMOVED lines=10> */
.L_x_10574:
[----:B------:R-:W-:Y:S05]  /*47a0*/  BSYNC B0 ;  /* 0x0000000000007941 */ /* 0x000fea0003800000 */
.L_x_10573:
        /* <DEDUP_REMOVED lines=9> */
.L_x_10576:
[----:B------:R-:W-:Y:S05]  /*4840*/  BSYNC B0 ;  /* 0x0000000000007941 */ /* 0x000fea0003800000 */
.L_x_10575:
        /* <DEDUP_REMOVED lines=10> */
.L_x_10578:
[----:B------:R-:W-:Y:S05]  /*48f0*/  BSYNC B0 ;  /* 0x0000000000007941 */ /* 0x000fea0003800000 */
.L_x_10577:
        /* <DEDUP_REMOVED lines=9> */
.L_x_10580:
[----:B------:R-:W-:Y:S05]  /*4990*/  BSYNC B0 ;  /* 0x0000000000007941 */ /* 0x000fea0003800000 */
.L_x_10579:
        /* <DEDUP_REMOVED lines=10> */
.L_x_10582:
[----:B------:R-:W-:Y:S05]  /*4a40*/  BSYNC B0 ;  /* 0x0000000000007941 */ /* 0x000fea0003800000 */
.L_x_10581:
        /* <DEDUP_REMOVED lines=21> */
.L_x_10584:
[----:B------:R-:W-:Y:S05]  /*4ba0*/  BSYNC B0 ;  /* 0x0000000000007941 */ /* 0x000fea0003800000 */
.L_x_10583:
        /* <DEDUP_REMOVED lines=9> */
.L_x_10586:
[----:B------:R-:W-:Y:S05]  /*4c40*/  BSYNC B0 ;  /* 0x0000000000007941 */ /* 0x000fea0003800000 */
.L_x_10585:
[----:B------:R-:W-:Y:S01]  /*4c50*/  BSSY B0, `(.L_x_10587) ;  /* 0x000000a000007945 */ /* 0x000fe20003800000 */
[----:B------:R-:W-:Y:S05]  /*4c60*/  @!P5 BRA `(.L_x_10588) ;  /* 0x000000800000d947 */ /* 0x000fea0003800000 */
[----:B------:R-:W-:Y:S01]  /*4c70*/  FMUL.FTZ R4, R164, c[0x0][0x1ec] ;  /* 0x00007b00a4047a20 */ /* 0x000fe20000410000 */
[----:B------:R-:W-:Y:S02]  /*4c80*/  LOP3.LUT P3, RZ, R5, 0xff, RZ, 0xc0, !PT ;  /* 0x000000ff05ff7812 */ /* 0x000fe4000786c0ff */
[----:B0-----:R-:W-:Y:S01]  /*4c90*/  MOV R144, RZ ;  /* 0x000000ff00907202 */ /* 0x001fe20000000f00 */
[----:B------:R-:W-:-:S04]  /*4ca0*/  FMUL.FTZ R4, R4, c[0x0][0x1e8] ;  /* 0x00007a0004047a20 */ /* 0x000fc80000410000 */
[----:B-----5:R-:W-:-:S05]  /*4cb0*/  FMUL.FTZ R10, R140, R4 ;  /* 0x000000048c0a7220 */ /* 0x020fca0000410000 */
[----:B------:R-:W-:Y:S01]  /*4cc0*/  FSEL R10, R10, RZ, P3 ;  /* 0x000000ff0a0a7208 */ /* 0x000fe20001800000 */
[----:B------:R-:W-:-:S04]  /*4cd0*/  @P3 FMUL.FTZ R144, R245, R4 ;  /* 0x00000004f5903220 */ /* 0x000fc80000410000 */
[----:B------:R-:W-:Y:S02]  /*4ce0*/  FADD.FTZ R40, R40, R10 ;  /* 0x0000000a28287221 */ /* 0x000fe40000010000 */
.L_x_10588:
[----:B------:R-:W-:Y:S05]  /*4cf0*/  BSYNC B0 ;  /* 0x0000000000007941 */ /* 0x000fea0003800000 */
.L_x_10587:
        /* <DEDUP_REMOVED lines=13> */
.L_x_10590:
[----:B------:R-:W-:Y:S05]  /*4dd0*/  BSYNC B0 ;  /* 0x0000000000007941 */ /* 0x000fea0003800000 */
.L_x_10589:
[----:B------:R-:W-:Y:S01]  /*4de0*/  BSSY B0, `(.L_x_10591) ;  /* 0x000000a000007945 */ /* 0x000fe20003800000 */
[----:B------:R-:W-:Y:S05]  /*4df0*/  @!P5 BRA `(.L_x_10592) ;  /* 0x000000800000d947 */ /* 0x000fea0003800000 */
[----:B------:R-:W-:Y:S01]  /*4e00*/  FMUL.FTZ R4, R165, c[0x0][0x1ec] ;  /* 0x00007b00a5047a20 */ /* 0x000fe20000410000 */
[----:B------:R-:W-:Y:S01]  /*4e10*/  LOP3.LUT P3, RZ, R5, 0xff00, RZ, 0xc0, !PT ;  /* 0x0000ff0005ff7812 */ /* 0x000fe2000786c0ff */
[----:B0-----:R-:W-:Y:S02]  /*4e20*/  HFMA2.MMA R145, -RZ, RZ, 0, 0 ;  /* 0x00000000ff917435 */ /* 0x001fe400000001ff */
[----:B------:R-:W-:-:S04]  /*4e30*/  FMUL.FTZ R4, R4, c[0x0][0x1e8] ;  /* 0x00007a0004047a20 */ /* 0x000fc80000410000 */
[----:B-----5:R-:W-:-:S05]  /*4e40*/  FMUL.FTZ R10, R141, R4 ;  /* 0x000000048d0a7220 */ /* 0x020fca0000410000 */
[----:B------:R-:W-:Y:S01]  /*4e50*/  FSEL R10, R10, RZ, P3 ;  /* 0x000000ff0a0a7208 */ /* 0x000fe20001800000 */
[----:B------:R-:W-:-:S04]  /*4e60*/  @P3 FMUL.FTZ R145, R244, R4 ;  /* 0x00000004f4913220 */ /* 0x000fc80000410000 */
[----:B------:R-:W-:Y:S02]  /*4e70*/  FADD.FTZ R41, R41, R10 ;  /* 0x0000000a29297221 */ /* 0x000fe40000010000 */
.L_x_10592:
[----:B------:R-:W-:Y:S05]  /*4e80*/  BSYNC B0 ;  /* 0x0000000000007941 */ /* 0x000fea0003800000 */
.L_x_10591:
        /* <DEDUP_REMOVED lines=9> */
.L_x_10594:
[----:B------:R-:W-:Y:S05]  /*4f20*/  BSYNC B0 ;  /* 0x0000000000007941 */ /* 0x000fea0003800000 */
.L_x_10593:
        /* <DEDUP_REMOVED lines=10> */
.L_x_10596:
[----:B------:R-:W-:Y:S05]  /*4fd0*/  BSYNC B0 ;  /* 0x0000000000007941 */ /* 0x000fea0003800000 */
.L_x_10595:
        /* <DEDUP_REMOVED lines=9> */
.L_x_10598:
[----:B------:R-:W-:Y:S05]  /*5070*/  BSYNC B0 ;  /* 0x0000000000007941 */ /* 0x000fea0003800000 */
.L_x_10597:
        /* <DEDUP_REMOVED lines=10> */
.L_x_10600:
[----:B------:R-:W-:Y:S05]  /*5120*/  BSYNC B0 ;  /* 0x0000000000007941 */ /* 0x000fea0003800000 */
.L_x_10599:
[----:B------:R-:W-:Y:S01]  /*5130*/  @P1 IADD3 R4, R3, 0x200, RZ ;  /* 0x0000020003041810 */ /* 0x000fe20007ffe0ff */
        /* <DEDUP_REMOVED lines=12> */
[----:B-1----:R-:W-:-:S05]  /*5200*/  @P5 MOV R4, 0x10 ;  /* 0x0000001000045802 */ /* 0x002fca0000000f00 */
[----:B------:R-:W-:Y:S01]  /*5210*/  @P5 IMAD.WIDE.U32 R4, R9, R4, c[0x0][0x248] ;  /* 0x0000920009045625 */ /* 0x000fe200078e0004 */
[----:B------:R-:W-:-:S04]  /*5220*/  IADD3 R9, R182, 0x280, RZ ;  /* 0x00000280b6097810 */ /* 0x000fc80007ffe0ff */
[----:B------:R1:W-:Y:S01]  /*5230*/  @P5 STG.E.128 [R4.64], R144 ;  /* 0x0000009004005986 */ /* 0x0003e2000c101d04 */
[----:B------:R-:W-:Y:S05]  /*5240*/  @!P5 BRA `(.L_x_10602) ;  /* 0x000000300000d947 */ /* 0x000fea0003800000 */
[----:B-----5:R-:W-:-:S10]  /*5250*/  HFMA2.MMA R140, -RZ, RZ, 0, 9.5367431640625e-07 ;  /* 0x00000010ff8c7435 */ /* 0x020fd400000001ff */
[----:B------:R-:W-:-:S06]  /*5260*/  IMAD.WIDE.U32 R140, R9, R140, c[0x0][0x170] ;  /* 0x00005c00098c7625 */ /* 0x000fcc00078e008c */
[----:B------:R-:W5:Y:S02]  /*5270*/  LDG.E.128 R140, [R140.64] ;  /* 0x000000048c8c7981 */ /* 0x000f64000c1e1d00 */
.L_x_10602:
[----:B------:R-:W-:Y:S05]  /*5280*/  BSYNC B0 ;  /* 0x0000000000007941 */ /* 0x000fea0003800000 */
.L_x_10601:
[----:B------:R-:W-:Y:S01]  /*5290*/  BSSY B0, `(.L_x_10603) ;  /* 0x0000009000007945 */ /* 0x000fe20003800000 */
        /* <DEDUP_REMOVED lines=8> */
.L_x_10604:
[----:B------:R-:W-:Y:S05]  /*5320*/  BSYNC B0 ;  /* 0x0000000000007941 */ /* 0x000fea0003800000 */
.L_x_10603:
[----:B------:R-:W-:Y:S01]  /*5330*/  BSSY B0, `(.L_x_10605) ;  /* 0x000000a000007945 */ /* 0x000fe20003800000 */
[----:B------:R-:W-:Y:S05]  /*5340*/  @!P5 BRA `(.L_x_10606) ;  /* 0x000000800000d947 */ /* 0x000fea0003800000 */
[----:B-1----:R-:W-:Y:S01]  /*5350*/  FMUL.FTZ R4, R164, c[0x0][0x1ec] ;  /* 0x00007b00a4047a20 */ /* 0x002fe20000410000 */
[----:B------:R-:W-:Y:S02]  /*5360*/  LOP3.LUT P3, RZ, R6, 0xff, RZ, 0xc0, !PT ;  /* 0x000000ff06ff7812 */ /* 0x000fe4000786c0ff */
[----:B0-----:R-:W-:Y:S01]  /*5370*/  MOV R144, RZ ;  /* 0x000000ff00907202 */ /* 0x001fe20000000f00 */
[----:B------:R-:W-:-:S04]  /*5380*/  FMUL.FTZ R4, R4, c[0x0][0x1e8] ;  /* 0x00007a0004047a20 */ /* 0x000fc80000410000 */
[----:B-----5:R-:W-:-:S05]  /*5390*/  FMUL.FTZ R5, R140, R4 ;  /* 0x000000048c057220 */ /* 0x020fca0000410000 */
[----:B------:R-:W-:Y:S01]  /*53a0*/  FSEL R5, R5, RZ, P3 ;  /* 0x000000ff05057208 */ /* 0x000fe20001800000 */
[----:B------:R-:W-:-:S04]  /*53b0*/  @P3 FMUL.FTZ R144, R241, R4 ;  /* 0x00000004f1903220 */ /* 0x000fc80000410000 */
[----:B------:R-:W-:Y:S02]  /*53c0*/  FADD.FTZ R36, R36, R5 ;  /* 0x0000000524247221 */ /* 0x000fe40000010000 */
.L_x_10606:
[----:B------:R-:W-:Y:S05]  /*53d0*/  BSYNC B0 ;  /* 0x0000000000007941 */ /* 0x000fea0003800000 */
.L_x_10605:
        /* <DEDUP_REMOVED lines=13> */
.L_x_10608:
[----:B------:R-:W-:Y:S05]  /*54b0*/  BSYNC B0 ;  /* 0x0000000000007941 */ /* 0x000fea0003800000 */
.L_x_10607:
[----:B------:R-:W-:Y:S01]  /*54c0*/  BSSY B0, `(.L_x_10609) ;  /* 0x000000a000007945 */ /* 0x000fe20003800000 */
[----:B------:R-:W-:Y:S05]  /*54d0*/  @!P5 BRA `(.L_x_10610) ;  /* 0x000000800000d947 */ /* 0x000fea0003800000 */
[----:B-1----:R-:W-:Y:S01]  /*54e0*/  FMUL.FTZ R4, R165, c[0x0][0x1ec] ;  /* 0x00007b00a5047a20 */ /* 0x002fe20000410000 */
[----:B------:R-:W-:Y:S01]  /*54f0*/  LOP3.LUT P3, RZ, R6, 0xff00, RZ, 0xc0, !PT ;  /* 0x0000ff0006ff7812 */ /* 0x000fe2000786c0ff */
[----:B0-----:R-:W-:Y:S02]  /*5500*/  HFMA2.MMA R145, -RZ, RZ, 0, 0 ;  /* 0x00000000ff917435 */ /* 0x001fe400000001ff */
[----:B------:R-:W-:-:S04]  /*5510*/  FMUL.FTZ R4, R4, c[0x0][0x1e8] ;  /* 0x00007a0004047a20 */ /* 0x000fc80000410000 */
[----:B-----5:R-:W-:-:S05]  /*5520*/  FMUL.FTZ R5, R141, R4 ;  /* 0x000000048d057220 */ /* 0x020fca0000410000 */
[----:B------:R-:W-:Y:S01]  /*5530*/  FSEL R5, R5, RZ, P3 ;  /* 0x000000ff05057208 */ /* 0x000fe20001800000 */
[----:B------:R-:W-:-:S04]  /*5540*/  @P3 FMUL.FTZ R145, R240, R4 ;  /* 0x00000004f0913220 */ /* 0x000fc80000410000 */
[----:B------:R-:W-:Y:S02]  /*5550*/  FADD.FTZ R37, R37, R5 ;  /* 0x0000000525257221 */ /* 0x000fe40000010000 */
.L_x_10610:
[----:B------:R-:W-:Y:S05]  /*5560*/  BSYNC B0 ;  /* 0x0000000000007941 */ /* 0x000fea0003800000 */
.L_x_10609:
        /* <DEDUP_REMOVED lines=9> */
.L_x_10612:
[----:B------:R-:W-:Y:S05]  /*5600*/  BSYNC B0 ;  /* 0x0000000000007941 */ /* 0x000fea0003800000 */
.L_x_10611:
        /* <DEDUP_REMOVED lines=10> */
.L_x_10614:
[----:B------:R-:W-:Y:S05]  /*56b0*/  BSYNC B0 ;  /* 0x0000000000007941 */ /* 0x000fea0003800000 */
.L_x_10613:
        /* <DEDUP_REMOVED lines=9> */
.L_x_10616:
[----:B------:R-:W-:Y:S05]  /*5750*/  BSYNC B0 ;  /* 0x0000000000007941 */ /* 0x000fea0003800000 */
.L_x_10615:
        /* <DEDUP_REMOVED lines=10> */
.L_x_10618:
[----:B------:R-:W-:Y:S05]  /*5800*/  BSYNC B0 ;  /* 0x0000000000007941 */ /* 0x000fea0003800000 */
.L_x_10617:
[----:B-1----:R-:W-:Y:S01]  /*5810*/  @P1 IADD3 R4, R3, 0x280, RZ ;  /* 0x0000028003041810 */ /* 0x002fe20007ffe0ff */
        /* <DEDUP_REMOVED lines=20> */
.L_x_10620:
[----:B------:R-:W-:Y:S05]  /*5960*/  BSYNC B0 ;  /* 0x0000000000007941 */ /* 0x000fea0003800000 */
.L_x_10619:
[----:B------:R-:W-:Y:S01]  /*5970*/  BSSY B0, `(.L_x_10621) ;  /* 0x0000009000007945 */ /* 0x000fe20003800000 */
[----:B-1----:R-:W-:Y:S01]  /*5980*/  @!P6 FSEL R4, R132, RZ, P3 ;  /* 0x000000ff8404e208 */ /* 0x002fe20001800000 */
[----:B------:R-:W-:Y:S05]  /*5990*/  @!P6 BRA `(.L_x_10622) ;  /* 0x000000600000e947 */ /* 0x000fea0003800000 */
[----:B------:R-:W-:Y:S01]  /*59a0*/  ISETP.NE.U32.AND P3, PT, RZ, c[0x0][0x218], PT ;  /* 0x00008600ff007a0c */ /* 0x000fe20003f65070 */
[----:B------:R-:W-:-:S03]  /*59b0*/  FFMA.FTZ R4, R172, R183, R184 ;  /* 0x000000b7ac047223 */ /* 0x000fc600000100b8 */
[----:B------:R-:W-:Y:S01]  /*59c0*/  ISETP.NE.AND.EX P3, PT, RZ, c[0x0][0x21c], PT, P3 ;  /* 0x00008700ff007a0c */ /* 0x000fe20003f65330 */
[----:B------:R-:W-:-:S04]  /*59d0*/  FADD.FTZ R4, R208, -R4 ;  /* 0x80000004d0047221 */ /* 0x000fc80000010000 */
[----:B------:R-:W-:-:S08]  /*59e0*/  FMUL.FTZ R4, R2, R4 ;  /* 0x0000000402047220 */ /* 0x000fd00000410000 */
[----:B------:R-:W-:Y:S02]  /*59f0*/  @P3 FADD.FTZ R4, R132, R4 ;  /* 0x0000000484043221 */ /* 0x000fe40000010000 */
.L_x_10622:
[----:B------:R-:W-:Y:S05]  /*5a00*/  BSYNC B0 ;  /* 0x0000000000007941 */ /* 0x000fea0003800000 */
.L_x_10621:
        /* <DEDUP_REMOVED lines=10> */
.L_x_10624:
[----:B------:R-:W-:Y:S05]  /*5ab0*/  BSYNC B0 ;  /* 0x0000000000007941 */ /* 0x000fea0003800000 */
.L_x_10623:
        /* <DEDUP_REMOVED lines=13> */
.L_x_10626:
[----:B------:R-:W-:Y:S05]  /*5b90*/  BSYNC B0 ;  /* 0x0000000000007941 */ /* 0x000fea0003800000 */
.L_x_10625:
        /* <DEDUP_REMOVED lines=10> */
.L_x_10628:
[----:B------:R-:W-:Y:S05]  /*5c40*/  BSYNC B0 ;  /* 0x0000000000007941 */ /* 0x000fea0003800000 */
.L_x_10627:
        /* <DEDUP_REMOVED lines=9> */
.L_x_10630:
[----:B------:R-:W-:Y:S05]  /*5ce0*/  BSYNC B0 ;  /* 0x0000000000007941 */ /* 0x000fea0003800000 */
.L_x_10629:
        /* <DEDUP_REMOVED lines=10> */
.L_x_10632:
[----:B------:R-:W-:Y:S05]  /*5d90*/  BSYNC B0 ;  /* 0x0000000000007941 */ /* 0x000fea0003800000 */
.L_x_10631:
        /* <DEDUP_REMOVED lines=9> */
.L_x_10634:
[----:B------:R-:W-:Y:S05]  /*5e30*/  BSYNC B0 ;  /* 0x0000000000007941 */ /* 0x000fea0003800000 */
.L_x_10633:
        /* <DEDUP_REMOVED lines=10> */
.L_x_10636:
[----:B------:R-:W-:Y:S05]  /*5ee0*/  BSYNC B0 ;  /* 0x0000000000007941 */ /* 0x000fea0003800000 */
.L_x_10635:
        /* <DEDUP_REMOVED lines=21> */
.L_x_10638:
[----:B------:R-:W-:Y:S05]  /*6040*/  BSYNC B0 ;  /* 0x0000000000007941 */ /* 0x000fea0003800000 */
.L_x_10637:
        /* <DEDUP_REMOVED lines=9> */
.L_x_10640:
[----:B------:R-:W-:Y:S05]  /*60e0*/  BSYNC B0 ;  /* 0x0000000000007941 */ /* 0x000fea0003800000 */
.L_x_10639:
        /* <DEDUP_REMOVED lines=10> */
.L_x_10642:
[----:B------:R-:W-:Y:S05]  /*6190*/  BSYNC B0 ;  /* 0x0000000000007941 */ /* 0x000fea0003800000 */
.L_x_10641:
[----:B------:R-:W-:Y:S01]  /*61a0*/  @!P6 ISETP.NE.U32.AND P3, PT, RZ, c[0x0][0x218], PT ;  /* 0x00008600ff00ea0c */ /* 0x000fe20003f65070 */
[----:B------:R-:W-:Y:S01]  /*61b0*/  BSSY B0, `(.L_x_10643) ;  /* 0x000000c000007945 */ /* 0x000fe20003800000 */
[----:B------:R-:W-:Y:S02]  /*61c0*/  @!P6 ISETP.NE.AND.EX P4, PT, RZ, c[0x0][0x21c], PT, P4 ;  /* 0x00008700ff00ea0c */ /* 0x000fe40003f85340 */
[----:B------:R-:W-:Y:S02]  /*61d0*/  @!P6 ISETP.NE.AND.EX P3, PT, RZ, c[0x0][0x21c], PT, P3 ;  /* 0x00008700ff00ea0c */ /* 0x000fe40003f65330 */
[----:B------:R-:W-:Y:S02]  /*61e0*/  @!P6 ISETP.NE.AND.EX P2, PT, RZ, c[0x0][0x21c], PT, P2 ;  /* 0x00008700ff00ea0c */ /* 0x000fe40003f45320 */
        /* <DEDUP_REMOVED lines=8> */
.L_x_10644:
[----:B------:R-:W-:Y:S05]  /*6270*/  BSYNC B0 ;  /* 0x0000000000007941 */ /* 0x000fea0003800000 */
.L_x_10643:
[----:B------:R-:W-:Y:S01]  /*6280*/  BSSY B0, `(.L_x_10645) ;  /* 0x000000a000007945 */ /* 0x000fe20003800000 */
[----:B------:R-:W-:Y:S05]  /*6290*/  @!P5 BRA `(.L_x_10646) ;  /* 0x000000800000d947 */ /* 0x000fea0003800000 */
[----:B------:R-:W-:Y:S01]  /*62a0*/  FMUL.FTZ R4, R5, c[0x0][0x1ec] ;  /* 0x00007b0005047a20 */ /* 0x000fe20000410000 */
[----:B------:R-:W-:Y:S01]  /*62b0*/  LOP3.LUT P3, RZ, R8, 0xff00, RZ, 0xc0, !PT ;  /* 0x0000ff0008ff7812 */ /* 0x000fe2000786c0ff */
[----:B------:R-:W-:Y:S02]  /*62c0*/  HFMA2.MMA R145, -RZ, RZ, 0, 0 ;  /* 0x00000000ff917435 */ /* 0x000fe400000001ff */
[----:B------:R-:W-:-:S04]  /*62d0*/  FMUL.FTZ R4, R4, c[0x0][0x1e8] ;  /* 0x00007a0004047a20 */ /* 0x000fc80000410000 */
[----:B-----5:R-:W-:-:S05]  /*62e0*/  FMUL.FTZ R7, R141, R4 ;  /* 0x000000048d077220 */ /* 0x020fca0000410000 */
[----:B------:R-:W-:Y:S01]  /*62f0*/  FSEL R7, R7, RZ, P3 ;  /* 0x000000ff07077208 */ /* 0x000fe20001800000 */
[----:B------:R-:W-:-:S04]  /*6300*/  @P3 FMUL.FTZ R145, R230, R4 ;  /* 0x00000004e6913220 */ /* 0x000fc80000410000 */
[----:B------:R-:W-:Y:S02]  /*6310*/  FADD.FTZ R29, R29, R7 ;  /* 0x000000071d1d7221 */ /* 0x000fe40000010000 */
.L_x_10646:
[----:B------:R-:W-:Y:S05]  /*6320*/  BSYNC B0 ;  /* 0x0000000000007941 */ /* 0x000fea0003800000 */
.L_x_10645:
        /* <DEDUP_REMOVED lines=9> */
.L_x_10648:
[----:B------:R-:W-:Y:S05]  /*63c0*/  BSYNC B0 ;  /* 0x0000000000007941 */ /* 0x000fea0003800000 */
.L_x_10647:
[----:B------:R-:W-:Y:S01]  /*63d0*/  BSSY B0, `(.L_x_10649) ;  /* 0x000000a000007945 */ /* 0x000fe20003800000 */
[----:B------:R-:W-:Y:S05]  /*63e0*/  @!P5 BRA `(.L_x_10650) ;  /* 0x000000800000d947 */ /* 0x000fea0003800000 */
[----:B------:R-:W-:Y:S01]  /*63f0*/  FMUL.FTZ R7, R4, c[0x0][0x1ec] ;  /* 0x00007b0004077a20 */ /* 0x000fe20000410000 */
[----:B------:R-:W-:Y:S02]  /*6400*/  LOP3.LUT P3, RZ, R8, 0xff0000, RZ, 0xc0, !PT ;  /* 0x00ff000008ff7812 */ /* 0x000fe4000786c0ff */
[----:B------:R-:W-:Y:S01]  /*6410*/  MOV R146, RZ ;  /* 0x000000ff00927202 */ /* 0x000fe20000000f00 */
[----:B------:R-:W-:-:S04]  /*6420*/  FMUL.FTZ R7, R7, c[0x0][0x1e8] ;  /* 0x00007a0007077a20 */ /* 0x000fc80000410000 */
[----:B-----5:R-:W-:-:S05]  /*6430*/  FMUL.FTZ R9, R142, R7 ;  /* 0x000000078e097220 */ /* 0x020fca0000410000 */
[----:B------:R-:W-:Y:S01]  /*6440*/  FSEL R9, R9, RZ, P3 ;  /* 0x000000ff09097208 */ /* 0x000fe20001800000 */
[----:B------:R-:W-:-:S04]  /*6450*/  @P3 FMUL.FTZ R146, R229, R7 ;  /* 0x00000007e5923220 */ /* 0x000fc80000410000 */
[----:B------:R-:W-:Y:S02]  /*6460*/  FADD.FTZ R30, R30, R9 ;  /* 0x000000091e1e7221 */ /* 0x000fe40000010000 */
.L_x_10650:
[----:B------:R-:W-:Y:S05]  /*6470*/  BSYNC B0 ;  /* 0x0000000000007941 */ /* 0x000fea0003800000 */
.L_x_10649:
        /* <DEDUP_REMOVED lines=9> */
.L_x_10652:
[----:B------:R-:W-:Y:S05]  /*6510*/  BSYNC B0 ;  /* 0x0000000000007941 */ /* 0x000fea0003800000 */
.L_x_10651:
[----:B------:R-:W-:Y:S01]  /*6520*/  BSSY B0, `(.L_x_10653) ;  /* 0x000000e000007945 */ /* 0x000fe20003800000 */
[----:B------:R-:W-:Y:S02]  /*6530*/  SEL R148, R6, R148, P0 ;  /* 0x0000009406947207 */ /* 0x000fe40000000000 */
[----:B------:R-:W-:Y:S02]  /*6540*/  SEL R149, R5, R149, P0 ;  /* 0x0000009505957207 */ /* 0x000fe40000000000 */
[----:B------:R-:W-:Y:S02]  /*6550*/  SEL R150, R4, R150, P0 ;  /* 0x0000009604967207 */ /* 0x000fe40000000000 */
[----:B------:R-:W-:Y:S01]  /*6560*/  SEL R151, R7, R151, P0 ;  /* 0x0000009707977207 */ /* 0x000fe20000000000 */
[----:B------:R-:W-:Y:S05]  /*6570*/  @!P5 BRA `(.L_x_10654) ;  /* 0x000000800000d947 */ /* 0x000fea0003800000 */
[----:B------:R-:W-:Y:S01]  /*6580*/  FMUL.FTZ R2, R7, c[0x0][0x1ec] ;  /* 0x00007b0007027a20 */ /* 0x000fe20000410000 */
[----:B------:R-:W-:Y:S01]  /*6590*/  LOP3.LUT P0, RZ, R8, 0xff000000, RZ, 0xc0, !PT ;  /* 0xff00000008ff7812 */ /* 0x000fe2000780c0ff */
[----:B------:R-:W-:-:S02]  /*65a0*/  HFMA2.MMA R147, -RZ, RZ, 0, 0 ;  /* 0x00000000ff937435 */ /* 0x000fc400000001ff */
[----:B------:R-:W-:-:S04]  /*65b0*/  FMUL.FTZ R2, R2, c[0x0][0x1e8] ;  /* 0x00007a0002027a20 */ /* 0x000fc80000410000 */
[----:B-----5:R-:W-:-:S05]  /*65c0*/  FMUL.FTZ R4, R143, R2 ;  /* 0x000000028f047220 */ /* 0x020fca0000410000 */
[----:B------:R-:W-:Y:S01]  /*65d0*/  FSEL R4, R4, RZ, P0 ;  /* 0x000000ff04047208 */ /* 0x000fe20000000000 */
[----:B------:R-:W-:-:S04]  /*65e0*/  @P0 FMUL.FTZ R147, R228, R2 ;  /* 0x00000002e4930220 */ /* 0x000fc80000410000 */
[----:B------:R-:W-:Y:S02]  /*65f0*/  FADD.FTZ R31, R31, R4 ;  /* 0x000000041f1f7221 */ /* 0x000fe40000010000 */
.L_x_10654:
[----:B------:R-:W-:Y:S05]  /*6600*/  BSYNC B0 ;  /* 0x0000000000007941 */ /* 0x000fea0003800000 */
.L_x_10653:
[----:B------:R-:W-:Y:S02]  /*6610*/  @P1 IADD3 R3, R3, 0x380, RZ ;  /* 0x0000038003031810 */ /* 0x000fe40007ffe0ff */
[----:B------:R-:W-:Y:S02]  /*6620*/  @P1 MOV R2, 0x10 ;  /* 0x0000001000021802 */ /* 0x000fe40000000f00 */
[----:B------:R-:W-:-:S03]  /*6630*/  IADD3 R0, R0, c[0x0][0x160], RZ ;  /* 0x0000580000007a10 */ /* 0x000fc60007ffe0ff */
[----:B------:R-:W-:Y:S01]  /*6640*/  @P1 IMAD.WIDE.U32 R2, R3, R2, c[0x0][0x258] ;  /* 0x0000960003021625 */ /* 0x000fe200078e0002 */
[----:B------:R-:W-:-:S04]  /*6650*/  ISETP.GE.AND P0, PT, R0, c[0x0][0x164], PT ;  /* 0x0000590000007a0c */ /* 0x000fc80003f06270 */
[----:B------:R0:W-:Y:S01]  /*6660*/  @P1 STG.E.128 [R2.64], R148 ;  /* 0x0000009402001986 */ /* 0x0001e2000c101d04 */
[----:B------:R-:W-:-:S04]  /*6670*/  LOP3.LUT P1, RZ, R226, 0xff, RZ, 0xc0, !PT ;  /* 0x000000ffe2ff7812 */ /* 0x000fc8000782c0ff */
[----:B------:R-:W-:Y:S02]  /*6680*/  SEL R226, RZ, 0x1, P1 ;  /* 0x00000001ffe27807 */ /* 0x000fe40000800000 */
[----:B0-----:R-:W-:-:S05]  /*6690*/  @P5 MOV R2, 0x10 ;  /* 0x0000001000025802 */ /* 0x001fca0000000f00 */
[----:B------:R-:W-:-:S05]  /*66a0*/  @P5 IMAD.WIDE.U32 R2, R182, R2, c[0x0][0x248] ;  /* 0x00009200b6025625 */ /* 0x000fca00078e0002 */
[----:B------:R0:W-:Y:S02]  /*66b0*/  @P5 STG.E.128 [R2.64], R144 ;  /* 0x0000009002005986 */ /* 0x0001e4000c101d04 */
[----:B0----5:R-:W-:Y:S01]  /*66c0*/  @P0 CALL.REL.NOINC `(.L_x_10507) ;  /* 0x0000001000000944 */ /* 0x021fe20003c00000 */
[----:B------:R-:W-:Y:S05]  /*66d0*/  BRA `(.L_x_10655) ;  /* 0xffffa9b000007947 */ /* 0x000fea000383ffff */
.L_x_10507:
        /* <DEDUP_REMOVED lines=35> */
.L_x_10511:
[----:B------:R-:W-:Y:S01]  /*6910*/  HFMA2.MMA R167, -RZ, RZ, 0, 9.5367431640625e-07 ;  /* 0x00000010ffa77435 */ /* 0x000fe200000001ff */
[----:B------:R-:W-:-:S02]  /*6920*/  MOV R165, R181 ;  /* 0x000000b500a57202 */ /* 0x000fc40000000f00 */
[----:B------:R-:W-:Y:S02]  /*6930*/  MOV R227, 0x1f ;  /* 0x0000001f00e37802 */ /* 0x000fe40000000f00 */
[----:B------:R-:W-:Y:S02]  /*6940*/  MOV R184, 0xffffffff ;  /* 0xffffffff00b87802 */ /* 0x000fe40000000f00 */
[----:B------:R-:W-:Y:S02]  /*6950*/  MOV R164, 0x6970 ;  /* 0x0000697000a47802 */ /* 0x000fe40000000f00 */
[----:B-----5:R-:W-:Y:S05]  /*6960*/  CALL.REL.NOINC `($__internal_179_$__cuda_sm70_shflsync_down_p) ;  /* 0x0000046000007944 */ /* 0x020fea0003c00000 */
[----:B-1----:R-:W-:Y:S01]  /*6970*/  MOV R182, R167 ;  /* 0x000000a700b67202 */ /* 0x002fe20000000f00 */
[----:B------:R-:W-:Y:S05]  /*6980*/  BRA `(.L_x_10656) ;  /* 0xffffc25000007947 */ /* 0x000fea000383ffff */
.L_x_10512:
[----:B------:R-:W-:Y:S01]  /*6990*/  HFMA2.MMA R167, -RZ, RZ, 0, 9.5367431640625e-07 ;  /* 0x00000010ffa77435 */ /* 0x000fe200000001ff */
[----:B------:R-:W-:Y:S02]  /*69a0*/  MOV R165, R166 ;  /* 0x000000a600a57202 */ /* 0x000fe40000000f00 */
[----:B------:R-:W-:Y:S02]  /*69b0*/  MOV R227, 0x1f ;  /* 0x0000001f00e37802 */ /* 0x000fe40000000f00 */
[----:B------:R-:W-:-:S02]  /*69c0*/  MOV R184, 0xffffffff ;  /* 0xffffffff00b87802 */ /* 0x000fc40000000f00 */
[----:B------:R-:W-:Y:S02]  /*69d0*/  MOV R164, 0x69f0 ;  /* 0x000069f000a47802 */ /* 0x000fe40000000f00 */
[----:B01---5:R-:W-:Y:S05]  /*69e0*/  CALL.REL.NOINC `($__internal_179_$__cuda_sm70_shflsync_down_p) ;  /* 0x000003e000007944 */ /* 0x023fea0003c00000 */
[----:B------:R-:W-:Y:S01]  /*69f0*/  FADD.FTZ R181, R182, R181 ;  /* 0x000000b5b6b57221 */ /* 0x000fe20000010000 */
[----:B------:R-:W-:Y:S01]  /*6a00*/  MOV R227, 0x1f ;  /* 0x0000001f00e37802 */ /* 0x000fe20000000f00 */
[----:B-1----:R-:W-:Y:S01]  /*6a10*/  FADD.FTZ R166, R166, R167 ;  /* 0x000000a7a6a67221 */ /* 0x002fe20000010000 */
[----:B------:R-:W-:Y:S01]  /*6a20*/  HFMA2.MMA R167, -RZ, RZ, 0, 4.76837158203125e-07 ;  /* 0x00000008ffa77435 */ /* 0x000fe200000001ff */
[----:B------:R-:W-:Y:S02]  /*6a30*/  MOV R184, 0xffffffff ;  /* 0xffffffff00b87802 */ /* 0x000fe40000000f00 */
[----:B------:R-:W-:Y:S02]  /*6a40*/  MOV R165, R181 ;  /* 0x000000b500a57202 */ /* 0x000fe40000000f00 */
[----:B------:R-:W-:Y:S02]  /*6a50*/  MOV R164, 0x6a70 ;  /* 0x00006a7000a47802 */ /* 0x000fe40000000f00 */
[----:B------:R-:W-:Y:S05]  /*6a60*/  CALL.REL.NOINC `($__internal_179_$__cuda_sm70_shflsync_down_p) ;  /* 0x0000036000007944 */ /* 0x000fea0003c00000 */
[----:B-1----:R-:W-:Y:S01]  /*6a70*/  MOV R182, R167 ;  /* 0x000000a700b67202 */ /* 0x002fe20000000f00 */
[----:B------:R-:W-:Y:S01]  /*6a80*/  HFMA2.MMA R167, -RZ, RZ, 0, 4.76837158203125e-07 ;  /* 0x00000008ffa77435 */ /* 0x000fe200000001ff */
[----:B------:R-:W-:-:S02]  /*6a90*/  MOV R165, R166 ;  /* 0x000000a600a57202 */ /* 0x000fc40000000f00 */
[----:B------:R-:W-:Y:S02]  /*6aa0*/  MOV R227, 0x1f ;  /* 0x0000001f00e37802 */ /* 0x000fe40000000f00 */
[----:B------:R-:W-:Y:S02]  /*6ab0*/  MOV R184, 0xffffffff ;  /* 0xffffffff00b87802 */ /* 0x000fe40000000f00 */
[----:B------:R-:W-:Y:S02]  /*6ac0*/  MOV R164, 0x6ae0 ;  /* 0x00006ae000a47802 */ /* 0x000fe40000000f00 */
[----:B------:R-:W-:Y:S05]  /*6ad0*/  CALL.REL.NOINC `($__internal_179_$__cuda_sm70_shflsync_down_p) ;  /* 0x000002f000007944 */ /* 0x000fea0003c00000 */
[----:B------:R-:W-:Y:S01]  /*6ae0*/  FADD.FTZ R181, R182, R181 ;  /* 0x000000b5b6b57221 */ /* 0x000fe20000010000 */
[----:B------:R-:W-:Y:S01]  /*6af0*/  MOV R227, 0x1f ;  /* 0x0000001f00e37802 */ /* 0x000fe20000000f00 */
[----:B-1----:R-:W-:Y:S01]  /*6b00*/  FADD.FTZ R166, R166, R167 ;  /* 0x000000a7a6a67221 */ /* 0x002fe20000010000 */
[----:B------:R-:W-:Y:S01]  /*6b10*/  HFMA2.MMA R167, -RZ, RZ, 0, 2.384185791015625e-07 ;  /* 0x00000004ffa77435 */ /* 0x000fe200000001ff */
[----:B------:R-:W-:Y:S02]  /*6b20*/  MOV R184, 0xffffffff ;  /* 0xffffffff00b87802 */ /* 0x000fe40000000f00 */
[----:B------:R-:W-:-:S02]  /*6b30*/  MOV R165, R181 ;  /* 0x000000b500a57202 */ /* 0x000fc40000000f00 */
[----:B------:R-:W-:Y:S02]  /*6b40*/  MOV R164, 0x6b60 ;  /* 0x00006b6000a47802 */ /* 0x000fe40000000f00 */
[----:B------:R-:W-:Y:S05]  /*6b50*/  CALL.REL.NOINC `($__internal_179_$__cuda_sm70_shflsync_down_p) ;  /* 0x0000027000007944 */ /* 0x000fea0003c00000 */
[----:B-1----:R-:W-:Y:S01]  /*6b60*/  MOV R182, R167 ;  /* 0x000000a700b67202 */ /* 0x002fe20000000f00 */
[----:B------:R-:W-:Y:S01]  /*6b70*/  HFMA2.MMA R167, -RZ, RZ, 0, 2.384185791015625e-07 ;  /* 0x00000004ffa77435 */ /* 0x000fe200000001ff */
[----:B------:R-:W-:Y:S02]  /*6b80*/  MOV R165, R166 ;  /* 0x000000a600a57202 */ /* 0x000fe40000000f00 */
[----:B------:R-:W-:Y:S02]  /*6b90*/  MOV R227, 0x1f ;  /* 0x0000001f00e37802 */ /* 0x000fe40000000f00 */
[----:B------:R-:W-:Y:S02]  /*6ba0*/  MOV R184, 0xffffffff ;  /* 0xffffffff00b87802 */ /* 0x000fe40000000f00 */
[----:B------:R-:W-:Y:S02]  /*6bb0*/  MOV R164, 0x6bd0 ;  /* 0x00006bd000a47802 */ /* 0x000fe40000000f00 */
[----:B------:R-:W-:Y:S05]  /*6bc0*/  CALL.REL.NOINC `($__internal_179_$__cuda_sm70_shflsync_down_p) ;  /* 0x0000020000007944 */ /* 0x000fea0003c00000 */
[----:B------:R-:W-:Y:S01]  /*6bd0*/  FADD.FTZ R181, R182, R181 ;  /* 0x000000b5b6b57221 */ /* 0x000fe20000010000 */
[----:B------:R-:W-:Y:S01]  /*6be0*/  MOV R227, 0x1f ;  /* 0x0000001f00e37802 */ /* 0x000fe20000000f00 */
[----:B-1----:R-:W-:Y:S01]  /*6bf0*/  FADD.FTZ R166, R166, R167 ;  /* 0x000000a7a6a67221 */ /* 0x002fe20000010000 */
[----:B------:R-:W-:Y:S01]  /*6c00*/  HFMA2.MMA R167, -RZ, RZ, 0, 1.1920928955078125e-07 ;  /* 0x00000002ffa77435 */ /* 0x000fe200000001ff */
[----:B------:R-:W-:-:S02]  /*6c10*/  MOV R184, 0xffffffff ;  /* 0xffffffff00b87802 */ /* 0x000fc40000000f00 */
[----:B------:R-:W-:Y:S02]  /*6c20*/  MOV R165, R181 ;  /* 0x000000b500a57202 */ /* 0x000fe40000000f00 */
[----:B------:R-:W-:Y:S02]  /*6c30*/  MOV R164, 0x6c50 ;  /* 0x00006c5000a47802 */ /* 0x000fe40000000f00 */
[----:B------:R-:W-:Y:S05]  /*6c40*/  CALL.REL.NOINC `($__internal_179_$__cuda_sm70_shflsync_down_p) ;  /* 0x0000018000007944 */ /* 0x000fea0003c00000 */
[----:B-1----:R-:W-:Y:S01]  /*6c50*/  MOV R182, R167 ;  /* 0x000000a700b67202 */ /* 0x002fe20000000f00 */
[----:B------:R-:W-:Y:S01]  /*6c60*/  HFMA2.MMA R167, -RZ, RZ, 0, 1.1920928955078125e-07 ;  /* 0x00000002ffa77435 */ /* 0x000fe200000001ff */
[----:B------:R-:W-:Y:S02]  /*6c70*/  MOV R165, R166 ;  /* 0x000000a600a57202 */ /* 0x000fe40000000f00 */
[----:B------:R-:W-:Y:S02]  /*6c80*/  MOV R227, 0x1f ;  /* 0x0000001f00e37802 */ /* 0x000fe40000000f00 */
[----:B------:R-:W-:Y:S02]  /*6c90*/  MOV R184, 0xffffffff ;  /* 0xffffffff00b87802 */ /* 0x000fe40000000f00 */
[----:B------:R-:W-:-:S02]  /*6ca0*/  MOV R164, 0x6cc0 ;  /* 0x00006cc000a47802 */ /* 0x000fc40000000f00 */
[----:B------:R-:W-:Y:S05]  /*6cb0*/  CALL.REL.NOINC `($__internal_179_$__cuda_sm70_shflsync_down_p) ;  /* 0x0000011000007944 */ /* 0x000fea0003c00000 */
[----:B------:R-:W-:Y:S01]  /*6cc0*/  FADD.FTZ R181, R182, R181 ;  /* 0x000000b5b6b57221 */ /* 0x000fe20000010000 */
[----:B------:R-:W-:Y:S01]  /*6cd0*/  MOV R227, 0x1f ;  /* 0x0000001f00e37802 */ /* 0x000fe20000000f00 */
[----:B-1----:R-:W-:Y:S01]  /*6ce0*/  FADD.FTZ R166, R166, R167 ;  /* 0x000000a7a6a67221 */ /* 0x002fe20000010000 */
[----:B------:R-:W-:Y:S01]  /*6cf0*/  HFMA2.MMA R167, -RZ, RZ, 0, 5.9604644775390625e-08 ;  /* 0x00000001ffa77435 */ /* 0x000fe200000001ff */
[----:B------:R-:W-:-:S02]  /*6d00*/  MOV R184, 0xffffffff ;  /* 0xffffffff00b87802 */ /* 0x000fc40000000f00 */
[----:B------:R-:W-:Y:S02]  /*6d10*/  MOV R165, R181 ;  /* 0x000000b500a57202 */ /* 0x000fe40000000f00 */
[----:B------:R-:W-:Y:S02]  /*6d20*/  MOV R164, 0x6d40 ;  /* 0x00006d4000a47802 */ /* 0x000fe40000000f00 */
[----:B------:R-:W-:Y:S05]  /*6d30*/  CALL.REL.NOINC `($__internal_179_$__cuda_sm70_shflsync_down_p) ;  /* 0x0000009000007944 */ /* 0x000fea0003c00000 */
[----:B-1----:R-:W-:Y:S01]  /*6d40*/  MOV R182, R167 ;  /* 0x000000a700b67202 */ /* 0x002fe20000000f00 */
[----:B------:R-:W-:Y:S01]  /*6d50*/  HFMA2.MMA R167, -RZ, RZ, 0, 5.9604644775390625e-08 ;  /* 0x00000001ffa77435 */ /* 0x000fe200000001ff */
[----:B------:R-:W-:Y:S02]  /*6d60*/  MOV R165, R166 ;  /* 0x000000a600a57202 */ /* 0x000fe40000000f00 */
[----:B------:R-:W-:Y:S02]  /*6d70*/  MOV R227, 0x1f ;  /* 0x0000001f00e37802 */ /* 0x000fe40000000f00 */
[----:B------:R-:W-:Y:S02]  /*6d80*/  MOV R184, 0xffffffff ;  /* 0xffffffff00b87802 */ /* 0x000fe40000000f00 */
[----:B------:R-:W-:-:S02]  /*6d90*/  MOV R164, 0x6db0 ;  /* 0x00006db000a47802 */ /* 0x000fc40000000f00 */
[----:B------:R-:W-:Y:S05]  /*6da0*/  CALL.REL.NOINC `($__internal_179_$__cuda_sm70_shflsync_down_p) ;  /* 0x0000002000007944 */ /* 0x000fea0003c00000 */
[----:B-1----:R-:W-:Y:S01]  /*6db0*/  MOV R165, R167 ;  /* 0x000000a700a57202 */ /* 0x002fe20000000f00 */
[----:B------:R-:W-:Y:S05]  /*6dc0*/  BRA `(.L_x_10657) ;  /* 0xffffbf3000007947 */ /* 0x000fea000383ffff */
        .weak           $__internal_179_$__cuda_sm70_shflsync_down_p
        .type           $__internal_179_$__cuda_sm70_shflsync_down_p,@function
        .size           $__internal_179_$__cuda_sm70_shflsync_down_p,(.L_x_11913 - $__internal_179_$__cuda_sm70_shflsync_down_p)
$__internal_179_$__cuda_sm70_shflsync_down_p:
[----:B------:R-:W-:Y:S04]  /*6dd0*/  WARPSYNC R184 ;  /* 0x000000b800007348 */ /* 0x000fe80003800000 */
[----:B------:R0:W1:Y:S02]  /*6de0*/  SHFL.DOWN PT, R167, R165, R167, R227 ;  /* 0x080000a7a5a77389 */ /* 0x00006400000e00e3 */
[----:B0-----:R-:W-:-:S06]  /*6df0*/  HFMA2.MMA R165, -RZ, RZ, 0, 0 ;  /* 0x00000000ffa57435 */ /* 0x001fcc00000001ff */
[----:B------:R-:W-:Y:S05]  /*6e00*/  RET.REL.NODEC R164 `(_ZN10layer_norm13ln_bwd_kernelINS_13Kernel_traitsI6__halfffffjLj4096ELj1ELj1ELj4ELj16ENS_18Kernel_traits_baseILj4096ES2_ffffjLj128EEEEELb1ELb1ELb1ELb1EEEvNS_9BwdParamsE) ;  /* 0xffff91f0a4007950 */ /* 0x000fea0003c3ffff */
.L_x_10658:
        /* <DEDUP_REMOVED lines=15> */
.L_x_11913:


//--------------------- .text._ZN10layer_norm13ln_bwd_kernelINS_13Kernel_traitsIfffffjLj4096ELj1ELj1ELj4ELj16ENS_18Kernel_traits_baseILj4096EfffffjLj128EEEEELb0ELb0ELb0ELb0EEEvNS_9BwdParamsE --------------------------
	.section	.text._ZN10layer_norm13ln_bwd_kernelINS_13Kernel_traitsIfffffjLj4096ELj1ELj1ELj4ELj16ENS_18Kernel_traits_baseILj4096EfffffjLj128EEEEELb0ELb0ELb0ELb0EEEvNS_9BwdParamsE,"ax",@progbits
	.sectioninfo	@"SHI_REGISTERS=227"
	.align	128
        .global         _ZN10layer_norm13ln_bwd_kernelINS_13Kernel_traitsIfffffjLj4096ELj1ELj1ELj4ELj16ENS_18Kernel_traits_baseILj4096EfffffjLj128EEEEELb0ELb0ELb0ELb0EEEvNS_9BwdParamsE
        .type           _ZN10layer_norm13ln_bwd_kernelINS_13Kernel_traitsIfffffjLj4096ELj1ELj1ELj4ELj16ENS_18Kernel_traits_baseILj4096EfffffjLj128EEEEELb0ELb0ELb0ELb0EEEvNS_9BwdParamsE,@function
        .size           _ZN10layer_norm13ln_bwd_kernelINS_13Kernel_traitsIfffffjLj4096ELj1ELj1ELj4ELj16ENS_18Kernel_traits_baseILj4096EfffffjLj128EEEEELb0ELb0ELb0ELb0EEEvNS_9BwdParamsE,(.L_x_11914 - _ZN10layer_norm13ln_bwd_kernelINS_13Kernel_traitsIfffffjLj4096ELj1ELj1ELj4ELj16ENS_18Kernel_traits_baseILj4096EfffffjLj128EEEEELb0ELb0ELb0ELb0EEEvNS_9BwdParamsE)
        .other          _ZN10layer_norm13ln_bwd_kernelINS_13Kernel_traitsIfffffjLj4096ELj1ELj1ELj4ELj16ENS_18Kernel_traits_baseILj4096EfffffjLj128EEEEELb0ELb0ELb0ELb0EEEvNS_9BwdParamsE,@"STO_CUDA_ENTRY STV_DEFAULT"
_ZN10layer_norm13ln_bwd_kernelINS_13Kernel_traitsIfffffjLj4096ELj1ELj1ELj4ELj16ENS_18Kernel_traits_baseILj4096EfffffjLj128EEEEELb0ELb0ELb0ELb0EEEvNS_9BwdParamsE:
.text._ZN10layer_norm13ln_bwd_kernelINS_13Kernel_traitsIfffffjLj4096ELj1ELj1ELj4ELj16ENS_18Kernel_traits_baseILj4096EfffffjLj128EEEEELb0ELb0ELb0ELb0EEEvNS_9BwdParamsE:
        /* <DEDUP_REMOVED lines=33> */
[----:B------:R0:W5:Y:S01]  /*0210*/  @P0 LDG.E.128 R36, [R10.64] ;  /* 0x000000040a240981 */ /* 0x000162000c1e1d00 */
[----:B------:R-:W-:Y:S01]  /*0220*/  @P3 MOV R17, 0x10 ;  /* 0x0000001000113802 */ /* 0x000fe20000000f00 */
[----:B------:R-:W1:Y:S01]  /*0230*/  S2UR UR6, SR_CTAID.X ;  /* 0x00000000000679c3 */ /* 0x000e620000002500 */
[----:B------:R-:W-:Y:S01]  /*0240*/  ISETP.GE.U32.AND P5, PT, R8, 0x400, PT ;  /* 0x000004000800780c */ /* 0x000fe20003fa6070 */
[C---:B------:R-:W-:Y:S01]  /*0250*/  @P2 IMAD.WIDE.U32 R14, R4.reuse, R15, c[0x0][0x1b0] ;  /* 0x00006c00040e2625 */ /* 0x040fe200078e000f */
[----:B------:R-:W-:Y:S01]  /*0260*/  @P2 IADD3 R4, R4, 0x80, RZ ;  /* 0x0000008004042810 */ /* 0x000fe20007ffe0ff */
[----:B------:R1:W5:Y:S01]  /*0270*/  @P6 LDG.E.128 R28, [R2.64] ;  /* 0x00000004021c6981 */ /* 0x000362000c1e1d00 */
[----:B------:R-:W-:-:S02]  /*0280*/  ISETP.NE.AND P6, PT, R9, RZ, PT ;  /* 0x000000ff0900720c */ /* 0x000fc40003fc5270 */
[----:B------:R-:W-:Y:S01]  /*0290*/  @P4 MOV R19, 0x10 ;  /* 0x0000001000134802 */ /* 0x000fe20000000f00 */
[C---:B------:R-:W-:Y:S01]  /*02a0*/  @P3 IMAD.WIDE.U32 R16, R4.reuse, R17, c[0x0][0x1b0] ;  /* 0x00006c0004103625 */ /* 0x040fe200078e0011 */
[----:B------:R-:W-:Y:S01]  /*02b0*/  @P3 IADD3 R4, R4, 0x80, RZ ;  /* 0x0000008004043810 */ /* 0x000fe20007ffe0ff */
[----:B------:R0:W5:Y:S01]  /*02c0*/  @P1 LDG.E.128 R40, [R12.64] ;  /* 0x000000040c281981 */ /* 0x000162000c1e1d00 */
[----:B------:R-:W-:-:S03]  /*02d0*/  P2R R5, PR, RZ, 0x20 ;  /* 0x00000020ff057803 */ /* 0x000fc60000000000 */
[C---:B------:R-:W-:Y:S01]  /*02e0*/  @P4 IMAD.WIDE.U32 R18, R4.reuse, R19, c[0x0][0x1b0] ;  /* 0x00006c0004124625 */ /* 0x040fe200078e0013 */
[----:B------:R0:W5:Y:S01]  /*02f0*/  @P2 LDG.E.128 R44, [R14.64] ;  /* 0x000000040e2c2981 */ /* 0x000162000c1e1d00 */
[----:B------:R-:W-:Y:S02]  /*0300*/  @P5 MOV R5, 0x10 ;  /* 0x0000001000055802 */ /* 0x000fe40000000f00 */
[----:B------:R-:W-:Y:S01]  /*0310*/  @P4 IADD3 R4, R4, 0x80, RZ ;  /* 0x0000008004044810 */ /* 0x000fe20007ffe0ff */
[----:B------:R0:W5:Y:S04]  /*0320*/  @P6 LDG.E.128 R32, [R6.64] ;  /* 0x0000000406206981 */ /* 0x000168000c1e1d00 */
[----:B------:R0:W5:Y:S04]  /*0330*/  @P3 LDG.E.128 R48, [R16.64] ;  /* 0x0000000410303981 */ /* 0x000168000c1e1d00 */
[----:B------:R0:W5:Y:S01]  /*0340*/  @P4 LDG.E.128 R52, [R18.64] ;  /* 0x0000000412344981 */ /* 0x000162000c1e1d00 */
[----:B------:R-:W-:Y:S01]  /*0350*/  @P5 IMAD.WIDE.U32 R4, R4, R5, c[0x0][0x1b0] ;  /* 0x00006c0004045625 */ /* 0x000fe200078e0005 */
[----:B-1----:R-:W-:-:S04]  /*0360*/  LEA.HI R3, R0, UR6, RZ, 0x19 ;  /* 0x0000000600037c11 */ /* 0x002fc8000f8fc8ff */
        /* <DEDUP_REMOVED lines=37> */
[----:B------:R-:W-:-:S06]  /*05c0*/  MOV R61, RZ ;  /* 0x000000ff003d7202 */ /* 0x000fcc0000000f00 */
.L_x_10694:
[----:B------:R-:W-:Y:S02]  /*05d0*/  ISETP.NE.U32.AND P5, PT, RZ, c[0x0][0x1c0], PT ;  /* 0x00007000ff007a0c */ /* 0x000fe40003fa5070 */
[----:B------:R-:W-:-:S02]  /*05e0*/  SHF.R.S32.HI R6, RZ, 0x1f, R3 ;  /* 0x0000001fff067819 */ /* 0x000fc40000011403 */
[----:B------:R-:W-:Y:S02]  /*05f0*/  ISETP.NE.AND.EX P5, PT, RZ, c[0x0][0x1c4], PT, P5 ;  /* 0x00007100ff007a0c */ /* 0x000fe40003fa5350 */
[----:B------:R-:W-:Y:S02]  /*0600*/  MOV R160, 0x4 ;  /* 0x0000000400a07802 */ /* 0x000fe40000000f00 */
[----:B------:R-:W-:-:S03]  /*0610*/  MOV R5, 0x3f800000 ;  /* 0x3f80000000057802 */ /* 0x000fc60000000f00 */
[----:B------:R-:W-:-:S04]  /*0620*/  IMAD.WIDE R162, R3, R160, c[0x0][0x1a0] ;  /* 0x0000680003a27625 */ /* 0x000fc800078e02a0 */
[C---:B------:R-:W-:Y:S01]  /*0630*/  IMAD.WIDE R160, R3.reuse, R160, c[0x0][0x1a8] ;  /* 0x00006a0003a07625 */ /* 0x040fe200078e02a0 */
[----:B-----5:R1:W5:Y:S01]  /*0640*/  LDG.E R201, [R162.64] ;  /* 0x00000004a2c97981 */ /* 0x020362000c1e1900 */
[----:B------:R-:W-:-:S04]  /*0650*/  @P5 LEA R164, P6, R3, c[0x0][0x1c0], 0x2 ;  /* 0x0000700003a45a11 */ /* 0x000fc800078c10ff */
[C---:B------:R-:W-:Y:S02]  /*0660*/  @P5 LEA.HI.X R165, R3.reuse, c[0x0][0x1c4], R6, 0x2, P6 ;  /* 0x0000710003a55a11 */ /* 0x040fe400030f1406 */
[----:B------:R1:W5:Y:S01]  /*0670*/  LDG.E R6, [R160.64] ;  /* 0x00000004a0067981 */ /* 0x000362000c1e1900 */
[----:B------:R-:W-:Y:S01]  /*0680*/  IMAD R7, R3, c[0x0][0x168], RZ ;  /* 0x00005a0003077a24 */ /* 0x000fe200078e02ff */
[----:B------:R-:W-:Y:S02]  /*0690*/  LOP3.LUT P6, RZ, R8, 0xffffff80, RZ, 0xc0, !PT ;  /* 0xffffff8008ff7812 */ /* 0x000fe400078cc0ff */
[----:B------:R2:W5:Y:S01]  /*06a0*/  @P5 LDG.E R5, [R164.64] ;  /* 0x00000004a4055981 */ /* 0x000562000c1e1900 */
[----:B------:R-:W-:Y:S02]  /*06b0*/  LOP3.LUT P5, RZ, R4, 0xff, RZ, 0xc0, !PT ;  /* 0x000000ff04ff7812 */ /* 0x000fe400078ac0ff */
[----:B------:R-:W-:Y:S01]  /*06c0*/  SHF.R.U32.HI R200, RZ, 0x5, R0 ;  /* 0x00000005ffc87819 */ /* 0x000fe20000011600 */
[----:B------:R-:W-:Y:S03]  /*06d0*/  BSSY B0, `(.L_x_10660) ;  /* 0x0000035000007945 */ /* 0x000fe60003800000 */
[----:B------:R-:W-:-:S02]  /*06e0*/  LOP3.LUT R209, R200, 0x7fffffc, RZ, 0xc0, !PT ;  /* 0x07fffffcc8d17812 */ /* 0x000fc400078ec0ff */
[----:B--2---:R-:W-:-:S04]  /*06f0*/  SHF.R.S32.HI R164, RZ, 0x1f, R7 ;  /* 0x0000001fffa47819 */ /* 0x004fc80000011407 */
        /* <DEDUP_REMOVED lines=8> */
[----:B-1----:R-:W-:Y:S01]  /*0780*/  HFMA2.MMA R160, -RZ, RZ, 0, 9.5367431640625e-07 ;  /* 0x00000010ffa07435 */ /* 0x002fe200000001ff */
        /* <DEDUP_REMOVED lines=9> */
[----:B0-----:R-:W-:-:S03]  /*0820*/  ISETP.NE.AND P6, PT, R2, RZ, PT ;  /* 0x000000ff0200720c */ /* 0x001fc60003fc5270 */
[----:B------:R0:W5:Y:S02]  /*0830*/  @P5 LDG.E.128 R124, [R218.64] ;  /* 0x00000004da7c5981 */ /* 0x000164000c1e1d00 */
[----:B-----5:R-:W-:Y:S02]  /*0840*/  FSEL R19, R201, RZ, !P6 ;  /* 0x000000ffc9137208 */ /* 0x020fe40007000000 */
        /* <DEDUP_REMOVED lines=16> */
[----:B------:R-:W-:Y:S02]  /*0950*/  FMUL.FTZ R220, R30, R162 ;  /* 0x000000a21edc7220 */ /* 0x000fe40000410000 */
[----:B------:R-:W-:Y:S02]  /*0960*/  FADD.FTZ R161, R161, R180 ;  /* 0x000000b4a1a17221 */ /* 0x000fe40000010000 */
[----:B------:R-:W-:-:S02]  /*0970*/  FFMA.FTZ R160, R19, R180, R160 ;  /* 0x000000b413a07223 */ /* 0x000fc400000100a0 */
        /* <DEDUP_REMOVED lines=10> */
.L_x_10661:
[----:B-1----:R-:W-:Y:S05]  /*0a20*/  BSYNC B0 ;  /* 0x0000000000007941 */ /* 0x002fea0003800000 */
.L_x_10660:
[----:B------:R-:W-:Y:S01]  /*0a30*/  ISETP.GE.U32.AND P5, PT, R8, 0x100, PT ;  /* 0x000001000800780c */ /* 0x000fe20003fa6070 */
[----:B------:R-:W-:-:S12]  /*0a40*/  BSSY B0, `(.L_x_10662) ;  /* 0x000002c000007945 */ /* 0x000fd80003800000 */
[----:B------:R-:W-:Y:S05]  /*0a50*/  @!P5 BRA `(.L_x_10663) ;  /* 0x000002a00000d947 */ /* 0x000fea0003800000 */
[C---:B------:R-:W-:Y:S02]  /*0a60*/  LEA R164, P5, R215.reuse, c[0x0][0x188], 0x4 ;  /* 0x00006200d7a47a11 */ /* 0x040fe400078a20ff */
        /* <DEDUP_REMOVED lines=9> */
[----:B0-----:R-:W-:-:S03]  /*0b00*/  ISETP.NE.AND P6, PT, R2, RZ, PT ;  /* 0x000000ff0200720c */ /* 0x001fc60003fc5270 */
        /* <DEDUP_REMOVED lines=9> */
[----:B------:R-:W-:Y:S02]  /*0ba0*/  FADD.FTZ R96, R96, R160 ;  /* 0x000000a060607221 */ /* 0x000fe40000010000 */
[----:B------:R-:W-:Y:S02]  /*0bb0*/  FMUL.FTZ R20, R6, R191 ;  /* 0x000000bf06147220 */ /* 0x000fe40000410000 */
[----:B------:R-:W-:Y:S02]  /*0bc0*/  FFMA.FTZ R64, R160, R15, R64 ;  /* 0x0000000fa0407223 */ /* 0x000fe40000010040 */
        /* <DEDUP_REMOVED lines=19> */
.L_x_10663:
[----:B------:R-:W-:Y:S05]  /*0d00*/  BSYNC B0 ;  /* 0x0000000000007941 */ /* 0x000fea0003800000 */
.L_x_10662:
        /* <DEDUP_REMOVED lines=44> */
.L_x_10665:
[----:B0-----:R-:W-:Y:S05]  /*0fd0*/  BSYNC B0 ;  /* 0x0000000000007941 */ /* 0x001fea0003800000 */
.L_x_10664:
        /* <DEDUP_REMOVED lines=18> */
[C---:B------:R-:W-:Y:S02]  /*1100*/  FMUL.FTZ R16, R6.reuse, R21 ;  /* 0x0000001506107220 */ /* 0x040fe40000410000 */
[----:B------:R-:W-:Y:S02]  /*1110*/  FMUL.FTZ R21, R6, R25 ;  /* 0x0000001906157220 */ /* 0x000fe40000410000 */
[----:B---3--:R-:W-:Y:S02]  /*1120*/  FMUL.FTZ R25, R40, R160 ;  /* 0x000000a028197220 */ /* 0x008fe40000410000 */
[----:B------:R-:W-:-:S02]  /*1130*/  FADD.FTZ R185, -R178, R166 ;  /* 0x000000a6b2b97221 */ /* 0x000fc40000010100 */
        /* <DEDUP_REMOVED lines=22> */
.L_x_10667:
[----:B0-----:R-:W-:Y:S05]  /*12a0*/  BSYNC B0 ;  /* 0x0000000000007941 */ /* 0x001fea0003800000 */
.L_x_10666:
        /* <DEDUP_REMOVED lines=44> */
.L_x_10669:
[----:B0-----:R-:W-:Y:S05]  /*1570*/  BSYNC B0 ;  /* 0x0000000000007941 */ /* 0x001fea0003800000 */
.L_x_10668:
        /* <DEDUP_REMOVED lines=44> */
.L_x_10671:
[----:B0-----:R-:W-:Y:S05]  /*1840*/  BSYNC B0 ;  /* 0x0000000000007941 */ /* 0x001fea0003800000 */
.L_x_10670:
        /* <DEDUP_REMOVED lines=44> */
.L_x_10673:
[----:B0-----:R-:W-:Y:S05]  /*1b10*/  BSYNC B0 ;  /* 0x0000000000007941 */ /* 0x001fea0003800000 */
.L_x_10672:
[----:B------:R-:W-:Y:S01]  /*1b20*/  ISETP.GE.U32.AND P5, PT, R8, 0x400, PT ;  /* 0x000004000800780c */ /* 0x000fe20003fa6070 */
[----:B------:R-:W-:-:S12]  /*1b30*/  BSSY B0, `(.L_x_10674) ;  /* 0x000002b000007945 */ /* 0x000fd80003800000 */
[----:B------:R-:W-:Y:S05]  /*1b40*/  @!P5 BRA `(.L_x_10675) ;  /* 0x000002900000d947 */ /* 0x000fea0003800000 */
[----:B------:R-:W-:-:S04]  /*1b50*/  ISETP.NE.AND P5, PT, R2, RZ, PT ;  /* 0x000000ff0200720c */ /* 0x000fc80003fa5270 */
[----:B-----5:R-:W-:Y:S02]  /*1b60*/  FSEL R12, R201, RZ, !P5 ;  /* 0x000000ffc90c7208 */ /* 0x020fe40006800000 */
[----:B------:R-:W-:-:S04]  /*1b70*/  ISETP.NE.U32.AND P5, PT, RZ, c[0x0][0x218], PT ;  /* 0x00008600ff007a0c */ /* 0x000fc80003fa5070 */
[----:B------:R-:W-:Y:S02]  /*1b80*/  ISETP.NE.AND.EX P5, PT, RZ, c[0x0][0x21c], PT, P5 ;  /* 0x00008700ff007a0c */ /* 0x000fe40003fa5350 */
[----:B------:R-:W-:-:S11]  /*1b90*/  MOV R160, 0x10 ;  /* 0x0000001000a07802 */ /* 0x000fd60000000f00 */
[----:B------:R-:W-:-:S04]  /*1ba0*/  @P5 LEA R222, P6, R215, c[0x0][0x218], 0x4 ;  /* 0x00008600d7de5a11 */ /* 0x000fc800078c20ff */
[C---:B------:R-:W-:Y:S02]  /*1bb0*/  @P5 LEA.HI.X R223, R215.reuse, c[0x0][0x21c], RZ, 0x4, P6 ;  /* 0x00008700d7df5a11 */ /* 0x040fe400030f24ff */
[C---:B------:R-:W-:Y:S01]  /*1bc0*/  LEA R164, P6, R215.reuse, c[0x0][0x188], 0x4 ;  /* 0x00006200d7a47a11 */ /* 0x040fe200078c20ff */
[C---:B------:R-:W-:Y:S02]  /*1bd0*/  IMAD.WIDE.U32 R160, R215.reuse, R160, c[0x0][0x208] ;  /* 0x00008200d7a07625 */ /* 0x040fe400078e00a0 */
[----:B------:R0:W5:Y:S01]  /*1be0*/  @P5 LDG.E.128 R152, [R222.64] ;  /* 0x00000004de985981 */ /* 0x000162000c1e1d00 */
[----:B------:R-:W-:-:S03]  /*1bf0*/  LEA.HI.X R165, R215, c[0x0][0x18c], RZ, 0x4, P6 ;  /* 0x00006300d7a57a11 */ /* 0x000fc600030f24ff */
[----:B------:R-:W2:Y:S04]  /*1c00*/  LDG.E.128 R160, [R160.64] ;  /* 0x00000004a0a07981 */ /* 0x000ea8000c1e1d00 */
[----:B------:R-:W3:Y:S02]  /*1c10*/  LDG.E.128 R164, [R164.64] ;  /* 0x00000004a4a47981 */ /* 0x000ee4000c1e1d00 */
[C---:B---3--:R-:W-:Y:S02]  /*1c20*/  FADD.FTZ R11, -R12.reuse, R164 ;  /* 0x000000a40c0b7221 */ /* 0x048fe40000010100 */
[----:B------:R-:W-:Y:S02]  /*1c30*/  FADD.FTZ R171, -R12, R165 ;  /* 0x000000a50cab7221 */ /* 0x000fe40000010100 */
[----:B------:R-:W-:-:S02]  /*1c40*/  FMUL.FTZ R11, R6, R11 ;  /* 0x0000000b060b7220 */ /* 0x000fc40000410000 */
[----:B--2---:R-:W-:Y:S02]  /*1c50*/  FMUL.FTZ R14, R56, R160 ;  /* 0x000000a0380e7220 */ /* 0x004fe40000410000 */
[C---:B------:R-:W-:Y:S02]  /*1c60*/  FADD.FTZ R201, -R12.reuse, R166 ;  /* 0x000000a60cc97221 */ /* 0x040fe40000010100 */
[----:B------:R-:W-:Y:S02]  /*1c70*/  FADD.FTZ R167, -R12, R167 ;  /* 0x000000a70ca77221 */ /* 0x000fe40000010100 */
        /* <DEDUP_REMOVED lines=22> */
.L_x_10675:
[----:B0-----:R-:W-:Y:S05]  /*1de0*/  BSYNC B0 ;  /* 0x0000000000007941 */ /* 0x001fea0003800000 */
.L_x_10674:
[----:B------:R-:W-:Y:S01]  /*1df0*/  LOP3.LUT P5, RZ, R0, 0x1f, RZ, 0xc0, !PT ;  /* 0x0000001f00ff7812 */ /* 0x000fe200078ac0ff */
[----:B------:R-:W-:Y:S10]  /*1e00*/  BRA.DIV ~URZ, `(.L_x_10676) ;  /* 0x00001a027f007947 */ /* 0x000ff4000b800000 */
[----:B------:R0:W1:Y:S02]  /*1e10*/  SHFL.DOWN PT, R162, R213, 0x10, 0x1f ;  /* 0x0a001f00d5a27f89 */ /* 0x00006400000e0000 */
.L_x_10695:
        /* <DEDUP_REMOVED lines=18> */
.L_x_10696:
        /* <DEDUP_REMOVED lines=22> */
[----:B------:R-:W-:Y:S01]  /*20a0*/  ISETP.NE.AND P5, PT, R2, RZ, PT ;  /* 0x000000ff0200720c */ /* 0x000fe20003fa5270 */
[----:B------:R-:W-:-:S03]  /*20b0*/  HFMA2.MMA R164, -RZ, RZ, 0, 9.5367431640625e-07 ;  /* 0x00000010ffa47435 */ /* 0x000fc600000001ff */
        /* <DEDUP_REMOVED lines=24> */
[----:B------:R-:W-:Y:S01]  /*2240*/  FMUL.FTZ R163, R224, R5 ;  /* 0x00000005e0a37220 */ /* 0x000fe20000410000 */
        /* <DEDUP_REMOVED lines=9> */
.L_x_10679:
[----:B------:R-:W-:Y:S05]  /*22e0*/  BSYNC B0 ;  /* 0x0000000000007941 */ /* 0x000fea0003800000 */
.L_x_10678:
[----:B------:R-:W-:Y:S01]  /*22f0*/  ISETP.GE.U32.AND P5, PT, R8, 0x100, PT ;  /* 0x000001000800780c */ /* 0x000fe20003fa6070 */
[----:B------:R-:W-:-:S12]  /*2300*/  BSSY B0, `(.L_x_10680) ;  /* 0x0000026000007945 */ /* 0x000fd80003800000 */
[----:B------:R-:W-:Y:S05]  /*2310*/  @!P5 BRA `(.L_x_10681) ;  /* 0x000002400000d947 */ /* 0x000fea0003800000 */
[----:B------:R-:W-:Y:S02]  /*2320*/  ISETP.NE.AND P5, PT, R2, RZ, PT ;  /* 0x000000ff0200720c */ /* 0x000fe40003fa5270 */
[----:B0-----:R-:W-:Y:S02]  /*2330*/  MOV R164, 0x10 ;  /* 0x0000001000a47802 */ /* 0x001fe40000000f00 */
        /* <DEDUP_REMOVED lines=34> */
.L_x_10681:
[----:B------:R-:W-:Y:S05]  /*2560*/  BSYNC B0 ;  /* 0x0000000000007941 */ /* 0x000fea0003800000 */
.L_x_10680:
[----:B------:R-:W-:Y:S01]  /*2570*/  BSSY B0, `(.L_x_10682) ;  /* 0x0000026000007945 */ /* 0x000fe20003800000 */
[----:B------:R-:W-:Y:S05]  /*2580*/  @!P0 BRA `(.L_x_10683) ;  /* 0x0000024000008947 */ /* 0x000fea0003800000 */
[----:B------:R-:W-:Y:S01]  /*2590*/  ISETP.NE.AND P5, PT, R2, RZ, PT ;  /* 0x000000ff0200720c */ /* 0x000fe20003fa5270 */
[----:B0-----:R-:W-:-:S03]  /*25a0*/  HFMA2.MMA R164, -RZ, RZ, 0, 9.5367431640625e-07 ;  /* 0x00000010ffa47435 */ /* 0x001fc600000001ff */
        /* <DEDUP_REMOVED lines=34> */
.L_x_10683:
[----:B------:R-:W-:Y:S05]  /*27d0*/  BSYNC B0 ;  /* 0x0000000000007941 */ /* 0x000fea0003800000 */
.L_x_10682:
[----:B------:R-:W-:Y:S01]  /*27e0*/  BSSY B0, `(.L_x_10684) ;  /* 0x0000026000007945 */ /* 0x000fe20003800000 */
        /* <DEDUP_REMOVED lines=37> */
.L_x_10685:
[----:B------:R-:W-:Y:S05]  /*2a40*/  BSYNC B0 ;  /* 0x0000000000007941 */ /* 0x000fea0003800000 */
.L_x_10684:
        /* <DEDUP_REMOVED lines=38> */
.L_x_10687:
[----:B------:R-:W-:Y:S05]  /*2cb0*/  BSYNC B0 ;  /* 0x0000000000007941 */ /* 0x000fea0003800000 */
.L_x_10686:
        /* <DEDUP_REMOVED lines=38> */
.L_x_10689:
[----:B------:R-:W-:Y:S05]  /*2f20*/  BSYNC B0 ;  /* 0x0000000000007941 */ /* 0x000fea0003800000 */
.L_x_10688:
        /* <DEDUP_REMOVED lines=38> */
.L_x_10691:
[----:B------:R-:W-:Y:S05]  /*3190*/  BSYNC B0 ;  /* 0x0000000000007941 */ /* 0x000fea0003800000 */
.L_x_10690:
        /* <DEDUP_REMOVED lines=25> */
[----:B------:R-:W-:-:S03]  /*3330*/  FMUL.FTZ R160, R161, R5 ;  /* 0x00000005a1a07220 */ /* 0x000fc60000410000 */
[----:B------:R-:W-:-:S04]  /*3340*/  ISETP.NE.AND.EX P5, PT, RZ, c[0x0][0x25c], PT, P5 ;  /* 0x00009700ff007a0c */ /* 0x000fc80003fa5350 */
[----:B------:R-:W-:Y:S01]  /*3350*/  SEL R156, R161, R156, P5 ;  /* 0x0000009ca19c7207 */ /* 0x000fe20002800000 */
[C---:B------:R-:W-:Y:S01]  /*3360*/  FMUL.FTZ R161, R162.reuse, R5 ;  /* 0x00000005a2a17220 */ /* 0x040fe20000410000 */
[----:B------:R-:W-:Y:S01]  /*3370*/  SEL R157, R162, R157, P5 ;  /* 0x0000009da29d7207 */ /* 0x000fe20002800000 */
[CC--:B------:R-:W-:Y:S01]  /*3380*/  FMUL.FTZ R162, R163.reuse, R5.reuse ;  /* 0x00000005a3a27220 */ /* 0x0c0fe20000410000 */
[----:B------:R-:W-:Y:S01]  /*3390*/  SEL R158, R163, R158, P5 ;  /* 0x0000009ea39e7207 */ /* 0x000fe20002800000 */
[C---:B------:R-:W-:Y:S01]  /*33a0*/  FMUL.FTZ R163, R6.reuse, R5 ;  /* 0x0000000506a37220 */ /* 0x040fe20000410000 */
[----:B------:R-:W-:-:S03]  /*33b0*/  SEL R159, R6, R159, P5 ;  /* 0x0000009f069f7207 */ /* 0x000fc60002800000 */
[----:B------:R-:W-:-:S04]  /*33c0*/  @P5 IMAD.WIDE.U32 R164, R7, R166, c[0x0][0x258] ;  /* 0x0000960007a45625 */ /* 0x000fc800078e00a6 */
[----:B------:R-:W-:Y:S01]  /*33d0*/  IMAD.WIDE.U32 R6, R7, R166, c[0x0][0x248] ;  /* 0x0000920007067625 */ /* 0x000fe200078e00a6 */
[----:B------:R0:W-:Y:S04]  /*33e0*/  @P5 STG.E.128 [R164.64], R156 ;  /* 0x0000009ca4005986 */ /* 0x0001e8000c101d04 */
[----:B------:R0:W-:Y:S02]  /*33f0*/  STG.E.128 [R6.64], R160 ;  /* 0x000000a006007986 */ /* 0x0001e4000c101d04 */
.L_x_10693:
[----:B------:R-:W-:Y:S05]  /*3400*/  BSYNC B0 ;  /* 0x0000000000007941 */ /* 0x000fea0003800000 */
.L_x_10692:
[----:B------:R-:W-:Y:S02]  /*3410*/  LOP3.LUT P5, RZ, R4, 0xff, RZ, 0xc0, !PT ;  /* 0x000000ff04ff7812 */ /* 0x000fe400078ac0ff */
[----:B------:R-:W-:Y:S02]  /*3420*/  IADD3 R3, R3, c[0x0][0x160], RZ ;  /* 0x0000580003037a10 */ /* 0x000fe40007ffe0ff */
[----:B------:R-:W-:Y:S02]  /*3430*/  SEL R4, RZ, 0x1, P5 ;  /* 0x00000001ff047807 */ /* 0x000fe40002800000 */
[----:B------:R-:W-:-:S13]  /*3440*/  ISETP.GE.AND P5, PT, R3, c[0x0][0x164], PT ;  /* 0x0000590003007a0c */ /* 0x000fda0003fa6270 */
[----:B0-----:R-:W-:Y:S01]  /*3450*/  @P5 CALL.REL.NOINC `(.L_x_10659) ;  /* 0x0000001000005944 */ /* 0x001fe20003c00000 */
[----:B------:R-:W-:Y:S05]  /*3460*/  BRA `(.L_x_10694) ;  /* 0xffffd16000007947 */ /* 0x000fea000383ffff */
.L_x_10659:
[----:B0-----:R-:W0:Y:S01]  /*3470*/  S2UR UR6, SR_CTAID.X ;  /* 0x00000000000679c3 */ /* 0x001e220000002500 */
[----:B------:R-:W0:Y:S01]  /*3480*/  S2R R2, SR_TID.X ;  /* 0x0000000000027919 */ /* 0x000e220000002100 */
[C---:B------:R-:W-:Y:S02]  /*3490*/  LOP3.LUT P6, RZ, R8.reuse, 0xffffff80, RZ, 0xc0, !PT ;  /* 0xffffff8008ff7812 */ /* 0x040fe400078cc0ff */
[----:B------:R-:W-:Y:S02]  /*34a0*/  ISETP.GE.U32.AND P5, PT, R8, 0x100, PT ;  /* 0x000001000800780c */ /* 0x000fe40003fa6070 */
[----:B------:R-:W-:Y:S02]  /*34b0*/  @P0 MOV R15, 0x10 ;  /* 0x00000010000f0802 */ /* 0x000fe40000000f00 */
[----:B------:R-:W-:Y:S02]  /*34c0*/  @P1 MOV R9, 0x10 ;  /* 0x0000001000091802 */ /* 0x000fe40000000f00 */
[----:B------:R-:W-:-:S02]  /*34d0*/  @P2 MOV R19, 0x10 ;  /* 0x0000001000132802 */ /* 0x000fc40000000f00 */
[----:B------:R-:W-:-:S03]  /*34e0*/  @P3 MOV R23, 0x10 ;  /* 0x0000001000173802 */ /* 0x000fc60000000f00 */
        /* <DEDUP_REMOVED lines=25> */
[----:B------:R4:W-:Y:S01]  /*3680*/  @P1 STG.E.128 [R2.64], R104 ;  /* 0x0000006802001986 */ /* 0x0009e2000c101d04 */
[----:B------:R-:W-:-:S03]  /*3690*/  @P4 MOV R9, 0x10 ;  /* 0x0000001000094802 */ /* 0x000fc60000000f00 */
        /* <DEDUP_REMOVED lines=23> */
.L_x_10676:
[----:B------:R-:W-:Y:S01]  /*3810*/  HFMA2.MMA R164, -RZ, RZ, 0, 9.5367431640625e-07 ;  /* 0x00000010ffa47435 */ /* 0x000fe200000001ff */
[----:B------:R-:W-:Y:S02]  /*3820*/  MOV R163, R213 ;  /* 0x000000d500a37202 */ /* 0x000fe40000000f00 */
[----:B-----5:R-:W-:Y:S02]  /*3830*/  MOV R201, 0x1f ;  /* 0x0000001f00c97802 */ /* 0x020fe40000000f00 */
[----:B------:R-:W-:-:S02]  /*3840*/  MOV R222, 0xffffffff ;  /* 0xffffffff00de7802 */ /* 0x000fc40000000f00 */
[----:B------:R-:W-:Y:S02]  /*3850*/  MOV R160, 0x3870 ;  /* 0x0000387000a07802 */ /* 0x000fe40000000f00 */
[----:B------:R-:W-:Y:S05]  /*3860*/  CALL.REL.NOINC `($__internal_180_$__cuda_sm70_shflsync_down_p) ;  /* 0x0000046000007944 */ /* 0x000fea0003c00000 */
[----:B-1----:R-:W-:Y:S01]  /*3870*/  MOV R162, R164 ;  /* 0x000000a400a27202 */ /* 0x002fe20000000f00 */
[----:B0-----:R-:W-:Y:S05]  /*3880*/  BRA `(.L_x_10695) ;  /* 0xffffe59000007947 */ /* 0x001fea000383ffff */
.L_x_10677:
[----:B------:R-:W-:Y:S01]  /*3890*/  HFMA2.MMA R164, -RZ, RZ, 0, 9.5367431640625e-07 ;  /* 0x00000010ffa47435 */ /* 0x000fe200000001ff */
[----:B------:R-:W-:Y:S02]  /*38a0*/  MOV R163, R211 ;  /* 0x000000d300a37202 */ /* 0x000fe40000000f00 */
[----:B-----5:R-:W-:Y:S02]  /*38b0*/  MOV R201, 0x1f ;  /* 0x0000001f00c97802 */ /* 0x020fe40000000f00 */
[----:B------:R-:W-:Y:S02]  /*38c0*/  MOV R222, 0xffffffff ;  /* 0xffffffff00de7802 */ /* 0x000fe40000000f00 */
[----:B------:R-:W-:Y:S02]  /*38d0*/  MOV R160, 0x38f0 ;  /* 0x000038f000a07802 */ /* 0x000fe40000000f00 */
[----:B01----:R-:W-:Y:S05]  /*38e0*/  CALL.REL.NOINC `($__internal_180_$__cuda_sm70_shflsync_down_p) ;  /* 0x000003e000007944 */ /* 0x003fea0003c00000 */
[----:B------:R-:W-:Y:S01]  /*38f0*/  FADD.FTZ R213, R162, R213 ;  /* 0x000000d5a2d57221 */ /* 0x000fe20000010000 */
[----:B0-----:R-:W-:Y:S01]  /*3900*/  MOV R201, 0x1f ;  /* 0x0000001f00c97802 */ /* 0x001fe20000000f00 */
[----:B-1----:R-:W-:Y:S01]  /*3910*/  FADD.FTZ R211, R211, R164 ;  /* 0x000000a4d3d37221 */ /* 0x002fe20000010000 */
[----:B------:R-:W-:Y:S01]  /*3920*/  HFMA2.MMA R164, -RZ, RZ, 0, 4.76837158203125e-07 ;  /* 0x00000008ffa47435 */ /* 0x000fe200000001ff */
[----:B------:R-:W-:-:S02]  /*3930*/  MOV R222, 0xffffffff ;  /* 0xffffffff00de7802 */ /* 0x000fc40000000f00 */
[----:B------:R-:W-:Y:S02]  /*3940*/  MOV R163, R213 ;  /* 0x000000d500a37202 */ /* 0x000fe40000000f00 */
[----:B------:R-:W-:Y:S02]  /*3950*/  MOV R160, 0x3970 ;  /* 0x0000397000a07802 */ /* 0x000fe40000000f00 */
[----:B------:R-:W-:Y:S05]  /*3960*/  CALL.REL.NOINC `($__internal_180_$__cuda_sm70_shflsync_down_p) ;  /* 0x0000036000007944 */ /* 0x000fea0003c00000 */
[----:B-1----:R-:W-:Y:S01]  /*3970*/  MOV R162, R164 ;  /* 0x000000a400a27202 */ /* 0x002fe20000000f00 */
[----:B------:R-:W-:Y:S01]  /*3980*/  HFMA2.MMA R164, -RZ, RZ, 0, 4.76837158203125e-07 ;  /* 0x00000008ffa47435 */ /* 0x000fe200000001ff */
[----:B0-----:R-:W-:Y:S02]  /*3990*/  MOV R163, R211 ;  /* 0x000000d300a37202 */ /* 0x001fe40000000f00 */
[----:B------:R-:W-:Y:S02]  /*39a0*/  MOV R201, 0x1f ;  /* 0x0000001f00c97802 */ /* 0x000fe40000000f00 */
[----:B------:R-:W-:Y:S02]  /*39b0*/  MOV R222, 0xffffffff ;  /* 0xffffffff00de7802 */ /* 0x000fe40000000f00 */
[----:B------:R-:W-:-:S02]  /*39c0*/  MOV R160, 0x39e0 ;  /* 0x000039e000a07802 */ /* 0x000fc40000000f00 */
[----:B------:R-:W-:Y:S05]  /*39d0*/  CALL.REL.NOINC `($__internal_180_$__cuda_sm70_shflsync_down_p) ;  /* 0x000002f000007944 */ /* 0x000fea0003c00000 */
[----:B------:R-:W-:Y:S01]  /*39e0*/  FADD.FTZ R213, R162, R213 ;  /* 0x000000d5a2d57221 */ /* 0x000fe20000010000 */
[----:B0-----:R-:W-:Y:S01]  /*39f0*/  MOV R201, 0x1f ;  /* 0x0000001f00c97802 */ /* 0x001fe20000000f00 */
[----:B-1----:R-:W-:Y:S01]  /*3a00*/  FADD.FTZ R211, R211, R164 ;  /* 0x000000a4d3d37221 */ /* 0x002fe20000010000 */
[----:B------:R-:W-:Y:S01]  /*3a10*/  HFMA2.MMA R164, -RZ, RZ, 0, 2.384185791015625e-07 ;  /* 0x00000004ffa47435 */ /* 0x000fe200000001ff */
[----:B------:R-:W-:-:S02]  /*3a20*/  MOV R222, 0xffffffff ;  /* 0xffffffff00de7802 */ /* 0x000fc40000000f00 */
[----:B------:R-:W-:Y:S02]  /*3a30*/  MOV R163, R213 ;  /* 0x000000d500a37202 */ /* 0x000fe40000000f00 */
[----:B------:R-:W-:Y:S02]  /*3a40*/  MOV R160, 0x3a60 ;  /* 0x00003a6000a07802 */ /* 0x000fe40000000f00 */
[----:B------:R-:W-:Y:S05]  /*3a50*/  CALL.REL.NOINC `($__internal_180_$__cuda_sm70_shflsync_down_p) ;  /* 0x0000027000007944 */ /* 0x000fea0003c00000 */
[----:B-1----:R-:W-:Y:S01]  /*3a60*/  MOV R162, R164 ;  /* 0x000000a400a27202 */ /* 0x002fe20000000f00 */
[----:B------:R-:W-:Y:S01]  /*3a70*/  HFMA2.MMA R164, -RZ, RZ, 0, 2.384185791015625e-07 ;  /* 0x00000004ffa47435 */ /* 0x000fe200000001ff */
        /* <DEDUP_REMOVED lines=8> */
[----:B------:R-:W-:Y:S01]  /*3b00*/  HFMA2.MMA R164, -RZ, RZ, 0, 1.1920928955078125e-07 ;  /* 0x00000002ffa47435 */ /* 0x000fe200000001ff */
[----:B------:R-:W-:-:S02]  /*3b10*/  MOV R222, 0xffffffff ;  /* 0xffffffff00de7802 */ /* 0x000fc40000000f00 */
[----:B------:R-:W-:Y:S02]  /*3b20*/  MOV R163, R165 ;  /* 0x000000a500a37202 */ /* 0x000fe40000000f00 */
[----:B------:R-:W-:Y:S02]  /*3b30*/  MOV R160, 0x3b50 ;  /* 0x00003b5000a07802 */ /* 0x000fe40000000f00 */
[----:B------:R-:W-:Y:S05]  /*3b40*/  CALL.REL.NOINC `($__internal_180_$__cuda_sm70_shflsync_down_p) ;  /* 0x0000018000007944 */ /* 0x000fea0003c00000 */
[----:B-1----:R-:W-:Y:S01]  /*3b50*/  MOV R162, R164 ;  /* 0x000000a400a27202 */ /* 0x002fe20000000f00 */
[----:B------:R-:W-:Y:S01]  /*3b60*/  HFMA2.MMA R164, -RZ, RZ, 0, 1.1920928955078125e-07 ;  /* 0x00000002ffa47435 */ /* 0x000fe200000001ff */
        /* <DEDUP_REMOVED lines=8> */
[----:B------:R-:W-:Y:S01]  /*3bf0*/  HFMA2.MMA R164, -RZ, RZ, 0, 5.9604644775390625e-08 ;  /* 0x00000001ffa47435 */ /* 0x000fe200000001ff */
[----:B------:R-:W-:-:S02]  /*3c00*/  MOV R222, 0xffffffff ;  /* 0xffffffff00de7802 */ /* 0x000fc40000000f00 */
[----:B------:R-:W-:Y:S02]  /*3c10*/  MOV R163, R165 ;  /* 0x000000a500a37202 */ /* 0x000fe40000000f00 */
[----:B------:R-:W-:Y:S02]  /*3c20*/  MOV R160, 0x3c40 ;  /* 0x00003c4000a07802 */ /* 0x000fe40000000f00 */
[----:B------:R-:W-:Y:S05]  /*3c30*/  CALL.REL.NOINC `($__internal_180_$__cuda_sm70_shflsync_down_p) ;  /* 0x0000009000007944 */ /* 0x000fea0003c00000 */
[----:B-1----:R-:W-:Y:S01]  /*3c40*/  MOV R166, R164 ;  /* 0x000000a400a67202 */ /* 0x002fe20000000f00 */
[----:B------:R-:W-:Y:S01]  /*3c50*/  HFMA2.MMA R164, -RZ, RZ, 0, 5.9604644775390625e-08 ;  /* 0x00000001ffa47435 */ /* 0x000fe200000001ff */
[----:B0-----:R-:W-:Y:S02]  /*3c60*/  MOV R163, R167 ;  /* 0x000000a700a37202 */ /* 0x001fe40000000f00 */
[----:B------:R-:W-:Y:S02]  /*3c70*/  MOV R201, 0x1f ;  /* 0x0000001f00c97802 */ /* 0x000fe40000000f00 */
[----:B------:R-:W-:Y:S02]  /*3c80*/  MOV R222, 0xffffffff ;  /* 0xffffffff00de7802 */ /* 0x000fe40000000f00 */
[----:B------:R-:W-:-:S02]  /*3c90*/  MOV R160, 0x3cb0 ;  /* 0x00003cb000a07802 */ /* 0x000fc40000000f00 */
[----:B------:R-:W-:Y:S05]  /*3ca0*/  CALL.REL.NOINC `($__internal_180_$__cuda_sm70_shflsync_down_p) ;  /* 0x0000002000007944 */ /* 0x000fea0003c00000 */
[----:B-1----:R-:W-:Y:S01]  /*3cb0*/  MOV R160, R164 ;  /* 0x000000a400a07202 */ /* 0x002fe20000000f00 */
[----:B0-----:R-:W-:Y:S05]  /*3cc0*/  BRA `(.L_x_10696) ;  /* 0xffffe27000007947 */ /* 0x001fea000383ffff */
        .weak           $__internal_180_$__cuda_sm70_shflsync_down_p
        .type           $__internal_180_$__cuda_sm70_shflsync_down_p,@function
        .size           $__internal_180_$__cuda_sm70_shflsync_down_p,(.L_x_11914 - $__internal_180_$__cuda_sm70_shflsync_down_p)
$__internal_180_$__cuda_sm70_shflsync_down_p:
[----:B------:R-:W-:Y:S01]  /*3cd0*/  HFMA2.MMA R161, -RZ, RZ, 0, 0 ;  /* 0x00000000ffa17435 */ /* 0x000fe200000001ff */
[----:B------:R-:W-:Y:S04]  /*3ce0*/  WARPSYNC R222 ;  /* 0x000000de00007348 */ /* 0x000fe80003800000 */
[----:B------:R0:W1:Y:S01]  /*3cf0*/  SHFL.DOWN PT, R164, R163, R164, R201 ;  /* 0x080000a4a3a47389 */ /* 0x00006200000e00c9 */
[----:B------:R-:W-:Y:S05]  /*3d00*/  RET.REL.NODEC R160 `(_ZN10layer_norm13ln_bwd_kernelINS_13Kernel_traitsIfffffjLj4096ELj1ELj1ELj4ELj16ENS_18Kernel_traits_baseILj4096EfffffjLj128EEEEELb0ELb0ELb0ELb0EEEvNS_9BwdParamsE) ;  /* 0xffffc2f0a0007950 */ /* 0x000fea0003c3ffff */
.L_x_10697:
        /* <DEDUP_REMOVED lines=15> */
.L_x_11914:


//--------------------- .text._ZN10layer_norm13ln_bwd_kernelINS_13Kernel_traitsIfffffjLj4096ELj1ELj1ELj4ELj16ENS_18Kernel_traits_baseILj4096EfffffjLj128EEEEELb0ELb0ELb0ELb1EEEvNS_9BwdParamsE --------------------------
	.section	.text._ZN10layer_norm13ln_bwd_kernelINS_13Kernel_traitsIfffffjLj4096ELj1ELj1ELj4ELj16ENS_18Kernel_traits_baseILj4096EfffffjLj128EEEEELb0ELb0ELb0ELb1EEEvNS_9BwdParamsE,"ax",@progbits
	.sectioninfo	@"SHI_REGISTERS=246"
	.align	128
        .global         _ZN10layer_norm13ln_bwd_kernelINS_13Kernel_traitsIfffffjLj4096ELj1ELj1ELj4ELj16ENS_18Kernel_traits_baseILj4096EfffffjLj128EEEEELb0ELb0ELb0ELb1EEEvNS_9BwdParamsE
        .type           _ZN10layer_norm13ln_bwd_kernelINS_13Kernel_traitsIfffffjLj4096ELj1ELj1ELj4ELj16ENS_18Kernel_traits_baseILj4096EfffffjLj128EEEEELb0ELb0ELb0ELb1EEEvNS_9BwdParamsE,@function
        .size           _ZN10layer_norm13ln_bwd_kernelINS_13Kernel_traitsIfffffjLj4096ELj1ELj1ELj4ELj16ENS_18Kernel_traits_baseILj4096EfffffjLj128EEEEELb0ELb0ELb0ELb1EEEvNS_9BwdParamsE,(.L_x_11915 - _ZN10layer_norm13ln_bwd_kernelINS_13Kernel_traitsIfffffjLj4096ELj1ELj1ELj4ELj16ENS_18Kernel_traits_baseILj4096EfffffjLj128EEEEELb0ELb0ELb0ELb1EEEvNS_9BwdParamsE)
        .other          _ZN10layer_norm13ln_bwd_kernelINS_13Kernel_traitsIfffffjLj4096ELj1ELj1ELj4ELj16ENS_18Kernel_traits_baseILj4096EfffffjLj128EEEEELb0ELb0ELb0ELb1EEEvNS_9BwdParamsE,@"STO_CUDA_ENTRY STV_DEFAULT"
_ZN10layer_norm13ln_bwd_kernelINS_13Kernel_traitsIfffffjLj4096ELj1ELj1ELj4ELj16ENS_18Kernel_traits_baseILj4096EfffffjLj128EEEEELb0ELb0ELb0ELb1EEEvNS_9BwdParamsE:
.text._ZN10layer_norm13ln_bwd_kernelINS_13Kernel_traitsIfffffjLj4096ELj1ELj1ELj4ELj16ENS_18Kernel_traits_baseILj4096EfffffjLj128EEEEELb0ELb0ELb0ELb1EEEvNS_9BwdParamsE:
        /* <DEDUP_REMOVED lines=40> */
.L_x_10698:
[----:B------:R-:W-:-:S04]  /*0280*/  SHF.L.U32 R2, R0, 0x4, RZ ;  /* 0x0000000400027819 */ /* 0x000fc800000006ff */
[----:B------:R-:W-:-:S04]  /*0290*/  LOP3.LUT R2, R2, 0x7f0, RZ, 0xc0, !PT ;  /* 0x000007f002027812 */ /* 0x000fc800078ec0ff */
[----:B------:R-:W-:-:S04]  /*02a0*/  IADD3 R4, P0, R2, c[0x0][0x1b0], RZ ;  /* 0x00006c0002047a10 */ /* 0x000fc80007f1e0ff */
[----:B------:R-:W-:Y:S01]  /*02b0*/  IADD3.X R5, RZ, c[0x0][0x1b4], RZ, P0, !PT ;  /* 0x00006d00ff057a10 */ /* 0x000fe200007fe4ff */
[----:B------:R-:W-:Y:S02]  /*02c0*/  HFMA2.MMA R231, -RZ, RZ, 0, 5.9604644775390625e-08 ;  /* 0x00000001ffe77435 */ /* 0x000fe400000001ff */
[----:B------:R-:W-:Y:S01]  /*02d0*/  HFMA2.MMA R196, -RZ, RZ, 0, 0 ;  /* 0x00000000ffc47435 */ /* 0x000fe200000001ff */
        /* <DEDUP_REMOVED lines=39> */
[----:B0-----:R-:W-:-:S02]  /*0550*/  CS2R R4, SRZ ;  /* 0x0000000000047805 */ /* 0x001fc4000001ff00 */
.L_x_10710:
[----:B------:R-:W-:Y:S01]  /*0560*/  IMAD R100, R198, c[0x0][0x168], RZ ;  /* 0x00005a00c6647a24 */ /* 0x000fe200078e02ff */
[----:B------:R-:W-:-:S02]  /*0570*/  LOP3.LUT R102, R0, 0x7f, RZ, 0xc0, !PT ;  /* 0x0000007f00667812 */ /* 0x000fc400078ec0ff */
        /* <DEDUP_REMOVED lines=11> */
[----:B------:R-:W-:Y:S02]  /*0630*/  IADD3.X R101, R229, c[0x0][0x18c], RZ, P0, !PT ;  /* 0x00006300e5657a10 */ /* 0x000fe400007fe4ff */
[----:B------:R-:W-:Y:S02]  /*0640*/  SHF.R.U32.HI R227, RZ, 0x1c, R219 ;  /* 0x0000001cffe37819 */ /* 0x000fe400000116db */
[----:B------:R-:W-:Y:S01]  /*0650*/  IADD3 R108, P0, R228, c[0x0][0x188], RZ ;  /* 0x00006200e46c7a10 */ /* 0x000fe20007f1e0ff */
[----:B------:R-:W-:Y:S01]  /*0660*/  IMAD.WIDE R204, R198, R205, c[0x0][0x1a8] ;  /* 0x00006a00c6cc7625 */ /* 0x000fe200078e02cd */
[----:B------:R-:W-:Y:S01]  /*0670*/  IADD3 R218, R209, 0x100, RZ ;  /* 0x00000100d1da7810 */ /* 0x000fe20007ffe0ff */
[----:B------:R-:W3:Y:S01]  /*0680*/  LDG.E.128 R100, [R100.64] ;  /* 0x0000000464647981 */ /* 0x000ee2000c1e1d00 */
[----:B------:R-:W-:-:S02]  /*0690*/  IADD3.X R109, R227, c[0x0][0x18c], RZ, P0, !PT ;  /* 0x00006300e36d7a10 */ /* 0x000fc400007fe4ff */
[----:B------:R-:W-:Y:S01]  /*06a0*/  SHF.L.U32 R226, R218, 0x4, RZ ;  /* 0x00000004dae27819 */ /* 0x000fe200000006ff */
[----:B------:R1:W4:Y:S01]  /*06b0*/  LDG.E R204, [R204.64] ;  /* 0x00000004cccc7981 */ /* 0x000322000c1e1900 */
[----:B------:R-:W-:Y:S02]  /*06c0*/  IADD3 R214, R209, 0x180, RZ ;  /* 0x00000180d1d67810 */ /* 0x000fe40007ffe0ff */
[----:B------:R-:W-:Y:S01]  /*06d0*/  SHF.R.U32.HI R217, RZ, 0x1c, R218 ;  /* 0x0000001cffd97819 */ /* 0x000fe200000116da */
[----:B------:R-:W4:Y:S01]  /*06e0*/  LDG.E.128 R108, [R108.64] ;  /* 0x000000046c6c7981 */ /* 0x000f22000c1e1d00 */
[----:B------:R-:W-:Y:S02]  /*06f0*/  IADD3 R116, P0, R226, c[0x0][0x188], RZ ;  /* 0x00006200e2747a10 */ /* 0x000fe40007f1e0ff */
[----:B------:R-:W-:Y:S02]  /*0700*/  SHF.L.U32 R216, R214, 0x4, RZ ;  /* 0x00000004d6d87819 */ /* 0x000fe400000006ff */
[----:B------:R-:W-:-:S02]  /*0710*/  MOV R160, 0x10 ;  /* 0x0000001000a07802 */ /* 0x000fc40000000f00 */
[----:B------:R-:W-:Y:S02]  /*0720*/  IADD3.X R117, R217, c[0x0][0x18c], RZ, P0, !PT ;  /* 0x00006300d9757a10 */ /* 0x000fe400007fe4ff */
[----:B------:R-:W-:Y:S02]  /*0730*/  SHF.R.U32.HI R213, RZ, 0x1c, R214 ;  /* 0x0000001cffd57819 */ /* 0x000fe400000116d6 */
[----:B------:R-:W-:Y:S01]  /*0740*/  IADD3 R124, P0, R216, c[0x0][0x188], RZ ;  /* 0x00006200d87c7a10 */ /* 0x000fe20007f1e0ff */
[-C--:B------:R-:W-:Y:S01]  /*0750*/  IMAD.WIDE.U32 R112, R219, R160.reuse, c[0x0][0x208] ;  /* 0x00008200db707625 */ /* 0x080fe200078e00a0 */
[----:B------:R-:W-:Y:S01]  /*0760*/  IADD3 R215, R209, 0x200, RZ ;  /* 0x00000200d1d77810 */ /* 0x000fe20007ffe0ff */
[----:B------:R-:W4:Y:S01]  /*0770*/  LDG.E.128 R116, [R116.64] ;  /* 0x0000000474747981 */ /* 0x000f22000c1e1d00 */
[----:B------:R-:W-:Y:S01]  /*0780*/  IADD3.X R125, R213, c[0x0][0x18c], RZ, P0, !PT ;  /* 0x00006300d57d7a10 */ /* 0x000fe200007fe4ff */
[----:B------:R-:W-:Y:S01]  /*0790*/  IMAD.WIDE.U32 R104, R209, R160, c[0x0][0x208] ;  /* 0x00008200d1687625 */ /* 0x000fe200078e00a0 */
[----:B------:R-:W-:Y:S01]  /*07a0*/  SHF.L.U32 R212, R215, 0x4, RZ ;  /* 0x00000004d7d47819 */ /* 0x000fe200000006ff */
[----:B------:R-:W4:Y:S01]  /*07b0*/  LDG.E.128 R112, [R112.64] ;  /* 0x0000000470707981 */ /* 0x000f22000c1e1d00 */
[----:B------:R-:W-:-:S03]  /*07c0*/  SHF.R.U32.HI R207, RZ, 0x1c, R215 ;  /* 0x0000001cffcf7819 */ /* 0x000fc600000116d7 */
[----:B------:R-:W4:Y:S01]  /*07d0*/  LDG.E.128 R124, [R124.64] ;  /* 0x000000047c7c7981 */ /* 0x000f22000c1e1d00 */
[----:B------:R-:W-:Y:S01]  /*07e0*/  IADD3 R132, P0, R212, c[0x0][0x188], RZ ;  /* 0x00006200d4847a10 */ /* 0x000fe20007f1e0ff */
[----:B------:R-:W-:Y:S02]  /*07f0*/  IMAD.WIDE.U32 R128, R214, R160, c[0x0][0x208] ;  /* 0x00008200d6807625 */ /* 0x000fe400078e00a0 */
[----:B------:R-:W4:Y:S01]  /*0800*/  LDG.E.128 R104, [R104.64] ;  /* 0x0000000468687981 */ /* 0x000f22000c1e1d00 */
[----:B------:R-:W-:-:S03]  /*0810*/  IADD3.X R133, R207, c[0x0][0x18c], RZ, P0, !PT ;  /* 0x00006300cf857a10 */ /* 0x000fc600007fe4ff */
[----:B------:R-:W4:Y:S04]  /*0820*/  LDG.E.128 R128, [R128.64] ;  /* 0x0000000480807981 */ /* 0x000f28000c1e1d00 */
[----:B------:R-:W4:Y:S01]  /*0830*/  LDG.E.128 R132, [R132.64] ;  /* 0x0000000484847981 */ /* 0x000f22000c1e1d00 */
[----:B------:R-:W-:-:S06]  /*0840*/  IMAD.WIDE.U32 R120, R218, R160, c[0x0][0x208] ;  /* 0x00008200da787625 */ /* 0x000fcc00078e00a0 */
[----:B------:R-:W4:Y:S01]  /*0850*/  LDG.E.128 R120, [R120.64] ;  /* 0x0000000478787981 */ /* 0x000f22000c1e1d00 */
[C---:B0-----:R-:W-:Y:S02]  /*0860*/  IADD3 R233, R209.reuse, 0x280, RZ ;  /* 0x00000280d1e97810 */ /* 0x041fe40007ffe0ff */
[----:B------:R-:W-:Y:S02]  /*0870*/  IADD3 R235, R209, 0x300, RZ ;  /* 0x00000300d1eb7810 */ /* 0x000fe40007ffe0ff */
[----:B------:R-:W-:Y:S02]  /*0880*/  SHF.L.U32 R206, R233, 0x4, RZ ;  /* 0x00000004e9ce7819 */ /* 0x000fe400000006ff */
[----:B-1----:R-:W-:Y:S02]  /*0890*/  SHF.R.U32.HI R205, RZ, 0x1c, R233 ;  /* 0x0000001cffcd7819 */ /* 0x002fe400000116e9 */
[----:B------:R-:W-:Y:S02]  /*08a0*/  IADD3 R140, P0, R206, c[0x0][0x188], RZ ;  /* 0x00006200ce8c7a10 */ /* 0x000fe40007f1e0ff */
[----:B------:R-:W-:-:S02]  /*08b0*/  SHF.L.U32 R203, R235, 0x4, RZ ;  /* 0x00000004ebcb7819 */ /* 0x000fc400000006ff */
[----:B------:R-:W-:Y:S01]  /*08c0*/  IADD3.X R141, R205, c[0x0][0x18c], RZ, P0, !PT ;  /* 0x00006300cd8d7a10 */ /* 0x000fe200007fe4ff */
[-C--:B------:R-:W-:Y:S01]  /*08d0*/  IMAD.WIDE.U32 R136, R215, R160.reuse, c[0x0][0x208] ;  /* 0x00008200d7887625 */ /* 0x080fe200078e00a0 */
[----:B------:R-:W-:Y:S02]  /*08e0*/  SHF.R.U32.HI R201, RZ, 0x1c, R235 ;  /* 0x0000001cffc97819 */ /* 0x000fe400000116eb */
[----:B------:R-:W-:Y:S02]  /*08f0*/  IADD3 R148, P0, R203, c[0x0][0x188], RZ ;  /* 0x00006200cb947a10 */ /* 0x000fe40007f1e0ff */
[----:B------:R-:W4:Y:S02]  /*0900*/  LDG.E.128 R140, [R140.64] ;  /* 0x000000048c8c7981 */ /* 0x000f24000c1e1d00 */
[----:B------:R-:W-:Y:S02]  /*0910*/  IADD3.X R149, R201, c[0x0][0x18c], RZ, P0, !PT ;  /* 0x00006300c9957a10 */ /* 0x000fe400007fe4ff */
[----:B------:R-:W4:Y:S04]  /*0920*/  LDG.E.128 R136, [R136.64] ;  /* 0x0000000488887981 */ /* 0x000f28000c1e1d00 */
        /* <DEDUP_REMOVED lines=15> */
[----:B------:R-:W-:-:S04]  /*0a20*/  ISETP.NE.U32.AND P0, PT, RZ, c[0x0][0x218], PT ;  /* 0x00008600ff007a0c */ /* 0x000fc80003f05070 */
[----:B------:R-:W-:Y:S02]  /*0a30*/  ISETP.NE.AND.EX P0, PT, RZ, c[0x0][0x21c], PT, P0 ;  /* 0x00008700ff007a0c */ /* 0x000fe40003f05300 */
[----:B------:R-:W-:Y:S02]  /*0a40*/  SHF.R.S32.HI R211, RZ, 0x1f, R198 ;  /* 0x0000001fffd37819 */ /* 0x000fe400000114c6 */
[----:B------:R-:W-:-:S03]  /*0a50*/  MOV R200, 0x3f800000 ;  /* 0x3f80000000c87802 */ /* 0x000fc60000000f00 */
[----:B------:R-:W-:-:S04]  /*0a60*/  @P1 LEA R210, P2, R198, c[0x0][0x1c0], 0x2 ;  /* 0x00007000c6d21a11 */ /* 0x000fc800078410ff */
[----:B------:R-:W-:Y:S02]  /*0a70*/  @P1 LEA.HI.X R211, R198, c[0x0][0x1c4], R211, 0x2, P2 ;  /* 0x00007100c6d31a11 */ /* 0x000fe400010f14d3 */
[----:B------:R-:W-:Y:S02]  /*0a80*/  @P0 LEA R208, P3, R209, c[0x0][0x218], 0x4 ;  /* 0x00008600d1d00a11 */ /* 0x000fe400078620ff */
[----:B------:R-:W-:Y:S01]  /*0a90*/  @P0 LEA R224, P2, R219, c[0x0][0x218], 0x4 ;  /* 0x00008600dbe00a11 */ /* 0x000fe200078420ff */
[----:B-----5:R0:W5:Y:S01]  /*0aa0*/  @P1 LDG.E R200, [R210.64] ;  /* 0x00000004d2c81981 */ /* 0x020162000c1e1900 */
[----:B------:R-:W-:Y:S02]  /*0ab0*/  @P0 LEA R222, P1, R218, c[0x0][0x218], 0x4 ;  /* 0x00008600dade0a11 */ /* 0x000fe400078220ff */
[----:B------:R-:W-:Y:S02]  /*0ac0*/  @P0 LEA.HI.X R209, R209, c[0x0][0x21c], RZ, 0x4, P3 ;  /* 0x00008700d1d10a11 */ /* 0x000fe400018f24ff */
[----:B------:R-:W-:-:S02]  /*0ad0*/  @P0 LEA.HI.X R225, R219, c[0x0][0x21c], RZ, 0x4, P2 ;  /* 0x00008700dbe10a11 */ /* 0x000fc400010f24ff */
[----:B------:R-:W-:Y:S01]  /*0ae0*/  @P0 LEA.HI.X R223, R218, c[0x0][0x21c], RZ, 0x4, P1 ;  /* 0x00008700dadf0a11 */ /* 0x000fe200008f24ff */
[----:B------:R1:W5:Y:S01]  /*0af0*/  @P0 LDG.E.128 R64, [R208.64] ;  /* 0x00000004d0400981 */ /* 0x000362000c1e1d00 */
[C---:B------:R-:W-:Y:S02]  /*0b00*/  @P0 LEA R220, P2, R214.reuse, c[0x0][0x218], 0x4 ;  /* 0x00008600d6dc0a11 */ /* 0x040fe400078420ff */
[C---:B------:R-:W-:Y:S01]  /*0b10*/  @P0 LEA R218, P1, R215.reuse, c[0x0][0x218], 0x4 ;  /* 0x00008600d7da0a11 */ /* 0x040fe200078220ff */
[----:B------:R-:W-:Y:S01]  /*0b20*/  ULDC.U8 UR6, c[0x0][0x1f0] ;  /* 0x00007c0000067ab9 */ /* 0x000fe20000000000 */
[----:B------:R-:W-:Y:S01]  /*0b30*/  @P0 LEA.HI.X R221, R214, c[0x0][0x21c], RZ, 0x4, P2 ;  /* 0x00008700d6dd0a11 */ /* 0x000fe200010f24ff */
[----:B------:R2:W5:Y:S01]  /*0b40*/  @P0 LDG.E.128 R68, [R224.64] ;  /* 0x00000004e0440981 */ /* 0x000562000c1e1d00 */
[----:B------:R-:W-:Y:S02]  /*0b50*/  @P0 LEA.HI.X R219, R215, c[0x0][0x21c], RZ, 0x4, P1 ;  /* 0x00008700d7db0a11 */ /* 0x000fe400008f24ff */
[----:B------:R-:W-:Y:S01]  /*0b60*/  @P0 LEA R214, P2, R233, c[0x0][0x218], 0x4 ;  /* 0x00008600e9d60a11 */ /* 0x000fe200078420ff */
[----:B------:R2:W5:Y:S01]  /*0b70*/  @P0 LDG.E.128 R72, [R222.64] ;  /* 0x00000004de480981 */ /* 0x000562000c1e1d00 */
[----:B0-----:R-:W-:-:S02]  /*0b80*/  @P0 LEA R210, P3, R235, c[0x0][0x218], 0x4 ;  /* 0x00008600ebd20a11 */ /* 0x001fc400078620ff */
        /* <DEDUP_REMOVED lines=18> */
[C---:B------:R-:W-:Y:S02]  /*0cb0*/  FADD.FTZ R101, -R237.reuse, R111 ;  /* 0x0000006fed657221 */ /* 0x040fe40000010100 */
[C---:B------:R-:W-:Y:S02]  /*0cc0*/  FADD.FTZ R223, -R237.reuse, R102 ;  /* 0x00000066eddf7221 */ /* 0x040fe40000010100 */
[C---:B0-----:R-:W-:Y:S02]  /*0cd0*/  FMUL.FTZ R220, R204.reuse, R103 ;  /* 0x00000067ccdc7220 */ /* 0x041fe40000410000 */
[----:B------:R-:W-:Y:S02]  /*0ce0*/  FMUL.FTZ R222, R204, R101 ;  /* 0x00000065ccde7220 */ /* 0x000fe40000410000 */
[----:B------:R-:W-:-:S02]  /*0cf0*/  FADD.FTZ R101, -R237, R116 ;  /* 0x00000074ed657221 */ /* 0x000fc40000010100 */
[----:B------:R-:W-:Y:S02]  /*0d00*/  FMUL.FTZ R208, R204, R223 ;  /* 0x000000dfccd07220 */ /* 0x000fe40000410000 */
[C---:B------:R-:W-:Y:S02]  /*0d10*/  FADD.FTZ R18, R114.reuse, R18 ;  /* 0x0000001272127221 */ /* 0x040fe40000010000 */
[----:B------:R-:W-:Y:S02]  /*0d20*/  FFMA.FTZ R181, R114, R220, R181 ;  /* 0x000000dc72b57223 */ /* 0x000fe400000100b5 */
[----:B------:R-:W-:Y:S02]  /*0d30*/  FMUL.FTZ R223, R58, R114 ;  /* 0x000000723adf7220 */ /* 0x000fe40000410000 */
[----:B------:R-:W-:Y:S02]  /*0d40*/  FMUL.FTZ R114, R204, R101 ;  /* 0x00000065cc727220 */ /* 0x000fe40000410000 */
[----:B------:R-:W-:-:S02]  /*0d50*/  FADD.FTZ R101, -R237, R124 ;  /* 0x0000007ced657221 */ /* 0x000fc40000010100 */
[----:B------:R-:W-:Y:S02]  /*0d60*/  FMUL.FTZ R209, R60, R104 ;  /* 0x000000683cd17220 */ /* 0x000fe40000410000 */
[C---:B------:R-:W-:Y:S02]  /*0d70*/  FADD.FTZ R103, -R237.reuse, R118 ;  /* 0x00000076ed677221 */ /* 0x040fe40000010100 */
[C---:B------:R-:W-:Y:S02]  /*0d80*/  FADD.FTZ R221, -R237.reuse, R100 ;  /* 0x00000064eddd7221 */ /* 0x040fe40000010100 */
[----:B------:R-:W-:Y:S02]  /*0d90*/  FADD.FTZ R125, -R237, R125 ;  /* 0x0000007ded7d7221 */ /* 0x000fe40000010100 */
[----:B------:R-:W-:Y:S02]  /*0da0*/  FMUL.FTZ R238, R204, R101 ;  /* 0x00000065ccee7220 */ /* 0x000fe40000410000 */
[----:B------:R-:W-:-:S02]  /*0db0*/  FMUL.FTZ R215, R61, R105 ;  /* 0x000000693dd77220 */ /* 0x000fc40000410000 */
[C---:B------:R-:W-:Y:S02]  /*0dc0*/  FMUL.FTZ R232, R204.reuse, R103 ;  /* 0x00000067cce87220 */ /* 0x040fe40000410000 */
[C---:B------:R-:W-:Y:S02]  /*0dd0*/  FADD.FTZ R101, -R237.reuse, R127 ;  /* 0x0000007fed657221 */ /* 0x040fe40000010100 */
[----:B------:R-:W-:Y:S02]  /*0de0*/  FADD.FTZ R100, RZ, R209 ;  /* 0x000000d1ff647221 */ /* 0x000fe40000010000 */
[C---:B-1----:R-:W-:Y:S02]  /*0df0*/  FMUL.FTZ R218, R204.reuse, R221 ;  /* 0x000000ddccda7220 */ /* 0x042fe40000410000 */
[----:B------:R-:W-:Y:S02]  /*0e00*/  FADD.FTZ R103, -R237, R126 ;  /* 0x0000007eed677221 */ /* 0x000fe40000010100 */
[----:B------:R-:W-:-:S02]  /*0e10*/  FMUL.FTZ R127, R204, R125 ;  /* 0x0000007dcc7f7220 */ /* 0x000fc40000410000 */
[C---:B------:R-:W-:Y:S02]  /*0e20*/  FADD.FTZ R12, R128.reuse, R12 ;  /* 0x0000000c800c7221 */ /* 0x040fe40000010000 */
[----:B------:R-:W-:Y:S02]  /*0e30*/  FFMA.FTZ R175, R128, R238, R175 ;  /* 0x000000ee80af7223 */ /* 0x000fe400000100af */
[----:B------:R-:W-:Y:S02]  /*0e40*/  FMUL.FTZ R241, R48, R128 ;  /* 0x0000008030f17220 */ /* 0x000fe40000410000 */
[----:B------:R-:W-:Y:S02]  /*0e50*/  FADD.FTZ R102, R100, R215 ;  /* 0x000000d764667221 */ /* 0x000fe40000010000 */
[----:B------:R-:W-:Y:S02]  /*0e60*/  FADD.FTZ R13, R129, R13 ;  /* 0x0000000d810d7221 */ /* 0x000fe40000010000 */
[----:B------:R-:W-:-:S02]  /*0e70*/  FMUL.FTZ R128, R204, R103 ;  /* 0x00000067cc807220 */ /* 0x000fc40000410000 */
[----:B------:R-:W-:Y:S02]  /*0e80*/  FFMA.FTZ R174, R129, R127, R174 ;  /* 0x0000007f81ae7223 */ /* 0x000fe400000100ae */
[----:B------:R-:W-:Y:S02]  /*0e90*/  FMUL.FTZ R240, R49, R129 ;  /* 0x0000008131f07220 */ /* 0x000fe40000410000 */
[----:B------:R-:W-:Y:S02]  /*0ea0*/  FFMA.FTZ R100, R218, R209, RZ ;  /* 0x000000d1da647223 */ /* 0x000fe400000100ff */
[----:B------:R-:W-:Y:S02]  /*0eb0*/  FMUL.FTZ R129, R204, R101 ;  /* 0x00000065cc817220 */ /* 0x000fe40000410000 */
[----:B------:R-:W-:Y:S02]  /*0ec0*/  FADD.FTZ R101, -R237, R132 ;  /* 0x00000084ed657221 */ /* 0x000fe40000010100 */
[----:B------:R-:W-:-:S02]  /*0ed0*/  FMUL.FTZ R219, R62, R106 ;  /* 0x0000006a3edb7220 */ /* 0x000fc40000410000 */
[C---:B------:R-:W-:Y:S02]  /*0ee0*/  FADD.FTZ R10, R130.reuse, R10 ;  /* 0x0000000a820a7221 */ /* 0x040fe40000010000 */
[----:B------:R-:W-:Y:S02]  /*0ef0*/  FFMA.FTZ R173, R130, R128, R173 ;  /* 0x0000008082ad7223 */ /* 0x000fe400000100ad */
[----:B------:R-:W-:Y:S02]  /*0f00*/  FMUL.FTZ R243, R50, R130 ;  /* 0x0000008232f37220 */ /* 0x000fe40000410000 */
[----:B------:R-:W-:Y:S02]  /*0f10*/  FFMA.FTZ R100, R210, R215, R100 ;  /* 0x000000d7d2647223 */ /* 0x000fe40000010064 */
[C---:B------:R-:W-:Y:S02]  /*0f20*/  FADD.FTZ R11, R131.reuse, R11 ;  /* 0x0000000b830b7221 */ /* 0x040fe40000010000 */
[----:B------:R-:W-:-:S02]  /*0f30*/  FFMA.FTZ R172, R131, R129, R172 ;  /* 0x0000008183ac7223 */ /* 0x000fc400000100ac */
[----:B------:R-:W-:Y:S02]  /*0f40*/  FMUL.FTZ R130, R51, R131 ;  /* 0x0000008333827220 */ /* 0x000fe40000410000 */
[----:B------:R-:W-:Y:S02]  /*0f50*/  FMUL.FTZ R131, R204, R101 ;  /* 0x00000065cc837220 */ /* 0x000fe40000410000 */
[----:B------:R-:W-:Y:S02]  /*0f60*/  FMUL.FTZ R214, R63, R107 ;  /* 0x0000006b3fd67220 */ /* 0x000fe40000410000 */
[----:B------:R-:W-:Y:S02]  /*0f70*/  FADD.FTZ R101, R102, R219 ;  /* 0x000000db66657221 */ /* 0x000fe40000010000 */
[----:B------:R-:W-:Y:S02]  /*0f80*/  FFMA.FTZ R100, R208, R219, R100 ;  /* 0x000000dbd0647223 */ /* 0x000fe40000010064 */
[----:B------:R-:W-:-:S02]  /*0f90*/  FMUL.FTZ R221, R56, R112 ;  /* 0x0000007038dd7220 */ /* 0x000fc40000410000 */
[----:B------:R-:W-:Y:S02]  /*0fa0*/  FADD.FTZ R102, R101, R214 ;  /* 0x000000d665667221 */ /* 0x000fe40000010000 */
[----:B------:R-:W-:Y:S02]  /*0fb0*/  FADD.FTZ R109, -R237, R109 ;  /* 0x0000006ded6d7221 */ /* 0x000fe40000010100 */
[----:B------:R-:W-:Y:S02]  /*0fc0*/  FFMA.FTZ R100, R211, R214, R100 ;  /* 0x000000d6d3647223 */ /* 0x000fe40000010064 */
[----:B------:R-:W-:Y:S02]  /*0fd0*/  FMUL.FTZ R224, R57, R113 ;  /* 0x0000007139e07220 */ /* 0x000fe40000410000 */
[----:B------:R-:W-:Y:S02]  /*0fe0*/  FADD.FTZ R101, R102, R221 ;  /* 0x000000dd66657221 */ /* 0x000fe40000010000 */
[----:B------:R-:W-:-:S02]  /*0ff0*/  FMUL.FTZ R111, R204, R109 ;  /* 0x0000006dcc6f7220 */ /* 0x000fc40000410000 */
[----:B------:R-:W-:Y:S02]  /*1000*/  FFMA.FTZ R100, R110, R221, R100 ;  /* 0x000000dd6e647223 */ /* 0x000fe40000010064 */
[----:B------:R-:W-:Y:S02]  /*1010*/  FADD.FTZ R102, R101, R224 ;  /* 0x000000e065667221 */ /* 0x000fe40000010000 */
[----:B------:R-:W-:Y:S02]  /*1020*/  FFMA.FTZ R100, R111, R224, R100 ;  /* 0x000000e06f647223 */ /* 0x000fe40000010064 */
[C---:B------:R-:W-:Y:S02]  /*1030*/  FADD.FTZ R19, R115.reuse, R19 ;  /* 0x0000001373137221 */ /* 0x040fe40000010000 */
[----:B------:R-:W-:Y:S02]  /*1040*/  FFMA.FTZ R180, R115, R222, R180 ;  /* 0x000000de73b47223 */ /* 0x000fe400000100b4 */
[----:B------:R-:W-:-:S02]  /*1050*/  FMUL.FTZ R115, R59, R115 ;  /* 0x000000733b737220 */ /* 0x000fc40000410000 */
[----:B------:R-:W-:Y:S02]  /*1060*/  FADD.FTZ R102, R102, R223 ;  /* 0x000000df66667221 */ /* 0x000fe40000010000 */
[----:B------:R-:W-:Y:S02]  /*1070*/  FFMA.FTZ R100, R220, R223, R100 ;  /* 0x000000dfdc647223 */ /* 0x000fe40000010064 */
[----:B------:R-:W-:Y:S02]  /*1080*/  FMUL.FTZ R233, R52, R120 ;  /* 0x0000007834e97220 */ /* 0x000fe40000410000 */
[----:B------:R-:W-:Y:S02]  /*1090*/  FADD.FTZ R102, R102, R115 ;  /* 0x0000007366667221 */ /* 0x000fe40000010000 */
[----:B------:R-:W-:Y:S02]  /*10a0*/  FADD.FTZ R117, -R237, R117 ;  /* 0x00000075ed757221 */ /* 0x000fe40000010100 */
[----:B------:R-:W-:-:S02]  /*10b0*/  FFMA.FTZ R100, R222, R115, R100 ;  /* 0x00000073de647223 */ /* 0x000fc40000010064 */
[----:B------:R-:W-:Y:S02]  /*10c0*/  FMUL.FTZ R236, R53, R121 ;  /* 0x0000007935ec7220 */ /* 0x000fe40000410000 */
[----:B------:R-:W-:Y:S02]  /*10d0*/  FADD.FTZ R101, R102, R233 ;  /* 0x000000e966657221 */ /* 0x000fe40000010000 */
[----:B------:R-:W-:Y:S02]  /*10e0*/  FMUL.FTZ R225, R204, R117 ;  /* 0x00000075cce17220 */ /* 0x000fe40000410000 */
[----:B------:R-:W-:Y:S02]  /*10f0*/  FFMA.FTZ R100, R114, R233, R100 ;  /* 0x000000e972647223 */ /* 0x000fe40000010064 */
[----:B------:R-:W-:Y:S02]  /*1100*/  FMUL.FTZ R235, R54, R122 ;  /* 0x0000007a36eb7220 */ /* 0x000fe40000410000 */
[----:B------:R-:W-:-:S02]  /*1110*/  FADD.FTZ R102, R101, R236 ;  /* 0x000000ec65667221 */ /* 0x000fc40000010000 */
[----:B------:R-:W-:Y:S02]  /*1120*/  FADD.FTZ R119, -R237, R119 ;  /* 0x00000077ed777221 */ /* 0x000fe40000010100 */
[----:B------:R-:W-:Y:S02]  /*1130*/  FFMA.FTZ R100, R225, R236, R100 ;  /* 0x000000ece1647223 */ /* 0x000fe40000010064 */
[----:B------:R-:W-:Y:S02]  /*1140*/  FMUL.FTZ R239, R55, R123 ;  /* 0x0000007b37ef7220 */ /* 0x000fe40000410000 */
[----:B------:R-:W-:Y:S02]  /*1150*/  FADD.FTZ R102, R102, R235 ;  /* 0x000000eb66667221 */ /* 0x000fe40000010000 */
[----:B------:R-:W-:Y:S02]  /*1160*/  FMUL.FTZ R234, R204, R119 ;  /* 0x00000077ccea7220 */ /* 0x000fe40000410000 */
[----:B------:R-:W-:-:S02]  /*1170*/  FFMA.FTZ R100, R232, R235, R100 ;  /* 0x000000ebe8647223 */ /* 0x000fc40000010064 */
[----:B------:R-:W-:Y:S02]  /*1180*/  FADD.FTZ R102, R102, R239 ;  /* 0x000000ef66667221 */ /* 0x000fe40000010000 */
[----:B------:R-:W-:Y:S02]  /*1190*/  FFMA.FTZ R100, R234, R239, R100 ;  /* 0x000000efea647223 */ /* 0x000fe40000010064 */
[----:B------:R-:W-:Y:S02]  /*11a0*/  FADD.FTZ R101, R102, R241 ;  /* 0x000000f166657221 */ /* 0x000fe40000010000 */
[----:B------:R-:W-:Y:S02]  /*11b0*/  FFMA.FTZ R100, R238, R241, R100 ;  /* 0x000000f1ee647223 */ /* 0x000fe40000010064 */
[----:B------:R-:W-:Y:S02]  /*11c0*/  FADD.FTZ R133, -R237, R133 ;  /* 0x00000085ed857221 */ /* 0x000fe40000010100 */
[----:B------:R-:W-:-:S02]  /*11d0*/  FADD.FTZ R102, R101, R240 ;  /* 0x000000f065667221 */ /* 0x000fc40000010000 */
[----:B------:R-:W-:Y:S02]  /*11e0*/  FADD.FTZ R103, -R237, R134 ;  /* 0x00000086ed677221 */ /* 0x000fe40000010100 */
[----:B------:R-:W-:Y:S02]  /*11f0*/  FFMA.FTZ R100, R127, R240, R100 ;  /* 0x000000f07f647223 */ /* 0x000fe40000010064 */
[----:B------:R-:W-:Y:S02]  /*1200*/  FADD.FTZ R135, -R237, R135 ;  /* 0x00000087ed877221 */ /* 0x000fe40000010100 */
[----:B------:R-:W-:Y:S02]  /*1210*/  FMUL.FTZ R132, R204, R133 ;  /* 0x00000085cc847220 */ /* 0x000fe40000410000 */
[----:B------:R-:W-:Y:S02]  /*1220*/  FADD.FTZ R101, R102, R243 ;  /* 0x000000f366657221 */ /* 0x000fe40000010000 */
[----:B------:R-:W-:-:S02]  /*1230*/  FMUL.FTZ R133, R204, R103 ;  /* 0x00000067cc857220 */ /* 0x000fc40000410000 */
[C---:B------:R-:W-:Y:S02]  /*1240*/  FADD.FTZ R141, -R237.reuse, R141 ;  /* 0x0000008ded8d7221 */ /* 0x040fe40000010100 */
[----:B------:R-:W-:Y:S02]  /*1250*/  FFMA.FTZ R100, R128, R243, R100 ;  /* 0x000000f380647223 */ /* 0x000fe40000010064 */
[----:B------:R-:W-:Y:S02]  /*1260*/  FADD.FTZ R103, -R237, R142 ;  /* 0x0000008eed677221 */ /* 0x000fe40000010100 */
[C---:B------:R-:W-:Y:S02]  /*1270*/  FADD.FTZ R8, R136.reuse, R8 ;  /* 0x0000000888087221 */ /* 0x040fe40000010000 */
[----:B------:R-:W-:Y:S02]  /*1280*/  FFMA.FTZ R171, R136, R131, R171 ;  /* 0x0000008388ab7223 */ /* 0x000fe400000100ab */
[----:B------:R-:W-:-:S02]  /*1290*/  FMUL.FTZ R134, R204, R135 ;  /* 0x00000087cc867220 */ /* 0x000fc40000410000 */
[----:B------:R-:W-:Y:S02]  /*12a0*/  FMUL.FTZ R136, R44, R136 ;  /* 0x000000882c887220 */ /* 0x000fe40000410000 */
[----:B------:R-:W-:Y:S02]  /*12b0*/  FADD.FTZ R135, -R237, R140 ;  /* 0x0000008ced877221 */ /* 0x000fe40000010100 */
[----:B------:R-:W-:Y:S02]  /*12c0*/  FADD.FTZ R101, R101, R130 ;  /* 0x0000008265657221 */ /* 0x000fe40000010000 */
[C---:B------:R-:W-:Y:S02]  /*12d0*/  FMUL.FTZ R140, R204.reuse, R141 ;  /* 0x0000008dcc8c7220 */ /* 0x040fe40000410000 */
[----:B------:R-:W-:Y:S02]  /*12e0*/  FFMA.FTZ R102, R129, R130, R100 ;  /* 0x0000008281667223 */ /* 0x000fe40000010064 */
[----:B------:R-:W-:-:S02]  /*12f0*/  FMUL.FTZ R141, R204, R103 ;  /* 0x00000067cc8d7220 */ /* 0x000fc40000410000 */
[C---:B------:R-:W-:Y:S02]  /*1300*/  FADD.FTZ R9, R137.reuse, R9 ;  /* 0x0000000989097221 */ /* 0x040fe40000010000 */
[----:B------:R-:W-:Y:S02]  /*1310*/  FFMA.FTZ R170, R137, R132, R170 ;  /* 0x0000008489aa7223 */ /* 0x000fe400000100aa */
[----:B------:R-:W-:Y:S02]  /*1320*/  FADD.FTZ R103, -R237, R148 ;  /* 0x00000094ed677221 */ /* 0x000fe40000010100 */
[----:B------:R-:W-:Y:S02]  /*1330*/  FMUL.FTZ R137, R45, R137 ;  /* 0x000000892d897220 */ /* 0x000fe40000410000 */
[----:B------:R-:W-:Y:S02]  /*1340*/  FADD.FTZ R100, R101, R136 ;  /* 0x0000008865647221 */ /* 0x000fe40000010000 */
[----:B------:R-:W-:-:S02]  /*1350*/  FFMA.FTZ R101, R131, R136, R102 ;  /* 0x0000008883657223 */ /* 0x000fc40000010066 */
[C---:B------:R-:W-:Y:S02]  /*1360*/  FADD.FTZ R20, R112.reuse, R20 ;  /* 0x0000001470147221 */ /* 0x040fe40000010000 */
        /* <DEDUP_REMOVED lines=18> */
[----:B------:R-:W-:Y:S02]  /*1490*/  FADD.FTZ R143, -R237, R143 ;  /* 0x0000008fed8f7221 */ /* 0x000fe40000010100 */
        /* <DEDUP_REMOVED lines=16> */
[----:B------:R-:W-:Y:S02]  /*15a0*/  FADD.FTZ R119, -R237, R150 ;  /* 0x00000096ed777221 */ /* 0x000fe40000010100 */
[C---:B------:R-:W-:Y:S02]  /*15b0*/  FADD.FTZ R21, R113.reuse, R21 ;  /* 0x0000001571157221 */ /* 0x040fe40000010000 */
[----:B------:R-:W-:Y:S02]  /*15c0*/  FFMA.FTZ R182, R113, R111, R182 ;  /* 0x0000006f71b67223 */ /* 0x000fe400000100b6 */
[----:B------:R-:W-:Y:S02]  /*15d0*/  FMUL.FTZ R117, R36, R152 ;  /* 0x0000009824757220 */ /* 0x000fe40000410000 */
[----:B------:R-:W-:Y:S02]  /*15e0*/  FADD.FTZ R100, R100, R147 ;  /* 0x0000009364647221 */ /* 0x000fe40000010000 */
[----:B------:R-:W-:-:S02]  /*15f0*/  FADD.FTZ R113, -R237, R149 ;  /* 0x00000095ed717221 */ /* 0x000fc40000010100 */
[----:B------:R-:W-:Y:S02]  /*1600*/  FFMA.FTZ R102, R142, R147, R101 ;  /* 0x000000938e667223 */ /* 0x000fe40000010065 */
[----:B------:R-:W-:Y:S02]  /*1610*/  FADD.FTZ R151, -R237, R151 ;  /* 0x00000097ed977221 */ /* 0x000fe40000010100 */
[----:B------:R-:W-:Y:S02]  /*1620*/  FMUL.FTZ R119, R204, R119 ;  /* 0x00000077cc777220 */ /* 0x000fe40000410000 */
[----:B------:R-:W-:Y:S02]  /*1630*/  FMUL.FTZ R116, R37, R153 ;  /* 0x0000009925747220 */ /* 0x000fe40000410000 */
[----:B------:R-:W-:Y:S02]  /*1640*/  FADD.FTZ R101, R100, R117 ;  /* 0x0000007564657221 */ /* 0x000fe40000010000 */
[----:B------:R-:W-:-:S02]  /*1650*/  FMUL.FTZ R113, R204, R113 ;  /* 0x00000071cc717220 */ /* 0x000fc40000410000 */
        /* <DEDUP_REMOVED lines=12> */
[----:B------:R-:W-:Y:S02]  /*1720*/  FMUL.FTZ R121, R204, R121 ;  /* 0x00000079cc797220 */ /* 0x000fe40000410000 */
[----:B------:R-:W-:Y:S02]  /*1730*/  FMUL.FTZ R155, R39, R155 ;  /* 0x0000009b279b7220 */ /* 0x000fe40000410000 */
[----:B------:R-:W-:Y:S02]  /*1740*/  FADD.FTZ R157, -R237, R157 ;  /* 0x0000009ded9d7221 */ /* 0x000fe40000010100 */
[----:B------:R-:W-:Y:S02]  /*1750*/  FADD.FTZ R102, R101, R154 ;  /* 0x0000009a65667221 */ /* 0x000fe40000010000 */
[----:B------:R-:W-:Y:S02]  /*1760*/  FFMA.FTZ R100, R119, R154, R100 ;  /* 0x0000009a77647223 */ /* 0x000fe40000010064 */
[----:B------:R-:W-:-:S02]  /*1770*/  FADD.FTZ R16, R120, R16 ;  /* 0x0000001078107221 */ /* 0x000fc40000010000 */
[----:B------:R-:W-:Y:S02]  /*1780*/  FFMA.FTZ R179, R120, R114, R179 ;  /* 0x0000007278b37223 */ /* 0x000fe400000100b3 */
[C---:B------:R-:W-:Y:S02]  /*1790*/  FADD.FTZ R15, R123.reuse, R15 ;  /* 0x0000000f7b0f7221 */ /* 0x040fe40000010000 */
[----:B------:R-:W-:Y:S02]  /*17a0*/  FFMA.FTZ R176, R123, R234, R176 ;  /* 0x000000ea7bb07223 */ /* 0x000fe400000100b0 */
[C---:B------:R-:W-:Y:S02]  /*17b0*/  FADD.FTZ R189, R160.reuse, R189 ;  /* 0x000000bda0bd7221 */ /* 0x040fe40000010000 */
[----:B------:R-:W-:Y:S02]  /*17c0*/  FFMA.FTZ R26, R160, R121, R26 ;  /* 0x00000079a01a7223 */ /* 0x000fe4000001001a */
[----:B------:R-:W-:-:S02]  /*17d0*/  FADD.FTZ R123, -R237, R158 ;  /* 0x0000009eed7b7221 */ /* 0x000fc40000010100 */
[----:B------:R-:W-:Y:S02]  /*17e0*/  FMUL.FTZ R160, R32, R160 ;  /* 0x000000a020a07220 */ /* 0x000fe40000410000 */
[----:B------:R-:W-:Y:S02]  /*17f0*/  FMUL.FTZ R120, R204, R157 ;  /* 0x0000009dcc787220 */ /* 0x000fe40000410000 */
[----:B------:R-:W-:Y:S02]  /*1800*/  FADD.FTZ R101, R102, R155 ;  /* 0x0000009b66657221 */ /* 0x000fe40000010000 */
[----:B------:R-:W-:Y:S02]  /*1810*/  FFMA.FTZ R102, R118, R155, R100 ;  /* 0x0000009b76667223 */ /* 0x000fe40000010064 */
[C---:B------:R-:W-:Y:S02]  /*1820*/  FADD.FTZ R190, R161.reuse, R190 ;  /* 0x000000bea1be7221 */ /* 0x040fe40000010000 */
[----:B------:R-:W-:-:S02]  /*1830*/  FFMA.FTZ R27, R161, R120, R27 ;  /* 0x00000078a11b7223 */ /* 0x000fc4000001001b */
[----:B------:R-:W-:Y:S02]  /*1840*/  FMUL.FTZ R123, R204, R123 ;  /* 0x0000007bcc7b7220 */ /* 0x000fe40000410000 */
[----:B------:R-:W-:Y:S02]  /*1850*/  FADD.FTZ R100, R101, R160 ;  /* 0x000000a065647221 */ /* 0x000fe40000010000 */
[----:B------:R-:W-:Y:S02]  /*1860*/  FMUL.FTZ R161, R33, R161 ;  /* 0x000000a121a17220 */ /* 0x000fe40000410000 */
[----:B------:R-:W-:Y:S02]  /*1870*/  FFMA.FTZ R101, R121, R160, R102 ;  /* 0x000000a079657223 */ /* 0x000fe40000010066 */
[C---:B------:R-:W-:Y:S02]  /*1880*/  FADD.FTZ R191, R162.reuse, R191 ;  /* 0x000000bfa2bf7221 */ /* 0x040fe40000010000 */
[----:B------:R-:W-:-:S02]  /*1890*/  FFMA.FTZ R24, R162, R123, R24 ;  /* 0x0000007ba2187223 */ /* 0x000fc40000010018 */
        /* <DEDUP_REMOVED lines=29> */
.L_x_10711:
        /* <DEDUP_REMOVED lines=18> */
.L_x_10712:
        /* <DEDUP_REMOVED lines=47> */
[-CC-:B------:R-:W-:Y:S02]  /*1e80*/  FFMA.FTZ R143, R127, R126.reuse, R125.reuse ;  /* 0x0000007e7f8f7223 */ /* 0x180fe4000001007d */
[----:B------:R-:W-:-:S02]  /*1e90*/  FFMA.FTZ R127, R131, R126, R125 ;  /* 0x0000007e837f7223 */ /* 0x000fc4000001007d */
[----:B------:R-:W-:Y:S01]  /*1ea0*/  FADD.FTZ R221, R221, -R110 ;  /* 0x8000006edddd7221 */ /* 0x000fe20000010000 */
[----:B------:R-:W-:Y:S01]  /*1eb0*/  IADD3 R110, P5, R230, c[0x0][0x248], RZ ;  /* 0x00009200e66e7a10 */ /* 0x000fe20007fbe0ff */
[----:B------:R-:W-:Y:S02]  /*1ec0*/  FADD.FTZ R107, R115, -R222 ;  /* 0x800000de736b7221 */ /* 0x000fe40000010000 */
[-CC-:B------:R-:W-:Y:S02]  /*1ed0*/  FFMA.FTZ R149, R129, R126.reuse, R125.reuse ;  /* 0x0000007e81957223 */ /* 0x180fe4000001007d */
[-CC-:B------:R-:W-:Y:S02]  /*1ee0*/  FFMA.FTZ R131, R133, R126.reuse, R125.reuse ;  /* 0x0000007e85837223 */ /* 0x180fe4000001007d */
[-CC-:B------:R-:W-:Y:S01]  /*1ef0*/  FFMA.FTZ R105, R111, R126.reuse, R125.reuse ;  /* 0x0000007e6f697223 */ /* 0x180fe2000001007d */
[----:B------:R-:W-:Y:S01]  /*1f00*/  IADD3.X R111, R229, c[0x0][0x24c], RZ, P5, !PT ;  /* 0x00009300e56f7a10 */ /* 0x000fe20002ffe4ff */
        /* <DEDUP_REMOVED lines=14> */
[C---:B------:R-:W-:Y:S02]  /*1ff0*/  FMUL.FTZ R104, R204.reuse, R215 ;  /* 0x000000d7cc687220 */ /* 0x040fe40000410000 */
[C---:B------:R-:W-:Y:S02]  /*2000*/  FMUL.FTZ R219, R204.reuse, R219 ;  /* 0x000000dbccdb7220 */ /* 0x040fe40000410000 */
[----:B------:R-:W-:Y:S02]  /*2010*/  FMUL.FTZ R106, R204, R101 ;  /* 0x00000065cc6a7220 */ /* 0x000fe40000410000 */
        /* <DEDUP_REMOVED lines=30> */
.L_x_10702:
        /* <DEDUP_REMOVED lines=26> */
.L_x_10703:
        /* <DEDUP_REMOVED lines=20> */
.L_x_10704:
        /* <DEDUP_REMOVED lines=26> */
.L_x_10705:
        /* <DEDUP_REMOVED lines=20> */
.L_x_10706:
        /* <DEDUP_REMOVED lines=26> */
.L_x_10707:
        /* <DEDUP_REMOVED lines=25> */
.L_x_10708:
        /* <DEDUP_REMOVED lines=9> */
[----:B------:R-:W-:Y:S01]  /*2b80*/  @P2 IADD3.X R111, R197, c[0x0][0x25c], RZ, P5, !PT ;  /* 0x00009700c56f2a10 */ /* 0x000fe20002ffe4ff */
        /* <DEDUP_REMOVED lines=32> */
.L_x_10709:
        /* <DEDUP_REMOVED lines=56> */
.L_x_10699:
        /* <DEDUP_REMOVED lines=25> */
.L_x_10700:
[----:B------:R-:W-:Y:S01]  /*32a0*/  HFMA2.MMA R104, -RZ, RZ, 0, 9.5367431640625e-07 ;  /* 0x00000010ff687435 */ /* 0x000fe200000001ff */
[----:B------:R-:W-:-:S02]  /*32b0*/  MOV R103, R105 ;  /* 0x0000006900677202 */ /* 0x000fc40000000f00 */
[----:B------:R-:W-:Y:S02]  /*32c0*/  MOV R106, 0x1f ;  /* 0x0000001f006a7802 */ /* 0x000fe40000000f00 */
[----:B------:R-:W-:Y:S02]  /*32d0*/  MOV R109, 0xffffffff ;  /* 0xffffffff006d7802 */ /* 0x000fe40000000f00 */
[----:B------:R-:W-:Y:S02]  /*32e0*/  MOV R100, 0x3300 ;  /* 0x0000330000647802 */ /* 0x000fe40000000f00 */
[----:B-----5:R-:W-:Y:S05]  /*32f0*/  CALL.REL.NOINC `($__internal_181_$__cuda_sm70_shflsync_down_p) ;  /* 0x0000046000007944 */ /* 0x020fea0003c00000 */
[----:B-1----:R-:W-:Y:S01]  /*3300*/  MOV R102, R103 ;  /* 0x0000006700667202 */ /* 0x002fe20000000f00 */
[----:B0-----:R-:W-:Y:S05]  /*3310*/  BRA `(.L_x_10711) ;  /* 0xffffe75000007947 */ /* 0x001fea000383ffff */
.L_x_10701:
[----:B------:R-:W-:Y:S01]  /*3320*/  HFMA2.MMA R104, -RZ, RZ, 0, 9.5367431640625e-07 ;  /* 0x00000010ff687435 */ /* 0x000fe200000001ff */
[----:B------:R-:W-:Y:S02]  /*3330*/  MOV R103, R107 ;  /* 0x0000006b00677202 */ /* 0x000fe40000000f00 */
[----:B------:R-:W-:Y:S02]  /*3340*/  MOV R106, 0x1f ;  /* 0x0000001f006a7802 */ /* 0x000fe40000000f00 */
[----:B------:R-:W-:-:S02]  /*3350*/  MOV R109, 0xffffffff ;  /* 0xffffffff006d7802 */ /* 0x000fc40000000f00 */
[----:B------:R-:W-:Y:S02]  /*3360*/  MOV R100, 0x3380 ;  /* 0x0000338000647802 */ /* 0x000fe40000000f00 */
[----:B01---5:R-:W-:Y:S05]  /*3370*/  CALL.REL.NOINC `($__internal_181_$__cuda_sm70_shflsync_down_p) ;  /* 0x000003e000007944 */ /* 0x023fea0003c00000 */
[----:B------:R-:W-:Y:S01]  /*3380*/  FADD.FTZ R105, R105, R102 ;  /* 0x0000006669697221 */ /* 0x000fe20000010000 */
[----:B0-----:R-:W-:Y:S01]  /*3390*/  HFMA2.MMA R104, -RZ, RZ, 0, 4.76837158203125e-07 ;  /* 0x00000008ff687435 */ /* 0x001fe200000001ff */
[----:B-1----:R-:W-:Y:S01]  /*33a0*/  FADD.FTZ R108, R107, R103 ;  /* 0x000000676b6c7221 */ /* 0x002fe20000010000 */
[----:B------:R-:W-:Y:S02]  /*33b0*/  MOV R106, 0x1f ;  /* 0x0000001f006a7802 */ /* 0x000fe40000000f00 */
[----:B------:R-:W-:Y:S02]  /*33c0*/  MOV R109, 0xffffffff ;  /* 0xffffffff006d7802 */ /* 0x000fe40000000f00 */
[----:B------:R-:W-:Y:S02]  /*33d0*/  MOV R103, R105 ;  /* 0x0000006900677202 */ /* 0x000fe40000000f00 */
[----:B------:R-:W-:Y:S02]  /*33e0*/  MOV R100, 0x3400 ;  /* 0x0000340000647802 */ /* 0x000fe40000000f00 */
[----:B------:R-:W-:Y:S05]  /*33f0*/  CALL.REL.NOINC `($__internal_181_$__cuda_sm70_shflsync_down_p) ;  /* 0x0000036000007944 */ /* 0x000fea0003c00000 */
[----:B0-----:R-:W-:Y:S01]  /*3400*/  HFMA2.MMA R104, -RZ, RZ, 0, 4.76837158203125e-07 ;  /* 0x00000008ff687435 */ /* 0x001fe200000001ff */
[----:B-1----:R-:W-:-:S02]  /*3410*/  MOV R102, R103 ;  /* 0x0000006700667202 */ /* 0x002fc40000000f00 */
[----:B------:R-:W-:Y:S02]  /*3420*/  MOV R103, R108 ;  /* 0x0000006c00677202 */ /* 0x000fe40000000f00 */
[----:B------:R-:W-:Y:S02]  /*3430*/  MOV R106, 0x1f ;  /* 0x0000001f006a7802 */ /* 0x000fe40000000f00 */
[----:B------:R-:W-:Y:S02]  /*3440*/  MOV R109, 0xffffffff ;  /* 0xffffffff006d7802 */ /* 0x000fe40000000f00 */
[----:B------:R-:W-:Y:S02]  /*3450*/  MOV R100, 0x3470 ;  /* 0x0000347000647802 */ /* 0x000fe40000000f00 */
[----:B------:R-:W-:Y:S05]  /*3460*/  CALL.REL.NOINC `($__internal_181_$__cuda_sm70_shflsync_down_p) ;  /* 0x000002f000007944 */ /* 0x000fea0003c00000 */
[----:B------:R-:W-:Y:S01]  /*3470*/  FADD.FTZ R105, R102, R105 ;  /* 0x0000006966697221 */ /* 0x000fe20000010000 */
[----:B0-----:R-:W-:Y:S01]  /*3480*/  HFMA2.MMA R104, -RZ, RZ, 0, 2.384185791015625e-07 ;  /* 0x00000004ff687435 */ /* 0x001fe200000001ff */
[----:B-1----:R-:W-:Y:S01]  /*3490*/  FADD.FTZ R108, R108, R103 ;  /* 0x000000676c6c7221 */ /* 0x002fe20000010000 */
[----:B------:R-:W-:Y:S02]  /*34a0*/  MOV R106, 0x1f ;  /* 0x0000001f006a7802 */ /* 0x000fe40000000f00 */
[----:B------:R-:W-:-:S02]  /*34b0*/  MOV R109, 0xffffffff ;  /* 0xffffffff006d7802 */ /* 0x000fc40000000f00 */
[----:B------:R-:W-:Y:S02]  /*34c0*/  MOV R103, R105 ;  /* 0x0000006900677202 */ /* 0x000fe40000000f00 */
[----:B------:R-:W-:Y:S02]  /*34d0*/  MOV R100, 0x34f0 ;  /* 0x000034f000647802 */ /* 0x000fe40000000f00 */
[----:B------:R-:W-:Y:S05]  /*34e0*/  CALL.REL.NOINC `($__internal_181_$__cuda_sm70_shflsync_down_p) ;  /* 0x0000027000007944 */ /* 0x000fea0003c00000 */
[----:B0-----:R-:W-:Y:S01]  /*34f0*/  HFMA2.MMA R104, -RZ, RZ, 0, 2.384185791015625e-07 ;  /* 0x00000004ff687435 */ /* 0x001fe200000001ff */
[----:B-1----:R-:W-:Y:S02]  /*3500*/  MOV R102, R103 ;  /* 0x0000006700667202 */ /* 0x002fe40000000f00 */
[----:B------:R-:W-:Y:S02]  /*3510*/  MOV R103, R108 ;  /* 0x0000006c00677202 */ /* 0x000fe40000000f00 */
[----:B------:R-:W-:Y:S02]  /*3520*/  MOV R106, 0x1f ;  /* 0x0000001f006a7802 */ /* 0x000fe40000000f00 */
[----:B------:R-:W-:Y:S02]  /*3530*/  MOV R109, 0xffffffff ;  /* 0xffffffff006d7802 */ /* 0x000fe40000000f00 */
[----:B------:R-:W-:-:S02]  /*3540*/  MOV R100, 0x3560 ;  /* 0x0000356000647802 */ /* 0x000fc40000000f00 */
[----:B------:R-:W-:Y:S05]  /*3550*/  CALL.REL.NOINC `($__internal_181_$__cuda_sm70_shflsync_down_p) ;  /* 0x0000020000007944 */ /* 0x000fea0003c00000 */
[----:B------:R-:W-:Y:S01]  /*3560*/  FADD.FTZ R105, R102, R105 ;  /* 0x0000006966697221 */ /* 0x000fe20000010000 */
[----:B0-----:R-:W-:Y:S01]  /*3570*/  HFMA2.MMA R104, -RZ, RZ, 0, 1.1920928955078125e-07 ;  /* 0x00000002ff687435 */ /* 0x001fe200000001ff */
[----:B-1----:R-:W-:Y:S01]  /*3580*/  FADD.FTZ R108, R108, R103 ;  /* 0x000000676c6c7221 */ /* 0x002fe20000010000 */
[----:B------:R-:W-:-:S02]  /*3590*/  MOV R106, 0x1f ;  /* 0x0000001f006a7802 */ /* 0x000fc40000000f00 */
[----:B------:R-:W-:Y:S02]  /*35a0*/  MOV R109, 0xffffffff ;  /* 0xffffffff006d7802 */ /* 0x000fe40000000f00 */
[----:B------:R-:W-:Y:S02]  /*35b0*/  MOV R103, R105 ;  /* 0x0000006900677202 */ /* 0x000fe40000000f00 */
[----:B------:R-:W-:Y:S02]  /*35c0*/  MOV R100, 0x35e0 ;  /* 0x000035e000647802 */ /* 0x000fe40000000f00 */
[----:B------:R-:W-:Y:S05]  /*35d0*/  CALL.REL.NOINC `($__internal_181_$__cuda_sm70_shflsync_down_p) ;  /* 0x0000018000007944 */ /* 0x000fea0003c00000 */
[----:B0-----:R-:W-:Y:S01]  /*35e0*/  HFMA2.MMA R104, -RZ, RZ, 0, 1.1920928955078125e-07 ;  /* 0x00000002ff687435 */ /* 0x001fe200000001ff */
[----:B-1----:R-:W-:Y:S02]  /*35f0*/  MOV R102, R103 ;  /* 0x0000006700667202 */ /* 0x002fe40000000f00 */
[----:B------:R-:W-:Y:S02]  /*3600*/  MOV R103, R108 ;  /* 0x0000006c00677202 */ /* 0x000fe40000000f00 */
[----:B------:R-:W-:Y:S02]  /*3610*/  MOV R106, 0x1f ;  /* 0x0000001f006a7802 */ /* 0x000fe40000000f00 */
[----:B------:R-:W-:-:S02]  /*3620*/  MOV R109, 0xffffffff ;  /* 0xffffffff006d7802 */ /* 0x000fc40000000f00 */
[----:B------:R-:W-:Y:S02]  /*3630*/  MOV R100, 0x3650 ;  /* 0x0000365000647802 */ /* 0x000fe40000000f00 */
[----:B------:R-:W-:Y:S05]  /*3640*/  CALL.REL.NOINC `($__internal_181_$__cuda_sm70_shflsync_down_p) ;  /* 0x0000011000007944 */ /* 0x000fea0003c00000 */
[----:B------:R-:W-:Y:S01]  /*3650*/  FADD.FTZ R105, R102, R105 ;  /* 0x0000006966697221 */ /* 0x000fe20000010000 */
[----:B0-----:R-:W-:Y:S01]  /*3660*/  HFMA2.MMA R104, -RZ, RZ, 0, 5.9604644775390625e-08 ;  /* 0x00000001ff687435 */ /* 0x001fe200000001ff */
[----:B-1----:R-:W-:Y:S01]  /*3670*/  FADD.FTZ R107, R108, R103 ;  /* 0x000000676c6b7221 */ /* 0x002fe20000010000 */
[----:B------:R-:W-:Y:S02]  /*3680*/  MOV R106, 0x1f ;  /* 0x0000001f006a7802 */ /* 0x000fe40000000f00 */
[----:B------:R-:W-:Y:S02]  /*3690*/  MOV R109, 0xffffffff ;  /* 0xffffffff006d7802 */ /* 0x000fe40000000f00 */
[----:B------:R-:W-:Y:S02]  /*36a0*/  MOV R103, R105 ;  /* 0x0000006900677202 */ /* 0x000fe40000000f00 */
[----:B------:R-:W-:Y:S02]  /*36b0*/  MOV R100, 0x36d0 ;  /* 0x000036d000647802 */ /* 0x000fe40000000f00 */
[----:B------:R-:W-:Y:S05]  /*36c0*/  CALL.REL.NOINC `($__internal_181_$__cuda_sm70_shflsync_down_p) ;  /* 0x0000009000007944 */ /* 0x000fea0003c00000 */
[----:B0-----:R-:W-:Y:S01]  /*36d0*/  HFMA2.MMA R104, -RZ, RZ, 0, 5.9604644775390625e-08 ;  /* 0x00000001ff687435 */ /* 0x001fe200000001ff */
[----:B-1----:R-:W-:-:S02]  /*36e0*/  MOV R108, R103 ;  /* 0x00000067006c7202 */ /* 0x002fc40000000f00 */
[----:B------:R-:W-:Y:S02]  /*36f0*/  MOV R103, R107 ;  /* 0x0000006b00677202 */ /* 0x000fe40000000f00 */
[----:B------:R-:W-:Y:S02]  /*3700*/  MOV R106, 0x1f ;  /* 0x0000001f006a7802 */ /* 0x000fe40000000f00 */
[----:B------:R-:W-:Y:S02]  /*3710*/  MOV R109, 0xffffffff ;  /* 0xffffffff006d7802 */ /* 0x000fe40000000f00 */
[----:B------:R-:W-:Y:S02]  /*3720*/  MOV R100, 0x3740 ;  /* 0x0000374000647802 */ /* 0x000fe40000000f00 */
[----:B------:R-:W-:Y:S05]  /*3730*/  CALL.REL.NOINC `($__internal_181_$__cuda_sm70_shflsync_down_p) ;  /* 0x0000002000007944 */ /* 0x000fea0003c00000 */
[----:B-1----:R-:W-:Y:S01]  /*3740*/  MOV R100, R103 ;  /* 0x0000006700647202 */ /* 0x002fe20000000f00 */
[----:B0-----:R-:W-:Y:S05]  /*3750*/  BRA `(.L_x_10712) ;  /* 0xffffe43000007947 */ /* 0x001fea000383ffff */
        .weak           $__internal_181_$__cuda_sm70_shflsync_down_p
        .type           $__internal_181_$__cuda_sm70_shflsync_down_p,@function
        .size           $__internal_181_$__cuda_sm70_shflsync_down_p,(.L_x_11915 - $__internal_181_$__cuda_sm70_shflsync_down_p)
$__internal_181_$__cuda_sm70_shflsync_down_p:
[----:B------:R-:W-:Y:S01]  /*3760*/  HFMA2.MMA R101, -RZ, RZ, 0, 0 ;  /* 0x00000000ff657435 */ /* 0x000fe200000001ff */
[----:B------:R-:W-:Y:S04]  /*3770*/  WARPSYNC R109 ;  /* 0x0000006d00007348 */ /* 0x000fe80003800000 */
[----:B------:R0:W1:Y:S01]  /*3780*/  SHFL.DOWN PT, R103, R103, R104, R106 ;  /* 0x0800006867677389 */ /* 0x00006200000e006a */
[----:B------:R-:W-:Y:S05]  /*3790*/  RET.REL.NODEC R100 `(_ZN10layer_norm13ln_bwd_kernelINS_13Kernel_traitsIfffffjLj4096ELj1ELj1ELj4ELj16ENS_18Kernel_traits_baseILj4096EfffffjLj128EEEEELb0ELb0ELb0ELb1EEEvNS_9BwdParamsE) ;  /* 0xffffc86064007950 */ /* 0x000fea0003c3ffff */
.L_x_10713:
        /* <DEDUP_REMOVED lines=14> */
.L_x_11915:


//--------------------- .text._ZN10layer_norm13ln_bwd_kernelINS_13Kernel_traitsIfffffjLj4096ELj1ELj1ELj4ELj16ENS_18Kernel_traits_baseILj4096EfffffjLj128EEEEELb0ELb0ELb1ELb0EEEvNS_9BwdParamsE --------------------------
	.section	.text._ZN10layer_norm13ln_bwd_kernelINS_13Kernel_traitsIfffffjLj4096ELj1ELj1ELj4ELj16ENS_18Kernel_traits_baseILj4096EfffffjLj128EEEEELb0ELb0ELb1ELb0EEEvNS_9BwdParamsE,"ax",@progbits
	.sectioninfo	@"SHI_REGISTERS=228"
	.align	128
        .global         _ZN10layer_norm13ln_bwd_kernelINS_13Kernel_traitsIfffffjLj4096ELj1ELj1ELj4ELj16ENS_18Kernel_traits_baseILj4096EfffffjLj128EEEEELb0ELb0ELb1ELb0EEEvNS_9BwdParamsE
        .type           _ZN10layer_norm13ln_bwd_kernelINS_13Kernel_traitsIfffffjLj4096ELj1ELj1ELj4ELj16ENS_18Kernel_traits_baseILj4096EfffffjLj128EEEEELb0ELb0ELb1ELb0EEEvNS_9BwdParamsE,@function
        .size           _ZN10layer_norm13ln_bwd_kernelINS_13Kernel_traitsIfffffjLj4096ELj1ELj1ELj4ELj16ENS_18Kernel_traits_baseILj4096EfffffjLj128EEEEELb0ELb0ELb1ELb0EEEvNS_9BwdParamsE,(.L_x_11916 - _ZN10layer_norm13ln_bwd_kernelINS_13Kernel_traitsIfffffjLj4096ELj1ELj1ELj4ELj16ENS_18Kernel_traits_baseILj4096EfffffjLj128EEEEELb0ELb0ELb1ELb0EEEvNS_9BwdParamsE)
        .other          _ZN10layer_norm13ln_bwd_kernelINS_13Kernel_traitsIfffffjLj4096ELj1ELj1ELj4ELj16ENS_18Kernel_traits_baseILj4096EfffffjLj128EEEEELb0ELb0ELb1ELb0EEEvNS_9BwdParamsE,@"STO_CUDA_ENTRY STV_DEFAULT"
_ZN10layer_norm13ln_bwd_kernelINS_13Kernel_traitsIfffffjLj4096ELj1ELj1ELj4ELj16ENS_18Kernel_traits_baseILj4096EfffffjLj128EEEEELb0ELb0ELb1ELb0EEEvNS_9BwdParamsE:
.text._ZN10layer_norm13ln_bwd_kernelINS_13Kernel_traitsIfffffjLj4096ELj1ELj1ELj4ELj16ENS_18Kernel_traits_baseILj4096EfffffjLj128EEEEELb0ELb0ELb1ELb0EEEvNS_9BwdParamsE:
        /* <DEDUP_REMOVED lines=35> */
[----:B------:R0:W5:Y:S01]  /*0230*/  @P5 LDG.E.128 R36, [R10.64] ;  /* 0x000000040a245981 */ /* 0x000162000c1e1d00 */
[----:B------:R-:W1:Y:S01]  /*0240*/  S2UR UR6, SR_CTAID.X ;  /* 0x00000000000679c3 */ /* 0x000e620000002500 */
[----:B------:R-:W-:Y:S01]  /*0250*/  @P1 IMAD.MOV.U32 R17, RZ, RZ, 0x10 ;  /* 0x00000010ff111424 */ /* 0x000fe200078e00ff */
        /* <DEDUP_REMOVED lines=12> */
[----:B------:R-:W-:Y:S02]  /*0320*/  @P2 IADD3 R4, R4, 0x80, RZ ;  /* 0x0000008004042810 */ /* 0x000fe40007ffe0ff */
[----:B------:R-:W-:Y:S01]  /*0330*/  @P3 IMAD.MOV.U32 R5, RZ, RZ, 0x10 ;  /* 0x00000010ff053424 */ /* 0x000fe200078e00ff */
[----:B------:R0:W5:Y:S04]  /*0340*/  @P6 LDG.E.128 R32, [R8.64] ;  /* 0x0000000408206981 */ /* 0x000168000c1e1d00 */
[----:B------:R0:W5:Y:S04]  /*0350*/  @P1 LDG.E.128 R48, [R16.64] ;  /* 0x0000000410301981 */ /* 0x000168000c1e1d00 */
[----:B------:R0:W5:Y:S01]  /*0360*/  @P2 LDG.E.128 R52, [R18.64] ;  /* 0x0000000412342981 */ /* 0x000162000c1e1d00 */
[----:B------:R-:W-:-:S05]  /*0370*/  @P3 IMAD.WIDE.U32 R4, R4, R5, c[0x0][0x1b0] ;  /* 0x00006c0004043625 */ /* 0x000fca00078e0005 */
[----:B------:R1:W5:Y:S02]  /*0380*/  @P3 LDG.E.128 R56, [R4.64] ;  /* 0x0000000404383981 */ /* 0x000364000c1e1d00 */
        /* <DEDUP_REMOVED lines=37> */
[----:B------:R-:W-:-:S06]  /*05e0*/  IMAD.MOV.U32 R61, RZ, RZ, RZ ;  /* 0x000000ffff3d7224 */ /* 0x000fcc00078e00ff */
.L_x_10835:
[----:B------:R-:W-:-:S05]  /*05f0*/  MOV R165, 0x4 ;  /* 0x0000000400a57802 */ /* 0x000fca0000000f00 */
[----:B------:R-:W-:-:S06]  /*0600*/  IMAD.WIDE R170, R4, R165, c[0x0][0x1d8] ;  /* 0x0000760004aa7625 */ /* 0x000fcc00078e02a5 */
[----:B------:R-:W2:Y:S01]  /*0610*/  LDG.E R170, [R170.64] ;  /* 0x00000004aaaa7981 */ /* 0x000ea2000c1e1900 */
[----:B------:R-:W-:-:S04]  /*0620*/  IMAD.WIDE R168, R4, R165, c[0x0][0x1a0] ;  /* 0x0000680004a87625 */ /* 0x000fc800078e02a5 */
[CC--:B------:R-:W-:Y:S01]  /*0630*/  IMAD.WIDE R166, R4.reuse, R165.reuse, c[0x0][0x1a8] ;  /* 0x00006a0004a67625 */ /* 0x0c0fe200078e02a5 */
[----:B-----5:R1:W5:Y:S03]  /*0640*/  LDG.E R217, [R168.64] ;  /* 0x00000004a8d97981 */ /* 0x020366000c1e1900 */
        /* <DEDUP_REMOVED lines=13> */
[----:B-1----:R-:W-:Y:S01]  /*0720*/  LOP3.LUT P4, RZ, R6, 0xffffff80, RZ, 0xc0, !PT ;  /* 0xffffff8006ff7812 */ /* 0x002fe2000788c0ff */
[----:B------:R-:W-:Y:S01]  /*0730*/  BSSY B1, `(.L_x_10717) ;  /* 0x0000008000017945 */ /* 0x000fe20003800000 */
[----:B------:R-:W-:-:S11]  /*0740*/  MOV R164, R8 ;  /* 0x0000000800a47202 */ /* 0x000fd60000000f00 */
[----:B------:R-:W-:Y:S05]  /*0750*/  @!P4 BRA `(.L_x_10718) ;  /* 0x000000500000c947 */ /* 0x000fea0003800000 */
[----:B------:R-:W-:-:S04]  /*0760*/  ISETP.NE.U32.AND P4, PT, RZ, c[0x0][0x218], PT ;  /* 0x00008600ff007a0c */ /* 0x000fc80003f85070 */
[----:B------:R-:W-:-:S13]  /*0770*/  ISETP.NE.AND.EX P4, PT, RZ, c[0x0][0x21c], PT, P4 ;  /* 0x00008700ff007a0c */ /* 0x000fda0003f85340 */
[----:B------:R-:W-:Y:S05]  /*0780*/  @!P4 BRA `(.L_x_10719) ;  /* 0x000000100000c947 */ /* 0x000fea0003800000 */
[----:B------:R1:W5:Y:S02]  /*0790*/  LDG.E.128 R116, [R224.64] ;  /* 0x00000004e0747981 */ /* 0x000364000c1e1d00 */
.L_x_10719:
[----:B------:R-:W-:Y:S02]  /*07a0*/  IADD3 R164, R8, 0x80, RZ ;  /* 0x0000008008a47810 */ /* 0x000fe40007ffe0ff */
.L_x_10718:
[----:B------:R-:W-:Y:S05]  /*07b0*/  BSYNC B1 ;  /* 0x0000000000017941 */ /* 0x000fea0003800000 */
.L_x_10717:
        /* <DEDUP_REMOVED lines=8> */
.L_x_10722:
[----:B------:R-:W-:Y:S02]  /*0840*/  IADD3 R164, R164, 0x80, RZ ;  /* 0x00000080a4a47810 */ /* 0x000fe40007ffe0ff */
.L_x_10721:
[----:B------:R-:W-:Y:S05]  /*0850*/  BSYNC B1 ;  /* 0x0000000000017941 */ /* 0x000fea0003800000 */
.L_x_10720:
        /* <DEDUP_REMOVED lines=8> */
.L_x_10725:
[----:B------:R-:W-:Y:S02]  /*08e0*/  IADD3 R164, R164, 0x80, RZ ;  /* 0x00000080a4a47810 */ /* 0x000fe40007ffe0ff */
.L_x_10724:
[----:B------:R-:W-:Y:S05]  /*08f0*/  BSYNC B1 ;  /* 0x0000000000017941 */ /* 0x000fea0003800000 */
.L_x_10723:
        /* <DEDUP_REMOVED lines=8> */
.L_x_10728:
[----:B------:R-:W-:Y:S02]  /*0980*/  IADD3 R164, R164, 0x80, RZ ;  /* 0x00000080a4a47810 */ /* 0x000fe40007ffe0ff */
.L_x_10727:
[----:B------:R-:W-:Y:S05]  /*0990*/  BSYNC B1 ;  /* 0x0000000000017941 */ /* 0x000fea0003800000 */
.L_x_10726:
[----:B------:R-:W-:Y:S01]  /*09a0*/  BSSY B1, `(.L_x_10729) ;  /* 0x0000008000017945 */ /* 0x000fe20003800000 */
[----:B------:R-:W-:Y:S05]  /*09b0*/  @!P0 BRA `(.L_x_10730) ;  /* 0x0000006000008947 */ /* 0x000fea0003800000 */
[----:B------:R-:W-:-:S04]  /*09c0*/  ISETP.NE.U32.AND P4, PT, RZ, c[0x0][0x218], PT ;  /* 0x00008600ff007a0c */ /* 0x000fc80003f85070 */
[----:B------:R-:W-:-:S13]  /*09d0*/  ISETP.NE.AND.EX P4, PT, RZ, c[0x0][0x21c], PT, P4 ;  /* 0x00008700ff007a0c */ /* 0x000fda0003f85340 */
[----:B------:R-:W-:Y:S05]  /*09e0*/  @!P4 BRA `(.L_x_10731) ;  /* 0x000000200000c947 */ /* 0x000fea0003800000 */
[----:B------:R-:W-:-:S06]  /*09f0*/  IMAD.WIDE.U32 R132, R164, R203, c[0x0][0x218] ;  /* 0x00008600a4847625 */ /* 0x000fcc00078e00cb */
[----:B------:R-:W5:Y:S02]  /*0a00*/  LDG.E.128 R132, [R132.64] ;  /* 0x0000000484847981 */ /* 0x000f64000c1e1d00 */
.L_x_10731:
[----:B------:R-:W-:Y:S02]  /*0a10*/  IADD3 R164, R164, 0x80, RZ ;  /* 0x00000080a4a47810 */ /* 0x000fe40007ffe0ff */
.L_x_10730:
[----:B------:R-:W-:Y:S05]  /*0a20*/  BSYNC B1 ;  /* 0x0000000000017941 */ /* 0x000fea0003800000 */
.L_x_10729:
[----:B------:R-:W-:Y:S01]  /*0a30*/  BSSY B1, `(.L_x_10732) ;  /* 0x0000008000017945 */ /* 0x000fe20003800000 */
[----:B------:R-:W-:Y:S05]  /*0a40*/  @!P1 BRA `(.L_x_10733) ;  /* 0x0000006000009947 */ /* 0x000fea0003800000 */
[----:B------:R-:W-:-:S04]  /*0a50*/  ISETP.NE.U32.AND P4, PT, RZ, c[0x0][0x218], PT ;  /* 0x00008600ff007a0c */ /* 0x000fc80003f85070 */
[----:B------:R-:W-:-:S13]  /*0a60*/  ISETP.NE.AND.EX P4, PT, RZ, c[0x0][0x21c], PT, P4 ;  /* 0x00008700ff007a0c */ /* 0x000fda0003f85340 */
[----:B------:R-:W-:Y:S05]  /*0a70*/  @!P4 BRA `(.L_x_10734) ;  /* 0x000000200000c947 */ /* 0x000fea0003800000 */
[----:B------:R-:W-:-:S06]  /*0a80*/  IMAD.WIDE.U32 R136, R164, R203, c[0x0][0x218] ;  /* 0x00008600a4887625 */ /* 0x000fcc00078e00cb */
[----:B------:R-:W5:Y:S02]  /*0a90*/  LDG.E.128 R136, [R136.64] ;  /* 0x0000000488887981 */ /* 0x000f64000c1e1d00 */
.L_x_10734:
[----:B------:R-:W-:Y:S02]  /*0aa0*/  IADD3 R164, R164, 0x80, RZ ;  /* 0x00000080a4a47810 */ /* 0x000fe40007ffe0ff */
.L_x_10733:
[----:B------:R-:W-:Y:S05]  /*0ab0*/  BSYNC B1 ;  /* 0x0000000000017941 */ /* 0x000fea0003800000 */
.L_x_10732:
[----:B------:R-:W-:Y:S01]  /*0ac0*/  BSSY B1, `(.L_x_10735) ;  /* 0x0000008000017945 */ /* 0x000fe20003800000 */
[----:B------:R-:W-:Y:S05]  /*0ad0*/  @!P2 BRA `(.L_x_10736) ;  /* 0x000000600000a947 */ /* 0x000fea0003800000 */
[----:B------:R-:W-:-:S04]  /*0ae0*/  ISETP.NE.U32.AND P4, PT, RZ, c[0x0][0x218], PT ;  /* 0x00008600ff007a0c */ /* 0x000fc80003f85070 */
[----:B------:R-:W-:-:S13]  /*0af0*/  ISETP.NE.AND.EX P4, PT, RZ, c[0x0][0x21c], PT, P4 ;  /* 0x00008700ff007a0c */ /* 0x000fda0003f85340 */
[----:B------:R-:W-:Y:S05]  /*0b00*/  @!P4 BRA `(.L_x_10737) ;  /* 0x000000200000c947 */ /* 0x000fea0003800000 */
[----:B------:R-:W-:-:S06]  /*0b10*/  IMAD.WIDE.U32 R140, R164, R203, c[0x0][0x218] ;  /* 0x00008600a48c7625 */ /* 0x000fcc00078e00cb */
[----:B------:R-:W5:Y:S02]  /*0b20*/  LDG.E.128 R140, [R140.64] ;  /* 0x000000048c8c7981 */ /* 0x000f64000c1e1d00 */
.L_x_10737:
[----:B------:R-:W-:Y:S02]  /*0b30*/  IADD3 R164, R164, 0x80, RZ ;  /* 0x00000080a4a47810 */ /* 0x000fe40007ffe0ff */
.L_x_10736:
[----:B------:R-:W-:Y:S05]  /*0b40*/  BSYNC B1 ;  /* 0x0000000000017941 */ /* 0x000fea0003800000 */
.L_x_10735:
        /* <DEDUP_REMOVED lines=9> */
.L_x_10716:
[----:B-1----:R-:W-:Y:S01]  /*0be0*/  IADD3 R164, R170, -0x1, RZ ;  /* 0xffffffffaaa47810 */ /* 0x002fe20007ffe0ff */
[----:B------:R-:W-:Y:S01]  /*0bf0*/  BSSY B1, `(.L_x_10739) ;  /* 0x0000031000017945 */ /* 0x000fe20003800000 */
[----:B------:R-:W-:Y:S01]  /*0c00*/  LOP3.LUT P4, RZ, R6, 0xffffff80, RZ, 0xc0, !PT ;  /* 0xffffff8006ff7812 */ /* 0x000fe2000788c0ff */
[----:B------:R-:W-:Y:S01]  /*0c10*/  IMAD.MOV.U32 R219, RZ, RZ, RZ ;  /* 0x000000ffffdb7224 */ /* 0x000fe200078e00ff */
[----:B------:R-:W-:Y:S01]  /*0c20*/  MOV R221, RZ ;  /* 0x000000ff00dd7202 */ /* 0x000fe20000000f00 */
[----:B------:R-:W-:Y:S01]  /*0c30*/  IMAD R164, R164, c[0x0][0x168], RZ ;  /* 0x00005a00a4a47a24 */ /* 0x000fe200078e02ff */
[----:B------:R-:W-:-:S04]  /*0c40*/  MOV R222, R8 ;  /* 0x0000000800de7202 */ /* 0x000fc80000000f00 */
[----:B------:R-:W-:-:S04]  /*0c50*/  SHF.R.S32.HI R165, RZ, 0x1f, R164 ;  /* 0x0000001fffa57819 */ /* 0x000fc800000114a4 */
[----:B------:R-:W-:-:S04]  /*0c60*/  LEA.HI R165, R165, R164, RZ, 0x2 ;  /* 0x000000a4a5a57211 */ /* 0x000fc800078f10ff */
[----:B------:R-:W-:Y:S01]  /*0c70*/  LEA.HI.SX32 R202, R165, R202, 0x1e ;  /* 0x000000caa5ca7211 */ /* 0x000fe200078ff2ff */
[----:B------:R-:W-:Y:S05]  /*0c80*/  @!P4 BRA `(.L_x_10740) ;  /* 0x000002700000c947 */ /* 0x000fea0003800000 */
[----:B------:R-:W-:Y:S01]  /*0c90*/  IMAD.WIDE.U32 R164, R8, R203, c[0x0][0x188] ;  /* 0x0000620008a47625 */ /* 0x000fe200078e00cb */
[----:B0-----:R-:W-:-:S03]  /*0ca0*/  ISETP.NE.AND P4, PT, R5, RZ, PT ;  /* 0x000000ff0500720c */ /* 0x001fc60003f85270 */
        /* <DEDUP_REMOVED lines=37> */
.L_x_10740:
[----:B0-----:R-:W-:Y:S05]  /*0f00*/  BSYNC B1 ;  /* 0x0000000000017941 */ /* 0x001fea0003800000 */
.L_x_10739:
        /* <DEDUP_REMOVED lines=43> */
.L_x_10742:
[----:B0-----:R-:W-:Y:S05]  /*11c0*/  BSYNC B1 ;  /* 0x0000000000017941 */ /* 0x001fea0003800000 */
.L_x_10741:
        /* <DEDUP_REMOVED lines=17> */
[C---:B------:R-:W-:Y:S02]  /*12e0*/  FADD.FTZ R211, -R21.reuse, R170 ;  /* 0x000000aa15d37221 */ /* 0x040fe40000010100 */
[----:B------:R-:W-:-:S02]  /*12f0*/  FADD.FTZ R171, -R21, R171 ;  /* 0x000000ab15ab7221 */ /* 0x000fc40000010100 */
[C---:B------:R-:W-:Y:S02]  /*1300*/  FMUL.FTZ R21, R2.reuse, R177 ;  /* 0x000000b102157220 */ /* 0x040fe40000410000 */
[----:B------:R-:W-:Y:S02]  /*1310*/  FMUL.FTZ R14, R2, R175 ;  /* 0x000000af020e7220 */ /* 0x000fe40000410000 */
[----:B---3--:R-:W-:Y:S02]  /*1320*/  FMUL.FTZ R177, R36, R164 ;  /* 0x000000a424b17220 */ /* 0x008fe40000410000 */
        /* <DEDUP_REMOVED lines=21> */
.L_x_10744:
[----:B0-----:R-:W-:Y:S05]  /*1480*/  BSYNC B1 ;  /* 0x0000000000017941 */ /* 0x001fea0003800000 */
.L_x_10743:
        /* <DEDUP_REMOVED lines=43> */
.L_x_10746:
[----:B0-----:R-:W-:Y:S05]  /*1740*/  BSYNC B1 ;  /* 0x0000000000017941 */ /* 0x001fea0003800000 */
.L_x_10745:
        /* <DEDUP_REMOVED lines=42> */
.L_x_10748:
[----:B0-----:R-:W-:Y:S05]  /*19f0*/  BSYNC B1 ;  /* 0x0000000000017941 */ /* 0x001fea0003800000 */
.L_x_10747:
        /* <DEDUP_REMOVED lines=20> */
[----:B------:R-:W-:Y:S02]  /*1b40*/  FADD.FTZ R104, R104, R164 ;  /* 0x000000a468687221 */ /* 0x000fe40000010000 */
[----:B------:R-:W-:Y:S02]  /*1b50*/  FMUL.FTZ R18, R2, R187 ;  /* 0x000000bb02127220 */ /* 0x000fe40000410000 */
        /* <DEDUP_REMOVED lines=20> */
.L_x_10750:
[----:B0-----:R-:W-:Y:S05]  /*1ca0*/  BSYNC B1 ;  /* 0x0000000000017941 */ /* 0x001fea0003800000 */
.L_x_10749:
        /* <DEDUP_REMOVED lines=42> */
.L_x_10752:
[----:B------:R-:W-:Y:S05]  /*1f50*/  BSYNC B1 ;  /* 0x0000000000017941 */ /* 0x000fea0003800000 */
.L_x_10751:
        /* <DEDUP_REMOVED lines=16> */
[----:B------:R-:W-:Y:S02]  /*2060*/  FADD.FTZ R112, R112, R164 ;  /* 0x000000a470707221 */ /* 0x000fe40000010000 */
[----:B------:R-:W-:-:S02]  /*2070*/  FMUL.FTZ R16, R2, R195 ;  /* 0x000000c302107220 */ /* 0x000fc40000410000 */
[----:B------:R-:W-:Y:S02]  /*2080*/  FFMA.FTZ R84, R164, R9, R84 ;  /* 0x00000009a4547223 */ /* 0x000fe40000010054 */
        /* <DEDUP_REMOVED lines=21> */
.L_x_10738:
[----:B0-----:R-:W-:Y:S05]  /*21e0*/  BSYNC B0 ;  /* 0x0000000000007941 */ /* 0x001fea0003800000 */
.L_x_10715:
[----:B------:R-:W-:Y:S02]  /*21f0*/  LOP3.LUT P4, RZ, R3, 0xff, RZ, 0xc0, !PT ;  /* 0x000000ff03ff7812 */ /* 0x000fe4000788c0ff */
[----:B------:R-:W-:-:S04]  /*2200*/  SHF.R.U32.HI R166, RZ, 0x5, R7 ;  /* 0x00000005ffa67819 */ /* 0x000fc80000011607 */
[----:B-----5:R-:W-:-:S07]  /*2210*/  LOP3.LUT R217, R166, 0x7fffffc, RZ, 0xc0, !PT ;  /* 0x07fffffca6d97812 */ /* 0x020fce00078ec0ff */
[----:B------:R-:W-:Y:S02]  /*2220*/  @!P4 IADD3 R217, R217, 0x4, RZ ;  /* 0x00000004d9d9c810 */ /* 0x000fe40007ffe0ff */
[----:B------:R-:W-:Y:S01]  /*2230*/  LOP3.LUT P4, RZ, R7, 0x1f, RZ, 0xc0, !PT ;  /* 0x0000001f07ff7812 */ /* 0x000fe2000788c0ff */
[----:B------:R-:W-:Y:S10]  /*2240*/  BRA.DIV ~URZ, `(.L_x_10753) ;  /* 0x00002e927f007947 */ /* 0x000ff4000b800000 */
[----:B------:R0:W2:Y:S02]  /*2250*/  SHFL.DOWN PT, R168, R221, 0x10, 0x1f ;  /* 0x0a001f00dda87f89 */ /* 0x0000a400000e0000 */
.L_x_10836:
        /* <DEDUP_REMOVED lines=18> */
.L_x_10837:
        /* <DEDUP_REMOVED lines=10> */
[----:B0-----:R-:W-:-:S05]  /*2420*/  @P4 IADD3 R221, R0, -0x1, RZ ;  /* 0xffffffff00dd4810 */ /* 0x001fca0007ffe0ff */
[----:B------:R-:W-:Y:S01]  /*2430*/  @P4 IMAD R222, R221, c[0x0][0x168], RZ ;  /* 0x00005a00ddde4a24 */ /* 0x000fe200078e02ff */
[----:B------:R-:W0:Y:S04]  /*2440*/  LDS.128 R164, [R217.X8+0x4000] ;  /* 0x00400000d9a47984 */ /* 0x000e280000008c00 */
[----:B--2---:R-:W2:Y:S01]  /*2450*/  LDS.128 R168, [R217.X8+0x4010] ;  /* 0x00401000d9a87984 */ /* 0x004ea20000008c00 */
[----:B0-----:R-:W-:Y:S02]  /*2460*/  FADD.FTZ R221, RZ, R164 ;  /* 0x000000a4ffdd7221 */ /* 0x001fe40000010000 */
        /* <DEDUP_REMOVED lines=37> */
.L_x_10758:
[----:B------:R-:W-:Y:S05]  /*26c0*/  BSYNC B1 ;  /* 0x0000000000017941 */ /* 0x000fea0003800000 */
.L_x_10757:
        /* <DEDUP_REMOVED lines=13> */
.L_x_10760:
[----:B------:R-:W-:Y:S05]  /*27a0*/  BSYNC B1 ;  /* 0x0000000000017941 */ /* 0x000fea0003800000 */
.L_x_10759:
        /* <DEDUP_REMOVED lines=11> */
.L_x_10762:
[----:B------:R-:W-:Y:S05]  /*2860*/  BSYNC B1 ;  /* 0x0000000000017941 */ /* 0x000fea0003800000 */
.L_x_10761:
        /* <DEDUP_REMOVED lines=11> */
.L_x_10764:
[----:B------:R-:W-:Y:S05]  /*2920*/  BSYNC B1 ;  /* 0x0000000000017941 */ /* 0x000fea0003800000 */
.L_x_10763:
        /* <DEDUP_REMOVED lines=12> */
[----:B------:R-:W-:Y:S02]  /*29f0*/  SEL R160, R171, R160, P5 ;  /* 0x000000a0aba07207 */ /* 0x000fe40002800000 */
[----:B------:R-:W-:Y:S02]  /*2a00*/  @P4 MOV R171, 0x10 ;  /* 0x0000001000ab4802 */ /* 0x000fe40000000f00 */
[----:B------:R-:W-:Y:S02]  /*2a10*/  SEL R161, R168, R161, P5 ;  /* 0x000000a1a8a17207 */ /* 0x000fe40002800000 */
[----:B------:R-:W-:Y:S02]  /*2a20*/  SEL R162, R203, R162, P5 ;  /* 0x000000a2cba27207 */ /* 0x000fe40002800000 */
[----:B------:R-:W-:Y:S01]  /*2a30*/  SEL R163, R170, R163, P5 ;  /* 0x000000a3aaa37207 */ /* 0x000fe20002800000 */
[C---:B0-----:R-:W-:Y:S01]  /*2a40*/  @P4 IMAD.WIDE.U32 R164, R166.reuse, R171, c[0x0][0x248] ;  /* 0x00009200a6a44625 */ /* 0x041fe200078e00ab */
[----:B------:R-:W-:-:S04]  /*2a50*/  IADD3 R166, R166, 0x80, RZ ;  /* 0x00000080a6a67810 */ /* 0x000fc80007ffe0ff */
[----:B------:R0:W-:Y:S03]  /*2a60*/  @P4 STG.E.128 [R164.64], R160 ;  /* 0x000000a0a4004986 */ /* 0x0001e6000c101d04 */
.L_x_10756:
[----:B------:R-:W-:Y:S05]  /*2a70*/  BSYNC B0 ;  /* 0x0000000000007941 */ /* 0x000fea0003800000 */
.L_x_10755:
        /* <DEDUP_REMOVED lines=25> */
.L_x_10768:
[----:B------:R-:W-:Y:S05]  /*2c10*/  BSYNC B1 ;  /* 0x0000000000017941 */ /* 0x000fea0003800000 */
.L_x_10767:
[----:B------:R-:W-:Y:S01]  /*2c20*/  ISETP.NE.U32.AND P5, PT, RZ, c[0x0][0x258], PT ;  /* 0x00009600ff007a0c */ /* 0x000fe20003fa5070 */
[----:B------:R-:W-:Y:S03]  /*2c30*/  BSSY B1, `(.L_x_10769) ;  /* 0x000000a000017945 */ /* 0x000fe60003800000 */
[----:B------:R-:W-:-:S04]  /*2c40*/  ISETP.NE.AND.EX P5, PT, RZ, c[0x0][0x25c], PT, P5 ;  /* 0x00009700ff007a0c */ /* 0x000fc80003fa5350 */
[----:B------:R-:W-:Y:S01]  /*2c50*/  SEL R156, R171, R156, P5 ;  /* 0x0000009cab9c7207 */ /* 0x000fe20002800000 */
[----:B------:R-:W-:Y:S05]  /*2c60*/  @!P3 BRA `(.L_x_10770) ;  /* 0x000000600000b947 */ /* 0x000fea0003800000 */
[----:B------:R-:W-:Y:S01]  /*2c70*/  ISETP.NE.U32.AND P6, PT, RZ, c[0x0][0x218], PT ;  /* 0x00008600ff007a0c */ /* 0x000fe20003fc5070 */
[----:B0-----:R-:W-:-:S03]  /*2c80*/  FFMA.FTZ R164, R26, R169, R202 ;  /* 0x000000a91aa47223 */ /* 0x001fc600000100ca */
[----:B------:R-:W-:Y:S01]  /*2c90*/  ISETP.NE.AND.EX P6, PT, RZ, c[0x0][0x21c], PT, P6 ;  /* 0x00008700ff007a0c */ /* 0x000fe20003fc5360 */
[----:B------:R-:W-:-:S04]  /*2ca0*/  FADD.FTZ R165, R191, -R164 ;  /* 0x800000a4bfa57221 */ /* 0x000fc80000010000 */
[----:B------:R-:W-:-:S08]  /*2cb0*/  FMUL.FTZ R168, R2, R165 ;  /* 0x000000a502a87220 */ /* 0x000fd00000410000 */
[----:B------:R-:W-:Y:S02]  /*2cc0*/  @P6 FADD.FTZ R168, R121, R168 ;  /* 0x000000a879a86221 */ /* 0x000fe40000010000 */
.L_x_10770:
[----:B------:R-:W-:Y:S05]  /*2cd0*/  BSYNC B1 ;  /* 0x0000000000017941 */ /* 0x000fea0003800000 */
.L_x_10769:
[----:B------:R-:W-:Y:S01]  /*2ce0*/  BSSY B1, `(.L_x_10771) ;  /* 0x0000009000017945 */ /* 0x000fe20003800000 */
        /* <DEDUP_REMOVED lines=8> */
.L_x_10772:
[----:B------:R-:W-:Y:S05]  /*2d70*/  BSYNC B1 ;  /* 0x0000000000017941 */ /* 0x000fea0003800000 */
.L_x_10771:
        /* <DEDUP_REMOVED lines=8> */
.L_x_10774:
[----:B------:R-:W-:Y:S05]  /*2e00*/  BSYNC B1 ;  /* 0x0000000000017941 */ /* 0x000fea0003800000 */
.L_x_10773:
        /* <DEDUP_REMOVED lines=8> */
[----:B0-----:R-:W-:-:S04]  /*2e90*/  @P5 IMAD.MOV.U32 R165, RZ, RZ, 0x10 ;  /* 0x00000010ffa55424 */ /* 0x001fc800078e00ff */
        /* <DEDUP_REMOVED lines=12> */
.L_x_10766:
[----:B------:R-:W-:Y:S05]  /*2f60*/  BSYNC B0 ;  /* 0x0000000000007941 */ /* 0x000fea0003800000 */
.L_x_10765:
        /* <DEDUP_REMOVED lines=25> */
.L_x_10778:
[----:B------:R-:W-:Y:S05]  /*3100*/  BSYNC B1 ;  /* 0x0000000000017941 */ /* 0x000fea0003800000 */
.L_x_10777:
        /* <DEDUP_REMOVED lines=11> */
.L_x_10780:
[----:B------:R-:W-:Y:S05]  /*31c0*/  BSYNC B1 ;  /* 0x0000000000017941 */ /* 0x000fea0003800000 */
.L_x_10779:
        /* <DEDUP_REMOVED lines=9> */
.L_x_10782:
[----:B------:R-:W-:Y:S05]  /*3260*/  BSYNC B1 ;  /* 0x0000000000017941 */ /* 0x000fea0003800000 */
.L_x_10781:
        /* <DEDUP_REMOVED lines=8> */
.L_x_10784:
[----:B------:R-:W-:Y:S05]  /*32f0*/  BSYNC B1 ;  /* 0x0000000000017941 */ /* 0x000fea0003800000 */
.L_x_10783:
        /* <DEDUP_REMOVED lines=8> */
[----:B0-----:R-:W-:-:S05]  /*3380*/  @P5 MOV R165, 0x10 ;  /* 0x0000001000a55802 */ /* 0x001fca0000000f00 */
        /* <DEDUP_REMOVED lines=9> */
[C---:B0-----:R-:W-:Y:S01]  /*3420*/  @P4 IMAD.WIDE.U32 R164, R166.reuse, R171, c[0x0][0x248] ;  /* 0x00009200a6a44625 */ /* 0x041fe200078e00ab */
[----:B------:R-:W-:-:S04]  /*3430*/  IADD3 R166, R166, 0x80, RZ ;  /* 0x00000080a6a67810 */ /* 0x000fc80007ffe0ff */
[----:B------:R0:W-:Y:S03]  /*3440*/  @P4 STG.E.128 [R164.64], R160 ;  /* 0x000000a0a4004986 */ /* 0x0001e6000c101d04 */
.L_x_10776:
[----:B------:R-:W-:Y:S05]  /*3450*/  BSYNC B0 ;  /* 0x0000000000007941 */ /* 0x000fea0003800000 */
.L_x_10775:
        /* <DEDUP_REMOVED lines=25> */
.L_x_10788:
[----:B------:R-:W-:Y:S05]  /*35f0*/  BSYNC B1 ;  /* 0x0000000000017941 */ /* 0x000fea0003800000 */
.L_x_10787:
        /* <DEDUP_REMOVED lines=11> */
.L_x_10790:
[----:B------:R-:W-:Y:S05]  /*36b0*/  BSYNC B1 ;  /* 0x0000000000017941 */ /* 0x000fea0003800000 */
.L_x_10789:
        /* <DEDUP_REMOVED lines=9> */
.L_x_10792:
[----:B------:R-:W-:Y:S05]  /*3750*/  BSYNC B1 ;  /* 0x0000000000017941 */ /* 0x000fea0003800000 */
.L_x_10791:
        /* <DEDUP_REMOVED lines=8> */
.L_x_10794:
[----:B------:R-:W-:Y:S05]  /*37e0*/  BSYNC B1 ;  /* 0x0000000000017941 */ /* 0x000fea0003800000 */
.L_x_10793:
        /* <DEDUP_REMOVED lines=21> */
.L_x_10786:
[----:B------:R-:W-:Y:S05]  /*3940*/  BSYNC B0 ;  /* 0x0000000000007941 */ /* 0x000fea0003800000 */
.L_x_10785:
        /* <DEDUP_REMOVED lines=24> */
.L_x_10798:
[----:B------:R-:W-:Y:S05]  /*3ad0*/  BSYNC B1 ;  /* 0x0000000000017941 */ /* 0x000fea0003800000 */
.L_x_10797:
        /* <DEDUP_REMOVED lines=11> */
.L_x_10800:
[----:B------:R-:W-:Y:S05]  /*3b90*/  BSYNC B1 ;  /* 0x0000000000017941 */ /* 0x000fea0003800000 */
.L_x_10799:
        /* <DEDUP_REMOVED lines=9> */
.L_x_10802:
[----:B------:R-:W-:Y:S05]  /*3c30*/  BSYNC B1 ;  /* 0x0000000000017941 */ /* 0x000fea0003800000 */
.L_x_10801:
        /* <DEDUP_REMOVED lines=8> */
.L_x_10804:
[----:B------:R-:W-:Y:S05]  /*3cc0*/  BSYNC B1 ;  /* 0x0000000000017941 */ /* 0x000fea0003800000 */
.L_x_10803:
        /* <DEDUP_REMOVED lines=21> */
.L_x_10796:
[----:B------:R-:W-:Y:S05]  /*3e20*/  BSYNC B0 ;  /* 0x0000000000007941 */ /* 0x000fea0003800000 */
.L_x_10795:
        /* <DEDUP_REMOVED lines=24> */
.L_x_10808:
[----:B------:R-:W-:Y:S05]  /*3fb0*/  BSYNC B1 ;  /* 0x0000000000017941 */ /* 0x000fea0003800000 */
.L_x_10807:
        /* <DEDUP_REMOVED lines=11> */
.L_x_10810:
[----:B------:R-:W-:Y:S05]  /*4070*/  BSYNC B1 ;  /* 0x0000000000017941 */ /* 0x000fea0003800000 */
.L_x_10809:
        /* <DEDUP_REMOVED lines=9> */
.L_x_10812:
[----:B------:R-:W-:Y:S05]  /*4110*/  BSYNC B1 ;  /* 0x0000000000017941 */ /* 0x000fea0003800000 */
.L_x_10811:
        /* <DEDUP_REMOVED lines=8> */
.L_x_10814:
[----:B------:R-:W-:Y:S05]  /*41a0*/  BSYNC B1 ;  /* 0x0000000000017941 */ /* 0x000fea0003800000 */
.L_x_10813:
        /* <DEDUP_REMOVED lines=21> */
.L_x_10806:
[----:B------:R-:W-:Y:S05]  /*4300*/  BSYNC B0 ;  /* 0x0000000000007941 */ /* 0x000fea0003800000 */
.L_x_10805:
        /* <DEDUP_REMOVED lines=24> */
.L_x_10818:
[----:B------:R-:W-:Y:S05]  /*4490*/  BSYNC B1 ;  /* 0x0000000000017941 */ /* 0x000fea0003800000 */
.L_x_10817:
        /* <DEDUP_REMOVED lines=11> */
.L_x_10820:
[----:B------:R-:W-:Y:S05]  /*4550*/  BSYNC B1 ;  /* 0x0000000000017941 */ /* 0x000fea0003800000 */
.L_x_10819:
        /* <DEDUP_REMOVED lines=9> */
.L_x_10822:
[----:B------:R-:W-:Y:S05]  /*45f0*/  BSYNC B1 ;  /* 0x0000000000017941 */ /* 0x000fea0003800000 */
.L_x_10821:
        /* <DEDUP_REMOVED lines=8> */
.L_x_10824:
[----:B------:R-:W-:Y:S05]  /*4680*/  BSYNC B1 ;  /* 0x0000000000017941 */ /* 0x000fea0003800000 */
.L_x_10823:
        /* <DEDUP_REMOVED lines=21> */
.L_x_10816:
[----:B------:R-:W-:Y:S05]  /*47e0*/  BSYNC B0 ;  /* 0x0000000000007941 */ /* 0x000fea0003800000 */
.L_x_10815:
        /* <DEDUP_REMOVED lines=25> */
.L_x_10828:
[----:B------:R-:W-:Y:S05]  /*4980*/  BSYNC B1 ;  /* 0x0000000000017941 */ /* 0x000fea0003800000 */
.L_x_10827:
        /* <DEDUP_REMOVED lines=11> */
.L_x_10830:
[----:B------:R-:W-:Y:S05]  /*4a40*/  BSYNC B1 ;  /* 0x0000000000017941 */ /* 0x000fea0003800000 */
.L_x_10829:
        /* <DEDUP_REMOVED lines=9> */
.L_x_10832:
[----:B------:R-:W-:Y:S05]  /*4ae0*/  BSYNC B1 ;  /* 0x0000000000017941 */ /* 0x000fea0003800000 */
.L_x_10831:
        /* <DEDUP_REMOVED lines=8> */
.L_x_10834:
[----:B------:R-:W-:Y:S05]  /*4b70*/  BSYNC B1 ;  /* 0x0000000000017941 */ /* 0x000fea0003800000 */
.L_x_10833:
        /* <DEDUP_REMOVED lines=8> */
[----:B0-----:R-:W-:-:S04]  /*4c00*/  @P3 IMAD.MOV.U32 R165, RZ, RZ, 0x10 ;  /* 0x00000010ffa53424 */ /* 0x001fc800078e00ff */
[----:B------:R-:W-:-:S05]  /*4c10*/  @P3 IMAD.WIDE.U32 R164, R8, R165, c[0x0][0x258] ;  /* 0x0000960008a43625 */ /* 0x000fca00078e00a5 */
[----:B------:R0:W-:Y:S01]  /*4c20*/  @P3 STG.E.128 [R164.64], R156 ;  /* 0x0000009ca4003986 */ /* 0x0001e2000c101d04 */
[----:B------:R-:W-:-:S04]  /*4c30*/  ISETP.GT.AND P3, PT, R0, RZ, PT ;  /* 0x000000ff0000720c */ /* 0x000fc80003f64270 */
[----:B------:R-:W-:Y:S02]  /*4c40*/  SEL R160, R167, R160, P3 ;  /* 0x000000a0a7a07207 */ /* 0x000fe40001800000 */
[----:B------:R-:W-:Y:S02]  /*4c50*/  @P4 MOV R167, 0x10 ;  /* 0x0000001000a74802 */ /* 0x000fe40000000f00 */
[----:B------:R-:W-:Y:S02]  /*4c60*/  SEL R161, R168, R161, P3 ;  /* 0x000000a1a8a17207 */ /* 0x000fe40001800000 */
[----:B------:R-:W-:Y:S02]  /*4c70*/  SEL R162, R171, R162, P3 ;  /* 0x000000a2aba27207 */ /* 0x000fe40001800000 */
[----:B------:R-:W-:Y:S01]  /*4c80*/  SEL R163, R170, R163, P3 ;  /* 0x000000a3aaa37207 */ /* 0x000fe20001800000 */
[----:B0-----:R-:W-:-:S05]  /*4c90*/  @P4 IMAD.WIDE.U32 R164, R166, R167, c[0x0][0x248] ;  /* 0x00009200a6a44625 */ /* 0x001fca00078e00a7 */
[----:B------:R0:W-:Y:S02]  /*4ca0*/  @P4 STG.E.128 [R164.64], R160 ;  /* 0x000000a0a4004986 */ /* 0x0001e4000c101d04 */
.L_x_10826:
[----:B------:R-:W-:Y:S05]  /*4cb0*/  BSYNC B0 ;  /* 0x0000000000007941 */ /* 0x000fea0003800000 */
.L_x_10825:
[----:B------:R-:W-:Y:S02]  /*4cc0*/  LOP3.LUT P3, RZ, R3, 0xff, RZ, 0xc0, !PT ;  /* 0x000000ff03ff7812 */ /* 0x000fe4000786c0ff */
[----:B------:R-:W-:Y:S02]  /*4cd0*/  IADD3 R4, R4, c[0x0][0x160], RZ ;  /* 0x0000580004047a10 */ /* 0x000fe40007ffe0ff */
[----:B------:R-:W-:Y:S02]  /*4ce0*/  SEL R3, RZ, 0x1, P3 ;  /* 0x00000001ff037807 */ /* 0x000fe40001800000 */
[----:B------:R-:W-:-:S13]  /*4cf0*/  ISETP.GE.AND P3, PT, R4, c[0x0][0x164], PT ;  /* 0x0000590004007a0c */ /* 0x000fda0003f66270 */
[----:B01----:R-:W-:Y:S01]  /*4d00*/  @P3 CALL.REL.NOINC `(.L_x_10714) ;  /* 0x0000001000003944 */ /* 0x003fe20003c00000 */
[----:B------:R-:W-:Y:S05]  /*4d10*/  BRA `(.L_x_10835) ;  /* 0xffffb8d000007947 */ /* 0x000fea000383ffff */
.L_x_10714:
[----:B0-----:R-:W0:Y:S01]  /*4d20*/  S2UR UR6, SR_CTAID.X ;  /* 0x00000000000679c3 */ /* 0x001e220000002500 */
[----:B------:R-:W0:Y:S01]  /*4d30*/  S2R R2, SR_TID.X ;  /* 0x0000000000027919 */ /* 0x000e220000002100 */
[C---:B------:R-:W-:Y:S01]  /*4d40*/  LOP3.LUT P3, RZ, R6.reuse, 0xffffff80, RZ, 0xc0, !PT ;  /* 0xffffff8006ff7812 */ /* 0x040fe2000786c0ff */
[----:B------:R-:W-:Y:S01]  /*4d50*/  @P0 IMAD.MOV.U32 R19, RZ, RZ, 0x10 ;  /* 0x00000010ff130424 */ /* 0x000fe200078e00ff */
[C---:B------:R-:W-:Y:S02]  /*4d60*/  ISETP.GE.U32.AND P5, PT, R6.reuse, 0x100, PT ;  /* 0x000001000600780c */ /* 0x040fe40003fa6070 */
[----:B------:R-:W-:Y:S02]  /*4d70*/  ISETP.GE.U32.AND P4, PT, R6, 0x180, PT ;  /* 0x000001800600780c */ /* 0x000fe40003f86070 */
[----:B------:R-:W-:-:S07]  /*4d80*/  @P1 MOV R23, 0x10 ;  /* 0x0000001000171802 */ /* 0x000fce0000000f00 */
        /* <DEDUP_REMOVED lines=53> */
.L_x_10753:
[----:B------:R-:W-:Y:S01]  /*50e0*/  HFMA2.MMA R203, -RZ, RZ, 0, 9.5367431640625e-07 ;  /* 0x00000010ffcb7435 */ /* 0x000fe200000001ff */
[----:B------:R-:W-:Y:S01]  /*50f0*/  MOV R170, R221 ;  /* 0x000000dd00aa7202 */ /* 0x000fe20000000f00 */
[----:B------:R-:W-:Y:S01]  /*5100*/  IMAD.MOV.U32 R222, RZ, RZ, 0x1f ;  /* 0x0000001fffde7424 */ /* 0x000fe200078e00ff */
[----:B------:R-:W-:Y:S02]  /*5110*/  MOV R223, 0xffffffff ;  /* 0xffffffff00df7802 */ /* 0x000fe40000000f00 */
[----:B------:R-:W-:-:S02]  /*5120*/  MOV R164, 0x5140 ;  /* 0x0000514000a47802 */ /* 0x000fc40000000f00 */
[----:B-1----:R-:W-:Y:S05]  /*5130*/  CALL.REL.NOINC `($__internal_182_$__cuda_sm70_shflsync_down_p) ;  /* 0x0000046000007944 */ /* 0x002fea0003c00000 */
[----:B-1----:R-:W-:Y:S01]  /*5140*/  MOV R168, R170 ;  /* 0x000000aa00a87202 */ /* 0x002fe20000000f00 */
[----:B0-----:R-:W-:Y:S05]  /*5150*/  BRA `(.L_x_10836) ;  /* 0xffffd10000007947 */ /* 0x001fea000383ffff */
.L_x_10754:
[----:B------:R-:W-:Y:S01]  /*5160*/  HFMA2.MMA R203, -RZ, RZ, 0, 9.5367431640625e-07 ;  /* 0x00000010ffcb7435 */ /* 0x000fe200000001ff */
[----:B------:R-:W-:Y:S01]  /*5170*/  IMAD.MOV.U32 R170, RZ, RZ, R219 ;  /* 0x000000ffffaa7224 */ /* 0x000fe200078e00db */
[----:B------:R-:W-:Y:S01]  /*5180*/  MOV R222, 0x1f ;  /* 0x0000001f00de7802 */ /* 0x000fe20000000f00 */
[----:B------:R-:W-:Y:S01]  /*5190*/  IMAD.MOV.U32 R223, RZ, RZ, -0x1 ;  /* 0xffffffffffdf7424 */ /* 0x000fe200078e00ff */
[----:B------:R-:W-:-:S02]  /*51a0*/  MOV R164, 0x51c0 ;  /* 0x000051c000a47802 */ /* 0x000fc40000000f00 */
[----:B012---:R-:W-:Y:S05]  /*51b0*/  CALL.REL.NOINC `($__internal_182_$__cuda_sm70_shflsync_down_p) ;  /* 0x000003e000007944 */ /* 0x007fea0003c00000 */
[----:B------:R-:W-:Y:S01]  /*51c0*/  FADD.FTZ R168, R168, R221 ;  /* 0x000000dda8a87221 */ /* 0x000fe20000010000 */
[----:B0-----:R-:W-:Y:S01]  /*51d0*/  HFMA2.MMA R203, -RZ, RZ, 0, 4.76837158203125e-07 ;  /* 0x00000008ffcb7435 */ /* 0x001fe200000001ff */
[----:B-1----:R-:W-:Y:S01]  /*51e0*/  FADD.FTZ R219, R219, R170 ;  /* 0x000000aadbdb7221 */ /* 0x002fe20000010000 */
[----:B------:R-:W-:Y:S01]  /*51f0*/  MOV R222, 0x1f ;  /* 0x0000001f00de7802 */ /* 0x000fe20000000f00 */
[----:B------:R-:W-:Y:S01]  /*5200*/  IMAD.MOV.U32 R223, RZ, RZ, -0x1 ;  /* 0xffffffffffdf7424 */ /* 0x000fe200078e00ff */
[----:B------:R-:W-:-:S02]  /*5210*/  MOV R170, R168 ;  /* 0x000000a800aa7202 */ /* 0x000fc40000000f00 */
[----:B------:R-:W-:Y:S02]  /*5220*/  MOV R164, 0x5240 ;  /* 0x0000524000a47802 */ /* 0x000fe40000000f00 */
[----:B------:R-:W-:Y:S05]  /*5230*/  CALL.REL.NOINC `($__internal_182_$__cuda_sm70_shflsync_down_p) ;  /* 0x0000036000007944 */ /* 0x000fea0003c00000 */
[----:B0-----:R-:W-:Y:S01]  /*5240*/  HFMA2.MMA R203, -RZ, RZ, 0, 4.76837158203125e-07 ;  /* 0x00000008ffcb7435 */ /* 0x001fe200000001ff */
[----:B-1----:R-:W-:Y:S01]  /*5250*/  MOV R167, R170 ;  /* 0x000000aa00a77202 */ /* 0x002fe20000000f00 */
[----:B------:R-:W-:Y:S01]  /*5260*/  IMAD.MOV.U32 R170, RZ, RZ, R219 ;  /* 0x000000ffffaa7224 */ /* 0x000fe200078e00db */
[----:B------:R-:W-:Y:S01]  /*5270*/  MOV R222, 0x1f ;  /* 0x0000001f00de7802 */ /* 0x000fe20000000f00 */
[----:B------:R-:W-:Y:S01]  /*5280*/  IMAD.MOV.U32 R223, RZ, RZ, -0x1 ;  /* 0xffffffffffdf7424 */ /* 0x000fe200078e00ff */
[----:B------:R-:W-:Y:S02]  /*5290*/  MOV R164, 0x52b0 ;  /* 0x000052b000a47802 */ /* 0x000fe40000000f00 */
[----:B------:R-:W-:Y:S05]  /*52a0*/  CALL.REL.NOINC `($__internal_182_$__cuda_sm70_shflsync_down_p) ;  /* 0x000002f000007944 */ /* 0x000fea0003c00000 */
[----:B------:R-:W-:Y:S01]  /*52b0*/  FADD.FTZ R168, R167, R168 ;  /* 0x000000a8a7a87221 */ /* 0x000fe20000010000 */
[----:B0-----:R-:W-:Y:S01]  /*52c0*/  HFMA2.MMA R203, -RZ, RZ, 0, 2.384185791015625e-07 ;  /* 0x00000004ffcb7435 */ /* 0x001fe200000001ff */
[----:B-1----:R-:W-:Y:S01]  /*52d0*/  FADD.FTZ R219, R219, R170 ;  /* 0x000000aadbdb7221 */ /* 0x002fe20000010000 */
[----:B------:R-:W-:Y:S01]  /*52e0*/  MOV R222, 0x1f ;  /* 0x0000001f00de7802 */ /* 0x000fe20000000f00 */
[----:B------:R-:W-:Y:S01]  /*52f0*/  IMAD.MOV.U32 R223, RZ, RZ, -0x1 ;  /* 0xffffffffffdf7424 */ /* 0x000fe200078e00ff */
[----:B------:R-:W-:-:S02]  /*5300*/  MOV R170, R168 ;  /* 0x000000a800aa7202 */ /* 0x000fc40000000f00 */
[----:B------:R-:W-:Y:S02]  /*5310*/  MOV R164, 0x5330 ;  /* 0x0000533000a47802 */ /* 0x000fe40000000f00 */
[----:B------:R-:W-:Y:S05]  /*5320*/  CALL.REL.NOINC `($__internal_182_$__cuda_sm70_shflsync_down_p) ;  /* 0x0000027000007944 */ /* 0x000fea0003c00000 */
[----:B0-----:R-:W-:Y:S01]  /*5330*/  HFMA2.MMA R203, -RZ, RZ, 0, 2.384185791015625e-07 ;  /* 0x00000004ffcb7435 */ /* 0x001fe200000001ff */
[----:B-1----:R-:W-:Y:S01]  /*5340*/  MOV R167, R170 ;  /* 0x000000aa00a77202 */ /* 0x002fe20000000f00 */
[----:B------:R-:W-:Y:S01]  /*5350*/  IMAD.MOV.U32 R170, RZ, RZ, R219 ;  /* 0x000000ffffaa7224 */ /* 0x000fe200078e00db */
[----:B------:R-:W-:Y:S01]  /*5360*/  MOV R222, 0x1f ;  /* 0x0000001f00de7802 */ /* 0x000fe20000000f00 */
[----:B------:R-:W-:Y:S01]  /*5370*/  IMAD.MOV.U32 R223, RZ, RZ, -0x1 ;  /* 0xffffffffffdf7424 */ /* 0x000fe200078e00ff */
[----:B------:R-:W-:Y:S02]  /*5380*/  MOV R164, 0x53a0 ;  /* 0x000053a000a47802 */ /* 0x000fe40000000f00 */
[----:B------:R-:W-:Y:S05]  /*5390*/  CALL.REL.NOINC `($__internal_182_$__cuda_sm70_shflsync_down_p) ;  /* 0x0000020000007944 */ /* 0x000fea0003c00000 */
[----:B------:R-:W-:Y:S01]  /*53a0*/  FADD.FTZ R168, R167, R168 ;  /* 0x000000a8a7a87221 */ /* 0x000fe20000010000 */
[----:B0-----:R-:W-:Y:S01]  /*53b0*/  HFMA2.MMA R203, -RZ, RZ, 0, 1.1920928955078125e-07 ;  /* 0x00000002ffcb7435 */ /* 0x001fe200000001ff */
[----:B-1----:R-:W-:Y:S01]  /*53c0*/  FADD.FTZ R171, R219, R170 ;  /* 0x000000aadbab7221 */ /* 0x002fe20000010000 */
[----:B------:R-:W-:Y:S01]  /*53d0*/  MOV R222, 0x1f ;  /* 0x0000001f00de7802 */ /* 0x000fe20000000f00 */
[----:B------:R-:W-:Y:S01]  /*53e0*/  IMAD.MOV.U32 R223, RZ, RZ, -0x1 ;  /* 0xffffffffffdf7424 */ /* 0x000fe200078e00ff */
[----:B------:R-:W-:-:S02]  /*53f0*/  MOV R170, R168 ;  /* 0x000000a800aa7202 */ /* 0x000fc40000000f00 */
[----:B------:R-:W-:Y:S02]  /*5400*/  MOV R164, 0x5420 ;  /* 0x0000542000a47802 */ /* 0x000fe40000000f00 */
[----:B------:R-:W-:Y:S05]  /*5410*/  CALL.REL.NOINC `($__internal_182_$__cuda_sm70_shflsync_down_p) ;  /* 0x0000018000007944 */ /* 0x000fea0003c00000 */
[----:B0-----:R-:W-:Y:S01]  /*5420*/  HFMA2.MMA R203, -RZ, RZ, 0, 1.1920928955078125e-07 ;  /* 0x00000002ffcb7435 */ /* 0x001fe200000001ff */
[----:B-1----:R-:W-:Y:S01]  /*5430*/  MOV R167, R170 ;  /* 0x000000aa00a77202 */ /* 0x002fe20000000f00 */
[----:B------:R-:W-:Y:S01]  /*5440*/  IMAD.MOV.U32 R170, RZ, RZ, R171 ;  /* 0x000000ffffaa7224 */ /* 0x000fe200078e00ab */
[----:B------:R-:W-:Y:S01]  /*5450*/  MOV R222, 0x1f ;  /* 0x0000001f00de7802 */ /* 0x000fe20000000f00 */
[----:B------:R-:W-:Y:S01]  /*5460*/  IMAD.MOV.U32 R223, RZ, RZ, -0x1 ;  /* 0xffffffffffdf7424 */ /* 0x000fe200078e00ff */
[----:B------:R-:W-:Y:S02]  /*5470*/  MOV R164, 0x5490 ;  /* 0x0000549000a47802 */ /* 0x000fe40000000f00 */
[----:B------:R-:W-:Y:S05]  /*5480*/  CALL.REL.NOINC `($__internal_182_$__cuda_sm70_shflsync_down_p) ;  /* 0x0000011000007944 */ /* 0x000fea0003c00000 */
[----:B------:R-:W-:Y:S01]  /*5490*/  FADD.FTZ R169, R167, R168 ;  /* 0x000000a8a7a97221 */ /* 0x000fe20000010000 */
[----:B0-----:R-:W-:Y:S01]  /*54a0*/  HFMA2.MMA R203, -RZ, RZ, 0, 5.9604644775390625e-08 ;  /* 0x00000001ffcb7435 */ /* 0x001fe200000001ff */
[----:B-1----:R-:W-:Y:S01]  /*54b0*/  FADD.FTZ R171, R171, R170 ;  /* 0x000000aaabab7221 */ /* 0x002fe20000010000 */
[----:B------:R-:W-:Y:S01]  /*54c0*/  MOV R222, 0x1f ;  /* 0x0000001f00de7802 */ /* 0x000fe20000000f00 */
[----:B------:R-:W-:Y:S01]  /*54d0*/  IMAD.MOV.U32 R223, RZ, RZ, -0x1 ;  /* 0xffffffffffdf7424 */ /* 0x000fe200078e00ff */
[----:B------:R-:W-:-:S02]  /*54e0*/  MOV R170, R169 ;  /* 0x000000a900aa7202 */ /* 0x000fc40000000f00 */
[----:B------:R-:W-:Y:S02]  /*54f0*/  MOV R164, 0x5510 ;  /* 0x0000551000a47802 */ /* 0x000fe40000000f00 */
[----:B------:R-:W-:Y:S05]  /*5500*/  CALL.REL.NOINC `($__internal_182_$__cuda_sm70_shflsync_down_p) ;  /* 0x0000009000007944 */ /* 0x000fea0003c00000 */
[----:B0-----:R-:W-:Y:S01]  /*5510*/  HFMA2.MMA R203, -RZ, RZ, 0, 5.9604644775390625e-08 ;  /* 0x00000001ffcb7435 */ /* 0x001fe200000001ff */
[----:B-1----:R-:W-:Y:S01]  /*5520*/  MOV R202, R170 ;  /* 0x000000aa00ca7202 */ /* 0x002fe20000000f00 */
[----:B------:R-:W-:Y:S01]  /*5530*/  IMAD.MOV.U32 R170, RZ, RZ, R171 ;  /* 0x000000ffffaa7224 */ /* 0x000fe200078e00ab */
[----:B------:R-:W-:Y:S01]  /*5540*/  MOV R222, 0x1f ;  /* 0x0000001f00de7802 */ /* 0x000fe20000000f00 */
[----:B------:R-:W-:Y:S01]  /*5550*/  IMAD.MOV.U32 R223, RZ, RZ, -0x1 ;  /* 0xffffffffffdf7424 */ /* 0x000fe200078e00ff */
[----:B------:R-:W-:Y:S02]  /*5560*/  MOV R164, 0x5580 ;  /* 0x0000558000a47802 */ /* 0x000fe40000000f00 */
[----:B------:R-:W-:Y:S05]  /*5570*/  CALL.REL.NOINC `($__internal_182_$__cuda_sm70_shflsync_down_p) ;  /* 0x0000002000007944 */ /* 0x000fea0003c00000 */
[----:B-1----:R-:W-:Y:S01]  /*5580*/  MOV R164, R170 ;  /* 0x000000aa00a47202 */ /* 0x002fe20000000f00 */
[----:B0-----:R-:W-:Y:S05]  /*5590*/  BRA `(.L_x_10837) ;  /* 0xffffcde000007947 */ /* 0x001fea000383ffff */
        .weak           $__internal_182_$__cuda_sm70_shflsync_down_p
        .type           $__internal_182_$__cuda_sm70_shflsync_down_p,@function
        .size           $__internal_182_$__cuda_sm70_shflsync_down_p,(.L_x_11916 - $__internal_182_$__cuda_sm70_shflsync_down_p)
$__internal_182_$__cuda_sm70_shflsync_down_p:
[----:B------:R-:W-:Y:S01]  /*55a0*/  HFMA2.MMA R165, -RZ, RZ, 0, 0 ;  /* 0x00000000ffa57435 */ /* 0x000fe200000001ff */
[----:B------:R-:W-:Y:S04]  /*55b0*/  WARPSYNC R223 ;  /* 0x000000df00007348 */ /* 0x000fe80003800000 */
[----:B------:R0:W1:Y:S01]  /*55c0*/  SHFL.DOWN PT, R170, R170, R203, R222 ;  /* 0x080000cbaaaa7389 */ /* 0x00006200000e00de */
[----:B------:R-:W-:Y:S05]  /*55d0*/  RET.REL.NODEC R164 `(_ZN10layer_norm13ln_bwd_kernelINS_13Kernel_traitsIfffffjLj4096ELj1ELj1ELj4ELj16ENS_18Kernel_traits_baseILj4096EfffffjLj128EEEEELb0ELb0ELb1ELb0EEEvNS_9BwdParamsE) ;  /* 0xffffaa20a4007950 */ /* 0x000fea0003c3ffff */
.L_x_10838:
        /* <DEDUP_REMOVED lines=10> */
.L_x_11916:


//--------------------- .text._ZN10layer_norm13ln_bwd_kernelINS_13Kernel_traitsIfffffjLj4096ELj1ELj1ELj4ELj16ENS_18Kernel_traits_baseILj4096EfffffjLj128EEEEELb0ELb0ELb1ELb1EEEvNS_9BwdParamsE --------------------------
	.section	.text._ZN10layer_norm13ln_bwd_kernelINS_13Kernel_traitsIfffffjLj4096ELj1ELj1ELj4ELj16ENS_18Kernel_traits_baseILj4096EfffffjLj128EEEEELb0ELb0ELb1ELb1EEEvNS_9BwdParamsE,"ax",@progbits
	.sectioninfo	@"SHI_REGISTERS=239"
	.align	128
        .global         _ZN10layer_norm13ln_bwd_kernelINS_13Kernel_traitsIfffffjLj4096ELj1ELj1ELj4ELj16ENS_18Kernel_traits_baseILj4096EfffffjLj128EEEEELb0ELb0ELb1ELb1EEEvNS_9BwdParamsE
        .type           _ZN10layer_norm13ln_bwd_kernelINS_13Kernel_traitsIfffffjLj4096ELj1ELj1ELj4ELj16ENS_18Kernel_traits_baseILj4096EfffffjLj128EEEEELb0ELb0ELb1ELb1EEEvNS_9BwdParamsE,@function
        .size           _ZN10layer_norm13ln_bwd_kernelINS_13Kernel_traitsIfffffjLj4096ELj1ELj1ELj4ELj16ENS_18Kernel_traits_baseILj4096EfffffjLj128EEEEELb0ELb0ELb1ELb1EEEvNS_9BwdParamsE,(.L_x_11917 - _ZN10layer_norm13ln_bwd_kernelINS_13Kernel_traitsIfffffjLj4096ELj1ELj1ELj4ELj16ENS_18Kernel_traits_baseILj4096EfffffjLj128EEEEELb0ELb0ELb1ELb1EEEvNS_9BwdParamsE)
        .other          _ZN10layer_norm13ln_bwd_kernelINS_13Kernel_traitsIfffffjLj4096ELj1ELj1ELj4ELj16ENS_18Kernel_traits_baseILj4096EfffffjLj128EEEEELb0ELb0ELb1ELb1EEEvNS_9BwdParamsE,@"STO_CUDA_ENTRY STV_DEFAULT"
_ZN10layer_norm13ln_bwd_kernelINS_13Kernel_traitsIfffffjLj4096ELj1ELj1ELj4ELj16ENS_18Kernel_traits_baseILj4096EfffffjLj128EEEEELb0ELb0ELb1ELb1EEEvNS_9BwdParamsE:
.text._ZN10layer_norm13ln_bwd_kernelINS_13Kernel_traitsIfffffjLj4096ELj1ELj1ELj4ELj16ENS_18Kernel_traits_baseILj4096EfffffjLj128EEEEELb0ELb0ELb1ELb1EEEvNS_9BwdParamsE:
        /* <DEDUP_REMOVED lines=40> */
.L_x_10839:
[----:B------:R-:W-:-:S04]  /*0280*/  SHF.L.U32 R3, R0, 0x4, RZ ;  /* 0x0000000400037819 */ /* 0x000fc800000006ff */
[----:B------:R-:W-:-:S04]  /*0290*/  LOP3.LUT R3, R3, 0x7f0, RZ, 0xc0, !PT ;  /* 0x000007f003037812 */ /* 0x000fc800078ec0ff */
[----:B------:R-:W-:Y:S02]  /*02a0*/  IADD3 R4, P0, R3, c[0x0][0x1b0], RZ ;  /* 0x00006c0003047a10 */ /* 0x000fe40007f1e0ff */
[----:B------:R-:W0:Y:S01]  /*02b0*/  LDC.U8 R3, c[0x0][0x1f0] ;  /* 0x00007c00ff037b82 */ /* 0x000e220000000000 */
[----:B------:R-:W-:Y:S01]  /*02c0*/  HFMA2.MMA R6, -RZ, RZ, 0, 5.9604644775390625e-08 ;  /* 0x00000001ff067435 */ /* 0x000fe200000001ff */
        /* <DEDUP_REMOVED lines=42> */
.L_x_10925:
        /* <DEDUP_REMOVED lines=45> */
.L_x_10842:
[----:B0-----:R-:W-:Y:S01]  /*0840*/  IADD3 R8, R168, -0x1, RZ ;  /* 0xffffffffa8087810 */ /* 0x001fe20007ffe0ff */
[----:B------:R-:W-:-:S04]  /*0850*/  IMAD.WIDE R12, R2, R171, c[0x0][0x1a0] ;  /* 0x00006800020c7625 */ /* 0x000fc800078e02ab */
[----:B------:R-:W-:Y:S02]  /*0860*/  IMAD R10, R8, c[0x0][0x168], RZ ;  /* 0x00005a00080a7a24 */ /* 0x000fe400078e02ff */
[----:B------:R-:W-:Y:S01]  /*0870*/  IMAD.WIDE.U32 R8, R7, R221, c[0x0][0x188] ;  /* 0x0000620007087625 */ /* 0x000fe200078e00dd */
[----:B------:R-:W2:Y:S02]  /*0880*/  LDG.E R12, [R12.64] ;  /* 0x000000040c0c7981 */ /* 0x000ea4000c1e1900 */
[----:B------:R-:W-:-:S04]  /*0890*/  SHF.R.S32.HI R11, RZ, 0x1f, R10 ;  /* 0x0000001fff0b7819 */ /* 0x000fc8000001140a */
[----:B------:R-:W-:Y:S01]  /*08a0*/  LEA.HI R11, R11, R10, RZ, 0x2 ;  /* 0x0000000a0b0b7211 */ /* 0x000fe200078f10ff */
[----:B------:R-:W-:-:S03]  /*08b0*/  IMAD.WIDE.U32 R164, R217, R221, c[0x0][0x188] ;  /* 0x00006200d9a47625 */ /* 0x000fc600078e00dd */
[----:B------:R-:W-:Y:S02]  /*08c0*/  LEA.HI.SX32 R14, R11, R170, 0x1e ;  /* 0x000000aa0b0e7211 */ /* 0x000fe400078ff2ff */
[----:B------:R-:W3:Y:S01]  /*08d0*/  LDG.E.128 R8, [R8.64] ;  /* 0x0000000408087981 */ /* 0x000ee2000c1e1d00 */
[-C--:B------:R-:W-:Y:S01]  /*08e0*/  IMAD.WIDE.U32 R156, R220, R221.reuse, c[0x0][0x188] ;  /* 0x00006200dc9c7625 */ /* 0x080fe200078e00dd */
[----:B------:R-:W-:Y:S02]  /*08f0*/  IADD3 R212, R7, 0x200, RZ ;  /* 0x0000020007d47810 */ /* 0x000fe40007ffe0ff */
[----:B------:R-:W4:Y:S01]  /*0900*/  LDG.E.128 R164, [R164.64] ;  /* 0x00000004a4a47981 */ /* 0x000f22000c1e1d00 */
[----:B------:R-:W-:-:S03]  /*0910*/  IMAD.WIDE.U32 R152, R14, R221, c[0x0][0x208] ;  /* 0x000082000e987625 */ /* 0x000fc600078e00dd */
[----:B------:R-:W4:Y:S01]  /*0920*/  LDG.E.128 R156, [R156.64] ;  /* 0x000000049c9c7981 */ /* 0x000f22000c1e1d00 */
[----:B------:R-:W-:-:S03]  /*0930*/  IMAD.WIDE.U32 R172, R216, R221, c[0x0][0x188] ;  /* 0x00006200d8ac7625 */ /* 0x000fc600078e00dd */
[----:B------:R-:W4:Y:S01]  /*0940*/  LDG.E.128 R152, [R152.64] ;  /* 0x0000000498987981 */ /* 0x000f22000c1e1d00 */
[----:B------:R-:W-:-:S03]  /*0950*/  IMAD.WIDE.U32 R180, R212, R221, c[0x0][0x188] ;  /* 0x00006200d4b47625 */ /* 0x000fc600078e00dd */
[----:B------:R-:W4:Y:S04]  /*0960*/  LDG.E.128 R172, [R172.64] ;  /* 0x00000004acac7981 */ /* 0x000f28000c1e1d00 */
[----:B------:R-:W4:Y:S01]  /*0970*/  LDG.E.128 R180, [R180.64] ;  /* 0x00000004b4b47981 */ /* 0x000f22000c1e1d00 */
[----:B------:R-:W-:-:S05]  /*0980*/  IADD3 R160, R14, 0x80, RZ ;  /* 0x000000800ea07810 */ /* 0x000fca0007ffe0ff */
[----:B------:R-:W-:-:S06]  /*0990*/  IMAD.WIDE.U32 R160, R160, R221, c[0x0][0x208] ;  /* 0x00008200a0a07625 */ /* 0x000fcc00078e00dd */
        /* <DEDUP_REMOVED lines=50> */
[----:B------:R-:W-:Y:S02]  /*0cc0*/  FFMA.FTZ R80, R152, R8, R80 ;  /* 0x0000000898507223 */ /* 0x000fe40000010050 */
[----:B------:R-:W-:Y:S02]  /*0cd0*/  FADD.FTZ R140, R140, R152 ;  /* 0x000000988c8c7221 */ /* 0x000fe40000010000 */
[----:B------:R-:W-:Y:S02]  /*0ce0*/  FMUL.FTZ R13, R76, R152 ;  /* 0x000000984c0d7220 */ /* 0x000fe40000410000 */
[C---:B------:R-:W-:Y:S02]  /*0cf0*/  FADD.FTZ R152, -R221.reuse, R157 ;  /* 0x0000009ddd987221 */ /* 0x040fe40000010100 */
[----:B------:R-:W-:Y:S02]  /*0d00*/  FADD.FTZ R166, -R221, R166 ;  /* 0x000000a6dda67221 */ /* 0x000fe40000010100 */
[----:B------:R-:W-:-:S02]  /*0d10*/  FMUL.FTZ R157, R5, R164 ;  /* 0x000000a4059d7220 */ /* 0x000fc40000410000 */
[----:B------:R-:W-:Y:S02]  /*0d20*/  FFMA.FTZ R82, R154, R10, R82 ;  /* 0x0000000a9a527223 */ /* 0x000fe40000010052 */
[----:B------:R-:W-:Y:S02]  /*0d30*/  FADD.FTZ R142, R142, R154 ;  /* 0x0000009a8e8e7221 */ /* 0x000fe40000010000 */
[----:B-1----:R-:W-:Y:S02]  /*0d40*/  FMUL.FTZ R15, R78, R154 ;  /* 0x0000009a4e0f7220 */ /* 0x002fe40000410000 */
[C---:B------:R-:W-:Y:S02]  /*0d50*/  FADD.FTZ R164, -R221.reuse, R173 ;  /* 0x000000addda47221 */ /* 0x040fe40000010100 */
[----:B------:R-:W-:Y:S02]  /*0d60*/  FADD.FTZ R154, -R221, R159 ;  /* 0x0000009fdd9a7221 */ /* 0x000fe40000010100 */
[----:B------:R-:W-:-:S02]  /*0d70*/  FMUL.FTZ R9, R5, R12 ;  /* 0x0000000c05097220 */ /* 0x000fc40000410000 */
[----:B------:R-:W-:Y:S02]  /*0d80*/  FMUL.FTZ R159, R5, R166 ;  /* 0x000000a6059f7220 */ /* 0x000fe40000410000 */
[C---:B------:R-:W-:Y:S02]  /*0d90*/  FADD.FTZ R156, -R221.reuse, R156 ;  /* 0x0000009cdd9c7221 */ /* 0x040fe40000010100 */
[----:B------:R-:W-:Y:S02]  /*0da0*/  FADD.FTZ R166, -R221, R174 ;  /* 0x000000aedda67221 */ /* 0x000fe40000010100 */
[----:B------:R-:W-:Y:S02]  /*0db0*/  FMUL.FTZ R174, R5, R164 ;  /* 0x000000a405ae7220 */ /* 0x000fe40000410000 */
[----:B------:R-:W-:Y:S02]  /*0dc0*/  FADD.FTZ R164, -R221, R181 ;  /* 0x000000b5dda47221 */ /* 0x000fe40000010100 */
[----:B------:R-:W-:-:S02]  /*0dd0*/  FFMA.FTZ R81, R153, R9, R81 ;  /* 0x0000000999517223 */ /* 0x000fc40000010051 */
[----:B------:R-:W-:Y:S02]  /*0de0*/  FADD.FTZ R141, R141, R153 ;  /* 0x000000998d8d7221 */ /* 0x000fe40000010000 */
[----:B------:R-:W-:Y:S02]  /*0df0*/  FMUL.FTZ R12, R77, R153 ;  /* 0x000000994d0c7220 */ /* 0x000fe40000410000 */
[C---:B------:R-:W-:Y:S02]  /*0e00*/  FMUL.FTZ R153, R5.reuse, R156 ;  /* 0x0000009c05997220 */ /* 0x040fe40000410000 */
[----:B------:R-:W-:Y:S02]  /*0e10*/  FMUL.FTZ R173, R5, R166 ;  /* 0x000000a605ad7220 */ /* 0x000fe40000410000 */
[C---:B------:R-:W-:Y:S02]  /*0e20*/  FADD.FTZ R156, -R221.reuse, R165 ;  /* 0x000000a5dd9c7221 */ /* 0x040fe40000010100 */
[----:B------:R-:W-:-:S02]  /*0e30*/  FADD.FTZ R166, -R221, R182 ;  /* 0x000000b6dda67221 */ /* 0x000fc40000010100 */
[----:B------:R-:W-:Y:S02]  /*0e40*/  FMUL.FTZ R182, R5, R164 ;  /* 0x000000a405b67220 */ /* 0x000fe40000410000 */
[----:B------:R-:W-:Y:S02]  /*0e50*/  FADD.FTZ R165, RZ, R13 ;  /* 0x0000000dffa57221 */ /* 0x000fe40000010000 */
[----:B------:R-:W-:Y:S02]  /*0e60*/  FFMA.FTZ R164, R8, R13, RZ ;  /* 0x0000000d08a47223 */ /* 0x000fe400000100ff */
[----:B------:R-:W-:Y:S02]  /*0e70*/  FADD.FTZ R222, -R221, R11 ;  /* 0x0000000bddde7221 */ /* 0x000fe40000010100 */
        /* <DEDUP_REMOVED lines=8> */
[----:B------:R-:W-:Y:S02]  /*0f00*/  FFMA.FTZ R83, R155, R11, R83 ;  /* 0x0000000b9b537223 */ /* 0x000fe40000010053 */
[----:B------:R-:W-:Y:S02]  /*0f10*/  FADD.FTZ R143, R143, R155 ;  /* 0x0000009b8f8f7221 */ /* 0x000fe40000010000 */
[C---:B------:R-:W-:Y:S02]  /*0f20*/  FMUL.FTZ R155, R5.reuse, R158 ;  /* 0x0000009e059b7220 */ /* 0x040fe40000410000 */
[----:B------:R-:W-:Y:S02]  /*0f30*/  FFMA.FTZ R84, R160, R153, R84 ;  /* 0x00000099a0547223 */ /* 0x000fe40000010054 */
[----:B------:R-:W-:Y:S02]  /*0f40*/  FADD.FTZ R136, R136, R160 ;  /* 0x000000a088887221 */ /* 0x000fe40000010000 */
[----:B------:R-:W-:-:S02]  /*0f50*/  FMUL.FTZ R152, R5, R152 ;  /* 0x0000009805987220 */ /* 0x000fc40000410000 */
[----:B------:R-:W-:Y:S02]  /*0f60*/  FMUL.FTZ R160, R72, R160 ;  /* 0x000000a048a07220 */ /* 0x000fe40000410000 */
[----:B------:R-:W-:Y:S02]  /*0f70*/  FADD.FTZ R158, -R221, R167 ;  /* 0x000000a7dd9e7221 */ /* 0x000fe40000010100 */
[----:B------:R-:W-:Y:S02]  /*0f80*/  FADD.FTZ R165, R165, R14 ;  /* 0x0000000ea5a57221 */ /* 0x000fe40000010000 */
[----:B------:R-:W-:Y:S02]  /*0f90*/  FFMA.FTZ R167, R11, R14, R164 ;  /* 0x0000000e0ba77223 */ /* 0x000fe400000100a4 */
[----:B------:R-:W-:Y:S02]  /*0fa0*/  FFMA.FTZ R85, R161, R152, R85 ;  /* 0x00000098a1557223 */ /* 0x000fe40000010055 */
[----:B------:R-:W-:-:S02]  /*0fb0*/  FADD.FTZ R137, R137, R161 ;  /* 0x000000a189897221 */ /* 0x000fc40000010000 */
[----:B------:R-:W-:Y:S02]  /*0fc0*/  FADD.FTZ R164, R165, R160 ;  /* 0x000000a0a5a47221 */ /* 0x000fe40000010000 */
[----:B------:R-:W-:Y:S02]  /*0fd0*/  FMUL.FTZ R161, R73, R161 ;  /* 0x000000a149a17220 */ /* 0x000fe40000410000 */
        /* <DEDUP_REMOVED lines=12> */
[----:B0-----:R-:W-:Y:S02]  /*10a0*/  FMUL.FTZ R212, R68, R168 ;  /* 0x000000a844d47220 */ /* 0x001fe40000410000 */
        /* <DEDUP_REMOVED lines=10> */
[----:B------:R-:W-:Y:S02]  /*1150*/  FFMA.FTZ R88, R168, R157, R88 ;  /* 0x0000009da8587223 */ /* 0x000fe40000010058 */
[----:B------:R-:W-:Y:S02]  /*1160*/  FADD.FTZ R132, R132, R168 ;  /* 0x000000a884847221 */ /* 0x000fe40000010000 */
[----:B------:R-:W-:Y:S02]  /*1170*/  FADD.FTZ R168, -R221, R175 ;  /* 0x000000afdda87221 */ /* 0x000fe40000010100 */
[C---:B------:R-:W-:Y:S02]  /*1180*/  FMUL.FTZ R175, R5.reuse, R172 ;  /* 0x000000ac05af7220 */ /* 0x040fe40000410000 */
        /* <DEDUP_REMOVED lines=82> */
[----:B------:R-:W-:Y:S02]  /*16b0*/  FADD.FTZ R198, -R221, R198 ;  /* 0x000000c6ddc67221 */ /* 0x000fe40000010100 */
[----:B------:R-:W-:Y:S02]  /*16c0*/  FMUL.FTZ R218, R5, R218 ;  /* 0x000000da05da7220 */ /* 0x000fe40000410000 */
[----:B------:R-:W-:-:S02]  /*16d0*/  FFMA.FTZ R104, R200, R219, R104 ;  /* 0x000000dbc8687223 */ /* 0x000fc40000010068 */
[----:B------:R-:W-:Y:S02]  /*16e0*/  FADD.FTZ R116, R116, R200 ;  /* 0x000000c874747221 */ /* 0x000fe40000010000 */
        /* <DEDUP_REMOVED lines=55> */
.L_x_10843:
[----:B0-----:R-:W-:Y:S05]  /*1a60*/  BSYNC B0 ;  /* 0x0000000000007941 */ /* 0x001fea0003800000 */
.L_x_10841:
[----:B------:R-:W-:Y:S02]  /*1a70*/  LOP3.LUT P1, RZ, R4, 0xff, RZ, 0xc0, !PT ;  /* 0x000000ff04ff7812 */ /* 0x000fe4000782c0ff */
[----:B------:R-:W-:Y:S02]  /*1a80*/  SHF.R.U32.HI R168, RZ, 0x5, R0 ;  /* 0x00000005ffa87819 */ /* 0x000fe40000011600 */
[----:B------:R-:W-:Y:S02]  /*1a90*/  LOP3.LUT P0, RZ, R0, 0x1f, RZ, 0xc0, !PT ;  /* 0x0000001f00ff7812 */ /* 0x000fe4000780c0ff */
[----:B------:R-:W-:-:S07]  /*1aa0*/  LOP3.LUT R211, R168, 0x7fffffc, RZ, 0xc0, !PT ;  /* 0x07fffffca8d37812 */ /* 0x000fce00078ec0ff */
[----:B------:R-:W-:Y:S01]  /*1ab0*/  @!P1 IADD3 R211, R211, 0x4, RZ ;  /* 0x00000004d3d39810 */ /* 0x000fe20007ffe0ff */
[----:B------:R-:W-:Y:S05]  /*1ac0*/  BRA.DIV ~URZ, `(.L_x_10844) ;  /* 0x000028c27f007947 */ /* 0x000fea000b800000 */
[----:B------:R0:W1:Y:S02]  /*1ad0*/  SHFL.DOWN PT, R170, R167, 0x10, 0x1f ;  /* 0x0a001f00a7aa7f89 */ /* 0x00006400000e0000 */
.L_x_10926:
        /* <DEDUP_REMOVED lines=18> */
.L_x_10927:
        /* <DEDUP_REMOVED lines=8> */
[----:B------:R0:W-:Y:S04]  /*1c80*/  @!P0 STS.64 [R221.X8+0x4000], R196 ;  /* 0x004000c4dd008388 */ /* 0x0001e80000008a00 */
[----:B------:R-:W-:Y:S01]  /*1c90*/  BAR.SYNC.DEFER_BLOCKING 0x0 ;  /* 0x0000000000007b1d */ /* 0x000fe20000010000 */
[----:B------:R-:W-:-:S02]  /*1ca0*/  @!P5 ISETP.NE.U32.AND P0, PT, RZ, c[0x0][0x218], PT ;  /* 0x00008600ff00da0c */ /* 0x000fc40003f05070 */
[----:B------:R-:W-:Y:S02]  /*1cb0*/  ISETP.NE.AND P3, PT, R3, RZ, PT ;  /* 0x000000ff0300720c */ /* 0x000fe40003f65270 */
[----:B------:R-:W-:Y:S02]  /*1cc0*/  @!P5 ISETP.NE.AND.EX P0, PT, RZ, c[0x0][0x21c], PT, P0 ;  /* 0x00008700ff00da0c */ /* 0x000fe40003f05300 */
[----:B------:R-:W-:Y:S02]  /*1cd0*/  @!P5 ISETP.NE.U32.AND P4, PT, RZ, c[0x0][0x218], PT ;  /* 0x00008600ff00da0c */ /* 0x000fe40003f85070 */
[----:B------:R-:W-:Y:S02]  /*1ce0*/  @!P5 FSEL R225, R44, RZ, P0 ;  /* 0x000000ff2ce1d208 */ /* 0x000fe40000000000 */
[----:B------:R-:W-:Y:S02]  /*1cf0*/  @!P5 ISETP.NE.AND.EX P2, PT, RZ, c[0x0][0x21c], PT, P2 ;  /* 0x00008700ff00da0c */ /* 0x000fe40003f45320 */
[----:B------:R-:W-:-:S02]  /*1d00*/  ISETP.NE.U32.AND P0, PT, RZ, c[0x0][0x258], PT ;  /* 0x00009600ff007a0c */ /* 0x000fc40003f05070 */
[----:B------:R-:W-:Y:S02]  /*1d10*/  @P6 IADD3 R224, R6, -0x1, RZ ;  /* 0xffffffff06e06810 */ /* 0x000fe40007ffe0ff */
[----:B------:R-:W-:Y:S02]  /*1d20*/  @!P5 ISETP.NE.AND.EX P4, PT, RZ, c[0x0][0x21c], PT, P4 ;  /* 0x00008700ff00da0c */ /* 0x000fe40003f85340 */
[----:B------:R-:W-:Y:S01]  /*1d30*/  @!P5 FSEL R226, R45, RZ, P2 ;  /* 0x000000ff2de2d208 */ /* 0x000fe20001000000 */
[----:B------:R-:W-:Y:S01]  /*1d40*/  @P6 IMAD R224, R224, c[0x0][0x168], RZ ;  /* 0x00005a00e0e06a24 */ /* 0x000fe200078e02ff */
[----:B------:R-:W-:Y:S02]  /*1d50*/  ISETP.NE.AND.EX P0, PT, RZ, c[0x0][0x25c], PT, P0 ;  /* 0x00009700ff007a0c */ /* 0x000fe40003f05300 */
[----:B------:R-:W-:Y:S01]  /*1d60*/  @!P5 ISETP.NE.U32.AND P2, PT, RZ, c[0x0][0x218], PT ;  /* 0x00008600ff00da0c */ /* 0x000fe20003f45070 */
[----:B------:R-:W1:Y:S01]  /*1d70*/  LDS.128 R164, [R211.X8+0x4000] ;  /* 0x00400000d3a47984 */ /* 0x000e620000008c00 */
[----:B------:R-:W-:-:S02]  /*1d80*/  @!P5 FSEL R227, R46, RZ, P4 ;  /* 0x000000ff2ee3d208 */ /* 0x000fc40002000000 */
[----:B------:R-:W-:Y:S01]  /*1d90*/  @!P5 ISETP.NE.U32.AND P4, PT, RZ, c[0x0][0x218], PT ;  /* 0x00008600ff00da0c */ /* 0x000fe20003f85070 */
[----:B------:R2:W3:Y:S01]  /*1da0*/  LDS.128 R168, [R211.X8+0x4010] ;  /* 0x00401000d3a87984 */ /* 0x0004e20000008c00 */
[----:B------:R-:W-:Y:S02]  /*1db0*/  @!P5 ISETP.NE.AND.EX P2, PT, RZ, c[0x0][0x21c], PT, P2 ;  /* 0x00008700ff00da0c */ /* 0x000fe40003f45320 */
[----:B------:R-:W-:Y:S02]  /*1dc0*/  @!P5 ISETP.NE.AND.EX P4, PT, RZ, c[0x0][0x21c], PT, P4 ;  /* 0x00008700ff00da0c */ /* 0x000fe40003f85340 */
[----:B------:R-:W-:Y:S02]  /*1dd0*/  ISETP.NE.U32.AND P1, PT, RZ, c[0x0][0x258], PT ;  /* 0x00009600ff007a0c */ /* 0x000fe40003f25070 */
[----:B0-----:R-:W-:Y:S02]  /*1de0*/  @P0 MOV R221, 0x10 ;  /* 0x0000001000dd0802 */ /* 0x001fe40000000f00 */
[----:B--2---:R-:W-:-:S02]  /*1df0*/  @!P5 FSEL R211, R40, RZ, P2 ;  /* 0x000000ff28d3d208 */ /* 0x004fc40001000000 */
[----:B------:R-:W-:Y:S01]  /*1e00*/  @!P5 ISETP.NE.U32.AND P2, PT, RZ, c[0x0][0x218], PT ;  /* 0x00008600ff00da0c */ /* 0x000fe20003f45070 */
[----:B------:R-:W-:Y:S01]  /*1e10*/  @P0 IMAD.WIDE.U32 R220, R220, R221, c[0x0][0x258] ;  /* 0x00009600dcdc0625 */ /* 0x000fe200078e00dd */
[----:B------:R-:W-:Y:S02]  /*1e20*/  ISETP.NE.AND.EX P1, PT, RZ, c[0x0][0x25c], PT, P1 ;  /* 0x00009700ff007a0c */ /* 0x000fe40003f25310 */
[----:B------:R-:W-:Y:S01]  /*1e30*/  @!P5 ISETP.NE.AND.EX P2, PT, RZ, c[0x0][0x21c], PT, P2 ;  /* 0x00008700ff00da0c */ /* 0x000fe20003f45320 */
[----:B-1----:R-:W-:Y:S02]  /*1e40*/  FADD.FTZ R223, RZ, R164 ;  /* 0x000000a4ffdf7221 */ /* 0x002fe40000010000 */
[----:B------:R-:W-:Y:S01]  /*1e50*/  FADD.FTZ R164, RZ, R165 ;  /* 0x000000a5ffa47221 */ /* 0x000fe20000010000 */
[----:B------:R-:W-:Y:S01]  /*1e60*/  @P6 SHF.R.S32.HI R165, RZ, 0x1f, R224 ;  /* 0x0000001fffa56819 */ /* 0x000fe200000114e0 */
[----:B------:R-:W-:Y:S01]  /*1e70*/  FADD.FTZ R223, R166, R223 ;  /* 0x000000dfa6df7221 */ /* 0x000fe20000010000 */
[----:B------:R-:W-:Y:S01]  /*1e80*/  @P6 LOP3.LUT R166, R0, 0x7f, RZ, 0xc0, !PT ;  /* 0x0000007f00a66812 */ /* 0x000fe200078ec0ff */
[----:B------:R-:W-:Y:S01]  /*1e90*/  FADD.FTZ R164, R167, R164 ;  /* 0x000000a4a7a47221 */ /* 0x000fe20000010000 */
[----:B------:R-:W-:Y:S01]  /*1ea0*/  @P6 LEA.HI R165, R165, R224, RZ, 0x2 ;  /* 0x000000e0a5a56211 */ /* 0x000fe200078f10ff */
[----:B---3--:R-:W-:Y:S01]  /*1eb0*/  FADD.FTZ R223, R223, R168 ;  /* 0x000000a8dfdf7221 */ /* 0x008fe20000010000 */
[----:B------:R-:W-:Y:S01]  /*1ec0*/  @!P5 FSEL R224, R43, RZ, P2 ;  /* 0x000000ff2be0d208 */ /* 0x000fe20001000000 */
[----:B------:R-:W-:Y:S01]  /*1ed0*/  FADD.FTZ R164, R164, R169 ;  /* 0x000000a9a4a47221 */ /* 0x000fe20000010000 */
[----:B------:R-:W-:Y:S01]  /*1ee0*/  HFMA2.MMA R169, -RZ, RZ, 0, 0 ;  /* 0x00000000ffa97435 */ /* 0x000fe200000001ff */
[----:B------:R-:W-:-:S02]  /*1ef0*/  FADD.FTZ R170, R170, R223 ;  /* 0x000000dfaaaa7221 */ /* 0x000fc40000010000 */
[----:B------:R-:W-:Y:S02]  /*1f00*/  FADD.FTZ R171, R171, R164 ;  /* 0x000000a4abab7221 */ /* 0x000fe40000010000 */
[----:B------:R-:W-:Y:S01]  /*1f10*/  FMUL.FTZ R168, R170, c[0x0][0x1e0] ;  /* 0x00007800aaa87a20 */ /* 0x000fe20000410000 */
[----:B------:R-:W-:Y:S01]  /*1f20*/  @!P5 FSEL R170, R41, RZ, P4 ;  /* 0x000000ff29aad208 */ /* 0x000fe20002000000 */
[----:B------:R-:W-:Y:S01]  /*1f30*/  FMUL.FTZ R171, R171, c[0x0][0x1e0] ;  /* 0x00007800abab7a20 */ /* 0x000fe20000410000 */
[----:B------:R-:W-:Y:S02]  /*1f40*/  @!P5 ISETP.NE.U32.AND P4, PT, RZ, c[0x0][0x218], PT ;  /* 0x00008600ff00da0c */ /* 0x000fe40003f85070 */
[----:B------:R-:W-:Y:S02]  /*1f50*/  FSEL R168, R168, RZ, !P3 ;  /* 0x000000ffa8a87208 */ /* 0x000fe40005800000 */
[----:B------:R-:W-:Y:S02]  /*1f60*/  @!P5 ISETP.NE.U32.AND P3, PT, RZ, c[0x0][0x218], PT ;  /* 0x00008600ff00da0c */ /* 0x000fe40003f65070 */
[----:B------:R-:W-:-:S02]  /*1f70*/  @!P5 ISETP.NE.AND.EX P4, PT, RZ, c[0x0][0x21c], PT, P4 ;  /* 0x00008700ff00da0c */ /* 0x000fc40003f85340 */
[----:B------:R-:W-:Y:S02]  /*1f80*/  @!P5 ISETP.NE.AND.EX P3, PT, RZ, c[0x0][0x21c], PT, P3 ;  /* 0x00008700ff00da0c */ /* 0x000fe40003f65330 */
[----:B------:R-:W-:Y:S02]  /*1f90*/  @P6 LEA.HI.SX32 R169, R165, R166, 0x1e ;  /* 0x000000a6a5a96211 */ /* 0x000fe400078ff2ff */
[----:B------:R-:W-:Y:S02]  /*1fa0*/  @!P5 FSEL R228, R47, RZ, P3 ;  /* 0x000000ff2fe4d208 */ /* 0x000fe40001800000 */
[----:B------:R-:W-:-:S04]  /*1fb0*/  @!P5 ISETP.NE.U32.AND P3, PT, RZ, c[0x0][0x218], PT ;  /* 0x00008600ff00da0c */ /* 0x000fc80003f65070 */
[----:B------:R-:W-:-:S04]  /*1fc0*/  @!P5 ISETP.NE.AND.EX P3, PT, RZ, c[0x0][0x21c], PT, P3 ;  /* 0x00008700ff00da0c */ /* 0x000fc80003f65330 */
[----:B------:R-:W-:Y:S02]  /*1fd0*/  @!P5 FSEL R223, R42, RZ, P3 ;  /* 0x000000ff2adfd208 */ /* 0x000fe40001800000 */
        /* <DEDUP_REMOVED lines=8> */
.L_x_10847:
[----:B------:R-:W-:Y:S05]  /*2060*/  BSYNC B0 ;  /* 0x0000000000007941 */ /* 0x000fea0003800000 */
.L_x_10846:
        /* <DEDUP_REMOVED lines=8> */
.L_x_10849:
[----:B------:R-:W-:Y:S05]  /*20f0*/  BSYNC B0 ;  /* 0x0000000000007941 */ /* 0x000fea0003800000 */
.L_x_10848:
        /* <DEDUP_REMOVED lines=8> */
.L_x_10851:
[----:B------:R-:W-:Y:S05]  /*2180*/  BSYNC B0 ;  /* 0x0000000000007941 */ /* 0x000fea0003800000 */
.L_x_10850:
        /* <DEDUP_REMOVED lines=8> */
.L_x_10853:
[----:B------:R-:W-:Y:S05]  /*2210*/  BSYNC B0 ;  /* 0x0000000000007941 */ /* 0x000fea0003800000 */
.L_x_10852:
        /* <DEDUP_REMOVED lines=8> */
.L_x_10854:
        /* <DEDUP_REMOVED lines=14> */
.L_x_10856:
[----:B------:R-:W-:Y:S05]  /*2380*/  BSYNC B0 ;  /* 0x0000000000007941 */ /* 0x000fea0003800000 */
.L_x_10855:
        /* <DEDUP_REMOVED lines=8> */
.L_x_10858:
[----:B------:R-:W-:Y:S05]  /*2410*/  BSYNC B0 ;  /* 0x0000000000007941 */ /* 0x000fea0003800000 */
.L_x_10857:
        /* <DEDUP_REMOVED lines=8> */
.L_x_10860:
[----:B------:R-:W-:Y:S05]  /*24a0*/  BSYNC B0 ;  /* 0x0000000000007941 */ /* 0x000fea0003800000 */
.L_x_10859:
        /* <DEDUP_REMOVED lines=8> */
.L_x_10862:
[----:B------:R-:W-:Y:S05]  /*2530*/  BSYNC B0 ;  /* 0x0000000000007941 */ /* 0x000fea0003800000 */
.L_x_10861:
        /* <DEDUP_REMOVED lines=8> */
.L_x_10864:
[----:B------:R-:W-:Y:S05]  /*25c0*/  BSYNC B0 ;  /* 0x0000000000007941 */ /* 0x000fea0003800000 */
.L_x_10863:
[----:B0-----:R-:W-:Y:S01]  /*25d0*/  SEL R166, R223, R146, P1 ;  /* 0x00000092dfa67207 */ /* 0x001fe20000800000 */
[----:B------:R-:W-:Y:S01]  /*25e0*/  BSSY B0, `(.L_x_10865) ;  /* 0x0000013000007945 */ /* 0x000fe20003800000 */
[----:B------:R-:W-:Y:S02]  /*25f0*/  @P0 SEL R165, R170, R145, P1 ;  /* 0x00000091aaa50207 */ /* 0x000fe40000800000 */
[----:B------:R-:W-:Y:S02]  /*2600*/  @P0 SEL R164, R211, R144, P1 ;  /* 0x00000090d3a40207 */ /* 0x000fe40000800000 */
[----:B------:R-:W-:-:S05]  /*2610*/  @P0 SEL R167, R224, R147, P1 ;  /* 0x00000093e0a70207 */ /* 0x000fca0000800000 */
[----:B------:R0:W-:Y:S01]  /*2620*/  @P0 STG.E.128 [R220.64], R164 ;  /* 0x000000a4dc000986 */ /* 0x0001e2000c101d04 */
[----:B------:R-:W-:Y:S05]  /*2630*/  @!P6 BRA `(.L_x_10866) ;  /* 0x000000d00000e947 */ /* 0x000fea0003800000 */
[----:B------:R-:W-:Y:S01]  /*2640*/  HFMA2.MMA R197, -RZ, RZ, 0, 9.5367431640625e-07 ;  /* 0x00000010ffc57435 */ /* 0x000fe200000001ff */
[----:B------:R-:W-:Y:S01]  /*2650*/  IADD3 R196, R169, 0x80, RZ ;  /* 0x00000080a9c47810 */ /* 0x000fe20007ffe0ff */
[----:B------:R-:W-:Y:S01]  /*2660*/  FMUL.FTZ R224, R224, c[0x0][0x1ec] ;  /* 0x00007b00e0e07a20 */ /* 0x000fe20000410000 */
[----:B------:R-:W-:Y:S01]  /*2670*/  ISETP.GT.AND P2, PT, R6, RZ, PT ;  /* 0x000000ff0600720c */ /* 0x000fe20003f44270 */
[----:B------:R-:W-:Y:S02]  /*2680*/  FMUL.FTZ R223, R223, c[0x0][0x1ec] ;  /* 0x00007b00dfdf7a20 */ /* 0x000fe40000410000 */
[----:B------:R-:W-:Y:S01]  /*2690*/  FMUL.FTZ R170, R170, c[0x0][0x1ec] ;  /* 0x00007b00aaaa7a20 */ /* 0x000fe20000410000 */
[----:B0-----:R-:W-:Y:S01]  /*26a0*/  SEL R167, R224, R151, P2 ;  /* 0x00000097e0a77207 */ /* 0x001fe20001000000 */
[----:B------:R-:W-:Y:S01]  /*26b0*/  FMUL.FTZ R211, R211, c[0x0][0x1ec] ;  /* 0x00007b00d3d37a20 */ /* 0x000fe20000410000 */
[----:B------:R-:W-:Y:S01]  /*26c0*/  SEL R166, R223, R150, P2 ;  /* 0x00000096dfa67207 */ /* 0x000fe20001000000 */
[----:B------:R-:W-:Y:S01]  /*26d0*/  IMAD.WIDE.U32 R196, R196, R197, c[0x0][0x248] ;  /* 0x00009200c4c47625 */ /* 0x000fe200078e00c5 */
[----:B------:R-:W-:-:S02]  /*26e0*/  SEL R165, R170, R149, P2 ;  /* 0x00000095aaa57207 */ /* 0x000fc40001000000 */
[----:B------:R-:W-:-:S05]  /*26f0*/  SEL R164, R211, R148, P2 ;  /* 0x00000094d3a47207 */ /* 0x000fca0001000000 */
[----:B------:R0:W-:Y:S02]  /*2700*/  STG.E.128 [R196.64], R164 ;  /* 0x000000a4c4007986 */ /* 0x0001e4000c101d04 */
.L_x_10866:
[----:B------:R-:W-:Y:S05]  /*2710*/  BSYNC B0 ;  /* 0x0000000000007941 */ /* 0x000fea0003800000 */
.L_x_10865:
        /* <DEDUP_REMOVED lines=38> */
[----:B0-----:R-:W-:Y:S02]  /*2980*/  @!P5 FSEL R221, R24, RZ, P4 ;  /* 0x000000ff18ddd208 */ /* 0x001fe40002000000 */
[----:B------:R-:W-:Y:S02]  /*2990*/  @!P5 ISETP.NE.U32.AND P2, PT, RZ, c[0x0][0x218], PT ;  /* 0x00008600ff00da0c */ /* 0x000fe40003f45070 */
[----:B------:R-:W-:Y:S02]  /*29a0*/  @!P5 ISETP.NE.U32.AND P4, PT, RZ, c[0x0][0x218], PT ;  /* 0x00008600ff00da0c */ /* 0x000fe40003f85070 */
[----:B------:R-:W-:Y:S02]  /*29b0*/  @!P5 FSEL R220, R25, RZ, P3 ;  /* 0x000000ff19dcd208 */ /* 0x000fe40001800000 */
[----:B------:R-:W-:-:S02]  /*29c0*/  @!P5 ISETP.NE.U32.AND P3, PT, RZ, c[0x0][0x218], PT ;  /* 0x00008600ff00da0c */ /* 0x000fc40003f65070 */
[----:B------:R-:W-:Y:S02]  /*29d0*/  @!P5 ISETP.NE.AND.EX P2, PT, RZ, c[0x0][0x21c], PT, P2 ;  /* 0x00008700ff00da0c */ /* 0x000fe40003f45320 */
[----:B------:R-:W-:Y:S02]  /*29e0*/  @!P5 ISETP.NE.AND.EX P4, PT, RZ, c[0x0][0x21c], PT, P4 ;  /* 0x00008700ff00da0c */ /* 0x000fe40003f85340 */
[----:B------:R-:W-:Y:S02]  /*29f0*/  @P0 MOV R196, 0x10 ;  /* 0x0000001000c40802 */ /* 0x000fe40000000f00 */
        /* <DEDUP_REMOVED lines=14> */
.L_x_10868:
[----:B------:R-:W-:Y:S05]  /*2ae0*/  BSYNC B0 ;  /* 0x0000000000007941 */ /* 0x000fea0003800000 */
.L_x_10867:
        /* <DEDUP_REMOVED lines=8> */
.L_x_10870:
[----:B------:R-:W-:Y:S05]  /*2b70*/  BSYNC B0 ;  /* 0x0000000000007941 */ /* 0x000fea0003800000 */
.L_x_10869:
        /* <DEDUP_REMOVED lines=9> */
.L_x_10872:
[----:B------:R-:W-:Y:S05]  /*2c10*/  BSYNC B0 ;  /* 0x0000000000007941 */ /* 0x000fea0003800000 */
.L_x_10871:
        /* <DEDUP_REMOVED lines=9> */
.L_x_10874:
[----:B------:R-:W-:Y:S05]  /*2cb0*/  BSYNC B0 ;  /* 0x0000000000007941 */ /* 0x000fea0003800000 */
.L_x_10873:
        /* <DEDUP_REMOVED lines=22> */
.L_x_10876:
[----:B------:R-:W-:Y:S05]  /*2e20*/  BSYNC B0 ;  /* 0x0000000000007941 */ /* 0x000fea0003800000 */
.L_x_10875:
        /* <DEDUP_REMOVED lines=8> */
.L_x_10878:
[----:B------:R-:W-:Y:S05]  /*2eb0*/  BSYNC B0 ;  /* 0x0000000000007941 */ /* 0x000fea0003800000 */
.L_x_10877:
        /* <DEDUP_REMOVED lines=8> */
.L_x_10880:
[----:B------:R-:W-:Y:S05]  /*2f40*/  BSYNC B0 ;  /* 0x0000000000007941 */ /* 0x000fea0003800000 */
.L_x_10879:
        /* <DEDUP_REMOVED lines=8> */
.L_x_10882:
[----:B------:R-:W-:Y:S05]  /*2fd0*/  BSYNC B0 ;  /* 0x0000000000007941 */ /* 0x000fea0003800000 */
.L_x_10881:
        /* <DEDUP_REMOVED lines=8> */
.L_x_10884:
[----:B------:R-:W-:Y:S05]  /*3060*/  BSYNC B0 ;  /* 0x0000000000007941 */ /* 0x000fea0003800000 */
.L_x_10883:
[----:B------:R-:W-:Y:S01]  /*3070*/  @P0 IMAD.WIDE.U32 R216, R216, R217, c[0x0][0x258] ;  /* 0x00009600d8d80625 */ /* 0x000fe200078e00d9 */
[----:B0-----:R-:W-:Y:S01]  /*3080*/  SEL R164, R231, R144, P1 ;  /* 0x00000090e7a47207 */ /* 0x001fe20000800000 */
        /* <DEDUP_REMOVED lines=24> */
.L_x_10886:
[----:B------:R-:W-:Y:S05]  /*3210*/  BSYNC B0 ;  /* 0x0000000000007941 */ /* 0x000fea0003800000 */
.L_x_10885:
        /* <DEDUP_REMOVED lines=8> */
.L_x_10888:
[----:B------:R-:W-:Y:S05]  /*32a0*/  BSYNC B0 ;  /* 0x0000000000007941 */ /* 0x000fea0003800000 */
.L_x_10887:
        /* <DEDUP_REMOVED lines=8> */
.L_x_10890:
[----:B------:R-:W-:Y:S05]  /*3330*/  BSYNC B0 ;  /* 0x0000000000007941 */ /* 0x000fea0003800000 */
.L_x_10889:
        /* <DEDUP_REMOVED lines=8> */
.L_x_10892:
[----:B------:R-:W-:Y:S05]  /*33c0*/  BSYNC B0 ;  /* 0x0000000000007941 */ /* 0x000fea0003800000 */
.L_x_10891:
        /* <DEDUP_REMOVED lines=8> */
.L_x_10894:
[----:B------:R-:W-:Y:S05]  /*3450*/  BSYNC B0 ;  /* 0x0000000000007941 */ /* 0x000fea0003800000 */
.L_x_10893:
        /* <DEDUP_REMOVED lines=26> */
.L_x_10896:
[----:B------:R-:W-:Y:S05]  /*3600*/  BSYNC B0 ;  /* 0x0000000000007941 */ /* 0x000fea0003800000 */
.L_x_10895:
        /* <DEDUP_REMOVED lines=8> */
.L_x_10898:
[----:B------:R-:W-:Y:S05]  /*3690*/  BSYNC B0 ;  /* 0x0000000000007941 */ /* 0x000fea0003800000 */
.L_x_10897:
        /* <DEDUP_REMOVED lines=8> */
.L_x_10900:
[----:B------:R-:W-:Y:S05]  /*3720*/  BSYNC B0 ;  /* 0x0000000000007941 */ /* 0x000fea0003800000 */
.L_x_10899:
        /* <DEDUP_REMOVED lines=8> */
.L_x_10902:
[----:B------:R-:W-:Y:S05]  /*37b0*/  BSYNC B0 ;  /* 0x0000000000007941 */ /* 0x000fea0003800000 */
.L_x_10901:
        /* <DEDUP_REMOVED lines=8> */
.L_x_10904:
[----:B------:R-:W-:Y:S05]  /*3840*/  BSYNC B0 ;  /* 0x0000000000007941 */ /* 0x000fea0003800000 */
.L_x_10903:
        /* <DEDUP_REMOVED lines=26> */
.L_x_10906:
[----:B------:R-:W-:Y:S05]  /*39f0*/  BSYNC B0 ;  /* 0x0000000000007941 */ /* 0x000fea0003800000 */
.L_x_10905:
        /* <DEDUP_REMOVED lines=8> */
.L_x_10908:
[----:B------:R-:W-:Y:S05]  /*3a80*/  BSYNC B0 ;  /* 0x0000000000007941 */ /* 0x000fea0003800000 */
.L_x_10907:
        /* <DEDUP_REMOVED lines=8> */
.L_x_10910:
[----:B------:R-:W-:Y:S05]  /*3b10*/  BSYNC B0 ;  /* 0x0000000000007941 */ /* 0x000fea0003800000 */
.L_x_10909:
        /* <DEDUP_REMOVED lines=8> */
.L_x_10912:
[----:B------:R-:W-:Y:S05]  /*3ba0*/  BSYNC B0 ;  /* 0x0000000000007941 */ /* 0x000fea0003800000 */
.L_x_10911:
        /* <DEDUP_REMOVED lines=8> */
.L_x_10914:
[----:B------:R-:W-:Y:S05]  /*3c30*/  BSYNC B0 ;  /* 0x0000000000007941 */ /* 0x000fea0003800000 */
.L_x_10913:
        /* <DEDUP_REMOVED lines=24> */
.L_x_10916:
[----:B------:R-:W-:Y:S05]  /*3dc0*/  BSYNC B0 ;  /* 0x0000000000007941 */ /* 0x000fea0003800000 */
.L_x_10915:
        /* <DEDUP_REMOVED lines=8> */
.L_x_10918:
[----:B------:R-:W-:Y:S05]  /*3e50*/  BSYNC B0 ;  /* 0x0000000000007941 */ /* 0x000fea0003800000 */
.L_x_10917:
        /* <DEDUP_REMOVED lines=8> */
.L_x_10920:
[----:B------:R-:W-:Y:S05]  /*3ee0*/  BSYNC B0 ;  /* 0x0000000000007941 */ /* 0x000fea0003800000 */
.L_x_10919:
[----:B------:R-:W-:Y:S01]  /*3ef0*/  @!P5 ISETP.NE.U32.AND P3, PT, RZ, c[0x0][0x218], PT ;  /* 0x00008600ff00da0c */ /* 0x000fe20003f65070 */
[----:B------:R-:W-:Y:S01]  /*3f00*/  BSSY B0, `(.L_x_10921) ;  /* 0x000000e000007945 */ /* 0x000fe20003800000 */
[C---:B------:R-:W-:Y:S01]  /*3f10*/  SEL R144, R217.reuse, R144, P1 ;  /* 0x00000090d9907207 */ /* 0x040fe20000800000 */
[----:B------:R-:W-:Y:S01]  /*3f20*/  FMUL.FTZ R217, R217, c[0x0][0x1ec] ;  /* 0x00007b00d9d97a20 */ /* 0x000fe20000410000 */
[----:B------:R-:W-:Y:S01]  /*3f30*/  @!P5 ISETP.NE.AND.EX P3, PT, RZ, c[0x0][0x21c], PT, P3 ;  /* 0x00008700ff00da0c */ /* 0x000fe20003f65330 */
[----:B------:R-:W-:Y:S01]  /*3f40*/  FMUL.FTZ R6, R220, c[0x0][0x1ec] ;  /* 0x00007b00dc067a20 */ /* 0x000fe20000410000 */
        /* <DEDUP_REMOVED lines=9> */
.L_x_10922:
[----:B------:R-:W-:Y:S05]  /*3fe0*/  BSYNC B0 ;  /* 0x0000000000007941 */ /* 0x000fea0003800000 */
.L_x_10921:
        /* <DEDUP_REMOVED lines=15> */
.L_x_10924:
[----:B------:R-:W-:Y:S05]  /*40e0*/  BSYNC B0 ;  /* 0x0000000000007941 */ /* 0x000fea0003800000 */
.L_x_10923:
        /* <DEDUP_REMOVED lines=17> */
.L_x_10840:
        /* <DEDUP_REMOVED lines=25> */
.L_x_10844:
[----:B------:R-:W-:Y:S01]  /*4390*/  HFMA2.MMA R224, -RZ, RZ, 0, 9.5367431640625e-07 ;  /* 0x00000010ffe07435 */ /* 0x000fe200000001ff */
[----:B------:R-:W-:-:S02]  /*43a0*/  MOV R169, R167 ;  /* 0x000000a700a97202 */ /* 0x000fc40000000f00 */
[----:B------:R-:W-:Y:S02]  /*43b0*/  MOV R196, 0x1f ;  /* 0x0000001f00c47802 */ /* 0x000fe40000000f00 */
[----:B------:R-:W-:Y:S02]  /*43c0*/  MOV R221, 0xffffffff ;  /* 0xffffffff00dd7802 */ /* 0x000fe40000000f00 */
[----:B------:R-:W-:Y:S02]  /*43d0*/  MOV R164, 0x43f0 ;  /* 0x000043f000a47802 */ /* 0x000fe40000000f00 */
[----:B-----5:R-:W-:Y:S05]  /*43e0*/  CALL.REL.NOINC `($__internal_183_$__cuda_sm70_shflsync_down_p) ;  /* 0x0000045000007944 */ /* 0x020fea0003c00000 */
[----:B-1----:R-:W-:Y:S01]  /*43f0*/  MOV R170, R224 ;  /* 0x000000e000aa7202 */ /* 0x002fe20000000f00 */
[----:B0-----:R-:W-:Y:S05]  /*4400*/  BRA `(.L_x_10926) ;  /* 0xffffd6d000007947 */ /* 0x001fea000383ffff */
.L_x_10845:
[----:B------:R-:W-:Y:S01]  /*4410*/  HFMA2.MMA R224, -RZ, RZ, 0, 9.5367431640625e-07 ;  /* 0x00000010ffe07435 */ /* 0x000fe200000001ff */
[----:B------:R-:W-:Y:S02]  /*4420*/  MOV R169, R166 ;  /* 0x000000a600a97202 */ /* 0x000fe40000000f00 */
[----:B------:R-:W-:Y:S02]  /*4430*/  MOV R196, 0x1f ;  /* 0x0000001f00c47802 */ /* 0x000fe40000000f00 */
[----:B------:R-:W-:-:S02]  /*4440*/  MOV R221, 0xffffffff ;  /* 0xffffffff00dd7802 */ /* 0x000fc40000000f00 */
[----:B------:R-:W-:Y:S02]  /*4450*/  MOV R164, 0x4470 ;  /* 0x0000447000a47802 */ /* 0x000fe40000000f00 */
[----:B01---5:R-:W-:Y:S05]  /*4460*/  CALL.REL.NOINC `($__internal_183_$__cuda_sm70_shflsync_down_p) ;  /* 0x000003d000007944 */ /* 0x023fea0003c00000 */
[----:B------:R-:W-:Y:S01]  /*4470*/  FADD.FTZ R167, R170, R167 ;  /* 0x000000a7aaa77221 */ /* 0x000fe20000010000 */
[----:B0-----:R-:W-:Y:S01]  /*4480*/  MOV R196, 0x1f ;  /* 0x0000001f00c47802 */ /* 0x001fe20000000f00 */
[----:B-1----:R-:W-:Y:S01]  /*4490*/  FADD.FTZ R171, R166, R224 ;  /* 0x000000e0a6ab7221 */ /* 0x002fe20000010000 */
[----:B------:R-:W-:Y:S01]  /*44a0*/  HFMA2.MMA R224, -RZ, RZ, 0, 4.76837158203125e-07 ;  /* 0x00000008ffe07435 */ /* 0x000fe200000001ff */
[----:B------:R-:W-:Y:S02]  /*44b0*/  MOV R221, 0xffffffff ;  /* 0xffffffff00dd7802 */ /* 0x000fe40000000f00 */
[----:B------:R-:W-:Y:S02]  /*44c0*/  MOV R169, R167 ;  /* 0x000000a700a97202 */ /* 0x000fe40000000f00 */
[----:B------:R-:W-:Y:S02]  /*44d0*/  MOV R164, 0x44f0 ;  /* 0x000044f000a47802 */ /* 0x000fe40000000f00 */
[----:B------:R-:W-:Y:S05]  /*44e0*/  CALL.REL.NOINC `($__internal_183_$__cuda_sm70_shflsync_down_p) ;  /* 0x0000035000007944 */ /* 0x000fea0003c00000 */
[----:B-1----:R-:W-:Y:S01]  /*44f0*/  MOV R166, R224 ;  /* 0x000000e000a67202 */ /* 0x002fe20000000f00 */
[----:B------:R-:W-:Y:S01]  /*4500*/  HFMA2.MMA R224, -RZ, RZ, 0, 4.76837158203125e-07 ;  /* 0x00000008ffe07435 */ /* 0x000fe200000001ff */
[----:B0-----:R-:W-:-:S02]  /*4510*/  MOV R169, R171 ;  /* 0x000000ab00a97202 */ /* 0x001fc40000000f00 */
[----:B------:R-:W-:Y:S02]  /*4520*/  MOV R196, 0x1f ;  /* 0x0000001f00c47802 */ /* 0x000fe40000000f00 */
[----:B------:R-:W-:Y:S02]  /*4530*/  MOV R221, 0xffffffff ;  /* 0xffffffff00dd7802 */ /* 0x000fe40000000f00 */
[----:B------:R-:W-:Y:S02]  /*4540*/  MOV R164, 0x4560 ;  /* 0x0000456000a47802 */ /* 0x000fe40000000f00 */
[----:B------:R-:W-:Y:S05]  /*4550*/  CALL.REL.NOINC `($__internal_183_$__cuda_sm70_shflsync_down_p) ;  /* 0x000002e000007944 */ /* 0x000fea0003c00000 */
[----:B------:R-:W-:Y:S01]  /*4560*/  FADD.FTZ R167, R166, R167 ;  /* 0x000000a7a6a77221 */ /* 0x000fe20000010000 */
[----:B0-----:R-:W-:Y:S01]  /*4570*/  MOV R196, 0x1f ;  /* 0x0000001f00c47802 */ /* 0x001fe20000000f00 */
[----:B-1----:R-:W-:Y:S01]  /*4580*/  FADD.FTZ R171, R171, R224 ;  /* 0x000000e0abab7221 */ /* 0x002fe20000010000 */
[----:B------:R-:W-:Y:S01]  /*4590*/  HFMA2.MMA R224, -RZ, RZ, 0, 2.384185791015625e-07 ;  /* 0x00000004ffe07435 */ /* 0x000fe200000001ff */
[----:B------:R-:W-:Y:S02]  /*45a0*/  MOV R221, 0xffffffff ;  /* 0xffffffff00dd7802 */ /* 0x000fe40000000f00 */
[----:B------:R-:W-:-:S02]  /*45b0*/  MOV R169, R167 ;  /* 0x000000a700a97202 */ /* 0x000fc40000000f00 */
[----:B------:R-:W-:Y:S02]  /*45c0*/  MOV R164, 0x45e0 ;  /* 0x000045e000a47802 */ /* 0x000fe40000000f00 */
[----:B------:R-:W-:Y:S05]  /*45d0*/  CALL.REL.NOINC `($__internal_183_$__cuda_sm70_shflsync_down_p) ;  /* 0x0000026000007944 */ /* 0x000fea0003c00000 */
[----:B-1----:R-:W-:Y:S01]  /*45e0*/  MOV R166, R224 ;  /* 0x000000e000a67202 */ /* 0x002fe20000000f00 */
[----:B------:R-:W-:Y:S01]  /*45f0*/  HFMA2.MMA R224, -RZ, RZ, 0, 2.384185791015625e-07 ;  /* 0x00000004ffe07435 */ /* 0x000fe200000001ff */
[----:B0-----:R-:W-:Y:S02]  /*4600*/  MOV R169, R171 ;  /* 0x000000ab00a97202 */ /* 0x001fe40000000f00 */
[----:B------:R-:W-:Y:S02]  /*4610*/  MOV R196, 0x1f ;  /* 0x0000001f00c47802 */ /* 0x000fe40000000f00 */
[----:B------:R-:W-:Y:S02]  /*4620*/  MOV R221, 0xffffffff ;  /* 0xffffffff00dd7802 */ /* 0x000fe40000000f00 */
[----:B------:R-:W-:Y:S02]  /*4630*/  MOV R164, 0x4650 ;  /* 0x0000465000a47802 */ /* 0x000fe40000000f00 */
[----:B------:R-:W-:Y:S05]  /*4640*/  CALL.REL.NOINC `($__internal_183_$__cuda_sm70_shflsync_down_p) ;  /* 0x000001f000007944 */ /* 0x000fea0003c00000 */
[----:B------:R-:W-:Y:S01]  /*4650*/  FADD.FTZ R167, R166, R167 ;  /* 0x000000a7a6a77221 */ /* 0x000fe20000010000 */
[----:B0-----:R-:W-:Y:S01]  /*4660*/  MOV R196, 0x1f ;  /* 0x0000001f00c47802 */ /* 0x001fe20000000f00 */
[----:B-1----:R-:W-:Y:S01]  /*4670*/  FADD.FTZ R171, R171, R224 ;  /* 0x000000e0abab7221 */ /* 0x002fe20000010000 */
[----:B------:R-:W-:Y:S01]  /*4680*/  HFMA2.MMA R224, -RZ, RZ, 0, 1.1920928955078125e-07 ;  /* 0x00000002ffe07435 */ /* 0x000fe200000001ff */
[----:B------:R-:W-:-:S02]  /*4690*/  MOV R221, 0xffffffff ;  /* 0xffffffff00dd7802 */ /* 0x000fc40000000f00 */
[----:B------:R-:W-:Y:S02]  /*46a0*/  MOV R169, R167 ;  /* 0x000000a700a97202 */ /* 0x000fe40000000f00 */
[----:B------:R-:W-:Y:S02]  /*46b0*/  MOV R164, 0x46d0 ;  /* 0x000046d000a47802 */ /* 0x000fe40000000f00 */
[----:B------:R-:W-:Y:S05]  /*46c0*/  CALL.REL.NOINC `($__internal_183_$__cuda_sm70_shflsync_down_p) ;  /* 0x0000017000007944 */ /* 0x000fea0003c00000 */
[----:B-1----:R-:W-:Y:S01]  /*46d0*/  MOV R166, R224 ;  /* 0x000000e000a67202 */ /* 0x002fe20000000f00 */
[----:B------:R-:W-:Y:S01]  /*46e0*/  HFMA2.MMA R224, -RZ, RZ, 0, 1.1920928955078125e-07 ;  /* 0x00000002ffe07435 */ /* 0x000fe200000001ff */
[----:B0-----:R-:W-:Y:S02]  /*46f0*/  MOV R169, R171 ;  /* 0x000000ab00a97202 */ /* 0x001fe40000000f00 */
[----:B------:R-:W-:Y:S02]  /*4700*/  MOV R196, 0x1f ;  /* 0x0000001f00c47802 */ /* 0x000fe40000000f00 */
[----:B------:R-:W-:Y:S02]  /*4710*/  MOV R221, 0xffffffff ;  /* 0xffffffff00dd7802 */ /* 0x000fe40000000f00 */
[----:B------:R-:W-:-:S02]  /*4720*/  MOV R164, 0x4740 ;  /* 0x0000474000a47802 */ /* 0x000fc40000000f00 */
[----:B------:R-:W-:Y:S05]  /*4730*/  CALL.REL.NOINC `($__internal_183_$__cuda_sm70_shflsync_down_p) ;  /* 0x0000010000007944 */ /* 0x000fea0003c00000 */
[----:B------:R-:W-:Y:S01]  /*4740*/  FADD.FTZ R166, R166, R167 ;  /* 0x000000a7a6a67221 */ /* 0x000fe20000010000 */
[----:B0-----:R-:W-:Y:S01]  /*4750*/  MOV R196, 0x1f ;  /* 0x0000001f00c47802 */ /* 0x001fe20000000f00 */
[----:B-1----:R-:W-:Y:S01]  /*4760*/  FADD.FTZ R197, R171, R224 ;  /* 0x000000e0abc57221 */ /* 0x002fe20000010000 */
[----:B------:R-:W-:Y:S01]  /*4770*/  HFMA2.MMA R224, -RZ, RZ, 0, 5.9604644775390625e-08 ;  /* 0x00000001ffe07435 */ /* 0x000fe200000001ff */
[----:B------:R-:W-:-:S02]  /*4780*/  MOV R221, 0xffffffff ;  /* 0xffffffff00dd7802 */ /* 0x000fc40000000f00 */
[----:B------:R-:W-:Y:S02]  /*4790*/  MOV R169, R166 ;  /* 0x000000a600a97202 */ /* 0x000fe40000000f00 */
[----:B------:R-:W-:Y:S02]  /*47a0*/  MOV R164, 0x47c0 ;  /* 0x000047c000a47802 */ /* 0x000fe40000000f00 */
[----:B------:R-:W-:Y:S05]  /*47b0*/  CALL.REL.NOINC `($__internal_183_$__cuda_sm70_shflsync_down_p) ;  /* 0x0000008000007944 */ /* 0x000fea0003c00000 */
[----:B-1----:R-:W-:Y:S01]  /*47c0*/  MOV R171, R224 ;  /* 0x000000e000ab7202 */ /* 0x002fe20000000f00 */
[----:B------:R-:W-:Y:S01]  /*47d0*/  HFMA2.MMA R224, -RZ, RZ, 0, 5.9604644775390625e-08 ;  /* 0x00000001ffe07435 */ /* 0x000fe200000001ff */
[----:B0-----:R-:W-:Y:S02]  /*47e0*/  MOV R169, R197 ;  /* 0x000000c500a97202 */ /* 0x001fe40000000f00 */
[----:B------:R-:W-:Y:S02]  /*47f0*/  MOV R196, 0x1f ;  /* 0x0000001f00c47802 */ /* 0x000fe40000000f00 */
[----:B------:R-:W-:Y:S02]  /*4800*/  MOV R221, 0xffffffff ;  /* 0xffffffff00dd7802 */ /* 0x000fe40000000f00 */
[----:B------:R-:W-:-:S02]  /*4810*/  MOV R164, 0x4830 ;  /* 0x0000483000a47802 */ /* 0x000fc40000000f00 */
[----:B------:R-:W-:Y:S05]  /*4820*/  CALL.REL.NOINC `($__internal_183_$__cuda_sm70_shflsync_down_p) ;  /* 0x0000001000007944 */ /* 0x000fea0003c00000 */
[----:B01----:R-:W-:Y:S05]  /*4830*/  BRA `(.L_x_10927) ;  /* 0xffffd3c000007947 */ /* 0x003fea000383ffff */
        .weak           $__internal_183_$__cuda_sm70_shflsync_down_p
        .type           $__internal_183_$__cuda_sm70_shflsync_down_p,@function
        .size           $__internal_183_$__cuda_sm70_shflsync_down_p,(.L_x_11917 - $__internal_183_$__cuda_sm70_shflsync_down_p)
$__internal_183_$__cuda_sm70_shflsync_down_p:
[----:B------:R-:W-:Y:S01]  /*4840*/  HFMA2.MMA R165, -RZ, RZ, 0, 0 ;  /* 0x00000000ffa57435 */ /* 0x000fe200000001ff */
[----:B------:R-:W-:Y:S04]  /*4850*/  WARPSYNC R221 ;  /* 0x000000dd00007348 */ /* 0x000fe80003800000 */
[----:B------:R0:W1:Y:S01]  /*4860*/  SHFL.DOWN PT, R224, R169, R224, R196 ;  /* 0x080000e0a9e07389 */ /* 0x00006200000e00c4 */
[----:B------:R-:W-:Y:S05]  /*4870*/  RET.REL.NODEC R164 `(_ZN10layer_norm13ln_bwd_kernelINS_13Kernel_traitsIfffffjLj4096ELj1ELj1ELj4ELj16ENS_18Kernel_traits_baseILj4096EfffffjLj128EEEEELb0ELb0ELb1ELb1EEEvNS_9BwdParamsE) ;  /* 0xffffb780a4007950 */ /* 0x000fea0003c3ffff */
.L_x_10928:
        /* <DEDUP_REMOVED lines=16> */
.L_x_11917:


//--------------------- .text._ZN10layer_norm13ln_bwd_kernelINS_13Kernel_traitsIfffffjLj4096ELj1ELj1ELj4ELj16ENS_18Kernel_traits_baseILj4096EfffffjLj128EEEEELb0ELb1ELb0ELb0EEEvNS_9BwdParamsE --------------------------
	.section	.text._ZN10layer_norm13ln_bwd_kernelINS_13Kernel_traitsIfffffjLj4096ELj1ELj1ELj4ELj16ENS_18Kernel_traits_baseILj4096EfffffjLj128EEEEELb0ELb1ELb0ELb0EEEvNS_9BwdParamsE,"ax",@progbits
	.sectioninfo	@"SHI_REGISTERS=255"
	.align	128
        .global         _ZN10layer_norm13ln_bwd_kernelINS_13Kernel_traitsIfffffjLj4096ELj1ELj1ELj4ELj16ENS_18Kernel_traits_baseILj4096EfffffjLj128EEEEELb0ELb1ELb0ELb0EEEvNS_9BwdParamsE
        .type           _ZN10layer_norm13ln_bwd_kernelINS_13Kernel_traitsIfffffjLj4096ELj1ELj1ELj4ELj16ENS_18Kernel_traits_baseILj4096EfffffjLj128EEEEELb0ELb1ELb0ELb0EEEvNS_9BwdParamsE,@function
        .size           _ZN10layer_norm13ln_bwd_kernelINS_13Kernel_traitsIfffffjLj4096ELj1ELj1ELj4ELj16ENS_18Kernel_traits_baseILj4096EfffffjLj128EEEEELb0ELb1ELb0ELb0EEEvNS_9BwdParamsE,(.L_x_11918 - _ZN10layer_norm13ln_bwd_kernelINS_13Kernel_traitsIfffffjLj4096ELj1ELj1ELj4ELj16ENS_18Kernel_traits_baseILj4096EfffffjLj128EEEEELb0ELb1ELb0ELb0EEEvNS_9BwdParamsE)
        .other          _ZN10layer_norm13ln_bwd_kernelINS_13Kernel_traitsIfffffjLj4096ELj1ELj1ELj4ELj16ENS_18Kernel_traits_baseILj4096EfffffjLj128EEEEELb0ELb1ELb0ELb0EEEvNS_9BwdParamsE,@"STO_CUDA_ENTRY STV_DEFAULT"
_ZN10layer_norm13ln_bwd_kernelINS_13Kernel_traitsIfffffjLj4096ELj1ELj1ELj4ELj16ENS_18Kernel_traits_baseILj4096EfffffjLj128EEEEELb0ELb1ELb0ELb0EEEvNS_9BwdParamsE:
.text._ZN10layer_norm13ln_bwd_kernelINS_13Kernel_traitsIfffffjLj4096ELj1ELj1ELj4ELj16ENS_18Kernel_traits_baseILj4096EfffffjLj128EEEEELb0ELb1ELb0ELb0EEEvNS_9BwdParamsE:
[----:B------:R-:W-:-:S04]  /*0000*/  MOV R1, c[0x0][0x28] ;  /* 0x00000a0000017a02 */ /* 0x000fc80000000f00 */
[----:B------:R-:W-:-:S05]  /*0010*/  IADD3 R1, R1, -0x68, RZ ;  /* 0xffffff9801017810 */ /* 0x000fca0007ffe0ff */
[----:B------:R0:W2:Y:S04]  /*0020*/  LDL.64 R64, [R1+0x58] ;  /* 0x0000580001407983 */ /* 0x0000a80000100a00 */
[----:B------:R0:W2:Y:S04]  /*0030*/  LDL.64 R66, [R1+0x60] ;  /* 0x0000600001427983 */ /* 0x0000a80000100a00 */
[----:B------:R0:W3:Y:S04]  /*0040*/  LDL.64 R68, [R1+0x18] ;  /* 0x0000180001447983 */ /* 0x0000e80000100a00 */
[----:B------:R0:W3:Y:S04]  /*0050*/  LDL.64 R70, [R1+0x20] ;  /* 0x0000200001467983 */ /* 0x0000e80000100a00 */
[----:B------:R-:W1:Y:S01]  /*0060*/  S2R R148, SR_TID.X ;  /* 0x0000000000947919 */ /* 0x000e620000002100 */
[----:B------:R-:W-:-:S03]  /*0070*/  MOV R0, c[0x0][0x168] ;  /* 0x00005a0000007a02 */ /* 0x000fc60000000f00 */
[----:B------:R0:W4:Y:S01]  /*0080*/  LDL.64 R72, [R1+0x38] ;  /* 0x0000380001487983 */ /* 0x0001220000100a00 */
[----:B------:R-:W-:-:S03]  /*0090*/  SHF.R.S32.HI R0, RZ, 0x1f, R0 ;  /* 0x0000001fff007819 */ /* 0x000fc60000011400 */
[----:B------:R0:W4:Y:S01]  /*00a0*/  LDL.64 R74, [R1+0x40] ;  /* 0x00004000014a7983 */ /* 0x0001220000100a00 */
[----:B------:R-:W-:-:S03]  /*00b0*/  LEA.HI R0, R0, c[0x0][0x168], RZ, 0x2 ;  /* 0x00005a0000007a11 */ /* 0x000fc600078f10ff */
[----:B------:R0:W4:Y:S04]  /*00c0*/  LDL.64 R76, [R1+0x28] ;  /* 0x00002800014c7983 */ /* 0x0001280000100a00 */
[----:B------:R0:W4:Y:S01]  /*00d0*/  LDL.64 R78, [R1+0x30] ;  /* 0x00003000014e7983 */ /* 0x0001220000100a00 */
[----:B------:R-:W-:-:S03]  /*00e0*/  ULDC.64 UR4, c[0x0][0x118] ;  /* 0x0000460000047ab9 */ /* 0x000fc60000000a00 */
[----:B------:R0:W4:Y:S01]  /*00f0*/  LDL.64 R80, [R1+0x48] ;  /* 0x0000480001507983 */ /* 0x0001220000100a00 */
[----:B-1----:R-:W-:-:S03]  /*0100*/  LOP3.LUT R3, R148, 0x7f, RZ, 0xc, !PT ;  /* 0x0000007f94037812 */ /* 0x002fc600078e0cff */
[----:B------:R0:W4:Y:S01]  /*0110*/  LDL.64 R82, [R1+0x50] ;  /* 0x0000500001527983 */ /* 0x0001220000100a00 */
[----:B------:R-:W-:-:S04]  /*0120*/  LEA.HI.SX32 R4, R0, R3, 0x1e ;  /* 0x0000000300047211 */ /* 0x000fc800078ff2ff */
[C---:B------:R-:W-:Y:S02]  /*0130*/  LOP3.LUT P6, RZ, R4.reuse, 0xffffff80, RZ, 0xc0, !PT ;  /* 0xffffff8004ff7812 */ /* 0x040fe400078cc0ff */
[----:B------:R-:W-:Y:S02]  /*0140*/  ISETP.GE.U32.AND P5, PT, R4, 0x100, PT ;  /* 0x000001000400780c */ /* 0x000fe40003fa6070 */
[----:B------:R-:W-:Y:S02]  /*0150*/  LOP3.LUT R0, R148, 0x7f, RZ, 0xc0, !PT ;  /* 0x0000007f94007812 */ /* 0x000fe400078ec0ff */
[----:B------:R-:W-:-:S07]  /*0160*/  ISETP.GE.U32.AND P0, PT, R4, 0x180, PT ;  /* 0x000001800400780c */ /* 0x000fce0003f06070 */
[----:B------:R-:W-:Y:S02]  /*0170*/  @P6 MOV R7, 0x10 ;  /* 0x0000001000076802 */ /* 0x000fe40000000f00 */
[----:B------:R-:W-:-:S03]  /*0180*/  @P5 MOV R11, 0x10 ;  /* 0x00000010000b5802 */ /* 0x000fc60000000f00 */
[----:B------:R-:W-:-:S04]  /*0190*/  @P6 IMAD.WIDE.U32 R2, R0, R7, c[0x0][0x1b0] ;  /* 0x00006c0000026625 */ /* 0x000fc800078e0007 */
[C---:B------:R-:W-:Y:S01]  /*01a0*/  @P6 IMAD.WIDE.U32 R6, R0.reuse, R7, c[0x0][0x1c8] ;  /* 0x0000720000066625 */ /* 0x040fe200078e0007 */
[----:B------:R-:W-:Y:S02]  /*01b0*/  @P6 LOP3.LUT R0, R0, 0x80, RZ, 0xfc, !PT ;  /* 0x0000008000006812 */ /* 0x000fe400078efcff */
[----:B------:R-:W-:-:S03]  /*01c0*/  @P0 MOV R15, 0x10 ;  /* 0x00000010000f0802 */ /* 0x000fc60000000f00 */
[----:B------:R-:W-:-:S04]  /*01d0*/  @P5 IMAD.WIDE.U32 R8, R0, R11, c[0x0][0x1b0] ;  /* 0x00006c0000085625 */ /* 0x000fc800078e000b */
[C---:B------:R-:W-:Y:S01]  /*01e0*/  @P5 IMAD.WIDE.U32 R10, R0.reuse, R11, c[0x0][0x1c8] ;  /* 0x00007200000a5625 */ /* 0x040fe200078e000b */
[----:B------:R-:W-:-:S05]  /*01f0*/  @P5 IADD3 R0, R0, 0x80, RZ ;  /* 0x0000008000005810 */ /* 0x000fca0007ffe0ff */
[----:B------:R-:W-:-:S04]  /*0200*/  @P0 IMAD.WIDE.U32 R12, R0, R15, c[0x0][0x1b0] ;  /* 0x00006c00000c0625 */ /* 0x000fc800078e000f */
[----:B------:R-:W-:Y:S01]  /*0210*/  @P0 IMAD.WIDE.U32 R14, R0, R15, c[0x0][0x1c8] ;  /* 0x00007200000e0625 */ /* 0x000fe200078e000f */
[C---:B------:R-:W-:Y:S01]  /*0220*/  ISETP.GE.U32.AND P1, PT, R4.reuse, 0x200, PT ;  /* 0x000002000400780c */ /* 0x040fe20003f26070 */
[----:B------:R0:W5:Y:S04]  /*0230*/  @P0 LDG.E.128 R20, [R12.64] ;  /* 0x000000040c140981 */ /* 0x000168000c1e1d00 */
[----:B--2---:R-:W2:Y:S04]  /*0240*/  @P6 LDG.E.128 R64, [R2.64] ;  /* 0x0000000402406981 */ /* 0x004ea8000c1e1d00 */
[----:B---3--:R-:W3:Y:S04]  /*0250*/  @P0 LDG.E.128 R68, [R14.64] ;  /* 0x000000040e440981 */ /* 0x008ee8000c1e1d00 */
[----:B----4-:R-:W4:Y:S04]  /*0260*/  @P5 LDG.E.128 R72, [R10.64] ;  /* 0x000000040a485981 */ /* 0x010f28000c1e1d00 */
[----:B------:R1:W4:Y:S01]  /*0270*/  @P5 LDG.E.128 R76, [R8.64] ;  /* 0x00000004084c5981 */ /* 0x000322000c1e1d00 */
[----:B------:R-:W-:-:S02]  /*0280*/  ISETP.GE.U32.AND P2, PT, R4, 0x280, PT ;  /* 0x000002800400780c */ /* 0x000fc40003f46070 */
[----:B------:R-:W-:Y:S02]  /*0290*/  @P1 MOV R19, 0x10 ;  /* 0x0000001000131802 */ /* 0x000fe40000000f00 */
[----:B------:R-:W-:Y:S02]  /*02a0*/  @P0 IADD3 R0, R0, 0x80, RZ ;  /* 0x0000008000000810 */ /* 0x000fe40007ffe0ff */
[C---:B------:R-:W-:Y:S02]  /*02b0*/  ISETP.GE.U32.AND P3, PT, R4.reuse, 0x300, PT ;  /* 0x000003000400780c */ /* 0x040fe40003f66070 */
[----:B------:R-:W-:Y:S01]  /*02c0*/  ISETP.GE.U32.AND P4, PT, R4, 0x380, PT ;  /* 0x000003800400780c */ /* 0x000fe20003f86070 */
[CC--:B------:R-:W-:Y:S01]  /*02d0*/  @P1 IMAD.WIDE.U32 R16, R0.reuse, R19.reuse, c[0x0][0x1b0] ;  /* 0x00006c0000101625 */ /* 0x0c0fe200078e0013 */
[----:B------:R-:W4:Y:S03]  /*02e0*/  @P6 LDG.E.128 R80, [R6.64] ;  /* 0x0000000406506981 */ /* 0x000f26000c1e1d00 */
[C---:B------:R-:W-:Y:S01]  /*02f0*/  @P1 IMAD.WIDE.U32 R18, R0.reuse, R19, c[0x0][0x1c8] ;  /* 0x0000720000121625 */ /* 0x040fe200078e0013 */
[----:B------:R-:W-:Y:S01]  /*0300*/  @P1 IADD3 R0, R0, 0x80, RZ ;  /* 0x0000008000001810 */ /* 0x000fe20007ffe0ff */
[----:B------:R0:W5:Y:S04]  /*0310*/  @P1 LDG.E.128 R24, [R16.64] ;  /* 0x0000000410181981 */ /* 0x000168000c1e1d00 */
[----:B------:R-:W-:Y:S01]  /*0320*/  @P3 MOV R5, 0x10 ;  /* 0x0000001000053802 */ /* 0x000fe20000000f00 */
[----:B------:R0:W5:Y:S04]  /*0330*/  @P1 LDG.E.128 R28, [R18.64] ;  /* 0x00000004121c1981 */ /* 0x000168000c1e1d00 */
[----:B--2---:R-:W-:Y:S04]  /*0340*/  @P6 STL.64 [R1+0x58], R64 ;  /* 0x0000584001006387 */ /* 0x004fe80000100a00 */
[----:B------:R2:W-:Y:S02]  /*0350*/  @P6 STL.64 [R1+0x60], R66 ;  /* 0x0000604201006387 */ /* 0x0005e40000100a00 */
[----:B--2---:R-:W-:-:S05]  /*0360*/  @P2 MOV R67, 0x10 ;  /* 0x0000001000432802 */ /* 0x004fca0000000f00 */
[----:B------:R-:W-:-:S04]  /*0370*/  @P2 IMAD.WIDE.U32 R64, R0, R67, c[0x0][0x1b0] ;  /* 0x00006c0000402625 */ /* 0x000fc800078e0043 */
[C---:B------:R-:W-:Y:S01]  /*0380*/  @P2 IMAD.WIDE.U32 R66, R0.reuse, R67, c[0x0][0x1c8] ;  /* 0x0000720000422625 */ /* 0x040fe200078e0043 */
[----:B------:R-:W-:Y:S01]  /*0390*/  @P2 IADD3 R0, R0, 0x80, RZ ;  /* 0x0000008000002810 */ /* 0x000fe20007ffe0ff */
[----:B---3--:R2:W-:Y:S04]  /*03a0*/  @P0 STL.64 [R1+0x18], R68 ;  /* 0x0000184401000387 */ /* 0x0085e80000100a00 */
[----:B------:R3:W-:Y:S01]  /*03b0*/  @P0 STL.64 [R1+0x20], R70 ;  /* 0x0000204601000387 */ /* 0x0007e20000100a00 */
[CC--:B-1----:R-:W-:Y:S01]  /*03c0*/  @P3 IMAD.WIDE.U32 R8, R0.reuse, R5.reuse, c[0x0][0x1c8] ;  /* 0x0000720000083625 */ /* 0x0c2fe200078e0005 */
[----:B------:R-:W1:Y:S01]  /*03d0*/  S2UR UR6, SR_CTAID.X ;  /* 0x00000000000679c3 */ /* 0x000e620000002500 */
[----:B------:R-:W-:Y:S01]  /*03e0*/  CS2R R164, SRZ ;  /* 0x0000000000a47805 */ /* 0x000fe2000001ff00 */
[----:B------:R0:W5:Y:S01]  /*03f0*/  @P2 LDG.E.128 R32, [R64.64] ;  /* 0x0000000440202981 */ /* 0x000162000c1e1d00 */
[C---:B--2---:R-:W-:Y:S01]  /*0400*/  @P3 IMAD.WIDE.U32 R68, R0.reuse, R5, c[0x0][0x1b0] ;  /* 0x00006c0000443625 */ /* 0x044fe200078e0005 */
[----:B------:R-:W-:-:S02]  /*0410*/  @P3 IADD3 R0, R0, 0x80, RZ ;  /* 0x0000008000003810 */ /* 0x000fc40007ffe0ff */
[----:B------:R2:W5:Y:S01]  /*0420*/  @P3 LDG.E.128 R44, [R8.64] ;  /* 0x00000004082c3981 */ /* 0x000562000c1e1d00 */
[----:B---3--:R-:W-:-:S03]  /*0430*/  @P4 MOV R71, 0x10 ;  /* 0x0000001000474802 */ /* 0x008fc60000000f00 */
[----:B----4-:R3:W-:Y:S02]  /*0440*/  @P5 STL.64 [R1+0x38], R72 ;  /* 0x0000384801005387 */ /* 0x0107e40000100a00 */
[-C--:B------:R-:W-:Y:S02]  /*0450*/  @P4 IMAD.WIDE.U32 R10, R0, R71.reuse, c[0x0][0x1b0] ;  /* 0x00006c00000a4625 */ /* 0x080fe400078e0047 */
[----:B------:R4:W5:Y:S04]  /*0460*/  @P2 LDG.E.128 R36, [R66.64] ;  /* 0x0000000442242981 */ /* 0x000968000c1e1d00 */
[----:B------:R2:W5:Y:S04]  /*0470*/  @P4 LDG.E.128 R48, [R10.64] ;  /* 0x000000040a304981 */ /* 0x000568000c1e1d00 */
[----:B------:R0:W-:Y:S04]  /*0480*/  @P5 STL.64 [R1+0x40], R74 ;  /* 0x0000404a01005387 */ /* 0x0001e80000100a00 */
[----:B------:R1:W-:Y:S04]  /*0490*/  @P5 STL.64 [R1+0x28], R76 ;  /* 0x0000284c01005387 */ /* 0x0003e80000100a00 */
[----:B------:R1:W-:Y:S01]  /*04a0*/  @P5 STL.64 [R1+0x30], R78 ;  /* 0x0000304e01005387 */ /* 0x0003e20000100a00 */
[----:B------:R-:W-:Y:S01]  /*04b0*/  ISETP.GE.U32.AND P5, PT, R4, 0x400, PT ;  /* 0x000004000400780c */ /* 0x000fe20003fa6070 */
[C---:B------:R-:W-:Y:S01]  /*04c0*/  @P4 IMAD.WIDE.U32 R70, R0.reuse, R71, c[0x0][0x1c8] ;  /* 0x0000720000464625 */ /* 0x040fe200078e0047 */
[----:B------:R-:W-:Y:S01]  /*04d0*/  @P4 IADD3 R0, R0, 0x80, RZ ;  /* 0x0000008000004810 */ /* 0x000fe20007ffe0ff */
[----:B------:R1:W-:Y:S01]  /*04e0*/  @P6 STL.64 [R1+0x48], R80 ;  /* 0x0000485001006387 */ /* 0x0003e20000100a00 */
[----:B0-----:R-:W-:Y:S01]  /*04f0*/  CS2R R64, SRZ ;  /* 0x0000000000407805 */ /* 0x001fe2000001ff00 */
[----:B------:R-:W-:Y:S01]  /*0500*/  CS2R R166, SRZ ;  /* 0x0000000000a67805 */ /* 0x000fe2000001ff00 */
[----:B------:R-:W-:Y:S01]  /*0510*/  CS2R R84, SRZ ;  /* 0x0000000000547805 */ /* 0x000fe2000001ff00 */
[----:B------:R0:W5:Y:S06]  /*0520*/  @P3 LDG.E.128 R40, [R68.64] ;  /* 0x0000000444283981 */ /* 0x00016c000c1e1d00 */
[----:B------:R-:W-:Y:S01]  /*0530*/  @P5 MOV R3, 0x10 ;  /* 0x0000001000035802 */ /* 0x000fe20000000f00 */
[----:B------:R0:W5:Y:S04]  /*0540*/  @P4 LDG.E.128 R52, [R70.64] ;  /* 0x0000000446344981 */ /* 0x000168000c1e1d00 */
[----:B------:R-:W-:-:S04]  /*0550*/  @P5 IMAD.WIDE.U32 R6, R0, R3, c[0x0][0x1c8] ;  /* 0x0000720000065625 */ /* 0x000fc800078e0003 */
[----:B------:R-:W-:Y:S01]  /*0560*/  @P5 IMAD.WIDE.U32 R2, R0, R3, c[0x0][0x1b0] ;  /* 0x00006c0000025625 */ /* 0x000fe200078e0003 */
[----:B-1----:R-:W-:Y:S01]  /*0570*/  LEA.HI R0, R148, UR6, RZ, 0x19 ;  /* 0x0000000694007c11 */ /* 0x002fe2000f8fc8ff */
[----:B------:R2:W5:Y:S04]  /*0580*/  @P5 LDG.E.128 R56, [R6.64] ;  /* 0x0000000406385981 */ /* 0x000568000c1e1d00 */
[----:B------:R2:W5:Y:S01]  /*0590*/  @P5 LDG.E.128 R60, [R2.64] ;  /* 0x00000004023c5981 */ /* 0x000562000c1e1d00 */
[----:B------:R-:W-:Y:S01]  /*05a0*/  ISETP.GE.AND P5, PT, R0, c[0x0][0x164], PT ;  /* 0x0000590000007a0c */ /* 0x000fe20003fa6270 */
[----:B----4-:R-:W-:Y:S01]  /*05b0*/  CS2R R66, SRZ ;  /* 0x0000000000427805 */ /* 0x010fe2000001ff00 */
[----:B0-----:R-:W-:Y:S01]  /*05c0*/  CS2R R68, SRZ ;  /* 0x0000000000447805 */ /* 0x001fe2000001ff00 */
[----:B------:R0:W-:Y:S01]  /*05d0*/  @P6 STL.64 [R1+0x50], R82 ;  /* 0x0000505201006387 */ /* 0x0001e20000100a00 */
[----:B------:R-:W-:Y:S01]  /*05e0*/  CS2R R70, SRZ ;  /* 0x0000000000467805 */ /* 0x000fe2000001ff00 */
        /* <DEDUP_REMOVED lines=45> */
.L_x_10964:
[----:B------:R-:W-:Y:S02]  /*08c0*/  ISETP.NE.U32.AND P5, PT, RZ, c[0x0][0x1c0], PT ;  /* 0x00007000ff007a0c */ /* 0x000fe40003fa5070 */
[----:B0-----:R-:W-:Y:S02]  /*08d0*/  SHF.R.S32.HI R2, RZ, 0x1f, R0 ;  /* 0x0000001fff027819 */ /* 0x001fe40000011400 */
[----:B------:R-:W-:-:S13]  /*08e0*/  ISETP.NE.AND.EX P5, PT, RZ, c[0x0][0x1c4], PT, P5 ;  /* 0x00007100ff007a0c */ /* 0x000fda0003fa5350 */
[----:B------:R-:W-:-:S04]  /*08f0*/  @P5 LEA R196, P6, R0, c[0x0][0x1c0], 0x2 ;  /* 0x0000700000c45a11 */ /* 0x000fc800078c10ff */
[----:B------:R-:W-:Y:S02]  /*0900*/  @P5 LEA.HI.X R197, R0, c[0x0][0x1c4], R2, 0x2, P6 ;  /* 0x0000710000c55a11 */ /* 0x000fe400030f1402 */
[----:B------:R-:W-:-:S06]  /*0910*/  MOV R2, 0x3f800000 ;  /* 0x3f80000000027802 */ /* 0x000fcc0000000f00 */
[----:B-----5:R0:W5:Y:S02]  /*0920*/  @P5 LDG.E R2, [R196.64] ;  /* 0x00000004c4025981 */ /* 0x020164000c1e1900 */
[----:B0-----:R-:W-:-:S05]  /*0930*/  MOV R196, 0x4 ;  /* 0x0000000400c47802 */ /* 0x001fca0000000f00 */
[----:B------:R-:W-:-:S04]  /*0940*/  IMAD.WIDE R198, R0, R196, c[0x0][0x1a0] ;  /* 0x0000680000c67625 */ /* 0x000fc800078e02c4 */
[C---:B------:R-:W-:Y:S01]  /*0950*/  IMAD.WIDE R196, R0.reuse, R196, c[0x0][0x1a8] ;  /* 0x00006a0000c47625 */ /* 0x040fe200078e02c4 */
[----:B------:R0:W5:Y:S04]  /*0960*/  LDG.E R205, [R198.64] ;  /* 0x00000004c6cd7981 */ /* 0x000168000c1e1900 */
[----:B------:R0:W5:Y:S01]  /*0970*/  LDG.E R3, [R196.64] ;  /* 0x00000004c4037981 */ /* 0x000162000c1e1900 */
[----:B------:R-:W-:Y:S01]  /*0980*/  IMAD R10, R0, c[0x0][0x168], RZ ;  /* 0x00005a00000a7a24 */ /* 0x000fe200078e02ff */
[----:B------:R-:W-:Y:S01]  /*0990*/  LOP3.LUT P6, RZ, R4, 0xffffff80, RZ, 0xc0, !PT ;  /* 0xffffff8004ff7812 */ /* 0x000fe200078cc0ff */
[----:B------:R-:W-:Y:S01]  /*09a0*/  BSSY B0, `(.L_x_10930) ;  /* 0x0000039000007945 */ /* 0x000fe20003800000 */
[----:B------:R-:W1:Y:S01]  /*09b0*/  S2R R200, SR_TID.X ;  /* 0x0000000000c87919 */ /* 0x000e620000002100 */
[----:B------:R-:W-:-:S02]  /*09c0*/  MOV R204, RZ ;  /* 0x000000ff00cc7202 */ /* 0x000fc40000000f00 */
[----:B------:R-:W-:-:S04]  /*09d0*/  SHF.R.S32.HI R19, RZ, 0x1f, R10 ;  /* 0x0000001fff137819 */ /* 0x000fc8000001140a */
[----:B------:R-:W-:Y:S02]  /*09e0*/  LEA.HI R10, R19, R10, RZ, 0x2 ;  /* 0x0000000a130a7211 */ /* 0x000fe400078f10ff */
[----:B-1----:R-:W-:-:S04]  /*09f0*/  LOP3.LUT R19, R200, 0x7f, RZ, 0xc0, !PT ;  /* 0x0000007fc8137812 */ /* 0x002fc800078ec0ff */
[----:B------:R-:W-:Y:S02]  /*0a00*/  LEA.HI.SX32 R10, R10, R19, 0x1e ;  /* 0x000000130a0a7211 */ /* 0x000fe400078ff2ff */
[----:B------:R-:W-:Y:S02]  /*0a10*/  MOV R19, RZ ;  /* 0x000000ff00137202 */ /* 0x000fe40000000f00 */
[----:B------:R-:W-:Y:S01]  /*0a20*/  MOV R212, R10 ;  /* 0x0000000a00d47202 */ /* 0x000fe20000000f00 */
[----:B------:R-:W-:Y:S05]  /*0a30*/  @!P6 BRA `(.L_x_10931) ;  /* 0x000002f00000e947 */ /* 0x000fea0003800000 */
[----:B0-----:R-:W-:Y:S01]  /*0a40*/  ISETP.NE.U32.AND P5, PT, RZ, c[0x0][0x218], PT ;  /* 0x00008600ff007a0c */ /* 0x001fe20003fa5070 */
[----:B------:R-:W2:Y:S03]  /*0a50*/  LDL R231, [R1+0x58] ;  /* 0x0000580001e77983 */ /* 0x000ea60000100800 */
[----:B------:R-:W-:Y:S01]  /*0a60*/  ISETP.NE.AND.EX P5, PT, RZ, c[0x0][0x21c], PT, P5 ;  /* 0x00008700ff007a0c */ /* 0x000fe20003fa5350 */
[----:B------:R-:W0:Y:S01]  /*0a70*/  LDC.U8 R200, c[0x0][0x1f0] ;  /* 0x00007c00ffc87b82 */ /* 0x000e220000000000 */
        /* <DEDUP_REMOVED lines=9> */
[----:B-1----:R-:W-:Y:S02]  /*0b10*/  HFMA2.MMA R196, -RZ, RZ, 0, 9.5367431640625e-07 ;  /* 0x00000010ffc47435 */ /* 0x002fe400000001ff */
[----:B------:R0:W2:Y:S01]  /*0b20*/  LDG.E.128 R200, [R198.64] ;  /* 0x00000004c6c87981 */ /* 0x0000a2000c1e1d00 */
[----:B-----5:R-:W-:-:S07]  /*0b30*/  FSEL R5, R205, RZ, !P5 ;  /* 0x000000ffcd057208 */ /* 0x020fce0006800000 */
[----:B------:R-:W-:-:S06]  /*0b40*/  IMAD.WIDE.U32 R196, R10, R196, c[0x0][0x208] ;  /* 0x000082000ac47625 */ /* 0x000fcc00078e00c4 */
[----:B0-----:R-:W3:Y:S01]  /*0b50*/  LDG.E.128 R196, [R196.64] ;  /* 0x00000004c4c47981 */ /* 0x001ee2000c1e1d00 */
        /* <DEDUP_REMOVED lines=8> */
[----:B------:R-:W-:Y:S02]  /*0be0*/  FMUL.FTZ R231, R230, R197 ;  /* 0x000000c5e6e77220 */ /* 0x000fe40000410000 */
[----:B----4-:R-:W-:Y:S02]  /*0bf0*/  FMUL.FTZ R230, R229, R198 ;  /* 0x000000c6e5e67220 */ /* 0x010fe40000410000 */
[----:B------:R-:W-:Y:S02]  /*0c00*/  FADD.FTZ R92, R92, R196 ;  /* 0x000000c45c5c7221 */ /* 0x000fe40000010000 */
[----:B------:R-:W-:-:S02]  /*0c10*/  FFMA.FTZ R64, R196, R5, R64 ;  /* 0x00000005c4407223 */ /* 0x000fc40000010040 */
[----:B------:R-:W-:Y:S02]  /*0c20*/  FMUL.FTZ R229, R3, R19 ;  /* 0x0000001303e57220 */ /* 0x000fe40000410000 */
[----:B------:R-:W-:Y:S02]  /*0c30*/  FADD.FTZ R196, RZ, R11 ;  /* 0x0000000bffc47221 */ /* 0x000fe40000010000 */
[----:B------:R-:W-:Y:S02]  /*0c40*/  FFMA.FTZ R19, R5, R11, RZ ;  /* 0x0000000b05137223 */ /* 0x000fe400000100ff */
        /* <DEDUP_REMOVED lines=14> */
.L_x_10931:
[----:B0-----:R-:W-:Y:S05]  /*0d30*/  BSYNC B0 ;  /* 0x0000000000007941 */ /* 0x001fea0003800000 */
.L_x_10930:
        /* <DEDUP_REMOVED lines=8> */
[----:B------:R-:W4:Y:S07]  /*0dc0*/  LDL R216, [R1+0x30] ;  /* 0x0000300001d87983 */ /* 0x000f2e0000100800 */
[----:B------:R-:W-:-:S04]  /*0dd0*/  @P5 LEA R196, P6, R212, c[0x0][0x218], 0x4 ;  /* 0x00008600d4c45a11 */ /* 0x000fc800078c20ff */
[----:B------:R-:W-:-:S05]  /*0de0*/  @P5 LEA.HI.X R197, R212, c[0x0][0x21c], RZ, 0x4, P6 ;  /* 0x00008700d4c55a11 */ /* 0x000fca00030f24ff */
[----:B------:R1:W5:Y:S02]  /*0df0*/  @P5 LDG.E.128 R156, [R196.64] ;  /* 0x00000004c49c5981 */ /* 0x000364000c1e1d00 */
[----:B-1----:R-:W-:-:S04]  /*0e00*/  LEA R196, P5, R212, c[0x0][0x188], 0x4 ;  /* 0x00006200d4c47a11 */ /* 0x002fc800078a20ff */
[----:B------:R-:W-:Y:S02]  /*0e10*/  LEA.HI.X R197, R212, c[0x0][0x18c], RZ, 0x4, P5 ;  /* 0x00006300d4c57a11 */ /* 0x000fe400028f24ff */
[----:B0-----:R-:W-:-:S04]  /*0e20*/  ISETP.NE.AND P5, PT, R198, RZ, PT ;  /* 0x000000ffc600720c */ /* 0x001fc80003fa5270 */
[----:B------:R-:W2:Y:S01]  /*0e30*/  LDG.E.128 R196, [R196.64] ;  /* 0x00000004c4c47981 */ /* 0x000ea2000c1e1d00 */
[----:B------:R-:W-:-:S10]  /*0e40*/  HFMA2.MMA R200, -RZ, RZ, 0, 9.5367431640625e-07 ;  /* 0x00000010ffc87435 */ /* 0x000fd400000001ff */
[----:B------:R-:W-:Y:S01]  /*0e50*/  IMAD.WIDE.U32 R200, R212, R200, c[0x0][0x208] ;  /* 0x00008200d4c87625 */ /* 0x000fe200078e00c8 */
[----:B-----5:R-:W-:-:S05]  /*0e60*/  FSEL R13, R205, RZ, !P5 ;  /* 0x000000ffcd0d7208 */ /* 0x020fca0006800000 */
[----:B------:R-:W3:Y:S01]  /*0e70*/  LDG.E.128 R200, [R200.64] ;  /* 0x00000004c8c87981 */ /* 0x000ee2000c1e1d00 */
[C---:B--2---:R-:W-:Y:S02]  /*0e80*/  FADD.FTZ R196, -R13.reuse, R196 ;  /* 0x000000c40dc47221 */ /* 0x044fe40000010100 */
[C---:B------:R-:W-:Y:S02]  /*0e90*/  FADD.FTZ R197, -R13.reuse, R197 ;  /* 0x000000c50dc57221 */ /* 0x040fe40000010100 */
[C---:B------:R-:W-:Y:S02]  /*0ea0*/  FADD.FTZ R198, -R13.reuse, R198 ;  /* 0x000000c60dc67221 */ /* 0x040fe40000010100 */
[----:B------:R-:W-:Y:S02]  /*0eb0*/  FADD.FTZ R13, -R13, R199 ;  /* 0x000000c70d0d7221 */ /* 0x000fe40000010100 */
[----:B------:R-:W2:Y:S01]  /*0ec0*/  LDL R199, [R1+0x34] ;  /* 0x0000340001c77983 */ /* 0x000ea20000100800 */
[----:B------:R-:W-:-:S02]  /*0ed0*/  FMUL.FTZ R215, R3, R196 ;  /* 0x000000c403d77220 */ /* 0x000fc40000410000 */
[----:B------:R-:W-:-:S03]  /*0ee0*/  FMUL.FTZ R197, R3, R197 ;  /* 0x000000c503c57220 */ /* 0x000fc60000410000 */
[----:B------:R0:W-:Y:S04]  /*0ef0*/  STL [R1+0x10], R215 ;  /* 0x000010d701007387 */ /* 0x0001e80000100800 */
[----:B------:R1:W-:Y:S01]  /*0f00*/  STL [R1+0x4], R197 ;  /* 0x000004c501007387 */ /* 0x0003e20000100800 */
[----:B---3--:R-:W-:Y:S02]  /*0f10*/  FMUL.FTZ R243, R242, R200 ;  /* 0x000000c8f2f37220 */ /* 0x008fe40000410000 */
[----:B------:R-:W-:Y:S02]  /*0f20*/  FMUL.FTZ R222, R222, R201 ;  /* 0x000000c9dede7220 */ /* 0x000fe40000410000 */
[----:B------:R-:W-:Y:S02]  /*0f30*/  FADD.FTZ R19, R19, R243 ;  /* 0x000000f313137221 */ /* 0x000fe40000010000 */
[----:B------:R-:W-:-:S02]  /*0f40*/  FFMA.FTZ R196, R215, R243, R204 ;  /* 0x000000f3d7c47223 */ /* 0x000fc400000100cc */
[----:B------:R-:W-:Y:S02]  /*0f50*/  FMUL.FTZ R242, R3, R198 ;  /* 0x000000c603f27220 */ /* 0x000fe40000410000 */
[----:B----4-:R-:W-:Y:S02]  /*0f60*/  FMUL.FTZ R216, R216, R202 ;  /* 0x000000cad8d87220 */ /* 0x010fe40000410000 */
[----:B------:R-:W-:Y:S02]  /*0f70*/  FADD.FTZ R19, R19, R222 ;  /* 0x000000de13137221 */ /* 0x000fe40000010000 */
[----:B------:R-:W-:Y:S02]  /*0f80*/  FFMA.FTZ R196, R197, R222, R196 ;  /* 0x000000dec5c47223 */ /* 0x000fe400000100c4 */
[----:B------:R-:W-:Y:S02]  /*0f90*/  FFMA.FTZ R164, R200, R215, R164 ;  /* 0x000000d7c8a47223 */ /* 0x000fe400000100a4 */
[----:B0-----:R-:W-:-:S02]  /*0fa0*/  FMUL.FTZ R215, R3, R13 ;  /* 0x0000000d03d77220 */ /* 0x001fc40000410000 */
[----:B------:R-:W-:Y:S02]  /*0fb0*/  FADD.FTZ R19, R19, R216 ;  /* 0x000000d813137221 */ /* 0x000fe40000010000 */
[----:B------:R-:W-:Y:S01]  /*0fc0*/  FFMA.FTZ R196, R242, R216, R196 ;  /* 0x000000d8f2c47223 */ /* 0x000fe200000100c4 */
[----:B------:R-:W-:Y:S01]  /*0fd0*/  IADD3 R212, R212, 0x80, RZ ;  /* 0x00000080d4d47810 */ /* 0x000fe20007ffe0ff */
[----:B------:R-:W-:Y:S02]  /*0fe0*/  FADD.FTZ R160, R160, R200 ;  /* 0x000000c8a0a07221 */ /* 0x000fe40000010000 */
        /* <DEDUP_REMOVED lines=9> */
.L_x_10933:
[----:B-1----:R-:W-:Y:S05]  /*1080*/  BSYNC B0 ;  /* 0x0000000000007941 */ /* 0x002fea0003800000 */
.L_x_10932:
[----:B------:R-:W-:Y:S01]  /*1090*/  BSSY B0, `(.L_x_10934) ;  /* 0x000002f000007945 */ /* 0x000fe20003800000 */
[----:B------:R-:W-:Y:S05]  /*10a0*/  @!P0 BRA `(.L_x_10935) ;  /* 0x000002d000008947 */ /* 0x000fea0003800000 */
[----:B------:R-:W-:Y:S01]  /*10b0*/  ISETP.NE.U32.AND P5, PT, RZ, c[0x0][0x218], PT ;  /* 0x00008600ff007a0c */ /* 0x000fe20003fa5070 */
[----:B------:R-:W0:Y:S03]  /*10c0*/  LDC.U8 R198, c[0x0][0x1f0] ;  /* 0x00007c00ffc67b82 */ /* 0x000e260000000000 */
[----:B------:R-:W-:-:S13]  /*10d0*/  ISETP.NE.AND.EX P5, PT, RZ, c[0x0][0x21c], PT, P5 ;  /* 0x00008700ff007a0c */ /* 0x000fda0003fa5350 */
[----:B------:R-:W-:-:S04]  /*10e0*/  @P5 LEA R196, P6, R212, c[0x0][0x218], 0x4 ;  /* 0x00008600d4c45a11 */ /* 0x000fc800078c20ff */
[----:B------:R-:W-:-:S05]  /*10f0*/  @P5 LEA.HI.X R197, R212, c[0x0][0x21c], RZ, 0x4, P6 ;  /* 0x00008700d4c55a11 */ /* 0x000fca00030f24ff */
[----:B------:R1:W5:Y:S01]  /*1100*/  @P5 LDG.E.128 R168, [R196.64] ;  /* 0x00000004c4a85981 */ /* 0x000362000c1e1d00 */
[----:B------:R-:W-:Y:S01]  /*1110*/  HFMA2.MMA R200, -RZ, RZ, 0, 9.5367431640625e-07 ;  /* 0x00000010ffc87435 */ /* 0x000fe200000001ff */
[----:B-1----:R-:W-:-:S09]  /*1120*/  LEA R196, P5, R212, c[0x0][0x188], 0x4 ;  /* 0x00006200d4c47a11 */ /* 0x002fd200078a20ff */
[C---:B------:R-:W-:Y:S01]  /*1130*/  IMAD.WIDE.U32 R200, R212.reuse, R200, c[0x0][0x208] ;  /* 0x00008200d4c87625 */ /* 0x040fe200078e00c8 */
[----:B------:R-:W-:Y:S02]  /*1140*/  LEA.HI.X R197, R212, c[0x0][0x18c], RZ, 0x4, P5 ;  /* 0x00006300d4c57a11 */ /* 0x000fe400028f24ff */
[----:B0-----:R-:W-:-:S03]  /*1150*/  ISETP.NE.AND P5, PT, R198, RZ, PT ;  /* 0x000000ffc600720c */ /* 0x001fc60003fa5270 */
[----:B------:R-:W2:Y:S01]  /*1160*/  LDG.E.128 R200, [R200.64] ;  /* 0x00000004c8c87981 */ /* 0x000ea2000c1e1d00 */
[----:B-----5:R-:W-:-:S03]  /*1170*/  FSEL R14, R205, RZ, !P5 ;  /* 0x000000ffcd0e7208 */ /* 0x020fc60006800000 */
[----:B------:R-:W3:Y:S01]  /*1180*/  LDG.E.128 R196, [R196.64] ;  /* 0x00000004c4c47981 */ /* 0x000ee2000c1e1d00 */
[----:B------:R-:W-:Y:S01]  /*1190*/  IADD3 R212, R212, 0x80, RZ ;  /* 0x00000080d4d47810 */ /* 0x000fe20007ffe0ff */
[C---:B---3--:R-:W-:Y:S02]  /*11a0*/  FADD.FTZ R196, -R14.reuse, R196 ;  /* 0x000000c40ec47221 */ /* 0x048fe40000010100 */
[----:B------:R-:W-:Y:S02]  /*11b0*/  FADD.FTZ R197, -R14, R197 ;  /* 0x000000c50ec57221 */ /* 0x000fe40000010100 */
[C---:B------:R-:W-:Y:S02]  /*11c0*/  FMUL.FTZ R213, R3.reuse, R196 ;  /* 0x000000c403d57220 */ /* 0x040fe40000410000 */
[----:B------:R-:W-:-:S03]  /*11d0*/  FMUL.FTZ R197, R3, R197 ;  /* 0x000000c503c57220 */ /* 0x000fc60000410000 */
[----:B------:R0:W-:Y:S04]  /*11e0*/  STL [R1+0x8], R213 ;  /* 0x000008d501007387 */ /* 0x0001e80000100800 */
[----:B------:R1:W-:Y:S01]  /*11f0*/  STL [R1], R197 ;  /* 0x000000c501007387 */ /* 0x0003e20000100800 */
[----:B--2---:R-:W-:Y:S02]  /*1200*/  FMUL.FTZ R241, R20, R200 ;  /* 0x000000c814f17220 */ /* 0x004fe40000410000 */
        /* <DEDUP_REMOVED lines=9> */
[----:B------:R-:W-:Y:S02]  /*12a0*/  FFMA.FTZ R68, R200, R213, R68 ;  /* 0x000000d5c8447223 */ /* 0x000fe40000010044 */
[----:B0-----:R-:W-:Y:S02]  /*12b0*/  FMUL.FTZ R213, R3, R14 ;  /* 0x0000000e03d57220 */ /* 0x001fe40000410000 */
[----:B------:R-:W-:Y:S02]  /*12c0*/  FMUL.FTZ R14, R23, R203 ;  /* 0x000000cb170e7220 */ /* 0x000fe40000410000 */
        /* <DEDUP_REMOVED lines=11> */
.L_x_10935:
[----:B-1----:R-:W-:Y:S05]  /*1380*/  BSYNC B0 ;  /* 0x0000000000007941 */ /* 0x002fea0003800000 */
.L_x_10934:
[----:B------:R-:W-:Y:S01]  /*1390*/  BSSY B0, `(.L_x_10936) ;  /* 0x000002d000007945 */ /* 0x000fe20003800000 */
[----:B------:R-:W-:Y:S05]  /*13a0*/  @!P1 BRA `(.L_x_10937) ;  /* 0x000002b000009947 */ /* 0x000fea0003800000 */
[----:B------:R-:W-:Y:S01]  /*13b0*/  ISETP.NE.U32.AND P5, PT, RZ, c[0x0][0x218], PT ;  /* 0x00008600ff007a0c */ /* 0x000fe20003fa5070 */
[----:B------:R-:W0:Y:S03]  /*13c0*/  LDC.U8 R198, c[0x0][0x1f0] ;  /* 0x00007c00ffc67b82 */ /* 0x000e260000000000 */
[----:B------:R-:W-:Y:S01]  /*13d0*/  ISETP.NE.AND.EX P5, PT, RZ, c[0x0][0x21c], PT, P5 ;  /* 0x00008700ff007a0c */ /* 0x000fe20003fa5350 */
[----:B------:R-:W-:-:S12]  /*13e0*/  HFMA2.MMA R200, -RZ, RZ, 0, 9.5367431640625e-07 ;  /* 0x00000010ffc87435 */ /* 0x000fd800000001ff */
[----:B------:R-:W-:-:S04]  /*13f0*/  @P5 LEA R196, P6, R212, c[0x0][0x218], 0x4 ;  /* 0x00008600d4c45a11 */ /* 0x000fc800078c20ff */
[----:B------:R-:W-:-:S05]  /*1400*/  @P5 LEA.HI.X R197, R212, c[0x0][0x21c], RZ, 0x4, P6 ;  /* 0x00008700d4c55a11 */ /* 0x000fca00030f24ff */
[----:B------:R1:W5:Y:S01]  /*1410*/  @P5 LDG.E.128 R172, [R196.64] ;  /* 0x00000004c4ac5981 */ /* 0x000362000c1e1d00 */
[----:B------:R-:W-:-:S06]  /*1420*/  IMAD.WIDE.U32 R200, R212, R200, c[0x0][0x208] ;  /* 0x00008200d4c87625 */ /* 0x000fcc00078e00c8 */
[----:B------:R-:W2:Y:S01]  /*1430*/  LDG.E.128 R200, [R200.64] ;  /* 0x00000004c8c87981 */ /* 0x000ea2000c1e1d00 */
[----:B-1----:R-:W-:-:S04]  /*1440*/  LEA R196, P5, R212, c[0x0][0x188], 0x4 ;  /* 0x00006200d4c47a11 */ /* 0x002fc800078a20ff */
[----:B------:R-:W-:Y:S02]  /*1450*/  LEA.HI.X R197, R212, c[0x0][0x18c], RZ, 0x4, P5 ;  /* 0x00006300d4c57a11 */ /* 0x000fe400028f24ff */
[----:B0-----:R-:W-:-:S04]  /*1460*/  ISETP.NE.AND P5, PT, R198, RZ, PT ;  /* 0x000000ffc600720c */ /* 0x001fc80003fa5270 */
[----:B------:R-:W3:Y:S01]  /*1470*/  LDG.E.128 R196, [R196.64] ;  /* 0x00000004c4c47981 */ /* 0x000ee2000c1e1d00 */
[----:B-----5:R-:W-:Y:S02]  /*1480*/  FSEL R15, R205, RZ, !P5 ;  /* 0x000000ffcd0f7208 */ /* 0x020fe40006800000 */
[----:B------:R-:W-:Y:S01]  /*1490*/  IADD3 R212, R212, 0x80, RZ ;  /* 0x00000080d4d47810 */ /* 0x000fe20007ffe0ff */
[----:B--2---:R-:W-:Y:S02]  /*14a0*/  FMUL.FTZ R239, R24, R200 ;  /* 0x000000c818ef7220 */ /* 0x004fe40000410000 */
[----:B------:R-:W-:Y:S02]  /*14b0*/  FMUL.FTZ R220, R25, R201 ;  /* 0x000000c919dc7220 */ /* 0x000fe40000410000 */
[----:B------:R-:W-:Y:S02]  /*14c0*/  FADD.FTZ R19, R19, R239 ;  /* 0x000000ef13137221 */ /* 0x000fe40000010000 */
[----:B---3--:R-:W-:-:S02]  /*14d0*/  FADD.FTZ R196, -R15, R196 ;  /* 0x000000c40fc47221 */ /* 0x008fc40000010100 */
[----:B------:R-:W-:Y:S02]  /*14e0*/  FADD.FTZ R197, -R15, R197 ;  /* 0x000000c50fc57221 */ /* 0x000fe40000010100 */
[----:B------:R-:W-:Y:S02]  /*14f0*/  FMUL.FTZ R252, R3, R196 ;  /* 0x000000c403fc7220 */ /* 0x000fe40000410000 */
[----:B------:R-:W-:Y:S02]  /*1500*/  FADD.FTZ R198, -R15, R198 ;  /* 0x000000c60fc67221 */ /* 0x000fe40000010100 */
[----:B------:R-:W-:Y:S02]  /*1510*/  FMUL.FTZ R251, R3, R197 ;  /* 0x000000c503fb7220 */ /* 0x000fe40000410000 */
        /* <DEDUP_REMOVED lines=20> */
.L_x_10937:
[----:B------:R-:W-:Y:S05]  /*1660*/  BSYNC B0 ;  /* 0x0000000000007941 */ /* 0x000fea0003800000 */
.L_x_10936:
        /* <DEDUP_REMOVED lines=21> */
[C---:B------:R-:W-:Y:S02]  /*17c0*/  FADD.FTZ R197, -R16.reuse, R197 ;  /* 0x000000c510c57221 */ /* 0x040fe40000010100 */
[C---:B------:R-:W-:Y:S02]  /*17d0*/  FMUL.FTZ R250, R3.reuse, R196 ;  /* 0x000000c403fa7220 */ /* 0x040fe40000410000 */
        /* <DEDUP_REMOVED lines=22> */
.L_x_10939:
[----:B------:R-:W-:Y:S05]  /*1940*/  BSYNC B0 ;  /* 0x0000000000007941 */ /* 0x000fea0003800000 */
.L_x_10938:
        /* <DEDUP_REMOVED lines=45> */
.L_x_10941:
[----:B------:R-:W-:Y:S05]  /*1c20*/  BSYNC B0 ;  /* 0x0000000000007941 */ /* 0x000fea0003800000 */
.L_x_10940:
        /* <DEDUP_REMOVED lines=14> */
[----:B------:R-:W-:-:S05]  /*1d10*/  IMAD.WIDE.U32 R6, R212, R6, c[0x0][0x208] ;  /* 0x00008200d4067625 */ /* 0x000fca00078e0006 */
[----:B0-----:R0:W3:Y:S01]  /*1d20*/  LDG.E.128 R196, [R6.64] ;  /* 0x0000000406c47981 */ /* 0x0010e2000c1e1d00 */
[----:B------:R-:W-:Y:S01]  /*1d30*/  IADD3 R212, R212, 0x80, RZ ;  /* 0x00000080d4d47810 */ /* 0x000fe20007ffe0ff */
[C---:B--2---:R-:W-:Y:S02]  /*1d40*/  FADD.FTZ R200, -R18.reuse, R200 ;  /* 0x000000c812c87221 */ /* 0x044fe40000010100 */
[C---:B0-----:R-:W-:Y:S02]  /*1d50*/  FADD.FTZ R7, -R18.reuse, R201 ;  /* 0x000000c912077221 */ /* 0x041fe40000010100 */
[C---:B------:R-:W-:Y:S02]  /*1d60*/  FMUL.FTZ R246, R3.reuse, R200 ;  /* 0x000000c803f67220 */ /* 0x040fe40000410000 */
[----:B------:R-:W-:Y:S02]  /*1d70*/  FMUL.FTZ R245, R3, R7 ;  /* 0x0000000703f57220 */ /* 0x000fe40000410000 */
[----:B------:R-:W-:-:S02]  /*1d80*/  FADD.FTZ R6, -R18, R202 ;  /* 0x000000ca12067221 */ /* 0x000fc40000010100 */
[----:B---3--:R-:W-:Y:S02]  /*1d90*/  FMUL.FTZ R233, R48, R196 ;  /* 0x000000c430e97220 */ /* 0x008fe40000410000 */
        /* <DEDUP_REMOVED lines=22> */
.L_x_10943:
[----:B------:R-:W-:Y:S05]  /*1f00*/  BSYNC B0 ;  /* 0x0000000000007941 */ /* 0x000fea0003800000 */
.L_x_10942:
        /* <DEDUP_REMOVED lines=9> */
[----:B0-----:R-:W-:-:S04]  /*1fa0*/  ISETP.NE.AND P5, PT, R196, RZ, PT ;  /* 0x000000ffc400720c */ /* 0x001fc80003fa5270 */
[----:B-----5:R-:W-:Y:S02]  /*1fb0*/  FSEL R205, R205, RZ, !P5 ;  /* 0x000000ffcdcd7208 */ /* 0x020fe40006800000 */
[----:B------:R-:W-:Y:S01]  /*1fc0*/  LEA R196, P5, R212, c[0x0][0x188], 0x4 ;  /* 0x00006200d4c47a11 */ /* 0x000fe200078a20ff */
[----:B-1----:R-:W-:-:S03]  /*1fd0*/  HFMA2.MMA R8, -RZ, RZ, 0, 9.5367431640625e-07 ;  /* 0x00000010ff087435 */ /* 0x002fc600000001ff */
[----:B------:R-:W-:-:S05]  /*1fe0*/  LEA.HI.X R197, R212, c[0x0][0x18c], RZ, 0x4, P5 ;  /* 0x00006300d4c57a11 */ /* 0x000fca00028f24ff */
[----:B------:R0:W2:Y:S02]  /*1ff0*/  LDG.E.128 R200, [R196.64] ;  /* 0x00000004c4c87981 */ /* 0x0000a4000c1e1d00 */
[----:B------:R-:W-:-:S05]  /*2000*/  IMAD.WIDE.U32 R8, R212, R8, c[0x0][0x208] ;  /* 0x00008200d4087625 */ /* 0x000fca00078e0008 */
[----:B0-----:R0:W3:Y:S01]  /*2010*/  LDG.E.128 R196, [R8.64] ;  /* 0x0000000408c47981 */ /* 0x0010e2000c1e1d00 */
[----:B--2---:R-:W-:-:S04]  /*2020*/  FADD.FTZ R200, -R205, R200 ;  /* 0x000000c8cdc87221 */ /* 0x004fc80000010100 */
[----:B------:R-:W-:Y:S02]  /*2030*/  FMUL.FTZ R212, R3, R200 ;  /* 0x000000c803d47220 */ /* 0x000fe40000410000 */
[----:B0-----:R-:W-:-:S03]  /*2040*/  FADD.FTZ R9, -R205, R202 ;  /* 0x000000cacd097221 */ /* 0x001fc60000010100 */
[----:B------:R0:W-:Y:S01]  /*2050*/  STL [R1+0xc], R212 ;  /* 0x00000cd401007387 */ /* 0x0001e20000100800 */
[----:B---3--:R-:W-:Y:S02]  /*2060*/  FMUL.FTZ R228, R60, R196 ;  /* 0x000000c43ce47220 */ /* 0x008fe40000410000 */
[----:B------:R-:W-:Y:S02]  /*2070*/  FADD.FTZ R201, -R205, R201 ;  /* 0x000000c9cdc97221 */ /* 0x000fe40000010100 */
[----:B------:R-:W-:Y:S02]  /*2080*/  FMUL.FTZ R226, R3, R9 ;  /* 0x0000000903e27220 */ /* 0x000fe40000410000 */
[----:B------:R-:W-:Y:S02]  /*2090*/  FADD.FTZ R9, R19, R228 ;  /* 0x000000e413097221 */ /* 0x000fe40000010000 */
[----:B------:R-:W-:Y:S02]  /*20a0*/  FMUL.FTZ R244, R3, R201 ;  /* 0x000000c903f47220 */ /* 0x000fe40000410000 */
[----:B------:R-:W-:-:S02]  /*20b0*/  FMUL.FTZ R224, R61, R197 ;  /* 0x000000c53de07220 */ /* 0x000fc40000410000 */
[----:B------:R-:W-:Y:S02]  /*20c0*/  FFMA.FTZ R19, R212, R228, R204 ;  /* 0x000000e4d4137223 */ /* 0x000fe400000100cc */
        /* <DEDUP_REMOVED lines=18> */
.L_x_10945:
[----:B0-----:R-:W-:Y:S05]  /*21f0*/  BSYNC B0 ;  /* 0x0000000000007941 */ /* 0x001fea0003800000 */
.L_x_10944:
[----:B------:R-:W2:Y:S04]  /*2200*/  LDL R197, [R1+0x14] ;  /* 0x0000140001c57983 */ /* 0x000ea80000100800 */
[----:B------:R-:W0:Y:S02]  /*2210*/  S2R R196, SR_TID.X ;  /* 0x0000000000c47919 */ /* 0x000e240000002100 */
[----:B0-----:R-:W-:-:S04]  /*2220*/  SHF.R.U32.HI R202, RZ, 0x5, R196 ;  /* 0x00000005ffca7819 */ /* 0x001fc800000116c4 */
[----:B------:R-:W-:Y:S02]  /*2230*/  LOP3.LUT R200, R202, 0x7fffffc, RZ, 0xc0, !PT ;  /* 0x07fffffccac87812 */ /* 0x000fe400078ec0ff */
[----:B--2---:R-:W-:-:S13]  /*2240*/  LOP3.LUT P5, RZ, R197, 0xff, RZ, 0xc0, !PT ;  /* 0x000000ffc5ff7812 */ /* 0x004fda00078ac0ff */
[----:B------:R-:W-:Y:S02]  /*2250*/  @!P5 IADD3 R200, R200, 0x4, RZ ;  /* 0x00000004c8c8d810 */ /* 0x000fe40007ffe0ff */
[----:B------:R-:W-:Y:S01]  /*2260*/  LOP3.LUT P5, RZ, R196, 0x1f, RZ, 0xc0, !PT ;  /* 0x0000001fc4ff7812 */ /* 0x000fe200078ac0ff */
[----:B------:R-:W-:Y:S10]  /*2270*/  BRA.DIV ~URZ, `(.L_x_10946) ;  /* 0x000023227f007947 */ /* 0x000ff4000b800000 */
[----:B------:R0:W1:Y:S02]  /*2280*/  SHFL.DOWN PT, R199, R19, 0x10, 0x1f ;  /* 0x0a001f0013c77f89 */ /* 0x00006400000e0000 */
.L_x_10965:
[----:B------:R-:W-:Y:S05]  /*2290*/  BRA.DIV ~URZ, `(.L_x_10947) ;  /* 0x000023827f007947 */ /* 0x000fea000b800000 */
[----:B01----:R-:W-:Y:S01]  /*22a0*/  FADD.FTZ R19, R199, R19 ;  /* 0x00000013c7137221 */ /* 0x003fe20000010000 */
[----:B------:R-:W0:Y:S04]  /*22b0*/  SHFL.DOWN PT, R196, R204, 0x10, 0x1f ;  /* 0x0a001f00ccc47f89 */ /* 0x000e2800000e0000 */
[----:B------:R-:W1:Y:S01]  /*22c0*/  SHFL.DOWN PT, R197, R19, 0x8, 0x1f ;  /* 0x09001f0013c57f89 */ /* 0x000e6200000e0000 */
[----:B0-----:R-:W-:Y:S02]  /*22d0*/  FADD.FTZ R196, R196, R204 ;  /* 0x000000ccc4c47221 */ /* 0x001fe40000010000 */
[----:B-1----:R-:W-:-:S03]  /*22e0*/  FADD.FTZ R19, R197, R19 ;  /* 0x00000013c5137221 */ /* 0x002fc60000010000 */
        /* <DEDUP_REMOVED lines=9> */
[----:B------:R1:W2:Y:S01]  /*2380*/  SHFL.DOWN PT, R199, R201, 0x1, 0x1f ;  /* 0x08201f00c9c77f89 */ /* 0x0002a200000e0000 */
[----:B0-----:R-:W-:-:S05]  /*2390*/  FADD.FTZ R19, R196, R19 ;  /* 0x00000013c4137221 */ /* 0x001fca0000010000 */
[----:B------:R1:W0:Y:S02]  /*23a0*/  SHFL.DOWN PT, R197, R19, 0x1, 0x1f ;  /* 0x08201f0013c57f89 */ /* 0x00022400000e0000 */
.L_x_10966:
[----:B0-2---:R-:W-:Y:S01]  /*23b0*/  FADD.FTZ R197, R197, R19 ;  /* 0x00000013c5c57221 */ /* 0x005fe20000010000 */
[----:B-1----:R-:W-:Y:S01]  /*23c0*/  @!P5 LOP3.LUT R19, R202, 0x3, RZ, 0xc0, !PT ;  /* 0x00000003ca13d812 */ /* 0x002fe200078ec0ff */
[----:B------:R-:W-:Y:S01]  /*23d0*/  FADD.FTZ R196, R199, R201 ;  /* 0x000000c9c7c47221 */ /* 0x000fe20000010000 */
[----:B------:R-:W-:Y:S01]  /*23e0*/  WARPSYNC 0xffffffff ;  /* 0xffffffff00007948 */ /* 0x000fe20003800000 */
[----:B------:R-:W0:Y:S01]  /*23f0*/  LDC.U8 R212, c[0x0][0x1f0] ;  /* 0x00007c00ffd47b82 */ /* 0x000e220000000000 */
[----:B------:R-:W-:Y:S01]  /*2400*/  @!P5 IADD3 R19, R200, R19, RZ ;  /* 0x00000013c813d210 */ /* 0x000fe20007ffe0ff */
[----:B------:R-:W-:Y:S01]  /*2410*/  BSSY B0, `(.L_x_10948) ;  /* 0x0000045000007945 */ /* 0x000fe20003800000 */
[----:B------:R-:W-:-:S03]  /*2420*/  LOP3.LUT P6, RZ, R4, 0xffffff80, RZ, 0xc0, !PT ;  /* 0xffffff8004ff7812 */ /* 0x000fc600078cc0ff */
[----:B------:R-:W-:Y:S04]  /*2430*/  @!P5 STS.64 [R19.X8+0x4000], R196 ;  /* 0x004000c41300d388 */ /* 0x000fe80000008a00 */
[----:B------:R-:W-:Y:S06]  /*2440*/  BAR.SYNC.DEFER_BLOCKING 0x0 ;  /* 0x0000000000007b1d */ /* 0x000fec0000010000 */
[----:B------:R-:W1:Y:S02]  /*2450*/  LDS.128 R196, [R200.X8+0x4000] ;  /* 0x00400000c8c47984 */ /* 0x000e640000008c00 */
        /* <DEDUP_REMOVED lines=24> */
[----:B------:R-:W-:-:S04]  /*25e0*/  @P5 FADD.FTZ R201, R152, R201 ;  /* 0x000000c998c95221 */ /* 0x000fc80000010000 */
[C---:B------:R-:W-:Y:S01]  /*25f0*/  FMUL.FTZ R203, R201.reuse, R2 ;  /* 0x00000002c9cb7220 */ /* 0x040fe20000410000 */
[----:B------:R-:W-:-:S03]  /*2600*/  SEL R192, R201, R192, P6 ;  /* 0x000000c0c9c07207 */ /* 0x000fc60003000000 */
[----:B--2---:R-:W-:Y:S02]  /*2610*/  FFMA.FTZ R120, R203, R196, R120 ;  /* 0x000000c4cb787223 */ /* 0x004fe40000010078 */
[----:B------:R-:W-:-:S04]  /*2620*/  FFMA.FTZ R196, R225, R200, R202 ;  /* 0x000000c8e1c47223 */ /* 0x000fc800000100ca */
[----:B------:R-:W-:-:S04]  /*2630*/  FADD.FTZ R196, R231, -R196 ;  /* 0x800000c4e7c47221 */ /* 0x000fc80000010000 */
[----:B------:R-:W-:-:S04]  /*2640*/  FMUL.FTZ R196, R3, R196 ;  /* 0x000000c403c47220 */ /* 0x000fc80000410000 */
[----:B------:R-:W-:-:S04]  /*2650*/  @P5 FADD.FTZ R196, R153, R196 ;  /* 0x000000c499c45221 */ /* 0x000fc80000010000 */
[C---:B------:R-:W-:Y:S01]  /*2660*/  FMUL.FTZ R204, R196.reuse, R2 ;  /* 0x00000002c4cc7220 */ /* 0x040fe20000410000 */
[----:B------:R-:W-:Y:S01]  /*2670*/  SEL R193, R196, R193, P6 ;  /* 0x000000c1c4c17207 */ /* 0x000fe20003000000 */
[----:B------:R-:W-:Y:S02]  /*2680*/  FFMA.FTZ R196, R12, R200, R202 ;  /* 0x000000c80cc47223 */ /* 0x000fe400000100ca */
[----:B------:R-:W-:Y:S02]  /*2690*/  FFMA.FTZ R121, R197, R204, R121 ;  /* 0x000000ccc5797223 */ /* 0x000fe40000010079 */
[----:B------:R-:W-:-:S04]  /*26a0*/  FADD.FTZ R196, R230, -R196 ;  /* 0x800000c4e6c47221 */ /* 0x000fc80000010000 */
[----:B------:R-:W-:-:S04]  /*26b0*/  FMUL.FTZ R196, R3, R196 ;  /* 0x000000c403c47220 */ /* 0x000fc80000410000 */
[----:B------:R-:W-:-:S04]  /*26c0*/  @P5 FADD.FTZ R196, R154, R196 ;  /* 0x000000c49ac45221 */ /* 0x000fc80000010000 */
[C---:B------:R-:W-:Y:S01]  /*26d0*/  FMUL.FTZ R201, R196.reuse, R2 ;  /* 0x00000002c4c97220 */ /* 0x040fe20000410000 */
[----:B------:R-:W-:Y:S01]  /*26e0*/  SEL R194, R196, R194, P6 ;  /* 0x000000c2c4c27207 */ /* 0x000fe20003000000 */
[----:B------:R-:W-:Y:S02]  /*26f0*/  FFMA.FTZ R196, R229, R200, R202 ;  /* 0x000000c8e5c47223 */ /* 0x000fe400000100ca */
[----:B------:R-:W-:Y:S01]  /*2700*/  FFMA.FTZ R122, R198, R201, R122 ;  /* 0x000000c9c67a7223 */ /* 0x000fe2000001007a */
[----:B------:R-:W2:Y:S01]  /*2710*/  LDL R202, [R1+0x50] ;  /* 0x0000500001ca7983 */ /* 0x000ea20000100800 */
[----:B------:R-:W-:-:S04]  /*2720*/  FADD.FTZ R196, R227, -R196 ;  /* 0x800000c4e3c47221 */ /* 0x000fc80000010000 */
[----:B------:R-:W-:-:S04]  /*2730*/  FMUL.FTZ R198, R3, R196 ;  /* 0x000000c403c67220 */ /* 0x000fc80000410000 */
[----:B------:R-:W-:Y:S01]  /*2740*/  @P5 FADD.FTZ R198, R155, R198 ;  /* 0x000000c69bc65221 */ /* 0x000fe20000010000 */
[----:B------:R-:W-:-:S04]  /*2750*/  ISETP.NE.U32.AND P5, PT, RZ, c[0x0][0x258], PT ;  /* 0x00009600ff007a0c */ /* 0x000fc80003fa5070 */
[----:B------:R-:W-:Y:S02]  /*2760*/  ISETP.NE.AND.EX P5, PT, RZ, c[0x0][0x25c], PT, P5 ;  /* 0x00009700ff007a0c */ /* 0x000fe40003fa5350 */
[C---:B------:R-:W-:Y:S01]  /*2770*/  SEL R195, R198.reuse, R195, P6 ;  /* 0x000000c3c6c37207 */ /* 0x040fe20003000000 */
[----:B------:R-:W-:-:S04]  /*2780*/  FMUL.FTZ R198, R198, R2 ;  /* 0x00000002c6c67220 */ /* 0x000fc80000410000 */
[----:B------:R-:W-:Y:S02]  /*2790*/  FFMA.FTZ R123, R199, R198, R123 ;  /* 0x000000c6c77b7223 */ /* 0x000fe4000001007b */
[----:B------:R-:W3:Y:S04]  /*27a0*/  LDL R199, [R1+0x54] ;  /* 0x0000540001c77983 */ /* 0x000ee80000100800 */
[----:B------:R-:W-:-:S05]  /*27b0*/  @P5 IMAD.WIDE.U32 R196, R10, R205, c[0x0][0x258] ;  /* 0x000096000ac45625 */ /* 0x000fca00078e00cd */
[----:B------:R0:W-:Y:S04]  /*27c0*/  @P5 STG.E.128 [R196.64], R192 ;  /* 0x000000c0c4005986 */ /* 0x0001e8000c101d04 */
[----:B0-----:R-:W4:Y:S04]  /*27d0*/  LDL R196, [R1+0x48] ;  /* 0x0000480001c47983 */ /* 0x001f280000100800 */
[----:B------:R-:W4:Y:S01]  /*27e0*/  LDL R197, [R1+0x4c] ;  /* 0x00004c0001c57983 */ /* 0x000f220000100800 */
[----:B---3--:R-:W-:Y:S02]  /*27f0*/  FMUL.FTZ R199, R199, R198 ;  /* 0x000000c6c7c77220 */ /* 0x008fe40000410000 */
[----:B--2---:R-:W-:-:S02]  /*2800*/  FMUL.FTZ R198, R202, R201 ;  /* 0x000000c9cac67220 */ /* 0x004fc40000410000 */
[----:B----4-:R-:W-:Y:S02]  /*2810*/  FMUL.FTZ R196, R196, R203 ;  /* 0x000000cbc4c47220 */ /* 0x010fe40000410000 */
[----:B------:R-:W-:-:S04]  /*2820*/  IMAD.WIDE.U32 R202, R10, R205, c[0x0][0x248] ;  /* 0x000092000aca7625 */ /* 0x000fc800078e00cd */
[----:B------:R-:W-:-:S05]  /*2830*/  FMUL.FTZ R197, R197, R204 ;  /* 0x000000ccc5c57220 */ /* 0x000fca0000410000 */
[----:B------:R0:W-:Y:S01]  /*2840*/  STG.E.128 [R202.64], R196 ;  /* 0x000000c4ca007986 */ /* 0x0001e2000c101d04 */
[----:B------:R-:W-:-:S03]  /*2850*/  IADD3 R10, R10, 0x80, RZ ;  /* 0x000000800a0a7810 */ /* 0x000fc60007ffe0ff */
.L_x_10949:
[----:B0-----:R-:W-:Y:S05]  /*2860*/  BSYNC B0 ;  /* 0x0000000000007941 */ /* 0x001fea0003800000 */
.L_x_10948:
[----:B------:R-:W-:Y:S01]  /*2870*/  ISETP.GE.U32.AND P5, PT, R4, 0x100, PT ;  /* 0x000001000400780c */ /* 0x000fe20003fa6070 */
[----:B------:R-:W-:-:S12]  /*2880*/  BSSY B0, `(.L_x_10950) ;  /* 0x000003a000007945 */ /* 0x000fd80003800000 */
[----:B------:R-:W-:Y:S05]  /*2890*/  @!P5 BRA `(.L_x_10951) ;  /* 0x000003800000d947 */ /* 0x000fea0003800000 */
[----:B------:R-:W2:Y:S04]  /*28a0*/  LDL R198, [R1+0x10] ;  /* 0x0000100001c67983 */ /* 0x000ea80000100800 */
[----:B------:R-:W3:Y:S01]  /*28b0*/  LDL R197, [R1+0x4] ;  /* 0x0000040001c57983 */ /* 0x000ee20000100800 */
[----:B------:R-:W-:-:S04]  /*28c0*/  ISETP.NE.AND P5, PT, R212, RZ, PT ;  /* 0x000000ffd400720c */ /* 0x000fc80003fa5270 */
[----:B------:R-:W-:Y:S02]  /*28d0*/  FSEL R196, R19, RZ, !P5 ;  /* 0x000000ff13c47208 */ /* 0x000fe40006800000 */
[----:B------:R-:W-:-:S04]  /*28e0*/  ISETP.NE.U32.AND P5, PT, RZ, c[0x0][0x218], PT ;  /* 0x00008600ff007a0c */ /* 0x000fc80003fa5070 */
[----:B------:R-:W-:Y:S01]  /*28f0*/  ISETP.NE.AND.EX P5, PT, RZ, c[0x0][0x21c], PT, P5 ;  /* 0x00008700ff007a0c */ /* 0x000fe20003fa5350 */
[-CC-:B--2---:R-:W-:Y:S02]  /*2900*/  FFMA.FTZ R199, R198, R200.reuse, R196.reuse ;  /* 0x000000c8c6c77223 */ /* 0x184fe400000100c4 */
[-CC-:B---3--:R-:W-:Y:S02]  /*2910*/  FFMA.FTZ R198, R197, R200.reuse, R196.reuse ;  /* 0x000000c8c5c67223 */ /* 0x188fe400000100c4 */
[-CC-:B------:R-:W-:Y:S02]  /*2920*/  FFMA.FTZ R197, R242, R200.reuse, R196.reuse ;  /* 0x000000c8f2c57223 */ /* 0x180fe400000100c4 */
[----:B------:R-:W-:Y:S02]  /*2930*/  FFMA.FTZ R196, R215, R200, R196 ;  /* 0x000000c8d7c47223 */ /* 0x000fe400000100c4 */
[----:B------:R-:W-:Y:S02]  /*2940*/  FADD.FTZ R197, R216, -R197 ;  /* 0x800000c5d8c57221 */ /* 0x000fe40000010000 */
[----:B------:R-:W-:-:S02]  /*2950*/  FADD.FTZ R196, R13, -R196 ;  /* 0x800000c40dc47221 */ /* 0x000fc40000010000 */
[C---:B-----5:R-:W-:Y:S02]  /*2960*/  FMUL.FTZ R202, R3.reuse, R197 ;  /* 0x000000c503ca7220 */ /* 0x060fe40000410000 */
[----:B------:R-:W-:Y:S01]  /*2970*/  FMUL.FTZ R204, R3, R196 ;  /* 0x000000c403cc7220 */ /* 0x000fe20000410000 */
[----:B------:R-:W-:Y:S01]  /*2980*/  MOV R196, 0x10 ;  /* 0x0000001000c47802 */ /* 0x000fe20000000f00 */
[----:B------:R-:W-:Y:S02]  /*2990*/  FADD.FTZ R199, R243, -R199 ;  /* 0x800000c7f3c77221 */ /* 0x000fe40000010000 */
[----:B------:R-:W-:Y:S02]  /*29a0*/  FADD.FTZ R198, R222, -R198 ;  /* 0x800000c6dec67221 */ /* 0x000fe40000010000 */
[----:B------:R-:W-:-:S04]  /*29b0*/  IMAD.WIDE.U32 R196, R10, R196, c[0x0][0x170] ;  /* 0x00005c000ac47625 */ /* 0x000fc800078e00c4 */
[C---:B------:R-:W-:Y:S02]  /*29c0*/  FMUL.FTZ R201, R3.reuse, R199 ;  /* 0x000000c703c97220 */ /* 0x040fe40000410000 */
[----:B------:R-:W-:Y:S02]  /*29d0*/  FMUL.FTZ R203, R3, R198 ;  /* 0x000000c603cb7220 */ /* 0x000fe40000410000 */
[----:B------:R-:W2:Y:S01]  /*29e0*/  LDG.E.128 R196, [R196.64] ;  /* 0x00000004c4c47981 */ /* 0x000ea2000c1e1d00 */
        /* <DEDUP_REMOVED lines=13> */
[----:B------:R-:W-:Y:S02]  /*2ac0*/  FMUL.FTZ R205, R203, R2 ;  /* 0x00000002cbcd7220 */ /* 0x000fe40000410000 */
[----:B--2---:R-:W-:-:S08]  /*2ad0*/  FFMA.FTZ R124, R201, R196, R124 ;  /* 0x000000c4c97c7223 */ /* 0x004fd0000001007c */
[----:B------:R-:W-:Y:S01]  /*2ae0*/  @P5 LEA R196, P6, R10, c[0x0][0x258], 0x4 ;  /* 0x000096000ac45a11 */ /* 0x000fe200078c20ff */
[----:B------:R-:W-:-:S03]  /*2af0*/  FFMA.FTZ R125, R197, R205, R125 ;  /* 0x000000cdc57d7223 */ /* 0x000fc6000001007d */
[----:B------:R-:W-:-:S05]  /*2b00*/  @P5 LEA.HI.X R197, R10, c[0x0][0x25c], RZ, 0x4, P6 ;  /* 0x000097000ac55a11 */ /* 0x000fca00030f24ff */
[----:B------:R0:W-:Y:S02]  /*2b10*/  @P5 STG.E.128 [R196.64], R192 ;  /* 0x000000c0c4005986 */ /* 0x0001e4000c101d04 */
[-C--:B0-----:R-:W-:Y:S02]  /*2b20*/  FMUL.FTZ R197, R204, R2.reuse ;  /* 0x00000002ccc57220 */ /* 0x081fe40000410000 */
[----:B------:R-:W-:Y:S01]  /*2b30*/  FMUL.FTZ R196, R202, R2 ;  /* 0x00000002cac47220 */ /* 0x000fe20000410000 */
[----:B------:R-:W2:Y:S01]  /*2b40*/  LDL R204, [R1+0x38] ;  /* 0x0000380001cc7983 */ /* 0x000ea20000100800 */
[----:B------:R-:W-:-:S03]  /*2b50*/  FFMA.FTZ R127, R199, R197, R127 ;  /* 0x000000c5c77f7223 */ /* 0x000fc6000001007f */
[----:B------:R-:W3:Y:S01]  /*2b60*/  LDL R199, [R1+0x44] ;  /* 0x0000440001c77983 */ /* 0x000ee20000100800 */
[----:B------:R-:W-:-:S03]  /*2b70*/  FFMA.FTZ R126, R198, R196, R126 ;  /* 0x000000c4c67e7223 */ /* 0x000fc6000001007e */
[----:B------:R-:W4:Y:S01]  /*2b80*/  LDL R198, [R1+0x40] ;  /* 0x0000400001c67983 */ /* 0x000f220000100800 */
[----:B---3--:R-:W-:-:S03]  /*2b90*/  FMUL.FTZ R199, R199, R197 ;  /* 0x000000c5c7c77220 */ /* 0x008fc60000410000 */
[----:B------:R-:W3:Y:S01]  /*2ba0*/  LDL R197, [R1+0x3c] ;  /* 0x00003c0001c57983 */ /* 0x000ee20000100800 */
[----:B------:R-:W-:Y:S01]  /*2bb0*/  LEA R202, P5, R10, c[0x0][0x248], 0x4 ;  /* 0x000092000aca7a11 */ /* 0x000fe200078a20ff */
[----:B----4-:R-:W-:Y:S02]  /*2bc0*/  FMUL.FTZ R198, R198, R196 ;  /* 0x000000c4c6c67220 */ /* 0x010fe40000410000 */
[----:B--2---:R-:W-:Y:S01]  /*2bd0*/  FMUL.FTZ R196, R204, R201 ;  /* 0x000000c9ccc47220 */ /* 0x004fe20000410000 */
[C---:B------:R-:W-:Y:S02]  /*2be0*/  LEA.HI.X R203, R10.reuse, c[0x0][0x24c], RZ, 0x4, P5 ;  /* 0x000093000acb7a11 */ /* 0x040fe400028f24ff */
[----:B------:R-:W-:Y:S01]  /*2bf0*/  IADD3 R10, R10, 0x80, RZ ;  /* 0x000000800a0a7810 */ /* 0x000fe20007ffe0ff */
[----:B---3--:R-:W-:-:S05]  /*2c00*/  FMUL.FTZ R197, R197, R205 ;  /* 0x000000cdc5c57220 */ /* 0x008fca0000410000 */
[----:B------:R0:W-:Y:S02]  /*2c10*/  STG.E.128 [R202.64], R196 ;  /* 0x000000c4ca007986 */ /* 0x0001e4000c101d04 */
.L_x_10951:
[----:B------:R-:W-:Y:S05]  /*2c20*/  BSYNC B0 ;  /* 0x0000000000007941 */ /* 0x000fea0003800000 */
.L_x_10950:
[----:B------:R-:W-:Y:S01]  /*2c30*/  BSSY B0, `(.L_x_10952) ;  /* 0x000003a000007945 */ /* 0x000fe20003800000 */
[----:B------:R-:W-:Y:S05]  /*2c40*/  @!P0 BRA `(.L_x_10953) ;  /* 0x0000038000008947 */ /* 0x000fea0003800000 */
[----:B0-----:R-:W2:Y:S04]  /*2c50*/  LDL R198, [R1+0x8] ;  /* 0x0000080001c67983 */ /* 0x001ea80000100800 */
[----:B------:R-:W3:Y:S01]  /*2c60*/  LDL R197, [R1] ;  /* 0x0000000001c57983 */ /* 0x000ee20000100800 */
        /* <DEDUP_REMOVED lines=12> */
[----:B------:R-:W-:Y:S01]  /*2d30*/  HFMA2.MMA R196, -RZ, RZ, 0, 9.5367431640625e-07 ;  /* 0x00000010ffc47435 */ /* 0x000fe200000001ff */
[----:B------:R-:W-:Y:S02]  /*2d40*/  FADD.FTZ R199, R241, -R199 ;  /* 0x800000c7f1c77221 */ /* 0x000fe40000010000 */
[----:B------:R-:W-:Y:S02]  /*2d50*/  FADD.FTZ R198, R221, -R198 ;  /* 0x800000c6ddc67221 */ /* 0x000fe40000010000 */
[C---:B------:R-:W-:Y:S02]  /*2d60*/  FMUL.FTZ R201, R3.reuse, R199 ;  /* 0x000000c703c97220 */ /* 0x040fe40000410000 */
[----:B------:R-:W-:-:S02]  /*2d70*/  FMUL.FTZ R203, R3, R198 ;  /* 0x000000c603cb7220 */ /* 0x000fc40000410000 */
[----:B------:R-:W-:Y:S02]  /*2d80*/  @P5 FADD.FTZ R201, R168, R201 ;  /* 0x000000c9a8c95221 */ /* 0x000fe40000010000 */
[----:B------:R-:W-:-:S04]  /*2d90*/  IMAD.WIDE.U32 R196, R10, R196, c[0x0][0x170] ;  /* 0x00005c000ac47625 */ /* 0x000fc800078e00c4 */
[----:B------:R-:W-:Y:S02]  /*2da0*/  @P5 FADD.FTZ R203, R169, R203 ;  /* 0x000000cba9cb5221 */ /* 0x000fe40000010000 */
[----:B------:R-:W2:Y:S01]  /*2db0*/  LDG.E.128 R196, [R196.64] ;  /* 0x00000004c4c47981 */ /* 0x000ea2000c1e1d00 */
        /* <DEDUP_REMOVED lines=33> */
.L_x_10953:
[----:B------:R-:W-:Y:S05]  /*2fd0*/  BSYNC B0 ;  /* 0x0000000000007941 */ /* 0x000fea0003800000 */
.L_x_10952:
        /* <DEDUP_REMOVED lines=42> */
[----:B------:R-:W-:Y:S01]  /*3280*/  LEA R202, P5, R10, c[0x0][0x248], 0x4 ;  /* 0x000092000aca7a11 */ /* 0x000fe200078a20ff */
[----:B------:R-:W-:Y:S02]  /*3290*/  FFMA.FTZ R134, R198, R196, R134 ;  /* 0x000000c4c6867223 */ /* 0x000fe40000010086 */
[-C--:B------:R-:W-:Y:S01]  /*32a0*/  FFMA.FTZ R135, R199, R197.reuse, R135 ;  /* 0x000000c5c7877223 */ /* 0x080fe20000010087 */
[----:B------:R-:W-:Y:S01]  /*32b0*/  LEA.HI.X R203, R10, c[0x0][0x24c], RZ, 0x4, P5 ;  /* 0x000093000acb7a11 */ /* 0x000fe200028f24ff */
[----:B------:R-:W-:-:S02]  /*32c0*/  FMUL.FTZ R199, R31, R197 ;  /* 0x000000c51fc77220 */ /* 0x000fc40000410000 */
[----:B------:R-:W-:Y:S02]  /*32d0*/  FMUL.FTZ R198, R30, R196 ;  /* 0x000000c41ec67220 */ /* 0x000fe40000410000 */
[----:B------:R-:W-:Y:S02]  /*32e0*/  FMUL.FTZ R197, R29, R205 ;  /* 0x000000cd1dc57220 */ /* 0x000fe40000410000 */
[----:B------:R-:W-:-:S05]  /*32f0*/  FMUL.FTZ R196, R28, R201 ;  /* 0x000000c91cc47220 */ /* 0x000fca0000410000 */
[----:B------:R0:W-:Y:S01]  /*3300*/  STG.E.128 [R202.64], R196 ;  /* 0x000000c4ca007986 */ /* 0x0001e2000c101d04 */
[----:B------:R-:W-:-:S03]  /*3310*/  IADD3 R10, R10, 0x80, RZ ;  /* 0x000000800a0a7810 */ /* 0x000fc60007ffe0ff */
.L_x_10955:
[----:B------:R-:W-:Y:S05]  /*3320*/  BSYNC B0 ;  /* 0x0000000000007941 */ /* 0x000fea0003800000 */
.L_x_10954:
        /* <DEDUP_REMOVED lines=52> */
.L_x_10957:
[----:B------:R-:W-:Y:S05]  /*3670*/  BSYNC B0 ;  /* 0x0000000000007941 */ /* 0x000fea0003800000 */
.L_x_10956:
        /* <DEDUP_REMOVED lines=52> */
.L_x_10959:
[----:B------:R-:W-:Y:S05]  /*39c0*/  BSYNC B0 ;  /* 0x0000000000007941 */ /* 0x000fea0003800000 */
.L_x_10958:
        /* <DEDUP_REMOVED lines=52> */
.L_x_10961:
[----:B------:R-:W-:Y:S05]  /*3d10*/  BSYNC B0 ;  /* 0x0000000000007941 */ /* 0x000fea0003800000 */
.L_x_10960:
[----:B------:R-:W-:Y:S01]  /*3d20*/  ISETP.GE.U32.AND P5, PT, R4, 0x400, PT ;  /* 0x000004000400780c */ /* 0x000fe20003fa6070 */
[----:B------:R-:W-:-:S12]  /*3d30*/  BSSY B0, `(.L_x_10962) ;  /* 0x0000034000007945 */ /* 0x000fd80003800000 */
[----:B------:R-:W-:Y:S05]  /*3d40*/  @!P5 BRA `(.L_x_10963) ;  /* 0x000003200000d947 */ /* 0x000fea0003800000 */
[----:B0-----:R-:W2:Y:S01]  /*3d50*/  LDL R196, [R1+0xc] ;  /* 0x00000c0001c47983 */ /* 0x001ea20000100800 */
[----:B------:R-:W-:-:S04]  /*3d60*/  ISETP.NE.AND P5, PT, R212, RZ, PT ;  /* 0x000000ffd400720c */ /* 0x000fc80003fa5270 */
[----:B------:R-:W-:Y:S02]  /*3d70*/  FSEL R198, R19, RZ, !P5 ;  /* 0x000000ff13c67208 */ /* 0x000fe40006800000 */
[----:B------:R-:W-:-:S03]  /*3d80*/  ISETP.NE.U32.AND P5, PT, RZ, c[0x0][0x218], PT ;  /* 0x00008600ff007a0c */ /* 0x000fc60003fa5070 */
[----:B------:R-:W-:Y:S01]  /*3d90*/  FFMA.FTZ R197, R244, R200, R198 ;  /* 0x000000c8f4c57223 */ /* 0x000fe200000100c6 */
[----:B------:R-:W-:-:S03]  /*3da0*/  ISETP.NE.AND.EX P5, PT, RZ, c[0x0][0x21c], PT, P5 ;  /* 0x00008700ff007a0c */ /* 0x000fc60003fa5350 */
[----:B------:R-:W-:-:S04]  /*3db0*/  FADD.FTZ R197, R224, -R197 ;  /* 0x800000c5e0c57221 */ /* 0x000fc80000010000 */
[----:B-----5:R-:W-:-:S06]  /*3dc0*/  FMUL.FTZ R197, R3, R197 ;  /* 0x000000c503c57220 */ /* 0x020fcc0000410000 */
[----:B------:R-:W-:Y:S02]  /*3dd0*/  @P5 FADD.FTZ R197, R189, R197 ;  /* 0x000000c5bdc55221 */ /* 0x000fe40000010000 */
[-CC-:B--2---:R-:W-:Y:S02]  /*3de0*/  FFMA.FTZ R19, R196, R200.reuse, R198.reuse ;  /* 0x000000c8c4137223 */ /* 0x184fe400000100c6 */
[-CC-:B------:R-:W-:Y:S02]  /*3df0*/  FFMA.FTZ R196, R226, R200.reuse, R198.reuse ;  /* 0x000000c8e2c47223 */ /* 0x180fe400000100c6 */
[----:B------:R-:W-:Y:S02]  /*3e00*/  FFMA.FTZ R198, R8, R200, R198 ;  /* 0x000000c808c67223 */ /* 0x000fe400000100c6 */
[----:B------:R-:W-:Y:S02]  /*3e10*/  FADD.FTZ R19, R228, -R19 ;  /* 0x80000013e4137221 */ /* 0x000fe40000010000 */
[----:B------:R-:W-:-:S02]  /*3e20*/  FADD.FTZ R196, R223, -R196 ;  /* 0x800000c4dfc47221 */ /* 0x000fc40000010000 */
[----:B------:R-:W-:Y:S02]  /*3e30*/  FADD.FTZ R198, R9, -R198 ;  /* 0x800000c609c67221 */ /* 0x000fe40000010000 */
[C---:B------:R-:W-:Y:S02]  /*3e40*/  FMUL.FTZ R19, R3.reuse, R19 ;  /* 0x0000001303137220 */ /* 0x040fe40000410000 */
[C---:B------:R-:W-:Y:S02]  /*3e50*/  FMUL.FTZ R196, R3.reuse, R196 ;  /* 0x000000c403c47220 */ /* 0x040fe40000410000 */
[----:B------:R-:W-:Y:S02]  /*3e60*/  FMUL.FTZ R3, R3, R198 ;  /* 0x000000c603037220 */ /* 0x000fe40000410000 */
[----:B------:R-:W-:Y:S02]  /*3e70*/  @P5 FADD.FTZ R19, R188, R19 ;  /* 0x00000013bc135221 */ /* 0x000fe40000010000 */
[----:B------:R-:W-:-:S02]  /*3e80*/  @P5 FADD.FTZ R196, R190, R196 ;  /* 0x000000c4bec45221 */ /* 0x000fc40000010000 */
[----:B------:R-:W-:Y:S01]  /*3e90*/  @P5 FADD.FTZ R3, R191, R3 ;  /* 0x00000003bf035221 */ /* 0x000fe20000010000 */
[----:B------:R-:W-:Y:S01]  /*3ea0*/  ISETP.NE.U32.AND P5, PT, RZ, c[0x0][0x258], PT ;  /* 0x00009600ff007a0c */ /* 0x000fe20003fa5070 */
[-C--:B------:R-:W-:Y:S02]  /*3eb0*/  FMUL.FTZ R200, R197, R2.reuse ;  /* 0x00000002c5c87220 */ /* 0x080fe40000410000 */
[-C--:B------:R-:W-:Y:S01]  /*3ec0*/  FMUL.FTZ R201, R196, R2.reuse ;  /* 0x00000002c4c97220 */ /* 0x080fe20000410000 */
[----:B------:R-:W-:Y:S01]  /*3ed0*/  ISETP.NE.AND.EX P5, PT, RZ, c[0x0][0x25c], PT, P5 ;  /* 0x00009700ff007a0c */ /* 0x000fe20003fa5350 */
[----:B------:R-:W-:-:S03]  /*3ee0*/  FMUL.FTZ R202, R3, R2 ;  /* 0x0000000203ca7220 */ /* 0x000fc60000410000 */
[C---:B------:R-:W-:Y:S01]  /*3ef0*/  SEL R192, R19.reuse, R192, P5 ;  /* 0x000000c013c07207 */ /* 0x040fe20002800000 */
[----:B------:R-:W-:Y:S01]  /*3f00*/  FMUL.FTZ R19, R19, R2 ;  /* 0x0000000213137220 */ /* 0x000fe20000410000 */
[----:B------:R-:W-:Y:S02]  /*3f10*/  MOV R2, 0x10 ;  /* 0x0000001000027802 */ /* 0x000fe40000000f00 */
[----:B------:R-:W-:Y:S02]  /*3f20*/  SEL R195, R3, R195, P5 ;  /* 0x000000c303c37207 */ /* 0x000fe40002800000 */
[----:B------:R-:W-:Y:S01]  /*3f30*/  SEL R193, R197, R193, P5 ;  /* 0x000000c1c5c17207 */ /* 0x000fe20002800000 */
[----:B------:R-:W-:Y:S01]  /*3f40*/  IMAD.WIDE.U32 R2, R10, R2, c[0x0][0x170] ;  /* 0x00005c000a027625 */ /* 0x000fe200078e0002 */
[----:B------:R-:W-:-:S04]  /*3f50*/  SEL R194, R196, R194, P5 ;  /* 0x000000c2c4c27207 */ /* 0x000fc80002800000 */
[----:B------:R0:W2:Y:S01]  /*3f60*/  LDG.E.128 R196, [R2.64] ;  /* 0x0000000402c47981 */ /* 0x0000a2000c1e1d00 */
[----:B------:R-:W-:-:S04]  /*3f70*/  ISETP.NE.U32.AND P5, PT, RZ, c[0x0][0x258], PT ;  /* 0x00009600ff007a0c */ /* 0x000fc80003fa5070 */
[----:B------:R-:W-:-:S13]  /*3f80*/  ISETP.NE.AND.EX P5, PT, RZ, c[0x0][0x25c], PT, P5 ;  /* 0x00009700ff007a0c */ /* 0x000fda0003fa5350 */
[----:B0-----:R-:W-:-:S04]  /*3f90*/  @P5 LEA R2, P6, R10, c[0x0][0x258], 0x4 ;  /* 0x000096000a025a11 */ /* 0x001fc800078c20ff */
[----:B------:R-:W-:-:S05]  /*3fa0*/  @P5 LEA.HI.X R3, R10, c[0x0][0x25c], RZ, 0x4, P6 ;  /* 0x000097000a035a11 */ /* 0x000fca00030f24ff */
[----:B------:R0:W-:Y:S02]  /*3fb0*/  @P5 STG.E.128 [R2.64], R192 ;  /* 0x000000c002005986 */ /* 0x0001e4000c101d04 */
[----:B0-----:R-:W-:-:S04]  /*3fc0*/  LEA R2, P5, R10, c[0x0][0x248], 0x4 ;  /* 0x000092000a027a11 */ /* 0x001fc800078a20ff */
[----:B------:R-:W-:Y:S01]  /*3fd0*/  LEA.HI.X R3, R10, c[0x0][0x24c], RZ, 0x4, P5 ;  /* 0x000093000a037a11 */ /* 0x000fe200028f24ff */
[----:B--2---:R-:W-:Y:S02]  /*3fe0*/  FFMA.FTZ R148, R19, R196, R148 ;  /* 0x000000c413947223 */ /* 0x004fe40000010094 */
[----:B------:R-:W-:Y:S02]  /*3ff0*/  FFMA.FTZ R149, R197, R200, R149 ;  /* 0x000000c8c5957223 */ /* 0x000fe40000010095 */
[-C--:B------:R-:W-:Y:S02]  /*4000*/  FFMA.FTZ R150, R198, R201.reuse, R150 ;  /* 0x000000c9c6967223 */ /* 0x080fe40000010096 */
[-C--:B------:R-:W-:Y:S02]  /*4010*/  FFMA.FTZ R151, R199, R202.reuse, R151 ;  /* 0x000000cac7977223 */ /* 0x080fe40000010097 */
[----:B------:R-:W-:Y:S02]  /*4020*/  FMUL.FTZ R199, R59, R202 ;  /* 0x000000ca3bc77220 */ /* 0x000fe40000410000 */
[----:B------:R-:W-:-:S02]  /*4030*/  FMUL.FTZ R198, R58, R201 ;  /* 0x000000c93ac67220 */ /* 0x000fc40000410000 */
[----:B------:R-:W-:Y:S02]  /*4040*/  FMUL.FTZ R197, R57, R200 ;  /* 0x000000c839c57220 */ /* 0x000fe40000410000 */
[----:B------:R-:W-:-:S05]  /*4050*/  FMUL.FTZ R196, R56, R19 ;  /* 0x0000001338c47220 */ /* 0x000fca0000410000 */
[----:B------:R0:W-:Y:S02]  /*4060*/  STG.E.128 [R2.64], R196 ;  /* 0x000000c402007986 */ /* 0x0001e4000c101d04 */
.L_x_10963:
[----:B------:R-:W-:Y:S05]  /*4070*/  BSYNC B0 ;  /* 0x0000000000007941 */ /* 0x000fea0003800000 */
.L_x_10962:
[----:B0----5:R-:W2:Y:S01]  /*4080*/  LDL.LU R2, [R1+0x14] ;  /* 0x0000140001027983 */ /* 0x021ea20000300800 */
[----:B------:R-:W-:Y:S02]  /*4090*/  IADD3 R0, R0, c[0x0][0x160], RZ ;  /* 0x0000580000007a10 */ /* 0x000fe40007ffe0ff */
[----:B--2---:R-:W-:-:S04]  /*40a0*/  LOP3.LUT P5, RZ, R2, 0xff, RZ, 0xc0, !PT ;  /* 0x000000ff02ff7812 */ /* 0x004fc800078ac0ff */
[----:B------:R-:W-:Y:S02]  /*40b0*/  SEL R2, RZ, 0x1, P5 ;  /* 0x00000001ff027807 */ /* 0x000fe40002800000 */
[----:B------:R-:W-:-:S03]  /*40c0*/  ISETP.GE.AND P5, PT, R0, c[0x0][0x164], PT ;  /* 0x0000590000007a0c */ /* 0x000fc60003fa6270 */
[----:B------:R0:W-:Y:S10]  /*40d0*/  STL.S16 [R1+0x14], R2 ;  /* 0x0000140201007387 */ /* 0x0001f40000100600 */
[----:B0-----:R-:W-:Y:S01]  /*40e0*/  @P5 CALL.REL.NOINC `(.L_x_10929) ;  /* 0x0000001000005944 */ /* 0x001fe20003c00000 */
[----:B------:R-:W-:Y:S05]  /*40f0*/  BRA `(.L_x_10964) ;  /* 0xffffc7c000007947 */ /* 0x000fea000383ffff */
.L_x_10929:
[----:B--2---:R-:W0:Y:S01]  /*4100*/  S2UR UR6, SR_CTAID.X ;  /* 0x00000000000679c3 */ /* 0x004e220000002500 */
[----:B------:R-:W0:Y:S01]  /*4110*/  S2R R2, SR_TID.X ;  /* 0x0000000000027919 */ /* 0x000e220000002100 */
[----:B------:R-:W-:-:S02]  /*4120*/  LOP3.LUT P6, RZ, R4, 0xffffff80, RZ, 0xc0, !PT ;  /* 0xffffff8004ff7812 */ /* 0x000fc400078cc0ff */
[----:B------:R-:W-:Y:S02]  /*4130*/  ISETP.GE.U32.AND P5, PT, R4, 0x100, PT ;  /* 0x000001000400780c */ /* 0x000fe40003fa6070 */
[----:B------:R-:W-:Y:S02]  /*4140*/  @P0 MOV R5, 0x10 ;  /* 0x0000001000050802 */ /* 0x000fe40000000f00 */
[----:B-----5:R-:W-:Y:S02]  /*4150*/  @P1 MOV R21, 0x10 ;  /* 0x0000001000151802 */ /* 0x020fe40000000f00 */
[----:B------:R-:W-:Y:S02]  /*4160*/  @P2 MOV R27, 0x10 ;  /* 0x00000010001b2802 */ /* 0x000fe40000000f00 */
        /* <DEDUP_REMOVED lines=27> */
[----:B------:R1:W-:Y:S01]  /*4320*/  @P0 STG.E.128 [R16.64], R68 ;  /* 0x0000004410000986 */ /* 0x0003e2000c101d04 */
[----:B------:R-:W-:-:S03]  /*4330*/  @P4 MOV R5, 0x10 ;  /* 0x0000001000054802 */ /* 0x000fc60000000f00 */
        /* <DEDUP_REMOVED lines=38> */
.L_x_10946:
[----:B------:R-:W-:Y:S01]  /*45a0*/  HFMA2.MMA R198, -RZ, RZ, 0, 9.5367431640625e-07 ;  /* 0x00000010ffc67435 */ /* 0x000fe200000001ff */
[----:B------:R-:W-:-:S02]  /*45b0*/  MOV R197, R19 ;  /* 0x0000001300c57202 */ /* 0x000fc40000000f00 */
[----:B------:R-:W-:Y:S02]  /*45c0*/  MOV R212, 0x1f ;  /* 0x0000001f00d47802 */ /* 0x000fe40000000f00 */
[----:B------:R-:W-:Y:S02]  /*45d0*/  MOV R203, 0xffffffff ;  /* 0xffffffff00cb7802 */ /* 0x000fe40000000f00 */
[----:B------:R-:W-:Y:S02]  /*45e0*/  MOV R196, 0x4600 ;  /* 0x0000460000c47802 */ /* 0x000fe40000000f00 */
[----:B-----5:R-:W-:Y:S05]  /*45f0*/  CALL.REL.NOINC `($__internal_184_$__cuda_sm70_shflsync_down_p) ;  /* 0x0000046000007944 */ /* 0x020fea0003c00000 */
[----:B-1----:R-:W-:Y:S01]  /*4600*/  MOV R199, R198 ;  /* 0x000000c600c77202 */ /* 0x002fe20000000f00 */
[----:B------:R-:W-:Y:S05]  /*4610*/  BRA `(.L_x_10965) ;  /* 0xffffdc7000007947 */ /* 0x000fea000383ffff */
.L_x_10947:
[----:B------:R-:W-:Y:S01]  /*4620*/  HFMA2.MMA R198, -RZ, RZ, 0, 9.5367431640625e-07 ;  /* 0x00000010ffc67435 */ /* 0x000fe200000001ff */
[----:B------:R-:W-:Y:S02]  /*4630*/  MOV R197, R204 ;  /* 0x000000cc00c57202 */ /* 0x000fe40000000f00 */
[----:B------:R-:W-:Y:S02]  /*4640*/  MOV R212, 0x1f ;  /* 0x0000001f00d47802 */ /* 0x000fe40000000f00 */
[----:B------:R-:W-:-:S02]  /*4650*/  MOV R203, 0xffffffff ;  /* 0xffffffff00cb7802 */ /* 0x000fc40000000f00 */
[----:B------:R-:W-:Y:S02]  /*4660*/  MOV R196, 0x4680 ;  /* 0x0000468000c47802 */ /* 0x000fe40000000f00 */
[----:B01---5:R-:W-:Y:S05]  /*4670*/  CALL.REL.NOINC `($__internal_184_$__cuda_sm70_shflsync_down_p) ;  /* 0x000003e000007944 */ /* 0x023fea0003c00000 */
[----:B------:R-:W-:Y:S01]  /*4680*/  FADD.FTZ R19, R199, R19 ;  /* 0x00000013c7137221 */ /* 0x000fe20000010000 */
[----:B------:R-:W-:Y:S01]  /*4690*/  MOV R212, 0x1f ;  /* 0x0000001f00d47802 */ /* 0x000fe20000000f00 */
[----:B-1----:R-:W-:Y:S01]  /*46a0*/  FADD.FTZ R199, R204, R198 ;  /* 0x000000c6ccc77221 */ /* 0x002fe20000010000 */
[----:B------:R-:W-:Y:S01]  /*46b0*/  HFMA2.MMA R198, -RZ, RZ, 0, 4.76837158203125e-07 ;  /* 0x00000008ffc67435 */ /* 0x000fe200000001ff */
[----:B------:R-:W-:Y:S02]  /*46c0*/  MOV R203, 0xffffffff ;  /* 0xffffffff00cb7802 */ /* 0x000fe40000000f00 */
[----:B------:R-:W-:Y:S02]  /*46d0*/  MOV R197, R19 ;  /* 0x0000001300c57202 */ /* 0x000fe40000000f00 */
[----:B------:R-:W-:Y:S02]  /*46e0*/  MOV R196, 0x4700 ;  /* 0x0000470000c47802 */ /* 0x000fe40000000f00 */
[----:B------:R-:W-:Y:S05]  /*46f0*/  CALL.REL.NOINC `($__internal_184_$__cuda_sm70_shflsync_down_p) ;  /* 0x0000036000007944 */ /* 0x000fea0003c00000 */
[----:B-1----:R-:W-:Y:S01]  /*4700*/  MOV R201, R198 ;  /* 0x000000c600c97202 */ /* 0x002fe20000000f00 */
[----:B------:R-:W-:Y:S01]  /*4710*/  HFMA2.MMA R198, -RZ, RZ, 0, 4.76837158203125e-07 ;  /* 0x00000008ffc67435 */ /* 0x000fe200000001ff */
[----:B------:R-:W-:-:S02]  /*4720*/  MOV R197, R199 ;  /* 0x000000c700c57202 */ /* 0x000fc40000000f00 */
[----:B------:R-:W-:Y:S02]  /*4730*/  MOV R212, 0x1f ;  /* 0x0000001f00d47802 */ /* 0x000fe40000000f00 */
[----:B------:R-:W-:Y:S02]  /*4740*/  MOV R203, 0xffffffff ;  /* 0xffffffff00cb7802 */ /* 0x000fe40000000f00 */
[----:B------:R-:W-:Y:S02]  /*4750*/  MOV R196, 0x4770 ;  /* 0x0000477000c47802 */ /* 0x000fe40000000f00 */
[----:B------:R-:W-:Y:S05]  /*4760*/  CALL.REL.NOINC `($__internal_184_$__cuda_sm70_shflsync_down_p) ;  /* 0x000002f000007944 */ /* 0x000fea0003c00000 */
[----:B------:R-:W-:Y:S01]  /*4770*/  FADD.FTZ R19, R201, R19 ;  /* 0x00000013c9137221 */ /* 0x000fe20000010000 */
[----:B------:R-:W-:Y:S01]  /*4780*/  MOV R212, 0x1f ;  /* 0x0000001f00d47802 */ /* 0x000fe20000000f00 */
[----:B-1----:R-:W-:Y:S01]  /*4790*/  FADD.FTZ R199, R199, R198 ;  /* 0x000000c6c7c77221 */ /* 0x002fe20000010000 */
[----:B------:R-:W-:Y:S01]  /*47a0*/  HFMA2.MMA R198, -RZ, RZ, 0, 2.384185791015625e-07 ;  /* 0x00000004ffc67435 */ /* 0x000fe200000001ff */
[----:B------:R-:W-:Y:S02]  /*47b0*/  MOV R203, 0xffffffff ;  /* 0xffffffff00cb7802 */ /* 0x000fe40000000f00 */
[----:B------:R-:W-:-:S02]  /*47c0*/  MOV R197, R19 ;  /* 0x0000001300c57202 */ /* 0x000fc40000000f00 */
[----:B------:R-:W-:Y:S02]  /*47d0*/  MOV R196, 0x47f0 ;  /* 0x000047f000c47802 */ /* 0x000fe40000000f00 */
[----:B------:R-:W-:Y:S05]  /*47e0*/  CALL.REL.NOINC `($__internal_184_$__cuda_sm70_shflsync_down_p) ;  /* 0x0000027000007944 */ /* 0x000fea0003c00000 */
[----:B-1----:R-:W-:Y:S01]  /*47f0*/  MOV R201, R198 ;  /* 0x000000c600c97202 */ /* 0x002fe20000000f00 */
[----:B------:R-:W-:Y:S01]  /*4800*/  HFMA2.MMA R198, -RZ, RZ, 0, 2.384185791015625e-07 ;  /* 0x00000004ffc67435 */ /* 0x000fe200000001ff */
[----:B------:R-:W-:Y:S02]  /*4810*/  MOV R197, R199 ;  /* 0x000000c700c57202 */ /* 0x000fe40000000f00 */
[----:B------:R-:W-:Y:S02]  /*4820*/  MOV R212, 0x1f ;  /* 0x0000001f00d47802 */ /* 0x000fe40000000f00 */
[----:B------:R-:W-:Y:S02]  /*4830*/  MOV R203, 0xffffffff ;  /* 0xffffffff00cb7802 */ /* 0x000fe40000000f00 */
[----:B------:R-:W-:Y:S02]  /*4840*/  MOV R196, 0x4860 ;  /* 0x0000486000c47802 */ /* 0x000fe40000000f00 */
[----:B------:R-:W-:Y:S05]  /*4850*/  CALL.REL.NOINC `($__internal_184_$__cuda_sm70_shflsync_down_p) ;  /* 0x0000020000007944 */ /* 0x000fea0003c00000 */
[----:B------:R-:W-:Y:S01]  /*4860*/  FADD.FTZ R19, R201, R19 ;  /* 0x00000013c9137221 */ /* 0x000fe20000010000 */
[----:B------:R-:W-:Y:S01]  /*4870*/  MOV R212, 0x1f ;  /* 0x0000001f00d47802 */ /* 0x000fe20000000f00 */
[----:B-1----:R-:W-:Y:S01]  /*4880*/  FADD.FTZ R199, R199, R198 ;  /* 0x000000c6c7c77221 */ /* 0x002fe20000010000 */
[----:B------:R-:W-:Y:S01]  /*4890*/  HFMA2.MMA R198, -RZ, RZ, 0, 1.1920928955078125e-07 ;  /* 0x00000002ffc67435 */ /* 0x000fe200000001ff */
[----:B------:R-:W-:-:S02]  /*48a0*/  MOV R203, 0xffffffff ;  /* 0xffffffff00cb7802 */ /* 0x000fc40000000f00 */
[----:B------:R-:W-:Y:S02]  /*48b0*/  MOV R197, R19 ;  /* 0x0000001300c57202 */ /* 0x000fe40000000f00 */
[----:B------:R-:W-:Y:S02]  /*48c0*/  MOV R196, 0x48e0 ;  /* 0x000048e000c47802 */ /* 0x000fe40000000f00 */
[----:B------:R-:W-:Y:S05]  /*48d0*/  CALL.REL.NOINC `($__internal_184_$__cuda_sm70_shflsync_down_p) ;  /* 0x0000018000007944 */ /* 0x000fea0003c00000 */
[----:B-1----:R-:W-:Y:S01]  /*48e0*/  MOV R201, R198 ;  /* 0x000000c600c97202 */ /* 0x002fe20000000f00 */
[----:B------:R-:W-:Y:S01]  /*48f0*/  HFMA2.MMA R198, -RZ, RZ, 0, 1.1920928955078125e-07 ;  /* 0x00000002ffc67435 */ /* 0x000fe200000001ff */
[----:B------:R-:W-:Y:S02]  /*4900*/  MOV R197, R199 ;  /* 0x000000c700c57202 */ /* 0x000fe40000000f00 */
[----:B------:R-:W-:Y:S02]  /*4910*/  MOV R212, 0x1f ;  /* 0x0000001f00d47802 */ /* 0x000fe40000000f00 */
[----:B------:R-:W-:Y:S02]  /*4920*/  MOV R203, 0xffffffff ;  /* 0xffffffff00cb7802 */ /* 0x000fe40000000f00 */
[----:B------:R-:W-:-:S02]  /*4930*/  MOV R196, 0x4950 ;  /* 0x0000495000c47802 */ /* 0x000fc40000000f00 */
[----:B------:R-:W-:Y:S05]  /*4940*/  CALL.REL.NOINC `($__internal_184_$__cuda_sm70_shflsync_down_p) ;  /* 0x0000011000007944 */ /* 0x000fea0003c00000 */
[----:B------:R-:W-:Y:S01]  /*4950*/  FADD.FTZ R201, R201, R19 ;  /* 0x00000013c9c97221 */ /* 0x000fe20000010000 */
[----:B------:R-:W-:Y:S01]  /*4960*/  MOV R212, 0x1f ;  /* 0x0000001f00d47802 */ /* 0x000fe20000000f00 */
[----:B-1----:R-:W-:Y:S01]  /*4970*/  FADD.FTZ R19, R199, R198 ;  /* 0x000000c6c7137221 */ /* 0x002fe20000010000 */
[----:B------:R-:W-:Y:S01]  /*4980*/  HFMA2.MMA R198, -RZ, RZ, 0, 5.9604644775390625e-08 ;  /* 0x00000001ffc67435 */ /* 0x000fe200000001ff */
[----:B------:R-:W-:-:S02]  /*4990*/  MOV R203, 0xffffffff ;  /* 0xffffffff00cb7802 */ /* 0x000fc40000000f00 */
[----:B------:R-:W-:Y:S02]  /*49a0*/  MOV R197, R201 ;  /* 0x000000c900c57202 */ /* 0x000fe40000000f00 */
[----:B------:R-:W-:Y:S02]  /*49b0*/  MOV R196, 0x49d0 ;  /* 0x000049d000c47802 */ /* 0x000fe40000000f00 */
[----:B------:R-:W-:Y:S05]  /*49c0*/  CALL.REL.NOINC `($__internal_184_$__cuda_sm70_shflsync_down_p) ;  /* 0x0000009000007944 */ /* 0x000fea0003c00000 */
[----:B-1----:R-:W-:Y:S01]  /*49d0*/  MOV R199, R198 ;  /* 0x000000c600c77202 */ /* 0x002fe20000000f00 */
[----:B------:R-:W-:Y:S01]  /*49e0*/  HFMA2.MMA R198, -RZ, RZ, 0, 5.9604644775390625e-08 ;  /* 0x00000001ffc67435 */ /* 0x000fe200000001ff */
[----:B------:R-:W-:Y:S02]  /*49f0*/  MOV R197, R19 ;  /* 0x0000001300c57202 */ /* 0x000fe40000000f00 */
[----:B------:R-:W-:Y:S02]  /*4a00*/  MOV R212, 0x1f ;  /* 0x0000001f00d47802 */ /* 0x000fe40000000f00 */
[----:B------:R-:W-:Y:S02]  /*4a10*/  MOV R203, 0xffffffff ;  /* 0xffffffff00cb7802 */ /* 0x000fe40000000f00 */
[----:B------:R-:W-:-:S02]  /*4a20*/  MOV R196, 0x4a40 ;  /* 0x00004a4000c47802 */ /* 0x000fc40000000f00 */
[----:B------:R-:W-:Y:S05]  /*4a30*/  CALL.REL.NOINC `($__internal_184_$__cuda_sm70_shflsync_down_p) ;  /* 0x0000002000007944 */ /* 0x000fea0003c00000 */
[----:B-1----:R-:W-:Y:S01]  /*4a40*/  MOV R197, R198 ;  /* 0x000000c600c57202 */ /* 0x002fe20000000f00 */
[----:B------:R-:W-:Y:S05]  /*4a50*/  BRA `(.L_x_10966) ;  /* 0xffffd95000007947 */ /* 0x000fea000383ffff */
        .weak           $__internal_184_$__cuda_sm70_shflsync_down_p
        .type           $__internal_184_$__cuda_sm70_shflsync_down_p,@function
        .size           $__internal_184_$__cuda_sm70_shflsync_down_p,(.L_x_11918 - $__internal_184_$__cuda_sm70_shflsync_down_p)
$__internal_184_$__cuda_sm70_shflsync_down_p:
[----:B------:R-:W-:Y:S04]  /*4a60*/  WARPSYNC R203 ;  /* 0x000000cb00007348 */ /* 0x000fe80003800000 */
[----:B------:R0:W1:Y:S02]  /*4a70*/  SHFL.DOWN PT, R198, R197, R198, R212 ;  /* 0x080000c6c5c67389 */ /* 0x00006400000e00d4 */
[----:B0-----:R-:W-:-:S06]  /*4a80*/  HFMA2.MMA R197, -RZ, RZ, 0, 0 ;  /* 0x00000000ffc57435 */ /* 0x001fcc00000001ff */
[----:B------:R-:W-:Y:S05]  /*4a90*/  RET.REL.NODEC R196 `(_ZN10layer_norm13ln_bwd_kernelINS_13Kernel_traitsIfffffjLj4096ELj1ELj1ELj4ELj16ENS_18Kernel_traits_baseILj4096EfffffjLj128EEEEELb0ELb1ELb0ELb0EEEvNS_9BwdParamsE) ;  /* 0xffffb560c4007950 */ /* 0x000fea0003c3ffff */
.L_x_10967:
        /* <DEDUP_REMOVED lines=14> */
.L_x_11918:


//--------------------- .text._ZN10layer_norm13ln_bwd_kernelINS_13Kernel_traitsIfffffjLj4096ELj1ELj1ELj4ELj16ENS_18Kernel_traits_baseILj4096EfffffjLj128EEEEELb0ELb1ELb0ELb1EEEvNS_9BwdParamsE --------------------------
	.section	.text._ZN10layer_norm13ln_bwd_kernelINS_13Kernel_traitsIfffffjLj4096ELj1ELj1ELj4ELj16ENS_18Kernel_traits_baseILj4096EfffffjLj128EEEEELb0ELb1ELb0ELb1EEEvNS_9BwdParamsE,"ax",@progbits
	.sectioninfo	@"SHI_REGISTERS=255"
	.align	128
        .global         _ZN10layer_norm13ln_bwd_kernelINS_13Kernel_traitsIfffffjLj4096ELj1ELj1ELj4ELj16ENS_18Kernel_traits_baseILj4096EfffffjLj128EEEEELb0ELb1ELb0ELb1EEEvNS_9BwdParamsE
        .type           _ZN10layer_norm13ln_bwd_kernelINS_13Kernel_traitsIfffffjLj4096ELj1ELj1ELj4ELj16ENS_18Kernel_traits_baseILj4096EfffffjLj128EEEEELb0ELb1ELb0ELb1EEEvNS_9BwdParamsE,@function
        .size           _ZN10layer_norm13ln_bwd_kernelINS_13Kernel_traitsIfffffjLj4096ELj1ELj1ELj4ELj16ENS_18Kernel_traits_baseILj4096EfffffjLj128EEEEELb0ELb1ELb0ELb1EEEvNS_9BwdParamsE,(.L_x_11919 - _ZN10layer_norm13ln_bwd_kernelINS_13Kernel_traitsIfffffjLj4096ELj1ELj1ELj4ELj16ENS_18Kernel_traits_baseILj4096EfffffjLj128EEEEELb0ELb1ELb0ELb1EEEvNS_9BwdParamsE)
        .other          _ZN10layer_norm13ln_bwd_kernelINS_13Kernel_traitsIfffffjLj4096ELj1ELj1ELj4ELj16ENS_18Kernel_traits_baseILj4096EfffffjLj128EEEEELb0ELb1ELb0ELb1EEEvNS_9BwdParamsE,@"STO_CUDA_ENTRY STV_DEFAULT"
_ZN10layer_norm13ln_bwd_kernelINS_13Kernel_traitsIfffffjLj4096ELj1ELj1ELj4ELj16ENS_18Kernel_traits_baseILj4096EfffffjLj128EEEEELb0ELb1ELb0ELb1EEEvNS_9BwdParamsE:
.text._ZN10layer_norm13ln_bwd_kernelINS_13Kernel_traitsIfffffjLj4096ELj1ELj1ELj4ELj16ENS_18Kernel_traits_baseILj4096EfffffjLj128EEEEELb0ELb1ELb0ELb1EEEvNS_9BwdParamsE:
        /* <DEDUP_REMOVED lines=57> */
.L_x_10968:
        /* <DEDUP_REMOVED lines=85> */
[----:B------:R2:W5:Y:S04]  /*08e0*/  LDG.E.128 R52, [R4.64] ;  /* 0x0000000404347981 */ /* 0x000568000c1e1d00 */
[----:B------:R2:W5:Y:S01]  /*08f0*/  LDG.E.128 R48, [R4.64+0x800] ;  /* 0x0008000404307981 */ /* 0x000562000c1e1d00 */
[----:B-1----:R-:W-:-:S03]  /*0900*/  CS2R R2, SRZ ;  /* 0x0000000000027805 */ /* 0x002fc6000001ff00 */
[----:B------:R2:W5:Y:S04]  /*0910*/  LDG.E.128 R44, [R4.64+0x1000] ;  /* 0x00100004042c7981 */ /* 0x000568000c1e1d00 */
[----:B------:R2:W5:Y:S04]  /*0920*/  LDG.E.128 R40, [R4.64+0x1800] ;  /* 0x0018000404287981 */ /* 0x000568000c1e1d00 */
[----:B------:R2:W5:Y:S04]  /*0930*/  LDG.E.128 R36, [R4.64+0x2000] ;  /* 0x0020000404247981 */ /* 0x000568000c1e1d00 */
[----:B------:R2:W5:Y:S04]  /*0940*/  LDG.E.128 R32, [R4.64+0x2800] ;  /* 0x0028000404207981 */ /* 0x000568000c1e1d00 */
[----:B------:R2:W5:Y:S04]  /*0950*/  LDG.E.128 R28, [R4.64+0x3000] ;  /* 0x00300004041c7981 */ /* 0x000568000c1e1d00 */
[----:B------:R2:W5:Y:S02]  /*0960*/  LDG.E.128 R24, [R4.64+0x3800] ;  /* 0x0038000404187981 */ /* 0x000564000c1e1d00 */
[----:B0-2---:R-:W-:-:S02]  /*0970*/  CS2R R4, SRZ ;  /* 0x0000000000047805 */ /* 0x005fc4000001ff00 */
.L_x_10973:
[----:B------:R-:W0:Y:S01]  /*0980*/  S2R R11, SR_TID.X ;  /* 0x00000000000b7919 */ /* 0x000e220000002100 */
[----:B------:R-:W-:Y:S01]  /*0990*/  IMAD R9, R0, c[0x0][0x168], RZ ;  /* 0x00005a0000097a24 */ /* 0x000fe200078e02ff */
[----:B------:R-:W-:-:S04]  /*09a0*/  MOV R158, 0x4 ;  /* 0x00000004009e7802 */ /* 0x000fc80000000f00 */
[----:B------:R-:W-:Y:S01]  /*09b0*/  SHF.R.S32.HI R10, RZ, 0x1f, R9 ;  /* 0x0000001fff0a7819 */ /* 0x000fe20000011409 */
[----:B------:R-:W-:-:S03]  /*09c0*/  IMAD.WIDE R192, R0, R158, c[0x0][0x1a0] ;  /* 0x0000680000c07625 */ /* 0x000fc600078e029e */
[----:B------:R-:W-:-:S03]  /*09d0*/  LEA.HI R10, R10, R9, RZ, 0x2 ;  /* 0x000000090a0a7211 */ /* 0x000fc600078f10ff */
[----:B------:R1:W2:Y:S01]  /*09e0*/  LDG.E R192, [R192.64] ;  /* 0x00000004c0c07981 */ /* 0x0002a2000c1e1900 */
[----:B0-----:R-:W-:-:S04]  /*09f0*/  LOP3.LUT R181, R11, 0x7f, RZ, 0xc0, !PT ;  /* 0x0000007f0bb57812 */ /* 0x001fc800078ec0ff */
[----:B------:R-:W-:-:S04]  /*0a00*/  LEA.HI.SX32 R181, R10, R181, 0x1e ;  /* 0x000000b50ab57211 */ /* 0x000fc800078ff2ff */
[C---:B-1----:R-:W-:Y:S02]  /*0a10*/  SHF.L.U32 R193, R181.reuse, 0x4, RZ ;  /* 0x00000004b5c17819 */ /* 0x042fe400000006ff */
[----:B------:R-:W-:Y:S02]  /*0a20*/  IADD3 R182, R181, 0x80, RZ ;  /* 0x00000080b5b67810 */ /* 0x000fe40007ffe0ff */
[----:B------:R-:W-:Y:S02]  /*0a30*/  SHF.R.U32.HI R189, RZ, 0x1c, R181 ;  /* 0x0000001cffbd7819 */ /* 0x000fe400000116b5 */
[----:B------:R-:W-:Y:S02]  /*0a40*/  IADD3 R124, P0, R193, c[0x0][0x188], RZ ;  /* 0x00006200c17c7a10 */ /* 0x000fe40007f1e0ff */
[----:B------:R-:W-:Y:S02]  /*0a50*/  SHF.L.U32 R188, R182, 0x4, RZ ;  /* 0x00000004b6bc7819 */ /* 0x000fe400000006ff */
[----:B------:R-:W-:-:S02]  /*0a60*/  IADD3 R185, R181, 0x100, RZ ;  /* 0x00000100b5b97810 */ /* 0x000fc40007ffe0ff */
[----:B------:R-:W-:Y:S02]  /*0a70*/  IADD3 R187, R181, 0x180, RZ ;  /* 0x00000180b5bb7810 */ /* 0x000fe40007ffe0ff */
[----:B------:R-:W-:Y:S02]  /*0a80*/  IADD3.X R125, R189, c[0x0][0x18c], RZ, P0, !PT ;  /* 0x00006300bd7d7a10 */ /* 0x000fe400007fe4ff */
[----:B------:R-:W-:Y:S02]  /*0a90*/  SHF.R.U32.HI R23, RZ, 0x1c, R182 ;  /* 0x0000001cff177819 */ /* 0x000fe400000116b6 */
[----:B------:R-:W-:Y:S02]  /*0aa0*/  IADD3 R128, P0, R188, c[0x0][0x188], RZ ;  /* 0x00006200bc807a10 */ /* 0x000fe40007f1e0ff */
[----:B------:R-:W-:Y:S02]  /*0ab0*/  SHF.L.U32 R21, R185, 0x4, RZ ;  /* 0x00000004b9157819 */ /* 0x000fe400000006ff */
[----:B------:R-:W-:Y:S01]  /*0ac0*/  MOV R191, 0x10 ;  /* 0x0000001000bf7802 */ /* 0x000fe20000000f00 */
[----:B------:R-:W-:Y:S01]  /*0ad0*/  IMAD.WIDE R158, R0, R158, c[0x0][0x1a8] ;  /* 0x00006a00009e7625 */ /* 0x000fe200078e029e */
[----:B------:R-:W-:Y:S01]  /*0ae0*/  SHF.L.U32 R18, R187, 0x4, RZ ;  /* 0x00000004bb127819 */ /* 0x000fe200000006ff */
[----:B------:R-:W3:Y:S01]  /*0af0*/  LDG.E.128 R124, [R124.64] ;  /* 0x000000047c7c7981 */ /* 0x000ee2000c1e1d00 */
[----:B------:R-:W-:-:S02]  /*0b00*/  IADD3 R186, R181, 0x200, RZ ;  /* 0x00000200b5ba7810 */ /* 0x000fc40007ffe0ff */
[----:B------:R-:W-:Y:S02]  /*0b10*/  IADD3 R196, R181, 0x280, RZ ;  /* 0x00000280b5c47810 */ /* 0x000fe40007ffe0ff */
[----:B------:R-:W-:Y:S02]  /*0b20*/  IADD3.X R129, R23, c[0x0][0x18c], RZ, P0, !PT ;  /* 0x0000630017817a10 */ /* 0x000fe400007fe4ff */
[----:B------:R-:W-:Y:S02]  /*0b30*/  SHF.R.U32.HI R22, RZ, 0x1c, R185 ;  /* 0x0000001cff167819 */ /* 0x000fe400000116b9 */
[----:B------:R-:W-:Y:S02]  /*0b40*/  SHF.R.U32.HI R19, RZ, 0x1c, R187 ;  /* 0x0000001cff137819 */ /* 0x000fe400000116bb */
[----:B------:R-:W-:Y:S02]  /*0b50*/  IADD3 R132, P1, R21, c[0x0][0x188], RZ ;  /* 0x0000620015847a10 */ /* 0x000fe40007f3e0ff */
[----:B------:R-:W-:-:S02]  /*0b60*/  IADD3 R195, R181, 0x300, RZ ;  /* 0x00000300b5c37810 */ /* 0x000fc40007ffe0ff */
[C---:B------:R-:W-:Y:S01]  /*0b70*/  IADD3 R194, R181.reuse, 0x380, RZ ;  /* 0x00000380b5c27810 */ /* 0x040fe20007ffe0ff */
[----:B------:R-:W-:Y:S01]  /*0b80*/  IMAD.WIDE.U32 R156, R181, R191, c[0x0][0x208] ;  /* 0x00008200b59c7625 */ /* 0x000fe200078e00bf */
[----:B------:R-:W-:Y:S01]  /*0b90*/  IADD3 R136, P0, R18, c[0x0][0x188], RZ ;  /* 0x0000620012887a10 */ /* 0x000fe20007f1e0ff */
[----:B------:R0:W4:Y:S01]  /*0ba0*/  LDG.E R20, [R158.64] ;  /* 0x000000049e147981 */ /* 0x000122000c1e1900 */
[----:B------:R-:W-:Y:S02]  /*0bb0*/  SHF.L.U32 R15, R186, 0x4, RZ ;  /* 0x00000004ba0f7819 */ /* 0x000fe400000006ff */
[----:B------:R-:W-:Y:S01]  /*0bc0*/  SHF.L.U32 R13, R196, 0x4, RZ ;  /* 0x00000004c40d7819 */ /* 0x000fe200000006ff */
[----:B------:R-:W4:Y:S01]  /*0bd0*/  LDG.E.128 R128, [R128.64] ;  /* 0x0000000480807981 */ /* 0x000f22000c1e1d00 */
[----:B------:R-:W-:Y:S02]  /*0be0*/  IADD3.X R133, R22, c[0x0][0x18c], RZ, P1, !PT ;  /* 0x0000630016857a10 */ /* 0x000fe40000ffe4ff */
[----:B------:R-:W-:-:S02]  /*0bf0*/  IADD3.X R137, R19, c[0x0][0x18c], RZ, P0, !PT ;  /* 0x0000630013897a10 */ /* 0x000fc400007fe4ff */
[----:B------:R-:W-:Y:S01]  /*0c00*/  SHF.R.U32.HI R16, RZ, 0x1c, R186 ;  /* 0x0000001cff107819 */ /* 0x000fe200000116ba */
[----:B0-----:R-:W4:Y:S01]  /*0c10*/  LDG.E.128 R156, [R156.64] ;  /* 0x000000049c9c7981 */ /* 0x001f22000c1e1d00 */
[----:B------:R-:W-:Y:S02]  /*0c20*/  SHF.R.U32.HI R14, RZ, 0x1c, R196 ;  /* 0x0000001cff0e7819 */ /* 0x000fe400000116c4 */
[----:B------:R-:W-:Y:S01]  /*0c30*/  IADD3 R140, P1, R15, c[0x0][0x188], RZ ;  /* 0x000062000f8c7a10 */ /* 0x000fe20007f3e0ff */
[----:B------:R-:W4:Y:S01]  /*0c40*/  LDG.E.128 R136, [R136.64] ;  /* 0x0000000488887981 */ /* 0x000f22000c1e1d00 */
[----:B------:R-:W-:Y:S02]  /*0c50*/  IADD3 R144, P0, R13, c[0x0][0x188], RZ ;  /* 0x000062000d907a10 */ /* 0x000fe40007f1e0ff */
[----:B------:R-:W-:Y:S01]  /*0c60*/  SHF.L.U32 R11, R195, 0x4, RZ ;  /* 0x00000004c30b7819 */ /* 0x000fe200000006ff */
[----:B------:R-:W4:Y:S01]  /*0c70*/  LDG.E.128 R132, [R132.64] ;  /* 0x0000000484847981 */ /* 0x000f22000c1e1d00 */
[----:B------:R-:W-:-:S02]  /*0c80*/  SHF.L.U32 R17, R194, 0x4, RZ ;  /* 0x00000004c2117819 */ /* 0x000fc400000006ff */
[----:B------:R-:W-:Y:S02]  /*0c90*/  IADD3.X R141, R16, c[0x0][0x18c], RZ, P1, !PT ;  /* 0x00006300108d7a10 */ /* 0x000fe40000ffe4ff */
[----:B------:R-:W-:Y:S02]  /*0ca0*/  IADD3.X R145, R14, c[0x0][0x18c], RZ, P0, !PT ;  /* 0x000063000e917a10 */ /* 0x000fe400007fe4ff */
[----:B------:R-:W-:Y:S02]  /*0cb0*/  SHF.R.U32.HI R12, RZ, 0x1c, R195 ;  /* 0x0000001cff0c7819 */ /* 0x000fe400000116c3 */
[----:B------:R-:W-:Y:S01]  /*0cc0*/  SHF.R.U32.HI R9, RZ, 0x1c, R194 ;  /* 0x0000001cff097819 */ /* 0x000fe200000116c2 */
[----:B------:R-:W4:Y:S01]  /*0cd0*/  LDG.E.128 R140, [R140.64] ;  /* 0x000000048c8c7981 */ /* 0x000f22000c1e1d00 */
[----:B------:R-:W-:Y:S02]  /*0ce0*/  IADD3 R148, P1, R11, c[0x0][0x188], RZ ;  /* 0x000062000b947a10 */ /* 0x000fe40007f3e0ff */
[----:B------:R-:W-:Y:S01]  /*0cf0*/  IADD3 R152, P0, R17, c[0x0][0x188], RZ ;  /* 0x0000620011987a10 */ /* 0x000fe20007f1e0ff */
[----:B------:R-:W4:Y:S01]  /*0d00*/  LDG.E.128 R144, [R144.64] ;  /* 0x0000000490907981 */ /* 0x000f22000c1e1d00 */
[----:B------:R-:W-:-:S02]  /*0d10*/  IADD3.X R149, R12, c[0x0][0x18c], RZ, P1, !PT ;  /* 0x000063000c957a10 */ /* 0x000fc40000ffe4ff */
[----:B------:R-:W-:-:S04]  /*0d20*/  IADD3.X R153, R9, c[0x0][0x18c], RZ, P0, !PT ;  /* 0x0000630009997a10 */ /* 0x000fc800007fe4ff */
[----:B------:R-:W4:Y:S04]  /*0d30*/  LDG.E.128 R148, [R148.64] ;  /* 0x0000000494947981 */ /* 0x000f28000c1e1d00 */
[----:B------:R-:W4:Y:S01]  /*0d40*/  LDG.E.128 R152, [R152.64] ;  /* 0x0000000498987981 */ /* 0x000f22000c1e1d00 */
[----:B------:R-:W-:-:S04]  /*0d50*/  ISETP.NE.U32.AND P0, PT, RZ, c[0x0][0x1c0], PT ;  /* 0x00007000ff007a0c */ /* 0x000fc80003f05070 */
[----:B------:R-:W-:Y:S02]  /*0d60*/  ISETP.NE.AND.EX P0, PT, RZ, c[0x0][0x1c4], PT, P0 ;  /* 0x00007100ff007a0c */ /* 0x000fe40003f05300 */
[----:B------:R-:W-:-:S11]  /*0d70*/  SHF.R.S32.HI R10, RZ, 0x1f, R0 ;  /* 0x0000001fff0a7819 */ /* 0x000fd60000011400 */
[----:B------:R-:W-:-:S04]  /*0d80*/  @P0 LEA R176, P1, R0, c[0x0][0x1c0], 0x2 ;  /* 0x0000700000b00a11 */ /* 0x000fc800078210ff */
[----:B------:R-:W-:Y:S02]  /*0d90*/  @P0 LEA.HI.X R177, R0, c[0x0][0x1c4], R10, 0x2, P1 ;  /* 0x0000710000b10a11 */ /* 0x000fe400008f140a */
[----:B------:R-:W-:-:S06]  /*0da0*/  MOV R10, 0x3f800000 ;  /* 0x3f800000000a7802 */ /* 0x000fcc0000000f00 */
[----:B-----5:R0:W5:Y:S01]  /*0db0*/  @P0 LDG.E R10, [R176.64] ;  /* 0x00000004b00a0981 */ /* 0x020162000c1e1900 */
[----:B------:R-:W-:-:S04]  /*0dc0*/  ISETP.NE.U32.AND P0, PT, RZ, c[0x0][0x218], PT ;  /* 0x00008600ff007a0c */ /* 0x000fc80003f05070 */
[----:B------:R-:W-:-:S13]  /*0dd0*/  ISETP.NE.AND.EX P0, PT, RZ, c[0x0][0x21c], PT, P0 ;  /* 0x00008700ff007a0c */ /* 0x000fda0003f05300 */
[----:B------:R-:W-:-:S04]  /*0de0*/  @P0 LEA R180, P1, R181, c[0x0][0x218], 0x4 ;  /* 0x00008600b5b40a11 */ /* 0x000fc800078220ff */
[----:B------:R-:W-:-:S05]  /*0df0*/  @P0 LEA.HI.X R181, R181, c[0x0][0x21c], RZ, 0x4, P1 ;  /* 0x00008700b5b50a11 */ /* 0x000fca00008f24ff */
[----:B------:R1:W5:Y:S01]  /*0e00*/  @P0 LDG.E.128 R88, [R180.64] ;  /* 0x00000004b4580981 */ /* 0x000362000c1e1d00 */
[----:B------:R-:W-:-:S04]  /*0e10*/  IMAD.WIDE.U32 R164, R185, R191, c[0x0][0x208] ;  /* 0x00008200b9a47625 */ /* 0x000fc800078e00bf */
[CC--:B------:R-:W-:Y:S01]  /*0e20*/  IMAD.WIDE.U32 R160, R182.reuse, R191.reuse, c[0x0][0x208] ;  /* 0x00008200b6a07625 */ /* 0x0c0fe200078e00bf */
[----:B------:R-:W-:Y:S01]  /*0e30*/  ULDC.U8 UR6, c[0x0][0x1f0] ;  /* 0x00007c0000067ab9 */ /* 0x000fe20000000000 */
[----:B------:R-:W4:Y:S01]  /*0e40*/  LDG.E.128 R164, [R164.64] ;  /* 0x00000004a4a47981 */ /* 0x000f22000c1e1d00 */
[C---:B-1----:R-:W-:Y:S01]  /*0e50*/  @P0 LEA R180, P1, R182.reuse, c[0x0][0x218], 0x4 ;  /* 0x00008600b6b40a11 */ /* 0x042fe200078220ff */
[-C--:B------:R-:W-:Y:S02]  /*0e60*/  IMAD.WIDE.U32 R168, R187, R191.reuse, c[0x0][0x208] ;  /* 0x00008200bba87625 */ /* 0x080fe400078e00bf */
[----:B------:R-:W4:Y:S01]  /*0e70*/  LDG.E.128 R160, [R160.64] ;  /* 0x00000004a0a07981 */ /* 0x000f22000c1e1d00 */
[----:B------:R-:W-:Y:S02]  /*0e80*/  @P0 LEA.HI.X R181, R182, c[0x0][0x21c], RZ, 0x4, P1 ;  /* 0x00008700b6b50a11 */ /* 0x000fe400008f24ff */
[C---:B------:R-:W-:Y:S01]  /*0e90*/  @P0 LEA R184, P1, R185.reuse, c[0x0][0x218], 0x4 ;  /* 0x00008600b9b80a11 */ /* 0x040fe200078220ff */
[-C--:B------:R-:W-:Y:S01]  /*0ea0*/  IMAD.WIDE.U32 R172, R186, R191.reuse, c[0x0][0x208] ;  /* 0x00008200baac7625 */ /* 0x080fe200078e00bf */
[----:B------:R-:W4:Y:S02]  /*0eb0*/  LDG.E.128 R168, [R168.64] ;  /* 0x00000004a8a87981 */ /* 0x000f24000c1e1d00 */
[----:B------:R-:W-:Y:S01]  /*0ec0*/  @P0 LEA.HI.X R185, R185, c[0x0][0x21c], RZ, 0x4, P1 ;  /* 0x00008700b9b90a11 */ /* 0x000fe200008f24ff */
[----:B0-----:R-:W-:Y:S01]  /*0ed0*/  IMAD.WIDE.U32 R176, R196, R191, c[0x0][0x208] ;  /* 0x00008200c4b07625 */ /* 0x001fe200078e00bf */
[----:B------:R0:W5:Y:S04]  /*0ee0*/  @P0 LDG.E.128 R92, [R180.64] ;  /* 0x00000004b45c0981 */ /* 0x000168000c1e1d00 */
[----:B------:R1:W5:Y:S04]  /*0ef0*/  @P0 LDG.E.128 R96, [R184.64] ;  /* 0x00000004b8600981 */ /* 0x000368000c1e1d00 */
[----:B------:R-:W4:Y:S04]  /*0f00*/  LDG.E.128 R172, [R172.64] ;  /* 0x00000004acac7981 */ /* 0x000f28000c1e1d00 */
[----:B------:R-:W4:Y:S01]  /*0f10*/  LDG.E.128 R176, [R176.64] ;  /* 0x00000004b0b07981 */ /* 0x000f22000c1e1d00 */
        /* <DEDUP_REMOVED lines=22> */
[C---:B------:R-:W-:Y:S02]  /*1080*/  FADD.FTZ R224, -R221.reuse, R125 ;  /* 0x0000007ddde07221 */ /* 0x040fe40000010100 */
[C---:B------:R-:W-:Y:S02]  /*1090*/  FADD.FTZ R220, -R221.reuse, R126 ;  /* 0x0000007edddc7221 */ /* 0x040fe40000010100 */
[C---:B------:R-:W-:Y:S02]  /*10a0*/  FADD.FTZ R222, -R221.reuse, R127 ;  /* 0x0000007fddde7221 */ /* 0x040fe40000010100 */
[C---:B----4-:R-:W-:Y:S02]  /*10b0*/  FADD.FTZ R225, -R221.reuse, R128 ;  /* 0x00000080dde17221 */ /* 0x050fe40000010100 */
[----:B------:R-:W-:-:S02]  /*10c0*/  FADD.FTZ R208, -R221, R129 ;  /* 0x00000081ddd07221 */ /* 0x000fc40000010100 */
[C---:B------:R-:W-:Y:S02]  /*10d0*/  FADD.FTZ R207, -R221.reuse, R130 ;  /* 0x00000082ddcf7221 */ /* 0x040fe40000010100 */
[C---:B------:R-:W-:Y:S02]  /*10e0*/  FADD.FTZ R206, -R221.reuse, R131 ;  /* 0x00000083ddce7221 */ /* 0x040fe40000010100 */
[C---:B0-----:R-:W-:Y:S02]  /*10f0*/  FADD.FTZ R191, -R221.reuse, R138 ;  /* 0x0000008addbf7221 */ /* 0x041fe40000010100 */
        /* <DEDUP_REMOVED lines=9> */
[C---:B------:R-:W-:Y:S02]  /*1190*/  FADD.FTZ R192, -R221.reuse, R137 ;  /* 0x00000089ddc07221 */ /* 0x040fe40000010100 */
        /* <DEDUP_REMOVED lines=18> */
[----:B------:R-:W2:Y:S01]  /*12c0*/  LDL.LU R156, [R1+0x8] ;  /* 0x00000800019c7983 */ /* 0x000ea20000300800 */
[C---:B------:R-:W-:Y:S02]  /*12d0*/  FADD.FTZ R234, R157.reuse, R234 ;  /* 0x000000ea9dea7221 */ /* 0x040fe40000010000 */
[----:B------:R-:W-:Y:S02]  /*12e0*/  FFMA.FTZ R8, R157, R140, R8 ;  /* 0x0000008c9d087223 */ /* 0x000fe40000010008 */
[----:B------:R-:W-:Y:S02]  /*12f0*/  FMUL.FTZ R223, R85, R157 ;  /* 0x0000009d55df7220 */ /* 0x000fe40000410000 */
[----:B------:R-:W3:Y:S01]  /*1300*/  LDL.LU R157, [R1] ;  /* 0x00000000019d7983 */ /* 0x000ee20000300800 */
[----:B------:R-:W-:-:S02]  /*1310*/  FMUL.FTZ R153, R20, R138 ;  /* 0x0000008a14997220 */ /* 0x000fc40000410000 */
[----:B------:R-:W-:Y:S02]  /*1320*/  FFMA.FTZ R138, R141, R221, RZ ;  /* 0x000000dd8d8a7223 */ /* 0x000fe400000100ff */
[----:B------:R-:W-:Y:S02]  /*1330*/  FMUL.FTZ R220, R20, R220 ;  /* 0x000000dc14dc7220 */ /* 0x000fe40000410000 */
[----:B------:R-:W-:Y:S02]  /*1340*/  FFMA.FTZ R138, R140, R223, R138 ;  /* 0x000000df8c8a7223 */ /* 0x000fe4000001008a */
[----:B------:R-:W-:Y:S02]  /*1350*/  FMUL.FTZ R224, R86, R158 ;  /* 0x0000009e56e07220 */ /* 0x000fe40000410000 */
[C---:B------:R-:W-:Y:S02]  /*1360*/  FADD.FTZ R237, R158.reuse, R237 ;  /* 0x000000ed9eed7221 */ /* 0x040fe40000010000 */
[----:B------:R-:W-:-:S02]  /*1370*/  FFMA.FTZ R5, R158, R220, R5 ;  /* 0x000000dc9e057223 */ /* 0x000fc40000010005 */
[----:B------:R-:W-:Y:S01]  /*1380*/  FMUL.FTZ R155, R20, R137 ;  /* 0x00000089149b7220 */ /* 0x000fe20000410000 */
[----:B------:R-:W4:Y:S01]  /*1390*/  LDL.LU R158, [R1+0x4] ;  /* 0x00000400019e7983 */ /* 0x000f220000300800 */
[----:B------:R-:W-:-:S03]  /*13a0*/  FFMA.FTZ R137, R220, R224, R138 ;  /* 0x000000e0dc897223 */ /* 0x000fc6000001008a */
[----:B------:R-:W4:Y:S01]  /*13b0*/  LDL.LU R138, [R1+0x10] ;  /* 0x00001000018a7983 */ /* 0x000f220000300800 */
[----:B------:R-:W-:Y:S02]  /*13c0*/  FMUL.FTZ R152, R20, R139 ;  /* 0x0000008b14987220 */ /* 0x000fe40000410000 */
[----:B------:R-:W-:-:S04]  /*13d0*/  FADD.FTZ R139, RZ, R221 ;  /* 0x000000ddff8b7221 */ /* 0x000fc80000010000 */
[----:B------:R-:W-:Y:S02]  /*13e0*/  FADD.FTZ R139, R139, R223 ;  /* 0x000000df8b8b7221 */ /* 0x000fe40000010000 */
[C---:B------:R-:W-:Y:S02]  /*13f0*/  FMUL.FTZ R142, R20.reuse, R225 ;  /* 0x000000e1148e7220 */ /* 0x040fe40000410000 */
[----:B------:R-:W-:Y:S02]  /*1400*/  FMUL.FTZ R222, R20, R222 ;  /* 0x000000de14de7220 */ /* 0x000fe40000410000 */
[----:B------:R-:W-:Y:S02]  /*1410*/  FMUL.FTZ R225, R87, R159 ;  /* 0x0000009f57e17220 */ /* 0x000fe40000410000 */
[----:B------:R-:W-:Y:S02]  /*1420*/  FADD.FTZ R139, R139, R224 ;  /* 0x000000e08b8b7221 */ /* 0x000fe40000010000 */
        /* <DEDUP_REMOVED lines=45> */
[----:B--2---:R-:W-:Y:S02]  /*1700*/  FADD.FTZ R156, R176, R156 ;  /* 0x0000009cb09c7221 */ /* 0x004fe40000010000 */
[----:B---3--:R-:W-:-:S05]  /*1710*/  FADD.FTZ R157, R174, R157 ;  /* 0x0000009dae9d7221 */ /* 0x008fca0000010000 */
[----:B------:R0:W-:Y:S04]  /*1720*/  STL [R1], R157 ;  /* 0x0000009d01007387 */ /* 0x0001e80000100800 */
[----:B0-----:R-:W2:Y:S01]  /*1730*/  LDL.LU R157, [R1+0xc] ;  /* 0x00000c00019d7983 */ /* 0x001ea20000300800 */
[----:B----4-:R-:W-:-:S03]  /*1740*/  FADD.FTZ R158, R177, R158 ;  /* 0x0000009eb19e7221 */ /* 0x010fc60000010000 */
[----:B------:R0:W-:Y:S01]  /*1750*/  STL [R1+0x8], R156 ;  /* 0x0000089c01007387 */ /* 0x0001e20000100800 */
[----:B------:R-:W-:-:S03]  /*1760*/  FADD.FTZ R138, R178, R138 ;  /* 0x0000008ab28a7221 */ /* 0x000fc60000010000 */
[----:B0-----:R-:W3:Y:S04]  /*1770*/  LDL.LU R156, [R1+0x18] ;  /* 0x00001800019c7983 */ /* 0x001ee80000300800 */
[----:B------:R-:W4:Y:S04]  /*1780*/  LDL.LU R139, [R1+0x14] ;  /* 0x00001400018b7983 */ /* 0x000f280000300800 */
[----:B------:R-:W-:Y:S04]  /*1790*/  STL [R1+0x4], R158 ;  /* 0x0000049e01007387 */ /* 0x000fe80000100800 */
[----:B------:R0:W-:Y:S04]  /*17a0*/  STL [R1+0x10], R138 ;  /* 0x0000108a01007387 */ /* 0x0001e80000100800 */
[----:B0-----:R-:W4:Y:S04]  /*17b0*/  LDL.LU R138, [R1+0x20] ;  /* 0x00002000018a7983 */ /* 0x001f280000300800 */
[----:B------:R-:W4:Y:S01]  /*17c0*/  LDL.LU R137, [R1+0x1c] ;  /* 0x00001c0001897983 */ /* 0x000f220000300800 */
[----:B--2---:R-:W-:-:S05]  /*17d0*/  FADD.FTZ R157, R179, R157 ;  /* 0x0000009db39d7221 */ /* 0x004fca0000010000 */
[----:B------:R-:W-:Y:S01]  /*17e0*/  STL [R1+0xc], R157 ;  /* 0x00000c9d01007387 */ /* 0x000fe20000100800 */
[----:B---3--:R-:W-:-:S05]  /*17f0*/  FADD.FTZ R156, R180, R156 ;  /* 0x0000009cb49c7221 */ /* 0x008fca0000010000 */
[----:B------:R0:W-:Y:S01]  /*1800*/  STL [R1+0x18], R156 ;  /* 0x0000189c01007387 */ /* 0x0001e20000100800 */
[----:B----4-:R-:W-:-:S03]  /*1810*/  FADD.FTZ R139, R181, R139 ;  /* 0x0000008bb58b7221 */ /* 0x010fc60000010000 */
[----:B0-----:R-:W2:Y:S04]  /*1820*/  LDL.LU R156, [R1+0x28] ;  /* 0x00002800019c7983 */ /* 0x001ea80000300800 */
[----:B------:R0:W-:Y:S01]  /*1830*/  STL [R1+0x14], R139 ;  /* 0x0000148b01007387 */ /* 0x0001e20000100800 */
[----:B------:R-:W-:Y:S02]  /*1840*/  FADD.FTZ R138, R182, R138 ;  /* 0x0000008ab68a7221 */ /* 0x000fe40000010000 */
[----:B------:R-:W-:Y:S01]  /*1850*/  FADD.FTZ R137, R183, R137 ;  /* 0x00000089b7897221 */ /* 0x000fe20000010000 */
[----:B0-----:R-:W3:Y:S04]  /*1860*/  LDL.LU R139, [R1+0x24] ;  /* 0x00002400018b7983 */ /* 0x001ee80000300800 */
[----:B------:R0:W-:Y:S04]  /*1870*/  STL [R1+0x20], R138 ;  /* 0x0000208a01007387 */ /* 0x0001e80000100800 */
[----:B0-----:R-:W4:Y:S04]  /*1880*/  LDL.LU R138, [R1+0x30] ;  /* 0x00003000018a7983 */ /* 0x001f280000300800 */
[----:B------:R0:W-:Y:S04]  /*1890*/  STL [R1+0x1c], R137 ;  /* 0x00001c8901007387 */ /* 0x0001e80000100800 */
[----:B0-----:R-:W4:Y:S01]  /*18a0*/  LDL.LU R137, [R1+0x2c] ;  /* 0x00002c0001897983 */ /* 0x001f220000300800 */
[----:B------:R-:W-:-:S02]  /*18b0*/  FADD.FTZ R240, R163, R240 ;  /* 0x000000f0a3f07221 */ /* 0x000fc40000010000 */
[----:B------:R-:W-:Y:S02]  /*18c0*/  FFMA.FTZ R2, R163, R206, R2 ;  /* 0x000000cea3027223 */ /* 0x000fe40000010002 */
[----:B------:R-:W-:Y:S02]  /*18d0*/  FMUL.FTZ R163, R73, R169 ;  /* 0x000000a949a37220 */ /* 0x000fe40000410000 */
[----:B------:R-:W-:Y:S02]  /*18e0*/  FMUL.FTZ R149, R20, R192 ;  /* 0x000000c014957220 */ /* 0x000fe40000410000 */
[C---:B------:R-:W-:Y:S02]  /*18f0*/  FADD.FTZ R241, R162.reuse, R241 ;  /* 0x000000f1a2f17221 */ /* 0x040fe40000010000 */
[----:B------:R-:W-:Y:S02]  /*1900*/  FFMA.FTZ R198, R162, R144, R198 ;  /* 0x00000090a2c67223 */ /* 0x000fe400000100c6 */
[----:B------:R-:W-:-:S02]  /*1910*/  FMUL.FTZ R162, R20, R191 ;  /* 0x000000bf14a27220 */ /* 0x000fc40000410000 */
        /* <DEDUP_REMOVED lines=25> */
[----:B------:R-:W-:Y:S02]  /*1ab0*/  FFMA.FTZ R217, R176, R124, R217 ;  /* 0x0000007cb0d97223 */ /* 0x000fe400000100d9 */
        /* <DEDUP_REMOVED lines=9> */
[----:B------:R-:W-:-:S02]  /*1b50*/  FFMA.FTZ R219, R178, R126, R219 ;  /* 0x0000007eb2db7223 */ /* 0x000fc400000100db */
[----:B------:R-:W-:Y:S02]  /*1b60*/  FMUL.FTZ R178, R66, R178 ;  /* 0x000000b242b27220 */ /* 0x000fe40000410000 */
[----:B------:R-:W-:Y:S02]  /*1b70*/  FADD.FTZ R135, R135, R177 ;  /* 0x000000b187877221 */ /* 0x000fe40000010000 */
[----:B------:R-:W-:Y:S02]  /*1b80*/  FFMA.FTZ R136, R125, R177, R136 ;  /* 0x000000b17d887223 */ /* 0x000fe40000010088 */
[----:B------:R-:W-:Y:S02]  /*1b90*/  FFMA.FTZ R218, R179, R159, R218 ;  /* 0x0000009fb3da7223 */ /* 0x000fe400000100da */
[----:B------:R-:W-:Y:S02]  /*1ba0*/  FMUL.FTZ R127, R20, R127 ;  /* 0x0000007f147f7220 */ /* 0x000fe40000410000 */
        /* <DEDUP_REMOVED lines=11> */
[----:B------:R-:W-:Y:S02]  /*1c60*/  FFMA.FTZ R229, R182, R129, R229 ;  /* 0x00000081b6e57223 */ /* 0x000fe400000100e5 */
[----:B------:R-:W-:-:S02]  /*1c70*/  FMUL.FTZ R130, R20, R130 ;  /* 0x0000008214827220 */ /* 0x000fc40000410000 */
[C---:B------:R-:W-:Y:S02]  /*1c80*/  FADD.FTZ R243, R164.reuse, R243 ;  /* 0x000000f3a4f37221 */ /* 0x040fe40000010000 */
[----:B------:R-:W-:Y:S02]  /*1c90*/  FFMA.FTZ R200, R164, R146, R200 ;  /* 0x00000092a4c87223 */ /* 0x000fe400000100c8 */
[----:B------:R-:W-:Y:S01]  /*1ca0*/  FMUL.FTZ R182, R62, R182 ;  /* 0x000000b63eb67220 */ /* 0x000fe20000410000 */
[----:B------:R-:W0:Y:S01]  /*1cb0*/  S2R R164, SR_TID.X ;  /* 0x0000000000a47919 */ /* 0x000e220000002100 */
[----:B------:R-:W-:Y:S02]  /*1cc0*/  FFMA.FTZ R228, R183, R130, R228 ;  /* 0x00000082b7e47223 */ /* 0x000fe400000100e4 */
[C---:B------:R-:W-:Y:S02]  /*1cd0*/  FMUL.FTZ R131, R20.reuse, R131 ;  /* 0x0000008314837220 */ /* 0x040fe40000410000 */
[----:B------:R-:W-:-:S02]  /*1ce0*/  FMUL.FTZ R157, R20, R133 ;  /* 0x00000085149d7220 */ /* 0x000fc40000410000 */
[----:B------:R-:W-:Y:S02]  /*1cf0*/  FMUL.FTZ R183, R63, R183 ;  /* 0x000000b73fb77220 */ /* 0x000fe40000410000 */
[----:B------:R-:W-:Y:S02]  /*1d00*/  FFMA.FTZ R231, R184, R131, R231 ;  /* 0x00000083b8e77223 */ /* 0x000fe400000100e7 */
[----:B------:R-:W-:Y:S02]  /*1d10*/  FMUL.FTZ R158, R20, R132 ;  /* 0x00000084149e7220 */ /* 0x000fe40000410000 */
[----:B------:R-:W-:Y:S02]  /*1d20*/  FFMA.FTZ R233, R186, R157, R233 ;  /* 0x0000009dbae97223 */ /* 0x000fe400000100e9 */
[----:B------:R-:W-:Y:S02]  /*1d30*/  FFMA.FTZ R232, R187, R158, R232 ;  /* 0x0000009ebbe87223 */ /* 0x000fe400000100e8 */
[----:B------:R-:W-:-:S02]  /*1d40*/  FADD.FTZ R242, R165, R242 ;  /* 0x000000f2a5f27221 */ /* 0x000fc40000010000 */
[----:B------:R-:W-:Y:S02]  /*1d50*/  FFMA.FTZ R199, R165, R147, R199 ;  /* 0x00000093a5c77223 */ /* 0x000fe400000100c7 */
[C---:B------:R-:W-:Y:S02]  /*1d60*/  FADD.FTZ R245, R166.reuse, R245 ;  /* 0x000000f5a6f57221 */ /* 0x040fe40000010000 */
[----:B------:R-:W-:Y:S01]  /*1d70*/  FFMA.FTZ R202, R166, R150, R202 ;  /* 0x00000096a6ca7223 */ /* 0x000fe200000100ca */
[----:B0-----:R-:W-:Y:S01]  /*1d80*/  LOP3.LUT P1, RZ, R164, 0x1f, RZ, 0xc0, !PT ;  /* 0x0000001fa4ff7812 */ /* 0x001fe2000782c0ff */
        /* <DEDUP_REMOVED lines=12> */
[----:B--2---:R-:W-:-:S05]  /*1e50*/  FADD.FTZ R156, R184, R156 ;  /* 0x0000009cb89c7221 */ /* 0x004fca0000010000 */
[----:B------:R0:W-:Y:S02]  /*1e60*/  STL [R1+0x28], R156 ;  /* 0x0000289c01007387 */ /* 0x0001e40000100800 */
[----:B0-----:R-:W-:Y:S02]  /*1e70*/  FMUL.FTZ R156, R20, R134 ;  /* 0x00000086149c7220 */ /* 0x001fe40000410000 */
[----:B------:R-:W-:Y:S02]  /*1e80*/  FADD.FTZ R134, R135, R180 ;  /* 0x000000b487867221 */ /* 0x000fe40000010000 */
[----:B------:R-:W-:Y:S02]  /*1e90*/  FFMA.FTZ R135, R127, R180, R136 ;  /* 0x000000b47f877223 */ /* 0x000fe40000010088 */
[----:B---3--:R-:W-:Y:S02]  /*1ea0*/  FADD.FTZ R139, R185, R139 ;  /* 0x0000008bb98b7221 */ /* 0x008fe40000010000 */
[----:B------:R-:W-:-:S02]  /*1eb0*/  FADD.FTZ R134, R134, R181 ;  /* 0x000000b586867221 */ /* 0x000fc40000010000 */
[----:B------:R-:W-:Y:S02]  /*1ec0*/  FFMA.FTZ R135, R128, R181, R135 ;  /* 0x000000b580877223 */ /* 0x000fe40000010087 */
[----:B----4-:R-:W-:Y:S01]  /*1ed0*/  FADD.FTZ R138, R186, R138 ;  /* 0x0000008aba8a7221 */ /* 0x010fe20000010000 */
[----:B------:R0:W-:Y:S01]  /*1ee0*/  STL [R1+0x24], R139 ;  /* 0x0000248b01007387 */ /* 0x0001e20000100800 */
[----:B------:R-:W-:Y:S02]  /*1ef0*/  FADD.FTZ R133, R134, R182 ;  /* 0x000000b686857221 */ /* 0x000fe40000010000 */
[----:B------:R-:W-:Y:S01]  /*1f00*/  FFMA.FTZ R134, R129, R182, R135 ;  /* 0x000000b681867223 */ /* 0x000fe20000010087 */
[----:B------:R0:W-:Y:S01]  /*1f10*/  STL [R1+0x30], R138 ;  /* 0x0000308a01007387 */ /* 0x0001e20000100800 */
[----:B------:R-:W-:Y:S02]  /*1f20*/  FMUL.FTZ R184, R56, R184 ;  /* 0x000000b838b87220 */ /* 0x000fe40000410000 */
[----:B------:R-:W-:-:S02]  /*1f30*/  FADD.FTZ R137, R187, R137 ;  /* 0x00000089bb897221 */ /* 0x000fc40000010000 */
[----:B------:R-:W-:-:S03]  /*1f40*/  FADD.FTZ R133, R133, R183 ;  /* 0x000000b785857221 */ /* 0x000fc60000010000 */
[----:B------:R0:W-:Y:S01]  /*1f50*/  STL [R1+0x2c], R137 ;  /* 0x00002c8901007387 */ /* 0x0001e20000100800 */
[----:B------:R-:W-:Y:S02]  /*1f60*/  FFMA.FTZ R134, R130, R183, R134 ;  /* 0x000000b782867223 */ /* 0x000fe40000010086 */
[----:B------:R-:W-:Y:S02]  /*1f70*/  FFMA.FTZ R230, R185, R156, R230 ;  /* 0x0000009cb9e67223 */ /* 0x000fe400000100e6 */
[----:B------:R-:W-:Y:S02]  /*1f80*/  FADD.FTZ R132, R133, R184 ;  /* 0x000000b885847221 */ /* 0x000fe40000010000 */
[----:B------:R-:W-:Y:S02]  /*1f90*/  FMUL.FTZ R185, R57, R185 ;  /* 0x000000b939b97220 */ /* 0x000fe40000410000 */
[----:B------:R-:W-:Y:S02]  /*1fa0*/  FFMA.FTZ R133, R131, R184, R134 ;  /* 0x000000b883857223 */ /* 0x000fe40000010086 */
[----:B------:R-:W-:-:S02]  /*1fb0*/  FMUL.FTZ R186, R58, R186 ;  /* 0x000000ba3aba7220 */ /* 0x000fc40000410000 */
[----:B------:R-:W-:Y:S02]  /*1fc0*/  FADD.FTZ R132, R132, R185 ;  /* 0x000000b984847221 */ /* 0x000fe40000010000 */
[----:B------:R-:W-:Y:S02]  /*1fd0*/  FFMA.FTZ R133, R156, R185, R133 ;  /* 0x000000b99c857223 */ /* 0x000fe40000010085 */
[----:B------:R-:W-:Y:S02]  /*1fe0*/  FMUL.FTZ R187, R59, R187 ;  /* 0x000000bb3bbb7220 */ /* 0x000fe40000410000 */
[----:B------:R-:W-:Y:S02]  /*1ff0*/  FADD.FTZ R132, R132, R186 ;  /* 0x000000ba84847221 */ /* 0x000fe40000010000 */
[----:B------:R-:W-:Y:S02]  /*2000*/  FFMA.FTZ R133, R157, R186, R133 ;  /* 0x000000ba9d857223 */ /* 0x000fe40000010085 */
[----:B------:R-:W-:-:S02]  /*2010*/  FADD.FTZ R136, R132, R187 ;  /* 0x000000bb84887221 */ /* 0x000fc40000010000 */
[----:B------:R-:W-:Y:S01]  /*2020*/  FFMA.FTZ R134, R158, R187, R133 ;  /* 0x000000bb9e867223 */ /* 0x000fe20000010085 */
[----:B------:R-:W-:Y:S05]  /*2030*/  BRA.DIV ~URZ, `(.L_x_10970) ;  /* 0x000024727f007947 */ /* 0x000fea000b800000 */
[----:B0-----:R0:W1:Y:S02]  /*2040*/  SHFL.DOWN PT, R137, R136, 0x10, 0x1f ;  /* 0x0a001f0088897f89 */ /* 0x00106400000e0000 */
.L_x_10974:
        /* <DEDUP_REMOVED lines=18> */
.L_x_10975:
[----:B--2---:R-:W2:Y:S01]  /*2170*/  S2R R135, SR_TID.X ;  /* 0x0000000000877919 */ /* 0x004ea20000002100 */
[----:B------:R-:W-:Y:S01]  /*2180*/  LOP3.LUT P3, RZ, R205, 0xff, RZ, 0xc0, !PT ;  /* 0x000000ffcdff7812 */ /* 0x000fe2000786c0ff */
[----:B------:R-:W-:Y:S01]  /*2190*/  FADD.FTZ R132, R137, R136 ;  /* 0x0000008889847221 */ /* 0x000fe20000010000 */
[----:B------:R-:W-:Y:S01]  /*21a0*/  PLOP3.LUT P0, PT, PT, PT, PT, 0x80, 0x0 ;  /* 0x000000000000781c */ /* 0x000fe20003f0f070 */
[----:B0-----:R-:W-:Y:S01]  /*21b0*/  FADD.FTZ R133, R133, R134 ;  /* 0x0000008685857221 */ /* 0x001fe20000010000 */
[----:B------:R-:W-:Y:S01]  /*21c0*/  @!P1 PLOP3.LUT P0, PT, P3, PT, PT, 0x80, 0x0 ;  /* 0x000000000000981c */ /* 0x000fe20001f0f070 */
[----:B------:R-:W-:Y:S01]  /*21d0*/  ULDC.U8 UR6, c[0x0][0x1f0] ;  /* 0x00007c0000067ab9 */ /* 0x000fe20000000000 */
[----:B------:R-:W3:Y:S01]  /*21e0*/  LDL.LU R205, [R1+0x34] ;  /* 0x0000340001cd7983 */ /* 0x000ee20000300800 */
[----:B-12---:R-:W-:-:S04]  /*21f0*/  SHF.R.U32.HI R136, RZ, 0x5, R135 ;  /* 0x00000005ff887819 */ /* 0x006fc80000011687 */
[----:B------:R-:W-:-:S06]  /*2200*/  @!P1 LOP3.LUT R135, R136, 0x7fffffc, RZ, 0xc0, !PT ;  /* 0x07fffffc88879812 */ /* 0x000fcc00078ec0ff */
        /* <DEDUP_REMOVED lines=22> */
[----:B------:R-:W-:-:S03]  /*2370*/  IADD3 R132, P4, R193, c[0x0][0x170], RZ ;  /* 0x00005c00c1847a10 */ /* 0x000fc60007f9e0ff */
[-CC-:B------:R-:W-:Y:S02]  /*2380*/  FFMA.FTZ R141, R141, R165.reuse, R164.reuse ;  /* 0x000000a58d8d7223 */ /* 0x180fe400000100a4 */
[-CC-:B------:R-:W-:Y:S02]  /*2390*/  FFMA.FTZ R220, R220, R165.reuse, R164.reuse ;  /* 0x000000a5dcdc7223 */ /* 0x180fe400000100a4 */
[-C--:B------:R-:W-:Y:S01]  /*23a0*/  FFMA.FTZ R140, R140, R165.reuse, R164 ;  /* 0x000000a58c8c7223 */ /* 0x080fe200000100a4 */
[----:B------:R-:W-:Y:S01]  /*23b0*/  IADD3.X R133, R189, c[0x0][0x174], RZ, P4, !PT ;  /* 0x00005d00bd857a10 */ /* 0x000fe200027fe4ff */
[----:B------:R-:W-:Y:S02]  /*23c0*/  FADD.FTZ R141, R221, -R141 ;  /* 0x8000008ddd8d7221 */ /* 0x000fe40000010000 */
[----:B------:R-:W-:Y:S01]  /*23d0*/  FADD.FTZ R220, R224, -R220 ;  /* 0x800000dce0dc7221 */ /* 0x000fe20000010000 */
[----:B------:R-:W2:Y:S01]  /*23e0*/  LDL.LU R221, [R1+0xac] ;  /* 0x0000ac0001dd7983 */ /* 0x000ea20000300800 */
[----:B------:R-:W-:-:S02]  /*23f0*/  FFMA.FTZ R166, R222, R165, R164 ;  /* 0x000000a5dea67223 */ /* 0x000fc400000100a4 */
[----:B------:R-:W-:Y:S01]  /*2400*/  FADD.FTZ R140, R223, -R140 ;  /* 0x8000008cdf8c7221 */ /* 0x000fe20000010000 */
[----:B------:R-:W4:Y:S01]  /*2410*/  LDG.E.128 R132, [R132.64] ;  /* 0x0000000484847981 */ /* 0x000f22000c1e1d00 */
[----:B------:R-:W-:-:S03]  /*2420*/  FFMA.FTZ R143, R143, R165, R164 ;  /* 0x000000a58f8f7223 */ /* 0x000fc600000100a4 */
[----:B------:R-:W2:Y:S01]  /*2430*/  LDL.LU R223, [R1+0xb0] ;  /* 0x0000b00001df7983 */ /* 0x000ea20000300800 */
[----:B------:R-:W-:-:S03]  /*2440*/  FADD.FTZ R166, R225, -R166 ;  /* 0x800000a6e1a67221 */ /* 0x000fc60000010000 */
[----:B------:R-:W2:Y:S01]  /*2450*/  LDL.LU R224, [R1+0xa4] ;  /* 0x0000a40001e07983 */ /* 0x000ea20000300800 */
[----:B------:R-:W-:-:S03]  /*2460*/  FMUL.FTZ R167, R20, R220 ;  /* 0x000000dc14a77220 */ /* 0x000fc60000410000 */
[----:B------:R-:W2:Y:S01]  /*2470*/  LDL.LU R222, [R1+0xa8] ;  /* 0x0000a80001de7983 */ /* 0x000ea20000300800 */
[----:B------:R-:W-:-:S03]  /*2480*/  FADD.FTZ R143, R207, -R143 ;  /* 0x8000008fcf8f7221 */ /* 0x000fc60000010000 */
[----:B------:R-:W2:Y:S04]  /*2490*/  LDL.LU R225, [R1+0x9c] ;  /* 0x00009c0001e17983 */ /* 0x000ea80000300800 */
[----:B------:R-:W2:Y:S04]  /*24a0*/  LDL.LU R220, [R1+0xa0] ;  /* 0x0000a00001dc7983 */ /* 0x000ea80000300800 */
[----:B------:R-:W4:Y:S01]  /*24b0*/  LDL.LU R207, [R1+0x38] ;  /* 0x0000380001cf7983 */ /* 0x000f220000300800 */
[----:B------:R-:W-:Y:S02]  /*24c0*/  ISETP.NE.U32.AND P0, PT, RZ, c[0x0][0x218], PT ;  /* 0x00008600ff007a0c */ /* 0x000fe40003f05070 */
[----:B------:R-:W-:-:S02]  /*24d0*/  ISETP.NE.U32.AND P1, PT, RZ, c[0x0][0x258], PT ;  /* 0x00009600ff007a0c */ /* 0x000fc40003f25070 */
[----:B------:R-:W-:Y:S02]  /*24e0*/  ISETP.NE.AND.EX P0, PT, RZ, c[0x0][0x21c], PT, P0 ;  /* 0x00008700ff007a0c */ /* 0x000fe40003f05300 */
[----:B------:R-:W-:Y:S01]  /*24f0*/  ISETP.NE.AND.EX P1, PT, RZ, c[0x0][0x25c], PT, P1 ;  /* 0x00009700ff007a0c */ /* 0x000fe20003f25310 */
[C---:B------:R-:W-:Y:S01]  /*2500*/  FMUL.FTZ R169, R20.reuse, R141 ;  /* 0x0000008d14a97220 */ /* 0x040fe20000410000 */
[----:B------:R-:W-:Y:S01]  /*2510*/  ISETP.NE.U32.AND P2, PT, RZ, c[0x0][0x258], PT ;  /* 0x00009600ff007a0c */ /* 0x000fe20003f45070 */
[C---:B------:R-:W-:Y:S02]  /*2520*/  FMUL.FTZ R168, R20.reuse, R140 ;  /* 0x0000008c14a87220 */ /* 0x040fe40000410000 */
[----:B------:R-:W-:Y:S01]  /*2530*/  FMUL.FTZ R166, R20, R166 ;  /* 0x000000a614a67220 */ /* 0x000fe20000410000 */
[----:B------:R-:W-:-:S05]  /*2540*/  ISETP.NE.AND.EX P2, PT, RZ, c[0x0][0x25c], PT, P2 ;  /* 0x00009700ff007a0c */ /* 0x000fca0003f45320 */
[----:B-----5:R-:W-:Y:S02]  /*2550*/  @P0 FADD.FTZ R169, R88, R169 ;  /* 0x000000a958a90221 */ /* 0x020fe40000010000 */
[----:B------:R-:W-:Y:S01]  /*2560*/  @P0 FADD.FTZ R168, R89, R168 ;  /* 0x000000a859a80221 */ /* 0x000fe20000010000 */
[----:B------:R-:W-:Y:S01]  /*2570*/  @P1 IADD3 R140, P5, R193, c[0x0][0x258], RZ ;  /* 0x00009600c18c1a10 */ /* 0x000fe20007fbe0ff */
[----:B------:R-:W-:Y:S02]  /*2580*/  @P0 FADD.FTZ R167, R90, R167 ;  /* 0x000000a75aa70221 */ /* 0x000fe40000010000 */
[----:B------:R-:W-:Y:S01]  /*2590*/  @P0 FADD.FTZ R166, R91, R166 ;  /* 0x000000a65ba60221 */ /* 0x000fe20000010000 */
[----:B------:R-:W-:Y:S02]  /*25a0*/  @P1 IADD3.X R141, R189, c[0x0][0x25c], RZ, P5, !PT ;  /* 0x00009700bd8d1a10 */ /* 0x000fe40002ffe4ff */
[----:B------:R-:W-:Y:S02]  /*25b0*/  SEL R136, R169, R120, P2 ;  /* 0x00000078a9887207 */ /* 0x000fe40001000000 */
[----:B------:R-:W-:-:S02]  /*25c0*/  SEL R137, R168, R121, P2 ;  /* 0x00000079a8897207 */ /* 0x000fc40001000000 */
[----:B------:R-:W-:Y:S02]  /*25d0*/  SEL R138, R167, R122, P2 ;  /* 0x0000007aa78a7207 */ /* 0x000fe40001000000 */
[----:B------:R-:W-:Y:S01]  /*25e0*/  SEL R139, R166, R123, P2 ;  /* 0x0000007ba68b7207 */ /* 0x000fe20001000000 */
[-C--:B------:R-:W-:Y:S02]  /*25f0*/  FMUL.FTZ R169, R169, R10.reuse ;  /* 0x0000000aa9a97220 */ /* 0x080fe40000410000 */
[-C--:B------:R-:W-:Y:S02]  /*2600*/  FMUL.FTZ R168, R168, R10.reuse ;  /* 0x0000000aa8a87220 */ /* 0x080fe40000410000 */
[----:B------:R0:W-:Y:S01]  /*2610*/  @P1 STG.E.128 [R140.64], R136 ;  /* 0x000000888c001986 */ /* 0x0001e2000c101d04 */
[-C--:B------:R-:W-:Y:S02]  /*2620*/  FMUL.FTZ R167, R167, R10.reuse ;  /* 0x0000000aa7a77220 */ /* 0x080fe40000410000 */
[----:B------:R-:W-:-:S02]  /*2630*/  FMUL.FTZ R166, R166, R10 ;  /* 0x0000000aa6a67220 */ /* 0x000fc40000410000 */
[-CC-:B------:R-:W-:Y:S02]  /*2640*/  FFMA.FTZ R142, R142, R165.reuse, R164.reuse ;  /* 0x000000a58e8e7223 */ /* 0x180fe400000100a4 */
[-CC-:B------:R-:W-:Y:S02]  /*2650*/  FFMA.FTZ R171, R144, R165.reuse, R164.reuse ;  /* 0x000000a590ab7223 */ /* 0x180fe400000100a4 */
[----:B------:R-:W-:Y:S02]  /*2660*/  FFMA.FTZ R206, R206, R165, R164 ;  /* 0x000000a5cece7223 */ /* 0x000fe400000100a4 */
[----:B------:R-:W-:Y:S02]  /*2670*/  FADD.FTZ R142, R145, -R142 ;  /* 0x8000008e918e7221 */ /* 0x000fe40000010000 */
[----:B------:R-:W-:Y:S01]  /*2680*/  FADD.FTZ R171, R208, -R171 ;  /* 0x800000abd0ab7221 */ /* 0x000fe20000010000 */
[----:B0-----:R-:W-:Y:S01]  /*2690*/  IADD3 R140, P4, R193, c[0x0][0x248], RZ ;  /* 0x00009200c18c7a10 */ /* 0x001fe20007f9e0ff */
[----:B------:R-:W-:-:S02]  /*26a0*/  FMUL.FTZ R136, R52, R169 ;  /* 0x000000a934887220 */ /* 0x000fc40000410000 */
[----:B------:R-:W-:Y:S01]  /*26b0*/  FMUL.FTZ R137, R53, R168 ;  /* 0x000000a835897220 */ /* 0x000fe20000410000 */
[----:B------:R-:W-:Y:S01]  /*26c0*/  IADD3.X R141, R189, c[0x0][0x24c], RZ, P4, !PT ;  /* 0x00009300bd8d7a10 */ /* 0x000fe200027fe4ff */
[----:B------:R-:W-:Y:S02]  /*26d0*/  FMUL.FTZ R138, R54, R167 ;  /* 0x000000a7368a7220 */ /* 0x000fe40000410000 */
[----:B------:R-:W-:Y:S02]  /*26e0*/  FMUL.FTZ R139, R55, R166 ;  /* 0x000000a6378b7220 */ /* 0x000fe40000410000 */
[----:B------:R-:W-:Y:S01]  /*26f0*/  FMUL.FTZ R170, R20, R143 ;  /* 0x0000008f14aa7220 */ /* 0x000fe20000410000 */
[----:B------:R-:W-:Y:S01]  /*2700*/  @P1 IADD3 R144, P5, R188, c[0x0][0x258], RZ ;  /* 0x00009600bc901a10 */ /* 0x000fe20007fbe0ff */
[----:B------:R-:W-:Y:S01]  /*2710*/  FADD.FTZ R206, R209, -R206 ;  /* 0x800000ced1ce7221 */ /* 0x000fe20000010000 */
[----:B------:R0:W-:Y:S01]  /*2720*/  STG.E.128 [R140.64], R136 ;  /* 0x000000888c007986 */ /* 0x0001e2000c101d04 */
[----:B------:R-:W-:-:S02]  /*2730*/  FMUL.FTZ R193, R20, R142 ;  /* 0x0000008e14c17220 */ /* 0x000fc40000410000 */
[C---:B------:R-:W-:Y:S01]  /*2740*/  FMUL.FTZ R171, R20.reuse, R171 ;  /* 0x000000ab14ab7220 */ /* 0x040fe20000410000 */
[----:B------:R-:W2:Y:S01]  /*2750*/  LDL.LU R208, [R1+0x94] ;  /* 0x0000940001d07983 */ /* 0x000ea20000300800 */
[----:B------:R-:W-:Y:S02]  /*2760*/  FMUL.FTZ R172, R20, R206 ;  /* 0x000000ce14ac7220 */ /* 0x000fe40000410000 */
[----:B------:R-:W-:Y:S02]  /*2770*/  @P0 FADD.FTZ R193, R92, R193 ;  /* 0x000000c15cc10221 */ /* 0x000fe40000010000 */
[----:B------:R-:W-:Y:S01]  /*2780*/  @P0 FADD.FTZ R170, R93, R170 ;  /* 0x000000aa5daa0221 */ /* 0x000fe20000010000 */
[----:B------:R-:W-:Y:S01]  /*2790*/  @P1 IADD3.X R145, R23, c[0x0][0x25c], RZ, P5, !PT ;  /* 0x0000970017911a10 */ /* 0x000fe20002ffe4ff */
[----:B------:R-:W-:Y:S01]  /*27a0*/  @P0 FADD.FTZ R171, R94, R171 ;  /* 0x000000ab5eab0221 */ /* 0x000fe20000010000 */
[----:B------:R-:W2:Y:S01]  /*27b0*/  LDL.LU R209, [R1+0x98] ;  /* 0x0000980001d17983 */ /* 0x000ea20000300800 */
[----:B------:R-:W-:Y:S01]  /*27c0*/  @P0 FADD.FTZ R172, R95, R172 ;  /* 0x000000ac5fac0221 */ /* 0x000fe20000010000 */
[----:B0-----:R-:W-:-:S04]  /*27d0*/  IADD3 R140, P4, R188, c[0x0][0x170], RZ ;  /* 0x00005c00bc8c7a10 */ /* 0x001fc80007f9e0ff */
[----:B------:R-:W-:Y:S02]  /*27e0*/  IADD3.X R141, R23, c[0x0][0x174], RZ, P4, !PT ;  /* 0x00005d00178d7a10 */ /* 0x000fe400027fe4ff */
[----:B------:R-:W-:Y:S02]  /*27f0*/  IADD3 R188, P4, R188, c[0x0][0x248], RZ ;  /* 0x00009200bcbc7a10 */ /* 0x000fe40007f9e0ff */
[----:B------:R-:W-:Y:S02]  /*2800*/  SEL R136, R193, R120, P2 ;  /* 0x00000078c1887207 */ /* 0x000fe40001000000 */
[----:B------:R-:W-:Y:S02]  /*2810*/  SEL R137, R170, R121, P2 ;  /* 0x00000079aa897207 */ /* 0x000fe40001000000 */
[----:B------:R-:W-:Y:S02]  /*2820*/  SEL R138, R171, R122, P2 ;  /* 0x0000007aab8a7207 */ /* 0x000fe40001000000 */
[----:B------:R-:W-:Y:S01]  /*2830*/  SEL R139, R172, R123, P2 ;  /* 0x0000007bac8b7207 */ /* 0x000fe20001000000 */
[-C--:B------:R-:W-:Y:S01]  /*2840*/  FMUL.FTZ R170, R170, R10.reuse ;  /* 0x0000000aaaaa7220 */ /* 0x080fe20000410000 */
[----:B------:R-:W-:Y:S01]  /*2850*/  IADD3.X R189, R23, c[0x0][0x24c], RZ, P4, !PT ;  /* 0x0000930017bd7a10 */ /* 0x000fe200027fe4ff */
[-C--:B------:R-:W-:Y:S01]  /*2860*/  FMUL.FTZ R23, R193, R10.reuse ;  /* 0x0000000ac1177220 */ /* 0x080fe20000410000 */
[----:B------:R-:W2:Y:S01]  /*2870*/  LDG.E.128 R140, [R140.64] ;  /* 0x000000048c8c7981 */ /* 0x000ea2000c1e1d00 */
[----:B------:R-:W-:-:S02]  /*2880*/  FMUL.FTZ R171, R171, R10 ;  /* 0x0000000aabab7220 */ /* 0x000fc40000410000 */
[----:B------:R-:W-:Y:S01]  /*2890*/  FMUL.FTZ R172, R172, R10 ;  /* 0x0000000aacac7220 */ /* 0x000fe20000410000 */
[----:B------:R0:W-:Y:S01]  /*28a0*/  @P1 STG.E.128 [R144.64], R136 ;  /* 0x0000008890001986 */ /* 0x0001e2000c101d04 */
[-CC-:B------:R-:W-:Y:S02]  /*28b0*/  FFMA.FTZ R146, R146, R165.reuse, R164.reuse ;  /* 0x000000a592927223 */ /* 0x180fe400000100a4 */
[-CC-:B------:R-:W-:Y:S02]  /*28c0*/  FFMA.FTZ R147, R147, R165.reuse, R164.reuse ;  /* 0x000000a593937223 */ /* 0x180fe400000100a4 */
[----:B------:R-:W-:Y:S02]  /*28d0*/  FFMA.FTZ R195, R195, R165, R164 ;  /* 0x000000a5c3c37223 */ /* 0x000fe400000100a4 */
[----:B------:R-:W-:Y:S02]  /*28e0*/  FADD.FTZ R146, R151, -R146 ;  /* 0x8000009297927221 */ /* 0x000fe40000010000 */
[----:B0-----:R-:W-:-:S02]  /*28f0*/  FMUL.FTZ R136, R48, R23 ;  /* 0x0000001730887220 */ /* 0x001fc40000410000 */
[----:B------:R-:W-:Y:S02]  /*2900*/  FMUL.FTZ R137, R49, R170 ;  /* 0x000000aa31897220 */ /* 0x000fe40000410000 */
[----:B------:R-:W-:Y:S02]  /*2910*/  FMUL.FTZ R138, R50, R171 ;  /* 0x000000ab328a7220 */ /* 0x000fe40000410000 */
[----:B------:R-:W-:-:S05]  /*2920*/  FMUL.FTZ R139, R51, R172 ;  /* 0x000000ac338b7220 */ /* 0x000fca0000410000 */
[----:B------:R0:W-:Y:S01]  /*2930*/  STG.E.128 [R188.64], R136 ;  /* 0x00000088bc007986 */ /* 0x0001e2000c101d04 */
[----:B------:R-:W-:Y:S02]  /*2940*/  FADD.FTZ R147, R194, -R147 ;  /* 0x80000093c2937221 */ /* 0x000fe40000010000 */
[----:B------:R-:W-:Y:S02]  /*2950*/  FADD.FTZ R195, R197, -R195 ;  /* 0x800000c3c5c37221 */ /* 0x000fe40000010000 */
[C---:B------:R-:W-:Y:S02]  /*2960*/  FMUL.FTZ R194, R20.reuse, R146 ;  /* 0x0000009214c27220 */ /* 0x040fe40000410000 */
[----:B------:R-:W-:Y:S02]  /*2970*/  FMUL.FTZ R193, R20, R147 ;  /* 0x0000009314c17220 */ /* 0x000fe40000410000 */
[----:B0-----:R-:W-:-:S04]  /*2980*/  FFMA.FTZ R188, R150, R165, R164 ;  /* 0x000000a596bc7223 */ /* 0x001fc800000100a4 */
[----:B------:R-:W-:Y:S02]  /*2990*/  FADD.FTZ R188, R196, -R188 ;  /* 0x800000bcc4bc7221 */ /* 0x000fe40000010000 */
[C---:B------:R-:W-:Y:S01]  /*29a0*/  FMUL.FTZ R189, R20.reuse, R195 ;  /* 0x000000c314bd7220 */ /* 0x040fe20000410000 */
[C---:B------:R-:W-:Y:S01]  /*29b0*/  IADD3 R144, P4, R21.reuse, c[0x0][0x170], RZ ;  /* 0x00005c0015907a10 */ /* 0x040fe20007f9e0ff */
[----:B------:R-:W-:Y:S01]  /*29c0*/  FMUL.FTZ R188, R20, R188 ;  /* 0x000000bc14bc7220 */ /* 0x000fe20000410000 */
[----:B------:R-:W-:Y:S01]  /*29d0*/  @P1 IADD3 R150, P5, R21, c[0x0][0x258], RZ ;  /* 0x0000960015961a10 */ /* 0x000fe20007fbe0ff */
[----:B------:R-:W-:Y:S01]  /*29e0*/  @P0 FADD.FTZ R194, R96, R194 ;  /* 0x000000c260c20221 */ /* 0x000fe20000010000 */
[----:B------:R-:W2:Y:S01]  /*29f0*/  LDL.LU R196, [R1+0x8c] ;  /* 0x00008c0001c47983 */ /* 0x000ea20000300800 */
[----:B------:R-:W-:Y:S02]  /*2a00*/  @P0 FADD.FTZ R193, R97, R193 ;  /* 0x000000c161c10221 */ /* 0x000fe40000010000 */
[----:B------:R-:W-:-:S02]  /*2a10*/  @P0 FADD.FTZ R188, R98, R188 ;  /* 0x000000bc62bc0221 */ /* 0x000fc40000010000 */
[----:B------:R-:W-:Y:S01]  /*2a20*/  @P0 FADD.FTZ R189, R99, R189 ;  /* 0x000000bd63bd0221 */ /* 0x000fe20000010000 */
[----:B------:R-:W-:Y:S01]  /*2a30*/  IADD3.X R145, R22, c[0x0][0x174], RZ, P4, !PT ;  /* 0x00005d0016917a10 */ /* 0x000fe200027fe4ff */
[-CC-:B------:R-:W-:Y:S01]  /*2a40*/  FFMA.FTZ R148, R148, R165.reuse, R164.reuse ;  /* 0x000000a594947223 */ /* 0x180fe200000100a4 */
[----:B------:R-:W-:Y:S01]  /*2a50*/  @P1 IADD3.X R151, R22, c[0x0][0x25c], RZ, P5, !PT ;  /* 0x0000970016971a10 */ /* 0x000fe20002ffe4ff */
[-CC-:B------:R-:W-:Y:S01]  /*2a60*/  FFMA.FTZ R149, R149, R165.reuse, R164.reuse ;  /* 0x000000a595957223 */ /* 0x180fe200000100a4 */
[----:B------:R-:W-:Y:S01]  /*2a70*/  SEL R136, R194, R120, P2 ;  /* 0x00000078c2887207 */ /* 0x000fe20001000000 */
[--C-:B------:R-:W-:Y:S01]  /*2a80*/  FFMA.FTZ R162, R162, R165, R164.reuse ;  /* 0x000000a5a2a27223 */ /* 0x100fe200000100a4 */
[----:B------:R-:W-:Y:S01]  /*2a90*/  SEL R137, R193, R121, P2 ;  /* 0x00000079c1897207 */ /* 0x000fe20001000000 */
[----:B------:R-:W2:Y:S01]  /*2aa0*/  LDG.E.128 R144, [R144.64] ;  /* 0x0000000490907981 */ /* 0x000ea2000c1e1d00 */
[----:B------:R-:W-:Y:S02]  /*2ab0*/  SEL R138, R188, R122, P2 ;  /* 0x0000007abc8a7207 */ /* 0x000fe40001000000 */
[----:B------:R-:W-:Y:S01]  /*2ac0*/  SEL R139, R189, R123, P2 ;  /* 0x0000007bbd8b7207 */ /* 0x000fe20001000000 */
[----:B------:R-:W-:Y:S01]  /*2ad0*/  FFMA.FTZ R190, R190, R165, R164 ;  /* 0x000000a5bebe7223 */ /* 0x000fe200000100a4 */
[----:B------:R-:W2:Y:S01]  /*2ae0*/  LDL.LU R197, [R1+0x90] ;  /* 0x0000900001c57983 */ /* 0x000ea20000300800 */
[----:B------:R-:W-:-:S03]  /*2af0*/  FADD.FTZ R148, R161, -R148 ;  /* 0x80000094a1947221 */ /* 0x000fc60000010000 */
[----:B------:R0:W-:Y:S01]  /*2b00*/  @P1 STG.E.128 [R150.64], R136 ;  /* 0x0000008896001986 */ /* 0x0001e2000c101d04 */
[----:B------:R-:W-:Y:S02]  /*2b10*/  FADD.FTZ R149, R163, -R149 ;  /* 0x80000095a3957221 */ /* 0x000fe40000010000 */
[----:B------:R-:W-:Y:S01]  /*2b20*/  FADD.FTZ R191, R191, -R162 ;  /* 0x800000a2bfbf7221 */ /* 0x000fe20000010000 */
[----:B------:R-:W2:Y:S01]  /*2b30*/  LDL.LU R195, [R1+0x84] ;  /* 0x0000840001c37983 */ /* 0x000ea20000300800 */
[----:B------:R-:W-:Y:S02]  /*2b40*/  FADD.FTZ R190, R192, -R190 ;  /* 0x800000bec0be7221 */ /* 0x000fe40000010000 */
[-C--:B------:R-:W-:Y:S02]  /*2b50*/  FMUL.FTZ R188, R188, R10.reuse ;  /* 0x0000000abcbc7220 */ /* 0x080fe40000410000 */
[-C--:B------:R-:W-:Y:S02]  /*2b60*/  FMUL.FTZ R189, R189, R10.reuse ;  /* 0x0000000abdbd7220 */ /* 0x080fe40000410000 */
[----:B------:R-:W-:Y:S01]  /*2b70*/  FMUL.FTZ R192, R20, R149 ;  /* 0x0000009514c07220 */ /* 0x000fe20000410000 */
[----:B0-----:R-:W-:Y:S01]  /*2b80*/  IADD3 R150, P4, R21, c[0x0][0x248], RZ ;  /* 0x0000920015967a10 */ /* 0x001fe20007f9e0ff */
[----:B------:R-:W-:-:S02]  /*2b90*/  FMUL.FTZ R21, R194, R10 ;  /* 0x0000000ac2157220 */ /* 0x000fc40000410000 */
[----:B------:R-:W-:Y:S01]  /*2ba0*/  FMUL.FTZ R191, R20, R191 ;  /* 0x000000bf14bf7220 */ /* 0x000fe20000410000 */
[----:B------:R-:W-:Y:S01]  /*2bb0*/  IADD3.X R151, R22, c[0x0][0x24c], RZ, P4, !PT ;  /* 0x0000930016977a10 */ /* 0x000fe200027fe4ff */
[----:B------:R-:W-:Y:S01]  /*2bc0*/  FMUL.FTZ R22, R193, R10 ;  /* 0x0000000ac1167220 */ /* 0x000fe20000410000 */
[----:B------:R-:W-:Y:S01]  /*2bd0*/  @P1 IADD3 R162, P5, R18, c[0x0][0x258], RZ ;  /* 0x0000960012a21a10 */ /* 0x000fe20007fbe0ff */
[C---:B------:R-:W-:Y:S02]  /*2be0*/  FMUL.FTZ R193, R20.reuse, R148 ;  /* 0x0000009414c17220 */ /* 0x040fe40000410000 */
[----:B------:R-:W-:Y:S01]  /*2bf0*/  FMUL.FTZ R190, R20, R190 ;  /* 0x000000be14be7220 */ /* 0x000fe20000410000 */
[----:B------:R-:W-:Y:S01]  /*2c00*/  IADD3 R148, P4, R18, c[0x0][0x170], RZ ;  /* 0x00005c0012947a10 */ /* 0x000fe20007f9e0ff */
[----:B------:R-:W-:Y:S01]  /*2c10*/  FMUL.FTZ R136, R44, R21 ;  /* 0x000000152c887220 */ /* 0x000fe20000410000 */
[----:B------:R-:W2:Y:S01]  /*2c20*/  LDL.LU R194, [R1+0x88] ;  /* 0x0000880001c27983 */ /* 0x000ea20000300800 */
[----:B------:R-:W-:-:S02]  /*2c30*/  FMUL.FTZ R137, R45, R22 ;  /* 0x000000162d897220 */ /* 0x000fc40000410000 */
[----:B------:R-:W-:Y:S02]  /*2c40*/  FMUL.FTZ R138, R46, R188 ;  /* 0x000000bc2e8a7220 */ /* 0x000fe40000410000 */
[----:B------:R-:W-:Y:S02]  /*2c50*/  FMUL.FTZ R139, R47, R189 ;  /* 0x000000bd2f8b7220 */ /* 0x000fe40000410000 */
[----:B------:R-:W-:Y:S02]  /*2c60*/  @P0 FADD.FTZ R193, R100, R193 ;  /* 0x000000c164c10221 */ /* 0x000fe40000010000 */
[----:B------:R-:W-:Y:S02]  /*2c70*/  @P0 FADD.FTZ R192, R101, R192 ;  /* 0x000000c065c00221 */ /* 0x000fe40000010000 */
[----:B------:R-:W-:Y:S02]  /*2c80*/  @P0 FADD.FTZ R191, R102, R191 ;  /* 0x000000bf66bf0221 */ /* 0x000fe40000010000 */
[----:B------:R-:W-:Y:S01]  /*2c90*/  @P0 FADD.FTZ R190, R103, R190 ;  /* 0x000000be67be0221 */ /* 0x000fe20000010000 */
[C---:B------:R-:W-:Y:S01]  /*2ca0*/  IADD3.X R149, R19.reuse, c[0x0][0x174], RZ, P4, !PT ;  /* 0x00005d0013957a10 */ /* 0x040fe200027fe4ff */
[----:B------:R0:W-:Y:S01]  /*2cb0*/  STG.E.128 [R150.64], R136 ;  /* 0x0000008896007986 */ /* 0x0001e2000c101d04 */
[----:B------:R-:W-:-:S02]  /*2cc0*/  @P1 IADD3.X R163, R19, c[0x0][0x25c], RZ, P5, !PT ;  /* 0x0000970013a31a10 */ /* 0x000fc40002ffe4ff */
[----:B------:R-:W-:-:S04]  /*2cd0*/  IADD3 R18, P4, R18, c[0x0][0x248], RZ ;  /* 0x0000920012127a10 */ /* 0x000fc80007f9e0ff */
[----:B------:R-:W-:Y:S02]  /*2ce0*/  IADD3.X R19, R19, c[0x0][0x24c], RZ, P4, !PT ;  /* 0x0000930013137a10 */ /* 0x000fe400027fe4ff */
[----:B0-----:R-:W-:Y:S02]  /*2cf0*/  SEL R136, R193, R120, P2 ;  /* 0x00000078c1887207 */ /* 0x001fe40001000000 */
[----:B------:R-:W-:Y:S02]  /*2d00*/  SEL R137, R192, R121, P2 ;  /* 0x00000079c0897207 */ /* 0x000fe40001000000 */
[----:B------:R-:W-:Y:S02]  /*2d10*/  SEL R138, R191, R122, P2 ;  /* 0x0000007abf8a7207 */ /* 0x000fe40001000000 */
[----:B------:R-:W-:Y:S01]  /*2d20*/  SEL R139, R190, R123, P2 ;  /* 0x0000007bbe8b7207 */ /* 0x000fe20001000000 */
[-C--:B------:R-:W-:Y:S01]  /*2d30*/  FMUL.FTZ R193, R193, R10.reuse ;  /* 0x0000000ac1c17220 */ /* 0x080fe20000410000 */
[----:B------:R-:W2:Y:S01]  /*2d40*/  LDG.E.128 R148, [R148.64] ;  /* 0x0000000494947981 */ /* 0x000ea2000c1e1d00 */
[----:B------:R-:W-:-:S02]  /*2d50*/  FMUL.FTZ R192, R192, R10 ;  /* 0x0000000ac0c07220 */ /* 0x000fc40000410000 */
[-C--:B------:R-:W-:Y:S02]  /*2d60*/  FMUL.FTZ R191, R191, R10.reuse ;  /* 0x0000000abfbf7220 */ /* 0x080fe40000410000 */
[----:B------:R-:W-:Y:S01]  /*2d70*/  FMUL.FTZ R190, R190, R10 ;  /* 0x0000000abebe7220 */ /* 0x000fe20000410000 */
[----:B------:R0:W-:Y:S01]  /*2d80*/  @P1 STG.E.128 [R162.64], R136 ;  /* 0x00000088a2001986 */ /* 0x0001e2000c101d04 */
[-CC-:B------:R-:W-:Y:S02]  /*2d90*/  FFMA.FTZ R153, R153, R165.reuse, R164.reuse ;  /* 0x000000a599997223 */ /* 0x180fe400000100a4 */
[-CC-:B------:R-:W-:Y:S02]  /*2da0*/  FFMA.FTZ R152, R152, R165.reuse, R164.reuse ;  /* 0x000000a598987223 */ /* 0x180fe400000100a4 */
[----:B------:R-:W-:Y:S02]  /*2db0*/  FFMA.FTZ R160, R160, R165, R164 ;  /* 0x000000a5a0a07223 */ /* 0x000fe400000100a4 */
[----:B------:R-:W-:-:S02]  /*2dc0*/  FADD.FTZ R173, R173, -R153 ;  /* 0x80000099adad7221 */ /* 0x000fc40000010000 */
[----:B0-----:R-:W-:Y:S02]  /*2dd0*/  FMUL.FTZ R136, R40, R193 ;  /* 0x000000c128887220 */ /* 0x001fe40000410000 */
        /* <DEDUP_REMOVED lines=10> */
[C---:B------:R-:W-:Y:S02]  /*2e80*/  FMUL.FTZ R174, R20.reuse, R154 ;  /* 0x0000009a14ae7220 */ /* 0x040fe40000410000 */
[----:B------:R-:W-:Y:S01]  /*2e90*/  FMUL.FTZ R173, R20, R19 ;  /* 0x0000001314ad7220 */ /* 0x000fe20000410000 */
[C---:B------:R-:W-:Y:S01]  /*2ea0*/  IADD3 R152, P4, R15.reuse, c[0x0][0x170], RZ ;  /* 0x00005c000f987a10 */ /* 0x040fe20007f9e0ff */
[----:B------:R-:W-:Y:S01]  /*2eb0*/  @P0 FADD.FTZ R174, R104, R174 ;  /* 0x000000ae68ae0221 */ /* 0x000fe20000010000 */
[----:B------:R-:W-:Y:S01]  /*2ec0*/  @P1 IADD3 R18, P5, R15, c[0x0][0x258], RZ ;  /* 0x000096000f121a10 */ /* 0x000fe20007fbe0ff */
[----:B------:R-:W-:Y:S02]  /*2ed0*/  @P0 FADD.FTZ R175, R105, R175 ;  /* 0x000000af69af0221 */ /* 0x000fe40000010000 */
[----:B------:R-:W-:-:S02]  /*2ee0*/  @P0 FADD.FTZ R173, R106, R173 ;  /* 0x000000ad6aad0221 */ /* 0x000fc40000010000 */
[----:B------:R-:W-:Y:S01]  /*2ef0*/  @P0 FADD.FTZ R160, R107, R160 ;  /* 0x000000a06ba00221 */ /* 0x000fe20000010000 */
[C---:B------:R-:W-:Y:S02]  /*2f00*/  IADD3.X R153, R16.reuse, c[0x0][0x174], RZ, P4, !PT ;  /* 0x00005d0010997a10 */ /* 0x040fe400027fe4ff */
[----:B------:R-:W-:Y:S02]  /*2f10*/  @P1 IADD3.X R19, R16, c[0x0][0x25c], RZ, P5, !PT ;  /* 0x0000970010131a10 */ /* 0x000fe40002ffe4ff */
[----:B------:R-:W-:Y:S02]  /*2f20*/  SEL R136, R174, R120, P2 ;  /* 0x00000078ae887207 */ /* 0x000fe40001000000 */
[----:B------:R-:W-:Y:S01]  /*2f30*/  SEL R137, R175, R121, P2 ;  /* 0x00000079af897207 */ /* 0x000fe20001000000 */
[----:B------:R-:W2:Y:S01]  /*2f40*/  LDG.E.128 R152, [R152.64] ;  /* 0x0000000498987981 */ /* 0x000ea2000c1e1d00 */
[----:B------:R-:W-:Y:S02]  /*2f50*/  SEL R138, R173, R122, P2 ;  /* 0x0000007aad8a7207 */ /* 0x000fe40001000000 */
[----:B------:R-:W-:Y:S01]  /*2f60*/  SEL R139, R160, R123, P2 ;  /* 0x0000007ba08b7207 */ /* 0x000fe20001000000 */
[----:B------:R-:W-:-:S02]  /*2f70*/  FFMA.FTZ R125, R125, R165, R164 ;  /* 0x000000a57d7d7223 */ /* 0x000fc400000100a4 */
[-CC-:B------:R-:W-:Y:S02]  /*2f80*/  FFMA.FTZ R124, R124, R165.reuse, R164.reuse ;  /* 0x000000a57c7c7223 */ /* 0x180fe400000100a4 */
[----:B------:R0:W-:Y:S01]  /*2f90*/  @P1 STG.E.128 [R18.64], R136 ;  /* 0x0000008812001986 */ /* 0x0001e2000c101d04 */
[-CC-:B------:R-:W-:Y:S02]  /*2fa0*/  FFMA.FTZ R126, R126, R165.reuse, R164.reuse ;  /* 0x000000a57e7e7223 */ /* 0x180fe400000100a4 */
[----:B------:R-:W-:Y:S02]  /*2fb0*/  FFMA.FTZ R159, R159, R165, R164 ;  /* 0x000000a59f9f7223 */ /* 0x000fe400000100a4 */
[----:B------:R-:W-:Y:S02]  /*2fc0*/  FADD.FTZ R125, R177, -R125 ;  /* 0x8000007db17d7221 */ /* 0x000fe40000010000 */
[-C--:B------:R-:W-:Y:S02]  /*2fd0*/  FMUL.FTZ R174, R174, R10.reuse ;  /* 0x0000000aaeae7220 */ /* 0x080fe40000410000 */
[----:B------:R-:W-:-:S02]  /*2fe0*/  FMUL.FTZ R175, R175, R10 ;  /* 0x0000000aafaf7220 */ /* 0x000fc40000410000 */
[----:B------:R-:W-:Y:S02]  /*2ff0*/  FMUL.FTZ R173, R173, R10 ;  /* 0x0000000aadad7220 */ /* 0x000fe40000410000 */
[----:B------:R-:W-:Y:S01]  /*3000*/  FADD.FTZ R176, R176, -R124 ;  /* 0x8000007cb0b07221 */ /* 0x000fe20000010000 */
[----:B0-----:R-:W-:Y:S01]  /*3010*/  IADD3 R18, P4, R15, c[0x0][0x248], RZ ;  /* 0x000092000f127a10 */ /* 0x001fe20007f9e0ff */
[----:B------:R-:W-:-:S03]  /*3020*/  FADD.FTZ R177, R178, -R126 ;  /* 0x8000007eb2b17221 */ /* 0x000fc60000010000 */
[----:B------:R-:W-:Y:S01]  /*3030*/  IADD3.X R19, R16, c[0x0][0x24c], RZ, P4, !PT ;  /* 0x0000930010137a10 */ /* 0x000fe200027fe4ff */
[----:B------:R-:W-:Y:S02]  /*3040*/  FMUL.FTZ R16, R160, R10 ;  /* 0x0000000aa0107220 */ /* 0x000fe40000410000 */
[----:B------:R-:W-:Y:S01]  /*3050*/  FADD.FTZ R178, R179, -R159 ;  /* 0x8000009fb3b27221 */ /* 0x000fe20000010000 */
[----:B------:R-:W-:Y:S01]  /*3060*/  IADD3 R160, P4, R13, c[0x0][0x170], RZ ;  /* 0x00005c000da07a10 */ /* 0x000fe20007f9e0ff */
[----:B------:R-:W-:Y:S01]  /*3070*/  FMUL.FTZ R136, R36, R174 ;  /* 0x000000ae24887220 */ /* 0x000fe20000410000 */
[----:B------:R-:W2:Y:S01]  /*3080*/  LDL.LU R179, [R1+0x7c] ;  /* 0x00007c0001b37983 */ /* 0x000ea20000300800 */
[----:B------:R-:W-:Y:S02]  /*3090*/  FMUL.FTZ R137, R37, R175 ;  /* 0x000000af25897220 */ /* 0x000fe40000410000 */
[----:B------:R-:W-:Y:S02]  /*30a0*/  FMUL.FTZ R138, R38, R173 ;  /* 0x000000ad268a7220 */ /* 0x000fe40000410000 */
[----:B------:R-:W-:-:S02]  /*30b0*/  FMUL.FTZ R139, R39, R16 ;  /* 0x00000010278b7220 */ /* 0x000fc40000410000 */
[C---:B------:R-:W-:Y:S02]  /*30c0*/  FMUL.FTZ R159, R20.reuse, R176 ;  /* 0x000000b0149f7220 */ /* 0x040fe40000410000 */
[C---:B------:R-:W-:Y:S02]  /*30d0*/  FMUL.FTZ R176, R20.reuse, R125 ;  /* 0x0000007d14b07220 */ /* 0x040fe40000410000 */
[C---:B------:R-:W-:Y:S02]  /*30e0*/  FMUL.FTZ R177, R20.reuse, R177 ;  /* 0x000000b114b17220 */ /* 0x040fe40000410000 */
[----:B------:R-:W-:Y:S01]  /*30f0*/  FMUL.FTZ R178, R20, R178 ;  /* 0x000000b214b27220 */ /* 0x000fe20000410000 */
[----:B------:R0:W-:Y:S01]  /*3100*/  STG.E.128 [R18.64], R136 ;  /* 0x0000008812007986 */ /* 0x0001e2000c101d04 */
[----:B------:R-:W-:Y:S01]  /*3110*/  IADD3.X R161, R14, c[0x0][0x174], RZ, P4, !PT ;  /* 0x00005d000ea17a10 */ /* 0x000fe200027fe4ff */
[----:B------:R-:W-:Y:S02]  /*3120*/  @P0 FADD.FTZ R159, R108, R159 ;  /* 0x0000009f6c9f0221 */ /* 0x000fe40000010000 */
[----:B------:R-:W-:-:S02]  /*3130*/  @P0 FADD.FTZ R176, R109, R176 ;  /* 0x000000b06db00221 */ /* 0x000fc40000010000 */
[----:B------:R-:W-:Y:S01]  /*3140*/  @P0 FADD.FTZ R177, R110, R177 ;  /* 0x000000b16eb10221 */ /* 0x000fe20000010000 */
[----:B------:R-:W2:Y:S01]  /*3150*/  LDG.E.128 R160, [R160.64] ;  /* 0x00000004a0a07981 */ /* 0x000ea2000c1e1d00 */
[----:B------:R-:W-:Y:S01]  /*3160*/  @P0 FADD.FTZ R178, R111, R178 ;  /* 0x000000b26fb20221 */ /* 0x000fe20000010000 */
[----:B0-----:R-:W-:Y:S02]  /*3170*/  @P1 IADD3 R18, P4, R13, c[0x0][0x258], RZ ;  /* 0x000096000d121a10 */ /* 0x001fe40007f9e0ff */
[----:B------:R-:W-:Y:S02]  /*3180*/  SEL R136, R159, R120, P2 ;  /* 0x000000789f887207 */ /* 0x000fe40001000000 */
[----:B------:R-:W-:Y:S02]  /*3190*/  @P1 IADD3.X R19, R14, c[0x0][0x25c], RZ, P4, !PT ;  /* 0x000097000e131a10 */ /* 0x000fe400027fe4ff */
[----:B------:R-:W-:Y:S02]  /*31a0*/  SEL R137, R176, R121, P2 ;  /* 0x00000079b0897207 */ /* 0x000fe40001000000 */
[----:B------:R-:W-:-:S02]  /*31b0*/  SEL R138, R177, R122, P2 ;  /* 0x0000007ab18a7207 */ /* 0x000fc40001000000 */
[----:B------:R-:W-:Y:S01]  /*31c0*/  SEL R139, R178, R123, P2 ;  /* 0x0000007bb28b7207 */ /* 0x000fe20001000000 */
[-C--:B------:R-:W-:Y:S02]  /*31d0*/  FMUL.FTZ R159, R159, R10.reuse ;  /* 0x0000000a9f9f7220 */ /* 0x080fe40000410000 */
[-C--:B------:R-:W-:Y:S02]  /*31e0*/  FMUL.FTZ R176, R176, R10.reuse ;  /* 0x0000000ab0b07220 */ /* 0x080fe40000410000 */
[----:B------:R0:W-:Y:S01]  /*31f0*/  @P1 STG.E.128 [R18.64], R136 ;  /* 0x0000008812001986 */ /* 0x0001e2000c101d04 */
[-C--:B------:R-:W-:Y:S02]  /*3200*/  FMUL.FTZ R177, R177, R10.reuse ;  /* 0x0000000ab1b17220 */ /* 0x080fe40000410000 */
[----:B------:R-:W-:Y:S02]  /*3210*/  FMUL.FTZ R178, R178, R10 ;  /* 0x0000000ab2b27220 */ /* 0x000fe40000410000 */
[----:B------:R-:W-:-:S02]  /*3220*/  FFMA.FTZ R128, R128, R165, R164 ;  /* 0x000000a580807223 */ /* 0x000fc400000100a4 */
[-CC-:B------:R-:W-:Y:S02]  /*3230*/  FFMA.FTZ R127, R127, R165.reuse, R164.reuse ;  /* 0x000000a57f7f7223 */ /* 0x180fe400000100a4 */
[-C--:B------:R-:W-:Y:S02]  /*3240*/  FFMA.FTZ R130, R130, R165.reuse, R164 ;  /* 0x000000a582827223 */ /* 0x080fe400000100a4 */
[----:B------:R-:W-:Y:S01]  /*3250*/  FADD.FTZ R128, R181, -R128 ;  /* 0x80000080b5807221 */ /* 0x000fe20000010000 */
[----:B0-----:R-:W-:Y:S01]  /*3260*/  IADD3 R18, P4, R13, c[0x0][0x248], RZ ;  /* 0x000092000d127a10 */ /* 0x001fe20007f9e0ff */
[----:B------:R-:W-:Y:S01]  /*3270*/  FFMA.FTZ R13, R129, R165, R164 ;  /* 0x000000a5810d7223 */ /* 0x000fe200000100a4 */
[----:B------:R-:W2:Y:S01]  /*3280*/  LDL.LU R181, [R1+0x80] ;  /* 0x0000800001b57983 */ /* 0x000ea20000300800 */
[----:B------:R-:W-:Y:S01]  /*3290*/  FMUL.FTZ R136, R32, R159 ;  /* 0x0000009f20887220 */ /* 0x000fe20000410000 */
[----:B------:R-:W-:Y:S01]  /*32a0*/  IADD3.X R19, R14, c[0x0][0x24c], RZ, P4, !PT ;  /* 0x000093000e137a10 */ /* 0x000fe200027fe4ff */
[----:B------:R-:W-:-:S02]  /*32b0*/  FMUL.FTZ R137, R33, R176 ;  /* 0x000000b021897220 */ /* 0x000fc40000410000 */
[----:B------:R-:W-:Y:S02]  /*32c0*/  FMUL.FTZ R138, R34, R177 ;  /* 0x000000b1228a7220 */ /* 0x000fe40000410000 */
[----:B------:R-:W-:Y:S02]  /*32d0*/  FMUL.FTZ R139, R35, R178 ;  /* 0x000000b2238b7220 */ /* 0x000fe40000410000 */
[----:B------:R-:W-:Y:S02]  /*32e0*/  FADD.FTZ R180, R180, -R127 ;  /* 0x8000007fb4b47221 */ /* 0x000fe40000010000 */
[----:B------:R-:W-:Y:S02]  /*32f0*/  FADD.FTZ R13, R182, -R13 ;  /* 0x8000000db60d7221 */ /* 0x000fe40000010000 */
[----:B------:R-:W-:Y:S01]  /*3300*/  FADD.FTZ R183, R183, -R130 ;  /* 0x80000082b7b77221 */ /* 0x000fe20000010000 */
[----:B------:R0:W-:Y:S01]  /*3310*/  STG.E.128 [R18.64], R136 ;  /* 0x0000008812007986 */ /* 0x0001e2000c101d04 */
[----:B------:R-:W-:-:S02]  /*3320*/  FMUL.FTZ R129, R20, R128 ;  /* 0x0000008014817220 */ /* 0x000fc40000410000 */
[C---:B------:R-:W-:Y:S01]  /*3330*/  FMUL.FTZ R130, R20.reuse, R180 ;  /* 0x000000b414827220 */ /* 0x040fe20000410000 */
[----:B------:R-:W2:Y:S01]  /*3340*/  LDL.LU R182, [R1+0x74] ;  /* 0x0000740001b67983 */ /* 0x000ea20000300800 */
[C---:B------:R-:W-:Y:S02]  /*3350*/  FMUL.FTZ R13, R20.reuse, R13 ;  /* 0x0000000d140d7220 */ /* 0x040fe40000410000 */
[----:B------:R-:W-:Y:S01]  /*3360*/  FMUL.FTZ R128, R20, R183 ;  /* 0x000000b714807220 */ /* 0x000fe20000410000 */
[----:B------:R-:W2:Y:S01]  /*3370*/  LDL.LU R180, [R1+0x78] ;  /* 0x0000780001b47983 */ /* 0x000ea20000300800 */
[----:B------:R-:W-:Y:S02]  /*3380*/  @P0 FADD.FTZ R130, R112, R130 ;  /* 0x0000008270820221 */ /* 0x000fe40000010000 */
[----:B------:R-:W-:Y:S01]  /*3390*/  @P0 FADD.FTZ R129, R113, R129 ;  /* 0x0000008171810221 */ /* 0x000fe20000010000 */
[----:B------:R-:W2:Y:S01]  /*33a0*/  LDL.LU R183, [R1+0x6c] ;  /* 0x00006c0001b77983 */ /* 0x000ea20000300800 */
[----:B------:R-:W-:Y:S01]  /*33b0*/  @P0 FADD.FTZ R13, R114, R13 ;  /* 0x0000000d720d0221 */ /* 0x000fe20000010000 */
[----:B0-----:R-:W-:Y:S01]  /*33c0*/  IADD3 R136, P4, R11, c[0x0][0x170], RZ ;  /* 0x00005c000b887a10 */ /* 0x001fe20007f9e0ff */
[----:B------:R-:W-:-:S03]  /*33d0*/  @P0 FADD.FTZ R128, R115, R128 ;  /* 0x0000008073800221 */ /* 0x000fc60000010000 */
[----:B------:R-:W-:Y:S02]  /*33e0*/  IADD3.X R137, R12, c[0x0][0x174], RZ, P4, !PT ;  /* 0x00005d000c897a10 */ /* 0x000fe400027fe4ff */
[----:B------:R-:W-:Y:S02]  /*33f0*/  @P1 IADD3 R14, P4, R11, c[0x0][0x258], RZ ;  /* 0x000096000b0e1a10 */ /* 0x000fe40007f9e0ff */
[----:B------:R-:W-:Y:S02]  /*3400*/  SEL R124, R130, R120, P2 ;  /* 0x00000078827c7207 */ /* 0x000fe40001000000 */
[----:B------:R-:W-:Y:S01]  /*3410*/  @P1 IADD3.X R15, R12, c[0x0][0x25c], RZ, P4, !PT ;  /* 0x000097000c0f1a10 */ /* 0x000fe200027fe4ff */
[----:B------:R-:W2:Y:S01]  /*3420*/  LDG.E.128 R136, [R136.64] ;  /* 0x0000000488887981 */ /* 0x000ea2000c1e1d00 */
[----:B------:R-:W-:Y:S02]  /*3430*/  SEL R125, R129, R121, P2 ;  /* 0x00000079817d7207 */ /* 0x000fe40001000000 */
[----:B------:R-:W-:-:S02]  /*3440*/  SEL R126, R13, R122, P2 ;  /* 0x0000007a0d7e7207 */ /* 0x000fc40001000000 */
[----:B------:R-:W-:Y:S01]  /*3450*/  SEL R127, R128, R123, P2 ;  /* 0x0000007b807f7207 */ /* 0x000fe20001000000 */
[-CC-:B------:R-:W-:Y:S01]  /*3460*/  FFMA.FTZ R131, R131, R165.reuse, R164.reuse ;  /* 0x000000a583837223 */ /* 0x180fe200000100a4 */
[----:B------:R-:W-:Y:S01]  /*3470*/  IADD3 R18, P4, R11, c[0x0][0x248], RZ ;  /* 0x000092000b127a10 */ /* 0x000fe20007f9e0ff */
[-CC-:B------:R-:W-:Y:S02]  /*3480*/  FFMA.FTZ R156, R156, R165.reuse, R164.reuse ;  /* 0x000000a59c9c7223 */ /* 0x180fe400000100a4 */
[-CC-:B------:R-:W-:Y:S01]  /*3490*/  FFMA.FTZ R157, R157, R165.reuse, R164.reuse ;  /* 0x000000a59d9d7223 */ /* 0x180fe200000100a4 */
[----:B------:R0:W-:Y:S01]  /*34a0*/  @P1 STG.E.128 [R14.64], R124 ;  /* 0x0000007c0e001986 */ /* 0x0001e2000c101d04 */
[----:B------:R-:W-:Y:S02]  /*34b0*/  FFMA.FTZ R158, R158, R165, R164 ;  /* 0x000000a59e9e7223 */ /* 0x000fe400000100a4 */
[----:B------:R-:W-:Y:S02]  /*34c0*/  FMUL.FTZ R11, R130, R10 ;  /* 0x0000000a820b7220 */ /* 0x000fe40000410000 */
[----:B------:R-:W2:Y:S01]  /*34d0*/  LDL.LU R130, [R1+0x70] ;  /* 0x0000700001827983 */ /* 0x000ea20000300800 */
[----:B------:R-:W-:-:S02]  /*34e0*/  FADD.FTZ R131, R184, -R131 ;  /* 0x80000083b8837221 */ /* 0x000fc40000010000 */
[----:B------:R-:W-:Y:S02]  /*34f0*/  FADD.FTZ R156, R185, -R156 ;  /* 0x8000009cb99c7221 */ /* 0x000fe40000010000 */
[----:B------:R-:W-:Y:S02]  /*3500*/  FADD.FTZ R157, R186, -R157 ;  /* 0x8000009dba9d7221 */ /* 0x000fe40000010000 */
[----:B------:R-:W-:Y:S02]  /*3510*/  FADD.FTZ R158, R187, -R158 ;  /* 0x8000009ebb9e7221 */ /* 0x000fe40000010000 */
[----:B0-----:R-:W-:Y:S02]  /*3520*/  FMUL.FTZ R126, R129, R10 ;  /* 0x0000000a817e7220 */ /* 0x001fe40000410000 */
[----:B------:R-:W2:Y:S04]  /*3530*/  LDL.LU R129, [R1+0x64] ;  /* 0x0000640001817983 */ /* 0x000ea80000300800 */
[----:B------:R-:W2:Y:S01]  /*3540*/  LDL.LU R165, [R1+0x5c] ;  /* 0x00005c0001a57983 */ /* 0x000ea20000300800 */
[----:B------:R-:W-:-:S03]  /*3550*/  FMUL.FTZ R131, R20, R131 ;  /* 0x0000008314837220 */ /* 0x000fc60000410000 */
[----:B------:R-:W2:Y:S01]  /*3560*/  LDL.LU R164, [R1+0x68] ;  /* 0x0000680001a47983 */ /* 0x000ea20000300800 */
[----:B------:R-:W-:-:S03]  /*3570*/  FMUL.FTZ R156, R20, R156 ;  /* 0x0000009c149c7220 */ /* 0x000fc60000410000 */
[----:B------:R-:W2:Y:S01]  /*3580*/  LDL.LU R184, [R1+0x60] ;  /* 0x0000600001b87983 */ /* 0x000ea20000300800 */
[C---:B------:R-:W-:Y:S02]  /*3590*/  FMUL.FTZ R157, R20.reuse, R157 ;  /* 0x0000009d149d7220 */ /* 0x040fe40000410000 */
[----:B----4-:R-:W-:Y:S01]  /*35a0*/  FFMA.FTZ R207, R169, R132, R207 ;  /* 0x00000084a9cf7223 */ /* 0x010fe200000100cf */
[----:B------:R-:W4:Y:S01]  /*35b0*/  LDL.LU R185, [R1+0x54] ;  /* 0x0000540001b97983 */ /* 0x000f220000300800 */
[----:B------:R-:W-:-:S03]  /*35c0*/  FMUL.FTZ R20, R20, R158 ;  /* 0x0000009e14147220 */ /* 0x000fc60000410000 */
[----:B------:R-:W4:Y:S04]  /*35d0*/  LDL.LU R186, [R1+0x58] ;  /* 0x0000580001ba7983 */ /* 0x000f280000300800 */
[----:B------:R-:W4:Y:S01]  /*35e0*/  LDL.LU R187, [R1+0x4c] ;  /* 0x00004c0001bb7983 */ /* 0x000f220000300800 */
[----:B---3--:R-:W-:-:S03]  /*35f0*/  FFMA.FTZ R205, R133, R168, R205 ;  /* 0x000000a885cd7223 */ /* 0x008fc600000100cd */
[----:B------:R-:W3:Y:S04]  /*3600*/  LDL.LU R158, [R1+0x50] ;  /* 0x00005000019e7983 */ /* 0x000ee80000300800 */
[----:B------:R-:W3:Y:S04]  /*3610*/  LDL.LU R169, [R1+0x48] ;  /* 0x0000480001a97983 */ /* 0x000ee80000300800 */
[----:B------:R-:W3:Y:S04]  /*3620*/  LDL.LU R132, [R1+0x44] ;  /* 0x0000440001847983 */ /* 0x000ee80000300800 */
[----:B------:R-:W-:Y:S04]  /*3630*/  STL [R1+0x38], R207 ;  /* 0x000038cf01007387 */ /* 0x000fe80000100800 */
[----:B------:R-:W3:Y:S04]  /*3640*/  LDL.LU R133, [R1+0x40] ;  /* 0x0000400001857983 */ /* 0x000ee80000300800 */
[----:B------:R-:W3:Y:S01]  /*3650*/  LDL.LU R168, [R1+0x3c] ;  /* 0x00003c0001a87983 */ /* 0x000ee20000300800 */
[----:B------:R-:W-:-:S02]  /*3660*/  FMUL.FTZ R127, R13, R10 ;  /* 0x0000000a0d7f7220 */ /* 0x000fc40000410000 */
[----:B------:R-:W-:Y:S01]  /*3670*/  FMUL.FTZ R128, R128, R10 ;  /* 0x0000000a80807220 */ /* 0x000fe20000410000 */
[----:B------:R-:W-:Y:S01]  /*3680*/  IADD3.X R19, R12, c[0x0][0x24c], RZ, P4, !PT ;  /* 0x000093000c137a10 */ /* 0x000fe200027fe4ff */
[----:B------:R-:W-:Y:S02]  /*3690*/  FMUL.FTZ R12, R28, R11 ;  /* 0x0000000b1c0c7220 */ /* 0x000fe40000410000 */
[----:B------:R-:W-:Y:S02]  /*36a0*/  FMUL.FTZ R13, R29, R126 ;  /* 0x0000007e1d0d7220 */ /* 0x000fe40000410000 */
[----:B------:R-:W-:Y:S02]  /*36b0*/  FMUL.FTZ R14, R30, R127 ;  /* 0x0000007f1e0e7220 */ /* 0x000fe40000410000 */
[----:B------:R-:W-:-:S05]  /*36c0*/  FMUL.FTZ R15, R31, R128 ;  /* 0x000000801f0f7220 */ /* 0x000fca0000410000 */
[----:B------:R0:W-:Y:S02]  /*36d0*/  STG.E.128 [R18.64], R12 ;  /* 0x0000000c12007986 */ /* 0x0001e4000c101d04 */
[----:B0-----:R-:W-:-:S04]  /*36e0*/  IADD3 R12, P4, R17, c[0x0][0x170], RZ ;  /* 0x00005c00110c7a10 */ /* 0x001fc80007f9e0ff */
[----:B------:R-:W-:-:S06]  /*36f0*/  IADD3.X R13, R9, c[0x0][0x174], RZ, P4, !PT ;  /* 0x00005d00090d7a10 */ /* 0x000fcc00027fe4ff */
[----:B------:R-:W3:Y:S04]  /*3700*/  LDG.E.128 R12, [R12.64] ;  /* 0x000000040c0c7981 */ /* 0x000ee8000c1e1d00 */
[----:B------:R0:W-:Y:S01]  /*3710*/  STL [R1+0x34], R205 ;  /* 0x000034cd01007387 */ /* 0x0001e20000100800 */
[----:B------:R-:W-:Y:S02]  /*3720*/  @P0 FADD.FTZ R131, R116, R131 ;  /* 0x0000008374830221 */ /* 0x000fe40000010000 */
[----:B------:R-:W-:Y:S02]  /*3730*/  @P0 FADD.FTZ R156, R117, R156 ;  /* 0x0000009c759c0221 */ /* 0x000fe40000010000 */
[----:B------:R-:W-:Y:S01]  /*3740*/  @P0 FADD.FTZ R157, R118, R157 ;  /* 0x0000009d769d0221 */ /* 0x000fe20000010000 */
[----:B------:R-:W-:Y:S01]  /*3750*/  SEL R120, R131, R120, P2 ;  /* 0x0000007883787207 */ /* 0x000fe20001000000 */
[----:B------:R-:W-:Y:S01]  /*3760*/  @P0 FADD.FTZ R20, R119, R20 ;  /* 0x0000001477140221 */ /* 0x000fe20000010000 */
[C---:B------:R-:W-:Y:S01]  /*3770*/  SEL R121, R156.reuse, R121, P2 ;  /* 0x000000799c797207 */ /* 0x040fe20001000000 */
[----:B------:R-:W-:Y:S01]  /*3780*/  FMUL.FTZ R131, R131, R10 ;  /* 0x0000000a83837220 */ /* 0x000fe20000410000 */
[----:B------:R-:W-:Y:S01]  /*3790*/  SEL R122, R157, R122, P2 ;  /* 0x0000007a9d7a7207 */ /* 0x000fe20001000000 */
[-C--:B------:R-:W-:Y:S01]  /*37a0*/  FMUL.FTZ R156, R156, R10.reuse ;  /* 0x0000000a9c9c7220 */ /* 0x080fe20000410000 */
[----:B------:R-:W-:Y:S01]  /*37b0*/  @P1 IADD3 R124, P4, R17, c[0x0][0x258], RZ ;  /* 0x00009600117c1a10 */ /* 0x000fe20007f9e0ff */
[-C--:B------:R-:W-:Y:S01]  /*37c0*/  FMUL.FTZ R157, R157, R10.reuse ;  /* 0x0000000a9d9d7220 */ /* 0x080fe20000410000 */
[----:B------:R-:W-:Y:S01]  /*37d0*/  IADD3 R18, P5, R17, c[0x0][0x248], RZ ;  /* 0x0000920011127a10 */ /* 0x000fe20007fbe0ff */
[C---:B------:R-:W-:Y:S01]  /*37e0*/  FMUL.FTZ R10, R20.reuse, R10 ;  /* 0x0000000a140a7220 */ /* 0x040fe20000410000 */
[----:B------:R-:W-:Y:S01]  /*37f0*/  SEL R123, R20, R123, P2 ;  /* 0x0000007b147b7207 */ /* 0x000fe20001000000 */
[----:B------:R-:W-:Y:S01]  /*3800*/  FMUL.FTZ R20, R24, R131 ;  /* 0x0000008318147220 */ /* 0x000fe20000410000 */
[----:B------:R-:W-:-:S02]  /*3810*/  @P1 IADD3.X R125, R9, c[0x0][0x25c], RZ, P4, !PT ;  /* 0x00009700097d1a10 */ /* 0x000fc400027fe4ff */
[----:B------:R-:W-:-:S03]  /*3820*/  IADD3.X R19, R9, c[0x0][0x24c], RZ, P5, !PT ;  /* 0x0000930009137a10 */ /* 0x000fc60002ffe4ff */
[----:B------:R1:W-:Y:S01]  /*3830*/  @P1 STG.E.128 [R124.64], R120 ;  /* 0x000000787c001986 */ /* 0x0003e2000c101d04 */
[----:B------:R-:W-:-:S04]  /*3840*/  IADD3 R0, R0, c[0x0][0x160], RZ ;  /* 0x0000580000007a10 */ /* 0x000fc80007ffe0ff */
[----:B------:R-:W-:Y:S01]  /*3850*/  ISETP.GE.AND P0, PT, R0, c[0x0][0x164], PT ;  /* 0x0000590000007a0c */ /* 0x000fe20003f06270 */
[----:B--2---:R-:W-:Y:S02]  /*3860*/  FFMA.FTZ R179, R155, R16, R179 ;  /* 0x000000109bb37223 */ /* 0x004fe400000100b3 */
[----:B------:R-:W-:Y:S02]  /*3870*/  FFMA.FTZ R194, R159, R160, R194 ;  /* 0x000000a09fc27223 */ /* 0x000fe400000100c2 */
[----:B------:R-:W-:Y:S02]  /*3880*/  FFMA.FTZ R195, R161, R176, R195 ;  /* 0x000000b0a1c37223 */ /* 0x000fe400000100c3 */
[----:B------:R-:W-:Y:S02]  /*3890*/  FFMA.FTZ R197, R162, R177, R197 ;  /* 0x000000b1a2c57223 */ /* 0x000fe400000100c5 */
[----:B------:R-:W-:Y:S01]  /*38a0*/  FFMA.FTZ R196, R163, R178, R196 ;  /* 0x000000b2a3c47223 */ /* 0x000fe200000100c4 */
[----:B0-----:R-:W-:Y:S01]  /*38b0*/  SEL R205, RZ, 0x1, P3 ;  /* 0x00000001ffcd7807 */ /* 0x001fe20001800000 */
        /* <DEDUP_REMOVED lines=10> */
[----:B------:R-:W-:Y:S02]  /*3960*/  FFMA.FTZ R164, R193, R148, R164 ;  /* 0x00000094c1a47223 */ /* 0x000fe400000100a4 */
[----:B------:R-:W-:Y:S02]  /*3970*/  FFMA.FTZ R184, R146, R188, R184 ;  /* 0x000000bc92b87223 */ /* 0x000fe400000100b8 */
[----:B----4-:R-:W-:-:S02]  /*3980*/  FFMA.FTZ R185, R145, R22, R185 ;  /* 0x0000001691b97223 */ /* 0x010fc400000100b9 */
[----:B------:R-:W-:Y:S02]  /*3990*/  FFMA.FTZ R186, R21, R144, R186 ;  /* 0x0000009015ba7223 */ /* 0x000fe400000100ba */
[----:B------:R-:W-:Y:S02]  /*39a0*/  FFMA.FTZ R187, R143, R172, R187 ;  /* 0x000000ac8fbb7223 */ /* 0x000fe400000100bb */
[----:B---3--:R-:W-:Y:S02]  /*39b0*/  FFMA.FTZ R158, R142, R171, R158 ;  /* 0x000000ab8e9e7223 */ /* 0x008fe4000001009e */
[----:B------:R-:W-:Y:S02]  /*39c0*/  FFMA.FTZ R169, R23, R140, R169 ;  /* 0x0000008c17a97223 */ /* 0x000fe400000100a9 */
[----:B------:R-:W-:Y:S02]  /*39d0*/  FFMA.FTZ R132, R141, R170, R132 ;  /* 0x000000aa8d847223 */ /* 0x000fe40000010084 */
[----:B------:R-:W-:-:S02]  /*39e0*/  FFMA.FTZ R133, R134, R167, R133 ;  /* 0x000000a786857223 */ /* 0x000fc40000010085 */
[----:B------:R-:W-:-:S03]  /*39f0*/  FFMA.FTZ R168, R135, R166, R168 ;  /* 0x000000a687a87223 */ /* 0x000fc600000100a8 */
        /* <DEDUP_REMOVED lines=24> */
[----:B------:R1:W-:Y:S01]  /*3b80*/  STL [R1+0x90], R197 ;  /* 0x000090c501007387 */ /* 0x0003e20000100800 */
[----:B------:R-:W-:-:S03]  /*3b90*/  FMUL.FTZ R21, R25, R156 ;  /* 0x0000009c19157220 */ /* 0x000fc60000410000 */
[----:B------:R1:W-:Y:S01]  /*3ba0*/  STL [R1+0x8c], R196 ;  /* 0x00008cc401007387 */ /* 0x0003e20000100800 */
[----:B------:R-:W-:-:S03]  /*3bb0*/  FMUL.FTZ R22, R26, R157 ;  /* 0x0000009d1a167220 */ /* 0x000fc60000410000 */
[----:B------:R1:W-:Y:S01]  /*3bc0*/  STL [R1+0x98], R209 ;  /* 0x000098d101007387 */ /* 0x0003e20000100800 */
[----:B------:R-:W-:Y:S02]  /*3bd0*/  FMUL.FTZ R23, R27, R10 ;  /* 0x0000000a1b177220 */ /* 0x000fe40000410000 */
[----:B------:R-:W-:Y:S01]  /*3be0*/  FFMA.FTZ R223, R14, R157, R223 ;  /* 0x0000009d0edf7223 */ /* 0x000fe200000100df */
[----:B------:R1:W-:Y:S04]  /*3bf0*/  STL [R1+0x94], R208 ;  /* 0x000094d001007387 */ /* 0x0003e80000100800 */
[----:B------:R1:W-:Y:S04]  /*3c00*/  STL [R1+0xa0], R220 ;  /* 0x0000a0dc01007387 */ /* 0x0003e80000100800 */
[----:B------:R1:W-:Y:S04]  /*3c10*/  STL [R1+0x9c], R225 ;  /* 0x00009ce101007387 */ /* 0x0003e80000100800 */
[----:B------:R1:W-:Y:S04]  /*3c20*/  STL [R1+0xa8], R222 ;  /* 0x0000a8de01007387 */ /* 0x0003e80000100800 */
[----:B------:R1:W-:Y:S04]  /*3c30*/  STL [R1+0xa4], R224 ;  /* 0x0000a4e001007387 */ /* 0x0003e80000100800 */
[----:B------:R1:W-:Y:S04]  /*3c40*/  STL [R1+0xac], R221 ;  /* 0x0000acdd01007387 */ /* 0x0003e80000100800 */
[----:B------:R1:W-:Y:S04]  /*3c50*/  STG.E.128 [R18.64], R20 ;  /* 0x0000001412007986 */ /* 0x0003e8000c101d04 */
[----:B------:R1:W-:Y:S02]  /*3c60*/  STL [R1+0xb0], R223 ;  /* 0x0000b0df01007387 */ /* 0x0003e40000100800 */
[----:B-1----:R-:W-:Y:S01]  /*3c70*/  @P0 CALL.REL.NOINC `(.L_x_10972) ;  /* 0x0000001000000944 */ /* 0x002fe20003c00000 */
[----:B------:R-:W-:Y:S05]  /*3c80*/  BRA `(.L_x_10973) ;  /* 0xffffccf000007947 */ /* 0x000fea000383ffff */
.L_x_10972:
[----:B------:R0:W5:Y:S01]  /*3c90*/  LDL.LU R38, [R1] ;  /* 0x0000000001267983 */ /* 0x0001620000300800 */
        /* <DEDUP_REMOVED lines=94> */
.L_x_10969:
[----:B0-----:R-:W0:Y:S01]  /*4280*/  S2R R2, SR_TID.X ;  /* 0x0000000000027919 */ /* 0x001e220000002100 */
        /* <DEDUP_REMOVED lines=34> */
.L_x_10970:
[----:B0-----:R-:W-:Y:S01]  /*44b0*/  HFMA2.MMA R135, -RZ, RZ, 0, 9.5367431640625e-07 ;  /* 0x00000010ff877435 */ /* 0x001fe200000001ff */
[----:B------:R-:W-:-:S02]  /*44c0*/  MOV R133, R136 ;  /* 0x0000008800857202 */ /* 0x000fc40000000f00 */
[----:B------:R-:W-:Y:S02]  /*44d0*/  MOV R164, 0x1f ;  /* 0x0000001f00a47802 */ /* 0x000fe40000000f00 */
[----:B------:R-:W-:Y:S02]  /*44e0*/  MOV R138, 0xffffffff ;  /* 0xffffffff008a7802 */ /* 0x000fe40000000f00 */
[----:B------:R-:W-:Y:S02]  /*44f0*/  MOV R132, 0x4510 ;  /* 0x0000451000847802 */ /* 0x000fe40000000f00 */
[----:B-----5:R-:W-:Y:S05]  /*4500*/  CALL.REL.NOINC `($__internal_185_$__cuda_sm70_shflsync_down_p) ;  /* 0x0000046000007944 */ /* 0x020fea0003c00000 */
[----:B-1----:R-:W-:Y:S01]  /*4510*/  MOV R137, R135 ;  /* 0x0000008700897202 */ /* 0x002fe20000000f00 */
[----:B------:R-:W-:Y:S05]  /*4520*/  BRA `(.L_x_10974) ;  /* 0xffffdb2000007947 */ /* 0x000fea000383ffff */
.L_x_10971:
[----:B------:R-:W-:Y:S01]  /*4530*/  HFMA2.MMA R135, -RZ, RZ, 0, 9.5367431640625e-07 ;  /* 0x00000010ff877435 */ /* 0x000fe200000001ff */
[----:B------:R-:W-:Y:S02]  /*4540*/  MOV R133, R134 ;  /* 0x0000008600857202 */ /* 0x000fe40000000f00 */
[----:B------:R-:W-:Y:S02]  /*4550*/  MOV R164, 0x1f ;  /* 0x0000001f00a47802 */ /* 0x000fe40000000f00 */
[----:B------:R-:W-:-:S02]  /*4560*/  MOV R138, 0xffffffff ;  /* 0xffffffff008a7802 */ /* 0x000fc40000000f00 */
[----:B------:R-:W-:Y:S02]  /*4570*/  MOV R132, 0x4590 ;  /* 0x0000459000847802 */ /* 0x000fe40000000f00 */
[----:B01---5:R-:W-:Y:S05]  /*4580*/  CALL.REL.NOINC `($__internal_185_$__cuda_sm70_shflsync_down_p) ;  /* 0x000003e000007944 */ /* 0x023fea0003c00000 */
[----:B------:R-:W-:Y:S01]  /*4590*/  FADD.FTZ R136, R136, R137 ;  /* 0x0000008988887221 */ /* 0x000fe20000010000 */
[----:B------:R-:W-:Y:S01]  /*45a0*/  MOV R164, 0x1f ;  /* 0x0000001f00a47802 */ /* 0x000fe20000000f00 */
[----:B-1----:R-:W-:Y:S01]  /*45b0*/  FADD.FTZ R134, R134, R135 ;  /* 0x0000008786867221 */ /* 0x002fe20000010000 */
[----:B------:R-:W-:Y:S01]  /*45c0*/  HFMA2.MMA R135, -RZ, RZ, 0, 4.76837158203125e-07 ;  /* 0x00000008ff877435 */ /* 0x000fe200000001ff */
[----:B------:R-:W-:Y:S02]  /*45d0*/  MOV R138, 0xffffffff ;  /* 0xffffffff008a7802 */ /* 0x000fe40000000f00 */
[----:B------:R-:W-:Y:S02]  /*45e0*/  MOV R133, R136 ;  /* 0x0000008800857202 */ /* 0x000fe40000000f00 */
[----:B------:R-:W-:Y:S02]  /*45f0*/  MOV R132, 0x4610 ;  /* 0x0000461000847802 */ /* 0x000fe40000000f00 */
[----:B------:R-:W-:Y:S05]  /*4600*/  CALL.REL.NOINC `($__internal_185_$__cuda_sm70_shflsync_down_p) ;  /* 0x0000036000007944 */ /* 0x000fea0003c00000 */
[----:B-1----:R-:W-:Y:S01]  /*4610*/  MOV R137, R135 ;  /* 0x0000008700897202 */ /* 0x002fe20000000f00 */
[----:B------:R-:W-:Y:S01]  /*4620*/  HFMA2.MMA R135, -RZ, RZ, 0, 4.76837158203125e-07 ;  /* 0x00000008ff877435 */ /* 0x000fe200000001ff */
[----:B------:R-:W-:-:S02]  /*4630*/  MOV R133, R134 ;  /* 0x0000008600857202 */ /* 0x000fc40000000f00 */
[----:B------:R-:W-:Y:S02]  /*4640*/  MOV R164, 0x1f ;  /* 0x0000001f00a47802 */ /* 0x000fe40000000f00 */
[----:B------:R-:W-:Y:S02]  /*4650*/  MOV R138, 0xffffffff ;  /* 0xffffffff008a7802 */ /* 0x000fe40000000f00 */
[----:B------:R-:W-:Y:S02]  /*4660*/  MOV R132, 0x4680 ;  /* 0x0000468000847802 */ /* 0x000fe40000000f00 */
[----:B------:R-:W-:Y:S05]  /*4670*/  CALL.REL.NOINC `($__internal_185_$__cuda_sm70_shflsync_down_p) ;  /* 0x000002f000007944 */ /* 0x000fea0003c00000 */
[----:B------:R-:W-:Y:S01]  /*4680*/  FADD.FTZ R136, R137, R136 ;  /* 0x0000008889887221 */ /* 0x000fe20000010000 */
[----:B------:R-:W-:Y:S01]  /*4690*/  MOV R164, 0x1f ;  /* 0x0000001f00a47802 */ /* 0x000fe20000000f00 */
[----:B-1----:R-:W-:Y:S01]  /*46a0*/  FADD.FTZ R134, R134, R135 ;  /* 0x0000008786867221 */ /* 0x002fe20000010000 */
[----:B------:R-:W-:Y:S01]  /*46b0*/  HFMA2.MMA R135, -RZ, RZ, 0, 2.384185791015625e-07 ;  /* 0x00000004ff877435 */ /* 0x000fe200000001ff */
[----:B------:R-:W-:Y:S02]  /*46c0*/  MOV R138, 0xffffffff ;  /* 0xffffffff008a7802 */ /* 0x000fe40000000f00 */
[----:B------:R-:W-:-:S02]  /*46d0*/  MOV R133, R136 ;  /* 0x0000008800857202 */ /* 0x000fc40000000f00 */
[----:B------:R-:W-:Y:S02]  /*46e0*/  MOV R132, 0x4700 ;  /* 0x0000470000847802 */ /* 0x000fe40000000f00 */
[----:B------:R-:W-:Y:S05]  /*46f0*/  CALL.REL.NOINC `($__internal_185_$__cuda_sm70_shflsync_down_p) ;  /* 0x0000027000007944 */ /* 0x000fea0003c00000 */
[----:B-1----:R-:W-:Y:S01]  /*4700*/  MOV R137, R135 ;  /* 0x0000008700897202 */ /* 0x002fe20000000f00 */
[----:B------:R-:W-:Y:S01]  /*4710*/  HFMA2.MMA R135, -RZ, RZ, 0, 2.384185791015625e-07 ;  /* 0x00000004ff877435 */ /* 0x000fe200000001ff */
[----:B------:R-:W-:Y:S02]  /*4720*/  MOV R133, R134 ;  /* 0x0000008600857202 */ /* 0x000fe40000000f00 */
[----:B------:R-:W-:Y:S02]  /*4730*/  MOV R164, 0x1f ;  /* 0x0000001f00a47802 */ /* 0x000fe40000000f00 */
[----:B------:R-:W-:Y:S02]  /*4740*/  MOV R138, 0xffffffff ;  /* 0xffffffff008a7802 */ /* 0x000fe40000000f00 */
[----:B------:R-:W-:Y:S02]  /*4750*/  MOV R132, 0x4770 ;  /* 0x0000477000847802 */ /* 0x000fe40000000f00 */
[----:B------:R-:W-:Y:S05]  /*4760*/  CALL.REL.NOINC `($__internal_185_$__cuda_sm70_shflsync_down_p) ;  /* 0x0000020000007944 */ /* 0x000fea0003c00000 */
[----:B------:R-:W-:Y:S01]  /*4770*/  FADD.FTZ R136, R137, R136 ;  /* 0x0000008889887221 */ /* 0x000fe20000010000 */
[----:B------:R-:W-:Y:S01]  /*4780*/  MOV R164, 0x1f ;  /* 0x0000001f00a47802 */ /* 0x000fe20000000f00 */
[----:B-1----:R-:W-:Y:S01]  /*4790*/  FADD.FTZ R134, R134, R135 ;  /* 0x0000008786867221 */ /* 0x002fe20000010000 */
[----:B------:R-:W-:Y:S01]  /*47a0*/  HFMA2.MMA R135, -RZ, RZ, 0, 1.1920928955078125e-07 ;  /* 0x00000002ff877435 */ /* 0x000fe200000001ff */
[----:B------:R-:W-:-:S02]  /*47b0*/  MOV R138, 0xffffffff ;  /* 0xffffffff008a7802 */ /* 0x000fc40000000f00 */
[----:B------:R-:W-:Y:S02]  /*47c0*/  MOV R133, R136 ;  /* 0x0000008800857202 */ /* 0x000fe40000000f00 */
[----:B------:R-:W-:Y:S02]  /*47d0*/  MOV R132, 0x47f0 ;  /* 0x000047f000847802 */ /* 0x000fe40000000f00 */
[----:B------:R-:W-:Y:S05]  /*47e0*/  CALL.REL.NOINC `($__internal_185_$__cuda_sm70_shflsync_down_p) ;  /* 0x0000018000007944 */ /* 0x000fea0003c00000 */
[----:B-1----:R-:W-:Y:S01]  /*47f0*/  MOV R137, R135 ;  /* 0x0000008700897202 */ /* 0x002fe20000000f00 */
[----:B------:R-:W-:Y:S01]  /*4800*/  HFMA2.MMA R135, -RZ, RZ, 0, 1.1920928955078125e-07 ;  /* 0x00000002ff877435 */ /* 0x000fe200000001ff */
[----:B------:R-:W-:Y:S02]  /*4810*/  MOV R133, R134 ;  /* 0x0000008600857202 */ /* 0x000fe40000000f00 */
[----:B------:R-:W-:Y:S02]  /*4820*/  MOV R164, 0x1f ;  /* 0x0000001f00a47802 */ /* 0x000fe40000000f00 */
[----:B------:R-:W-:Y:S02]  /*4830*/  MOV R138, 0xffffffff ;  /* 0xffffffff008a7802 */ /* 0x000fe40000000f00 */
[----:B------:R-:W-:-:S02]  /*4840*/  MOV R132, 0x4860 ;  /* 0x0000486000847802 */ /* 0x000fc40000000f00 */
[----:B------:R-:W-:Y:S05]  /*4850*/  CALL.REL.NOINC `($__internal_185_$__cuda_sm70_shflsync_down_p) ;  /* 0x0000011000007944 */ /* 0x000fea0003c00000 */
[----:B------:R-:W-:Y:S01]  /*4860*/  FADD.FTZ R136, R137, R136 ;  /* 0x0000008889887221 */ /* 0x000fe20000010000 */
[----:B------:R-:W-:Y:S01]  /*4870*/  MOV R164, 0x1f ;  /* 0x0000001f00a47802 */ /* 0x000fe20000000f00 */
[----:B-1----:R-:W-:Y:S01]  /*4880*/  FADD.FTZ R134, R134, R135 ;  /* 0x0000008786867221 */ /* 0x002fe20000010000 */
[----:B------:R-:W-:Y:S01]  /*4890*/  HFMA2.MMA R135, -RZ, RZ, 0, 5.9604644775390625e-08 ;  /* 0x00000001ff877435 */ /* 0x000fe200000001ff */
[----:B------:R-:W-:-:S02]  /*48a0*/  MOV R138, 0xffffffff ;  /* 0xffffffff008a7802 */ /* 0x000fc40000000f00 */
[----:B------:R-:W-:Y:S02]  /*48b0*/  MOV R133, R136 ;  /* 0x0000008800857202 */ /* 0x000fe40000000f00 */
[----:B------:R-:W-:Y:S02]  /*48c0*/  MOV R132, 0x48e0 ;  /* 0x000048e000847802 */ /* 0x000fe40000000f00 */
[----:B------:R-:W-:Y:S05]  /*48d0*/  CALL.REL.NOINC `($__internal_185_$__cuda_sm70_shflsync_down_p) ;  /* 0x0000009000007944 */ /* 0x000fea0003c00000 */
[----:B-1----:R-:W-:Y:S01]  /*48e0*/  MOV R137, R135 ;  /* 0x0000008700897202 */ /* 0x002fe20000000f00 */
[----:B------:R-:W-:Y:S01]  /*48f0*/  HFMA2.MMA R135, -RZ, RZ, 0, 5.9604644775390625e-08 ;  /* 0x00000001ff877435 */ /* 0x000fe200000001ff */
[----:B------:R-:W-:Y:S02]  /*4900*/  MOV R133, R134 ;  /* 0x0000008600857202 */ /* 0x000fe40000000f00 */
[----:B------:R-:W-:Y:S02]  /*4910*/  MOV R164, 0x1f ;  /* 0x0000001f00a47802 */ /* 0x000fe40000000f00 */
[----:B------:R-:W-:Y:S02]  /*4920*/  MOV R138, 0xffffffff ;  /* 0xffffffff008a7802 */ /* 0x000fe40000000f00 */
[----:B------:R-:W-:-:S02]  /*4930*/  MOV R132, 0x4950 ;  /* 0x0000495000847802 */ /* 0x000fc40000000f00 */
[----:B------:R-:W-:Y:S05]  /*4940*/  CALL.REL.NOINC `($__internal_185_$__cuda_sm70_shflsync_down_p) ;  /* 0x0000002000007944 */ /* 0x000fea0003c00000 */
[----:B-1----:R-:W-:Y:S01]  /*4950*/  MOV R133, R135 ;  /* 0x0000008700857202 */ /* 0x002fe20000000f00 */
[----:B------:R-:W-:Y:S05]  /*4960*/  BRA `(.L_x_10975) ;  /* 0xffffd80000007947 */ /* 0x000fea000383ffff */
        .weak           $__internal_185_$__cuda_sm70_shflsync_down_p
        .type           $__internal_185_$__cuda_sm70_shflsync_down_p,@function
        .size           $__internal_185_$__cuda_sm70_shflsync_down_p,(.L_x_11919 - $__internal_185_$__cuda_sm70_shflsync_down_p)
$__internal_185_$__cuda_sm70_shflsync_down_p:
[----:B------:R-:W-:Y:S04]  /*4970*/  WARPSYNC R138 ;  /* 0x0000008a00007348 */ /* 0x000fe80003800000 */
[----:B------:R0:W1:Y:S02]  /*4980*/  SHFL.DOWN PT, R135, R133, R135, R164 ;  /* 0x0800008785877389 */ /* 0x00006400000e00a4 */
[----:B0-----:R-:W-:-:S06]  /*4990*/  HFMA2.MMA R133, -RZ, RZ, 0, 0 ;  /* 0x00000000ff857435 */ /* 0x001fcc00000001ff */
[----:B------:R-:W-:Y:S05]  /*49a0*/  RET.REL.NODEC R132 `(_ZN10layer_norm13ln_bwd_kernelINS_13Kernel_traitsIfffffjLj4096ELj1ELj1ELj4ELj16ENS_18Kernel_traits_baseILj4096EfffffjLj128EEEEELb0ELb1ELb0ELb1EEEvNS_9BwdParamsE) ;  /* 0xffffb65084007950 */ /* 0x000fea0003c3ffff */
.L_x_10976:
        /* <DEDUP_REMOVED lines=13> */
.L_x_11919:


//--------------------- .text._ZN10layer_norm13ln_bwd_kernelINS_13Kernel_traitsIfffffjLj4096ELj1ELj1ELj4ELj16ENS_18Kernel_traits_baseILj4096EfffffjLj128EEEEELb0ELb1ELb1ELb0EEEvNS_9BwdParamsE --------------------------
	.section	.text._ZN10layer_norm13ln_bwd_kernelINS_13Kernel_traitsIfffffjLj4096ELj1ELj1ELj4ELj16ENS_18Kernel_traits_baseILj4096EfffffjLj128EEEEELb0ELb1ELb1ELb0EEEvNS_9BwdParamsE,"ax",@progbits
	.sectioninfo	@"SHI_REGISTERS=255"
	.align	128
        .global         _ZN10layer_norm13ln_bwd_kernelINS_13Kernel_traitsIfffffjLj4096ELj1ELj1ELj4ELj16ENS_18Kernel_traits_baseILj4096EfffffjLj128EEEEELb0ELb1ELb1ELb0EEEvNS_9BwdParamsE
        .type           _ZN10layer_norm13ln_bwd_kernelINS_13Kernel_traitsIfffffjLj4096ELj1ELj1ELj4ELj16ENS_18Kernel_traits_baseILj4096EfffffjLj128EEEEELb0ELb1ELb1ELb0EEEvNS_9BwdParamsE,@function
        .size           _ZN10layer_norm13ln_bwd_kernelINS_13Kernel_traitsIfffffjLj4096ELj1ELj1ELj4ELj16ENS_18Kernel_traits_baseILj4096EfffffjLj128EEEEELb0ELb1ELb1ELb0EEEvNS_9BwdParamsE,(.L_x_11920 - _ZN10layer_norm13ln_bwd_kernelINS_13Kernel_traitsIfffffjLj4096ELj1ELj1ELj4ELj16ENS_18Kernel_traits_baseILj4096EfffffjLj128EEEEELb0ELb1ELb1ELb0EEEvNS_9BwdParamsE)
        .other          _ZN10layer_norm13ln_bwd_kernelINS_13Kernel_traitsIfffffjLj4096ELj1ELj1ELj4ELj16ENS_18Kernel_traits_baseILj4096EfffffjLj128EEEEELb0ELb1ELb1ELb0EEEvNS_9BwdParamsE,@"STO_CUDA_ENTRY STV_DEFAULT"
_ZN10layer_norm13ln_bwd_kernelINS_13Kernel_traitsIfffffjLj4096ELj1ELj1ELj4ELj16ENS_18Kernel_traits_baseILj4096EfffffjLj128EEEEELb0ELb1ELb1ELb0EEEvNS_9BwdParamsE:
.text._ZN10layer_norm13ln_bwd_kernelINS_13Kernel_traitsIfffffjLj4096ELj1ELj1ELj4ELj16ENS_18Kernel_traits_baseILj4096EfffffjLj128EEEEELb0ELb1ELb1ELb0EEEvNS_9BwdParamsE:
        /* <DEDUP_REMOVED lines=12> */
[----:B------:R-:W-:-:S03]  /*00c0*/  ULDC.64 UR4, c[0x0][0x118] ;  /* 0x0000460000047ab9 */ /* 0x000fc60000000a00 */
        /* <DEDUP_REMOVED lines=12> */
[----:B------:R-:W-:Y:S01]  /*0190*/  @P6 IMAD.WIDE.U32 R2, R26, R5, c[0x0][0x1b0] ;  /* 0x00006c001a026625 */ /* 0x000fe200078e0005 */
[----:B------:R0:W3:Y:S01]  /*01a0*/  LDL.64 R30, [R1+0x28] ;  /* 0x00002800011e7983 */ /* 0x0000e20000100a00 */
[----:B------:R-:W-:-:S03]  /*01b0*/  ISETP.GE.U32.AND P5, PT, R0, 0x100, PT ;  /* 0x000001000000780c */ /* 0x000fc60003fa6070 */
[----:B--2---:R1:W2:Y:S01]  /*01c0*/  @P6 LDG.E.128 R20, [R2.64] ;  /* 0x0000000402146981 */ /* 0x0042a2000c1e1d00 */
[----:B------:R-:W-:Y:S01]  /*01d0*/  ISETP.GE.U32.AND P3, PT, R0, 0x180, PT ;  /* 0x000001800000780c */ /* 0x000fe20003f66070 */
[----:B------:R-:W-:-:S08]  /*01e0*/  @P6 IMAD.WIDE.U32 R4, R26, R5, c[0x0][0x1c8] ;  /* 0x000072001a046625 */ /* 0x000fd000078e0005 */
[----:B------:R-:W-:Y:S02]  /*01f0*/  @P5 MOV R9, 0x10 ;  /* 0x0000001000095802 */ /* 0x000fe40000000f00 */
[----:B------:R-:W-:-:S05]  /*0200*/  @P6 LOP3.LUT R26, R26, 0x80, RZ, 0xfc, !PT ;  /* 0x000000801a1a6812 */ /* 0x000fca00078efcff */
[----:B------:R-:W-:-:S04]  /*0210*/  @P5 IMAD.WIDE.U32 R6, R26, R9, c[0x0][0x1b0] ;  /* 0x00006c001a065625 */ /* 0x000fc800078e0009 */
[C---:B------:R-:W-:Y:S01]  /*0220*/  @P5 IMAD.WIDE.U32 R8, R26.reuse, R9, c[0x0][0x1c8] ;  /* 0x000072001a085625 */ /* 0x040fe200078e0009 */
[----:B------:R-:W-:Y:S02]  /*0230*/  @P3 MOV R13, 0x10 ;  /* 0x00000010000d3802 */ /* 0x000fe40000000f00 */
[----:B------:R-:W-:-:S05]  /*0240*/  @P5 IADD3 R26, R26, 0x80, RZ ;  /* 0x000000801a1a5810 */ /* 0x000fca0007ffe0ff */
[----:B------:R-:W-:-:S04]  /*0250*/  @P3 IMAD.WIDE.U32 R10, R26, R13, c[0x0][0x1b0] ;  /* 0x00006c001a0a3625 */ /* 0x000fc800078e000d */
[----:B------:R-:W-:Y:S01]  /*0260*/  @P3 IMAD.WIDE.U32 R12, R26, R13, c[0x0][0x1c8] ;  /* 0x000072001a0c3625 */ /* 0x000fe200078e000d */
[----:B----4-:R-:W4:Y:S04]  /*0270*/  @P3 LDG.E.128 R36, [R10.64] ;  /* 0x000000040a243981 */ /* 0x010f28000c1e1d00 */
[----:B---3--:R-:W3:Y:S01]  /*0280*/  @P3 LDG.E.128 R32, [R12.64] ;  /* 0x000000040c203981 */ /* 0x008ee2000c1e1d00 */
[C---:B------:R-:W-:Y:S02]  /*0290*/  ISETP.GE.U32.AND P4, PT, R0.reuse, 0x200, PT ;  /* 0x000002000000780c */ /* 0x040fe40003f86070 */
[----:B------:R-:W-:Y:S01]  /*02a0*/  ISETP.GE.U32.AND P0, PT, R0, 0x280, PT ;  /* 0x000002800000780c */ /* 0x000fe20003f06070 */
[----:B------:R-:W3:Y:S01]  /*02b0*/  @P6 LDG.E.128 R48, [R4.64] ;  /* 0x0000000404306981 */ /* 0x000ee2000c1e1d00 */
[----:B------:R-:W-:-:S02]  /*02c0*/  @P3 IADD3 R26, R26, 0x80, RZ ;  /* 0x000000801a1a3810 */ /* 0x000fc40007ffe0ff */
[C---:B------:R-:W-:Y:S01]  /*02d0*/  ISETP.GE.U32.AND P1, PT, R0.reuse, 0x300, PT ;  /* 0x000003000000780c */ /* 0x040fe20003f26070 */
[----:B------:R0:W4:Y:S06]  /*02e0*/  @P5 LDG.E.128 R44, [R6.64] ;  /* 0x00000004062c5981 */ /* 0x00012c000c1e1d00 */
[----:B------:R-:W-:Y:S01]  /*02f0*/  @P4 MOV R17, 0x10 ;  /* 0x0000001000114802 */ /* 0x000fe20000000f00 */
[----:B------:R0:W4:Y:S01]  /*0300*/  @P5 LDG.E.128 R40, [R8.64] ;  /* 0x0000000408285981 */ /* 0x000122000c1e1d00 */
[----:B------:R-:W-:-:S03]  /*0310*/  ISETP.GE.U32.AND P2, PT, R0, 0x380, PT ;  /* 0x000003800000780c */ /* 0x000fc60003f46070 */
[----:B------:R-:W-:-:S04]  /*0320*/  @P4 IMAD.WIDE.U32 R14, R26, R17, c[0x0][0x1b0] ;  /* 0x00006c001a0e4625 */ /* 0x000fc800078e0011 */
[C---:B------:R-:W-:Y:S01]  /*0330*/  @P4 IMAD.WIDE.U32 R16, R26.reuse, R17, c[0x0][0x1c8] ;  /* 0x000072001a104625 */ /* 0x040fe200078e0011 */
[----:B------:R-:W-:Y:S01]  /*0340*/  @P4 IADD3 R26, R26, 0x80, RZ ;  /* 0x000000801a1a4810 */ /* 0x000fe20007ffe0ff */
[----:B------:R0:W5:Y:S01]  /*0350*/  @P4 LDG.E.128 R148, [R14.64] ;  /* 0x000000040e944981 */ /* 0x000162000c1e1d00 */
[----:B------:R-:W-:-:S03]  /*0360*/  @P1 MOV R25, 0x10 ;  /* 0x0000001000191802 */ /* 0x000fc60000000f00 */
[----:B-1----:R-:W-:Y:S01]  /*0370*/  @P2 MOV R3, 0x10 ;  /* 0x0000001000032802 */ /* 0x002fe20000000f00 */
[----:B------:R-:W4:Y:S04]  /*0380*/  @P4 LDG.E.128 R28, [R16.64] ;  /* 0x00000004101c4981 */ /* 0x000f28000c1e1d00 */
[----:B--2---:R1:W-:Y:S02]  /*0390*/  @P6 STL.64 [R1+0x70], R20 ;  /* 0x0000701401006387 */ /* 0x0043e40000100a00 */
[----:B-1----:R-:W-:-:S05]  /*03a0*/  @P0 MOV R21, 0x10 ;  /* 0x0000001000150802 */ /* 0x002fca0000000f00 */
[----:B------:R-:W-:-:S04]  /*03b0*/  @P0 IMAD.WIDE.U32 R18, R26, R21, c[0x0][0x1b0] ;  /* 0x00006c001a120625 */ /* 0x000fc800078e0015 */
[C---:B------:R-:W-:Y:S01]  /*03c0*/  @P0 IMAD.WIDE.U32 R20, R26.reuse, R21, c[0x0][0x1c8] ;  /* 0x000072001a140625 */ /* 0x040fe200078e0015 */
[----:B------:R-:W-:Y:S01]  /*03d0*/  @P0 IADD3 R26, R26, 0x80, RZ ;  /* 0x000000801a1a0810 */ /* 0x000fe20007ffe0ff */
[----:B------:R1:W-:Y:S04]  /*03e0*/  @P6 STL.64 [R1+0x78], R22 ;  /* 0x0000781601006387 */ /* 0x0003e80000100a00 */
[CC--:B0-----:R-:W-:Y:S01]  /*03f0*/  @P1 IMAD.WIDE.U32 R6, R26.reuse, R25.reuse, c[0x0][0x1c8] ;  /* 0x000072001a061625 */ /* 0x0c1fe200078e0019 */
[----:B------:R0:W5:Y:S04]  /*0400*/  @P0 LDG.E.128 R144, [R18.64] ;  /* 0x0000000412900981 */ /* 0x000168000c1e1d00 */
[----:B------:R0:W5:Y:S01]  /*0410*/  @P1 LDG.E.128 R132, [R6.64] ;  /* 0x0000000406841981 */ /* 0x000162000c1e1d00 */
[C---:B-1----:R-:W-:Y:S01]  /*0420*/  @P1 IMAD.WIDE.U32 R22, R26.reuse, R25, c[0x0][0x1b0] ;  /* 0x00006c001a161625 */ /* 0x042fe200078e0019 */
[----:B------:R-:W-:-:S02]  /*0430*/  @P1 IADD3 R26, R26, 0x80, RZ ;  /* 0x000000801a1a1810 */ /* 0x000fc40007ffe0ff */
[----:B---3--:R-:W-:Y:S03]  /*0440*/  @P3 STL.64 [R1+0x40], R32 ;  /* 0x0000402001003387 */ /* 0x008fe60000100a00 */
[-C--:B------:R-:W-:Y:S01]  /*0450*/  @P2 IMAD.WIDE.U32 R8, R26, R3.reuse, c[0x0][0x1b0] ;  /* 0x00006c001a082625 */ /* 0x080fe200078e0003 */
[----:B------:R-:W1:Y:S01]  /*0460*/  S2UR UR6, SR_CTAID.X ;  /* 0x00000000000679c3 */ /* 0x000e620000002500 */
[----:B------:R2:W5:Y:S04]  /*0470*/  @P0 LDG.E.128 R140, [R20.64] ;  /* 0x00000004148c0981 */ /* 0x000568000c1e1d00 */
[----:B------:R0:W5:Y:S04]  /*0480*/  @P2 LDG.E.128 R128, [R8.64] ;  /* 0x0000000408802981 */ /* 0x000168000c1e1d00 */
[----:B------:R-:W-:Y:S04]  /*0490*/  @P3 STL.64 [R1+0x48], R34 ;  /* 0x0000482201003387 */ /* 0x000fe80000100a00 */
[----:B----4-:R-:W-:Y:S04]  /*04a0*/  @P3 STL.64 [R1+0x30], R36 ;  /* 0x0000302401003387 */ /* 0x010fe80000100a00 */
[----:B------:R-:W-:Y:S01]  /*04b0*/  @P3 STL.64 [R1+0x38], R38 ;  /* 0x0000382601003387 */ /* 0x000fe20000100a00 */
[----:B------:R-:W-:Y:S01]  /*04c0*/  ISETP.GE.U32.AND P3, PT, R0, 0x400, PT ;  /* 0x000004000000780c */ /* 0x000fe20003f66070 */
[C---:B------:R-:W-:Y:S01]  /*04d0*/  @P2 IMAD.WIDE.U32 R24, R26.reuse, R3, c[0x0][0x1c8] ;  /* 0x000072001a182625 */ /* 0x040fe200078e0003 */
[----:B------:R-:W-:Y:S01]  /*04e0*/  @P2 IADD3 R26, R26, 0x80, RZ ;  /* 0x000000801a1a2810 */ /* 0x000fe20007ffe0ff */
[----:B------:R3:W-:Y:S01]  /*04f0*/  @P6 STL.64 [R1+0x80], R48 ;  /* 0x0000803001006387 */ /* 0x0007e20000100a00 */
[----:B------:R-:W-:Y:S01]  /*0500*/  CS2R R112, SRZ ;  /* 0x0000000000707805 */ /* 0x000fe2000001ff00 */
[----:B------:R-:W-:Y:S01]  /*0510*/  CS2R R114, SRZ ;  /* 0x0000000000727805 */ /* 0x000fe2000001ff00 */
[----:B------:R-:W-:Y:S01]  /*0520*/  CS2R R108, SRZ ;  /* 0x00000000006c7805 */ /* 0x000fe2000001ff00 */
[----:B------:R4:W5:Y:S06]  /*0530*/  @P1 LDG.E.128 R136, [R22.64] ;  /* 0x0000000416881981 */ /* 0x00096c000c1e1d00 */
[----:B------:R-:W-:Y:S01]  /*0540*/  @P3 MOV R27, 0x10 ;  /* 0x00000010001b3802 */ /* 0x000fe20000000f00 */
[----:B------:R0:W5:Y:S04]  /*0550*/  @P2 LDG.E.128 R124, [R24.64] ;  /* 0x00000004187c2981 */ /* 0x000168000c1e1d00 */
[----:B------:R-:W-:-:S04]  /*0560*/  @P3 IMAD.WIDE.U32 R2, R26, R27, c[0x0][0x1b0] ;  /* 0x00006c001a023625 */ /* 0x000fc800078e001b */
[----:B------:R-:W-:Y:S01]  /*0570*/  @P3 IMAD.WIDE.U32 R4, R26, R27, c[0x0][0x1c8] ;  /* 0x000072001a043625 */ /* 0x000fe200078e001b */
[----:B------:R1:W5:Y:S04]  /*0580*/  @P3 LDG.E.128 R116, [R2.64] ;  /* 0x0000000402743981 */ /* 0x000368000c1e1d00 */
[----:B------:R0:W5:Y:S01]  /*0590*/  @P3 LDG.E.128 R120, [R4.64] ;  /* 0x0000000404783981 */ /* 0x000162000c1e1d00 */
[----:B-1----:R-:W-:-:S04]  /*05a0*/  LEA.HI R2, R152, UR6, RZ, 0x19 ;  /* 0x0000000698027c11 */ /* 0x002fc8000f8fc8ff */
[----:B------:R-:W-:Y:S01]  /*05b0*/  ISETP.GE.AND P3, PT, R2, c[0x0][0x164], PT ;  /* 0x0000590002007a0c */ /* 0x000fe20003f66270 */
[----:B------:R1:W-:Y:S04]  /*05c0*/  @P6 STL.64 [R1+0x88], R50 ;  /* 0x0000883201006387 */ /* 0x0003e80000100a00 */
[----:B------:R0:W-:Y:S04]  /*05d0*/  @P5 STL.64 [R1+0x50], R44 ;  /* 0x0000502c01005387 */ /* 0x0001e80000100a00 */
[----:B------:R0:W-:Y:S04]  /*05e0*/  @P5 STL.64 [R1+0x58], R46 ;  /* 0x0000582e01005387 */ /* 0x0001e80000100a00 */
[----:B------:R0:W-:Y:S01]  /*05f0*/  @P5 STL.64 [R1+0x60], R40 ;  /* 0x0000602801005387 */ /* 0x0001e20000100a00 */
[----:B------:R-:W-:-:S03]  /*0600*/  CS2R R110, SRZ ;  /* 0x00000000006e7805 */ /* 0x000fc6000001ff00 */
[----:B------:R0:W-:Y:S01]  /*0610*/  @P5 STL.64 [R1+0x68], R42 ;  /* 0x0000682a01005387 */ /* 0x0001e20000100a00 */
[----:B------:R-:W-:Y:S01]  /*0620*/  CS2R R104, SRZ ;  /* 0x0000000000687805 */ /* 0x000fe2000001ff00 */
[----:B------:R-:W-:Y:S02]  /*0630*/  CS2R R106, SRZ ;  /* 0x00000000006a7805 */ /* 0x000fe4000001ff00 */
[----:B------:R0:W-:Y:S01]  /*0640*/  @P4 STL.64 [R1+0x20], R28 ;  /* 0x0000201c01004387 */ /* 0x0001e20000100a00 */
[----:B------:R-:W-:Y:S01]  /*0650*/  CS2R R100, SRZ ;  /* 0x0000000000647805 */ /* 0x000fe2000001ff00 */
[----:B------:R-:W-:Y:S01]  /*0660*/  CS2R R102, SRZ ;  /* 0x0000000000667805 */ /* 0x000fe2000001ff00 */
[----:B------:R-:W-:Y:S01]  /*0670*/  CS2R R96, SRZ ;  /* 0x0000000000607805 */ /* 0x000fe2000001ff00 */
[----:B------:R0:W-:Y:S01]  /*0680*/  @P4 STL.64 [R1+0x28], R30 ;  /* 0x0000281e01004387 */ /* 0x0001e20000100a00 */
        /* <DEDUP_REMOVED lines=38> */
[----:B----4-:R-:W-:Y:S01]  /*08f0*/  CS2R R22, SRZ ;  /* 0x0000000000167805 */ /* 0x010fe2000001ff00 */
[----:B------:R-:W-:Y:S05]  /*0900*/  @P3 BRA `(.L_x_10977) ;  /* 0x00004ee000003947 */ /* 0x000fea0003800000 */
[----:B------:R-:W-:Y:S01]  /*0910*/  HFMA2.MMA R3, -RZ, RZ, 0, 5.9604644775390625e-08 ;  /* 0x00000001ff037435 */ /* 0x000fe200000001ff */
[----:B------:R-:W-:-:S06]  /*0920*/  MOV R113, RZ ;  /* 0x000000ff00717202 */ /* 0x000fcc0000000f00 */
[----:B------:R0:W-:Y:S04]  /*0930*/  STL.S16 [R1+0x18], R3 ;  /* 0x0000180301007387 */ /* 0x0001e80000100600 */
.L_x_11100:
[----:B------:R-:W-:-:S05]  /*0940*/  MOV R196, 0x4 ;  /* 0x0000000400c47802 */ /* 0x000fca0000000f00 */
[----:B------:R-:W-:-:S04]  /*0950*/  IMAD.WIDE R18, R2, R196, c[0x0][0x1d8] ;  /* 0x0000760002127625 */ /* 0x000fc800078e02c4 */
[CC--:B------:R-:W-:Y:S01]  /*0960*/  IMAD.WIDE R198, R2.reuse, R196.reuse, c[0x0][0x1a8] ;  /* 0x00006a0002c67625 */ /* 0x0c0fe200078e02c4 */
[----:B------:R1:W2:Y:S04]  /*0970*/  LDG.E R15, [R18.64] ;  /* 0x00000004120f7981 */ /* 0x0002a8000c1e1900 */
[----:B0----5:R0:W5:Y:S01]  /*0980*/  LDG.E R3, [R198.64] ;  /* 0x00000004c6037981 */ /* 0x021162000c1e1900 */
[----:B-1----:R-:W-:-:S04]  /*0990*/  IMAD.WIDE R18, R2, R196, c[0x0][0x1a0] ;  /* 0x0000680002127625 */ /* 0x002fc800078e02c4 */
[C---:B------:R-:W-:Y:S01]  /*09a0*/  IMAD.WIDE R196, R2.reuse, R196, c[0x0][0x1d0] ;  /* 0x0000740002c47625 */ /* 0x040fe200078e02c4 */
[----:B------:R-:W1:Y:S04]  /*09b0*/  S2R R200, SR_TID.X ;  /* 0x0000000000c87919 */ /* 0x000e680000002100 */
[----:B0-----:R0:W3:Y:S01]  /*09c0*/  LDG.E R198, [R196.64] ;  /* 0x00000004c4c67981 */ /* 0x0010e2000c1e1900 */
[----:B------:R-:W-:-:S03]  /*09d0*/  IMAD R6, R2, c[0x0][0x168], RZ ;  /* 0x00005a0002067a24 */ /* 0x000fc600078e02ff */
[----:B------:R1:W5:Y:S02]  /*09e0*/  LDG.E R19, [R18.64] ;  /* 0x0000000412137981 */ /* 0x000364000c1e1900 */
[----:B------:R-:W-:-:S04]  /*09f0*/  SHF.R.S32.HI R16, RZ, 0x1f, R6 ;  /* 0x0000001fff107819 */ /* 0x000fc80000011406 */
[----:B------:R-:W-:Y:S02]  /*0a00*/  LEA.HI R6, R16, R6, RZ, 0x2 ;  /* 0x0000000610067211 */ /* 0x000fe400078f10ff */
[----:B------:R-:W-:Y:S01]  /*0a10*/  MOV R199, 0x10 ;  /* 0x0000001000c77802 */ /* 0x000fe20000000f00 */
[----:B------:R-:W-:Y:S01]  /*0a20*/  BSSY B0, `(.L_x_10978) ;  /* 0x00001d3000007945 */ /* 0x000fe20003800000 */
[----:B-1----:R-:W-:-:S04]  /*0a30*/  LOP3.LUT R18, R200, 0x7f, RZ, 0xc0, !PT ;  /* 0x0000007fc8127812 */ /* 0x002fc800078ec0ff */
[----:B------:R-:W-:-:S05]  /*0a40*/  LEA.HI.SX32 R6, R6, R18, 0x1e ;  /* 0x0000001206067211 */ /* 0x000fca00078ff2ff */
[----:B0-----:R-:W-:Y:S01]  /*0a50*/  IMAD.WIDE.U32 R196, R6, R199, c[0x0][0x218] ;  /* 0x0000860006c47625 */ /* 0x001fe200078e00c7 */
[----:B--2---:R-:W-:Y:S01]  /*0a60*/  ISETP.GT.AND P3, PT, R15, RZ, PT ;  /* 0x000000ff0f00720c */ /* 0x004fe20003f64270 */
[----:B---3--:R0:W-:-:S12]  /*0a70*/  STL [R1+0x14], R198 ;  /* 0x000014c601007387 */ /* 0x0081d80000100800 */
[----:B------:R-:W-:Y:S05]  /*0a80*/  @P3 BRA `(.L_x_10979) ;  /* 0x000004c000003947 */ /* 0x000fea0003800000 */
[----:B------:R-:W-:Y:S01]  /*0a90*/  LOP3.LUT P4, RZ, R0, 0xffffff80, RZ, 0xc0, !PT ;  /* 0xffffff8000ff7812 */ /* 0x000fe2000788c0ff */
[----:B------:R-:W-:Y:S01]  /*0aa0*/  BSSY B1, `(.L_x_10980) ;  /* 0x0000008000017945 */ /* 0x000fe20003800000 */
[----:B0-----:R-:W-:-:S11]  /*0ab0*/  MOV R198, R6 ;  /* 0x0000000600c67202 */ /* 0x001fd60000000f00 */
[----:B------:R-:W-:Y:S05]  /*0ac0*/  @!P4 BRA `(.L_x_10981) ;  /* 0x000000500000c947 */ /* 0x000fea0003800000 */
[----:B------:R-:W-:-:S04]  /*0ad0*/  ISETP.NE.U32.AND P4, PT, RZ, c[0x0][0x218], PT ;  /* 0x00008600ff007a0c */ /* 0x000fc80003f85070 */
[----:B------:R-:W-:-:S13]  /*0ae0*/  ISETP.NE.AND.EX P4, PT, RZ, c[0x0][0x21c], PT, P4 ;  /* 0x00008700ff007a0c */ /* 0x000fda0003f85340 */
[----:B------:R-:W-:Y:S05]  /*0af0*/  @!P4 BRA `(.L_x_10982) ;  /* 0x000000100000c947 */ /* 0x000fea0003800000 */
[----:B------:R0:W5:Y:S02]  /*0b00*/  LDG.E.128 R152, [R196.64] ;  /* 0x00000004c4987981 */ /* 0x000164000c1e1d00 */
.L_x_10982:
[----:B------:R-:W-:Y:S02]  /*0b10*/  IADD3 R198, R6, 0x80, RZ ;  /* 0x0000008006c67810 */ /* 0x000fe40007ffe0ff */
.L_x_10981:
[----:B------:R-:W-:Y:S05]  /*0b20*/  BSYNC B1 ;  /* 0x0000000000017941 */ /* 0x000fea0003800000 */
.L_x_10980:
[----:B------:R-:W-:Y:S01]  /*0b30*/  ISETP.GE.U32.AND P4, PT, R0, 0x100, PT ;  /* 0x000001000000780c */ /* 0x000fe20003f86070 */
[----:B------:R-:W-:-:S12]  /*0b40*/  BSSY B1, `(.L_x_10983) ;  /* 0x0000008000017945 */ /* 0x000fd80003800000 */
[----:B------:R-:W-:Y:S05]  /*0b50*/  @!P4 BRA `(.L_x_10984) ;  /* 0x000000600000c947 */ /* 0x000fea0003800000 */
[----:B------:R-:W-:-:S04]  /*0b60*/  ISETP.NE.U32.AND P4, PT, RZ, c[0x0][0x218], PT ;  /* 0x00008600ff007a0c */ /* 0x000fc80003f85070 */
[----:B------:R-:W-:-:S13]  /*0b70*/  ISETP.NE.AND.EX P4, PT, RZ, c[0x0][0x21c], PT, P4 ;  /* 0x00008700ff007a0c */ /* 0x000fda0003f85340 */
[----:B------:R-:W-:Y:S05]  /*0b80*/  @!P4 BRA `(.L_x_10985) ;  /* 0x000000200000c947 */ /* 0x000fea0003800000 */
[----:B-----5:R-:W-:-:S05]  /*0b90*/  IMAD.WIDE.U32 R18, R198, R199, c[0x0][0x218] ;  /* 0x00008600c6127625 */ /* 0x020fca00078e00c7 */
[----:B------:R1:W5:Y:S02]  /*0ba0*/  LDG.E.128 R156, [R18.64] ;  /* 0x00000004129c7981 */ /* 0x000364000c1e1d00 */
.L_x_10985:
[----:B------:R-:W-:Y:S02]  /*0bb0*/  IADD3 R198, R198, 0x80, RZ ;  /* 0x00000080c6c67810 */ /* 0x000fe40007ffe0ff */
.L_x_10984:
[----:B------:R-:W-:Y:S05]  /*0bc0*/  BSYNC B1 ;  /* 0x0000000000017941 */ /* 0x000fea0003800000 */
.L_x_10983:
[----:B------:R-:W-:Y:S01]  /*0bd0*/  ISETP.GE.U32.AND P4, PT, R0, 0x180, PT ;  /* 0x000001800000780c */ /* 0x000fe20003f86070 */
[----:B------:R-:W-:-:S12]  /*0be0*/  BSSY B1, `(.L_x_10986) ;  /* 0x0000008000017945 */ /* 0x000fd80003800000 */
[----:B------:R-:W-:Y:S05]  /*0bf0*/  @!P4 BRA `(.L_x_10987) ;  /* 0x000000600000c947 */ /* 0x000fea0003800000 */
[----:B------:R-:W-:-:S04]  /*0c00*/  ISETP.NE.U32.AND P4, PT, RZ, c[0x0][0x218], PT ;  /* 0x00008600ff007a0c */ /* 0x000fc80003f85070 */
[----:B------:R-:W-:-:S13]  /*0c10*/  ISETP.NE.AND.EX P4, PT, RZ, c[0x0][0x21c], PT, P4 ;  /* 0x00008700ff007a0c */ /* 0x000fda0003f85340 */
[----:B------:R-:W-:Y:S05]  /*0c20*/  @!P4 BRA `(.L_x_10988) ;  /* 0x000000200000c947 */ /* 0x000fea0003800000 */
[----:B-1---5:R-:W-:-:S05]  /*0c30*/  IMAD.WIDE.U32 R18, R198, R199, c[0x0][0x218] ;  /* 0x00008600c6127625 */ /* 0x022fca00078e00c7 */
[----:B------:R1:W5:Y:S02]  /*0c40*/  LDG.E.128 R160, [R18.64] ;  /* 0x0000000412a07981 */ /* 0x000364000c1e1d00 */
.L_x_10988:
[----:B------:R-:W-:Y:S02]  /*0c50*/  IADD3 R198, R198, 0x80, RZ ;  /* 0x00000080c6c67810 */ /* 0x000fe40007ffe0ff */
.L_x_10987:
[----:B------:R-:W-:Y:S05]  /*0c60*/  BSYNC B1 ;  /* 0x0000000000017941 */ /* 0x000fea0003800000 */
.L_x_10986:
        /* <DEDUP_REMOVED lines=8> */
.L_x_10991:
[----:B------:R-:W-:Y:S02]  /*0cf0*/  IADD3 R198, R198, 0x80, RZ ;  /* 0x00000080c6c67810 */ /* 0x000fe40007ffe0ff */
.L_x_10990:
[----:B------:R-:W-:Y:S05]  /*0d00*/  BSYNC B1 ;  /* 0x0000000000017941 */ /* 0x000fea0003800000 */
.L_x_10989:
[----:B------:R-:W-:Y:S01]  /*0d10*/  BSSY B1, `(.L_x_10992) ;  /* 0x0000008000017945 */ /* 0x000fe20003800000 */
[----:B------:R-:W-:Y:S05]  /*0d20*/  @!P0 BRA `(.L_x_10993) ;  /* 0x0000006000008947 */ /* 0x000fea0003800000 */
[----:B------:R-:W-:-:S04]  /*0d30*/  ISETP.NE.U32.AND P4, PT, RZ, c[0x0][0x218], PT ;  /* 0x00008600ff007a0c */ /* 0x000fc80003f85070 */
[----:B------:R-:W-:-:S13]  /*0d40*/  ISETP.NE.AND.EX P4, PT, RZ, c[0x0][0x21c], PT, P4 ;  /* 0x00008700ff007a0c */ /* 0x000fda0003f85340 */
[----:B------:R-:W-:Y:S05]  /*0d50*/  @!P4 BRA `(.L_x_10994) ;  /* 0x000000200000c947 */ /* 0x000fea0003800000 */
[----:B-1---5:R-:W-:-:S05]  /*0d60*/  IMAD.WIDE.U32 R18, R198, R199, c[0x0][0x218] ;  /* 0x00008600c6127625 */ /* 0x022fca00078e00c7 */
[----:B------:R1:W5:Y:S02]  /*0d70*/  LDG.E.128 R168, [R18.64] ;  /* 0x0000000412a87981 */ /* 0x000364000c1e1d00 */
.L_x_10994:
[----:B------:R-:W-:Y:S02]  /*0d80*/  IADD3 R198, R198, 0x80, RZ ;  /* 0x00000080c6c67810 */ /* 0x000fe40007ffe0ff */
.L_x_10993:
[----:B------:R-:W-:Y:S05]  /*0d90*/  BSYNC B1 ;  /* 0x0000000000017941 */ /* 0x000fea0003800000 */
.L_x_10992:
[----:B------:R-:W-:Y:S01]  /*0da0*/  BSSY B1, `(.L_x_10995) ;  /* 0x0000008000017945 */ /* 0x000fe20003800000 */
[----:B------:R-:W-:Y:S05]  /*0db0*/  @!P1 BRA `(.L_x_10996) ;  /* 0x0000006000009947 */ /* 0x000fea0003800000 */
[----:B------:R-:W-:-:S04]  /*0dc0*/  ISETP.NE.U32.AND P4, PT, RZ, c[0x0][0x218], PT ;  /* 0x00008600ff007a0c */ /* 0x000fc80003f85070 */
[----:B------:R-:W-:-:S13]  /*0dd0*/  ISETP.NE.AND.EX P4, PT, RZ, c[0x0][0x21c], PT, P4 ;  /* 0x00008700ff007a0c */ /* 0x000fda0003f85340 */
[----:B------:R-:W-:Y:S05]  /*0de0*/  @!P4 BRA `(.L_x_10997) ;  /* 0x000000200000c947 */ /* 0x000fea0003800000 */
[----:B-1---5:R-:W-:-:S05]  /*0df0*/  IMAD.WIDE.U32 R18, R198, R199, c[0x0][0x218] ;  /* 0x00008600c6127625 */ /* 0x022fca00078e00c7 */
[----:B------:R1:W5:Y:S02]  /*0e00*/  LDG.E.128 R172, [R18.64] ;  /* 0x0000000412ac7981 */ /* 0x000364000c1e1d00 */
.L_x_10997:
[----:B------:R-:W-:Y:S02]  /*0e10*/  IADD3 R198, R198, 0x80, RZ ;  /* 0x00000080c6c67810 */ /* 0x000fe40007ffe0ff */
.L_x_10996:
[----:B------:R-:W-:Y:S05]  /*0e20*/  BSYNC B1 ;  /* 0x0000000000017941 */ /* 0x000fea0003800000 */
.L_x_10995:
[----:B------:R-:W-:Y:S01]  /*0e30*/  BSSY B1, `(.L_x_10998) ;  /* 0x0000008000017945 */ /* 0x000fe20003800000 */
[----:B------:R-:W-:Y:S05]  /*0e40*/  @!P2 BRA `(.L_x_10999) ;  /* 0x000000600000a947 */ /* 0x000fea0003800000 */
[----:B------:R-:W-:-:S04]  /*0e50*/  ISETP.NE.U32.AND P4, PT, RZ, c[0x0][0x218], PT ;  /* 0x00008600ff007a0c */ /* 0x000fc80003f85070 */
[----:B------:R-:W-:-:S13]  /*0e60*/  ISETP.NE.AND.EX P4, PT, RZ, c[0x0][0x21c], PT, P4 ;  /* 0x00008700ff007a0c */ /* 0x000fda0003f85340 */
[----:B------:R-:W-:Y:S05]  /*0e70*/  @!P4 BRA `(.L_x_11000) ;  /* 0x000000200000c947 */ /* 0x000fea0003800000 */
[----:B-1---5:R-:W-:-:S05]  /*0e80*/  IMAD.WIDE.U32 R18, R198, R199, c[0x0][0x218] ;  /* 0x00008600c6127625 */ /* 0x022fca00078e00c7 */
[----:B------:R1:W5:Y:S02]  /*0e90*/  LDG.E.128 R176, [R18.64] ;  /* 0x0000000412b07981 */ /* 0x000364000c1e1d00 */
.L_x_11000:
[----:B------:R-:W-:Y:S02]  /*0ea0*/  IADD3 R198, R198, 0x80, RZ ;  /* 0x00000080c6c67810 */ /* 0x000fe40007ffe0ff */
.L_x_10999:
[----:B------:R-:W-:Y:S05]  /*0eb0*/  BSYNC B1 ;  /* 0x0000000000017941 */ /* 0x000fea0003800000 */
.L_x_10998:
[----:B------:R-:W-:Y:S01]  /*0ec0*/  ISETP.NE.U32.AND P4, PT, RZ, c[0x0][0x218], PT ;  /* 0x00008600ff007a0c */ /* 0x000fe20003f85070 */
[----:B------:R-:W-:Y:S01]  /*0ed0*/  HFMA2.MMA R16, -RZ, RZ, 0, 0 ;  /* 0x00000000ff107435 */ /* 0x000fe200000001ff */
[----:B------:R-:W-:Y:S02]  /*0ee0*/  MOV R15, RZ ;  /* 0x000000ff000f7202 */ /* 0x000fe40000000f00 */
[----:B------:R-:W-:-:S04]  /*0ef0*/  ISETP.NE.AND.EX P4, PT, RZ, c[0x0][0x21c], PT, P4 ;  /* 0x00008700ff007a0c */ /* 0x000fc80003f85340 */
[----:B------:R-:W-:-:S13]  /*0f00*/  ISETP.LT.U32.OR P4, PT, R0, 0x400, !P4 ;  /* 0x000004000000780c */ /* 0x000fda0006781470 */
[----:B------:R-:W-:Y:S05]  /*0f10*/  @P4 BRA `(.L_x_11001) ;  /* 0x0000183000004947 */ /* 0x000fea0003800000 */
[----:B-1---5:R-:W-:-:S05]  /*0f20*/  IMAD.WIDE.U32 R18, R198, R199, c[0x0][0x218] ;  /* 0x00008600c6127625 */ /* 0x022fca00078e00c7 */
[----:B------:R1:W5:Y:S01]  /*0f30*/  LDG.E.128 R180, [R18.64] ;  /* 0x0000000412b47981 */ /* 0x000362000c1e1d00 */
[----:B------:R-:W-:Y:S05]  /*0f40*/  BRA `(.L_x_11001) ;  /* 0x0000180000007947 */ /* 0x000fea0003800000 */
.L_x_10979:
[----:B------:R-:W-:Y:S01]  /*0f50*/  IADD3 R15, R15, -0x1, RZ ;  /* 0xffffffff0f0f7810 */ /* 0x000fe20007ffe0ff */
[----:B------:R-:W-:Y:S01]  /*0f60*/  BSSY B1, `(.L_x_11002) ;  /* 0x000003b000017945 */ /* 0x000fe20003800000 */
[----:B------:R-:W-:Y:S02]  /*0f70*/  LOP3.LUT P4, RZ, R0, 0xffffff80, RZ, 0xc0, !PT ;  /* 0xffffff8000ff7812 */ /* 0x000fe4000788c0ff */
[----:B------:R-:W-:Y:S01]  /*0f80*/  MOV R211, R6 ;  /* 0x0000000600d37202 */ /* 0x000fe20000000f00 */
[----:B------:R-:W-:-:S05]  /*0f90*/  IMAD R15, R15, c[0x0][0x168], RZ ;  /* 0x00005a000f0f7a24 */ /* 0x000fca00078e02ff */
[----:B------:R-:W-:-:S04]  /*0fa0*/  SHF.R.S32.HI R16, RZ, 0x1f, R15 ;  /* 0x0000001fff107819 */ /* 0x000fc8000001140f */
[----:B------:R-:W-:Y:S01]  /*0fb0*/  LEA.HI R15, R16, R15, RZ, 0x2 ;  /* 0x0000000f100f7211 */ /* 0x000fe200078f10ff */
[----:B------:R-:W-:-:S03]  /*0fc0*/  HFMA2.MMA R16, -RZ, RZ, 0, 0 ;  /* 0x00000000ff107435 */ /* 0x000fc600000001ff */
[----:B------:R-:W-:Y:S02]  /*0fd0*/  LEA.HI.SX32 R18, R15, R18, 0x1e ;  /* 0x000000120f127211 */ /* 0x000fe400078ff2ff */
[----:B------:R-:W-:Y:S01]  /*0fe0*/  MOV R15, RZ ;  /* 0x000000ff000f7202 */ /* 0x000fe20000000f00 */
[----:B------:R-:W-:Y:S05]  /*0ff0*/  @!P4 BRA `(.L_x_11003) ;  /* 0x000003100000c947 */ /* 0x000fea0003800000 */
[----:B------:R-:W-:Y:S01]  /*1000*/  ISETP.NE.U32.AND P4, PT, RZ, c[0x0][0x218], PT ;  /* 0x00008600ff007a0c */ /* 0x000fe20003f85070 */
[----:B0-----:R-:W0:Y:S01]  /*1010*/  LDC.U8 R198, c[0x0][0x1f0] ;  /* 0x00007c00ffc67b82 */ /* 0x001e220000000000 */
[----:B------:R-:W2:Y:S02]  /*1020*/  LDL R211, [R1+0x78] ;  /* 0x0000780001d37983 */ /* 0x000ea40000100800 */
[----:B------:R-:W-:Y:S02]  /*1030*/  ISETP.NE.AND.EX P4, PT, RZ, c[0x0][0x21c], PT, P4 ;  /* 0x00008700ff007a0c */ /* 0x000fe40003f85340 */
[----:B------:R-:W3:Y:S11]  /*1040*/  LDL R245, [R1+0x7c] ;  /* 0x00007c0001f57983 */ /* 0x000ef60000100800 */
[----:B------:R1:W5:Y:S01]  /*1050*/  @P4 LDG.E.128 R152, [R196.64] ;  /* 0x00000004c4984981 */ /* 0x000362000c1e1d00 */
[----:B0-----:R-:W-:Y:S01]  /*1060*/  ISETP.NE.AND P4, PT, R198, RZ, PT ;  /* 0x000000ffc600720c */ /* 0x001fe20003f85270 */
[----:B-1----:R-:W-:-:S03]  /*1070*/  IMAD.WIDE.U32 R196, R6, R199, c[0x0][0x188] ;  /* 0x0000620006c47625 */ /* 0x002fc600078e00c7 */
[----:B-----5:R-:W-:Y:S02]  /*1080*/  FSEL R9, R19, RZ, !P4 ;  /* 0x000000ff13097208 */ /* 0x020fe40006000000 */
[----:B------:R0:W4:Y:S02]  /*1090*/  LDG.E.128 R200, [R196.64] ;  /* 0x00000004c4c87981 */ /* 0x000124000c1e1d00 */
[----:B0-----:R-:W-:-:S06]  /*10a0*/  IMAD.WIDE.U32 R196, R18, R199, c[0x0][0x208] ;  /* 0x0000820012c47625 */ /* 0x001fcc00078e00c7 */
[----:B------:R-:W2:Y:S01]  /*10b0*/  LDG.E.128 R196, [R196.64] ;  /* 0x00000004c4c47981 */ /* 0x000ea2000c1e1d00 */
[----:B----4-:R-:W-:-:S03]  /*10c0*/  FADD.FTZ R16, -R9, R202 ;  /* 0x000000ca09107221 */ /* 0x010fc60000010100 */
[----:B------:R-:W4:Y:S01]  /*10d0*/  LDL R202, [R1+0x70] ;  /* 0x0000700001ca7983 */ /* 0x000f220000100800 */
[----:B------:R-:W-:-:S03]  /*10e0*/  FADD.FTZ R15, -R9, R203 ;  /* 0x000000cb090f7221 */ /* 0x000fc60000010100 */
[----:B------:R-:W4:Y:S01]  /*10f0*/  LDL R203, [R1+0x74] ;  /* 0x0000740001cb7983 */ /* 0x000f220000100800 */
[C---:B------:R-:W-:Y:S02]  /*1100*/  FADD.FTZ R200, -R9.reuse, R200 ;  /* 0x000000c809c87221 */ /* 0x040fe40000010100 */
[----:B------:R-:W-:Y:S02]  /*1110*/  FADD.FTZ R201, -R9, R201 ;  /* 0x000000c909c97221 */ /* 0x000fe40000010100 */
[C---:B------:R-:W-:Y:S02]  /*1120*/  FMUL.FTZ R222, R3.reuse, R200 ;  /* 0x000000c803de7220 */ /* 0x040fe40000410000 */
[----:B------:R-:W-:Y:S02]  /*1130*/  FMUL.FTZ R201, R3, R201 ;  /* 0x000000c903c97220 */ /* 0x000fe40000410000 */
[----:B--2---:R-:W-:Y:S02]  /*1140*/  FADD.FTZ R80, R80, R196 ;  /* 0x000000c450507221 */ /* 0x004fe40000010000 */
[----:B------:R-:W-:Y:S01]  /*1150*/  FFMA.FTZ R112, R196, R222, R112 ;  /* 0x000000dec4707223 */ /* 0x000fe20000010070 */
[----:B------:R-:W-:Y:S01]  /*1160*/  STL [R1+0x10], R201 ;  /* 0x000010c901007387 */ /* 0x000fe20000100800 */
[----:B---3--:R-:W-:Y:S01]  /*1170*/  FMUL.FTZ R245, R245, R199 ;  /* 0x000000c7f5f57220 */ /* 0x008fe20000410000 */
[----:B------:R-:W-:Y:S01]  /*1180*/  IADD3 R18, R18, 0x80, RZ ;  /* 0x0000008012127810 */ /* 0x000fe20007ffe0ff */
[----:B------:R-:W-:-:S02]  /*1190*/  FADD.FTZ R81, R81, R197 ;  /* 0x000000c551517221 */ /* 0x000fc40000010000 */
[----:B------:R-:W-:Y:S02]  /*11a0*/  FFMA.FTZ R113, R197, R201, R113 ;  /* 0x000000c9c5717223 */ /* 0x000fe40000010071 */
[----:B------:R-:W-:Y:S02]  /*11b0*/  FADD.FTZ R82, R82, R198 ;  /* 0x000000c652527221 */ /* 0x000fe40000010000 */
[----:B------:R-:W-:Y:S02]  /*11c0*/  FADD.FTZ R83, R83, R199 ;  /* 0x000000c753537221 */ /* 0x000fe40000010000 */
[----:B----4-:R-:W-:Y:S02]  /*11d0*/  FMUL.FTZ R9, R202, R196 ;  /* 0x000000c4ca097220 */ /* 0x010fe40000410000 */
[----:B------:R-:W-:Y:S02]  /*11e0*/  FMUL.FTZ R200, R203, R197 ;  /* 0x000000c5cbc87220 */ /* 0x000fe40000410000 */
[----:B------:R-:W-:-:S02]  /*11f0*/  FMUL.FTZ R203, R211, R198 ;  /* 0x000000c6d3cb7220 */ /* 0x000fc40000410000 */
[C---:B------:R-:W-:Y:S02]  /*1200*/  FMUL.FTZ R211, R3.reuse, R15 ;  /* 0x0000000f03d37220 */ /* 0x040fe40000410000 */
[----:B------:R-:W-:Y:S02]  /*1210*/  FMUL.FTZ R202, R3, R16 ;  /* 0x0000001003ca7220 */ /* 0x000fe40000410000 */
[----:B------:R-:W-:Y:S02]  /*1220*/  FADD.FTZ R15, RZ, R9 ;  /* 0x00000009ff0f7221 */ /* 0x000fe40000010000 */
[----:B------:R-:W-:Y:S02]  /*1230*/  FFMA.FTZ R16, R222, R9, RZ ;  /* 0x00000009de107223 */ /* 0x000fe400000100ff */
[----:B------:R-:W-:Y:S02]  /*1240*/  FADD.FTZ R15, R15, R200 ;  /* 0x000000c80f0f7221 */ /* 0x000fe40000010000 */
[----:B------:R-:W-:-:S02]  /*1250*/  FFMA.FTZ R16, R201, R200, R16 ;  /* 0x000000c8c9107223 */ /* 0x000fc40000010010 */
[----:B------:R-:W-:Y:S01]  /*1260*/  FADD.FTZ R15, R15, R203 ;  /* 0x000000cb0f0f7221 */ /* 0x000fe20000010000 */
[----:B------:R-:W-:Y:S01]  /*1270*/  STL [R1+0xc], R202 ;  /* 0x00000cca01007387 */ /* 0x000fe20000100800 */
[----:B------:R-:W-:Y:S02]  /*1280*/  FFMA.FTZ R196, R202, R203, R16 ;  /* 0x000000cbcac47223 */ /* 0x000fe40000010010 */
[----:B------:R-:W-:Y:S01]  /*1290*/  FADD.FTZ R16, R15, R245 ;  /* 0x000000f50f107221 */ /* 0x000fe20000010000 */
[----:B------:R-:W-:Y:S01]  /*12a0*/  STL [R1+0x8], R200 ;  /* 0x000008c801007387 */ /* 0x000fe20000100800 */
[----:B------:R-:W-:Y:S02]  /*12b0*/  FFMA.FTZ R115, R199, R211, R115 ;  /* 0x000000d3c7737223 */ /* 0x000fe40000010073 */
[----:B------:R-:W-:Y:S01]  /*12c0*/  FFMA.FTZ R15, R211, R245, R196 ;  /* 0x000000f5d30f7223 */ /* 0x000fe200000100c4 */
[----:B------:R-:W-:Y:S01]  /*12d0*/  STL [R1+0x4], R203 ;  /* 0x000004cb01007387 */ /* 0x000fe20000100800 */
[----:B------:R-:W-:-:S03]  /*12e0*/  FFMA.FTZ R114, R198, R202, R114 ;  /* 0x000000cac6727223 */ /* 0x000fc60000010072 */
[----:B------:R0:W-:Y:S02]  /*12f0*/  STL [R1], R211 ;  /* 0x000000d301007387 */ /* 0x0001e40000100800 */
[----:B0-----:R-:W-:Y:S02]  /*1300*/  IADD3 R211, R6, 0x80, RZ ;  /* 0x0000008006d37810 */ /* 0x001fe40007ffe0ff */
.L_x_11003:
[----:B------:R-:W-:Y:S05]  /*1310*/  BSYNC B1 ;  /* 0x0000000000017941 */ /* 0x000fea0003800000 */
.L_x_11002:
[----:B------:R-:W-:Y:S01]  /*1320*/  ISETP.GE.U32.AND P4, PT, R0, 0x100, PT ;  /* 0x000001000000780c */ /* 0x000fe20003f86070 */
[----:B------:R-:W-:-:S12]  /*1330*/  BSSY B1, `(.L_x_11004) ;  /* 0x0000030000017945 */ /* 0x000fd80003800000 */
[----:B------:R-:W-:Y:S05]  /*1340*/  @!P4 BRA `(.L_x_11005) ;  /* 0x000002e00000c947 */ /* 0x000fea0003800000 */
[----:B------:R-:W-:Y:S01]  /*1350*/  ISETP.NE.U32.AND P4, PT, RZ, c[0x0][0x218], PT ;  /* 0x00008600ff007a0c */ /* 0x000fe20003f85070 */
[----:B0-----:R-:W-:Y:S01]  /*1360*/  HFMA2.MMA R198, -RZ, RZ, 0, 9.5367431640625e-07 ;  /* 0x00000010ffc67435 */ /* 0x001fe200000001ff */
[----:B------:R-:W0:Y:S01]  /*1370*/  LDC.U8 R199, c[0x0][0x1f0] ;  /* 0x00007c00ffc77b82 */ /* 0x000e220000000000 */
[----:B------:R-:W2:Y:S01]  /*1380*/  LDL R244, [R1+0x50] ;  /* 0x0000500001f47983 */ /* 0x000ea20000100800 */
[----:B------:R-:W-:-:S03]  /*1390*/  ISETP.NE.AND.EX P4, PT, RZ, c[0x0][0x21c], PT, P4 ;  /* 0x00008700ff007a0c */ /* 0x000fc60003f85340 */
[----:B------:R-:W3:Y:S04]  /*13a0*/  LDL R237, [R1+0x54] ;  /* 0x0000540001ed7983 */ /* 0x000ee80000100800 */
[----:B------:R-:W4:Y:S04]  /*13b0*/  LDL R236, [R1+0x58] ;  /* 0x0000580001ec7983 */ /* 0x000f280000100800 */
[----:B------:R-:W2:Y:S02]  /*13c0*/  LDL R221, [R1+0x5c] ;  /* 0x00005c0001dd7983 */ /* 0x000ea40000100800 */
[----:B------:R-:W-:-:S05]  /*13d0*/  @P4 IMAD.WIDE.U32 R196, R211, R198, c[0x0][0x218] ;  /* 0x00008600d3c44625 */ /* 0x000fca00078e00c6 */
[----:B------:R1:W5:Y:S01]  /*13e0*/  @P4 LDG.E.128 R156, [R196.64] ;  /* 0x00000004c49c4981 */ /* 0x000362000c1e1d00 */
[----:B0-----:R-:W-:Y:S01]  /*13f0*/  ISETP.NE.AND P4, PT, R199, RZ, PT ;  /* 0x000000ffc700720c */ /* 0x001fe20003f85270 */
[----:B-1----:R-:W-:-:S05]  /*1400*/  IMAD.WIDE.U32 R196, R211, R198, c[0x0][0x188] ;  /* 0x00006200d3c47625 */ /* 0x002fca00078e00c6 */
[----:B------:R0:W2:Y:S02]  /*1410*/  LDG.E.128 R200, [R196.64] ;  /* 0x00000004c4c87981 */ /* 0x0000a4000c1e1d00 */
[----:B0-----:R-:W-:-:S06]  /*1420*/  IMAD.WIDE.U32 R196, R18, R198, c[0x0][0x208] ;  /* 0x0000820012c47625 */ /* 0x001fcc00078e00c6 */
[----:B------:R-:W3:Y:S01]  /*1430*/  LDG.E.128 R196, [R196.64] ;  /* 0x00000004c4c47981 */ /* 0x000ee2000c1e1d00 */
[----:B-----5:R-:W-:Y:S02]  /*1440*/  FSEL R10, R19, RZ, !P4 ;  /* 0x000000ff130a7208 */ /* 0x020fe40006000000 */
[----:B------:R-:W-:Y:S02]  /*1450*/  IADD3 R18, R18, 0x80, RZ ;  /* 0x0000008012127810 */ /* 0x000fe40007ffe0ff */
[----:B------:R-:W-:Y:S01]  /*1460*/  IADD3 R211, R211, 0x80, RZ ;  /* 0x00000080d3d37810 */ /* 0x000fe20007ffe0ff */
[C---:B--2---:R-:W-:Y:S02]  /*1470*/  FADD.FTZ R200, -R10.reuse, R200 ;  /* 0x000000c80ac87221 */ /* 0x044fe40000010100 */
[----:B------:R-:W-:Y:S02]  /*1480*/  FADD.FTZ R201, -R10, R201 ;  /* 0x000000c90ac97221 */ /* 0x000fe40000010100 */
[----:B------:R-:W-:-:S02]  /*1490*/  FMUL.FTZ R215, R3, R200 ;  /* 0x000000c803d77220 */ /* 0x000fc40000410000 */
[----:B------:R-:W-:Y:S02]  /*14a0*/  FADD.FTZ R202, -R10, R202 ;  /* 0x000000ca0aca7221 */ /* 0x000fe40000010100 */
[----:B------:R-:W-:Y:S02]  /*14b0*/  FMUL.FTZ R214, R3, R201 ;  /* 0x000000c903d67220 */ /* 0x000fe40000410000 */
[----:B---3--:R-:W-:Y:S02]  /*14c0*/  FMUL.FTZ R252, R244, R196 ;  /* 0x000000c4f4fc7220 */ /* 0x008fe40000410000 */
[----:B------:R-:W-:Y:S02]  /*14d0*/  FMUL.FTZ R244, R237, R197 ;  /* 0x000000c5edf47220 */ /* 0x000fe40000410000 */
[----:B------:R-:W-:Y:S02]  /*14e0*/  FADD.FTZ R16, R16, R252 ;  /* 0x000000fc10107221 */ /* 0x000fe40000010000 */
[----:B------:R-:W-:-:S02]  /*14f0*/  FFMA.FTZ R15, R215, R252, R15 ;  /* 0x000000fcd70f7223 */ /* 0x000fc4000001000f */
[----:B------:R-:W-:Y:S02]  /*1500*/  FADD.FTZ R203, -R10, R203 ;  /* 0x000000cb0acb7221 */ /* 0x000fe40000010100 */
[C---:B------:R-:W-:Y:S02]  /*1510*/  FMUL.FTZ R10, R3.reuse, R202 ;  /* 0x000000ca030a7220 */ /* 0x040fe40000410000 */
        /* <DEDUP_REMOVED lines=17> */
.L_x_11005:
[----:B------:R-:W-:Y:S05]  /*1630*/  BSYNC B1 ;  /* 0x0000000000017941 */ /* 0x000fea0003800000 */
.L_x_11004:
        /* <DEDUP_REMOVED lines=31> */
[----:B------:R-:W-:Y:S02]  /*1830*/  FMUL.FTZ R11, R3, R202 ;  /* 0x000000ca030b7220 */ /* 0x000fe40000410000 */
        /* <DEDUP_REMOVED lines=17> */
.L_x_11007:
[----:B------:R-:W-:Y:S05]  /*1950*/  BSYNC B1 ;  /* 0x0000000000017941 */ /* 0x000fea0003800000 */
.L_x_11006:
[----:B------:R-:W-:Y:S01]  /*1960*/  ISETP.GE.U32.AND P4, PT, R0, 0x200, PT ;  /* 0x000002000000780c */ /* 0x000fe20003f86070 */
[----:B------:R-:W-:-:S12]  /*1970*/  BSSY B1, `(.L_x_11008) ;  /* 0x000002c000017945 */ /* 0x000fd80003800000 */
[----:B------:R-:W-:Y:S05]  /*1980*/  @!P4 BRA `(.L_x_11009) ;  /* 0x000002a00000c947 */ /* 0x000fea0003800000 */
[----:B------:R-:W-:Y:S01]  /*1990*/  ISETP.NE.U32.AND P4, PT, RZ, c[0x0][0x218], PT ;  /* 0x00008600ff007a0c */ /* 0x000fe20003f85070 */
[----:B0-----:R-:W-:Y:S01]  /*19a0*/  HFMA2.MMA R198, -RZ, RZ, 0, 9.5367431640625e-07 ;  /* 0x00000010ffc67435 */ /* 0x001fe200000001ff */
[----:B------:R-:W0:Y:S02]  /*19b0*/  LDC.U8 R199, c[0x0][0x1f0] ;  /* 0x00007c00ffc77b82 */ /* 0x000e240000000000 */
[----:B------:R-:W-:-:S13]  /*19c0*/  ISETP.NE.AND.EX P4, PT, RZ, c[0x0][0x21c], PT, P4 ;  /* 0x00008700ff007a0c */ /* 0x000fda0003f85340 */
[----:B------:R-:W-:-:S05]  /*19d0*/  @P4 IMAD.WIDE.U32 R196, R211, R198, c[0x0][0x218] ;  /* 0x00008600d3c44625 */ /* 0x000fca00078e00c6 */
[----:B------:R1:W5:Y:S01]  /*19e0*/  @P4 LDG.E.128 R164, [R196.64] ;  /* 0x00000004c4a44981 */ /* 0x000362000c1e1d00 */
[----:B0-----:R-:W-:-:S04]  /*19f0*/  ISETP.NE.AND P4, PT, R199, RZ, PT ;  /* 0x000000ffc700720c */ /* 0x001fc80003f85270 */
[----:B-----5:R-:W-:Y:S01]  /*1a00*/  FSEL R12, R19, RZ, !P4 ;  /* 0x000000ff130c7208 */ /* 0x020fe20006000000 */
[----:B-1----:R-:W-:-:S05]  /*1a10*/  IMAD.WIDE.U32 R196, R211, R198, c[0x0][0x188] ;  /* 0x00006200d3c47625 */ /* 0x002fca00078e00c6 */
[----:B------:R0:W2:Y:S02]  /*1a20*/  LDG.E.128 R200, [R196.64] ;  /* 0x00000004c4c87981 */ /* 0x0000a4000c1e1d00 */
[----:B0-----:R-:W-:-:S06]  /*1a30*/  IMAD.WIDE.U32 R196, R18, R198, c[0x0][0x208] ;  /* 0x0000820012c47625 */ /* 0x001fcc00078e00c6 */
[----:B------:R-:W3:Y:S01]  /*1a40*/  LDG.E.128 R196, [R196.64] ;  /* 0x00000004c4c47981 */ /* 0x000ee2000c1e1d00 */
[----:B------:R-:W-:Y:S02]  /*1a50*/  IADD3 R18, R18, 0x80, RZ ;  /* 0x0000008012127810 */ /* 0x000fe40007ffe0ff */
[----:B------:R-:W-:Y:S01]  /*1a60*/  IADD3 R211, R211, 0x80, RZ ;  /* 0x00000080d3d37810 */ /* 0x000fe20007ffe0ff */
[C---:B--2---:R-:W-:Y:S02]  /*1a70*/  FADD.FTZ R200, -R12.reuse, R200 ;  /* 0x000000c80cc87221 */ /* 0x044fe40000010100 */
[C---:B------:R-:W-:Y:S02]  /*1a80*/  FADD.FTZ R201, -R12.reuse, R201 ;  /* 0x000000c90cc97221 */ /* 0x040fe40000010100 */
[----:B------:R-:W-:Y:S02]  /*1a90*/  FMUL.FTZ R208, R3, R200 ;  /* 0x000000c803d07220 */ /* 0x000fe40000410000 */
[----:B------:R-:W-:-:S02]  /*1aa0*/  FADD.FTZ R202, -R12, R202 ;  /* 0x000000ca0cca7221 */ /* 0x000fc40000010100 */
[C---:B------:R-:W-:Y:S02]  /*1ab0*/  FMUL.FTZ R207, R3.reuse, R201 ;  /* 0x000000c903cf7220 */ /* 0x040fe40000410000 */
[----:B------:R-:W-:Y:S02]  /*1ac0*/  FADD.FTZ R203, -R12, R203 ;  /* 0x000000cb0ccb7221 */ /* 0x000fe40000010100 */
[C---:B------:R-:W-:Y:S02]  /*1ad0*/  FMUL.FTZ R12, R3.reuse, R202 ;  /* 0x000000ca030c7220 */ /* 0x040fe40000410000 */
[----:B------:R-:W-:Y:S02]  /*1ae0*/  FMUL.FTZ R227, R3, R203 ;  /* 0x000000cb03e37220 */ /* 0x000fe40000410000 */
[----:B---3--:R-:W-:Y:S02]  /*1af0*/  FMUL.FTZ R250, R148, R196 ;  /* 0x000000c494fa7220 */ /* 0x008fe40000410000 */
        /* <DEDUP_REMOVED lines=19> */
.L_x_11009:
[----:B------:R-:W-:Y:S05]  /*1c30*/  BSYNC B1 ;  /* 0x0000000000017941 */ /* 0x000fea0003800000 */
.L_x_11008:
[----:B------:R-:W-:Y:S01]  /*1c40*/  BSSY B1, `(.L_x_11010) ;  /* 0x000002c000017945 */ /* 0x000fe20003800000 */
        /* <DEDUP_REMOVED lines=16> */
[----:B------:R-:W-:Y:S02]  /*1d50*/  FADD.FTZ R201, -R13, R201 ;  /* 0x000000c90dc97221 */ /* 0x000fe40000010100 */
[----:B------:R-:W-:Y:S02]  /*1d60*/  FMUL.FTZ R206, R3, R200 ;  /* 0x000000c803ce7220 */ /* 0x000fe40000410000 */
[----:B------:R-:W-:-:S02]  /*1d70*/  FADD.FTZ R202, -R13, R202 ;  /* 0x000000ca0dca7221 */ /* 0x000fc40000010100 */
[----:B------:R-:W-:Y:S02]  /*1d80*/  FMUL.FTZ R205, R3, R201 ;  /* 0x000000c903cd7220 */ /* 0x000fe40000410000 */
        /* <DEDUP_REMOVED lines=23> */
.L_x_11011:
[----:B------:R-:W-:Y:S05]  /*1f00*/  BSYNC B1 ;  /* 0x0000000000017941 */ /* 0x000fea0003800000 */
.L_x_11010:
        /* <DEDUP_REMOVED lines=44> */
.L_x_11013:
[----:B------:R-:W-:Y:S05]  /*21d0*/  BSYNC B1 ;  /* 0x0000000000017941 */ /* 0x000fea0003800000 */
.L_x_11012:
[----:B------:R-:W-:Y:S01]  /*21e0*/  BSSY B1, `(.L_x_11014) ;  /* 0x000002c000017945 */ /* 0x000fe20003800000 */
[----:B------:R-:W-:Y:S05]  /*21f0*/  @!P2 BRA `(.L_x_11015) ;  /* 0x000002a00000a947 */ /* 0x000fea0003800000 */
[----:B------:R-:W-:Y:S01]  /*2200*/  ISETP.NE.U32.AND P4, PT, RZ, c[0x0][0x218], PT ;  /* 0x00008600ff007a0c */ /* 0x000fe20003f85070 */
[----:B------:R-:W-:Y:S01]  /*2210*/  HFMA2.MMA R196, -RZ, RZ, 0, 9.5367431640625e-07 ;  /* 0x00000010ffc47435 */ /* 0x000fe200000001ff */
[----:B------:R-:W1:Y:S02]  /*2220*/  LDC.U8 R197, c[0x0][0x1f0] ;  /* 0x00007c00ffc57b82 */ /* 0x000e640000000000 */
[----:B------:R-:W-:-:S13]  /*2230*/  ISETP.NE.AND.EX P4, PT, RZ, c[0x0][0x21c], PT, P4 ;  /* 0x00008700ff007a0c */ /* 0x000fda0003f85340 */
[----:B------:R-:W-:-:S05]  /*2240*/  @P4 IMAD.WIDE.U32 R4, R211, R196, c[0x0][0x218] ;  /* 0x00008600d3044625 */ /* 0x000fca00078e00c4 */
[----:B------:R2:W5:Y:S01]  /*2250*/  @P4 LDG.E.128 R176, [R4.64] ;  /* 0x0000000404b04981 */ /* 0x000562000c1e1d00 */
[----:B-1----:R-:W-:-:S04]  /*2260*/  ISETP.NE.AND P4, PT, R197, RZ, PT ;  /* 0x000000ffc500720c */ /* 0x002fc80003f85270 */
[----:B-----5:R-:W-:Y:S01]  /*2270*/  FSEL R7, R19, RZ, !P4 ;  /* 0x000000ff13077208 */ /* 0x020fe20006000000 */
[----:B--2---:R-:W-:-:S05]  /*2280*/  IMAD.WIDE.U32 R4, R211, R196, c[0x0][0x188] ;  /* 0x00006200d3047625 */ /* 0x004fca00078e00c4 */
[----:B------:R1:W2:Y:S02]  /*2290*/  LDG.E.128 R200, [R4.64] ;  /* 0x0000000404c87981 */ /* 0x0002a4000c1e1d00 */
[----:B-1----:R-:W-:-:S05]  /*22a0*/  IMAD.WIDE.U32 R4, R18, R196, c[0x0][0x208] ;  /* 0x0000820012047625 */ /* 0x002fca00078e00c4 */
[----:B0-----:R2:W3:Y:S01]  /*22b0*/  LDG.E.128 R196, [R4.64] ;  /* 0x0000000404c47981 */ /* 0x0014e2000c1e1d00 */
        /* <DEDUP_REMOVED lines=30> */
.L_x_11015:
[----:B------:R-:W-:Y:S05]  /*24a0*/  BSYNC B1 ;  /* 0x0000000000017941 */ /* 0x000fea0003800000 */
.L_x_11014:
[----:B------:R-:W-:-:S13]  /*24b0*/  ISETP.GE.U32.AND P4, PT, R0, 0x400, PT ;  /* 0x000004000000780c */ /* 0x000fda0003f86070 */
[----:B------:R-:W-:Y:S05]  /*24c0*/  @!P4 BRA `(.L_x_11001) ;  /* 0x000002800000c947 */ /* 0x000fea0003800000 */
[----:B------:R-:W1:Y:S01]  /*24d0*/  LDC.U8 R199, c[0x0][0x1f0] ;  /* 0x00007c00ffc77b82 */ /* 0x000e620000000000 */
[----:B------:R-:W-:Y:S01]  /*24e0*/  ISETP.NE.U32.AND P4, PT, RZ, c[0x0][0x218], PT ;  /* 0x00008600ff007a0c */ /* 0x000fe20003f85070 */
[----:B0-----:R-:W-:-:S03]  /*24f0*/  HFMA2.MMA R198, -RZ, RZ, 0, 9.5367431640625e-07 ;  /* 0x00000010ffc67435 */ /* 0x001fc600000001ff */
[----:B------:R-:W-:-:S13]  /*2500*/  ISETP.NE.AND.EX P4, PT, RZ, c[0x0][0x21c], PT, P4 ;  /* 0x00008700ff007a0c */ /* 0x000fda0003f85340 */
[----:B------:R-:W-:-:S05]  /*2510*/  @P4 IMAD.WIDE.U32 R196, R211, R198, c[0x0][0x218] ;  /* 0x00008600d3c44625 */ /* 0x000fca00078e00c6 */
[----:B------:R0:W5:Y:S01]  /*2520*/  @P4 LDG.E.128 R180, [R196.64] ;  /* 0x00000004c4b44981 */ /* 0x000162000c1e1d00 */
[----:B-1----:R-:W-:-:S04]  /*2530*/  ISETP.NE.AND P4, PT, R199, RZ, PT ;  /* 0x000000ffc700720c */ /* 0x002fc80003f85270 */
[----:B-----5:R-:W-:Y:S01]  /*2540*/  FSEL R17, R19, RZ, !P4 ;  /* 0x000000ff13117208 */ /* 0x020fe20006000000 */
[----:B------:R-:W-:-:S04]  /*2550*/  IMAD.WIDE.U32 R18, R18, R198, c[0x0][0x208] ;  /* 0x0000820012127625 */ /* 0x000fc800078e00c6 */
[----:B0-----:R-:W-:Y:S01]  /*2560*/  IMAD.WIDE.U32 R196, R211, R198, c[0x0][0x188] ;  /* 0x00006200d3c47625 */ /* 0x001fe200078e00c6 */
[----:B------:R-:W2:Y:S05]  /*2570*/  LDG.E.128 R200, [R18.64] ;  /* 0x0000000412c87981 */ /* 0x000eaa000c1e1d00 */
[----:B------:R-:W3:Y:S01]  /*2580*/  LDG.E.128 R196, [R196.64] ;  /* 0x00000004c4c47981 */ /* 0x000ee2000c1e1d00 */
[----:B--2---:R-:W-:Y:S02]  /*2590*/  FMUL.FTZ R246, R116, R200 ;  /* 0x000000c874f67220 */ /* 0x004fe40000410000 */
[C---:B---3--:R-:W-:Y:S02]  /*25a0*/  FADD.FTZ R196, -R17.reuse, R196 ;  /* 0x000000c411c47221 */ /* 0x048fe40000010100 */
[----:B------:R-:W-:-:S02]  /*25b0*/  FADD.FTZ R197, -R17, R197 ;  /* 0x000000c511c57221 */ /* 0x000fc40000010100 */
[----:B------:R-:W-:Y:S02]  /*25c0*/  FMUL.FTZ R213, R3, R196 ;  /* 0x000000c403d57220 */ /* 0x000fe40000410000 */
        /* <DEDUP_REMOVED lines=24> */
.L_x_11001:
[----:B------:R-:W-:Y:S05]  /*2750*/  BSYNC B0 ;  /* 0x0000000000007941 */ /* 0x000fea0003800000 */
.L_x_10978:
[----:B-1---5:R-:W2:Y:S04]  /*2760*/  LDL R19, [R1+0x18] ;  /* 0x0000180001137983 */ /* 0x022ea80000100800 */
[----:B------:R-:W1:Y:S02]  /*2770*/  S2R R18, SR_TID.X ;  /* 0x0000000000127919 */ /* 0x000e640000002100 */
[----:B01----:R-:W-:-:S04]  /*2780*/  SHF.R.U32.HI R198, RZ, 0x5, R18 ;  /* 0x00000005ffc67819 */ /* 0x003fc80000011612 */
[----:B------:R-:W-:Y:S02]  /*2790*/  LOP3.LUT R200, R198, 0x7fffffc, RZ, 0xc0, !PT ;  /* 0x07fffffcc6c87812 */ /* 0x000fe400078ec0ff */
[----:B--2---:R-:W-:-:S13]  /*27a0*/  LOP3.LUT P4, RZ, R19, 0xff, RZ, 0xc0, !PT ;  /* 0x000000ff13ff7812 */ /* 0x004fda000788c0ff */
[----:B------:R-:W-:Y:S02]  /*27b0*/  @!P4 IADD3 R200, R200, 0x4, RZ ;  /* 0x00000004c8c8c810 */ /* 0x000fe40007ffe0ff */
[----:B------:R-:W-:Y:S01]  /*27c0*/  LOP3.LUT P4, RZ, R18, 0x1f, RZ, 0xc0, !PT ;  /* 0x0000001f12ff7812 */ /* 0x000fe2000788c0ff */
[----:B------:R-:W-:Y:S10]  /*27d0*/  BRA.DIV ~URZ, `(.L_x_11016) ;  /* 0x000034d27f007947 */ /* 0x000ff4000b800000 */
[----:B------:R0:W1:Y:S02]  /*27e0*/  SHFL.DOWN PT, R197, R16, 0x10, 0x1f ;  /* 0x0a001f0010c57f89 */ /* 0x00006400000e0000 */
.L_x_11101:
        /* <DEDUP_REMOVED lines=18> */
.L_x_11102:
[----:B--2---:R-:W2:Y:S01]  /*2910*/  LDL.LU R196, [R1+0x14] ;  /* 0x0000140001c47983 */ /* 0x004ea20000300800 */
[----:B0-----:R-:W-:Y:S01]  /*2920*/  FADD.FTZ R19, R19, R15 ;  /* 0x0000000f13137221 */ /* 0x001fe20000010000 */
[----:B-1----:R-:W-:Y:S01]  /*2930*/  @!P4 LOP3.LUT R15, R198, 0x3, RZ, 0xc0, !PT ;  /* 0x00000003c60fc812 */ /* 0x002fe200078ec0ff */
[----:B------:R-:W-:Y:S01]  /*2940*/  FADD.FTZ R18, R197, R16 ;  /* 0x00000010c5127221 */ /* 0x000fe20000010000 */
[----:B------:R-:W-:Y:S01]  /*2950*/  WARPSYNC 0xffffffff ;  /* 0xffffffff00007948 */ /* 0x000fe20003800000 */
[----:B------:R-:W-:Y:S01]  /*2960*/  LOP3.LUT P5, RZ, R0, 0xffffff80, RZ, 0xc0, !PT ;  /* 0xffffff8000ff7812 */ /* 0x000fe200078ac0ff */
[----:B------:R-:W-:Y:S01]  /*2970*/  BSSY B0, `(.L_x_11018) ;  /* 0x000007e000007945 */ /* 0x000fe20003800000 */
[----:B------:R-:W-:-:S05]  /*2980*/  @!P4 IADD3 R15, R200, R15, RZ ;  /* 0x0000000fc80fc210 */ /* 0x000fca0007ffe0ff */
[----:B------:R0:W-:Y:S04]  /*2990*/  @!P4 STS.64 [R15.X8+0x4000], R18 ;  /* 0x004000120f00c388 */ /* 0x0001e80000008a00 */
[----:B------:R-:W-:Y:S01]  /*29a0*/  BAR.SYNC.DEFER_BLOCKING 0x0 ;  /* 0x0000000000007b1d */ /* 0x000fe20000010000 */
[----:B--2---:R-:W-:-:S13]  /*29b0*/  ISETP.GE.AND P4, PT, R196, 0x1, PT ;  /* 0x00000001c400780c */ /* 0x004fda0003f86270 */
[----:B0-----:R-:W-:Y:S02]  /*29c0*/  @P4 IADD3 R15, R196, -0x1, RZ ;  /* 0xffffffffc40f4810 */ /* 0x001fe40007ffe0ff */
[----:B------:R-:W0:Y:S03]  /*29d0*/  S2R R196, SR_TID.X ;  /* 0x0000000000c47919 */ /* 0x000e260000002100 */
[----:B------:R-:W-:-:S05]  /*29e0*/  @P4 IMAD R15, R15, c[0x0][0x168], RZ ;  /* 0x00005a000f0f4a24 */ /* 0x000fca00078e02ff */
[----:B------:R-:W-:-:S04]  /*29f0*/  @P4 SHF.R.S32.HI R16, RZ, 0x1f, R15 ;  /* 0x0000001fff104819 */ /* 0x000fc8000001140f */
[----:B------:R-:W-:Y:S01]  /*2a00*/  @P4 LEA.HI R16, R16, R15, RZ, 0x2 ;  /* 0x0000000f10104211 */ /* 0x000fe200078f10ff */
[----:B------:R-:W-:Y:S01]  /*2a10*/  HFMA2.MMA R15, -RZ, RZ, 0, 0 ;  /* 0x00000000ff0f7435 */ /* 0x000fe200000001ff */
[----:B0-----:R-:W-:Y:S02]  /*2a20*/  @P4 LOP3.LUT R18, R196, 0x7f, RZ, 0xc0, !PT ;  /* 0x0000007fc4124812 */ /* 0x001fe400078ec0ff */
[----:B------:R-:W0:Y:S03]  /*2a30*/  LDS.128 R196, [R200.X8+0x4000] ;  /* 0x00400000c8c47984 */ /* 0x000e260000008c00 */
[----:B------:R-:W-:Y:S01]  /*2a40*/  @P4 LEA.HI.SX32 R15, R16, R18, 0x1e ;  /* 0x00000012100f4211 */ /* 0x000fe200078ff2ff */
[----:B0-----:R-:W-:Y:S02]  /*2a50*/  FADD.FTZ R18, RZ, R196 ;  /* 0x000000c4ff127221 */ /* 0x001fe40000010000 */
[----:B------:R-:W-:-:S02]  /*2a60*/  FADD.FTZ R16, RZ, R197 ;  /* 0x000000c5ff107221 */ /* 0x000fc40000010000 */
[----:B------:R-:W-:Y:S02]  /*2a70*/  FADD.FTZ R18, R198, R18 ;  /* 0x00000012c6127221 */ /* 0x000fe40000010000 */
[----:B------:R-:W-:Y:S02]  /*2a80*/  FADD.FTZ R16, R199, R16 ;  /* 0x00000010c7107221 */ /* 0x000fe40000010000 */
[----:B------:R-:W0:Y:S02]  /*2a90*/  LDS.128 R196, [R200.X8+0x4010] ;  /* 0x00401000c8c47984 */ /* 0x000e240000008c00 */
[----:B0-----:R-:W-:Y:S02]  /*2aa0*/  FADD.FTZ R18, R18, R196 ;  /* 0x000000c412127221 */ /* 0x001fe40000010000 */
[----:B------:R-:W-:Y:S02]  /*2ab0*/  FADD.FTZ R16, R16, R197 ;  /* 0x000000c510107221 */ /* 0x000fe40000010000 */
[----:B------:R-:W-:-:S02]  /*2ac0*/  FADD.FTZ R18, R198, R18 ;  /* 0x00000012c6127221 */ /* 0x000fc40000010000 */
[----:B------:R-:W-:Y:S02]  /*2ad0*/  FADD.FTZ R19, R199, R16 ;  /* 0x00000010c7137221 */ /* 0x000fe40000010000 */
[----:B------:R-:W-:Y:S02]  /*2ae0*/  FMUL.FTZ R16, R18, c[0x0][0x1e0] ;  /* 0x0000780012107a20 */ /* 0x000fe40000410000 */
[----:B------:R-:W-:Y:S01]  /*2af0*/  FMUL.FTZ R18, R19, c[0x0][0x1e0] ;  /* 0x0000780013127a20 */ /* 0x000fe20000410000 */
[----:B------:R-:W-:Y:S05]  /*2b00*/  @!P5 BRA `(.L_x_11019) ;  /* 0x000006400000d947 */ /* 0x000fea0003800000 */
[----:B------:R-:W-:Y:S01]  /*2b10*/  BSSY B1, `(.L_x_11020) ;  /* 0x0000005000017945 */ /* 0x000fe20003800000 */
[----:B------:R-:W-:Y:S05]  /*2b20*/  @!P4 BRA `(.L_x_11021) ;  /* 0x000000300000c947 */ /* 0x000fea0003800000 */
[----:B------:R-:W-:-:S05]  /*2b30*/  MOV R184, 0x10 ;  /* 0x0000001000b87802 */ /* 0x000fca0000000f00 */
[----:B------:R-:W-:-:S06]  /*2b40*/  IMAD.WIDE.U32 R184, R15, R184, c[0x0][0x170] ;  /* 0x00005c000fb87625 */ /* 0x000fcc00078e00b8 */
[----:B------:R-:W5:Y:S02]  /*2b50*/  LDG.E.128 R184, [R184.64] ;  /* 0x00000004b8b87981 */ /* 0x000f64000c1e1d00 */
.L_x_11021:
[----:B------:R-:W-:Y:S05]  /*2b60*/  BSYNC B1 ;  /* 0x0000000000017941 */ /* 0x000fea0003800000 */
.L_x_11020:
        /* <DEDUP_REMOVED lines=14> */
.L_x_11023:
[----:B------:R-:W-:Y:S05]  /*2c50*/  BSYNC B1 ;  /* 0x0000000000017941 */ /* 0x000fea0003800000 */
.L_x_11022:
[----:B------:R-:W2:Y:S01]  /*2c60*/  LDL R196, [R1+0x80] ;  /* 0x0000800001c47983 */ /* 0x000ea20000100800 */
        /* <DEDUP_REMOVED lines=8> */
[----:B--2---:R-:W-:Y:S01]  /*2cf0*/  @P4 FMUL.FTZ R192, R196, R19 ;  /* 0x00000013c4c04220 */ /* 0x004fe20000410000 */
[----:B------:R-:W-:Y:S01]  /*2d00*/  @!P3 FSEL R19, R153, RZ, P6 ;  /* 0x000000ff9913b208 */ /* 0x000fe20003000000 */
[----:B------:R-:W-:Y:S05]  /*2d10*/  @!P3 BRA `(.L_x_11025) ;  /* 0x000000a00000b947 */ /* 0x000fea0003800000 */
[----:B------:R-:W2:Y:S04]  /*2d20*/  LDL R198, [R1+0x10] ;  /* 0x0000100001c67983 */ /* 0x000ea80000100800 */
[----:B------:R-:W3:Y:S01]  /*2d30*/  LDL R196, [R1+0x8] ;  /* 0x0000080001c47983 */ /* 0x000ee20000100800 */
[----:B0-----:R-:W-:-:S04]  /*2d40*/  ISETP.NE.AND P6, PT, R197, RZ, PT ;  /* 0x000000ffc500720c */ /* 0x001fc80003fc5270 */
[----:B------:R-:W-:Y:S02]  /*2d50*/  FSEL R19, R16, RZ, !P6 ;  /* 0x000000ff10137208 */ /* 0x000fe40007000000 */
[----:B------:R-:W-:-:S04]  /*2d60*/  ISETP.NE.U32.AND P6, PT, RZ, c[0x0][0x218], PT ;  /* 0x00008600ff007a0c */ /* 0x000fc80003fc5070 */
[----:B------:R-:W-:Y:S01]  /*2d70*/  ISETP.NE.AND.EX P6, PT, RZ, c[0x0][0x21c], PT, P6 ;  /* 0x00008700ff007a0c */ /* 0x000fe20003fc5360 */
[----:B--2---:R-:W-:-:S04]  /*2d80*/  FFMA.FTZ R19, R198, R18, R19 ;  /* 0x00000012c6137223 */ /* 0x004fc80000010013 */
[----:B---3--:R-:W-:-:S04]  /*2d90*/  FADD.FTZ R19, R196, -R19 ;  /* 0x80000013c4137221 */ /* 0x008fc80000010000 */
[----:B------:R-:W-:-:S04]  /*2da0*/  FMUL.FTZ R19, R3, R19 ;  /* 0x0000001303137220 */ /* 0x000fc80000410000 */
[----:B------:R-:W-:Y:S02]  /*2db0*/  @P6 FADD.FTZ R19, R153, R19 ;  /* 0x0000001399136221 */ /* 0x000fe40000010000 */
.L_x_11025:
[----:B------:R-:W-:Y:S05]  /*2dc0*/  BSYNC B1 ;  /* 0x0000000000017941 */ /* 0x000fea0003800000 */
.L_x_11024:
[----:B------:R-:W2:Y:S01]  /*2dd0*/  LDL R196, [R1+0x84] ;  /* 0x0000840001c47983 */ /* 0x000ea20000100800 */
[----:B------:R-:W-:Y:S01]  /*2de0*/  @!P3 ISETP.NE.U32.AND P6, PT, RZ, c[0x0][0x218], PT ;  /* 0x00008600ff00ba0c */ /* 0x000fe20003fc5070 */
[----:B------:R-:W-:Y:S01]  /*2df0*/  BSSY B1, `(.L_x_11026) ;  /* 0x0000012000017945 */ /* 0x000fe20003800000 */
[C---:B------:R-:W-:Y:S01]  /*2e00*/  SEL R189, R19.reuse, R189, P5 ;  /* 0x000000bd13bd7207 */ /* 0x040fe20002800000 */
[----:B------:R-:W-:Y:S01]  /*2e10*/  @P4 FMUL.FTZ R19, R19, c[0x0][0x1ec] ;  /* 0x00007b0013134a20 */ /* 0x000fe20000410000 */
[----:B------:R-:W-:-:S03]  /*2e20*/  @!P3 ISETP.NE.AND.EX P6, PT, RZ, c[0x0][0x21c], PT, P6 ;  /* 0x00008700ff00ba0c */ /* 0x000fc60003fc5360 */
[-C--:B------:R-:W-:Y:S02]  /*2e30*/  @P4 FFMA.FTZ R49, R185, R19.reuse, R49 ;  /* 0x00000013b9314223 */ /* 0x080fe40000010031 */
        /* <DEDUP_REMOVED lines=13> */
.L_x_11027:
[----:B------:R-:W-:Y:S05]  /*2f10*/  BSYNC B1 ;  /* 0x0000000000017941 */ /* 0x000fea0003800000 */
.L_x_11026:
        /* <DEDUP_REMOVED lines=10> */
[----:B------:R-:W2:Y:S01]  /*2fc0*/  LDL R196, [R1] ;  /* 0x0000000001c47983 */ /* 0x000ea20000100800 */
[----:B0-----:R-:W-:-:S04]  /*2fd0*/  ISETP.NE.AND P6, PT, R197, RZ, PT ;  /* 0x000000ffc500720c */ /* 0x001fc80003fc5270 */
[----:B------:R-:W-:Y:S02]  /*2fe0*/  FSEL R19, R16, RZ, !P6 ;  /* 0x000000ff10137208 */ /* 0x000fe40007000000 */
[----:B------:R-:W-:-:S04]  /*2ff0*/  ISETP.NE.U32.AND P6, PT, RZ, c[0x0][0x218], PT ;  /* 0x00008600ff007a0c */ /* 0x000fc80003fc5070 */
[----:B------:R-:W-:Y:S01]  /*3000*/  ISETP.NE.AND.EX P6, PT, RZ, c[0x0][0x21c], PT, P6 ;  /* 0x00008700ff007a0c */ /* 0x000fe20003fc5360 */
[----:B--2---:R-:W-:-:S04]  /*3010*/  FFMA.FTZ R19, R196, R18, R19 ;  /* 0x00000012c4137223 */ /* 0x004fc80000010013 */
[----:B------:R-:W-:-:S04]  /*3020*/  FADD.FTZ R19, R245, -R19 ;  /* 0x80000013f5137221 */ /* 0x000fc80000010000 */
[----:B------:R-:W-:-:S04]  /*3030*/  FMUL.FTZ R19, R3, R19 ;  /* 0x0000001303137220 */ /* 0x000fc80000410000 */
[----:B------:R-:W-:Y:S02]  /*3040*/  @P6 FADD.FTZ R19, R155, R19 ;  /* 0x000000139b136221 */ /* 0x000fe40000010000 */
.L_x_11029:
[----:B------:R-:W-:Y:S05]  /*3050*/  BSYNC B1 ;  /* 0x0000000000017941 */ /* 0x000fea0003800000 */
.L_x_11028:
[----:B------:R-:W2:Y:S01]  /*3060*/  LDL R196, [R1+0x8c] ;  /* 0x00008c0001c47983 */ /* 0x000ea20000100800 */
[C---:B------:R-:W-:Y:S01]  /*3070*/  SEL R191, R19.reuse, R191, P5 ;  /* 0x000000bf13bf7207 */ /* 0x040fe20002800000 */
[----:B------:R-:W-:Y:S01]  /*3080*/  @P4 FMUL.FTZ R19, R19, c[0x0][0x1ec] ;  /* 0x00007b0013134a20 */ /* 0x000fe20000410000 */
[----:B------:R-:W-:-:S03]  /*3090*/  ISETP.NE.U32.AND P5, PT, RZ, c[0x0][0x258], PT ;  /* 0x00009600ff007a0c */ /* 0x000fc60003fa5070 */
[-C--:B------:R-:W-:Y:S01]  /*30a0*/  @P4 FFMA.FTZ R51, R187, R19.reuse, R51 ;  /* 0x00000013bb334223 */ /* 0x080fe20000010033 */
[----:B------:R-:W-:Y:S01]  /*30b0*/  ISETP.NE.AND.EX P5, PT, RZ, c[0x0][0x25c], PT, P5 ;  /* 0x00009700ff007a0c */ /* 0x000fe20003fa5350 */
[----:B--2---:R-:W-:-:S12]  /*30c0*/  @P4 FMUL.FTZ R195, R196, R19 ;  /* 0x00000013c4c34220 */ /* 0x004fd80000410000 */
[----:B------:R-:W-:Y:S02]  /*30d0*/  @P5 MOV R196, 0x10 ;  /* 0x0000001000c45802 */ /* 0x000fe40000000f00 */
[----:B------:R-:W-:-:S03]  /*30e0*/  @P4 MOV R19, 0x10 ;  /* 0x0000001000134802 */ /* 0x000fc60000000f00 */
[C---:B0-----:R-:W-:Y:S01]  /*30f0*/  @P5 IMAD.WIDE.U32 R196, R6.reuse, R196, c[0x0][0x258] ;  /* 0x0000960006c45625 */ /* 0x041fe200078e00c4 */
[----:B------:R-:W-:-:S04]  /*3100*/  IADD3 R6, R6, 0x80, RZ ;  /* 0x0000008006067810 */ /* 0x000fc80007ffe0ff */
[----:B------:R0:W-:Y:S02]  /*3110*/  @P5 STG.E.128 [R196.64], R188 ;  /* 0x000000bcc4005986 */ /* 0x0001e4000c101d04 */
[C---:B0-----:R-:W-:Y:S01]  /*3120*/  @P4 IMAD.WIDE.U32 R196, R15.reuse, R19, c[0x0][0x248] ;  /* 0x000092000fc44625 */ /* 0x041fe200078e0013 */
[----:B------:R-:W-:-:S04]  /*3130*/  IADD3 R15, R15, 0x80, RZ ;  /* 0x000000800f0f7810 */ /* 0x000fc80007ffe0ff */
[----:B------:R0:W-:Y:S03]  /*3140*/  @P4 STG.E.128 [R196.64], R192 ;  /* 0x000000c0c4004986 */ /* 0x0001e6000c101d04 */
.L_x_11019:
[----:B------:R-:W-:Y:S05]  /*3150*/  BSYNC B0 ;  /* 0x0000000000007941 */ /* 0x000fea0003800000 */
.L_x_11018:
[----:B------:R-:W-:Y:S01]  /*3160*/  ISETP.GE.U32.AND P5, PT, R0, 0x100, PT ;  /* 0x000001000000780c */ /* 0x000fe20003fa6070 */
[----:B------:R-:W-:-:S12]  /*3170*/  BSSY B0, `(.L_x_11030) ;  /* 0x0000058000007945 */ /* 0x000fd80003800000 */
[----:B------:R-:W-:Y:S05]  /*3180*/  @!P5 BRA `(.L_x_11031) ;  /* 0x000005600000d947 */ /* 0x000fea0003800000 */
[----:B------:R-:W1:Y:S01]  /*3190*/  LDC.U8 R198, c[0x0][0x1f0] ;  /* 0x00007c00ffc67b82 */ /* 0x000e620000000000 */
[----:B------:R-:W-:-:S05]  /*31a0*/  @P4 MOV R19, 0x10 ;  /* 0x0000001000134802 */ /* 0x000fca0000000f00 */
[----:B0-----:R-:W-:Y:S01]  /*31b0*/  @P4 IMAD.WIDE.U32 R196, R15, R19, c[0x0][0x170] ;  /* 0x00005c000fc44625 */ /* 0x001fe200078e0013 */
[----:B------:R-:W-:Y:S04]  /*31c0*/  BSSY B1, `(.L_x_11032) ;  /* 0x000000e000017945 */ /* 0x000fe80003800000 */
[----:B------:R0:W5:Y:S01]  /*31d0*/  @P4 LDG.E.128 R184, [R196.64] ;  /* 0x00000004c4b84981 */ /* 0x000162000c1e1d00 */
[----:B-1----:R-:W-:-:S04]  /*31e0*/  ISETP.NE.AND P5, PT, R198, RZ, PT ;  /* 0x000000ffc600720c */ /* 0x002fc80003fa5270 */
[----:B------:R-:W-:Y:S02]  /*31f0*/  FSEL R19, R16, RZ, !P5 ;  /* 0x000000ff10137208 */ /* 0x000fe40006800000 */
[----:B------:R-:W-:-:S04]  /*3200*/  @!P3 ISETP.NE.U32.AND P5, PT, RZ, c[0x0][0x218], PT ;  /* 0x00008600ff00ba0c */ /* 0x000fc80003fa5070 */
[----:B------:R-:W-:-:S04]  /*3210*/  @!P3 ISETP.NE.AND.EX P5, PT, RZ, c[0x0][0x21c], PT, P5 ;  /* 0x00008700ff00ba0c */ /* 0x000fc80003fa5350 */
        /* <DEDUP_REMOVED lines=8> */
.L_x_11033:
[----:B------:R-:W-:Y:S05]  /*32a0*/  BSYNC B1 ;  /* 0x0000000000017941 */ /* 0x000fea0003800000 */
.L_x_11032:
        /* <DEDUP_REMOVED lines=18> */
.L_x_11035:
[----:B------:R-:W-:Y:S05]  /*33d0*/  BSYNC B1 ;  /* 0x0000000000017941 */ /* 0x000fea0003800000 */
.L_x_11034:
        /* <DEDUP_REMOVED lines=16> */
.L_x_11037:
[----:B------:R-:W-:Y:S05]  /*34e0*/  BSYNC B1 ;  /* 0x0000000000017941 */ /* 0x000fea0003800000 */
.L_x_11036:
        /* <DEDUP_REMOVED lines=16> */
.L_x_11039:
[----:B------:R-:W-:Y:S05]  /*35f0*/  BSYNC B1 ;  /* 0x0000000000017941 */ /* 0x000fea0003800000 */
.L_x_11038:
[----:B------:R-:W2:Y:S01]  /*3600*/  LDL R197, [R1+0x6c] ;  /* 0x00006c0001c57983 */ /* 0x000ea20000100800 */
[C---:B------:R-:W-:Y:S01]  /*3610*/  SEL R191, R196.reuse, R191, P5 ;  /* 0x000000bfc4bf7207 */ /* 0x040fe20002800000 */
[----:B------:R-:W-:Y:S01]  /*3620*/  @P4 FMUL.FTZ R19, R196, c[0x0][0x1ec] ;  /* 0x00007b00c4134a20 */ /* 0x000fe20000410000 */
[----:B------:R-:W-:-:S03]  /*3630*/  ISETP.NE.U32.AND P5, PT, RZ, c[0x0][0x258], PT ;  /* 0x00009600ff007a0c */ /* 0x000fc60003fa5070 */
[----:B------:R-:W-:Y:S01]  /*3640*/  @P4 FFMA.FTZ R47, R187, R19, R47 ;  /* 0x00000013bb2f4223 */ /* 0x000fe2000001002f */
[----:B------:R-:W-:-:S13]  /*3650*/  ISETP.NE.AND.EX P5, PT, RZ, c[0x0][0x25c], PT, P5 ;  /* 0x00009700ff007a0c */ /* 0x000fda0003fa5350 */
[----:B------:R-:W-:Y:S01]  /*3660*/  @P5 MOV R196, 0x10 ;  /* 0x0000001000c45802 */ /* 0x000fe20000000f00 */
[----:B--2---:R-:W-:Y:S01]  /*3670*/  @P4 FMUL.FTZ R195, R197, R19 ;  /* 0x00000013c5c34220 */ /* 0x004fe20000410000 */
[----:B------:R-:W-:-:S03]  /*3680*/  @P4 MOV R19, 0x10 ;  /* 0x0000001000134802 */ /* 0x000fc60000000f00 */
[C---:B------:R-:W-:Y:S01]  /*3690*/  @P5 IMAD.WIDE.U32 R196, R6.reuse, R196, c[0x0][0x258] ;  /* 0x0000960006c45625 */ /* 0x040fe200078e00c4 */
[----:B------:R-:W-:-:S04]  /*36a0*/  IADD3 R6, R6, 0x80, RZ ;  /* 0x0000008006067810 */ /* 0x000fc80007ffe0ff */
[----:B------:R0:W-:Y:S02]  /*36b0*/  @P5 STG.E.128 [R196.64], R188 ;  /* 0x000000bcc4005986 */ /* 0x0001e4000c101d04 */
[C---:B0-----:R-:W-:Y:S01]  /*36c0*/  @P4 IMAD.WIDE.U32 R196, R15.reuse, R19, c[0x0][0x248] ;  /* 0x000092000fc44625 */ /* 0x041fe200078e0013 */
[----:B------:R-:W-:-:S04]  /*36d0*/  IADD3 R15, R15, 0x80, RZ ;  /* 0x000000800f0f7810 */ /* 0x000fc80007ffe0ff */
[----:B------:R0:W-:Y:S03]  /*36e0*/  @P4 STG.E.128 [R196.64], R192 ;  /* 0x000000c0c4004986 */ /* 0x0001e6000c101d04 */
.L_x_11031:
[----:B------:R-:W-:Y:S05]  /*36f0*/  BSYNC B0 ;  /* 0x0000000000007941 */ /* 0x000fea0003800000 */
.L_x_11030:
        /* <DEDUP_REMOVED lines=20> */
.L_x_11043:
[----:B------:R-:W-:Y:S05]  /*3840*/  BSYNC B1 ;  /* 0x0000000000017941 */ /* 0x000fea0003800000 */
.L_x_11042:
        /* <DEDUP_REMOVED lines=18> */
.L_x_11045:
[----:B------:R-:W-:Y:S05]  /*3970*/  BSYNC B1 ;  /* 0x0000000000017941 */ /* 0x000fea0003800000 */
.L_x_11044:
        /* <DEDUP_REMOVED lines=16> */
.L_x_11047:
[----:B------:R-:W-:Y:S05]  /*3a80*/  BSYNC B1 ;  /* 0x0000000000017941 */ /* 0x000fea0003800000 */
.L_x_11046:
        /* <DEDUP_REMOVED lines=16> */
.L_x_11049:
[----:B------:R-:W-:Y:S05]  /*3b90*/  BSYNC B1 ;  /* 0x0000000000017941 */ /* 0x000fea0003800000 */
.L_x_11048:
        /* <DEDUP_REMOVED lines=15> */
.L_x_11041:
[----:B------:R-:W-:Y:S05]  /*3c90*/  BSYNC B0 ;  /* 0x0000000000007941 */ /* 0x000fea0003800000 */
.L_x_11040:
        /* <DEDUP_REMOVED lines=20> */
.L_x_11053:
[----:B------:R-:W-:Y:S05]  /*3de0*/  BSYNC B1 ;  /* 0x0000000000017941 */ /* 0x000fea0003800000 */
.L_x_11052:
        /* <DEDUP_REMOVED lines=18> */
.L_x_11055:
[----:B------:R-:W-:Y:S05]  /*3f10*/  BSYNC B1 ;  /* 0x0000000000017941 */ /* 0x000fea0003800000 */
.L_x_11054:
        /* <DEDUP_REMOVED lines=16> */
.L_x_11057:
[----:B------:R-:W-:Y:S05]  /*4020*/  BSYNC B1 ;  /* 0x0000000000017941 */ /* 0x000fea0003800000 */
.L_x_11056:
        /* <DEDUP_REMOVED lines=16> */
.L_x_11059:
[----:B------:R-:W-:Y:S05]  /*4130*/  BSYNC B1 ;  /* 0x0000000000017941 */ /* 0x000fea0003800000 */
.L_x_11058:
        /* <DEDUP_REMOVED lines=15> */
.L_x_11051:
[----:B------:R-:W-:Y:S05]  /*4230*/  BSYNC B0 ;  /* 0x0000000000007941 */ /* 0x000fea0003800000 */
.L_x_11050:
[----:B------:R-:W-:Y:S01]  /*4240*/  BSSY B0, `(.L_x_11060) ;  /* 0x0000054000007945 */ /* 0x000fe20003800000 */
        /* <DEDUP_REMOVED lines=18> */
.L_x_11063:
[----:B------:R-:W-:Y:S05]  /*4370*/  BSYNC B1 ;  /* 0x0000000000017941 */ /* 0x000fea0003800000 */
.L_x_11062:
        /* <DEDUP_REMOVED lines=17> */
.L_x_11065:
[----:B------:R-:W-:Y:S05]  /*4490*/  BSYNC B1 ;  /* 0x0000000000017941 */ /* 0x000fea0003800000 */
.L_x_11064:
        /* <DEDUP_REMOVED lines=15> */
.L_x_11067:
[----:B------:R-:W-:Y:S05]  /*4590*/  BSYNC B1 ;  /* 0x0000000000017941 */ /* 0x000fea0003800000 */
.L_x_11066:
        /* <DEDUP_REMOVED lines=15> */
.L_x_11069:
[----:B------:R-:W-:Y:S05]  /*4690*/  BSYNC B1 ;  /* 0x0000000000017941 */ /* 0x000fea0003800000 */
.L_x_11068:
[C---:B------:R-:W-:Y:S01]  /*46a0*/  SEL R191, R196.reuse, R191, P5 ;  /* 0x000000bfc4bf7207 */ /* 0x040fe20002800000 */
[----:B------:R-:W-:Y:S01]  /*46b0*/  @P4 FMUL.FTZ R19, R196, c[0x0][0x1ec] ;  /* 0x00007b00c4134a20 */ /* 0x000fe20000410000 */
[----:B------:R-:W-:-:S03]  /*46c0*/  ISETP.NE.U32.AND P5, PT, RZ, c[0x0][0x258], PT ;  /* 0x00009600ff007a0c */ /* 0x000fc60003fa5070 */
[-C--:B------:R-:W-:Y:S01]  /*46d0*/  @P4 FFMA.FTZ R35, R187, R19.reuse, R35 ;  /* 0x00000013bb234223 */ /* 0x080fe20000010023 */
[----:B------:R-:W-:Y:S01]  /*46e0*/  ISETP.NE.AND.EX P5, PT, RZ, c[0x0][0x25c], PT, P5 ;  /* 0x00009700ff007a0c */ /* 0x000fe20003fa5350 */
[----:B------:R-:W-:Y:S01]  /*46f0*/  @P4 FMUL.FTZ R195, R143, R19 ;  /* 0x000000138fc34220 */ /* 0x000fe20000410000 */
[----:B------:R-:W-:-:S11]  /*4700*/  @P4 MOV R19, 0x10 ;  /* 0x0000001000134802 */ /* 0x000fd60000000f00 */
[----:B------:R-:W-:-:S05]  /*4710*/  @P5 MOV R196, 0x10 ;  /* 0x0000001000c45802 */ /* 0x000fca0000000f00 */
[C---:B------:R-:W-:Y:S01]  /*4720*/  @P5 IMAD.WIDE.U32 R196, R6.reuse, R196, c[0x0][0x258] ;  /* 0x0000960006c45625 */ /* 0x040fe200078e00c4 */
[----:B------:R-:W-:-:S04]  /*4730*/  IADD3 R6, R6, 0x80, RZ ;  /* 0x0000008006067810 */ /* 0x000fc80007ffe0ff */
[----:B------:R0:W-:Y:S02]  /*4740*/  @P5 STG.E.128 [R196.64], R188 ;  /* 0x000000bcc4005986 */ /* 0x0001e4000c101d04 */
[C---:B0-----:R-:W-:Y:S01]  /*4750*/  @P4 IMAD.WIDE.U32 R196, R15.reuse, R19, c[0x0][0x248] ;  /* 0x000092000fc44625 */ /* 0x041fe200078e0013 */
[----:B------:R-:W-:-:S04]  /*4760*/  IADD3 R15, R15, 0x80, RZ ;  /* 0x000000800f0f7810 */ /* 0x000fc80007ffe0ff */
[----:B------:R0:W-:Y:S03]  /*4770*/  @P4 STG.E.128 [R196.64], R192 ;  /* 0x000000c0c4004986 */ /* 0x0001e6000c101d04 */
.L_x_11061:
[----:B------:R-:W-:Y:S05]  /*4780*/  BSYNC B0 ;  /* 0x0000000000007941 */ /* 0x000fea0003800000 */
.L_x_11060:
        /* <DEDUP_REMOVED lines=19> */
.L_x_11073:
[----:B------:R-:W-:Y:S05]  /*48c0*/  BSYNC B1 ;  /* 0x0000000000017941 */ /* 0x000fea0003800000 */
.L_x_11072:
        /* <DEDUP_REMOVED lines=17> */
.L_x_11075:
[----:B------:R-:W-:Y:S05]  /*49e0*/  BSYNC B1 ;  /* 0x0000000000017941 */ /* 0x000fea0003800000 */
.L_x_11074:
        /* <DEDUP_REMOVED lines=15> */
.L_x_11077:
[----:B------:R-:W-:Y:S05]  /*4ae0*/  BSYNC B1 ;  /* 0x0000000000017941 */ /* 0x000fea0003800000 */
.L_x_11076:
        /* <DEDUP_REMOVED lines=15> */
.L_x_11079:
[----:B------:R-:W-:Y:S05]  /*4be0*/  BSYNC B1 ;  /* 0x0000000000017941 */ /* 0x000fea0003800000 */
.L_x_11078:
        /* <DEDUP_REMOVED lines=14> */
.L_x_11071:
[----:B------:R-:W-:Y:S05]  /*4cd0*/  BSYNC B0 ;  /* 0x0000000000007941 */ /* 0x000fea0003800000 */
.L_x_11070:
        /* <DEDUP_REMOVED lines=19> */
.L_x_11083:
[----:B------:R-:W-:Y:S05]  /*4e10*/  BSYNC B1 ;  /* 0x0000000000017941 */ /* 0x000fea0003800000 */
.L_x_11082:
        /* <DEDUP_REMOVED lines=17> */
.L_x_11085:
[----:B------:R-:W-:Y:S05]  /*4f30*/  BSYNC B1 ;  /* 0x0000000000017941 */ /* 0x000fea0003800000 */
.L_x_11084:
        /* <DEDUP_REMOVED lines=15> */
.L_x_11087:
[----:B------:R-:W-:Y:S05]  /*5030*/  BSYNC B1 ;  /* 0x0000000000017941 */ /* 0x000fea0003800000 */
.L_x_11086:
        /* <DEDUP_REMOVED lines=15> */
.L_x_11089:
[----:B------:R-:W-:Y:S05]  /*5130*/  BSYNC B1 ;  /* 0x0000000000017941 */ /* 0x000fea0003800000 */
.L_x_11088:
        /* <DEDUP_REMOVED lines=14> */
.L_x_11081:
[----:B------:R-:W-:Y:S05]  /*5220*/  BSYNC B0 ;  /* 0x0000000000007941 */ /* 0x000fea0003800000 */
.L_x_11080:
[----:B------:R-:W-:Y:S01]  /*5230*/  ISETP.GE.U32.AND P5, PT, R0, 0x400, PT ;  /* 0x000004000000780c */ /* 0x000fe20003fa6070 */
[----:B------:R-:W-:-:S12]  /*5240*/  BSSY B0, `(.L_x_11090) ;  /* 0x0000052000007945 */ /* 0x000fd80003800000 */
[----:B------:R-:W-:Y:S05]  /*5250*/  @!P5 BRA `(.L_x_11091) ;  /* 0x000005000000d947 */ /* 0x000fea0003800000 */
[----:B------:R-:W1:Y:S02]  /*5260*/  LDC.U8 R19, c[0x0][0x1f0] ;  /* 0x00007c00ff137b82 */ /* 0x000e640000000000 */
[----:B-1----:R-:W-:Y:S02]  /*5270*/  ISETP.NE.AND P5, PT, R19, RZ, PT ;  /* 0x000000ff1300720c */ /* 0x002fe40003fa5270 */
[----:B------:R-:W-:Y:S02]  /*5280*/  @P4 MOV R19, 0x10 ;  /* 0x0000001000134802 */ /* 0x000fe40000000f00 */
[----:B------:R-:W-:-:S03]  /*5290*/  FSEL R16, R16, RZ, !P5 ;  /* 0x000000ff10107208 */ /* 0x000fc60006800000 */
[----:B0-----:R-:W-:-:S05]  /*52a0*/  @P4 IMAD.WIDE.U32 R196, R15, R19, c[0x0][0x170] ;  /* 0x00005c000fc44625 */ /* 0x001fca00078e0013 */
[----:B------:R0:W5:Y:S01]  /*52b0*/  @P4 LDG.E.128 R184, [R196.64] ;  /* 0x00000004c4b84981 */ /* 0x000162000c1e1d00 */
[----:B------:R-:W-:Y:S01]  /*52c0*/  @!P3 ISETP.NE.U32.AND P5, PT, RZ, c[0x0][0x218], PT ;  /* 0x00008600ff00ba0c */ /* 0x000fe20003fa5070 */
[----:B------:R-:W-:Y:S03]  /*52d0*/  BSSY B1, `(.L_x_11092) ;  /* 0x000000a000017945 */ /* 0x000fe60003800000 */
[----:B------:R-:W-:-:S04]  /*52e0*/  @!P3 ISETP.NE.AND.EX P5, PT, RZ, c[0x0][0x21c], PT, P5 ;  /* 0x00008700ff00ba0c */ /* 0x000fc80003fa5350 */
        /* <DEDUP_REMOVED lines=8> */
.L_x_11093:
[----:B0-----:R-:W-:Y:S05]  /*5370*/  BSYNC B1 ;  /* 0x0000000000017941 */ /* 0x001fea0003800000 */
.L_x_11092:
        /* <DEDUP_REMOVED lines=17> */
.L_x_11095:
[----:B------:R-:W-:Y:S05]  /*5490*/  BSYNC B1 ;  /* 0x0000000000017941 */ /* 0x000fea0003800000 */
.L_x_11094:
        /* <DEDUP_REMOVED lines=15> */
.L_x_11097:
[----:B------:R-:W-:Y:S05]  /*5590*/  BSYNC B1 ;  /* 0x0000000000017941 */ /* 0x000fea0003800000 */
.L_x_11096:
        /* <DEDUP_REMOVED lines=15> */
.L_x_11099:
[----:B------:R-:W-:Y:S05]  /*5690*/  BSYNC B1 ;  /* 0x0000000000017941 */ /* 0x000fea0003800000 */
.L_x_11098:
[----:B------:R-:W-:Y:S01]  /*56a0*/  ISETP.NE.U32.AND P3, PT, RZ, c[0x0][0x258], PT ;  /* 0x00009600ff007a0c */ /* 0x000fe20003f65070 */
[C---:B------:R-:W-:Y:S01]  /*56b0*/  @P4 FMUL.FTZ R3, R196.reuse, c[0x0][0x1ec] ;  /* 0x00007b00c4034a20 */ /* 0x040fe20000410000 */
[----:B------:R-:W-:Y:S02]  /*56c0*/  SEL R191, R196, R191, P5 ;  /* 0x000000bfc4bf7207 */ /* 0x000fe40002800000 */
[----:B------:R-:W-:Y:S01]  /*56d0*/  ISETP.NE.AND.EX P3, PT, RZ, c[0x0][0x25c], PT, P3 ;  /* 0x00009700ff007a0c */ /* 0x000fe20003f65330 */
[-C--:B------:R-:W-:Y:S02]  /*56e0*/  @P4 FMUL.FTZ R195, R123, R3.reuse ;  /* 0x000000037bc34220 */ /* 0x080fe40000410000 */
[----:B------:R-:W-:-:S10]  /*56f0*/  @P4 FFMA.FTZ R23, R187, R3, R23 ;  /* 0x00000003bb174223 */ /* 0x000fd40000010017 */
[----:B------:R-:W-:-:S05]  /*5700*/  @P3 MOV R18, 0x10 ;  /* 0x0000001000123802 */ /* 0x000fca0000000f00 */
[----:B------:R-:W-:Y:S01]  /*5710*/  @P3 IMAD.WIDE.U32 R18, R6, R18, c[0x0][0x258] ;  /* 0x0000960006123625 */ /* 0x000fe200078e0012 */
[----:B------:R-:W-:-:S04]  /*5720*/  @P4 MOV R6, 0x10 ;  /* 0x0000001000064802 */ /* 0x000fc80000000f00 */
[----:B------:R0:W-:Y:S02]  /*5730*/  @P3 STG.E.128 [R18.64], R188 ;  /* 0x000000bc12003986 */ /* 0x0001e4000c101d04 */
[----:B0-----:R-:W-:-:S05]  /*5740*/  @P4 IMAD.WIDE.U32 R18, R15, R6, c[0x0][0x248] ;  /* 0x000092000f124625 */ /* 0x001fca00078e0006 */
[----:B------:R0:W-:Y:S02]  /*5750*/  @P4 STG.E.128 [R18.64], R192 ;  /* 0x000000c012004986 */ /* 0x0001e4000c101d04 */
.L_x_11091:
[----:B------:R-:W-:Y:S05]  /*5760*/  BSYNC B0 ;  /* 0x0000000000007941 */ /* 0x000fea0003800000 */
.L_x_11090:
[----:B------:R-:W2:Y:S01]  /*5770*/  LDL.LU R3, [R1+0x18] ;  /* 0x0000180001037983 */ /* 0x000ea20000300800 */
[----:B------:R-:W-:Y:S02]  /*5780*/  IADD3 R2, R2, c[0x0][0x160], RZ ;  /* 0x0000580002027a10 */ /* 0x000fe40007ffe0ff */
[----:B--2---:R-:W-:-:S04]  /*5790*/  LOP3.LUT P3, RZ, R3, 0xff, RZ, 0xc0, !PT ;  /* 0x000000ff03ff7812 */ /* 0x004fc8000786c0ff */
[----:B------:R-:W-:Y:S02]  /*57a0*/  SEL R3, RZ, 0x1, P3 ;  /* 0x00000001ff037807 */ /* 0x000fe40001800000 */
[----:B------:R-:W-:-:S03]  /*57b0*/  ISETP.GE.AND P3, PT, R2, c[0x0][0x164], PT ;  /* 0x0000590002007a0c */ /* 0x000fc60003f66270 */
[----:B------:R1:W-:Y:S10]  /*57c0*/  STL.S16 [R1+0x18], R3 ;  /* 0x0000180301007387 */ /* 0x0003f40000100600 */
[----:B01----:R-:W-:Y:S01]  /*57d0*/  @P3 CALL.REL.NOINC `(.L_x_10977) ;  /* 0x0000001000003944 */ /* 0x003fe20003c00000 */
[----:B------:R-:W-:Y:S05]  /*57e0*/  BRA `(.L_x_11100) ;  /* 0xffffb15000007947 */ /* 0x000fea000383ffff */
.L_x_10977:
[----:B------:R-:W0:Y:S01]  /*57f0*/  S2UR UR6, SR_CTAID.X ;  /* 0x00000000000679c3 */ /* 0x000e220000002500 */
[----:B------:R-:W0:Y:S01]  /*5800*/  S2R R3, SR_TID.X ;  /* 0x0000000000037919 */ /* 0x000e220000002100 */
[----:B------:R-:W-:-:S02]  /*5810*/  LOP3.LUT P3, RZ, R0, 0xffffff80, RZ, 0xc0, !PT ;  /* 0xffffff8000ff7812 */ /* 0x000fc4000786c0ff */
[C---:B------:R-:W-:Y:S02]  /*5820*/  ISETP.GE.U32.AND P5, PT, R0.reuse, 0x100, PT ;  /* 0x000001000000780c */ /* 0x040fe40003fa6070 */
[----:B------:R-:W-:-:S09]  /*5830*/  ISETP.GE.U32.AND P4, PT, R0, 0x180, PT ;  /* 0x000001800000780c */ /* 0x000fd20003f86070 */
[----:B------:R-:W-:Y:S02]  /*5840*/  @P3 MOV R7, 0x10 ;  /* 0x0000001000073802 */ /* 0x000fe40000000f00 */
[----:B------:R-:W-:Y:S02]  /*5850*/  @P5 MOV R13, 0x10 ;  /* 0x00000010000d5802 */ /* 0x000fe40000000f00 */
[----:B------:R-:W-:Y:S02]  /*5860*/  @P4 MOV R17, 0x10 ;  /* 0x0000001000114802 */ /* 0x000fe40000000f00 */
[C---:B0-----:R-:W-:Y:S02]  /*5870*/  LEA.HI R2, R3.reuse, UR6, RZ, 0x19 ;  /* 0x0000000603027c11 */ /* 0x041fe4000f8fc8ff */
[----:B------:R-:W-:-:S03]  /*5880*/  LOP3.LUT R3, R3, 0x7f, RZ, 0xc0, !PT ;  /* 0x0000007f03037812 */ /* 0x000fc600078ec0ff */
[----:B------:R-:W-:-:S05]  /*5890*/  IMAD R2, R2, c[0x0][0x168], RZ ;  /* 0x00005a0002027a24 */ /* 0x000fca00078e02ff */
[----:B-----5:R-:W-:-:S05]  /*58a0*/  LEA.HI R116, R2, R3, RZ, 0x1e ;  /* 0x0000000302747211 */ /* 0x020fca00078ff0ff */
[----:B------:R-:W-:-:S04]  /*58b0*/  @P3 IMAD.WIDE.U32 R2, R116, R7, c[0x0][0x220] ;  /* 0x0000880074023625 */ /* 0x000fc800078e0007 */
[CC--:B------:R-:W-:Y:S01]  /*58c0*/  @P3 IMAD.WIDE.U32 R4, R116.reuse, R7.reuse, c[0x0][0x228] ;  /* 0x00008a0074043625 */ /* 0x0c0fe200078e0007 */
[----:B------:R0:W-:Y:S03]  /*58d0*/  @P3 STG.E.128 [R2.64], R80 ;  /* 0x0000005002003986 */ /* 0x0001e6000c101d04 */
[C---:B------:R-:W-:Y:S01]  /*58e0*/  @P3 IMAD.WIDE.U32 R6, R116.reuse, R7, c[0x0][0x240] ;  /* 0x0000900074063625 */ /* 0x040fe200078e0007 */
[----:B------:R1:W-:Y:S01]  /*58f0*/  @P3 STG.E.128 [R4.64], R112 ;  /* 0x0000007004003986 */ /* 0x0003e2000c101d04 */
        /* <DEDUP_REMOVED lines=8> */
[----:B------:R4:W-:Y:S01]  /*5980*/  @P5 STG.E.128 [R10.64], R108 ;  /* 0x0000006c0a005986 */ /* 0x0009e2000c101d04 */
[----:B0-----:R-:W-:Y:S02]  /*5990*/  @P0 MOV R81, 0x10 ;  /* 0x0000001000510802 */ /* 0x001fe40000000f00 */
[----:B------:R-:W-:Y:S01]  /*59a0*/  @P3 MOV R19, 0x10 ;  /* 0x0000001000133802 */ /* 0x000fe20000000f00 */
[----:B------:R-:W-:Y:S01]  /*59b0*/  @P4 IMAD.WIDE.U32 R2, R116, R17, c[0x0][0x220] ;  /* 0x0000880074024625 */ /* 0x000fe200078e0011 */
[----:B------:R-:W-:Y:S01]  /*59c0*/  @P5 STG.E.128 [R12.64], R44 ;  /* 0x0000002c0c005986 */ /* 0x000fe2000c101d04 */
[----:B------:R-:W-:-:S02]  /*59d0*/  @P1 MOV R83, 0x10 ;  /* 0x0000001000531802 */ /* 0x000fc40000000f00 */
[CC--:B------:R-:W-:Y:S01]  /*59e0*/  @P4 IMAD.WIDE.U32 R14, R116.reuse, R17.reuse, c[0x0][0x228] ;  /* 0x00008a00740e4625 */ /* 0x0c0fe200078e0011 */
[----:B------:R0:W-:Y:S01]  /*59f0*/  @P4 STG.E.128 [R2.64], R72 ;  /* 0x0000004802004986 */ /* 0x0001e2000c101d04 */
[----:B-1----:R-:W-:Y:S02]  /*5a00*/  @P2 MOV R113, 0x10 ;  /* 0x0000001000712802 */ /* 0x002fe40000000f00 */
[C---:B------:R-:W-:Y:S01]  /*5a10*/  @P4 IMAD.WIDE.U32 R4, R116.reuse, R17, c[0x0][0x240] ;  /* 0x0000900074044625 */ /* 0x040fe200078e0011 */
        /* <DEDUP_REMOVED lines=41> */
.L_x_11016:
[----:B------:R-:W-:Y:S01]  /*5cb0*/  HFMA2.MMA R19, -RZ, RZ, 0, 9.5367431640625e-07 ;  /* 0x00000010ff137435 */ /* 0x000fe200000001ff */
[----:B------:R-:W-:-:S02]  /*5cc0*/  MOV R196, R16 ;  /* 0x0000001000c47202 */ /* 0x000fc40000000f00 */
[----:B------:R-:W-:Y:S02]  /*5cd0*/  MOV R202, 0x1f ;  /* 0x0000001f00ca7802 */ /* 0x000fe40000000f00 */
[----:B------:R-:W-:Y:S02]  /*5ce0*/  MOV R199, 0xffffffff ;  /* 0xffffffff00c77802 */ /* 0x000fe40000000f00 */
[----:B------:R-:W-:Y:S02]  /*5cf0*/  MOV R18, 0x5d10 ;  /* 0x00005d1000127802 */ /* 0x000fe40000000f00 */
[----:B------:R-:W-:Y:S05]  /*5d00*/  CALL.REL.NOINC `($__internal_186_$__cuda_sm70_shflsync_down_p) ;  /* 0x0000046000007944 */ /* 0x000fea0003c00000 */
[----:B-1----:R-:W-:Y:S01]  /*5d10*/  MOV R197, R196 ;  /* 0x000000c400c57202 */ /* 0x002fe20000000f00 */
[----:B------:R-:W-:Y:S05]  /*5d20*/  BRA `(.L_x_11101) ;  /* 0xffffcac000007947 */ /* 0x000fea000383ffff */
.L_x_11017:
[----:B------:R-:W-:Y:S01]  /*5d30*/  HFMA2.MMA R19, -RZ, RZ, 0, 9.5367431640625e-07 ;  /* 0x00000010ff137435 */ /* 0x000fe200000001ff */
[----:B------:R-:W-:Y:S02]  /*5d40*/  MOV R196, R15 ;  /* 0x0000000f00c47202 */ /* 0x000fe40000000f00 */
[----:B------:R-:W-:Y:S02]  /*5d50*/  MOV R202, 0x1f ;  /* 0x0000001f00ca7802 */ /* 0x000fe40000000f00 */
[----:B------:R-:W-:-:S02]  /*5d60*/  MOV R199, 0xffffffff ;  /* 0xffffffff00c77802 */ /* 0x000fc40000000f00 */
[----:B------:R-:W-:Y:S02]  /*5d70*/  MOV R18, 0x5d90 ;  /* 0x00005d9000127802 */ /* 0x000fe40000000f00 */
[----:B01----:R-:W-:Y:S05]  /*5d80*/  CALL.REL.NOINC `($__internal_186_$__cuda_sm70_shflsync_down_p) ;  /* 0x000003e000007944 */ /* 0x003fea0003c00000 */
[----:B------:R-:W-:Y:S01]  /*5d90*/  FADD.FTZ R16, R197, R16 ;  /* 0x00000010c5107221 */ /* 0x000fe20000010000 */
[----:B------:R-:W-:Y:S01]  /*5da0*/  HFMA2.MMA R19, -RZ, RZ, 0, 4.76837158203125e-07 ;  /* 0x00000008ff137435 */ /* 0x000fe200000001ff */
[----:B-1----:R-:W-:Y:S01]  /*5db0*/  FADD.FTZ R15, R15, R196 ;  /* 0x000000c40f0f7221 */ /* 0x002fe20000010000 */
[----:B------:R-:W-:Y:S02]  /*5dc0*/  MOV R202, 0x1f ;  /* 0x0000001f00ca7802 */ /* 0x000fe40000000f00 */
[----:B------:R-:W-:Y:S02]  /*5dd0*/  MOV R199, 0xffffffff ;  /* 0xffffffff00c77802 */ /* 0x000fe40000000f00 */
[----:B------:R-:W-:Y:S02]  /*5de0*/  MOV R196, R16 ;  /* 0x0000001000c47202 */ /* 0x000fe40000000f00 */
[----:B------:R-:W-:Y:S02]  /*5df0*/  MOV R18, 0x5e10 ;  /* 0x00005e1000127802 */ /* 0x000fe40000000f00 */
[----:B------:R-:W-:Y:S05]  /*5e00*/  CALL.REL.NOINC `($__internal_186_$__cuda_sm70_shflsync_down_p) ;  /* 0x0000036000007944 */ /* 0x000fea0003c00000 */
[----:B------:R-:W-:Y:S01]  /*5e10*/  HFMA2.MMA R19, -RZ, RZ, 0, 4.76837158203125e-07 ;  /* 0x00000008ff137435 */ /* 0x000fe200000001ff */
[----:B-1----:R-:W-:-:S02]  /*5e20*/  MOV R197, R196 ;  /* 0x000000c400c57202 */ /* 0x002fc40000000f00 */
[----:B------:R-:W-:Y:S02]  /*5e30*/  MOV R196, R15 ;  /* 0x0000000f00c47202 */ /* 0x000fe40000000f00 */
[----:B------:R-:W-:Y:S02]  /*5e40*/  MOV R202, 0x1f ;  /* 0x0000001f00ca7802 */ /* 0x000fe40000000f00 */
[----:B------:R-:W-:Y:S02]  /*5e50*/  MOV R199, 0xffffffff ;  /* 0xffffffff00c77802 */ /* 0x000fe40000000f00 */
[----:B------:R-:W-:Y:S02]  /*5e60*/  MOV R18, 0x5e80 ;  /* 0x00005e8000127802 */ /* 0x000fe40000000f00 */
[----:B------:R-:W-:Y:S05]  /*5e70*/  CALL.REL.NOINC `($__internal_186_$__cuda_sm70_shflsync_down_p) ;  /* 0x000002f000007944 */ /* 0x000fea0003c00000 */
[----:B------:R-:W-:Y:S01]  /*5e80*/  FADD.FTZ R16, R197, R16 ;  /* 0x00000010c5107221 */ /* 0x000fe20000010000 */
[----:B------:R-:W-:Y:S01]  /*5e90*/  HFMA2.MMA R19, -RZ, RZ, 0, 2.384185791015625e-07 ;  /* 0x00000004ff137435 */ /* 0x000fe200000001ff */
[----:B-1----:R-:W-:Y:S01]  /*5ea0*/  FADD.FTZ R15, R15, R196 ;  /* 0x000000c40f0f7221 */ /* 0x002fe20000010000 */
[----:B------:R-:W-:Y:S02]  /*5eb0*/  MOV R202, 0x1f ;  /* 0x0000001f00ca7802 */ /* 0x000fe40000000f00 */
[----:B------:R-:W-:-:S02]  /*5ec0*/  MOV R199, 0xffffffff ;  /* 0xffffffff00c77802 */ /* 0x000fc40000000f00 */
[----:B------:R-:W-:Y:S02]  /*5ed0*/  MOV R196, R16 ;  /* 0x0000001000c47202 */ /* 0x000fe40000000f00 */
[----:B------:R-:W-:Y:S02]  /*5ee0*/  MOV R18, 0x5f00 ;  /* 0x00005f0000127802 */ /* 0x000fe40000000f00 */
[----:B------:R-:W-:Y:S05]  /*5ef0*/  CALL.REL.NOINC `($__internal_186_$__cuda_sm70_shflsync_down_p) ;  /* 0x0000027000007944 */ /* 0x000fea0003c00000 */
[----:B------:R-:W-:Y:S01]  /*5f00*/  HFMA2.MMA R19, -RZ, RZ, 0, 2.384185791015625e-07 ;  /* 0x00000004ff137435 */ /* 0x000fe200000001ff */
[----:B-1----:R-:W-:Y:S02]  /*5f10*/  MOV R197, R196 ;  /* 0x000000c400c57202 */ /* 0x002fe40000000f00 */
[----:B------:R-:W-:Y:S02]  /*5f20*/  MOV R196, R15 ;  /* 0x0000000f00c47202 */ /* 0x000fe40000000f00 */
[----:B------:R-:W-:Y:S02]  /*5f30*/  MOV R202, 0x1f ;  /* 0x0000001f00ca7802 */ /* 0x000fe40000000f00 */
[----:B------:R-:W-:Y:S02]  /*5f40*/  MOV R199, 0xffffffff ;  /* 0xffffffff00c77802 */ /* 0x000fe40000000f00 */
[----:B------:R-:W-:-:S02]  /*5f50*/  MOV R18, 0x5f70 ;  /* 0x00005f7000127802 */ /* 0x000fc40000000f00 */
[----:B------:R-:W-:Y:S05]  /*5f60*/  CALL.REL.NOINC `($__internal_186_$__cuda_sm70_shflsync_down_p) ;  /* 0x0000020000007944 */ /* 0x000fea0003c00000 */
[----:B------:R-:W-:Y:S01]  /*5f70*/  FADD.FTZ R16, R197, R16 ;  /* 0x00000010c5107221 */ /* 0x000fe20000010000 */
[----:B------:R-:W-:Y:S01]  /*5f80*/  HFMA2.MMA R19, -RZ, RZ, 0, 1.1920928955078125e-07 ;  /* 0x00000002ff137435 */ /* 0x000fe200000001ff */
[----:B-1----:R-:W-:Y:S01]  /*5f90*/  FADD.FTZ R15, R15, R196 ;  /* 0x000000c40f0f7221 */ /* 0x002fe20000010000 */
[----:B------:R-:W-:-:S02]  /*5fa0*/  MOV R202, 0x1f ;  /* 0x0000001f00ca7802 */ /* 0x000fc40000000f00 */
[----:B------:R-:W-:Y:S02]  /*5fb0*/  MOV R199, 0xffffffff ;  /* 0xffffffff00c77802 */ /* 0x000fe40000000f00 */
[----:B------:R-:W-:Y:S02]  /*5fc0*/  MOV R196, R16 ;  /* 0x0000001000c47202 */ /* 0x000fe40000000f00 */
[----:B------:R-:W-:Y:S02]  /*5fd0*/  MOV R18, 0x5ff0 ;  /* 0x00005ff000127802 */ /* 0x000fe40000000f00 */
[----:B------:R-:W-:Y:S05]  /*5fe0*/  CALL.REL.NOINC `($__internal_186_$__cuda_sm70_shflsync_down_p) ;  /* 0x0000018000007944 */ /* 0x000fea0003c00000 */
[----:B------:R-:W-:Y:S01]  /*5ff0*/  HFMA2.MMA R19, -RZ, RZ, 0, 1.1920928955078125e-07 ;  /* 0x00000002ff137435 */ /* 0x000fe200000001ff */
[----:B-1----:R-:W-:Y:S02]  /*6000*/  MOV R197, R196 ;  /* 0x000000c400c57202 */ /* 0x002fe40000000f00 */
[----:B------:R-:W-:Y:S02]  /*6010*/  MOV R196, R15 ;  /* 0x0000000f00c47202 */ /* 0x000fe40000000f00 */
[----:B------:R-:W-:Y:S02]  /*6020*/  MOV R202, 0x1f ;  /* 0x0000001f00ca7802 */ /* 0x000fe40000000f00 */
[----:B------:R-:W-:-:S02]  /*6030*/  MOV R199, 0xffffffff ;  /* 0xffffffff00c77802 */ /* 0x000fc40000000f00 */
[----:B------:R-:W-:Y:S02]  /*6040*/  MOV R18, 0x6060 ;  /* 0x0000606000127802 */ /* 0x000fe40000000f00 */
[----:B------:R-:W-:Y:S05]  /*6050*/  CALL.REL.NOINC `($__internal_186_$__cuda_sm70_shflsync_down_p) ;  /* 0x0000011000007944 */ /* 0x000fea0003c00000 */
[----:B------:R-:W-:Y:S01]  /*6060*/  FADD.FTZ R16, R197, R16 ;  /* 0x00000010c5107221 */ /* 0x000fe20000010000 */
[----:B------:R-:W-:Y:S01]  /*6070*/  HFMA2.MMA R19, -RZ, RZ, 0, 5.9604644775390625e-08 ;  /* 0x00000001ff137435 */ /* 0x000fe200000001ff */
[----:B-1----:R-:W-:Y:S01]  /*6080*/  FADD.FTZ R15, R15, R196 ;  /* 0x000000c40f0f7221 */ /* 0x002fe20000010000 */
[----:B------:R-:W-:Y:S02]  /*6090*/  MOV R202, 0x1f ;  /* 0x0000001f00ca7802 */ /* 0x000fe40000000f00 */
[----:B------:R-:W-:Y:S02]  /*60a0*/  MOV R199, 0xffffffff ;  /* 0xffffffff00c77802 */ /* 0x000fe40000000f00 */
[----:B------:R-:W-:Y:S02]  /*60b0*/  MOV R196, R16 ;  /* 0x0000001000c47202 */ /* 0x000fe40000000f00 */
[----:B------:R-:W-:Y:S02]  /*60c0*/  MOV R18, 0x60e0 ;  /* 0x000060e000127802 */ /* 0x000fe40000000f00 */
[----:B------:R-:W-:Y:S05]  /*60d0*/  CALL.REL.NOINC `($__internal_186_$__cuda_sm70_shflsync_down_p) ;  /* 0x0000009000007944 */ /* 0x000fea0003c00000 */
[----:B------:R-:W-:Y:S01]  /*60e0*/  HFMA2.MMA R19, -RZ, RZ, 0, 5.9604644775390625e-08 ;  /* 0x00000001ff137435 */ /* 0x000fe200000001ff */
[----:B-1----:R-:W-:-:S02]  /*60f0*/  MOV R197, R196 ;  /* 0x000000c400c57202 */ /* 0x002fc40000000f00 */
[----:B------:R-:W-:Y:S02]  /*6100*/  MOV R196, R15 ;  /* 0x0000000f00c47202 */ /* 0x000fe40000000f00 */
[----:B------:R-:W-:Y:S02]  /*6110*/  MOV R202, 0x1f ;  /* 0x0000001f00ca7802 */ /* 0x000fe40000000f00 */
[----:B------:R-:W-:Y:S02]  /*6120*/  MOV R199, 0xffffffff ;  /* 0xffffffff00c77802 */ /* 0x000fe40000000f00 */
[----:B------:R-:W-:Y:S02]  /*6130*/  MOV R18, 0x6150 ;  /* 0x0000615000127802 */ /* 0x000fe40000000f00 */
[----:B------:R-:W-:Y:S05]  /*6140*/  CALL.REL.NOINC `($__internal_186_$__cuda_sm70_shflsync_down_p) ;  /* 0x0000002000007944 */ /* 0x000fea0003c00000 */
[----:B-1----:R-:W-:Y:S01]  /*6150*/  MOV R19, R196 ;  /* 0x000000c400137202 */ /* 0x002fe20000000f00 */
[----:B------:R-:W-:Y:S05]  /*6160*/  BRA `(.L_x_11102) ;  /* 0xffffc7a000007947 */ /* 0x000fea000383ffff */
        .weak           $__internal_186_$__cuda_sm70_shflsync_down_p
        .type           $__internal_186_$__cuda_sm70_shflsync_down_p,@function
        .size           $__internal_186_$__cuda_sm70_shflsync_down_p,(.L_x_11920 - $__internal_186_$__cuda_sm70_shflsync_down_p)
$__internal_186_$__cuda_sm70_shflsync_down_p:
[----:B------:R-:W-:Y:S04]  /*6170*/  WARPSYNC R199 ;  /* 0x000000c700007348 */ /* 0x000fe80003800000 */
[----:B------:R0:W1:Y:S02]  /*6180*/  SHFL.DOWN PT, R196, R196, R19, R202 ;  /* 0x08000013c4c47389 */ /* 0x00006400000e00ca */
[----:B0-----:R-:W-:-:S06]  /*6190*/  HFMA2.MMA R19, -RZ, RZ, 0, 0 ;  /* 0x00000000ff137435 */ /* 0x001fcc00000001ff */
[----:B------:R-:W-:Y:S05]  /*61a0*/  RET.REL.NODEC R18 `(_ZN10layer_norm13ln_bwd_kernelINS_13Kernel_traitsIfffffjLj4096ELj1ELj1ELj4ELj16ENS_18Kernel_traits_baseILj4096EfffffjLj128EEEEELb0ELb1ELb1ELb0EEEvNS_9BwdParamsE) ;  /* 0xffff9e5012007950 */ /* 0x000fea0003c3ffff */
.L_x_11103:
        /* <DEDUP_REMOVED lines=13> */
.L_x_11920:


//--------------------- .text._ZN10layer_norm13ln_bwd_kernelINS_13Kernel_traitsIfffffjLj4096ELj1ELj1ELj4ELj16ENS_18Kernel_traits_baseILj4096EfffffjLj128EEEEELb0ELb1ELb1ELb1EEEvNS_9BwdParamsE --------------------------
	.section	.text._ZN10layer_norm13ln_bwd_kernelINS_13Kernel_traitsIfffffjLj4096ELj1ELj1ELj4ELj16ENS_18Kernel_traits_baseILj4096EfffffjLj128EEEEELb0ELb1ELb1ELb1EEEvNS_9BwdParamsE,"ax",@progbits
	.sectioninfo	@"SHI_REGISTERS=255"
	.align	128
        .global         _ZN10layer_norm13ln_bwd_kernelINS_13Kernel_traitsIfffffjLj4096ELj1ELj1ELj4ELj16ENS_18Kernel_traits_baseILj4096EfffffjLj128EEEEELb0ELb1ELb1ELb1EEEvNS_9BwdParamsE
        .type           _ZN10layer_norm13ln_bwd_kernelINS_13Kernel_traitsIfffffjLj4096ELj1ELj1ELj4ELj16ENS_18Kernel_traits_baseILj4096EfffffjLj128EEEEELb0ELb1ELb1ELb1EEEvNS_9BwdParamsE,@function
        .size           _ZN10layer_norm13ln_bwd_kernelINS_13Kernel_traitsIfffffjLj4096ELj1ELj1ELj4ELj16ENS_18Kernel_traits_baseILj4096EfffffjLj128EEEEELb0ELb1ELb1ELb1EEEvNS_9BwdParamsE,(.L_x_11921 - _ZN10layer_norm13ln_bwd_kernelINS_13Kernel_traitsIfffffjLj4096ELj1ELj1ELj4ELj16ENS_18Kernel_traits_baseILj4096EfffffjLj128EEEEELb0ELb1ELb1ELb1EEEvNS_9BwdParamsE)
        .other          _ZN10layer_norm13ln_bwd_kernelINS_13Kernel_traitsIfffffjLj4096ELj1ELj1ELj4ELj16ENS_18Kernel_traits_baseILj4096EfffffjLj128EEEEELb0ELb1ELb1ELb1EEEvNS_9BwdParamsE,@"STO_CUDA_ENTRY STV_DEFAULT"
_ZN10layer_norm13ln_bwd_kernelINS_13Kernel_traitsIfffffjLj4096ELj1ELj1ELj4ELj16ENS_18Kernel_traits_baseILj4096EfffffjLj128EEEEELb0ELb1ELb1ELb1EEEvNS_9BwdParamsE:
.text._ZN10layer_norm13ln_bwd_kernelINS_13Kernel_traitsIfffffjLj4096ELj1ELj1ELj4ELj16ENS_18Kernel_traits_baseILj4096EfffffjLj128EEEEELb0ELb1ELb1ELb1EEEvNS_9BwdParamsE:
        /* <DEDUP_REMOVED lines=57> */
.L_x_11104:
        /* <DEDUP_REMOVED lines=85> */
[----:B------:R0:W-:Y:S04]  /*08e0*/  STL.64 [R1], R12 ;  /* 0x0000000c01007387 */ /* 0x0001e80000100a00 */
[----:B------:R0:W-:Y:S04]  /*08f0*/  STL.64 [R1+0x8], R14 ;  /* 0x0000080e01007387 */ /* 0x0001e80000100a00 */
[----:B------:R0:W-:Y:S04]  /*0900*/  STL.64 [R1+0x28], R8 ;  /* 0x0000280801007387 */ /* 0x0001e80000100a00 */
[----:B------:R0:W-:Y:S04]  /*0910*/  STL.64 [R1+0x30], R10 ;  /* 0x0000300a01007387 */ /* 0x0001e80000100a00 */
[----:B------:R0:W-:Y:S02]  /*0920*/  STL.S16 [R1+0x98], R0 ;  /* 0x0000980001007387 */ /* 0x0001e40000100600 */
.L_x_11175:
[----:B------:R-:W-:-:S05]  /*0930*/  MOV R191, 0x4 ;  /* 0x0000000400bf7802 */ /* 0x000fca0000000f00 */
[----:B0-----:R-:W-:-:S05]  /*0940*/  IMAD.WIDE R10, R3, R191, c[0x0][0x1d8] ;  /* 0x00007600030a7625 */ /* 0x001fca00078e02bf */
[----:B------:R0:W2:Y:S02]  /*0950*/  LDG.E R190, [R10.64] ;  /* 0x000000040abe7981 */ /* 0x0000a4000c1e1900 */
[----:B0-----:R-:W-:-:S05]  /*0960*/  IMAD.WIDE R10, R3, R191, c[0x0][0x1a8] ;  /* 0x00006a00030a7625 */ /* 0x001fca00078e02bf */
[----:B-----5:R0:W5:Y:S02]  /*0970*/  LDG.E R2, [R10.64] ;  /* 0x000000040a027981 */ /* 0x020164000c1e1900 */
[----:B0-----:R-:W-:-:S05]  /*0980*/  IMAD.WIDE R10, R3, R191, c[0x0][0x1d0] ;  /* 0x00007400030a7625 */ /* 0x001fca00078e02bf */
[----:B------:R0:W3:Y:S01]  /*0990*/  LDG.E R238, [R10.64] ;  /* 0x000000040aee7981 */ /* 0x0000e2000c1e1900 */
[----:B------:R-:W-:Y:S01]  /*09a0*/  IMAD R0, R3, c[0x0][0x168], RZ ;  /* 0x00005a0003007a24 */ /* 0x000fe200078e02ff */
[----:B------:R-:W-:Y:S01]  /*09b0*/  MOV R237, 0x10 ;  /* 0x0000001000ed7802 */ /* 0x000fe20000000f00 */
[----:B------:R-:W-:Y:S01]  /*09c0*/  BSSY B0, `(.L_x_11106) ;  /* 0x000017d000007945 */ /* 0x000fe20003800000 */
[----:B------:R-:W1:Y:S02]  /*09d0*/  S2R R188, SR_TID.X ;  /* 0x0000000000bc7919 */ /* 0x000e640000002100 */
[----:B0-----:R-:W-:-:S04]  /*09e0*/  SHF.R.S32.HI R10, RZ, 0x1f, R0 ;  /* 0x0000001fff0a7819 */ /* 0x001fc80000011400 */
        /* <DEDUP_REMOVED lines=10> */
[----:B--2---:R-:W-:Y:S01]  /*0a90*/  ISETP.GT.AND P6, PT, R190, RZ, PT ;  /* 0x000000ffbe00720c */ /* 0x004fe20003fc4270 */
[----:B---3--:R0:W-:-:S12]  /*0aa0*/  STL [R1+0x10], R238 ;  /* 0x000010ee01007387 */ /* 0x0081d80000100800 */
        /* <DEDUP_REMOVED lines=17> */
[----:B------:R1:W5:Y:S04]  /*0bc0*/  LDG.E.128 R32, [R192.64] ;  /* 0x00000004c0207981 */ /* 0x000368000c1e1d00 */
[----:B------:R1:W5:Y:S04]  /*0bd0*/  LDG.E.128 R28, [R10.64] ;  /* 0x000000040a1c7981 */ /* 0x000368000c1e1d00 */
[----:B--2---:R2:W5:Y:S04]  /*0be0*/  LDG.E.128 R16, [R14.64] ;  /* 0x000000040e107981 */ /* 0x004568000c1e1d00 */
[----:B--2---:R-:W5:Y:S01]  /*0bf0*/  LDG.E.128 R12, [R12.64] ;  /* 0x000000040c0c7981 */ /* 0x004f62000c1e1d00 */
[----:B------:R-:W-:Y:S01]  /*0c00*/  CS2R R190, SRZ ;  /* 0x0000000000be7805 */ /* 0x000fe2000001ff00 */
[----:B------:R-:W-:Y:S05]  /*0c10*/  BRA `(.L_x_11108) ;  /* 0x0000157000007947 */ /* 0x000fea0003800000 */
.L_x_11107:
[----:B------:R-:W-:Y:S01]  /*0c20*/  IADD3 R184, R190, -0x1, RZ ;  /* 0xffffffffbeb87810 */ /* 0x000fe20007ffe0ff */
[----:B------:R-:W-:Y:S01]  /*0c30*/  IMAD.WIDE R246, R3, R191, c[0x0][0x1a0] ;  /* 0x0000680003f67625 */ /* 0x000fe200078e02bf */
[----:B------:R-:W-:Y:S01]  /*0c40*/  MOV R249, 0x10 ;  /* 0x0000001000f97802 */ /* 0x000fe20000000f00 */
[----:B------:R-:W-:Y:S01]  /*0c50*/  STL [R1+0xb8], R51 ;  /* 0x0000b83301007387 */ /* 0x000fe20000100800 */
[----:B------:R-:W-:Y:S01]  /*0c60*/  IADD3 R242, R0, 0x280, RZ ;  /* 0x0000028000f27810 */ /* 0x000fe20007ffe0ff */
[----:B------:R-:W-:Y:S01]  /*0c70*/  IMAD R184, R184, c[0x0][0x168], RZ ;  /* 0x00005a00b8b87a24 */ /* 0x000fe200078e02ff */
[C---:B------:R-:W-:Y:S01]  /*0c80*/  IADD3 R243, R0.reuse, 0x380, RZ ;  /* 0x0000038000f37810 */ /* 0x040fe20007ffe0ff */
[CC--:B------:R-:W-:Y:S01]  /*0c90*/  IMAD.WIDE.U32 R4, R0.reuse, R249.reuse, c[0x0][0x188] ;  /* 0x0000620000047625 */ /* 0x0c0fe200078e00f9 */
[----:B------:R-:W-:Y:S01]  /*0ca0*/  IADD3 R9, R0, 0x200, RZ ;  /* 0x0000020000097810 */ /* 0x000fe20007ffe0ff */
[----:B------:R-:W2:Y:S01]  /*0cb0*/  LDG.E R246, [R246.64] ;  /* 0x00000004f6f67981 */ /* 0x000ea2000c1e1900 */
[----:B------:R-:W-:Y:S01]  /*0cc0*/  SHF.R.S32.HI R185, RZ, 0x1f, R184 ;  /* 0x0000001fffb97819 */ /* 0x000fe200000114b8 */
[----:B------:R-:W-:Y:S01]  /*0cd0*/  IMAD.WIDE.U32 R180, R242, R249, c[0x0][0x188] ;  /* 0x00006200f2b47625 */ /* 0x000fe200078e00f9 */
[----:B------:R-:W-:Y:S01]  /*0ce0*/  IADD3 R8, R0, 0x300, RZ ;  /* 0x0000030000087810 */ /* 0x000fe20007ffe0ff */
[----:B------:R-:W-:Y:S01]  /*0cf0*/  STL [R1+0xb4], R50 ;  /* 0x0000b43201007387 */ /* 0x000fe20000100800 */
[----:B------:R-:W-:-:S03]  /*0d00*/  LEA.HI R184, R185, R184, RZ, 0x2 ;  /* 0x000000b8b9b87211 */ /* 0x000fc600078f10ff */
[----:B------:R1:W3:Y:S01]  /*0d10*/  LDG.E.128 R216, [R180.64] ;  /* 0x00000004b4d87981 */ /* 0x0002e2000c1e1d00 */
[----:B------:R-:W-:Y:S01]  /*0d20*/  LEA.HI.SX32 R245, R184, R236, 0x1e ;  /* 0x000000ecb8f57211 */ /* 0x000fe200078ff2ff */
[-C--:B------:R-:W-:Y:S02]  /*0d30*/  IMAD.WIDE.U32 R182, R9, R249.reuse, c[0x0][0x188] ;  /* 0x0000620009b67625 */ /* 0x080fe400078e00f9 */
[----:B------:R-:W4:Y:S02]  /*0d40*/  LDG.E.128 R4, [R4.64] ;  /* 0x0000000404047981 */ /* 0x000f24000c1e1d00 */
[-C--:B------:R-:W-:Y:S02]  /*0d50*/  IMAD.WIDE.U32 R200, R240, R249.reuse, c[0x0][0x188] ;  /* 0x00006200f0c87625 */ /* 0x080fe400078e00f9 */
[----:B------:R-:W-:Y:S02]  /*0d60*/  STL [R1+0xb0], R49 ;  /* 0x0000b03101007387 */ /* 0x000fe40000100800 */
[----:B-1----:R-:W-:-:S02]  /*0d70*/  IMAD.WIDE.U32 R180, R243, R249, c[0x0][0x188] ;  /* 0x00006200f3b47625 */ /* 0x002fc400078e00f9 */
[----:B------:R-:W-:Y:S04]  /*0d80*/  STL [R1+0xac], R48 ;  /* 0x0000ac3001007387 */ /* 0x000fe80000100800 */
[----:B------:R1:W3:Y:S04]  /*0d90*/  LDG.E.128 R224, [R180.64] ;  /* 0x00000004b4e07981 */ /* 0x0002e8000c1e1d00 */
[----:B------:R-:W-:Y:S04]  /*0da0*/  STL [R1+0xa8], R47 ;  /* 0x0000a82f01007387 */ /* 0x000fe80000100800 */
[----:B------:R0:W3:Y:S01]  /*0db0*/  LDG.E.128 R212, [R182.64] ;  /* 0x00000004b6d47981 */ /* 0x0000e2000c1e1d00 */
[----:B-1----:R-:W-:-:S03]  /*0dc0*/  IMAD.WIDE.U32 R180, R245, R249, c[0x0][0x208] ;  /* 0x00008200f5b47625 */ /* 0x002fc600078e00f9 */
[----:B------:R-:W-:Y:S04]  /*0dd0*/  STL [R1+0xa4], R46 ;  /* 0x0000a42e01007387 */ /* 0x000fe80000100800 */
[----:B------:R3:W-:Y:S01]  /*0de0*/  STL [R1+0xa0], R45 ;  /* 0x0000a02d01007387 */ /* 0x0007e20000100800 */
[----:B0-----:R-:W-:-:S03]  /*0df0*/  IMAD.WIDE.U32 R182, R8, R249, c[0x0][0x188] ;  /* 0x0000620008b67625 */ /* 0x001fc600078e00f9 */
[----:B------:R-:W3:Y:S04]  /*0e00*/  LDG.E.128 R200, [R200.64] ;  /* 0x00000004c8c87981 */ /* 0x000ee8000c1e1d00 */
[----:B------:R0:W-:Y:S04]  /*0e10*/  STL [R1+0x9c], R44 ;  /* 0x00009c2c01007387 */ /* 0x0001e80000100800 */
[----:B------:R1:W3:Y:S04]  /*0e20*/  LDG.E.128 R228, [R180.64] ;  /* 0x00000004b4e47981 */ /* 0x0002e8000c1e1d00 */
[----:B------:R-:W3:Y:S04]  /*0e30*/  LDL R252, [R1+0x88] ;  /* 0x0000880001fc7983 */ /* 0x000ee80000100800 */
[----:B------:R-:W3:Y:S04]  /*0e40*/  LDL R251, [R1+0x8c] ;  /* 0x00008c0001fb7983 */ /* 0x000ee80000100800 */
[----:B------:R-:W3:Y:S04]  /*0e50*/  LDG.E.128 R220, [R182.64] ;  /* 0x00000004b6dc7981 */ /* 0x000ee8000c1e1d00 */
[----:B------:R-:W3:Y:S01]  /*0e60*/  LDL R250, [R1+0x90] ;  /* 0x0000900001fa7983 */ /* 0x000ee20000100800 */
[----:B------:R-:W-:Y:S01]  /*0e70*/  ISETP.NE.U32.AND P0, PT, RZ, c[0x0][0x218], PT ;  /* 0x00008600ff007a0c */ /* 0x000fe20003f05070 */
[----:B------:R-:W0:Y:S03]  /*0e80*/  LDC.U8 R248, c[0x0][0x1f0] ;  /* 0x00007c00fff87b82 */ /* 0x000e260000000000 */
[----:B------:R-:W-:-:S02]  /*0e90*/  ISETP.NE.AND.EX P0, PT, RZ, c[0x0][0x21c], PT, P0 ;  /* 0x00008700ff007a0c */ /* 0x000fc40003f05300 */
[----:B-1----:R-:W-:Y:S01]  /*0ea0*/  IADD3 R180, R245, 0x80, RZ ;  /* 0x00000080f5b47810 */ /* 0x002fe20007ffe0ff */
[----:B------:R-:W-:-:S10]  /*0eb0*/  IMAD.WIDE.U32 R204, R241, R249, c[0x0][0x188] ;  /* 0x00006200f1cc7625 */ /* 0x000fd400078e00f9 */
[----:B------:R1:W5:Y:S01]  /*0ec0*/  @P0 LDG.E.128 R28, [R10.64] ;  /* 0x000000040a1c0981 */ /* 0x000362000c1e1d00 */
[----:B------:R-:W-:-:S03]  /*0ed0*/  IMAD.WIDE.U32 R180, R180, R249, c[0x0][0x208] ;  /* 0x00008200b4b47625 */ /* 0x000fc600078e00f9 */
[----:B------:R0:W5:Y:S01]  /*0ee0*/  @P0 LDG.E.128 R40, [R188.64] ;  /* 0x00000004bc280981 */ /* 0x000162000c1e1d00 */
[----:B------:R-:W-:-:S03]  /*0ef0*/  IMAD.WIDE.U32 R208, R244, R249, c[0x0][0x188] ;  /* 0x00006200f4d07625 */ /* 0x000fc600078e00f9 */
[----:B------:R0:W3:Y:S01]  /*0f00*/  LDG.E.128 R232, [R180.64] ;  /* 0x00000004b4e87981 */ /* 0x0000e2000c1e1d00 */
[----:B-1----:R-:W-:-:S03]  /*0f10*/  @P0 IMAD.WIDE.U32 R10, R9, R249, c[0x0][0x218] ;  /* 0x00008600090a0625 */ /* 0x002fc600078e00f9 */
[----:B------:R1:W5:Y:S01]  /*0f20*/  @P0 LDG.E.128 R36, [R194.64] ;  /* 0x00000004c2240981 */ /* 0x000362000c1e1d00 */
[----:B------:R-:W-:-:S03]  /*0f30*/  @P0 IMAD.WIDE.U32 R8, R8, R249, c[0x0][0x218] ;  /* 0x0000860008080625 */ /* 0x000fc600078e00f9 */
[----:B------:R1:W5:Y:S04]  /*0f40*/  @P0 LDG.E.128 R24, [R10.64] ;  /* 0x000000040a180981 */ /* 0x000368000c1e1d00 */
[----:B------:R1:W5:Y:S01]  /*0f50*/  @P0 LDG.E.128 R16, [R8.64] ;  /* 0x0000000408100981 */ /* 0x000362000c1e1d00 */
[----:B0-----:R-:W-:-:S03]  /*0f60*/  IADD3 R180, R245, 0x100, RZ ;  /* 0x00000100f5b47810 */ /* 0x001fc60007ffe0ff */
[----:B------:R0:W5:Y:S01]  /*0f70*/  @P0 LDG.E.128 R32, [R192.64] ;  /* 0x00000004c0200981 */ /* 0x000162000c1e1d00 */
[----:B-1----:R-:W-:-:S03]  /*0f80*/  @P0 IMAD.WIDE.U32 R10, R242, R249, c[0x0][0x218] ;  /* 0x00008600f20a0625 */ /* 0x002fc600078e00f9 */
[----:B------:R-:W3:Y:S01]  /*0f90*/  LDG.E.128 R204, [R204.64] ;  /* 0x00000004cccc7981 */ /* 0x000ee2000c1e1d00 */
[----:B------:R-:W-:-:S03]  /*0fa0*/  @P0 IMAD.WIDE.U32 R8, R243, R249, c[0x0][0x218] ;  /* 0x00008600f3080625 */ /* 0x000fc600078e00f9 */
[----:B------:R1:W5:Y:S04]  /*0fb0*/  @P0 LDG.E.128 R20, [R10.64] ;  /* 0x000000040a140981 */ /* 0x000368000c1e1d00 */
[----:B------:R2:W5:Y:S01]  /*0fc0*/  @P0 LDG.E.128 R12, [R8.64] ;  /* 0x00000004080c0981 */ /* 0x000562000c1e1d00 */
[----:B------:R-:W-:-:S03]  /*0fd0*/  ISETP.NE.AND P0, PT, R248, RZ, PT ;  /* 0x000000fff800720c */ /* 0x000fc60003f05270 */
[----:B------:R-:W3:Y:S01]  /*0fe0*/  LDG.E.128 R208, [R208.64] ;  /* 0x00000004d0d07981 */ /* 0x000ee2000c1e1d00 */
[----:B------:R-:W-:-:S03]  /*0ff0*/  IMAD.WIDE.U32 R180, R180, R249, c[0x0][0x208] ;  /* 0x00008200b4b47625 */ /* 0x000fc600078e00f9 */
[----:B------:R-:W3:Y:S04]  /*1000*/  LDL R243, [R1+0x94] ;  /* 0x0000940001f37983 */ /* 0x000ee80000100800 */
[----:B------:R0:W3:Y:S04]  /*1010*/  LDG.E.128 R236, [R180.64] ;  /* 0x00000004b4ec7981 */ /* 0x0000e8000c1e1d00 */
[----:B------:R-:W3:Y:S01]  /*1020*/  LDL R248, [R1+0x7c] ;  /* 0x00007c0001f87983 */ /* 0x000ee20000100800 */
[----:B0-----:R-:W-:-:S05]  /*1030*/  IADD3 R180, R245, 0x180, RZ ;  /* 0x00000180f5b47810 */ /* 0x001fca0007ffe0ff */
[----:B------:R-:W-:-:S05]  /*1040*/  IMAD.WIDE.U32 R180, R180, R249, c[0x0][0x208] ;  /* 0x00008200b4b47625 */ /* 0x000fca00078e00f9 */
[----:B------:R0:W3:Y:S01]  /*1050*/  LDG.E.128 R196, [R180.64] ;  /* 0x00000004b4c47981 */ /* 0x0000e2000c1e1d00 */
[----:B--2---:R-:W-:-:S05]  /*1060*/  FSEL R8, R246, RZ, !P0 ;  /* 0x000000fff6087208 */ /* 0x004fca0004000000 */
[----:B----4-:R-:W-:-:S04]  /*1070*/  FADD.FTZ R6, -R8, R6 ;  /* 0x0000000608067221 */ /* 0x010fc80000010100 */
[----:B-----5:R-:W-:Y:S02]  /*1080*/  FMUL.FTZ R246, R2, R6 ;  /* 0x0000000602f67220 */ /* 0x020fe40000410000 */
[----:B------:R-:W2:Y:S01]  /*1090*/  LDL R6, [R1+0x70] ;  /* 0x0000700001067983 */ /* 0x000ea20000100800 */
[C---:B---3--:R-:W-:Y:S02]  /*10a0*/  FADD.FTZ R45, -R8.reuse, R226 ;  /* 0x000000e2082d7221 */ /* 0x048fe40000010100 */
[----:B-1----:R-:W-:Y:S02]  /*10b0*/  FADD.FTZ R10, -R8, R202 ;  /* 0x000000ca080a7221 */ /* 0x002fe40000010100 */
[----:B------:R-:W-:Y:S02]  /*10c0*/  FFMA.FTZ R158, R230, R246, R158 ;  /* 0x000000f6e69e7223 */ /* 0x000fe4000001009e */
[----:B------:R-:W-:Y:S02]  /*10d0*/  FADD.FTZ R126, R126, R230 ;  /* 0x000000e67e7e7221 */ /* 0x000fe40000010000 */
[----:B------:R-:W-:-:S02]  /*10e0*/  FMUL.FTZ R226, R252, R228 ;  /* 0x000000e4fce27220 */ /* 0x000fc40000410000 */
[----:B------:R-:W-:Y:S02]  /*10f0*/  FMUL.FTZ R252, R251, R229 ;  /* 0x000000e5fbfc7220 */ /* 0x000fe40000410000 */
[----:B------:R-:W-:Y:S02]  /*1100*/  FADD.FTZ R51, -R8, R220 ;  /* 0x000000dc08337221 */ /* 0x000fe40000010100 */
[----:B------:R-:W3:Y:S01]  /*1110*/  LDL R220, [R1+0x84] ;  /* 0x0000840001dc7983 */ /* 0x000ee20000100800 */
[----:B------:R-:W-:Y:S02]  /*1120*/  FMUL.FTZ R251, R250, R230 ;  /* 0x000000e6fafb7220 */ /* 0x000fe40000410000 */
[----:B------:R-:W-:Y:S02]  /*1130*/  FMUL.FTZ R230, R2, R10 ;  /* 0x0000000a02e67220 */ /* 0x000fe40000410000 */
[----:B------:R-:W4:Y:S01]  /*1140*/  LDL R10, [R1+0x5c] ;  /* 0x00005c00010a7983 */ /* 0x000f220000100800 */
[----:B------:R-:W-:-:S03]  /*1150*/  FADD.FTZ R50, -R8, R221 ;  /* 0x000000dd08327221 */ /* 0x000fc60000010100 */
[----:B------:R-:W4:Y:S01]  /*1160*/  LDL R221, [R1+0x80] ;  /* 0x0000800001dd7983 */ /* 0x000f220000100800 */
[C---:B------:R-:W-:Y:S02]  /*1170*/  FADD.FTZ R5, -R8.reuse, R5 ;  /* 0x0000000508057221 */ /* 0x040fe40000010100 */
[C---:B------:R-:W-:Y:S02]  /*1180*/  FADD.FTZ R11, -R8.reuse, R201 ;  /* 0x000000c9080b7221 */ /* 0x040fe40000010100 */
[----:B------:R-:W-:Y:S02]  /*1190*/  FADD.FTZ R9, -R8, R4 ;  /* 0x0000000408097221 */ /* 0x000fe40000010100 */
[C---:B------:R-:W-:Y:S02]  /*11a0*/  FMUL.FTZ R247, R2.reuse, R5 ;  /* 0x0000000502f77220 */ /* 0x040fe40000410000 */
[----:B------:R-:W4:Y:S01]  /*11b0*/  LDL R5, [R1+0x74] ;  /* 0x0000740001057983 */ /* 0x000f220000100800 */
[----:B------:R-:W-:-:S03]  /*11c0*/  FMUL.FTZ R242, R2, R9 ;  /* 0x0000000902f27220 */ /* 0x000fc60000410000 */
[----:B------:R-:W4:Y:S01]  /*11d0*/  LDL R9, [R1+0x60] ;  /* 0x0000600001097983 */ /* 0x000f220000100800 */
[----:B0-----:R-:W-:Y:S01]  /*11e0*/  IADD3 R180, R245, 0x200, RZ ;  /* 0x00000200f5b47810 */ /* 0x001fe20007ffe0ff */
[C---:B------:R-:W-:Y:S02]  /*11f0*/  FADD.FTZ R4, -R8.reuse, R203 ;  /* 0x000000cb08047221 */ /* 0x040fe40000010100 */
[----:B------:R-:W-:Y:S02]  /*1200*/  FADD.FTZ R7, -R8, R7 ;  /* 0x0000000708077221 */ /* 0x000fe40000010100 */
[----:B------:R-:W-:Y:S02]  /*1210*/  FFMA.FTZ R157, R229, R247, R157 ;  /* 0x000000f7e59d7223 */ /* 0x000fe4000001009d */
[----:B------:R-:W-:Y:S01]  /*1220*/  FADD.FTZ R125, R125, R229 ;  /* 0x000000e57d7d7221 */ /* 0x000fe20000010000 */
[----:B------:R-:W-:Y:S01]  /*1230*/  IADD3 R184, R245, 0x280, RZ ;  /* 0x00000280f5b87810 */ /* 0x000fe20007ffe0ff */
[----:B------:R-:W-:-:S02]  /*1240*/  FFMA.FTZ R156, R228, R242, R156 ;  /* 0x000000f2e49c7223 */ /* 0x000fc4000001009c */
[C---:B------:R-:W-:Y:S02]  /*1250*/  FADD.FTZ R201, -R8.reuse, R207 ;  /* 0x000000cf08c97221 */ /* 0x040fe40000010100 */
[C---:B------:R-:W-:Y:S02]  /*1260*/  FADD.FTZ R207, -R8.reuse, R209 ;  /* 0x000000d108cf7221 */ /* 0x040fe40000010100 */
[C---:B------:R-:W-:Y:S02]  /*1270*/  FADD.FTZ R209, -R8.reuse, R215 ;  /* 0x000000d708d17221 */ /* 0x040fe40000010100 */
[C---:B------:R-:W-:Y:S02]  /*1280*/  FADD.FTZ R215, -R8.reuse, R217 ;  /* 0x000000d908d77221 */ /* 0x040fe40000010100 */
[----:B------:R-:W4:Y:S01]  /*1290*/  LDL R217, [R1+0x68] ;  /* 0x0000680001d97983 */ /* 0x000f220000100800 */
[C---:B------:R-:W-:Y:S02]  /*12a0*/  FADD.FTZ R202, -R8.reuse, R206 ;  /* 0x000000ce08ca7221 */ /* 0x040fe40000010100 */
[C---:B------:R-:W-:Y:S01]  /*12b0*/  FADD.FTZ R206, -R8.reuse, R210 ;  /* 0x000000d208ce7221 */ /* 0x040fe20000010100 */
[C---:B------:R-:W-:Y:S01]  /*12c0*/  IADD3 R188, R245.reuse, 0x300, RZ ;  /* 0x00000300f5bc7810 */ /* 0x040fe20007ffe0ff */
[----:B------:R-:W-:Y:S01]  /*12d0*/  FADD.FTZ R210, -R8, R214 ;  /* 0x000000d608d27221 */ /* 0x000fe20000010100 */
[----:B------:R-:W-:Y:S01]  /*12e0*/  IADD3 R192, R245, 0x380, RZ ;  /* 0x00000380f5c07810 */ /* 0x000fe20007ffe0ff */
[----:B------:R-:W-:-:S02]  /*12f0*/  FADD.FTZ R124, R124, R228 ;  /* 0x000000e47c7c7221 */ /* 0x000fc40000010000 */
[----:B------:R-:W-:Y:S02]  /*1300*/  FMUL.FTZ R229, R2, R4 ;  /* 0x0000000402e57220 */ /* 0x000fe40000410000 */
[----:B------:R-:W-:-:S04]  /*1310*/  IMAD.WIDE.U32 R180, R180, R249, c[0x0][0x208] ;  /* 0x00008200b4b47625 */ /* 0x000fc800078e00f9 */
[----:B------:R-:W-:Y:S02]  /*1320*/  FADD.FTZ R214, -R8, R218 ;  /* 0x000000da08d67221 */ /* 0x000fe40000010100 */
[----:B------:R-:W-:Y:S01]  /*1330*/  FMUL.FTZ R245, R2, R7 ;  /* 0x0000000702f57220 */ /* 0x000fe20000410000 */
[----:B------:R-:W4:Y:S01]  /*1340*/  LDL R218, [R1+0x58] ;  /* 0x0000580001da7983 */ /* 0x000f220000100800 */
[----:B------:R-:W-:Y:S02]  /*1350*/  FADD.FTZ R204, -R8, R204 ;  /* 0x000000cc08cc7221 */ /* 0x000fe40000010100 */
[----:B------:R-:W-:Y:S01]  /*1360*/  FFMA.FTZ R163, R235, R229, R163 ;  /* 0x000000e5eba37223 */ /* 0x000fe200000100a3 */
[----:B------:R-:W4:Y:S01]  /*1370*/  LDL R7, [R1+0x64] ;  /* 0x0000640001077983 */ /* 0x000f220000100800 */
[----:B------:R-:W-:Y:S02]  /*1380*/  FADD.FTZ R123, R123, R235 ;  /* 0x000000eb7b7b7221 */ /* 0x000fe40000010000 */
[----:B------:R-:W-:Y:S01]  /*1390*/  IMAD.WIDE.U32 R184, R184, R249, c[0x0][0x208] ;  /* 0x00008200b8b87625 */ /* 0x000fe200078e00f9 */
[----:B------:R-:W4:Y:S03]  /*13a0*/  LDG.E.128 R180, [R180.64] ;  /* 0x00000004b4b47981 */ /* 0x000f26000c1e1d00 */
[----:B------:R-:W-:-:S02]  /*13b0*/  FADD.FTZ R113, R113, R197 ;  /* 0x000000c571717221 */ /* 0x000fc40000010000 */
[----:B------:R-:W-:Y:S01]  /*13c0*/  FADD.FTZ R47, -R8, R224 ;  /* 0x000000e0082f7221 */ /* 0x000fe20000010100 */
[----:B------:R-:W4:Y:S01]  /*13d0*/  LDG.E.128 R184, [R184.64] ;  /* 0x00000004b8b87981 */ /* 0x000f22000c1e1d00 */
[----:B------:R-:W-:-:S03]  /*13e0*/  FMUL.FTZ R224, R2, R204 ;  /* 0x000000cc02e07220 */ /* 0x000fc60000410000 */
[----:B------:R-:W4:Y:S01]  /*13f0*/  LDL R204, [R1+0x50] ;  /* 0x0000500001cc7983 */ /* 0x000f220000100800 */
[----:B------:R-:W-:Y:S02]  /*1400*/  FADD.FTZ R49, -R8, R222 ;  /* 0x000000de08317221 */ /* 0x000fe40000010100 */
[----:B------:R-:W-:Y:S02]  /*1410*/  FFMA.FTZ R162, R234, R230, R162 ;  /* 0x000000e6eaa27223 */ /* 0x000fe400000100a2 */
[----:B------:R-:W-:Y:S02]  /*1420*/  FADD.FTZ R122, R122, R234 ;  /* 0x000000ea7a7a7221 */ /* 0x000fe40000010000 */
[----:B------:R-:W-:Y:S02]  /*1430*/  FMUL.FTZ R222, R2, R202 ;  /* 0x000000ca02de7220 */ /* 0x000fe40000410000 */
[----:B------:R-:W4:Y:S01]  /*1440*/  LDL R202, [R1+0x3c] ;  /* 0x00003c0001ca7983 */ /* 0x000f220000100800 */
[----:B--2---:R-:W-:-:S02]  /*1450*/  FMUL.FTZ R228, R6, R238 ;  /* 0x000000ee06e47220 */ /* 0x004fc40000410000 */
[----:B------:R-:W-:-:S04]  /*1460*/  FMUL.FTZ R6, R2, R207 ;  /* 0x000000cf02067220 */ /* 0x000fc80000410000 */
[----:B------:R-:W-:Y:S02]  /*1470*/  FFMA.FTZ R169, R197, R6, R169 ;  /* 0x00000006c5a97223 */ /* 0x000fe400000100a9 */
[----:B---3--:R-:W-:Y:S02]  /*1480*/  FMUL.FTZ R235, R220, R235 ;  /* 0x000000ebdceb7220 */ /* 0x008fe40000410000 */
[----:B----4-:R-:W-:Y:S02]  /*1490*/  FMUL.FTZ R220, R10, R197 ;  /* 0x000000c50adc7220 */ /* 0x010fe40000410000 */
[----:B------:R-:W2:Y:S01]  /*14a0*/  LDL R197, [R1+0x54] ;  /* 0x0000540001c57983 */ /* 0x000ea20000100800 */
[----:B------:R-:W-:Y:S02]  /*14b0*/  FMUL.FTZ R234, R221, R234 ;  /* 0x000000eaddea7220 */ /* 0x000fe40000410000 */
[----:B------:R-:W-:Y:S02]  /*14c0*/  FMUL.FTZ R221, R2, R201 ;  /* 0x000000c902dd7220 */ /* 0x000fe40000410000 */
[----:B------:R-:W3:Y:S01]  /*14d0*/  LDL R201, [R1+0x40] ;  /* 0x0000400001c97983 */ /* 0x000ee20000100800 */
[----:B------:R-:W-:-:S02]  /*14e0*/  FADD.FTZ R44, -R8, R216 ;  /* 0x000000d8082c7221 */ /* 0x000fc40000010100 */
[C---:B------:R-:W-:Y:S01]  /*14f0*/  FADD.FTZ R203, -R8.reuse, R205 ;  /* 0x000000cd08cb7221 */ /* 0x040fe20000010100 */
[----:B------:R-:W4:Y:S01]  /*1500*/  LDL R216, [R1+0x6c] ;  /* 0x00006c0001d87983 */ /* 0x000f220000100800 */
[----:B------:R-:W-:Y:S02]  /*1510*/  FADD.FTZ R205, -R8, R211 ;  /* 0x000000d308cd7221 */ /* 0x000fe40000010100 */
[----:B------:R-:W-:-:S04]  /*1520*/  IMAD.WIDE.U32 R188, R188, R249, c[0x0][0x208] ;  /* 0x00008200bcbc7625 */ /* 0x000fc800078e00f9 */
[----:B------:R-:W-:Y:S02]  /*1530*/  IMAD.WIDE.U32 R192, R192, R249, c[0x0][0x208] ;  /* 0x00008200c0c07625 */ /* 0x000fe400078e00f9 */
[----:B------:R-:W4:Y:S02]  /*1540*/  LDL R249, [R1+0x78] ;  /* 0x0000780001f97983 */ /* 0x000f240000100800 */
[C---:B------:R-:W-:Y:S02]  /*1550*/  FADD.FTZ R211, -R8.reuse, R213 ;  /* 0x000000d508d37221 */ /* 0x040fe40000010100 */
[C---:B------:R-:W-:Y:S01]  /*1560*/  FADD.FTZ R213, -R8.reuse, R219 ;  /* 0x000000db08d57221 */ /* 0x040fe20000010100 */
[----:B------:R-:W-:Y:S01]  /*1570*/  MOV R219, R44 ;  /* 0x0000002c00db7202 */ /* 0x000fe20000000f00 */
[C---:B------:R-:W-:Y:S01]  /*1580*/  FADD.FTZ R200, -R8.reuse, R200 ;  /* 0x000000c808c87221 */ /* 0x040fe20000010100 */
[----:B------:R-:W4:Y:S01]  /*1590*/  LDG.E.128 R188, [R188.64] ;  /* 0x00000004bcbc7981 */ /* 0x000f22000c1e1d00 */
[----:B------:R-:W-:-:S02]  /*15a0*/  FADD.FTZ R208, -R8, R208 ;  /* 0x000000d008d07221 */ /* 0x000fc40000010100 */
[C---:B------:R-:W-:Y:S01]  /*15b0*/  FADD.FTZ R212, -R8.reuse, R212 ;  /* 0x000000d408d47221 */ /* 0x040fe20000010100 */
[----:B------:R-:W4:Y:S01]  /*15c0*/  LDG.E.128 R192, [R192.64] ;  /* 0x00000004c0c07981 */ /* 0x000f22000c1e1d00 */
[C---:B------:R-:W-:Y:S02]  /*15d0*/  FADD.FTZ R48, -R8.reuse, R223 ;  /* 0x000000df08307221 */ /* 0x040fe40000010100 */
[C---:B------:R-:W-:Y:S02]  /*15e0*/  FADD.FTZ R46, -R8.reuse, R225 ;  /* 0x000000e1082e7221 */ /* 0x040fe40000010100 */
[----:B------:R-:W-:Y:S01]  /*15f0*/  FADD.FTZ R44, -R8, R227 ;  /* 0x000000e3082c7221 */ /* 0x000fe20000010100 */
[----:B------:R-:W-:Y:S01]  /*1600*/  MOV R8, R219 ;  /* 0x000000db00087202 */ /* 0x000fe20000000f00 */
[----:B------:R-:W-:Y:S02]  /*1610*/  FFMA.FTZ R159, R231, R245, R159 ;  /* 0x000000f5e79f7223 */ /* 0x000fe4000001009f */
[----:B------:R-:W-:-:S02]  /*1620*/  FADD.FTZ R127, R127, R231 ;  /* 0x000000e77f7f7221 */ /* 0x000fc40000010000 */
[----:B------:R-:W-:Y:S02]  /*1630*/  FMUL.FTZ R250, R243, R231 ;  /* 0x000000e7f3fa7220 */ /* 0x000fe40000410000 */
[C---:B------:R-:W-:Y:S02]  /*1640*/  FMUL.FTZ R231, R2.reuse, R11 ;  /* 0x0000000b02e77220 */ /* 0x040fe40000410000 */
[----:B------:R-:W-:Y:S01]  /*1650*/  FMUL.FTZ R243, R2, R200 ;  /* 0x000000c802f37220 */ /* 0x000fe20000410000 */
[----:B------:R-:W-:Y:S01]  /*1660*/  MOV R200, R8 ;  /* 0x0000000800c87202 */ /* 0x000fe20000000f00 */
[----:B------:R-:W-:Y:S02]  /*1670*/  FMUL.FTZ R227, R5, R239 ;  /* 0x000000ef05e37220 */ /* 0x000fe40000410000 */
[----:B------:R-:W-:Y:S02]  /*1680*/  FFMA.FTZ R161, R233, R231, R161 ;  /* 0x000000e7e9a17223 */ /* 0x000fe400000100a1 */
[----:B------:R-:W-:-:S02]  /*1690*/  FADD.FTZ R121, R121, R233 ;  /* 0x000000e979797221 */ /* 0x000fc40000010000 */
[----:B------:R-:W-:Y:S02]  /*16a0*/  FMUL.FTZ R248, R248, R233 ;  /* 0x000000e9f8f87220 */ /* 0x000fe40000410000 */
[C---:B------:R-:W-:Y:S02]  /*16b0*/  FMUL.FTZ R5, R2.reuse, R206 ;  /* 0x000000ce02057220 */ /* 0x040fe40000410000 */
[----:B------:R-:W-:Y:S01]  /*16c0*/  FMUL.FTZ R223, R2, R203 ;  /* 0x000000cb02df7220 */ /* 0x000fe20000410000 */
[----:B------:R-:W4:Y:S01]  /*16d0*/  LDL R206, [R1+0x20] ;  /* 0x0000200001ce7983 */ /* 0x000f220000100800 */
[----:B------:R-:W-:-:S03]  /*16e0*/  FMUL.FTZ R233, R217, R236 ;  /* 0x000000ecd9e97220 */ /* 0x000fc60000410000 */
[----:B------:R-:W4:Y:S01]  /*16f0*/  LDL R217, [R1+0x48] ;  /* 0x0000480001d97983 */ /* 0x000f220000100800 */
[----:B------:R-:W-:Y:S02]  /*1700*/  FFMA.FTZ R170, R198, R5, R170 ;  /* 0x00000005c6aa7223 */ /* 0x000fe400000100aa */
[----:B------:R-:W-:Y:S01]  /*1710*/  FADD.FTZ R114, R114, R198 ;  /* 0x000000c672727221 */ /* 0x000fe20000010000 */
[----:B------:R-:W4:Y:S01]  /*1720*/  LDL R203, [R1+0x38] ;  /* 0x0000380001cb7983 */ /* 0x000f220000100800 */
[----:B------:R-:W-:Y:S02]  /*1730*/  FMUL.FTZ R219, R9, R198 ;  /* 0x000000c609db7220 */ /* 0x000fe40000410000 */
[C---:B------:R-:W-:Y:S02]  /*1740*/  FMUL.FTZ R198, R2.reuse, R200 ;  /* 0x000000c802c67220 */ /* 0x040fe40000410000 */
[----:B------:R-:W4:Y:S01]  /*1750*/  LDL R200, [R1+0x44] ;  /* 0x0000440001c87983 */ /* 0x000f220000100800 */
[----:B------:R-:W-:-:S02]  /*1760*/  FMUL.FTZ R4, R2, R205 ;  /* 0x000000cd02047220 */ /* 0x000fc40000410000 */
[----:B------:R-:W-:Y:S01]  /*1770*/  FMUL.FTZ R8, R2, R210 ;  /* 0x000000d202087220 */ /* 0x000fe20000410000 */
[----:B------:R-:W4:Y:S01]  /*1780*/  LDL R205, [R1+0x1c] ;  /* 0x00001c0001cd7983 */ /* 0x000f220000100800 */
[----:B------:R-:W-:Y:S02]  /*1790*/  FMUL.FTZ R225, R218, R196 ;  /* 0x000000c4dae17220 */ /* 0x000fe40000410000 */
[----:B------:R-:W-:Y:S02]  /*17a0*/  FMUL.FTZ R218, R7, R199 ;  /* 0x000000c707da7220 */ /* 0x000fe40000410000 */
[----:B------:R-:W-:Y:S02]  /*17b0*/  FMUL.FTZ R7, R2, R209 ;  /* 0x000000d102077220 */ /* 0x000fe40000410000 */
[----:B------:R-:W-:Y:S02]  /*17c0*/  FFMA.FTZ R171, R199, R4, R171 ;  /* 0x00000004c7ab7223 */ /* 0x000fe400000100ab */
[----:B------:R-:W-:-:S02]  /*17d0*/  FADD.FTZ R115, R115, R199 ;  /* 0x000000c773737221 */ /* 0x000fc40000010000 */
[----:B------:R-:W-:Y:S02]  /*17e0*/  FFMA.FTZ R174, R182, R8, R174 ;  /* 0x00000008b6ae7223 */ /* 0x000fe400000100ae */
[----:B------:R-:W-:Y:S02]  /*17f0*/  FADD.FTZ R110, R110, R182 ;  /* 0x000000b66e6e7221 */ /* 0x000fe40000010000 */
[----:B------:R-:W-:Y:S02]  /*1800*/  FFMA.FTZ R175, R183, R7, R175 ;  /* 0x00000007b7af7223 */ /* 0x000fe400000100af */
[----:B------:R-:W-:Y:S02]  /*1810*/  FADD.FTZ R111, R111, R183 ;  /* 0x000000b76f6f7221 */ /* 0x000fe40000010000 */
[----:B------:R-:W-:Y:S02]  /*1820*/  FMUL.FTZ R182, R204, R182 ;  /* 0x000000b6ccb67220 */ /* 0x000fe40000410000 */
[----:B------:R-:W4:Y:S01]  /*1830*/  LDL R204, [R1+0x18] ;  /* 0x0000180001cc7983 */ /* 0x000f220000100800 */
[----:B------:R-:W-:-:S02]  /*1840*/  FADD.FTZ R101, R101, R185 ;  /* 0x000000b965657221 */ /* 0x000fc40000010000 */
[----:B------:R-:W-:Y:S02]  /*1850*/  FFMA.FTZ R164, R236, R224, R164 ;  /* 0x000000e0eca47223 */ /* 0x000fe400000100a4 */
[----:B------:R-:W-:Y:S02]  /*1860*/  FADD.FTZ R116, R116, R236 ;  /* 0x000000ec74747221 */ /* 0x000fe40000010000 */
[----:B------:R-:W-:Y:S01]  /*1870*/  FADD.FTZ R102, R102, R186 ;  /* 0x000000ba66667221 */ /* 0x000fe20000010000 */
[----:B------:R-:W4:Y:S01]  /*1880*/  LDL R236, [R1+0x4c] ;  /* 0x00004c0001ec7983 */ /* 0x000f220000100800 */
[----:B--2---:R-:W-:Y:S02]  /*1890*/  FMUL.FTZ R199, R197, R183 ;  /* 0x000000b7c5c77220 */ /* 0x004fe40000410000 */
[C---:B------:R-:W-:Y:S02]  /*18a0*/  FMUL.FTZ R197, R2.reuse, R215 ;  /* 0x000000d702c57220 */ /* 0x040fe40000410000 */
[----:B------:R-:W-:-:S02]  /*18b0*/  FMUL.FTZ R183, R2, R214 ;  /* 0x000000d602b77220 */ /* 0x000fc40000410000 */
[----:B------:R-:W-:Y:S02]  /*18c0*/  FFMA.FTZ R105, R185, R197, R105 ;  /* 0x000000c5b9697223 */ /* 0x000fe40000010069 */
[----:B------:R-:W-:Y:S02]  /*18d0*/  FMUL.FTZ R185, R202, R185 ;  /* 0x000000b9cab97220 */ /* 0x000fe40000410000 */
[----:B------:R-:W-:Y:S02]  /*18e0*/  FFMA.FTZ R106, R186, R183, R106 ;  /* 0x000000b7ba6a7223 */ /* 0x000fe4000001006a */
[----:B---3--:R-:W-:Y:S02]  /*18f0*/  FMUL.FTZ R186, R201, R186 ;  /* 0x000000bac9ba7220 */ /* 0x008fe40000410000 */
[C---:B------:R-:W-:Y:S02]  /*1900*/  FMUL.FTZ R202, R2.reuse, R51 ;  /* 0x0000003302ca7220 */ /* 0x040fe40000410000 */
[----:B------:R0:W5:Y:S01]  /*1910*/  LDL.LU R51, [R1+0xb8] ;  /* 0x0000b80001337983 */ /* 0x0001620000300800 */
[----:B------:R-:W-:-:S03]  /*1920*/  FMUL.FTZ R201, R2, R50 ;  /* 0x0000003202c97220 */ /* 0x000fc60000410000 */
[----:B------:R0:W5:Y:S04]  /*1930*/  LDL.LU R50, [R1+0xb4] ;  /* 0x0000b40001327983 */ /* 0x0001680000300800 */
[----:B------:R-:W2:Y:S01]  /*1940*/  LDL R207, [R1+0x24] ;  /* 0x0000240001cf7983 */ /* 0x000ea20000100800 */
[----:B------:R-:W-:Y:S02]  /*1950*/  FFMA.FTZ R160, R232, R243, R160 ;  /* 0x000000f3e8a07223 */ /* 0x000fe400000100a0 */
[----:B------:R-:W-:Y:S02]  /*1960*/  FADD.FTZ R120, R120, R232 ;  /* 0x000000e878787221 */ /* 0x000fe40000010000 */
[----:B----4-:R-:W-:Y:S02]  /*1970*/  FMUL.FTZ R249, R249, R232 ;  /* 0x000000e8f9f97220 */ /* 0x010fe40000410000 */
[----:B------:R-:W-:-:S02]  /*1980*/  FMUL.FTZ R232, R216, R237 ;  /* 0x000000edd8e87220 */ /* 0x000fc40000410000 */
        /* <DEDUP_REMOVED lines=9> */
[----:B------:R-:W-:Y:S02]  /*1a20*/  FMUL.FTZ R217, R217, R180 ;  /* 0x000000b4d9d97220 */ /* 0x000fe40000410000 */
[----:B------:R-:W-:Y:S02]  /*1a30*/  FMUL.FTZ R180, R2, R213 ;  /* 0x000000d502b47220 */ /* 0x000fe40000410000 */
[----:B------:R-:W-:-:S02]  /*1a40*/  FMUL.FTZ R184, R203, R184 ;  /* 0x000000b8cbb87220 */ /* 0x000fc40000410000 */
[----:B------:R-:W-:Y:S02]  /*1a50*/  FFMA.FTZ R107, R187, R180, R107 ;  /* 0x000000b4bb6b7223 */ /* 0x000fe4000001006b */
[----:B------:R-:W-:Y:S02]  /*1a60*/  FMUL.FTZ R203, R200, R187 ;  /* 0x000000bbc8cb7220 */ /* 0x000fe40000410000 */
[C---:B------:R-:W-:Y:S02]  /*1a70*/  FMUL.FTZ R200, R2.reuse, R49 ;  /* 0x0000003102c87220 */ /* 0x040fe40000410000 */
[----:B------:R0:W5:Y:S01]  /*1a80*/  LDL.LU R49, [R1+0xb0] ;  /* 0x0000b00001317983 */ /* 0x0001620000300800 */
[----:B------:R-:W-:-:S03]  /*1a90*/  FMUL.FTZ R187, R2, R48 ;  /* 0x0000003002bb7220 */ /* 0x000fc60000410000 */
[----:B------:R0:W5:Y:S04]  /*1aa0*/  LDL.LU R48, [R1+0xac] ;  /* 0x0000ac0001307983 */ /* 0x0001680000300800 */
[----:B------:R-:W3:Y:S04]  /*1ab0*/  LDL R212, [R1] ;  /* 0x0000000001d47983 */ /* 0x000ee80000100800 */
[----:B------:R-:W4:Y:S01]  /*1ac0*/  LDL R213, [R1+0x4] ;  /* 0x0000040001d57983 */ /* 0x000f220000100800 */
[----:B------:R-:W-:-:S03]  /*1ad0*/  FFMA.FTZ R96, R188, R202, R96 ;  /* 0x000000cabc607223 */ /* 0x000fc60000010060 */
[----:B------:R-:W3:Y:S01]  /*1ae0*/  LDL R214, [R1+0x8] ;  /* 0x0000080001d67983 */ /* 0x000ee20000100800 */
[----:B------:R-:W-:Y:S02]  /*1af0*/  FADD.FTZ R92, R92, R188 ;  /* 0x000000bc5c5c7221 */ /* 0x000fe40000010000 */
[----:B------:R-:W-:Y:S02]  /*1b00*/  FMUL.FTZ R204, R204, R188 ;  /* 0x000000bccccc7220 */ /* 0x000fe40000410000 */
[----:B------:R-:W3:Y:S01]  /*1b10*/  LDL R188, [R1+0xc] ;  /* 0x00000c0001bc7983 */ /* 0x000ee20000100800 */
[C---:B------:R-:W-:Y:S02]  /*1b20*/  FMUL.FTZ R210, R2.reuse, R47 ;  /* 0x0000002f02d27220 */ /* 0x040fe40000410000 */
[C---:B------:R-:W-:Y:S01]  /*1b30*/  FMUL.FTZ R9, R2.reuse, R211 ;  /* 0x000000d302097220 */ /* 0x040fe20000410000 */
[----:B------:R0:W5:Y:S01]  /*1b40*/  LDL.LU R47, [R1+0xa8] ;  /* 0x0000a800012f7983 */ /* 0x0001620000300800 */
[----:B------:R-:W-:-:S02]  /*1b50*/  FMUL.FTZ R209, R2, R46 ;  /* 0x0000002e02d17220 */ /* 0x000fc40000410000 */
[----:B------:R-:W-:Y:S01]  /*1b60*/  FMUL.FTZ R208, R2, R45 ;  /* 0x0000002d02d07220 */ /* 0x000fe20000410000 */
[----:B------:R0:W5:Y:S04]  /*1b70*/  LDL.LU R46, [R1+0xa4] ;  /* 0x0000a400012e7983 */ /* 0x0001680000300800 */
[----:B------:R0:W5:Y:S01]  /*1b80*/  LDL.LU R45, [R1+0xa0] ;  /* 0x0000a000012d7983 */ /* 0x0001620000300800 */
[----:B------:R-:W-:Y:S02]  /*1b90*/  FADD.FTZ R10, RZ, R226 ;  /* 0x000000e2ff0a7221 */ /* 0x000fe40000010000 */
[----:B------:R-:W-:Y:S02]  /*1ba0*/  FFMA.FTZ R11, R242, R226, RZ ;  /* 0x000000e2f20b7223 */ /* 0x000fe400000100ff */
        /* <DEDUP_REMOVED lines=8> */
[----:B--2---:R-:W-:Y:S02]  /*1c30*/  FMUL.FTZ R211, R207, R191 ;  /* 0x000000bfcfd37220 */ /* 0x004fe40000410000 */
[----:B------:R-:W-:Y:S02]  /*1c40*/  FMUL.FTZ R207, R2, R44 ;  /* 0x0000002c02cf7220 */ /* 0x000fe40000410000 */
[----:B------:R0:W5:Y:S01]  /*1c50*/  LDL.LU R44, [R1+0x9c] ;  /* 0x00009c00012c7983 */ /* 0x0001620000300800 */
        /* <DEDUP_REMOVED lines=49> */
[----:B---3--:R-:W-:Y:S02]  /*1f70*/  FMUL.FTZ R212, R212, R192 ;  /* 0x000000c0d4d47220 */ /* 0x008fe40000410000 */
[----:B------:R-:W-:-:S02]  /*1f80*/  FADD.FTZ R10, R10, R211 ;  /* 0x000000d30a0a7221 */ /* 0x000fc40000010000 */
[----:B------:R-:W-:Y:S02]  /*1f90*/  FFMA.FTZ R11, R187, R211, R11 ;  /* 0x000000d3bb0b7223 */ /* 0x000fe4000001000b */
[----:B----4-:R-:W-:Y:S02]  /*1fa0*/  FMUL.FTZ R213, R213, R193 ;  /* 0x000000c1d5d57220 */ /* 0x010fe40000410000 */
        /* <DEDUP_REMOVED lines=30> */
.L_x_11108:
[----:B01----:R-:W-:Y:S05]  /*2190*/  BSYNC B0 ;  /* 0x0000000000007941 */ /* 0x003fea0003800000 */
.L_x_11106:
        /* <DEDUP_REMOVED lines=9> */
.L_x_11176:
        /* <DEDUP_REMOVED lines=10> */
[----:B------:R-:W1:Y:S04]  /*22d0*/  SHFL.DOWN PT, R188, R11, 0x4, 0x1f ;  /* 0x08801f000bbc7f89 */ /* 0x000e6800000e0000 */
[----:B0-----:R-:W0:Y:S01]  /*22e0*/  SHFL.DOWN PT, R190, R10, 0x2, 0x1f ;  /* 0x08401f000abe7f89 */ /* 0x001e2200000e0000 */
[----:B-1----:R-:W-:-:S02]  /*22f0*/  FADD.FTZ R11, R11, R188 ;  /* 0x000000bc0b0b7221 */ /* 0x002fc40000010000 */
[----:B0-----:R-:W-:-:S03]  /*2300*/  FADD.FTZ R190, R10, R190 ;  /* 0x000000be0abe7221 */ /* 0x001fc60000010000 */
[----:B------:R-:W0:Y:S04]  /*2310*/  SHFL.DOWN PT, R10, R11, 0x2, 0x1f ;  /* 0x08401f000b0a7f89 */ /* 0x000e2800000e0000 */
[----:B------:R1:W2:Y:S01]  /*2320*/  SHFL.DOWN PT, R191, R190, 0x1, 0x1f ;  /* 0x08201f00bebf7f89 */ /* 0x0002a200000e0000 */
[----:B0-----:R-:W-:-:S05]  /*2330*/  FADD.FTZ R189, R11, R10 ;  /* 0x0000000a0bbd7221 */ /* 0x001fca0000010000 */
[----:B------:R1:W0:Y:S02]  /*2340*/  SHFL.DOWN PT, R11, R189, 0x1, 0x1f ;  /* 0x08201f00bd0b7f89 */ /* 0x00022400000e0000 */
.L_x_11177:
[----:B--2---:R-:W2:Y:S01]  /*2350*/  LDL.LU R194, [R1+0x10] ;  /* 0x0000100001c27983 */ /* 0x004ea20000300800 */
[----:B------:R-:W-:Y:S01]  /*2360*/  @!P0 LOP3.LUT R188, R193, 0x3, RZ, 0xc0, !PT ;  /* 0x00000003c1bc8812 */ /* 0x000fe200078ec0ff */
[----:B------:R-:W-:Y:S01]  /*2370*/  FADD.FTZ R10, R191, R190 ;  /* 0x000000bebf0a7221 */ /* 0x000fe20000010000 */
[----:B------:R-:W-:Y:S01]  /*2380*/  WARPSYNC 0xffffffff ;  /* 0xffffffff00007948 */ /* 0x000fe20003800000 */
[----:B0-----:R-:W-:Y:S01]  /*2390*/  FADD.FTZ R11, R11, R189 ;  /* 0x000000bd0b0b7221 */ /* 0x001fe20000010000 */
[----:B------:R-:W-:-:S05]  /*23a0*/  @!P0 IADD3 R188, R192, R188, RZ ;  /* 0x000000bcc0bc8210 */ /* 0x000fca0007ffe0ff */
[----:B------:R0:W-:Y:S01]  /*23b0*/  @!P0 STS.64 [R188.X8+0x4000], R10 ;  /* 0x0040000abc008388 */ /* 0x0001e20000008a00 */
[----:B------:R-:W3:Y:S03]  /*23c0*/  LDC.U8 R236, c[0x0][0x1f0] ;  /* 0x00007c00ffec7b82 */ /* 0x000ee60000000000 */
[----:B------:R-:W-:Y:S01]  /*23d0*/  BAR.SYNC.DEFER_BLOCKING 0x0 ;  /* 0x0000000000007b1d */ /* 0x000fe20000010000 */
[----:B------:R-:W-:-:S04]  /*23e0*/  @!P6 ISETP.NE.U32.AND P3, PT, RZ, c[0x0][0x218], PT ;  /* 0x00008600ff00ea0c */ /* 0x000fc80003f65070 */
[----:B------:R-:W-:Y:S01]  /*23f0*/  @!P6 ISETP.NE.AND.EX P3, PT, RZ, c[0x0][0x21c], PT, P3 ;  /* 0x00008700ff00ea0c */ /* 0x000fe20003f65330 */
[----:B------:R-:W-:Y:S01]  /*2400*/  BSSY B0, `(.L_x_11111) ;  /* 0x0000027000007945 */ /* 0x000fe20003800000 */
[----:B------:R-:W-:Y:S02]  /*2410*/  ISETP.NE.U32.AND P1, PT, RZ, c[0x0][0x258], PT ;  /* 0x00009600ff007a0c */ /* 0x000fe40003f25070 */
[----:B------:R-:W-:Y:S02]  /*2420*/  @!P6 ISETP.NE.U32.AND P0, PT, RZ, c[0x0][0x218], PT ;  /* 0x00008600ff00ea0c */ /* 0x000fe40003f05070 */
[----:B------:R-:W-:Y:S02]  /*2430*/  @!P6 ISETP.NE.U32.AND P2, PT, RZ, c[0x0][0x218], PT ;  /* 0x00008600ff00ea0c */ /* 0x000fe40003f45070 */
[----:B---3--:R-:W-:Y:S02]  /*2440*/  ISETP.NE.AND P4, PT, R236, RZ, PT ;  /* 0x000000ffec00720c */ /* 0x008fe40003f85270 */
[----:B--2---:R-:W-:-:S13]  /*2450*/  ISETP.GE.AND P5, PT, R194, 0x1, PT ;  /* 0x00000001c200780c */ /* 0x004fda0003fa6270 */
[----:B0-----:R-:W-:Y:S02]  /*2460*/  @P5 IADD3 R11, R194, -0x1, RZ ;  /* 0xffffffffc20b5810 */ /* 0x001fe40007ffe0ff */
[----:B------:R-:W0:Y:S03]  /*2470*/  S2R R194, SR_TID.X ;  /* 0x0000000000c27919 */ /* 0x000e260000002100 */
[----:B------:R-:W-:-:S05]  /*2480*/  @P5 IMAD R11, R11, c[0x0][0x168], RZ ;  /* 0x00005a000b0b5a24 */ /* 0x000fca00078e02ff */
[----:B------:R-:W-:-:S04]  /*2490*/  @P5 SHF.R.S32.HI R10, RZ, 0x1f, R11 ;  /* 0x0000001fff0a5819 */ /* 0x000fc8000001140b */
[----:B------:R-:W-:Y:S01]  /*24a0*/  @P5 LEA.HI R11, R10, R11, RZ, 0x2 ;  /* 0x0000000b0a0b5211 */ /* 0x000fe200078f10ff */
[----:B------:R-:W-:Y:S01]  /*24b0*/  HFMA2.MMA R10, -RZ, RZ, 0, 0 ;  /* 0x00000000ff0a7435 */ /* 0x000fe200000001ff */
[----:B0-----:R-:W-:-:S05]  /*24c0*/  @P5 LOP3.LUT R188, R194, 0x7f, RZ, 0xc0, !PT ;  /* 0x0000007fc2bc5812 */ /* 0x001fca00078ec0ff */
[----:B------:R-:W-:Y:S02]  /*24d0*/  @P5 LEA.HI.SX32 R10, R11, R188, 0x1e ;  /* 0x000000bc0b0a5211 */ /* 0x000fe400078ff2ff */
[----:B------:R-:W-:-:S05]  /*24e0*/  @P5 MOV R11, 0x10 ;  /* 0x00000010000b5802 */ /* 0x000fca0000000f00 */
[----:B-1----:R-:W-:-:S05]  /*24f0*/  @P5 IMAD.WIDE.U32 R188, R10, R11, c[0x0][0x170] ;  /* 0x00005c000abc5625 */ /* 0x002fca00078e000b */
[----:B------:R0:W5:Y:S04]  /*2500*/  @P5 LDG.E.128 R80, [R188.64] ;  /* 0x00000004bc505981 */ /* 0x000168000c1e1d00 */
[----:B0-----:R-:W0:Y:S04]  /*2510*/  LDS.128 R188, [R192.X8+0x4000] ;  /* 0x00400000c0bc7984 */ /* 0x001e280000008c00 */
[----:B------:R-:W1:Y:S01]  /*2520*/  LDS.128 R192, [R192.X8+0x4010] ;  /* 0x00401000c0c07984 */ /* 0x000e620000008c00 */
[----:B0-----:R-:W-:Y:S02]  /*2530*/  FADD.FTZ R11, RZ, R188 ;  /* 0x000000bcff0b7221 */ /* 0x001fe40000010000 */
[----:B------:R-:W-:-:S02]  /*2540*/  FADD.FTZ R189, RZ, R189 ;  /* 0x000000bdffbd7221 */ /* 0x000fc40000010000 */
[----:B------:R-:W-:Y:S02]  /*2550*/  FADD.FTZ R11, R190, R11 ;  /* 0x0000000bbe0b7221 */ /* 0x000fe40000010000 */
[----:B------:R-:W-:Y:S02]  /*2560*/  FADD.FTZ R189, R191, R189 ;  /* 0x000000bdbfbd7221 */ /* 0x000fe40000010000 */
[----:B-1----:R-:W-:Y:S02]  /*2570*/  FADD.FTZ R11, R11, R192 ;  /* 0x000000c00b0b7221 */ /* 0x002fe40000010000 */
[----:B------:R-:W-:Y:S02]  /*2580*/  FADD.FTZ R189, R189, R193 ;  /* 0x000000c1bdbd7221 */ /* 0x000fe40000010000 */
[----:B------:R-:W-:Y:S02]  /*2590*/  FADD.FTZ R11, R194, R11 ;  /* 0x0000000bc20b7221 */ /* 0x000fe40000010000 */
[----:B------:R-:W-:Y:S01]  /*25a0*/  FADD.FTZ R189, R195, R189 ;  /* 0x000000bdc3bd7221 */ /* 0x000fe20000010000 */
[----:B-----5:R-:W-:Y:S01]  /*25b0*/  @!P6 FSEL R195, R40, RZ, P3 ;  /* 0x000000ff28c3e208 */ /* 0x020fe20001800000 */
[----:B------:R-:W-:-:S02]  /*25c0*/  FMUL.FTZ R11, R11, c[0x0][0x1e0] ;  /* 0x000078000b0b7a20 */ /* 0x000fc40000410000 */
        /* <DEDUP_REMOVED lines=10> */
.L_x_11112:
[----:B------:R-:W-:Y:S05]  /*2670*/  BSYNC B0 ;  /* 0x0000000000007941 */ /* 0x000fea0003800000 */
.L_x_11111:
        /* <DEDUP_REMOVED lines=15> */
.L_x_11114:
[----:B------:R-:W-:Y:S05]  /*2770*/  BSYNC B0 ;  /* 0x0000000000007941 */ /* 0x000fea0003800000 */
.L_x_11113:
        /* <DEDUP_REMOVED lines=9> */
.L_x_11116:
[----:B------:R-:W-:Y:S05]  /*2810*/  BSYNC B0 ;  /* 0x0000000000007941 */ /* 0x000fea0003800000 */
.L_x_11115:
        /* <DEDUP_REMOVED lines=10> */
.L_x_11118:
[----:B------:R-:W-:Y:S05]  /*28c0*/  BSYNC B0 ;  /* 0x0000000000007941 */ /* 0x000fea0003800000 */
.L_x_11117:
[----:B------:R-:W-:Y:S01]  /*28d0*/  @P3 IMAD.WIDE.U32 R192, R0, R192, c[0x0][0x258] ;  /* 0x0000960000c03625 */ /* 0x000fe200078e00c0 */
[----:B------:R-:W-:Y:S01]  /*28e0*/  SEL R188, R195, R76, P1 ;  /* 0x0000004cc3bc7207 */ /* 0x000fe20000800000 */
[----:B------:R-:W2:Y:S01]  /*28f0*/  LDL R239, [R1+0x34] ;  /* 0x0000340001ef7983 */ /* 0x000ea20000100800 */
[----:B------:R-:W-:Y:S02]  /*2900*/  SEL R189, R236, R77, P1 ;  /* 0x0000004decbd7207 */ /* 0x000fe40000800000 */
[----:B------:R-:W-:Y:S02]  /*2910*/  SEL R190, R237, R78, P1 ;  /* 0x0000004eedbe7207 */ /* 0x000fe40000800000 */
[----:B------:R-:W-:-:S05]  /*2920*/  SEL R191, R238, R79, P1 ;  /* 0x0000004feebf7207 */ /* 0x000fca0000800000 */
[----:B------:R0:W-:Y:S04]  /*2930*/  @P3 STG.E.128 [R192.64], R188 ;  /* 0x000000bcc0003986 */ /* 0x0001e8000c101d04 */
[----:B0-----:R-:W3:Y:S01]  /*2940*/  LDL R193, [R1+0x28] ;  /* 0x0000280001c17983 */ /* 0x001ee20000100800 */
[----:B------:R-:W-:-:S03]  /*2950*/  @P5 FMUL.FTZ R190, R195, c[0x0][0x1ec] ;  /* 0x00007b00c3be5a20 */ /* 0x000fc60000410000 */
[----:B------:R-:W4:Y:S04]  /*2960*/  LDL R189, [R1+0x30] ;  /* 0x0000300001bd7983 */ /* 0x000f280000100800 */
[----:B------:R-:W2:Y:S01]  /*2970*/  LDL R195, [R1+0x2c] ;  /* 0x00002c0001c37983 */ /* 0x000ea20000100800 */
[----:B------:R-:W-:Y:S01]  /*2980*/  @P5 FMUL.FTZ R192, R237, c[0x0][0x1ec] ;  /* 0x00007b00edc05a20 */ /* 0x000fe20000410000 */
[----:B------:R-:W-:Y:S01]  /*2990*/  @P5 MOV R188, 0x10 ;  /* 0x0000001000bc5802 */ /* 0x000fe20000000f00 */
[----:B------:R-:W-:Y:S01]  /*29a0*/  @P5 FMUL.FTZ R191, R236, c[0x0][0x1ec] ;  /* 0x00007b00ecbf5a20 */ /* 0x000fe20000410000 */
[----:B------:R-:W-:Y:S01]  /*29b0*/  IADD3 R236, R10, 0x80, RZ ;  /* 0x000000800aec7810 */ /* 0x000fe20007ffe0ff */
[----:B------:R-:W-:Y:S02]  /*29c0*/  @P5 FFMA.FTZ R44, R80, R190, R44 ;  /* 0x000000be502c5223 */ /* 0x000fe4000001002c */
[----:B------:R-:W-:-:S02]  /*29d0*/  @P5 FFMA.FTZ R45, R81, R191, R45 ;  /* 0x000000bf512d5223 */ /* 0x000fc4000001002d */
[----:B------:R-:W-:Y:S02]  /*29e0*/  @P5 FFMA.FTZ R46, R82, R192, R46 ;  /* 0x000000c0522e5223 */ /* 0x000fe4000001002e */
[----:B---3--:R-:W-:Y:S02]  /*29f0*/  @P5 FMUL.FTZ R176, R193, R190 ;  /* 0x000000bec1b05220 */ /* 0x008fe40000410000 */
[----:B------:R-:W-:Y:S02]  /*2a00*/  @P5 FMUL.FTZ R193, R238, c[0x0][0x1ec] ;  /* 0x00007b00eec15a20 */ /* 0x000fe40000410000 */
[----:B----4-:R-:W-:Y:S02]  /*2a10*/  @P5 FMUL.FTZ R178, R189, R192 ;  /* 0x000000c0bdb25220 */ /* 0x010fe40000410000 */
[----:B--2---:R-:W-:Y:S02]  /*2a20*/  @P5 FMUL.FTZ R179, R239, R193 ;  /* 0x000000c1efb35220 */ /* 0x004fe40000410000 */
[----:B------:R-:W-:-:S02]  /*2a30*/  @P5 FMUL.FTZ R177, R195, R191 ;  /* 0x000000bfc3b15220 */ /* 0x000fc40000410000 */
[----:B------:R-:W-:-:S04]  /*2a40*/  @P5 IMAD.WIDE.U32 R188, R10, R188, c[0x0][0x248] ;  /* 0x000092000abc5625 */ /* 0x000fc800078e00bc */
[----:B------:R-:W-:Y:S01]  /*2a50*/  @P5 FFMA.FTZ R47, R83, R193, R47 ;  /* 0x000000c1532f5223 */ /* 0x000fe2000001002f */
        /* <DEDUP_REMOVED lines=17> */
.L_x_11120:
[----:B0-----:R-:W-:Y:S05]  /*2b70*/  BSYNC B0 ;  /* 0x0000000000007941 */ /* 0x001fea0003800000 */
.L_x_11119:
        /* <DEDUP_REMOVED lines=15> */
.L_x_11122:
[----:B------:R-:W-:Y:S05]  /*2c70*/  BSYNC B0 ;  /* 0x0000000000007941 */ /* 0x000fea0003800000 */
.L_x_11121:
        /* <DEDUP_REMOVED lines=9> */
.L_x_11124:
[----:B------:R-:W-:Y:S05]  /*2d10*/  BSYNC B0 ;  /* 0x0000000000007941 */ /* 0x000fea0003800000 */
.L_x_11123:
        /* <DEDUP_REMOVED lines=9> */
.L_x_11126:
[----:B------:R-:W-:Y:S05]  /*2db0*/  BSYNC B0 ;  /* 0x0000000000007941 */ /* 0x000fea0003800000 */
.L_x_11125:
[----:B------:R-:W-:Y:S02]  /*2dc0*/  SEL R188, R195, R76, P1 ;  /* 0x0000004cc3bc7207 */ /* 0x000fe40000800000 */
[----:B------:R-:W-:Y:S02]  /*2dd0*/  SEL R189, R237, R77, P1 ;  /* 0x0000004dedbd7207 */ /* 0x000fe40000800000 */
[----:B------:R-:W-:Y:S02]  /*2de0*/  SEL R190, R238, R78, P1 ;  /* 0x0000004eeebe7207 */ /* 0x000fe40000800000 */
[----:B------:R-:W-:-:S05]  /*2df0*/  SEL R191, R239, R79, P1 ;  /* 0x0000004fefbf7207 */ /* 0x000fca0000800000 */
[----:B------:R0:W-:Y:S02]  /*2e00*/  @P3 STG.E.128 [R192.64], R188 ;  /* 0x000000bcc0003986 */ /* 0x0001e4000c101d04 */
[----:B0-----:R-:W-:Y:S01]  /*2e10*/  @P5 MOV R188, 0x10 ;  /* 0x0000001000bc5802 */ /* 0x001fe20000000f00 */
[----:B------:R-:W-:Y:S02]  /*2e20*/  @P5 FMUL.FTZ R190, R195, c[0x0][0x1ec] ;  /* 0x00007b00c3be5a20 */ /* 0x000fe40000410000 */
[----:B------:R-:W-:Y:S02]  /*2e30*/  @P5 FMUL.FTZ R191, R237, c[0x0][0x1ec] ;  /* 0x00007b00edbf5a20 */ /* 0x000fe40000410000 */
[----:B------:R-:W-:Y:S02]  /*2e40*/  @P5 FMUL.FTZ R192, R238, c[0x0][0x1ec] ;  /* 0x00007b00eec05a20 */ /* 0x000fe40000410000 */
[----:B------:R-:W-:Y:S02]  /*2e50*/  @P5 FMUL.FTZ R193, R239, c[0x0][0x1ec] ;  /* 0x00007b00efc15a20 */ /* 0x000fe40000410000 */
[----:B------:R-:W-:Y:S01]  /*2e60*/  @P5 IMAD.WIDE.U32 R188, R236, R188, c[0x0][0x248] ;  /* 0x00009200ecbc5625 */ /* 0x000fe200078e00bc */
[----:B------:R-:W-:-:S03]  /*2e70*/  IADD3 R236, R10, 0x100, RZ ;  /* 0x000001000aec7810 */ /* 0x000fc60007ffe0ff */
[----:B------:R-:W-:Y:S02]  /*2e80*/  @P5 FMUL.FTZ R176, R128, R190 ;  /* 0x000000be80b05220 */ /* 0x000fe40000410000 */
[----:B------:R-:W-:Y:S02]  /*2e90*/  @P5 FMUL.FTZ R177, R129, R191 ;  /* 0x000000bf81b15220 */ /* 0x000fe40000410000 */
[----:B------:R-:W-:Y:S02]  /*2ea0*/  @P5 FMUL.FTZ R178, R130, R192 ;  /* 0x000000c082b25220 */ /* 0x000fe40000410000 */
[----:B------:R-:W-:Y:S02]  /*2eb0*/  @P5 FMUL.FTZ R179, R131, R193 ;  /* 0x000000c183b35220 */ /* 0x000fe40000410000 */
[----:B-----5:R-:W-:Y:S02]  /*2ec0*/  @P5 FFMA.FTZ R48, R80, R190, R48 ;  /* 0x000000be50305223 */ /* 0x020fe40000010030 */
[----:B------:R-:W-:Y:S01]  /*2ed0*/  @P5 FFMA.FTZ R49, R81, R191, R49 ;  /* 0x000000bf51315223 */ /* 0x000fe20000010031 */
[----:B------:R0:W-:Y:S01]  /*2ee0*/  @P5 STG.E.128 [R188.64], R176 ;  /* 0x000000b0bc005986 */ /* 0x0001e2000c101d04 */
[----:B------:R-:W-:-:S02]  /*2ef0*/  @P5 FFMA.FTZ R50, R82, R192, R50 ;  /* 0x000000c052325223 */ /* 0x000fc40000010032 */
[----:B------:R-:W-:Y:S01]  /*2f00*/  @P5 FFMA.FTZ R51, R83, R193, R51 ;  /* 0x000000c153335223 */ /* 0x000fe20000010033 */
        /* <DEDUP_REMOVED lines=16> */
.L_x_11128:
[----:B0-----:R-:W-:Y:S05]  /*3010*/  BSYNC B0 ;  /* 0x0000000000007941 */ /* 0x001fea0003800000 */
.L_x_11127:
        /* <DEDUP_REMOVED lines=15> */
.L_x_11130:
[----:B------:R-:W-:Y:S05]  /*3110*/  BSYNC B0 ;  /* 0x0000000000007941 */ /* 0x000fea0003800000 */
.L_x_11129:
        /* <DEDUP_REMOVED lines=9> */
.L_x_11132:
[----:B------:R-:W-:Y:S05]  /*31b0*/  BSYNC B0 ;  /* 0x0000000000007941 */ /* 0x000fea0003800000 */
.L_x_11131:
        /* <DEDUP_REMOVED lines=9> */
.L_x_11134:
[----:B------:R-:W-:Y:S05]  /*3250*/  BSYNC B0 ;  /* 0x0000000000007941 */ /* 0x000fea0003800000 */
.L_x_11133:
[----:B------:R-:W-:Y:S02]  /*3260*/  SEL R188, R195, R76, P1 ;  /* 0x0000004cc3bc7207 */ /* 0x000fe40000800000 */
[----:B------:R-:W-:Y:S02]  /*3270*/  SEL R189, R237, R77, P1 ;  /* 0x0000004dedbd7207 */ /* 0x000fe40000800000 */
[----:B------:R-:W-:Y:S02]  /*3280*/  SEL R190, R238, R78, P1 ;  /* 0x0000004eeebe7207 */ /* 0x000fe40000800000 */
[----:B------:R-:W-:-:S05]  /*3290*/  SEL R191, R239, R79, P1 ;  /* 0x0000004fefbf7207 */ /* 0x000fca0000800000 */
[----:B------:R0:W-:Y:S02]  /*32a0*/  @P3 STG.E.128 [R192.64], R188 ;  /* 0x000000bcc0003986 */ /* 0x0001e4000c101d04 */
[----:B0-----:R-:W-:Y:S01]  /*32b0*/  @P5 MOV R188, 0x10 ;  /* 0x0000001000bc5802 */ /* 0x001fe20000000f00 */
[----:B------:R-:W-:Y:S01]  /*32c0*/  @P5 FMUL.FTZ R190, R195, c[0x0][0x1ec] ;  /* 0x00007b00c3be5a20 */ /* 0x000fe20000410000 */
[----:B------:R-:W-:Y:S01]  /*32d0*/  IADD3 R195, R10, 0x180, RZ ;  /* 0x000001800ac37810 */ /* 0x000fe20007ffe0ff */
[----:B------:R-:W-:Y:S02]  /*32e0*/  @P5 FMUL.FTZ R191, R237, c[0x0][0x1ec] ;  /* 0x00007b00edbf5a20 */ /* 0x000fe40000410000 */
[----:B------:R-:W-:Y:S02]  /*32f0*/  @P5 FMUL.FTZ R192, R238, c[0x0][0x1ec] ;  /* 0x00007b00eec05a20 */ /* 0x000fe40000410000 */
[----:B------:R-:W-:Y:S02]  /*3300*/  @P5 FMUL.FTZ R193, R239, c[0x0][0x1ec] ;  /* 0x00007b00efc15a20 */ /* 0x000fe40000410000 */
[----:B------:R-:W-:-:S04]  /*3310*/  @P5 IMAD.WIDE.U32 R188, R236, R188, c[0x0][0x248] ;  /* 0x00009200ecbc5625 */ /* 0x000fc800078e00bc */
        /* <DEDUP_REMOVED lines=25> */
.L_x_11136:
[----:B0-----:R-:W-:Y:S05]  /*34b0*/  BSYNC B0 ;  /* 0x0000000000007941 */ /* 0x001fea0003800000 */
.L_x_11135:
        /* <DEDUP_REMOVED lines=15> */
.L_x_11138:
[----:B------:R-:W-:Y:S05]  /*35b0*/  BSYNC B0 ;  /* 0x0000000000007941 */ /* 0x000fea0003800000 */
.L_x_11137:
        /* <DEDUP_REMOVED lines=9> */
.L_x_11140:
[----:B------:R-:W-:Y:S05]  /*3650*/  BSYNC B0 ;  /* 0x0000000000007941 */ /* 0x000fea0003800000 */
.L_x_11139:
        /* <DEDUP_REMOVED lines=9> */
.L_x_11142:
[----:B------:R-:W-:Y:S05]  /*36f0*/  BSYNC B0 ;  /* 0x0000000000007941 */ /* 0x000fea0003800000 */
.L_x_11141:
        /* <DEDUP_REMOVED lines=37> */
.L_x_11144:
[----:B0-----:R-:W-:Y:S05]  /*3950*/  BSYNC B0 ;  /* 0x0000000000007941 */ /* 0x001fea0003800000 */
.L_x_11143:
        /* <DEDUP_REMOVED lines=16> */
.L_x_11146:
[----:B------:R-:W-:Y:S05]  /*3a60*/  BSYNC B0 ;  /* 0x0000000000007941 */ /* 0x000fea0003800000 */
.L_x_11145:
        /* <DEDUP_REMOVED lines=9> */
.L_x_11148:
[----:B------:R-:W-:Y:S05]  /*3b00*/  BSYNC B0 ;  /* 0x0000000000007941 */ /* 0x000fea0003800000 */
.L_x_11147:
        /* <DEDUP_REMOVED lines=9> */
.L_x_11150:
[----:B------:R-:W-:Y:S05]  /*3ba0*/  BSYNC B0 ;  /* 0x0000000000007941 */ /* 0x000fea0003800000 */
.L_x_11149:
        /* <DEDUP_REMOVED lines=37> */
.L_x_11152:
[----:B0-----:R-:W-:Y:S05]  /*3e00*/  BSYNC B0 ;  /* 0x0000000000007941 */ /* 0x001fea0003800000 */
.L_x_11151:
        /* <DEDUP_REMOVED lines=16> */
.L_x_11154:
[----:B------:R-:W-:Y:S05]  /*3f10*/  BSYNC B0 ;  /* 0x0000000000007941 */ /* 0x000fea0003800000 */
.L_x_11153:
        /* <DEDUP_REMOVED lines=9> */
.L_x_11156:
[----:B------:R-:W-:Y:S05]  /*3fb0*/  BSYNC B0 ;  /* 0x0000000000007941 */ /* 0x000fea0003800000 */
.L_x_11155:
        /* <DEDUP_REMOVED lines=9> */
.L_x_11158:
[----:B------:R-:W-:Y:S05]  /*4050*/  BSYNC B0 ;  /* 0x0000000000007941 */ /* 0x000fea0003800000 */
.L_x_11157:
        /* <DEDUP_REMOVED lines=37> */
.L_x_11160:
[----:B0-----:R-:W-:Y:S05]  /*42b0*/  BSYNC B0 ;  /* 0x0000000000007941 */ /* 0x001fea0003800000 */
.L_x_11159:
        /* <DEDUP_REMOVED lines=16> */
.L_x_11162:
[----:B------:R-:W-:Y:S05]  /*43c0*/  BSYNC B0 ;  /* 0x0000000000007941 */ /* 0x000fea0003800000 */
.L_x_11161:
        /* <DEDUP_REMOVED lines=9> */
.L_x_11164:
[----:B------:R-:W-:Y:S05]  /*4460*/  BSYNC B0 ;  /* 0x0000000000007941 */ /* 0x000fea0003800000 */
.L_x_11163:
        /* <DEDUP_REMOVED lines=9> */
.L_x_11166:
[----:B------:R-:W-:Y:S05]  /*4500*/  BSYNC B0 ;  /* 0x0000000000007941 */ /* 0x000fea0003800000 */
.L_x_11165:
        /* <DEDUP_REMOVED lines=10> */
[----:B------:R-:W-:-:S02]  /*45b0*/  @P5 FMUL.FTZ R176, R148, R190 ;  /* 0x000000be94b05220 */ /* 0x000fc40000410000 */
[----:B-----5:R-:W-:Y:S01]  /*45c0*/  @P5 FFMA.FTZ R68, R80, R190, R68 ;  /* 0x000000be50445223 */ /* 0x020fe20000010044 */
[----:B------:R-:W-:Y:S01]  /*45d0*/  IADD3 R190, R10, 0x380, RZ ;  /* 0x000003800abe7810 */ /* 0x000fe20007ffe0ff */
[----:B------:R-:W-:Y:S01]  /*45e0*/  @P5 IMAD.WIDE.U32 R188, R195, R188, c[0x0][0x248] ;  /* 0x00009200c3bc5625 */ /* 0x000fe200078e00bc */
[----:B------:R-:W-:-:S03]  /*45f0*/  @P5 MOV R10, 0x10 ;  /* 0x00000010000a5802 */ /* 0x000fc60000000f00 */
[----:B------:R-:W-:Y:S02]  /*4600*/  @P5 FMUL.FTZ R177, R149, R191 ;  /* 0x000000bf95b15220 */ /* 0x000fe40000410000 */
[-C--:B------:R-:W-:Y:S02]  /*4610*/  @P5 FMUL.FTZ R178, R150, R192.reuse ;  /* 0x000000c096b25220 */ /* 0x080fe40000410000 */
[----:B------:R-:W-:Y:S02]  /*4620*/  @P5 FMUL.FTZ R179, R151, R193 ;  /* 0x000000c197b35220 */ /* 0x000fe40000410000 */
[----:B------:R-:W-:Y:S02]  /*4630*/  @P5 FFMA.FTZ R69, R81, R191, R69 ;  /* 0x000000bf51455223 */ /* 0x000fe40000010045 */
[----:B------:R-:W-:Y:S01]  /*4640*/  @P5 FFMA.FTZ R70, R82, R192, R70 ;  /* 0x000000c052465223 */ /* 0x000fe20000010046 */
[----:B------:R0:W-:Y:S01]  /*4650*/  @P5 STG.E.128 [R188.64], R176 ;  /* 0x000000b0bc005986 */ /* 0x0001e2000c101d04 */
[----:B------:R-:W-:-:S02]  /*4660*/  @P5 FFMA.FTZ R71, R83, R193, R71 ;  /* 0x000000c153475223 */ /* 0x000fc40000010047 */
[----:B0-----:R-:W-:-:S05]  /*4670*/  @P5 IMAD.WIDE.U32 R188, R190, R10, c[0x0][0x170] ;  /* 0x00005c00bebc5625 */ /* 0x001fca00078e000a */
        /* <DEDUP_REMOVED lines=14> */
.L_x_11168:
[----:B0-----:R-:W-:Y:S05]  /*4760*/  BSYNC B0 ;  /* 0x0000000000007941 */ /* 0x001fea0003800000 */
.L_x_11167:
        /* <DEDUP_REMOVED lines=17> */
.L_x_11170:
[----:B------:R-:W-:Y:S05]  /*4880*/  BSYNC B0 ;  /* 0x0000000000007941 */ /* 0x000fea0003800000 */
.L_x_11169:
        /* <DEDUP_REMOVED lines=11> */
.L_x_11172:
[----:B------:R-:W-:Y:S05]  /*4940*/  BSYNC B0 ;  /* 0x0000000000007941 */ /* 0x000fea0003800000 */
.L_x_11171:
        /* <DEDUP_REMOVED lines=15> */
.L_x_11174:
[----:B------:R-:W-:Y:S05]  /*4a40*/  BSYNC B0 ;  /* 0x0000000000007941 */ /* 0x000fea0003800000 */
.L_x_11173:
[----:B------:R-:W2:Y:S01]  /*4a50*/  LDL.LU R188, [R1+0x98] ;  /* 0x0000980001bc7983 */ /* 0x000ea20000300800 */
[C---:B------:R-:W-:Y:S01]  /*4a60*/  SEL R79, R10.reuse, R79, P1 ;  /* 0x0000004f0a4f7207 */ /* 0x040fe20000800000 */
[----:B------:R-:W-:Y:S01]  /*4a70*/  @P5 FMUL.FTZ R2, R10, c[0x0][0x1ec] ;  /* 0x00007b000a025a20 */ /* 0x000fe20000410000 */
[----:B------:R-:W-:Y:S02]  /*4a80*/  @P3 IADD3 R0, R0, 0x380, RZ ;  /* 0x0000038000003810 */ /* 0x000fe40007ffe0ff */
[----:B------:R-:W-:Y:S01]  /*4a90*/  @P3 MOV R10, 0x10 ;  /* 0x00000010000a3802 */ /* 0x000fe20000000f00 */
[-C--:B------:R-:W-:Y:S01]  /*4aa0*/  @P5 FMUL.FTZ R179, R155, R2.reuse ;  /* 0x000000029bb35220 */ /* 0x080fe20000410000 */
[----:B------:R-:W-:Y:S01]  /*4ab0*/  IADD3 R3, R3, c[0x0][0x160], RZ ;  /* 0x0000580003037a10 */ /* 0x000fe20007ffe0ff */
[----:B------:R-:W-:Y:S02]  /*4ac0*/  @P5 FFMA.FTZ R75, R83, R2, R75 ;  /* 0x00000002534b5223 */ /* 0x000fe4000001004b */
[----:B------:R-:W-:Y:S01]  /*4ad0*/  @P3 IMAD.WIDE.U32 R10, R0, R10, c[0x0][0x258] ;  /* 0x00009600000a3625 */ /* 0x000fe200078e000a */
[----:B------:R-:W-:-:S02]  /*4ae0*/  @P5 MOV R0, 0x10 ;  /* 0x0000001000005802 */ /* 0x000fc40000000f00 */
[----:B------:R-:W-:Y:S02]  /*4af0*/  ISETP.GE.AND P0, PT, R3, c[0x0][0x164], PT ;  /* 0x0000590003007a0c */ /* 0x000fe40003f06270 */
[----:B------:R0:W-:Y:S02]  /*4b00*/  @P3 STG.E.128 [R10.64], R76 ;  /* 0x0000004c0a003986 */ /* 0x0001e4000c101d04 */
[----:B0-----:R-:W-:-:S05]  /*4b10*/  @P5 IMAD.WIDE.U32 R10, R190, R0, c[0x0][0x248] ;  /* 0x00009200be0a5625 */ /* 0x001fca00078e0000 */
[----:B------:R0:W-:Y:S01]  /*4b20*/  @P5 STG.E.128 [R10.64], R176 ;  /* 0x000000b00a005986 */ /* 0x0001e2000c101d04 */
[----:B--2---:R-:W-:-:S04]  /*4b30*/  LOP3.LUT P1, RZ, R188, 0xff, RZ, 0xc0, !PT ;  /* 0x000000ffbcff7812 */ /* 0x004fc8000782c0ff */
[----:B------:R-:W-:-:S05]  /*4b40*/  SEL R0, RZ, 0x1, P1 ;  /* 0x00000001ff007807 */ /* 0x000fca0000800000 */
[----:B------:R0:W-:Y:S02]  /*4b50*/  STL.S16 [R1+0x98], R0 ;  /* 0x0000980001007387 */ /* 0x0001e40000100600 */
[----:B0-----:R-:W-:Y:S01]  /*4b60*/  @P0 CALL.REL.NOINC `(.L_x_11105) ;  /* 0x0000001000000944 */ /* 0x001fe20003c00000 */
[----:B------:R-:W-:Y:S05]  /*4b70*/  BRA `(.L_x_11175) ;  /* 0xffffbdb000007947 */ /* 0x000fea000383ffff */
.L_x_11105:
        /* <DEDUP_REMOVED lines=35> */
.L_x_11109:
[----:B------:R-:W-:Y:S01]  /*4db0*/  HFMA2.MMA R11, -RZ, RZ, 0, 9.5367431640625e-07 ;  /* 0x00000010ff0b7435 */ /* 0x000fe200000001ff */
[----:B------:R-:W-:-:S02]  /*4dc0*/  MOV R188, R190 ;  /* 0x000000be00bc7202 */ /* 0x000fc40000000f00 */
[----:B------:R-:W-:Y:S02]  /*4dd0*/  MOV R195, 0x1f ;  /* 0x0000001f00c37802 */ /* 0x000fe40000000f00 */
[----:B------:R-:W-:Y:S02]  /*4de0*/  MOV R194, 0xffffffff ;  /* 0xffffffff00c27802 */ /* 0x000fe40000000f00 */
[----:B------:R-:W-:Y:S02]  /*4df0*/  MOV R10, 0x4e10 ;  /* 0x00004e10000a7802 */ /* 0x000fe40000000f00 */
[----:B-----5:R-:W-:Y:S05]  /*4e00*/  CALL.REL.NOINC `($__internal_187_$__cuda_sm70_shflsync_down_p) ;  /* 0x0000046000007944 */ /* 0x020fea0003c00000 */
[----:B-1----:R-:W-:Y:S01]  /*4e10*/  MOV R189, R188 ;  /* 0x000000bc00bd7202 */ /* 0x002fe20000000f00 */
[----:B------:R-:W-:Y:S05]  /*4e20*/  BRA `(.L_x_11176) ;  /* 0xffffd40000007947 */ /* 0x000fea000383ffff */
.L_x_11110:
[----:B------:R-:W-:Y:S01]  /*4e30*/  HFMA2.MMA R11, -RZ, RZ, 0, 9.5367431640625e-07 ;  /* 0x00000010ff0b7435 */ /* 0x000fe200000001ff */
[----:B------:R-:W-:Y:S02]  /*4e40*/  MOV R188, R191 ;  /* 0x000000bf00bc7202 */ /* 0x000fe40000000f00 */
[----:B------:R-:W-:Y:S02]  /*4e50*/  MOV R195, 0x1f ;  /* 0x0000001f00c37802 */ /* 0x000fe40000000f00 */
[----:B------:R-:W-:-:S02]  /*4e60*/  MOV R194, 0xffffffff ;  /* 0xffffffff00c27802 */ /* 0x000fc40000000f00 */
[----:B------:R-:W-:Y:S02]  /*4e70*/  MOV R10, 0x4e90 ;  /* 0x00004e90000a7802 */ /* 0x000fe40000000f00 */
[----:B01---5:R-:W-:Y:S05]  /*4e80*/  CALL.REL.NOINC `($__internal_187_$__cuda_sm70_shflsync_down_p) ;  /* 0x000003e000007944 */ /* 0x023fea0003c00000 */
[----:B------:R-:W-:Y:S01]  /*4e90*/  FADD.FTZ R190, R189, R190 ;  /* 0x000000bebdbe7221 */ /* 0x000fe20000010000 */
[----:B------:R-:W-:Y:S01]  /*4ea0*/  HFMA2.MMA R11, -RZ, RZ, 0, 4.76837158203125e-07 ;  /* 0x00000008ff0b7435 */ /* 0x000fe200000001ff */
[----:B-1----:R-:W-:Y:S01]  /*4eb0*/  FADD.FTZ R191, R191, R188 ;  /* 0x000000bcbfbf7221 */ /* 0x002fe20000010000 */
[----:B------:R-:W-:Y:S02]  /*4ec0*/  MOV R195, 0x1f ;  /* 0x0000001f00c37802 */ /* 0x000fe40000000f00 */
[----:B------:R-:W-:Y:S02]  /*4ed0*/  MOV R194, 0xffffffff ;  /* 0xffffffff00c27802 */ /* 0x000fe40000000f00 */
[----:B------:R-:W-:Y:S02]  /*4ee0*/  MOV R188, R190 ;  /* 0x000000be00bc7202 */ /* 0x000fe40000000f00 */
[----:B------:R-:W-:Y:S02]  /*4ef0*/  MOV R10, 0x4f10 ;  /* 0x00004f10000a7802 */ /* 0x000fe40000000f00 */
[----:B------:R-:W-:Y:S05]  /*4f00*/  CALL.REL.NOINC `($__internal_187_$__cuda_sm70_shflsync_down_p) ;  /* 0x0000036000007944 */ /* 0x000fea0003c00000 */
[----:B------:R-:W-:Y:S01]  /*4f10*/  HFMA2.MMA R11, -RZ, RZ, 0, 4.76837158203125e-07 ;  /* 0x00000008ff0b7435 */ /* 0x000fe200000001ff */
[----:B-1----:R-:W-:-:S02]  /*4f20*/  MOV R189, R188 ;  /* 0x000000bc00bd7202 */ /* 0x002fc40000000f00 */
[----:B------:R-:W-:Y:S02]  /*4f30*/  MOV R188, R191 ;  /* 0x000000bf00bc7202 */ /* 0x000fe40000000f00 */
[----:B------:R-:W-:Y:S02]  /*4f40*/  MOV R195, 0x1f ;  /* 0x0000001f00c37802 */ /* 0x000fe40000000f00 */
[----:B------:R-:W-:Y:S02]  /*4f50*/  MOV R194, 0xffffffff ;  /* 0xffffffff00c27802 */ /* 0x000fe40000000f00 */
[----:B------:R-:W-:Y:S02]  /*4f60*/  MOV R10, 0x4f80 ;  /* 0x00004f80000a7802 */ /* 0x000fe40000000f00 */
[----:B------:R-:W-:Y:S05]  /*4f70*/  CALL.REL.NOINC `($__internal_187_$__cuda_sm70_shflsync_down_p) ;  /* 0x000002f000007944 */ /* 0x000fea0003c00000 */
[----:B------:R-:W-:Y:S01]  /*4f80*/  FADD.FTZ R190, R189, R190 ;  /* 0x000000bebdbe7221 */ /* 0x000fe20000010000 */
[----:B------:R-:W-:Y:S01]  /*4f90*/  HFMA2.MMA R11, -RZ, RZ, 0, 2.384185791015625e-07 ;  /* 0x00000004ff0b7435 */ /* 0x000fe200000001ff */
[----:B-1----:R-:W-:Y:S01]  /*4fa0*/  FADD.FTZ R191, R191, R188 ;  /* 0x000000bcbfbf7221 */ /* 0x002fe20000010000 */
[----:B------:R-:W-:Y:S02]  /*4fb0*/  MOV R195, 0x1f ;  /* 0x0000001f00c37802 */ /* 0x000fe40000000f00 */
[----:B------:R-:W-:-:S02]  /*4fc0*/  MOV R194, 0xffffffff ;  /* 0xffffffff00c27802 */ /* 0x000fc40000000f00 */
[----:B------:R-:W-:Y:S02]  /*4fd0*/  MOV R188, R190 ;  /* 0x000000be00bc7202 */ /* 0x000fe40000000f00 */
[----:B------:R-:W-:Y:S02]  /*4fe0*/  MOV R10, 0x5000 ;  /* 0x00005000000a7802 */ /* 0x000fe40000000f00 */
[----:B------:R-:W-:Y:S05]  /*4ff0*/  CALL.REL.NOINC `($__internal_187_$__cuda_sm70_shflsync_down_p) ;  /* 0x0000027000007944 */ /* 0x000fea0003c00000 */
[----:B------:R-:W-:Y:S01]  /*5000*/  HFMA2.MMA R11, -RZ, RZ, 0, 2.384185791015625e-07 ;  /* 0x00000004ff0b7435 */ /* 0x000fe200000001ff */
[----:B-1----:R-:W-:Y:S02]  /*5010*/  MOV R189, R188 ;  /* 0x000000bc00bd7202 */ /* 0x002fe40000000f00 */
[----:B------:R-:W-:Y:S02]  /*5020*/  MOV R188, R191 ;  /* 0x000000bf00bc7202 */ /* 0x000fe40000000f00 */
[----:B------:R-:W-:Y:S02]  /*5030*/  MOV R195, 0x1f ;  /* 0x0000001f00c37802 */ /* 0x000fe40000000f00 */
[----:B------:R-:W-:Y:S02]  /*5040*/  MOV R194, 0xffffffff ;  /* 0xffffffff00c27802 */ /* 0x000fe40000000f00 */
[----:B------:R-:W-:-:S02]  /*5050*/  MOV R10, 0x5070 ;  /* 0x00005070000a7802 */ /* 0x000fc40000000f00 */
[----:B------:R-:W-:Y:S05]  /*5060*/  CALL.REL.NOINC `($__internal_187_$__cuda_sm70_shflsync_down_p) ;  /* 0x0000020000007944 */ /* 0x000fea0003c00000 */
[----:B------:R-:W-:Y:S01]  /*5070*/  FADD.FTZ R190, R189, R190 ;  /* 0x000000bebdbe7221 */ /* 0x000fe20000010000 */
[----:B------:R-:W-:Y:S01]  /*5080*/  HFMA2.MMA R11, -RZ, RZ, 0, 1.1920928955078125e-07 ;  /* 0x00000002ff0b7435 */ /* 0x000fe200000001ff */
[----:B-1----:R-:W-:Y:S01]  /*5090*/  FADD.FTZ R189, R191, R188 ;  /* 0x000000bcbfbd7221 */ /* 0x002fe20000010000 */
[----:B------:R-:W-:-:S02]  /*50a0*/  MOV R195, 0x1f ;  /* 0x0000001f00c37802 */ /* 0x000fc40000000f00 */
[----:B------:R-:W-:Y:S02]  /*50b0*/  MOV R194, 0xffffffff ;  /* 0xffffffff00c27802 */ /* 0x000fe40000000f00 */
[----:B------:R-:W-:Y:S02]  /*50c0*/  MOV R188, R190 ;  /* 0x000000be00bc7202 */ /* 0x000fe40000000f00 */
[----:B------:R-:W-:Y:S02]  /*50d0*/  MOV R10, 0x50f0 ;  /* 0x000050f0000a7802 */ /* 0x000fe40000000f00 */
[----:B------:R-:W-:Y:S05]  /*50e0*/  CALL.REL.NOINC `($__internal_187_$__cuda_sm70_shflsync_down_p) ;  /* 0x0000018000007944 */ /* 0x000fea0003c00000 */
[----:B------:R-:W-:Y:S01]  /*50f0*/  HFMA2.MMA R11, -RZ, RZ, 0, 1.1920928955078125e-07 ;  /* 0x00000002ff0b7435 */ /* 0x000fe200000001ff */
[----:B-1----:R-:W-:Y:S02]  /*5100*/  MOV R191, R188 ;  /* 0x000000bc00bf7202 */ /* 0x002fe40000000f00 */
[----:B------:R-:W-:Y:S02]  /*5110*/  MOV R188, R189 ;  /* 0x000000bd00bc7202 */ /* 0x000fe40000000f00 */
[----:B------:R-:W-:Y:S02]  /*5120*/  MOV R195, 0x1f ;  /* 0x0000001f00c37802 */ /* 0x000fe40000000f00 */
[----:B------:R-:W-:-:S02]  /*5130*/  MOV R194, 0xffffffff ;  /* 0xffffffff00c27802 */ /* 0x000fc40000000f00 */
[----:B------:R-:W-:Y:S02]  /*5140*/  MOV R10, 0x5160 ;  /* 0x00005160000a7802 */ /* 0x000fe40000000f00 */
[----:B------:R-:W-:Y:S05]  /*5150*/  CALL.REL.NOINC `($__internal_187_$__cuda_sm70_shflsync_down_p) ;  /* 0x0000011000007944 */ /* 0x000fea0003c00000 */
[----:B------:R-:W-:Y:S01]  /*5160*/  FADD.FTZ R190, R191, R190 ;  /* 0x000000bebfbe7221 */ /* 0x000fe20000010000 */
[----:B------:R-:W-:Y:S01]  /*5170*/  HFMA2.MMA R11, -RZ, RZ, 0, 5.9604644775390625e-08 ;  /* 0x00000001ff0b7435 */ /* 0x000fe200000001ff */
[----:B-1----:R-:W-:Y:S01]  /*5180*/  FADD.FTZ R189, R189, R188 ;  /* 0x000000bcbdbd7221 */ /* 0x002fe20000010000 */
[----:B------:R-:W-:Y:S02]  /*5190*/  MOV R195, 0x1f ;  /* 0x0000001f00c37802 */ /* 0x000fe40000000f00 */
[----:B------:R-:W-:Y:S02]  /*51a0*/  MOV R194, 0xffffffff ;  /* 0xffffffff00c27802 */ /* 0x000fe40000000f00 */
[----:B------:R-:W-:Y:S02]  /*51b0*/  MOV R188, R190 ;  /* 0x000000be00bc7202 */ /* 0x000fe40000000f00 */
[----:B------:R-:W-:Y:S02]  /*51c0*/  MOV R10, 0x51e0 ;  /* 0x000051e0000a7802 */ /* 0x000fe40000000f00 */
[----:B------:R-:W-:Y:S05]  /*51d0*/  CALL.REL.NOINC `($__internal_187_$__cuda_sm70_shflsync_down_p) ;  /* 0x0000009000007944 */ /* 0x000fea0003c00000 */
[----:B------:R-:W-:Y:S01]  /*51e0*/  HFMA2.MMA R11, -RZ, RZ, 0, 5.9604644775390625e-08 ;  /* 0x00000001ff0b7435 */ /* 0x000fe200000001ff */
[----:B-1----:R-:W-:-:S02]  /*51f0*/  MOV R191, R188 ;  /* 0x000000bc00bf7202 */ /* 0x002fc40000000f00 */
[----:B------:R-:W-:Y:S02]  /*5200*/  MOV R188, R189 ;  /* 0x000000bd00bc7202 */ /* 0x000fe40000000f00 */
[----:B------:R-:W-:Y:S02]  /*5210*/  MOV R195, 0x1f ;  /* 0x0000001f00c37802 */ /* 0x000fe40000000f00 */
[----:B------:R-:W-:Y:S02]  /*5220*/  MOV R194, 0xffffffff ;  /* 0xffffffff00c27802 */ /* 0x000fe40000000f00 */
[----:B------:R-:W-:Y:S02]  /*5230*/  MOV R10, 0x5250 ;  /* 0x00005250000a7802 */ /* 0x000fe40000000f00 */
[----:B------:R-:W-:Y:S05]  /*5240*/  CALL.REL.NOINC `($__internal_187_$__cuda_sm70_shflsync_down_p) ;  /* 0x0000002000007944 */ /* 0x000fea0003c00000 */
[----:B-1----:R-:W-:Y:S01]  /*5250*/  MOV R11, R188 ;  /* 0x000000bc000b7202 */ /* 0x002fe20000000f00 */
[----:B------:R-:W-:Y:S05]  /*5260*/  BRA `(.L_x_11177) ;  /* 0xffffd0e000007947 */ /* 0x000fea000383ffff */
        .weak           $__internal_187_$__cuda_sm70_shflsync_down_p
        .type           $__internal_187_$__cuda_sm70_shflsync_down_p,@function
        .size           $__internal_187_$__cuda_sm70_shflsync_down_p,(.L_x_11921 - $__internal_187_$__cuda_sm70_shflsync_down_p)
$__internal_187_$__cuda_sm70_shflsync_down_p:
[----:B------:R-:W-:Y:S04]  /*5270*/  WARPSYNC R194 ;  /* 0x000000c200007348 */ /* 0x000fe80003800000 */
[----:B------:R0:W1:Y:S02]  /*5280*/  SHFL.DOWN PT, R188, R188, R11, R195 ;  /* 0x0800000bbcbc7389 */ /* 0x00006400000e00c3 */
[----:B0-----:R-:W-:-:S06]  /*5290*/  HFMA2.MMA R11, -RZ, RZ, 0, 0 ;  /* 0x00000000ff0b7435 */ /* 0x001fcc00000001ff */
[----:B------:R-:W-:Y:S05]  /*52a0*/  RET.REL.NODEC R10 `(_ZN10layer_norm13ln_bwd_kernelINS_13Kernel_traitsIfffffjLj4096ELj1ELj1ELj4ELj16ENS_18Kernel_traits_baseILj4096EfffffjLj128EEEEELb0ELb1ELb1ELb1EEEvNS_9BwdParamsE) ;  /* 0xffffad500a007950 */ /* 0x000fea0003c3ffff */
.L_x_11178:
        /* <DEDUP_REMOVED lines=13> */
.L_x_11921:


//--------------------- .text._ZN10layer_norm13ln_bwd_kernelINS_13Kernel_traitsIfffffjLj4096ELj1ELj1ELj4ELj16ENS_18Kernel_traits_baseILj4096EfffffjLj128EEEEELb1ELb0ELb0ELb0EEEvNS_9BwdParamsE --------------------------
	.section	.text._ZN10layer_norm13ln_bwd_kernelINS_13Kernel_traitsIfffffjLj4096ELj1ELj1ELj4ELj16ENS_18Kernel_traits_baseILj4096EfffffjLj128EEEEELb1ELb0ELb0ELb0EEEvNS_9BwdParamsE,"ax",@progbits
	.sectioninfo	@"SHI_REGISTERS=236"
	.align	128
        .global         _ZN10layer_norm13ln_bwd_kernelINS_13Kernel_traitsIfffffjLj4096ELj1ELj1ELj4ELj16ENS_18Kernel_traits_baseILj4096EfffffjLj128EEEEELb1ELb0ELb0ELb0EEEvNS_9BwdParamsE
        .type           _ZN10layer_norm13ln_bwd_kernelINS_13Kernel_traitsIfffffjLj4096ELj1ELj1ELj4ELj16ENS_18Kernel_traits_baseILj4096EfffffjLj128EEEEELb1ELb0ELb0ELb0EEEvNS_9BwdParamsE,@function
        .size           _ZN10layer_norm13ln_bwd_kernelINS_13Kernel_traitsIfffffjLj4096ELj1ELj1ELj4ELj16ENS_18Kernel_traits_baseILj4096EfffffjLj128EEEEELb1ELb0ELb0ELb0EEEvNS_9BwdParamsE,(.L_x_11922 - _ZN10layer_norm13ln_bwd_kernelINS_13Kernel_traitsIfffffjLj4096ELj1ELj1ELj4ELj16ENS_18Kernel_traits_baseILj4096EfffffjLj128EEEEELb1ELb0ELb0ELb0EEEvNS_9BwdParamsE)
        .other          _ZN10layer_norm13ln_bwd_kernelINS_13Kernel_traitsIfffffjLj4096ELj1ELj1ELj4ELj16ENS_18Kernel_traits_baseILj4096EfffffjLj128EEEEELb1ELb0ELb0ELb0EEEvNS_9BwdParamsE,@"STO_CUDA_ENTRY STV_DEFAULT"
_ZN10layer_norm13ln_bwd_kernelINS_13Kernel_traitsIfffffjLj4096ELj1ELj1ELj4ELj16ENS_18Kernel_traits_baseILj4096EfffffjLj128EEEEELb1ELb0ELb0ELb0EEEvNS_9BwdParamsE:
.text._ZN10layer_norm13ln_bwd_kernelINS_13Kernel_traitsIfffffjLj4096ELj1ELj1ELj4ELj16ENS_18Kernel_traits_baseILj4096EfffffjLj128EEEEELb1ELb0ELb0ELb0EEEvNS_9BwdParamsE:
        /* <DEDUP_REMOVED lines=93> */
.L_x_11214:
[----:B------:R-:W-:Y:S02]  /*05d0*/  ISETP.NE.U32.AND P5, PT, RZ, c[0x0][0x1c0], PT ;  /* 0x00007000ff007a0c */ /* 0x000fe40003fa5070 */
[----:B------:R-:W-:-:S02]  /*05e0*/  SHF.R.S32.HI R160, RZ, 0x1f, R3 ;  /* 0x0000001fffa07819 */ /* 0x000fc40000011403 */
[----:B------:R-:W-:Y:S02]  /*05f0*/  ISETP.NE.AND.EX P5, PT, RZ, c[0x0][0x1c4], PT, P5 ;  /* 0x00007100ff007a0c */ /* 0x000fe40003fa5350 */
[----:B------:R-:W-:-:S11]  /*0600*/  MOV R5, 0x3f800000 ;  /* 0x3f80000000057802 */ /* 0x000fd60000000f00 */
[----:B------:R-:W-:-:S04]  /*0610*/  @P5 LEA R164, P6, R3, c[0x0][0x1c0], 0x2 ;  /* 0x0000700003a45a11 */ /* 0x000fc800078c10ff */
[C---:B------:R-:W-:Y:S02]  /*0620*/  @P5 LEA.HI.X R165, R3.reuse, c[0x0][0x1c4], R160, 0x2, P6 ;  /* 0x0000710003a55a11 */ /* 0x040fe400030f14a0 */
[----:B------:R-:W-:Y:S01]  /*0630*/  MOV R160, 0x4 ;  /* 0x0000000400a07802 */ /* 0x000fe20000000f00 */
[C---:B------:R-:W-:Y:S01]  /*0640*/  IMAD R15, R3.reuse, c[0x0][0x168], RZ ;  /* 0x00005a00030f7a24 */ /* 0x040fe200078e02ff */
[----:B------:R-:W-:Y:S01]  /*0650*/  LOP3.LUT P6, RZ, R6, 0xffffff80, RZ, 0xc0, !PT ;  /* 0xffffff8006ff7812 */ /* 0x000fe200078cc0ff */
[----:B-----5:R1:W5:Y:S01]  /*0660*/  @P5 LDG.E R5, [R164.64] ;  /* 0x00000004a4055981 */ /* 0x020362000c1e1900 */
[----:B------:R-:W-:Y:S01]  /*0670*/  LOP3.LUT P5, RZ, R4, 0xff, RZ, 0xc0, !PT ;  /* 0x000000ff04ff7812 */ /* 0x000fe200078ac0ff */
[----:B------:R-:W-:Y:S01]  /*0680*/  IMAD.WIDE R162, R3, R160, c[0x0][0x1a0] ;  /* 0x0000680003a27625 */ /* 0x000fe200078e02a0 */
[----:B------:R-:W-:-:S03]  /*0690*/  SHF.R.U32.HI R206, RZ, 0x5, R0 ;  /* 0x00000005ffce7819 */ /* 0x000fc60000011600 */
[----:B------:R-:W-:Y:S01]  /*06a0*/  IMAD.WIDE R160, R3, R160, c[0x0][0x1a8] ;  /* 0x00006a0003a07625 */ /* 0x000fe200078e02a0 */
[----:B------:R2:W5:Y:S01]  /*06b0*/  LDG.E R207, [R162.64] ;  /* 0x00000004a2cf7981 */ /* 0x000562000c1e1900 */
[----:B------:R-:W-:-:S03]  /*06c0*/  LOP3.LUT R217, R206, 0x7fffffc, RZ, 0xc0, !PT ;  /* 0x07fffffcced97812 */ /* 0x000fc600078ec0ff */
[----:B------:R2:W5:Y:S01]  /*06d0*/  LDG.E R171, [R160.64] ;  /* 0x00000004a0ab7981 */ /* 0x000562000c1e1900 */
[----:B-1----:R-:W-:Y:S01]  /*06e0*/  SHF.R.S32.HI R164, RZ, 0x1f, R15 ;  /* 0x0000001fffa47819 */ /* 0x002fe2000001140f */
[----:B------:R-:W-:Y:S01]  /*06f0*/  BSSY B0, `(.L_x_11180) ;  /* 0x0000036000007945 */ /* 0x000fe20003800000 */
[----:B------:R-:W-:Y:S02]  /*0700*/  @!P5 IADD3 R217, R217, 0x4, RZ ;  /* 0x00000004d9d9d810 */ /* 0x000fe40007ffe0ff */
[----:B------:R-:W-:Y:S02]  /*0710*/  LEA.HI R15, R164, R15, RZ, 0x2 ;  /* 0x0000000fa40f7211 */ /* 0x000fe400078f10ff */
[----:B------:R-:W-:-:S04]  /*0720*/  LOP3.LUT R164, R0, 0x7f, RZ, 0xc0, !PT ;  /* 0x0000007f00a47812 */ /* 0x000fc800078ec0ff */
[----:B------:R-:W-:Y:S02]  /*0730*/  LEA.HI.SX32 R15, R15, R164, 0x1e ;  /* 0x000000a40f0f7211 */ /* 0x000fe400078ff2ff */
[----:B------:R-:W-:Y:S02]  /*0740*/  MOV R221, RZ ;  /* 0x000000ff00dd7202 */ /* 0x000fe40000000f00 */
[----:B------:R-:W-:Y:S02]  /*0750*/  MOV R219, RZ ;  /* 0x000000ff00db7202 */ /* 0x000fe40000000f00 */
[----:B------:R-:W-:Y:S01]  /*0760*/  MOV R223, R15 ;  /* 0x0000000f00df7202 */ /* 0x000fe20000000f00 */
[----:B------:R-:W-:Y:S05]  /*0770*/  @!P6 BRA `(.L_x_11181) ;  /* 0x000002d00000e947 */ /* 0x000fea0003800000 */
[----:B--2---:R-:W-:-:S04]  /*0780*/  LEA R226, P5, R15, c[0x0][0x190], 0x2 ;  /* 0x000064000fe27a11 */ /* 0x004fc800078a10ff */
        /* <DEDUP_REMOVED lines=11> */
[----:B------:R-:W3:Y:S04]  /*0840*/  LDG.E.128 R164, [R164.64] ;  /* 0x00000004a4a47981 */ /* 0x000ee8000c1e1d00 */
[----:B------:R-:W4:Y:S01]  /*0850*/  LDG.E.128 R160, [R160.64] ;  /* 0x00000004a0a07981 */ /* 0x000f22000c1e1d00 */
[----:B0-----:R-:W-:-:S04]  /*0860*/  ISETP.NE.AND P5, PT, R2, RZ, PT ;  /* 0x000000ff0200720c */ /* 0x001fc80003fa5270 */
[----:B-----5:R-:W-:Y:S02]  /*0870*/  FSEL R172, R207, RZ, !P5 ;  /* 0x000000ffcfac7208 */ /* 0x020fe40006800000 */
[----:B------:R-:W-:Y:S01]  /*0880*/  IADD3 R223, R15, 0x80, RZ ;  /* 0x000000800fdf7810 */ /* 0x000fe20007ffe0ff */
[----:B---3--:R-:W-:Y:S02]  /*0890*/  FMUL.FTZ R179, R28, R164 ;  /* 0x000000a41cb37220 */ /* 0x008fe40000410000 */
[C---:B----4-:R-:W-:Y:S02]  /*08a0*/  FADD.FTZ R16, -R172.reuse, R160 ;  /* 0x000000a0ac107221 */ /* 0x050fe40000010100 */
[C---:B------:R-:W-:Y:S02]  /*08b0*/  FADD.FTZ R230, -R172.reuse, R161 ;  /* 0x000000a1ace67221 */ /* 0x040fe40000010100 */
[----:B------:R-:W-:Y:S02]  /*08c0*/  FMUL.FTZ R16, R171, R16 ;  /* 0x00000010ab107220 */ /* 0x000fe40000410000 */
[----:B------:R-:W-:-:S02]  /*08d0*/  FADD.FTZ R162, -R172, R162 ;  /* 0x000000a2aca27221 */ /* 0x000fc40000010100 */
[----:B------:R-:W-:Y:S02]  /*08e0*/  FADD.FTZ R232, -R172, R163 ;  /* 0x000000a3ace87221 */ /* 0x000fe40000010100 */
[----:B------:R-:W-:Y:S02]  /*08f0*/  FMUL.FTZ R172, R171, R230 ;  /* 0x000000e6abac7220 */ /* 0x000fe40000410000 */
[----:B------:R-:W-:Y:S02]  /*0900*/  FMUL.FTZ R205, R29, R165 ;  /* 0x000000a51dcd7220 */ /* 0x000fe40000410000 */
[----:B------:R-:W-:Y:S02]  /*0910*/  FADD.FTZ R160, RZ, R179 ;  /* 0x000000b3ffa07221 */ /* 0x000fe40000010000 */
[----:B------:R-:W-:Y:S02]  /*0920*/  FFMA.FTZ R161, R16, R179, RZ ;  /* 0x000000b310a17223 */ /* 0x000fe400000100ff */
[----:B------:R-:W-:-:S02]  /*0930*/  FMUL.FTZ R203, R171, R162 ;  /* 0x000000a2abcb7220 */ /* 0x000fc40000410000 */
[----:B--2---:R-:W-:Y:S02]  /*0940*/  FMUL.FTZ R228, R30, R166 ;  /* 0x000000a61ee47220 */ /* 0x004fe40000410000 */
[----:B------:R-:W-:Y:S02]  /*0950*/  FADD.FTZ R163, R160, R205 ;  /* 0x000000cda0a37221 */ /* 0x000fe40000010000 */
[----:B------:R-:W-:Y:S02]  /*0960*/  FFMA.FTZ R161, R172, R205, R161 ;  /* 0x000000cdaca17223 */ /* 0x000fe400000100a1 */
[----:B------:R-:W-:Y:S02]  /*0970*/  FMUL.FTZ R215, R31, R167 ;  /* 0x000000a71fd77220 */ /* 0x000fe40000410000 */
[----:B-1----:R-:W-:Y:S02]  /*0980*/  FMUL.FTZ R226, R171, R232 ;  /* 0x000000e8abe27220 */ /* 0x002fe40000410000 */
        /* <DEDUP_REMOVED lines=12> */
.L_x_11181:
[----:B--2---:R-:W-:Y:S05]  /*0a50*/  BSYNC B0 ;  /* 0x0000000000007941 */ /* 0x004fea0003800000 */
.L_x_11180:
[----:B------:R-:W-:Y:S01]  /*0a60*/  ISETP.GE.U32.AND P5, PT, R6, 0x100, PT ;  /* 0x000001000600780c */ /* 0x000fe20003fa6070 */
[----:B------:R-:W-:-:S12]  /*0a70*/  BSSY B0, `(.L_x_11182) ;  /* 0x000002f000007945 */ /* 0x000fd80003800000 */
        /* <DEDUP_REMOVED lines=17> */
[----:B------:R-:W-:-:S03]  /*0b90*/  IADD3 R223, R223, 0x80, RZ ;  /* 0x00000080dfdf7810 */ /* 0x000fc60007ffe0ff */
[C---:B----4-:R-:W-:Y:S02]  /*0ba0*/  FADD.FTZ R170, -R222.reuse, R160 ;  /* 0x000000a0deaa7221 */ /* 0x050fe40000010100 */
[----:B------:R-:W-:Y:S02]  /*0bb0*/  FADD.FTZ R180, -R222, R161 ;  /* 0x000000a1deb47221 */ /* 0x000fe40000010100 */
[C---:B------:R-:W-:Y:S02]  /*0bc0*/  FMUL.FTZ R17, R171.reuse, R170 ;  /* 0x000000aaab117220 */ /* 0x040fe40000410000 */
[----:B------:R-:W-:Y:S02]  /*0bd0*/  FMUL.FTZ R170, R171, R180 ;  /* 0x000000b4abaa7220 */ /* 0x000fe40000410000 */
[----:B---3--:R-:W-:Y:S02]  /*0be0*/  FMUL.FTZ R180, R32, R164 ;  /* 0x000000a420b47220 */ /* 0x008fe40000410000 */
[----:B------:R-:W-:-:S02]  /*0bf0*/  FADD.FTZ R162, -R222, R162 ;  /* 0x000000a2dea27221 */ /* 0x000fc40000010100 */
[----:B------:R-:W-:Y:S02]  /*0c00*/  FMUL.FTZ R201, R33, R165 ;  /* 0x000000a521c97220 */ /* 0x000fe40000410000 */
[----:B------:R-:W-:Y:S02]  /*0c10*/  FADD.FTZ R160, R221, R180 ;  /* 0x000000b4dda07221 */ /* 0x000fe40000010000 */
[----:B------:R-:W-:Y:S02]  /*0c20*/  FFMA.FTZ R219, R17, R180, R219 ;  /* 0x000000b411db7223 */ /* 0x000fe400000100db */
[----:B------:R-:W-:Y:S02]  /*0c30*/  FADD.FTZ R222, -R222, R163 ;  /* 0x000000a3dede7221 */ /* 0x000fe40000010100 */
[----:B------:R-:W-:Y:S02]  /*0c40*/  FMUL.FTZ R199, R171, R162 ;  /* 0x000000a2abc77220 */ /* 0x000fe40000410000 */
[----:B-1----:R-:W-:-:S02]  /*0c50*/  FMUL.FTZ R224, R34, R166 ;  /* 0x000000a622e07220 */ /* 0x002fc40000410000 */
        /* <DEDUP_REMOVED lines=16> */
.L_x_11183:
[----:B--2---:R-:W-:Y:S05]  /*0d60*/  BSYNC B0 ;  /* 0x0000000000007941 */ /* 0x004fea0003800000 */
.L_x_11182:
        /* <DEDUP_REMOVED lines=21> */
[C---:B--2---:R-:W-:Y:S02]  /*0ec0*/  FMUL.FTZ R169, R171.reuse, R178 ;  /* 0x000000b2aba97220 */ /* 0x044fe40000410000 */
        /* <DEDUP_REMOVED lines=25> */
.L_x_11185:
[----:B-1----:R-:W-:Y:S05]  /*1060*/  BSYNC B0 ;  /* 0x0000000000007941 */ /* 0x002fea0003800000 */
.L_x_11184:
        /* <DEDUP_REMOVED lines=16> */
[----:B0-----:R-:W-:-:S04]  /*1170*/  ISETP.NE.AND P5, PT, R2, RZ, PT ;  /* 0x000000ff0200720c */ /* 0x001fc80003fa5270 */
[----:B-----5:R-:W-:Y:S02]  /*1180*/  FSEL R214, R207, RZ, !P5 ;  /* 0x000000ffcfd67208 */ /* 0x020fe40006800000 */
[----:B------:R-:W-:Y:S01]  /*1190*/  IADD3 R223, R223, 0x80, RZ ;  /* 0x00000080dfdf7810 */ /* 0x000fe20007ffe0ff */
[----:B--2---:R-:W-:Y:S02]  /*11a0*/  FMUL.FTZ R177, R40, R160 ;  /* 0x000000a028b17220 */ /* 0x004fe40000410000 */
[C---:B---3--:R-:W-:Y:S02]  /*11b0*/  FADD.FTZ R18, -R214.reuse, R164 ;  /* 0x000000a4d6127221 */ /* 0x048fe40000010100 */
[----:B------:R-:W-:Y:S02]  /*11c0*/  FADD.FTZ R186, -R214, R165 ;  /* 0x000000a5d6ba7221 */ /* 0x000fe40000010100 */
[C---:B------:R-:W-:Y:S02]  /*11d0*/  FMUL.FTZ R18, R171.reuse, R18 ;  /* 0x00000012ab127220 */ /* 0x040fe40000410000 */
        /* <DEDUP_REMOVED lines=24> */
.L_x_11187:
[----:B-1----:R-:W-:Y:S05]  /*1360*/  BSYNC B0 ;  /* 0x0000000000007941 */ /* 0x002fea0003800000 */
.L_x_11186:
        /* <DEDUP_REMOVED lines=18> */
[----:B------:R-:W-:-:S03]  /*1490*/  IADD3 R223, R223, 0x80, RZ ;  /* 0x00000080dfdf7810 */ /* 0x000fc60007ffe0ff */
[C---:B---3--:R-:W-:Y:S02]  /*14a0*/  FADD.FTZ R24, -R210.reuse, R164 ;  /* 0x000000a4d2187221 */ /* 0x048fe40000010100 */
[----:B------:R-:W-:Y:S02]  /*14b0*/  FADD.FTZ R176, -R210, R165 ;  /* 0x000000a5d2b07221 */ /* 0x000fe40000010100 */
[C---:B------:R-:W-:Y:S02]  /*14c0*/  FMUL.FTZ R19, R171.reuse, R24 ;  /* 0x00000018ab137220 */ /* 0x040fe40000410000 */
[----:B------:R-:W-:Y:S02]  /*14d0*/  FMUL.FTZ R24, R171, R176 ;  /* 0x000000b0ab187220 */ /* 0x000fe40000410000 */
[----:B--2---:R-:W-:Y:S02]  /*14e0*/  FMUL.FTZ R176, R44, R160 ;  /* 0x000000a02cb07220 */ /* 0x004fe40000410000 */
[----:B------:R-:W-:-:S02]  /*14f0*/  FADD.FTZ R100, R100, R160 ;  /* 0x000000a064647221 */ /* 0x000fc40000010000 */
        /* <DEDUP_REMOVED lines=22> */
.L_x_11189:
[----:B-1----:R-:W-:Y:S05]  /*1660*/  BSYNC B0 ;  /* 0x0000000000007941 */ /* 0x002fea0003800000 */
.L_x_11188:
        /* <DEDUP_REMOVED lines=47> */
.L_x_11191:
[----:B-1----:R-:W-:Y:S05]  /*1960*/  BSYNC B0 ;  /* 0x0000000000007941 */ /* 0x002fea0003800000 */
.L_x_11190:
        /* <DEDUP_REMOVED lines=47> */
.L_x_11193:
[----:B-1----:R-:W-:Y:S05]  /*1c60*/  BSYNC B0 ;  /* 0x0000000000007941 */ /* 0x002fea0003800000 */
.L_x_11192:
[----:B------:R-:W-:Y:S01]  /*1c70*/  ISETP.GE.U32.AND P5, PT, R6, 0x400, PT ;  /* 0x000004000600780c */ /* 0x000fe20003fa6070 */
[----:B------:R-:W-:-:S12]  /*1c80*/  BSSY B0, `(.L_x_11194) ;  /* 0x000002e000007945 */ /* 0x000fd80003800000 */
[----:B------:R-:W-:Y:S05]  /*1c90*/  @!P5 BRA `(.L_x_11195) ;  /* 0x000002c00000d947 */ /* 0x000fea0003800000 */
[----:B0-----:R-:W-:-:S04]  /*1ca0*/  ISETP.NE.AND P5, PT, R2, RZ, PT ;  /* 0x000000ff0200720c */ /* 0x001fc80003fa5270 */
        /* <DEDUP_REMOVED lines=12> */
[----:B------:R-:W-:-:S04]  /*1d70*/  LEA R230, P5, R223, c[0x0][0x190], 0x2 ;  /* 0x00006400dfe67a11 */ /* 0x000fc800078a10ff */
[----:B------:R-:W-:-:S05]  /*1d80*/  LEA.HI.X R231, R223, c[0x0][0x194], RZ, 0x2, P5 ;  /* 0x00006500dfe77a11 */ /* 0x000fca00028f14ff */
[----:B------:R0:W5:Y:S01]  /*1d90*/  LDG.E R14, [R230.64] ;  /* 0x00000004e60e7981 */ /* 0x000162000c1e1900 */
[----:B--2---:R-:W-:Y:S02]  /*1da0*/  FMUL.FTZ R173, R56, R160 ;  /* 0x000000a038ad7220 */ /* 0x004fe40000410000 */
[C---:B---3--:R-:W-:Y:S02]  /*1db0*/  FADD.FTZ R22, -R190.reuse, R164 ;  /* 0x000000a4be167221 */ /* 0x048fe40000010100 */
[C---:B------:R-:W-:Y:S02]  /*1dc0*/  FADD.FTZ R182, -R190.reuse, R165 ;  /* 0x000000a5beb67221 */ /* 0x040fe40000010100 */
[C---:B------:R-:W-:Y:S02]  /*1dd0*/  FMUL.FTZ R22, R171.reuse, R22 ;  /* 0x00000016ab167220 */ /* 0x040fe40000410000 */
        /* <DEDUP_REMOVED lines=24> */
.L_x_11195:
[----:B0-----:R-:W-:Y:S05]  /*1f60*/  BSYNC B0 ;  /* 0x0000000000007941 */ /* 0x001fea0003800000 */
.L_x_11194:
[----:B------:R-:W-:Y:S01]  /*1f70*/  LOP3.LUT P5, RZ, R0, 0x1f, RZ, 0xc0, !PT ;  /* 0x0000001f00ff7812 */ /* 0x000fe200078ac0ff */
[----:B------:R-:W-:Y:S10]  /*1f80*/  BRA.DIV ~URZ, `(.L_x_11196) ;  /* 0x000020027f007947 */ /* 0x000ff4000b800000 */
[----:B------:R0:W1:Y:S02]  /*1f90*/  SHFL.DOWN PT, R162, R221, 0x10, 0x1f ;  /* 0x0a001f00dda27f89 */ /* 0x00006400000e0000 */
.L_x_11215:
        /* <DEDUP_REMOVED lines=18> */
.L_x_11216:
        /* <DEDUP_REMOVED lines=70> */
.L_x_11199:
[----:B------:R-:W-:Y:S05]  /*2520*/  BSYNC B0 ;  /* 0x0000000000007941 */ /* 0x000fea0003800000 */
.L_x_11198:
        /* <DEDUP_REMOVED lines=51> */
.L_x_11201:
[----:B------:R-:W-:Y:S05]  /*2860*/  BSYNC B0 ;  /* 0x0000000000007941 */ /* 0x000fea0003800000 */
.L_x_11200:
        /* <DEDUP_REMOVED lines=50> */
.L_x_11203:
[----:B------:R-:W-:Y:S05]  /*2b90*/  BSYNC B0 ;  /* 0x0000000000007941 */ /* 0x000fea0003800000 */
.L_x_11202:
        /* <DEDUP_REMOVED lines=50> */
.L_x_11205:
[----:B------:R-:W-:Y:S05]  /*2ec0*/  BSYNC B0 ;  /* 0x0000000000007941 */ /* 0x000fea0003800000 */
.L_x_11204:
        /* <DEDUP_REMOVED lines=50> */
.L_x_11207:
[----:B------:R-:W-:Y:S05]  /*31f0*/  BSYNC B0 ;  /* 0x0000000000007941 */ /* 0x000fea0003800000 */
.L_x_11206:
        /* <DEDUP_REMOVED lines=50> */
.L_x_11209:
[----:B------:R-:W-:Y:S05]  /*3520*/  BSYNC B0 ;  /* 0x0000000000007941 */ /* 0x000fea0003800000 */
.L_x_11208:
        /* <DEDUP_REMOVED lines=50> */
.L_x_11211:
[----:B------:R-:W-:Y:S05]  /*3850*/  BSYNC B0 ;  /* 0x0000000000007941 */ /* 0x000fea0003800000 */
.L_x_11210:
        /* <DEDUP_REMOVED lines=40> */
[----:B------:R-:W-:Y:S01]  /*3ae0*/  SEL R160, R160, RZ, P5 ;  /* 0x000000ffa0a07207 */ /* 0x000fe20002800000 */
[----:B------:R-:W-:Y:S01]  /*3af0*/  FMUL.FTZ R5, R5, c[0x0][0x1e8] ;  /* 0x00007a0005057a20 */ /* 0x000fe20000410000 */
[----:B------:R-:W-:-:S04]  /*3b00*/  LOP3.LUT P5, RZ, R14, 0xff00, RZ, 0xc0, !PT ;  /* 0x0000ff000eff7812 */ /* 0x000fc800078ac0ff */
[----:B------:R-:W-:Y:S02]  /*3b10*/  SEL R161, R161, RZ, P5 ;  /* 0x000000ffa1a17207 */ /* 0x000fe40002800000 */
[----:B------:R-:W-:-:S04]  /*3b20*/  LOP3.LUT P5, RZ, R14, 0xff0000, RZ, 0xc0, !PT ;  /* 0x00ff00000eff7812 */ /* 0x000fc800078ac0ff */
[----:B0-----:R-:W-:Y:S01]  /*3b30*/  SEL R162, R165, RZ, P5 ;  /* 0x000000ffa5a27207 */ /* 0x001fe20002800000 */
[----:B------:R-:W-:Y:S01]  /*3b40*/  IMAD.WIDE.U32 R164, R15, R166, c[0x0][0x248] ;  /* 0x000092000fa47625 */ /* 0x000fe200078e00a6 */
[----:B------:R-:W-:-:S04]  /*3b50*/  LOP3.LUT P5, RZ, R14, 0xff000000, RZ, 0xc0, !PT ;  /* 0xff0000000eff7812 */ /* 0x000fc800078ac0ff */
[----:B------:R-:W-:-:S05]  /*3b60*/  SEL R163, R5, RZ, P5 ;  /* 0x000000ff05a37207 */ /* 0x000fca0002800000 */
[----:B------:R0:W-:Y:S04]  /*3b70*/  STG.E.128 [R164.64], R160 ;  /* 0x000000a0a4007986 */ /* 0x0001e8000c101d04 */
.L_x_11213:
[----:B------:R-:W-:Y:S05]  /*3b80*/  BSYNC B0 ;  /* 0x0000000000007941 */ /* 0x000fea0003800000 */
.L_x_11212:
[----:B------:R-:W-:Y:S02]  /*3b90*/  LOP3.LUT P5, RZ, R4, 0xff, RZ, 0xc0, !PT ;  /* 0x000000ff04ff7812 */ /* 0x000fe400078ac0ff */
[----:B------:R-:W-:Y:S02]  /*3ba0*/  IADD3 R3, R3, c[0x0][0x160], RZ ;  /* 0x0000580003037a10 */ /* 0x000fe40007ffe0ff */
[----:B------:R-:W-:Y:S02]  /*3bb0*/  SEL R4, RZ, 0x1, P5 ;  /* 0x00000001ff047807 */ /* 0x000fe40002800000 */
[----:B------:R-:W-:-:S13]  /*3bc0*/  ISETP.GE.AND P5, PT, R3, c[0x0][0x164], PT ;  /* 0x0000590003007a0c */ /* 0x000fda0003fa6270 */
[----:B0-----:R-:W-:Y:S01]  /*3bd0*/  @P5 CALL.REL.NOINC `(.L_x_11179) ;  /* 0x0000001000005944 */ /* 0x001fe20003c00000 */
[----:B------:R-:W-:Y:S05]  /*3be0*/  BRA `(.L_x_11214) ;  /* 0xffffc9e000007947 */ /* 0x000fea000383ffff */
.L_x_11179:
        /* <DEDUP_REMOVED lines=58> */
.L_x_11196:
[----:B------:R-:W-:Y:S01]  /*3f90*/  HFMA2.MMA R164, -RZ, RZ, 0, 9.5367431640625e-07 ;  /* 0x00000010ffa47435 */ /* 0x000fe200000001ff */
[----:B------:R-:W-:Y:S02]  /*3fa0*/  MOV R163, R221 ;  /* 0x000000dd00a37202 */ /* 0x000fe40000000f00 */
[----:B-----5:R-:W-:Y:S02]  /*3fb0*/  MOV R207, 0x1f ;  /* 0x0000001f00cf7802 */ /* 0x020fe40000000f00 */
[----:B------:R-:W-:-:S02]  /*3fc0*/  MOV R230, 0xffffffff ;  /* 0xffffffff00e67802 */ /* 0x000fc40000000f00 */
[----:B------:R-:W-:Y:S02]  /*3fd0*/  MOV R160, 0x3ff0 ;  /* 0x00003ff000a07802 */ /* 0x000fe40000000f00 */
[----:B------:R-:W-:Y:S05]  /*3fe0*/  CALL.REL.NOINC `($__internal_188_$__cuda_sm70_shflsync_down_p) ;  /* 0x0000046000007944 */ /* 0x000fea0003c00000 */
[----:B-1----:R-:W-:Y:S01]  /*3ff0*/  MOV R162, R164 ;  /* 0x000000a400a27202 */ /* 0x002fe20000000f00 */
[----:B0-----:R-:W-:Y:S05]  /*4000*/  BRA `(.L_x_11215) ;  /* 0xffffdf9000007947 */ /* 0x001fea000383ffff */
.L_x_11197:
[----:B------:R-:W-:Y:S01]  /*4010*/  HFMA2.MMA R164, -RZ, RZ, 0, 9.5367431640625e-07 ;  /* 0x00000010ffa47435 */ /* 0x000fe200000001ff */
[----:B------:R-:W-:Y:S02]  /*4020*/  MOV R163, R219 ;  /* 0x000000db00a37202 */ /* 0x000fe40000000f00 */
[----:B-----5:R-:W-:Y:S02]  /*4030*/  MOV R207, 0x1f ;  /* 0x0000001f00cf7802 */ /* 0x020fe40000000f00 */
[----:B------:R-:W-:Y:S02]  /*4040*/  MOV R230, 0xffffffff ;  /* 0xffffffff00e67802 */ /* 0x000fe40000000f00 */
[----:B------:R-:W-:Y:S02]  /*4050*/  MOV R160, 0x4070 ;  /* 0x0000407000a07802 */ /* 0x000fe40000000f00 */
[----:B01----:R-:W-:Y:S05]  /*4060*/  CALL.REL.NOINC `($__internal_188_$__cuda_sm70_shflsync_down_p) ;  /* 0x000003e000007944 */ /* 0x003fea0003c00000 */
[----:B------:R-:W-:Y:S01]  /*4070*/  FADD.FTZ R221, R162, R221 ;  /* 0x000000dda2dd7221 */ /* 0x000fe20000010000 */
[----:B0-----:R-:W-:Y:S01]  /*4080*/  MOV R207, 0x1f ;  /* 0x0000001f00cf7802 */ /* 0x001fe20000000f00 */
[----:B-1----:R-:W-:Y:S01]  /*4090*/  FADD.FTZ R219, R219, R164 ;  /* 0x000000a4dbdb7221 */ /* 0x002fe20000010000 */
[----:B------:R-:W-:Y:S01]  /*40a0*/  HFMA2.MMA R164, -RZ, RZ, 0, 4.76837158203125e-07 ;  /* 0x00000008ffa47435 */ /* 0x000fe200000001ff */
[----:B------:R-:W-:-:S02]  /*40b0*/  MOV R230, 0xffffffff ;  /* 0xffffffff00e67802 */ /* 0x000fc40000000f00 */
[----:B------:R-:W-:Y:S02]  /*40c0*/  MOV R163, R221 ;  /* 0x000000dd00a37202 */ /* 0x000fe40000000f00 */
[----:B------:R-:W-:Y:S02]  /*40d0*/  MOV R160, 0x40f0 ;  /* 0x000040f000a07802 */ /* 0x000fe40000000f00 */
[----:B------:R-:W-:Y:S05]  /*40e0*/  CALL.REL.NOINC `($__internal_188_$__cuda_sm70_shflsync_down_p) ;  /* 0x0000036000007944 */ /* 0x000fea0003c00000 */
[----:B-1----:R-:W-:Y:S01]  /*40f0*/  MOV R162, R164 ;  /* 0x000000a400a27202 */ /* 0x002fe20000000f00 */
[----:B------:R-:W-:Y:S01]  /*4100*/  HFMA2.MMA R164, -RZ, RZ, 0, 4.76837158203125e-07 ;  /* 0x00000008ffa47435 */ /* 0x000fe200000001ff */
[----:B0-----:R-:W-:Y:S02]  /*4110*/  MOV R163, R219 ;  /* 0x000000db00a37202 */ /* 0x001fe40000000f00 */
[----:B------:R-:W-:Y:S02]  /*4120*/  MOV R207, 0x1f ;  /* 0x0000001f00cf7802 */ /* 0x000fe40000000f00 */
[----:B------:R-:W-:Y:S02]  /*4130*/  MOV R230, 0xffffffff ;  /* 0xffffffff00e67802 */ /* 0x000fe40000000f00 */
[----:B------:R-:W-:-:S02]  /*4140*/  MOV R160, 0x4160 ;  /* 0x0000416000a07802 */ /* 0x000fc40000000f00 */
[----:B------:R-:W-:Y:S05]  /*4150*/  CALL.REL.NOINC `($__internal_188_$__cuda_sm70_shflsync_down_p) ;  /* 0x000002f000007944 */ /* 0x000fea0003c00000 */
[----:B------:R-:W-:Y:S01]  /*4160*/  FADD.FTZ R221, R162, R221 ;  /* 0x000000dda2dd7221 */ /* 0x000fe20000010000 */
[----:B0-----:R-:W-:Y:S01]  /*4170*/  MOV R207, 0x1f ;  /* 0x0000001f00cf7802 */ /* 0x001fe20000000f00 */
[----:B-1----:R-:W-:Y:S01]  /*4180*/  FADD.FTZ R219, R219, R164 ;  /* 0x000000a4dbdb7221 */ /* 0x002fe20000010000 */
[----:B------:R-:W-:Y:S01]  /*4190*/  HFMA2.MMA R164, -RZ, RZ, 0, 2.384185791015625e-07 ;  /* 0x00000004ffa47435 */ /* 0x000fe200000001ff */
[----:B------:R-:W-:-:S02]  /*41a0*/  MOV R230, 0xffffffff ;  /* 0xffffffff00e67802 */ /* 0x000fc40000000f00 */
[----:B------:R-:W-:Y:S02]  /*41b0*/  MOV R163, R221 ;  /* 0x000000dd00a37202 */ /* 0x000fe40000000f00 */
[----:B------:R-:W-:Y:S02]  /*41c0*/  MOV R160, 0x41e0 ;  /* 0x000041e000a07802 */ /* 0x000fe40000000f00 */
[----:B------:R-:W-:Y:S05]  /*41d0*/  CALL.REL.NOINC `($__internal_188_$__cuda_sm70_shflsync_down_p) ;  /* 0x0000027000007944 */ /* 0x000fea0003c00000 */
[----:B-1----:R-:W-:Y:S01]  /*41e0*/  MOV R162, R164 ;  /* 0x000000a400a27202 */ /* 0x002fe20000000f00 */
[----:B------:R-:W-:Y:S01]  /*41f0*/  HFMA2.MMA R164, -RZ, RZ, 0, 2.384185791015625e-07 ;  /* 0x00000004ffa47435 */ /* 0x000fe200000001ff */
        /* <DEDUP_REMOVED lines=8> */
[----:B------:R-:W-:Y:S01]  /*4280*/  HFMA2.MMA R164, -RZ, RZ, 0, 1.1920928955078125e-07 ;  /* 0x00000002ffa47435 */ /* 0x000fe200000001ff */
[----:B------:R-:W-:-:S02]  /*4290*/  MOV R230, 0xffffffff ;  /* 0xffffffff00e67802 */ /* 0x000fc40000000f00 */
[----:B------:R-:W-:Y:S02]  /*42a0*/  MOV R163, R165 ;  /* 0x000000a500a37202 */ /* 0x000fe40000000f00 */
[----:B------:R-:W-:Y:S02]  /*42b0*/  MOV R160, 0x42d0 ;  /* 0x000042d000a07802 */ /* 0x000fe40000000f00 */
[----:B------:R-:W-:Y:S05]  /*42c0*/  CALL.REL.NOINC `($__internal_188_$__cuda_sm70_shflsync_down_p) ;  /* 0x0000018000007944 */ /* 0x000fea0003c00000 */
[----:B-1----:R-:W-:Y:S01]  /*42d0*/  MOV R162, R164 ;  /* 0x000000a400a27202 */ /* 0x002fe20000000f00 */
[----:B------:R-:W-:Y:S01]  /*42e0*/  HFMA2.MMA R164, -RZ, RZ, 0, 1.1920928955078125e-07 ;  /* 0x00000002ffa47435 */ /* 0x000fe200000001ff */
        /* <DEDUP_REMOVED lines=8> */
[----:B------:R-:W-:Y:S01]  /*4370*/  HFMA2.MMA R164, -RZ, RZ, 0, 5.9604644775390625e-08 ;  /* 0x00000001ffa47435 */ /* 0x000fe200000001ff */
[----:B------:R-:W-:-:S02]  /*4380*/  MOV R230, 0xffffffff ;  /* 0xffffffff00e67802 */ /* 0x000fc40000000f00 */
[----:B------:R-:W-:Y:S02]  /*4390*/  MOV R163, R165 ;  /* 0x000000a500a37202 */ /* 0x000fe40000000f00 */
[----:B------:R-:W-:Y:S02]  /*43a0*/  MOV R160, 0x43c0 ;  /* 0x000043c000a07802 */ /* 0x000fe40000000f00 */
[----:B------:R-:W-:Y:S05]  /*43b0*/  CALL.REL.NOINC `($__internal_188_$__cuda_sm70_shflsync_down_p) ;  /* 0x0000009000007944 */ /* 0x000fea0003c00000 */
[----:B-1----:R-:W-:Y:S01]  /*43c0*/  MOV R166, R164 ;  /* 0x000000a400a67202 */ /* 0x002fe20000000f00 */
[----:B------:R-:W-:Y:S01]  /*43d0*/  HFMA2.MMA R164, -RZ, RZ, 0, 5.9604644775390625e-08 ;  /* 0x00000001ffa47435 */ /* 0x000fe200000001ff */
[----:B0-----:R-:W-:Y:S02]  /*43e0*/  MOV R163, R167 ;  /* 0x000000a700a37202 */ /* 0x001fe40000000f00 */
[----:B------:R-:W-:Y:S02]  /*43f0*/  MOV R207, 0x1f ;  /* 0x0000001f00cf7802 */ /* 0x000fe40000000f00 */
[----:B------:R-:W-:Y:S02]  /*4400*/  MOV R230, 0xffffffff ;  /* 0xffffffff00e67802 */ /* 0x000fe40000000f00 */
[----:B------:R-:W-:-:S02]  /*4410*/  MOV R160, 0x4430 ;  /* 0x0000443000a07802 */ /* 0x000fc40000000f00 */
[----:B------:R-:W-:Y:S05]  /*4420*/  CALL.REL.NOINC `($__internal_188_$__cuda_sm70_shflsync_down_p) ;  /* 0x0000002000007944 */ /* 0x000fea0003c00000 */
[----:B-1----:R-:W-:Y:S01]  /*4430*/  MOV R160, R164 ;  /* 0x000000a400a07202 */ /* 0x002fe20000000f00 */
[----:B0-----:R-:W-:Y:S05]  /*4440*/  BRA `(.L_x_11216) ;  /* 0xffffdc7000007947 */ /* 0x001fea000383ffff */
        .weak           $__internal_188_$__cuda_sm70_shflsync_down_p
        .type           $__internal_188_$__cuda_sm70_shflsync_down_p,@function
        .size           $__internal_188_$__cuda_sm70_shflsync_down_p,(.L_x_11922 - $__internal_188_$__cuda_sm70_shflsync_down_p)
$__internal_188_$__cuda_sm70_shflsync_down_p:
[----:B------:R-:W-:Y:S01]  /*4450*/  HFMA2.MMA R161, -RZ, RZ, 0, 0 ;  /* 0x00000000ffa17435 */ /* 0x000fe200000001ff */
[----:B------:R-:W-:Y:S04]  /*4460*/  WARPSYNC R230 ;  /* 0x000000e600007348 */ /* 0x000fe80003800000 */
[----:B------:R0:W1:Y:S01]  /*4470*/  SHFL.DOWN PT, R164, R163, R164, R207 ;  /* 0x080000a4a3a47389 */ /* 0x00006200000e00cf */
[----:B------:R-:W-:Y:S05]  /*4480*/  RET.REL.NODEC R160 `(_ZN10layer_norm13ln_bwd_kernelINS_13Kernel_traitsIfffffjLj4096ELj1ELj1ELj4ELj16ENS_18Kernel_traits_baseILj4096EfffffjLj128EEEEELb1ELb0ELb0ELb0EEEvNS_9BwdParamsE) ;  /* 0xffffbb70a0007950 */ /* 0x000fea0003c3ffff */
.L_x_11217:
        /* <DEDUP_REMOVED lines=15> */
.L_x_11922:


//--------------------- .text._ZN10layer_norm13ln_bwd_kernelINS_13Kernel_traitsIfffffjLj4096ELj1ELj1ELj4ELj16ENS_18Kernel_traits_baseILj4096EfffffjLj128EEEEELb1ELb0ELb0ELb1EEEvNS_9BwdParamsE --------------------------
	.section	.text._ZN10layer_norm13ln_bwd_kernelINS_13Kernel_traitsIfffffjLj4096ELj1ELj1ELj4ELj16ENS_18Kernel_traits_baseILj4096EfffffjLj128EEEEELb1ELb0ELb0ELb1EEEvNS_9BwdParamsE,"ax",@progbits
	.sectioninfo	@"SHI_REGISTERS=254"
	.align	128
        .global         _ZN10layer_norm13ln_bwd_kernelINS_13Kernel_traitsIfffffjLj4096ELj1ELj1ELj4ELj16ENS_18Kernel_traits_baseILj4096EfffffjLj128EEEEELb1ELb0ELb0ELb1EEEvNS_9BwdParamsE
        .type           _ZN10layer_norm13ln_bwd_kernelINS_13Kernel_traitsIfffffjLj4096ELj1ELj1ELj4ELj16ENS_18Kernel_traits_baseILj4096EfffffjLj128EEEEELb1ELb0ELb0ELb1EEEvNS_9BwdParamsE,@function
        .size           _ZN10layer_norm13ln_bwd_kernelINS_13Kernel_traitsIfffffjLj4096ELj1ELj1ELj4ELj16ENS_18Kernel_traits_baseILj4096EfffffjLj128EEEEELb1ELb0ELb0ELb1EEEvNS_9BwdParamsE,(.L_x_11923 - _ZN10layer_norm13ln_bwd_kernelINS_13Kernel_traitsIfffffjLj4096ELj1ELj1ELj4ELj16ENS_18Kernel_traits_baseILj4096EfffffjLj128EEEEELb1ELb0ELb0ELb1EEEvNS_9BwdParamsE)
        .other          _ZN10layer_norm13ln_bwd_kernelINS_13Kernel_traitsIfffffjLj4096ELj1ELj1ELj4ELj16ENS_18Kernel_traits_baseILj4096EfffffjLj128EEEEELb1ELb0ELb0ELb1EEEvNS_9BwdParamsE,@"STO_CUDA_ENTRY STV_DEFAULT"
_ZN10layer_norm13ln_bwd_kernelINS_13Kernel_traitsIfffffjLj4096ELj1ELj1ELj4ELj16ENS_18Kernel_traits_baseILj4096EfffffjLj128EEEEELb1ELb0ELb0ELb1EEEvNS_9BwdParamsE:
.text._ZN10layer_norm13ln_bwd_kernelINS_13Kernel_traitsIfffffjLj4096ELj1ELj1ELj4ELj16ENS_18Kernel_traits_baseILj4096EfffffjLj128EEEEELb1ELb0ELb0ELb1EEEvNS_9BwdParamsE:
        /* <DEDUP_REMOVED lines=40> */
.L_x_11218:
        /* <DEDUP_REMOVED lines=45> */
.L_x_11230:
[----:B------:R-:W-:Y:S01]  /*0550*/  IMAD R100, R198, c[0x0][0x168], RZ ;  /* 0x00005a00c6647a24 */ /* 0x000fe200078e02ff */
[----:B------:R-:W-:-:S02]  /*0560*/  LOP3.LUT R102, R0, 0x7f, RZ, 0xc0, !PT ;  /* 0x0000007f00667812 */ /* 0x000fc400078ec0ff */
[----:B------:R-:W-:Y:S02]  /*0570*/  MOV R207, 0x4 ;  /* 0x0000000400cf7802 */ /* 0x000fe40000000f00 */
[----:B------:R-:W-:-:S03]  /*0580*/  SHF.R.S32.HI R101, RZ, 0x1f, R100 ;  /* 0x0000001fff657819 */ /* 0x000fc60000011464 */
[----:B------:R-:W-:Y:S01]  /*0590*/  IMAD.WIDE R248, R198, R207, c[0x0][0x1a0] ;  /* 0x00006800c6f87625 */ /* 0x000fe200078e02cf */
[----:B------:R-:W-:-:S04]  /*05a0*/  LEA.HI R101, R101, R100, RZ, 0x2 ;  /* 0x0000006465657211 */ /* 0x000fc800078f10ff */
[----:B------:R-:W-:Y:S01]  /*05b0*/  LEA.HI.SX32 R215, R101, R102, 0x1e ;  /* 0x0000006665d77211 */ /* 0x000fe200078ff2ff */
[----:B------:R-:W2:Y:S03]  /*05c0*/  LDG.E R248, [R248.64] ;  /* 0x00000004f8f87981 */ /* 0x000ea6000c1e1900 */
        /* <DEDUP_REMOVED lines=19> */
[----:B------:R-:W-:Y:S02]  /*0700*/  IADD3 R205, R215, 0x200, RZ ;  /* 0x00000200d7cd7810 */ /* 0x000fe40007ffe0ff */
[----:B------:R-:W-:Y:S02]  /*0710*/  IADD3.X R117, R216, c[0x0][0x18c], RZ, P0, !PT ;  /* 0x00006300d8757a10 */ /* 0x000fe400007fe4ff */
[----:B------:R-:W-:-:S02]  /*0720*/  SHF.R.U32.HI R213, RZ, 0x1c, R241 ;  /* 0x0000001cffd57819 */ /* 0x000fc400000116f1 */
[----:B------:R-:W-:Y:S02]  /*0730*/  IADD3 R124, P0, R214, c[0x0][0x188], RZ ;  /* 0x00006200d67c7a10 */ /* 0x000fe40007f1e0ff */
[----:B------:R-:W-:Y:S01]  /*0740*/  SHF.L.U32 R211, R205, 0x4, RZ ;  /* 0x00000004cdd37819 */ /* 0x000fe200000006ff */
[----:B------:R-:W4:Y:S01]  /*0750*/  LDG.E.128 R116, [R116.64] ;  /* 0x0000000474747981 */ /* 0x000f22000c1e1d00 */
[----:B------:R-:W-:Y:S02]  /*0760*/  IADD3.X R125, R213, c[0x0][0x18c], RZ, P0, !PT ;  /* 0x00006300d57d7a10 */ /* 0x000fe400007fe4ff */
[----:B------:R-:W-:Y:S02]  /*0770*/  SHF.R.U32.HI R210, RZ, 0x1c, R205 ;  /* 0x0000001cffd27819 */ /* 0x000fe400000116cd */
[----:B------:R-:W-:Y:S02]  /*0780*/  IADD3 R132, P0, R211, c[0x0][0x188], RZ ;  /* 0x00006200d3847a10 */ /* 0x000fe40007f1e0ff */
[----:B------:R-:W-:Y:S01]  /*0790*/  MOV R228, 0x10 ;  /* 0x0000001000e47802 */ /* 0x000fe20000000f00 */
[----:B------:R-:W4:Y:S01]  /*07a0*/  LDG.E.128 R124, [R124.64] ;  /* 0x000000047c7c7981 */ /* 0x000f22000c1e1d00 */
[----:B------:R-:W-:-:S03]  /*07b0*/  IADD3.X R133, R210, c[0x0][0x18c], RZ, P0, !PT ;  /* 0x00006300d2857a10 */ /* 0x000fc600007fe4ff */
[----:B------:R-:W-:-:S03]  /*07c0*/  IMAD.WIDE.U32 R104, R215, R228, c[0x0][0x208] ;  /* 0x00008200d7687625 */ /* 0x000fc600078e00e4 */
[----:B------:R-:W4:Y:S01]  /*07d0*/  LDG.E.128 R132, [R132.64] ;  /* 0x0000000484847981 */ /* 0x000f22000c1e1d00 */
[----:B------:R-:W-:-:S03]  /*07e0*/  IMAD.WIDE.U32 R112, R212, R228, c[0x0][0x208] ;  /* 0x00008200d4707625 */ /* 0x000fc600078e00e4 */
[----:B------:R-:W4:Y:S01]  /*07f0*/  LDG.E.128 R104, [R104.64] ;  /* 0x0000000468687981 */ /* 0x000f22000c1e1d00 */
[----:B------:R-:W-:-:S03]  /*0800*/  IMAD.WIDE.U32 R136, R205, R228, c[0x0][0x208] ;  /* 0x00008200cd887625 */ /* 0x000fc600078e00e4 */
[----:B------:R-:W4:Y:S04]  /*0810*/  LDG.E.128 R112, [R112.64] ;  /* 0x0000000470707981 */ /* 0x000f28000c1e1d00 */
[----:B------:R-:W4:Y:S01]  /*0820*/  LDG.E.128 R136, [R136.64] ;  /* 0x0000000488887981 */ /* 0x000f22000c1e1d00 */
[----:B------:R-:W-:-:S04]  /*0830*/  IADD3 R199, R215, 0x280, RZ ;  /* 0x00000280d7c77810 */ /* 0x000fc80007ffe0ff */
[----:B------:R-:W-:Y:S01]  /*0840*/  SHF.L.U32 R208, R199, 0x4, RZ ;  /* 0x00000004c7d07819 */ /* 0x000fe200000006ff */
[----:B------:R-:W-:Y:S01]  /*0850*/  IMAD.WIDE.U32 R120, R209, R228, c[0x0][0x208] ;  /* 0x00008200d1787625 */ /* 0x000fe200078e00e4 */
[----:B0-----:R-:W-:Y:S02]  /*0860*/  SHF.R.U32.HI R207, RZ, 0x1c, R199 ;  /* 0x0000001cffcf7819 */ /* 0x001fe400000116c7 */
[----:B------:R-:W-:-:S03]  /*0870*/  IADD3 R140, P0, R208, c[0x0][0x188], RZ ;  /* 0x00006200d08c7a10 */ /* 0x000fc60007f1e0ff */
[----:B------:R-:W4:Y:S01]  /*0880*/  LDG.E.128 R120, [R120.64] ;  /* 0x0000000478787981 */ /* 0x000f22000c1e1d00 */
[----:B------:R-:W-:-:S06]  /*0890*/  IADD3.X R141, R207, c[0x0][0x18c], RZ, P0, !PT ;  /* 0x00006300cf8d7a10 */ /* 0x000fcc00007fe4ff */
[----:B------:R-:W4:Y:S01]  /*08a0*/  LDG.E.128 R140, [R140.64] ;  /* 0x000000048c8c7981 */ /* 0x000f22000c1e1d00 */
[----:B------:R-:W-:-:S06]  /*08b0*/  IMAD.WIDE.U32 R128, R241, R228, c[0x0][0x208] ;  /* 0x00008200f1807625 */ /* 0x000fcc00078e00e4 */
[----:B------:R-:W4:Y:S01]  /*08c0*/  LDG.E.128 R128, [R128.64] ;  /* 0x0000000480807981 */ /* 0x000f22000c1e1d00 */
[----:B------:R-:W-:Y:S01]  /*08d0*/  IADD3 R238, R215, 0x300, RZ ;  /* 0x00000300d7ee7810 */ /* 0x000fe20007ffe0ff */
[----:B------:R-:W-:Y:S01]  /*08e0*/  IMAD.WIDE.U32 R144, R199, R228, c[0x0][0x208] ;  /* 0x00008200c7907625 */ /* 0x000fe200078e00e4 */
[----:B------:R-:W-:Y:S02]  /*08f0*/  ISETP.NE.U32.AND P1, PT, RZ, c[0x0][0x1c0], PT ;  /* 0x00007000ff007a0c */ /* 0x000fe40003f25070 */
[----:B------:R-:W-:Y:S02]  /*0900*/  SHF.L.U32 R204, R238, 0x4, RZ ;  /* 0x00000004eecc7819 */ /* 0x000fe400000006ff */
[----:B------:R-:W-:Y:S01]  /*0910*/  ISETP.NE.AND.EX P1, PT, RZ, c[0x0][0x1c4], PT, P1 ;  /* 0x00007100ff007a0c */ /* 0x000fe20003f25310 */
[----:B------:R-:W4:Y:S01]  /*0920*/  LDG.E.128 R144, [R144.64] ;  /* 0x0000000490907981 */ /* 0x000f22000c1e1d00 */
[----:B------:R-:W-:Y:S02]  /*0930*/  SHF.R.U32.HI R202, RZ, 0x1c, R238 ;  /* 0x0000001cffca7819 */ /* 0x000fe400000116ee */
[----:B------:R-:W-:-:S04]  /*0940*/  IADD3 R148, P0, R204, c[0x0][0x188], RZ ;  /* 0x00006200cc947a10 */ /* 0x000fc80007f1e0ff */
[----:B------:R-:W-:Y:S02]  /*0950*/  IADD3.X R149, R202, c[0x0][0x18c], RZ, P0, !PT ;  /* 0x00006300ca957a10 */ /* 0x000fe400007fe4ff */
[C---:B------:R-:W-:Y:S01]  /*0960*/  IADD3 R225, R215.reuse, 0x380, RZ ;  /* 0x00000380d7e17810 */ /* 0x040fe20007ffe0ff */
        /* <DEDUP_REMOVED lines=11> */
[----:B-----5:R0:W5:Y:S01]  /*0a20*/  LDG.E R222, [R160.64] ;  /* 0x00000004a0de7981 */ /* 0x020162000c1e1900 */
        /* <DEDUP_REMOVED lines=39> */
[C---:B------:R-:W-:Y:S01]  /*0ca0*/  LEA.HI.X R235, R238.reuse, c[0x0][0x194], RZ, 0x2, P2 ;  /* 0x00006500eeeb7a11 */ /* 0x040fe200010f14ff */
        /* <DEDUP_REMOVED lines=15> */
[----:B--2---:R-:W-:-:S05]  /*0da0*/  FSEL R248, R248, RZ, !P0 ;  /* 0x000000fff8f87208 */ /* 0x004fca0004000000 */
[C---:B---3--:R-:W-:Y:S02]  /*0db0*/  FADD.FTZ R101, -R248.reuse, R101 ;  /* 0x00000065f8657221 */ /* 0x048fe40000010100 */
[----:B------:R-:W-:Y:S02]  /*0dc0*/  FADD.FTZ R103, -R248, R103 ;  /* 0x00000067f8677221 */ /* 0x000fe40000010100 */
[C---:B----4-:R-:W-:Y:S02]  /*0dd0*/  FMUL.FTZ R226, R206.reuse, R101 ;  /* 0x00000065cee27220 */ /* 0x050fe40000410000 */
[----:B0-----:R-:W-:Y:S02]  /*0de0*/  FMUL.FTZ R234, R206, R103 ;  /* 0x00000067ceea7220 */ /* 0x001fe40000410000 */
[C---:B------:R-:W-:Y:S02]  /*0df0*/  FADD.FTZ R101, -R248.reuse, R108 ;  /* 0x0000006cf8657221 */ /* 0x040fe40000010100 */
[----:B------:R-:W-:-:S02]  /*0e00*/  FADD.FTZ R103, -R248, R110 ;  /* 0x0000006ef8677221 */ /* 0x000fc40000010100 */
[----:B------:R-:W-:Y:S02]  /*0e10*/  FMUL.FTZ R110, R206, R101 ;  /* 0x00000065ce6e7220 */ /* 0x000fe40000410000 */
[C---:B------:R-:W-:Y:S02]  /*0e20*/  FADD.FTZ R111, -R248.reuse, R111 ;  /* 0x0000006ff86f7221 */ /* 0x040fe40000010100 */
[----:B------:R-:W-:Y:S02]  /*0e30*/  FADD.FTZ R101, -R248, R116 ;  /* 0x00000074f8657221 */ /* 0x000fe40000010100 */
[C---:B------:R-:W-:Y:S02]  /*0e40*/  FMUL.FTZ R246, R206.reuse, R111 ;  /* 0x0000006fcef67220 */ /* 0x040fe40000410000 */
[----:B------:R-:W-:Y:S02]  /*0e50*/  FMUL.FTZ R238, R206, R101 ;  /* 0x00000065ceee7220 */ /* 0x000fe40000410000 */
[----:B------:R-:W-:-:S02]  /*0e60*/  FADD.FTZ R235, -R248, R102 ;  /* 0x00000066f8eb7221 */ /* 0x000fc40000010100 */
[----:B------:R-:W-:Y:S02]  /*0e70*/  FADD.FTZ R225, -R248, R100 ;  /* 0x00000064f8e17221 */ /* 0x000fe40000010100 */
[----:B------:R-:W-:Y:S02]  /*0e80*/  FMUL.FTZ R231, R206, R235 ;  /* 0x000000ebcee77220 */ /* 0x000fe40000410000 */
[----:B------:R-:W-:Y:S02]  /*0e90*/  FADD.FTZ R101, -R248, R132 ;  /* 0x00000084f8657221 */ /* 0x000fe40000010100 */
[----:B------:R-:W-:Y:S02]  /*0ea0*/  FMUL.FTZ R232, R60, R104 ;  /* 0x000000683ce87220 */ /* 0x000fe40000410000 */
[C---:B------:R-:W-:Y:S02]  /*0eb0*/  FADD.FTZ R19, R115.reuse, R19 ;  /* 0x0000001373137221 */ /* 0x040fe40000010000 */
[----:B------:R-:W-:-:S02]  /*0ec0*/  FFMA.FTZ R180, R115, R246, R180 ;  /* 0x000000f673b47223 */ /* 0x000fc400000100b4 */
[----:B------:R-:W-:Y:S02]  /*0ed0*/  FMUL.FTZ R249, R59, R115 ;  /* 0x000000733bf97220 */ /* 0x000fe40000410000 */
[----:B------:R-:W-:Y:S02]  /*0ee0*/  FADD.FTZ R115, -R248, R126 ;  /* 0x0000007ef8737221 */ /* 0x000fe40000010100 */
[----:B------:R-:W-:Y:S02]  /*0ef0*/  FMUL.FTZ R126, R206, R101 ;  /* 0x00000065ce7e7220 */ /* 0x000fe40000410000 */
[----:B------:R-:W-:Y:S02]  /*0f00*/  FADD.FTZ R101, -R248, R135 ;  /* 0x00000087f8657221 */ /* 0x000fe40000010100 */
[----:B------:R-:W-:Y:S02]  /*0f10*/  FMUL.FTZ R235, R61, R105 ;  /* 0x000000693deb7220 */ /* 0x000fe40000410000 */
[----:B------:R-:W-:-:S02]  /*0f20*/  FADD.FTZ R100, RZ, R232 ;  /* 0x000000e8ff647221 */ /* 0x000fc40000010000 */
[----:B------:R-:W-:Y:S02]  /*0f30*/  FMUL.FTZ R225, R206, R225 ;  /* 0x000000e1cee17220 */ /* 0x000fe40000410000 */
[C---:B------:R-:W-:Y:S02]  /*0f40*/  FADD.FTZ R8, R136.reuse, R8 ;  /* 0x0000000888087221 */ /* 0x040fe40000010000 */
[----:B------:R-:W-:Y:S02]  /*0f50*/  FFMA.FTZ R171, R136, R126, R171 ;  /* 0x0000007e88ab7223 */ /* 0x000fe400000100ab */
[----:B------:R-:W-:Y:S02]  /*0f60*/  FMUL.FTZ R135, R44, R136 ;  /* 0x000000882c877220 */ /* 0x000fe40000410000 */
[----:B------:R-:W-:Y:S02]  /*0f70*/  FMUL.FTZ R136, R206, R101 ;  /* 0x00000065ce887220 */ /* 0x000fe40000410000 */
[----:B------:R-:W-:-:S02]  /*0f80*/  FADD.FTZ R101, R100, R235 ;  /* 0x000000eb64657221 */ /* 0x000fc40000010000 */
[----:B------:R-:W-:Y:S02]  /*0f90*/  FFMA.FTZ R100, R225, R232, RZ ;  /* 0x000000e8e1647223 */ /* 0x000fe400000100ff */
[----:B-1----:R-:W-:Y:S02]  /*0fa0*/  FMUL.FTZ R236, R62, R106 ;  /* 0x0000006a3eec7220 */ /* 0x002fe40000410000 */
[----:B------:R-:W-:Y:S02]  /*0fb0*/  FFMA.FTZ R100, R226, R235, R100 ;  /* 0x000000ebe2647223 */ /* 0x000fe40000010064 */
[----:B------:R-:W-:Y:S02]  /*0fc0*/  FMUL.FTZ R237, R63, R107 ;  /* 0x0000006b3fed7220 */ /* 0x000fe40000410000 */
[----:B------:R-:W-:Y:S02]  /*0fd0*/  FADD.FTZ R102, R101, R236 ;  /* 0x000000ec65667221 */ /* 0x000fe40000010000 */
[----:B------:R-:W-:-:S02]  /*0fe0*/  FFMA.FTZ R100, R231, R236, R100 ;  /* 0x000000ece7647223 */ /* 0x000fc40000010064 */
[----:B------:R-:W-:Y:S02]  /*0ff0*/  FMUL.FTZ R229, R56, R112 ;  /* 0x0000007038e57220 */ /* 0x000fe40000410000 */
[----:B------:R-:W-:Y:S02]  /*1000*/  FADD.FTZ R102, R102, R237 ;  /* 0x000000ed66667221 */ /* 0x000fe40000010000 */
[----:B------:R-:W-:Y:S02]  /*1010*/  FADD.FTZ R109, -R248, R109 ;  /* 0x0000006df86d7221 */ /* 0x000fe40000010100 */
[----:B------:R-:W-:Y:S02]  /*1020*/  FFMA.FTZ R100, R234, R237, R100 ;  /* 0x000000edea647223 */ /* 0x000fe40000010064 */
[----:B------:R-:W-:Y:S02]  /*1030*/  FMUL.FTZ R228, R57, R113 ;  /* 0x0000007139e47220 */ /* 0x000fe40000410000 */
[----:B------:R-:W-:-:S02]  /*1040*/  FADD.FTZ R101, R102, R229 ;  /* 0x000000e566657221 */ /* 0x000fc40000010000 */
[----:B------:R-:W-:Y:S02]  /*1050*/  FMUL.FTZ R227, R206, R109 ;  /* 0x0000006dcee37220 */ /* 0x000fe40000410000 */
[----:B------:R-:W-:Y:S02]  /*1060*/  FFMA.FTZ R100, R110, R229, R100 ;  /* 0x000000e56e647223 */ /* 0x000fe40000010064 */
[----:B------:R-:W-:Y:S02]  /*1070*/  FMUL.FTZ R233, R58, R114 ;  /* 0x000000723ae97220 */ /* 0x000fe40000410000 */
[----:B------:R-:W-:Y:S02]  /*1080*/  FADD.FTZ R102, R101, R228 ;  /* 0x000000e465667221 */ /* 0x000fe40000010000 */
[----:B------:R-:W-:Y:S02]  /*1090*/  FMUL.FTZ R230, R206, R103 ;  /* 0x00000067cee67220 */ /* 0x000fe40000410000 */
[----:B------:R-:W-:-:S02]  /*10a0*/  FFMA.FTZ R100, R227, R228, R100 ;  /* 0x000000e4e3647223 */ /* 0x000fc40000010064 */
[----:B------:R-:W-:Y:S02]  /*10b0*/  FADD.FTZ R102, R102, R233 ;  /* 0x000000e966667221 */ /* 0x000fe40000010000 */
[----:B------:R-:W-:Y:S02]  /*10c0*/  FFMA.FTZ R100, R230, R233, R100 ;  /* 0x000000e9e6647223 */ /* 0x000fe40000010064 */
[----:B------:R-:W-:Y:S02]  /*10d0*/  FMUL.FTZ R243, R52, R120 ;  /* 0x0000007834f37220 */ /* 0x000fe40000410000 */
[----:B------:R-:W-:Y:S02]  /*10e0*/  FADD.FTZ R102, R102, R249 ;  /* 0x000000f966667221 */ /* 0x000fe40000010000 */
[----:B------:R-:W-:Y:S02]  /*10f0*/  FADD.FTZ R117, -R248, R117 ;  /* 0x00000075f8757221 */ /* 0x000fe40000010100 */
[----:B------:R-:W-:-:S02]  /*1100*/  FFMA.FTZ R101, R246, R249, R100 ;  /* 0x000000f9f6657223 */ /* 0x000fc40000010064 */
[----:B------:R-:W-:Y:S02]  /*1110*/  FADD.FTZ R103, -R248, R142 ;  /* 0x0000008ef8677221 */ /* 0x000fe40000010100 */
[----:B------:R-:W-:Y:S02]  /*1120*/  FMUL.FTZ R245, R53, R121 ;  /* 0x0000007935f57220 */ /* 0x000fe40000410000 */
[----:B------:R-:W-:Y:S02]  /*1130*/  FADD.FTZ R100, R102, R243 ;  /* 0x000000f366647221 */ /* 0x000fe40000010000 */
[----:B------:R-:W-:Y:S02]  /*1140*/  FADD.FTZ R241, -R248, R118 ;  /* 0x00000076f8f17221 */ /* 0x000fe40000010100 */
[----:B------:R-:W-:Y:S02]  /*1150*/  FMUL.FTZ R240, R206, R117 ;  /* 0x00000075cef07220 */ /* 0x000fe40000410000 */
[----:B------:R-:W-:-:S02]  /*1160*/  FFMA.FTZ R101, R238, R243, R101 ;  /* 0x000000f3ee657223 */ /* 0x000fc40000010065 */
[C---:B------:R-:W-:Y:S02]  /*1170*/  FADD.FTZ R16, R120.reuse, R16 ;  /* 0x0000001078107221 */ /* 0x040fe40000010000 */
[----:B------:R-:W-:Y:S02]  /*1180*/  FFMA.FTZ R179, R120, R238, R179 ;  /* 0x000000ee78b37223 */ /* 0x000fe400000100b3 */
[----:B------:R-:W-:Y:S02]  /*1190*/  FADD.FTZ R111, -R248, R124 ;  /* 0x0000007cf86f7221 */ /* 0x000fe40000010100 */
[----:B------:R-:W-:Y:S02]  /*11a0*/  FMUL.FTZ R120, R206, R103 ;  /* 0x00000067ce787220 */ /* 0x000fe40000410000 */
[----:B------:R-:W-:Y:S02]  /*11b0*/  FMUL.FTZ R244, R54, R122 ;  /* 0x0000007a36f47220 */ /* 0x000fe40000410000 */
[----:B------:R-:W-:-:S02]  /*11c0*/  FADD.FTZ R103, R100, R245 ;  /* 0x000000f564677221 */ /* 0x000fc40000010000 */
[----:B------:R-:W-:Y:S02]  /*11d0*/  FADD.FTZ R119, -R248, R119 ;  /* 0x00000077f8777221 */ /* 0x000fe40000010100 */
[----:B------:R-:W-:Y:S02]  /*11e0*/  FMUL.FTZ R241, R206, R241 ;  /* 0x000000f1cef17220 */ /* 0x000fe40000410000 */
[----:B------:R-:W-:Y:S02]  /*11f0*/  FFMA.FTZ R101, R240, R245, R101 ;  /* 0x000000f5f0657223 */ /* 0x000fe40000010065 */
[----:B------:R-:W-:Y:S02]  /*1200*/  FADD.FTZ R125, -R248, R125 ;  /* 0x0000007df87d7221 */ /* 0x000fe40000010100 */
[----:B------:R-:W-:Y:S02]  /*1210*/  FMUL.FTZ R111, R206, R111 ;  /* 0x0000006fce6f7220 */ /* 0x000fe40000410000 */
[----:B------:R-:W-:-:S02]  /*1220*/  FMUL.FTZ R247, R55, R123 ;  /* 0x0000007b37f77220 */ /* 0x000fc40000410000 */
[----:B------:R-:W-:Y:S02]  /*1230*/  FADD.FTZ R100, R103, R244 ;  /* 0x000000f467647221 */ /* 0x000fe40000010000 */
[----:B------:R-:W-:Y:S02]  /*1240*/  FMUL.FTZ R242, R206, R119 ;  /* 0x00000077cef27220 */ /* 0x000fe40000410000 */
[----:B------:R-:W-:Y:S02]  /*1250*/  FFMA.FTZ R101, R241, R244, R101 ;  /* 0x000000f4f1657223 */ /* 0x000fe40000010065 */
[C---:B------:R-:W-:Y:S02]  /*1260*/  FADD.FTZ R20, R112.reuse, R20 ;  /* 0x0000001470147221 */ /* 0x040fe40000010000 */
[----:B------:R-:W-:Y:S02]  /*1270*/  FFMA.FTZ R183, R112, R110, R183 ;  /* 0x0000006e70b77223 */ /* 0x000fe400000100b7 */
[----:B------:R-:W-:-:S02]  /*1280*/  FADD.FTZ R12, R128, R12 ;  /* 0x0000000c800c7221 */ /* 0x000fc40000010000 */
[----:B------:R-:W-:Y:S02]  /*1290*/  FMUL.FTZ R112, R206, R125 ;  /* 0x0000007dce707220 */ /* 0x000fe40000410000 */
[----:B------:R-:W-:Y:S02]  /*12a0*/  FFMA.FTZ R175, R128, R111, R175 ;  /* 0x0000006f80af7223 */ /* 0x000fe400000100af */
[----:B------:R-:W-:Y:S02]  /*12b0*/  FMUL.FTZ R128, R48, R128 ;  /* 0x0000008030807220 */ /* 0x000fe40000410000 */
[----:B------:R-:W-:Y:S02]  /*12c0*/  FADD.FTZ R103, R100, R247 ;  /* 0x000000f764677221 */ /* 0x000fe40000010000 */
[----:B------:R-:W-:Y:S02]  /*12d0*/  FFMA.FTZ R101, R242, R247, R101 ;  /* 0x000000f7f2657223 */ /* 0x000fe40000010065 */
[----:B------:R-:W-:-:S02]  /*12e0*/  FADD.FTZ R13, R129, R13 ;  /* 0x0000000d810d7221 */ /* 0x000fc40000010000 */
[----:B------:R-:W-:Y:S02]  /*12f0*/  FMUL.FTZ R115, R206, R115 ;  /* 0x00000073ce737220 */ /* 0x000fe40000410000 */
[----:B------:R-:W-:Y:S02]  /*1300*/  FFMA.FTZ R174, R129, R112, R174 ;  /* 0x0000007081ae7223 */ /* 0x000fe400000100ae */
[----:B------:R-:W-:Y:S02]  /*1310*/  FMUL.FTZ R129, R49, R129 ;  /* 0x0000008131817220 */ /* 0x000fe40000410000 */
[----:B------:R-:W-:Y:S02]  /*1320*/  FADD.FTZ R100, R103, R128 ;  /* 0x0000008067647221 */ /* 0x000fe40000010000 */
[----:B------:R-:W-:Y:S02]  /*1330*/  FADD.FTZ R127, -R248, R127 ;  /* 0x0000007ff87f7221 */ /* 0x000fe40000010100 */
[----:B------:R-:W-:-:S02]  /*1340*/  FFMA.FTZ R101, R111, R128, R101 ;  /* 0x000000806f657223 */ /* 0x000fc40000010065 */
[C---:B------:R-:W-:Y:S02]  /*1350*/  FADD.FTZ R10, R130.reuse, R10 ;  /* 0x0000000a820a7221 */ /* 0x040fe40000010000 */
[----:B------:R-:W-:Y:S02]  /*1360*/  FFMA.FTZ R173, R130, R115, R173 ;  /* 0x0000007382ad7223 */ /* 0x000fe400000100ad */
[----:B------:R-:W-:Y:S02]  /*1370*/  FMUL.FTZ R130, R50, R130 ;  /* 0x0000008232827220 */ /* 0x000fe40000410000 */
[----:B------:R-:W-:Y:S02]  /*1380*/  FADD.FTZ R103, R100, R129 ;  /* 0x0000008164677221 */ /* 0x000fe40000010000 */
[----:B------:R-:W-:Y:S02]  /*1390*/  FMUL.FTZ R250, R206, R127 ;  /* 0x0000007fcefa7220 */ /* 0x000fe40000410000 */
[----:B------:R-:W-:-:S02]  /*13a0*/  FFMA.FTZ R101, R112, R129, R101 ;  /* 0x0000008170657223 */ /* 0x000fc40000010065 */
[----:B------:R-:W-:Y:S02]  /*13b0*/  FMUL.FTZ R251, R51, R131 ;  /* 0x0000008333fb7220 */ /* 0x000fe40000410000 */
[----:B------:R-:W-:Y:S02]  /*13c0*/  FADD.FTZ R100, R103, R130 ;  /* 0x0000008267647221 */ /* 0x000fe40000010000 */
[C---:B------:R-:W-:Y:S02]  /*13d0*/  FADD.FTZ R11, R131.reuse, R11 ;  /* 0x0000000b830b7221 */ /* 0x040fe40000010000 */
[----:B------:R-:W-:Y:S02]  /*13e0*/  FFMA.FTZ R172, R131, R250, R172 ;  /* 0x000000fa83ac7223 */ /* 0x000fe400000100ac */
[----:B------:R-:W-:Y:S02]  /*13f0*/  FFMA.FTZ R101, R115, R130, R101 ;  /* 0x0000008273657223 */ /* 0x000fe40000010065 */
[----:B------:R-:W-:-:S02]  /*1400*/  FADD.FTZ R131, -R248, R133 ;  /* 0x00000085f8837221 */ /* 0x000fc40000010100 */
[----:B------:R-:W-:Y:S02]  /*1410*/  FADD.FTZ R133, -R248, R134 ;  /* 0x00000086f8857221 */ /* 0x000fe40000010100 */
[----:B------:R-:W-:Y:S02]  /*1420*/  FADD.FTZ R100, R100, R251 ;  /* 0x000000fb64647221 */ /* 0x000fe40000010000 */
[----:B------:R-:W-:Y:S02]  /*1430*/  FFMA.FTZ R102, R250, R251, R101 ;  /* 0x000000fbfa667223 */ /* 0x000fe40000010065 */
[----:B------:R-:W-:Y:S02]  /*1440*/  FMUL.FTZ R133, R206, R133 ;  /* 0x00000085ce857220 */ /* 0x000fe40000410000 */
[----:B------:R-:W-:Y:S02]  /*1450*/  FMUL.FTZ R134, R45, R137 ;  /* 0x000000892d867220 */ /* 0x000fe40000410000 */
[----:B------:R-:W-:-:S02]  /*1460*/  FADD.FTZ R101, R100, R135 ;  /* 0x0000008764657221 */ /* 0x000fc40000010000 */
[----:B------:R-:W-:Y:S02]  /*1470*/  FMUL.FTZ R131, R206, R131 ;  /* 0x00000083ce837220 */ /* 0x000fe40000410000 */
[----:B------:R-:W-:Y:S02]  /*1480*/  FFMA.FTZ R100, R126, R135, R102 ;  /* 0x000000877e647223 */ /* 0x000fe40000010066 */
[C---:B------:R-:W-:Y:S02]  /*1490*/  FADD.FTZ R17, R121.reuse, R17 ;  /* 0x0000001179117221 */ /* 0x040fe40000010000 */
        /* <DEDUP_REMOVED lines=25> */
[----:B------:R-:W-:Y:S02]  /*1630*/  FADD.FTZ R100, R101, R144 ;  /* 0x0000009065647221 */ /* 0x000fe40000010000 */
[----:B------:R-:W-:-:S02]  /*1640*/  FMUL.FTZ R145, R41, R145 ;  /* 0x0000009129917220 */ /* 0x000fc40000410000 */
[----:B------:R-:W-:Y:S02]  /*1650*/  FFMA.FTZ R101, R121, R144, R102 ;  /* 0x0000009079657223 */ /* 0x000fe40000010066 */
[C---:B------:R-:W-:Y:S02]  /*1660*/  FADD.FTZ R21, R113.reuse, R21 ;  /* 0x0000001571157221 */ /* 0x040fe40000010000 */
[----:B------:R-:W-:Y:S02]  /*1670*/  FFMA.FTZ R182, R113, R227, R182 ;  /* 0x000000e371b67223 */ /* 0x000fe400000100b6 */
[----:B------:R-:W-:Y:S02]  /*1680*/  FMUL.FTZ R124, R206, R143 ;  /* 0x0000008fce7c7220 */ /* 0x000fe40000410000 */
[----:B------:R-:W-:Y:S02]  /*1690*/  FADD.FTZ R113, -R248, R148 ;  /* 0x00000094f8717221 */ /* 0x000fe40000010100 */
[----:B------:R-:W-:-:S02]  /*16a0*/  FMUL.FTZ R127, R42, R146 ;  /* 0x000000922a7f7220 */ /* 0x000fc40000410000 */
[----:B------:R-:W-:Y:S02]  /*16b0*/  FADD.FTZ R100, R100, R145 ;  /* 0x0000009164647221 */ /* 0x000fe40000010000 */
[----:B------:R-:W-:Y:S02]  /*16c0*/  FFMA.FTZ R101, R122, R145, R101 ;  /* 0x000000917a657223 */ /* 0x000fe40000010065 */
[C---:B------:R-:W-:Y:S02]  /*16d0*/  FADD.FTZ R3, R147.reuse, R3 ;  /* 0x0000000393037221 */ /* 0x040fe40000010000 */
[----:B------:R-:W-:Y:S02]  /*16e0*/  FFMA.FTZ R164, R147, R124, R164 ;  /* 0x0000007c93a47223 */ /* 0x000fe400000100a4 */
[----:B------:R-:W-:Y:S02]  /*16f0*/  FADD.FTZ R149, -R248, R149 ;  /* 0x00000095f8957221 */ /* 0x000fe40000010100 */
[----:B------:R-:W-:-:S02]  /*1700*/  FMUL.FTZ R113, R206, R113 ;  /* 0x00000071ce717220 */ /* 0x000fc40000410000 */
        /* <DEDUP_REMOVED lines=77> */
.L_x_11231:
        /* <DEDUP_REMOVED lines=18> */
.L_x_11232:
        /* <DEDUP_REMOVED lines=17> */
[----:B------:R-:W-:Y:S04]  /*1e10*/  @!P1 STS.64 [R137.X8+0x4000], R108 ;  /* 0x0040006c89009388 */ /* 0x000fe80000008a00 */
[----:B------:R-:W-:Y:S01]  /*1e20*/  BAR.SYNC.DEFER_BLOCKING 0x0 ;  /* 0x0000000000007b1d */ /* 0x000fe20000010000 */
[----:B------:R-:W-:-:S04]  /*1e30*/  ISETP.NE.U32.AND P1, PT, RZ, c[0x0][0x258], PT ;  /* 0x00009600ff007a0c */ /* 0x000fc80003f25070 */
[----:B------:R-:W-:Y:S01]  /*1e40*/  ISETP.NE.AND.EX P1, PT, RZ, c[0x0][0x25c], PT, P1 ;  /* 0x00009700ff007a0c */ /* 0x000fe20003f25310 */
[----:B------:R-:W1:Y:S04]  /*1e50*/  LDS.128 R100, [R140+0x4000] ;  /* 0x004000008c647984 */ /* 0x000e680000000c00 */
[----:B0-----:R0:W2:Y:S02]  /*1e60*/  LDS.128 R104, [R140+0x4010] ;  /* 0x004010008c687984 */ /* 0x0010a40000000c00 */
[----:B0-----:R-:W-:Y:S01]  /*1e70*/  IADD3 R140, P4, R224, c[0x0][0x248], RZ ;  /* 0x00009200e08c7a10 */ /* 0x001fe20007f9e0ff */
[----:B-1----:R-:W-:Y:S02]  /*1e80*/  FADD.FTZ R141, RZ, R100 ;  /* 0x00000064ff8d7221 */ /* 0x002fe40000010000 */
[----:B------:R-:W-:-:S02]  /*1e90*/  FADD.FTZ R100, RZ, R101 ;  /* 0x00000065ff647221 */ /* 0x000fc40000010000 */
[----:B------:R-:W-:Y:S02]  /*1ea0*/  FADD.FTZ R141, R102, R141 ;  /* 0x0000008d668d7221 */ /* 0x000fe40000010000 */
[----:B------:R-:W-:Y:S02]  /*1eb0*/  FADD.FTZ R100, R103, R100 ;  /* 0x0000006467647221 */ /* 0x000fe40000010000 */
[----:B--2---:R-:W-:Y:S02]  /*1ec0*/  FADD.FTZ R141, R141, R104 ;  /* 0x000000688d8d7221 */ /* 0x004fe40000010000 */
        /* <DEDUP_REMOVED lines=34> */
.L_x_11222:
        /* <DEDUP_REMOVED lines=15> */
[-CC-:B------:R-:W-:Y:S01]  /*21e0*/  FFMA.FTZ R230, R230, R108.reuse, R109.reuse ;  /* 0x0000006ce6e67223 */ /* 0x180fe2000001006d */
[----:B------:R-:W-:Y:S01]  /*21f0*/  SEL R106, R106, RZ, P4 ;  /* 0x000000ff6a6a7207 */ /* 0x000fe20002000000 */
[----:B------:R-:W-:Y:S01]  /*2200*/  FMUL.FTZ R146, R206, R249 ;  /* 0x000000f9ce927220 */ /* 0x000fe20000410000 */
[----:B------:R-:W-:Y:S01]  /*2210*/  SEL R104, R104, RZ, P5 ;  /* 0x000000ff68687207 */ /* 0x000fe20002800000 */
[----:B------:R-:W-:Y:S01]  /*2220*/  FADD.FTZ R233, R233, -R230 ;  /* 0x800000e6e9e97221 */ /* 0x000fe20000010000 */
[C---:B------:R-:W-:Y:S01]  /*2230*/  LOP3.LUT P5, RZ, R221.reuse, 0xff000000, RZ, 0xc0, !PT ;  /* 0xff000000ddff7812 */ /* 0x040fe200078ac0ff */
        /* <DEDUP_REMOVED lines=47> */
.L_x_11223:
        /* <DEDUP_REMOVED lines=18> */
.L_x_11224:
        /* <DEDUP_REMOVED lines=23> */
[----:B------:R-:W-:Y:S01]  /*27c0*/  FFMA.FTZ R112, R112, R108, R109 ;  /* 0x0000006c70707223 */ /* 0x000fe2000001006d */
[C---:B------:R-:W-:Y:S01]  /*27d0*/  LOP3.LUT P4, RZ, R215.reuse, 0xff, RZ, 0xc0, !PT ;  /* 0x000000ffd7ff7812 */ /* 0x040fe2000788c0ff */
[----:B------:R-:W-:Y:S01]  /*27e0*/  FMUL.FTZ R100, R142, R203 ;  /* 0x000000cb8e647220 */ /* 0x000fe20000410000 */
[----:B------:R0:W-:Y:S01]  /*27f0*/  STG.E.128 [R140.64], R104 ;  /* 0x000000688c007986 */ /* 0x0001e2000c101d04 */
[----:B------:R-:W-:Y:S01]  /*2800*/  FMUL.FTZ R137, R206, R115 ;  /* 0x00000073ce897220 */ /* 0x000fe20000410000 */
[----:B------:R-:W-:Y:S01]  /*2810*/  LOP3.LUT P5, RZ, R215, 0xff00, RZ, 0xc0, !PT ;  /* 0x0000ff00d7ff7812 */ /* 0x000fe200078ac0ff */
[----:B------:R-:W-:-:S02]  /*2820*/  FADD.FTZ R111, R128, -R111 ;  /* 0x8000006f806f7221 */ /* 0x000fc40000010000 */
        /* <DEDUP_REMOVED lines=10> */
[----:B------:R-:W-:Y:S02]  /*28d0*/  FMUL.FTZ R102, R100, c[0x0][0x1e8] ;  /* 0x00007a0064667a20 */ /* 0x000fe40000410000 */
[-C--:B------:R-:W-:Y:S02]  /*28e0*/  FMUL.FTZ R100, R115, R203.reuse ;  /* 0x000000cb73647220 */ /* 0x080fe40000410000 */
[----:B------:R-:W-:Y:S01]  /*28f0*/  FMUL.FTZ R101, R112, R203 ;  /* 0x000000cb70657220 */ /* 0x000fe20000410000 */
[----:B------:R-:W-:Y:S01]  /*2900*/  SEL R102, R102, RZ, P6 ;  /* 0x000000ff66667207 */ /* 0x000fe20003000000 */
[-CC-:B------:R-:W-:Y:S01]  /*2910*/  FFMA.FTZ R136, R136, R108.reuse, R109.reuse ;  /* 0x0000006c88887223 */ /* 0x180fe2000001006d */
[----:B------:R-:W-:Y:S01]  /*2920*/  IADD3 R110, P6, R214, c[0x0][0x248], RZ ;  /* 0x00009200d66e7a10 */ /* 0x000fe20007fde0ff */
[----:B------:R-:W-:-:S02]  /*2930*/  FFMA.FTZ R126, R126, R108, R109 ;  /* 0x0000006c7e7e7223 */ /* 0x000fc4000001006d */
[----:B------:R-:W-:Y:S01]  /*2940*/  FMUL.FTZ R101, R101, c[0x0][0x1e8] ;  /* 0x00007a0065657a20 */ /* 0x000fe20000410000 */
[----:B------:R-:W-:Y:S01]  /*2950*/  IADD3.X R111, R213, c[0x0][0x24c], RZ, P6, !PT ;  /* 0x00009300d56f7a10 */ /* 0x000fe200037fe4ff */
[----:B------:R-:W-:Y:S02]  /*2960*/  FMUL.FTZ R100, R100, c[0x0][0x1e8] ;  /* 0x00007a0064647a20 */ /* 0x000fe40000410000 */
[-CC-:B------:R-:W-:Y:S01]  /*2970*/  FFMA.FTZ R131, R131, R108.reuse, R109.reuse ;  /* 0x0000006c83837223 */ /* 0x180fe2000001006d */
[----:B------:R-:W-:Y:S01]  /*2980*/  SEL R101, R101, RZ, P5 ;  /* 0x000000ff65657207 */ /* 0x000fe20002800000 */
[----:B------:R-:W-:Y:S01]  /*2990*/  FFMA.FTZ R133, R133, R108, R109 ;  /* 0x0000006c85857223 */ /* 0x000fe2000001006d */
[----:B------:R-:W-:Y:S01]  /*29a0*/  SEL R100, R100, RZ, P4 ;  /* 0x000000ff64647207 */ /* 0x000fe20002000000 */
[----:B------:R-:W-:Y:S02]  /*29b0*/  FADD.FTZ R139, R139, -R136 ;  /* 0x800000888b8b7221 */ /* 0x000fe40000010000 */
[----:B------:R-:W-:-:S02]  /*29c0*/  FADD.FTZ R135, R135, -R126 ;  /* 0x8000007e87877221 */ /* 0x000fc40000010000 */
[----:B------:R-:W-:Y:S02]  /*29d0*/  FADD.FTZ R131, R134, -R131 ;  /* 0x8000008386837221 */ /* 0x000fe40000010000 */
[----:B------:R-:W-:Y:S02]  /*29e0*/  FADD.FTZ R133, R138, -R133 ;  /* 0x800000858a857221 */ /* 0x000fe40000010000 */
[----:B------:R-:W-:Y:S01]  /*29f0*/  FMUL.FTZ R126, R206, R139 ;  /* 0x0000008bce7e7220 */ /* 0x000fe20000410000 */
        /* <DEDUP_REMOVED lines=8> */
.L_x_11225:
        /* <DEDUP_REMOVED lines=19> */
.L_x_11226:
[C---:B0-----:R-:W-:Y:S01]  /*2bb0*/  LOP3.LUT P5, RZ, R212.reuse, 0xff000000, RZ, 0xc0, !PT ;  /* 0xff000000d4ff7812 */ /* 0x041fe200078ac0ff */
[-C--:B------:R-:W-:Y:S01]  /*2bc0*/  FMUL.FTZ R133, R133, R203.reuse ;  /* 0x000000cb85857220 */ /* 0x080fe20000410000 */
[----:B------:R-:W-:Y:S01]  /*2bd0*/  LOP3.LUT P4, RZ, R212, 0xff00, RZ, 0xc0, !PT ;  /* 0x0000ff00d4ff7812 */ /* 0x000fe2000788c0ff */
[-C--:B------:R-:W-:Y:S01]  /*2be0*/  FMUL.FTZ R106, R106, R203.reuse ;  /* 0x000000cb6a6a7220 */ /* 0x080fe20000410000 */
[----:B------:R-:W-:Y:S01]  /*2bf0*/  SEL R107, R107, RZ, P5 ;  /* 0x000000ff6b6b7207 */ /* 0x000fe20002800000 */
[----:B------:R-:W-:Y:S01]  /*2c00*/  FMUL.FTZ R133, R133, c[0x0][0x1e8] ;  /* 0x00007a0085857a20 */ /* 0x000fe20000410000 */
[----:B------:R-:W-:Y:S01]  /*2c10*/  LOP3.LUT P5, RZ, R212, 0xff0000, RZ, 0xc0, !PT ;  /* 0x00ff0000d4ff7812 */ /* 0x000fe200078ac0ff */
[-CC-:B------:R-:W-:Y:S02]  /*2c20*/  FFMA.FTZ R120, R120, R108.reuse, R109.reuse ;  /* 0x0000006c78787223 */ /* 0x180fe4000001006d */
[----:B------:R-:W-:Y:S02]  /*2c30*/  FMUL.FTZ R135, R135, R203 ;  /* 0x000000cb87877220 */ /* 0x000fe40000410000 */
[----:B------:R-:W-:Y:S01]  /*2c40*/  FMUL.FTZ R105, R106, c[0x0][0x1e8] ;  /* 0x00007a006a697a20 */ /* 0x000fe20000410000 */
[----:B------:R-:W-:Y:S01]  /*2c50*/  SEL R106, R133, RZ, P5 ;  /* 0x000000ff856a7207 */ /* 0x000fe20002800000 */
[----:B------:R-:W-:-:S02]  /*2c60*/  FFMA.FTZ R121, R121, R108, R109 ;  /* 0x0000006c79797223 */ /* 0x000fc4000001006d */
[-CC-:B------:R-:W-:Y:S01]  /*2c70*/  FFMA.FTZ R124, R124, R108.reuse, R109.reuse ;  /* 0x0000006c7c7c7223 */ /* 0x180fe2000001006d */
[----:B------:R-:W-:Y:S01]  /*2c80*/  SEL R105, R105, RZ, P4 ;  /* 0x000000ff69697207 */ /* 0x000fe20002000000 */
[----:B------:R-:W-:Y:S01]  /*2c90*/  FADD.FTZ R127, R127, -R120 ;  /* 0x800000787f7f7221 */ /* 0x000fe20000010000 */
[----:B------:R-:W-:Y:S01]  /*2ca0*/  IADD3 R120, P5, R211, c[0x0][0x248], RZ ;  /* 0x00009200d3787a10 */ /* 0x000fe20007fbe0ff */
[----:B------:R-:W-:Y:S01]  /*2cb0*/  FMUL.FTZ R104, R135, c[0x0][0x1e8] ;  /* 0x00007a0087687a20 */ /* 0x000fe20000410000 */
[----:B------:R-:W-:Y:S01]  /*2cc0*/  LOP3.LUT P4, RZ, R209, 0xff00, RZ, 0xc0, !PT ;  /* 0x0000ff00d1ff7812 */ /* 0x000fe2000788c0ff */
[----:B------:R-:W-:Y:S02]  /*2cd0*/  FFMA.FTZ R122, R122, R108, R109 ;  /* 0x0000006c7a7a7223 */ /* 0x000fe4000001006d */
[----:B------:R-:W-:Y:S01]  /*2ce0*/  FADD.FTZ R101, R144, -R121 ;  /* 0x8000007990657221 */ /* 0x000fe20000010000 */
[----:B------:R-:W-:Y:S01]  /*2cf0*/  SEL R104, R104, RZ, P6 ;  /* 0x000000ff68687207 */ /* 0x000fe20003000000 */
[----:B------:R-:W-:Y:S01]  /*2d00*/  FADD.FTZ R147, R147, -R124 ;  /* 0x8000007c93937221 */ /* 0x000fe20000010000 */
[----:B------:R-:W-:Y:S01]  /*2d10*/  IADD3.X R121, R210, c[0x0][0x24c], RZ, P5, !PT ;  /* 0x00009300d2797a10 */ /* 0x000fe20002ffe4ff */
        /* <DEDUP_REMOVED lines=35> */
.L_x_11227:
        /* <DEDUP_REMOVED lines=25> */
.L_x_11228:
        /* <DEDUP_REMOVED lines=66> */
.L_x_11229:
        /* <DEDUP_REMOVED lines=56> */
.L_x_11219:
        /* <DEDUP_REMOVED lines=25> */
.L_x_11220:
[----:B------:R-:W-:Y:S01]  /*3a10*/  HFMA2.MMA R104, -RZ, RZ, 0, 9.5367431640625e-07 ;  /* 0x00000010ff687435 */ /* 0x000fe200000001ff */
[----:B------:R-:W-:-:S02]  /*3a20*/  MOV R103, R105 ;  /* 0x0000006900677202 */ /* 0x000fc40000000f00 */
[----:B------:R-:W-:Y:S02]  /*3a30*/  MOV R106, 0x1f ;  /* 0x0000001f006a7802 */ /* 0x000fe40000000f00 */
[----:B------:R-:W-:Y:S02]  /*3a40*/  MOV R109, 0xffffffff ;  /* 0xffffffff006d7802 */ /* 0x000fe40000000f00 */
[----:B------:R-:W-:Y:S02]  /*3a50*/  MOV R100, 0x3a70 ;  /* 0x00003a7000647802 */ /* 0x000fe40000000f00 */
[----:B-----5:R-:W-:Y:S05]  /*3a60*/  CALL.REL.NOINC `($__internal_189_$__cuda_sm70_shflsync_down_p) ;  /* 0x0000046000007944 */ /* 0x020fea0003c00000 */
[----:B-1----:R-:W-:Y:S01]  /*3a70*/  MOV R102, R103 ;  /* 0x0000006700667202 */ /* 0x002fe20000000f00 */
[----:B0-----:R-:W-:Y:S05]  /*3a80*/  BRA `(.L_x_11231) ;  /* 0xffffe15000007947 */ /* 0x001fea000383ffff */
.L_x_11221:
[----:B------:R-:W-:Y:S01]  /*3a90*/  HFMA2.MMA R104, -RZ, RZ, 0, 9.5367431640625e-07 ;  /* 0x00000010ff687435 */ /* 0x000fe200000001ff */
[----:B------:R-:W-:Y:S02]  /*3aa0*/  MOV R103, R107 ;  /* 0x0000006b00677202 */ /* 0x000fe40000000f00 */
[----:B------:R-:W-:Y:S02]  /*3ab0*/  MOV R106, 0x1f ;  /* 0x0000001f006a7802 */ /* 0x000fe40000000f00 */
[----:B------:R-:W-:-:S02]  /*3ac0*/  MOV R109, 0xffffffff ;  /* 0xffffffff006d7802 */ /* 0x000fc40000000f00 */
[----:B------:R-:W-:Y:S02]  /*3ad0*/  MOV R100, 0x3af0 ;  /* 0x00003af000647802 */ /* 0x000fe40000000f00 */
[----:B01---5:R-:W-:Y:S05]  /*3ae0*/  CALL.REL.NOINC `($__internal_189_$__cuda_sm70_shflsync_down_p) ;  /* 0x000003e000007944 */ /* 0x023fea0003c00000 */
[----:B------:R-:W-:Y:S01]  /*3af0*/  FADD.FTZ R105, R105, R102 ;  /* 0x0000006669697221 */ /* 0x000fe20000010000 */
[----:B0-----:R-:W-:Y:S01]  /*3b00*/  HFMA2.MMA R104, -RZ, RZ, 0, 4.76837158203125e-07 ;  /* 0x00000008ff687435 */ /* 0x001fe200000001ff */
[----:B-1----:R-:W-:Y:S01]  /*3b10*/  FADD.FTZ R108, R107, R103 ;  /* 0x000000676b6c7221 */ /* 0x002fe20000010000 */
[----:B------:R-:W-:Y:S02]  /*3b20*/  MOV R106, 0x1f ;  /* 0x0000001f006a7802 */ /* 0x000fe40000000f00 */
[----:B------:R-:W-:Y:S02]  /*3b30*/  MOV R109, 0xffffffff ;  /* 0xffffffff006d7802 */ /* 0x000fe40000000f00 */
[----:B------:R-:W-:Y:S02]  /*3b40*/  MOV R103, R105 ;  /* 0x0000006900677202 */ /* 0x000fe40000000f00 */
[----:B------:R-:W-:Y:S02]  /*3b50*/  MOV R100, 0x3b70 ;  /* 0x00003b7000647802 */ /* 0x000fe40000000f00 */
[----:B------:R-:W-:Y:S05]  /*3b60*/  CALL.REL.NOINC `($__internal_189_$__cuda_sm70_shflsync_down_p) ;  /* 0x0000036000007944 */ /* 0x000fea0003c00000 */
[----:B0-----:R-:W-:Y:S01]  /*3b70*/  HFMA2.MMA R104, -RZ, RZ, 0, 4.76837158203125e-07 ;  /* 0x00000008ff687435 */ /* 0x001fe200000001ff */
[----:B-1----:R-:W-:-:S02]  /*3b80*/  MOV R102, R103 ;  /* 0x0000006700667202 */ /* 0x002fc40000000f00 */
[----:B------:R-:W-:Y:S02]  /*3b90*/  MOV R103, R108 ;  /* 0x0000006c00677202 */ /* 0x000fe40000000f00 */
[----:B------:R-:W-:Y:S02]  /*3ba0*/  MOV R106, 0x1f ;  /* 0x0000001f006a7802 */ /* 0x000fe40000000f00 */
[----:B------:R-:W-:Y:S02]  /*3bb0*/  MOV R109, 0xffffffff ;  /* 0xffffffff006d7802 */ /* 0x000fe40000000f00 */
[----:B------:R-:W-:Y:S02]  /*3bc0*/  MOV R100, 0x3be0 ;  /* 0x00003be000647802 */ /* 0x000fe40000000f00 */
[----:B------:R-:W-:Y:S05]  /*3bd0*/  CALL.REL.NOINC `($__internal_189_$__cuda_sm70_shflsync_down_p) ;  /* 0x000002f000007944 */ /* 0x000fea0003c00000 */
[----:B------:R-:W-:Y:S01]  /*3be0*/  FADD.FTZ R105, R102, R105 ;  /* 0x0000006966697221 */ /* 0x000fe20000010000 */
[----:B0-----:R-:W-:Y:S01]  /*3bf0*/  HFMA2.MMA R104, -RZ, RZ, 0, 2.384185791015625e-07 ;  /* 0x00000004ff687435 */ /* 0x001fe200000001ff */
[----:B-1----:R-:W-:Y:S01]  /*3c00*/  FADD.FTZ R108, R108, R103 ;  /* 0x000000676c6c7221 */ /* 0x002fe20000010000 */
[----:B------:R-:W-:Y:S02]  /*3c10*/  MOV R106, 0x1f ;  /* 0x0000001f006a7802 */ /* 0x000fe40000000f00 */
[----:B------:R-:W-:-:S02]  /*3c20*/  MOV R109, 0xffffffff ;  /* 0xffffffff006d7802 */ /* 0x000fc40000000f00 */
[----:B------:R-:W-:Y:S02]  /*3c30*/  MOV R103, R105 ;  /* 0x0000006900677202 */ /* 0x000fe40000000f00 */
[----:B------:R-:W-:Y:S02]  /*3c40*/  MOV R100, 0x3c60 ;  /* 0x00003c6000647802 */ /* 0x000fe40000000f00 */
[----:B------:R-:W-:Y:S05]  /*3c50*/  CALL.REL.NOINC `($__internal_189_$__cuda_sm70_shflsync_down_p) ;  /* 0x0000027000007944 */ /* 0x000fea0003c00000 */
[----:B0-----:R-:W-:Y:S01]  /*3c60*/  HFMA2.MMA R104, -RZ, RZ, 0, 2.384185791015625e-07 ;  /* 0x00000004ff687435 */ /* 0x001fe200000001ff */
[----:B-1----:R-:W-:Y:S02]  /*3c70*/  MOV R102, R103 ;  /* 0x0000006700667202 */ /* 0x002fe40000000f00 */
[----:B------:R-:W-:Y:S02]  /*3c80*/  MOV R103, R108 ;  /* 0x0000006c00677202 */ /* 0x000fe40000000f00 */
[----:B------:R-:W-:Y:S02]  /*3c90*/  MOV R106, 0x1f ;  /* 0x0000001f006a7802 */ /* 0x000fe40000000f00 */
[----:B------:R-:W-:Y:S02]  /*3ca0*/  MOV R109, 0xffffffff ;  /* 0xffffffff006d7802 */ /* 0x000fe40000000f00 */
[----:B------:R-:W-:-:S02]  /*3cb0*/  MOV R100, 0x3cd0 ;  /* 0x00003cd000647802 */ /* 0x000fc40000000f00 */
[----:B------:R-:W-:Y:S05]  /*3cc0*/  CALL.REL.NOINC `($__internal_189_$__cuda_sm70_shflsync_down_p) ;  /* 0x0000020000007944 */ /* 0x000fea0003c00000 */
[----:B------:R-:W-:Y:S01]  /*3cd0*/  FADD.FTZ R105, R102, R105 ;  /* 0x0000006966697221 */ /* 0x000fe20000010000 */
[----:B0-----:R-:W-:Y:S01]  /*3ce0*/  HFMA2.MMA R104, -RZ, RZ, 0, 1.1920928955078125e-07 ;  /* 0x00000002ff687435 */ /* 0x001fe200000001ff */
[----:B-1----:R-:W-:Y:S01]  /*3cf0*/  FADD.FTZ R108, R108, R103 ;  /* 0x000000676c6c7221 */ /* 0x002fe20000010000 */
[----:B------:R-:W-:-:S02]  /*3d00*/  MOV R106, 0x1f ;  /* 0x0000001f006a7802 */ /* 0x000fc40000000f00 */
[----:B------:R-:W-:Y:S02]  /*3d10*/  MOV R109, 0xffffffff ;  /* 0xffffffff006d7802 */ /* 0x000fe40000000f00 */
[----:B------:R-:W-:Y:S02]  /*3d20*/  MOV R103, R105 ;  /* 0x0000006900677202 */ /* 0x000fe40000000f00 */
[----:B------:R-:W-:Y:S02]  /*3d30*/  MOV R100, 0x3d50 ;  /* 0x00003d5000647802 */ /* 0x000fe40000000f00 */
[----:B------:R-:W-:Y:S05]  /*3d40*/  CALL.REL.NOINC `($__internal_189_$__cuda_sm70_shflsync_down_p) ;  /* 0x0000018000007944 */ /* 0x000fea0003c00000 */
[----:B0-----:R-:W-:Y:S01]  /*3d50*/  HFMA2.MMA R104, -RZ, RZ, 0, 1.1920928955078125e-07 ;  /* 0x00000002ff687435 */ /* 0x001fe200000001ff */
[----:B-1----:R-:W-:Y:S02]  /*3d60*/  MOV R102, R103 ;  /* 0x0000006700667202 */ /* 0x002fe40000000f00 */
[----:B------:R-:W-:Y:S02]  /*3d70*/  MOV R103, R108 ;  /* 0x0000006c00677202 */ /* 0x000fe40000000f00 */
[----:B------:R-:W-:Y:S02]  /*3d80*/  MOV R106, 0x1f ;  /* 0x0000001f006a7802 */ /* 0x000fe40000000f00 */
[----:B------:R-:W-:-:S02]  /*3d90*/  MOV R109, 0xffffffff ;  /* 0xffffffff006d7802 */ /* 0x000fc40000000f00 */
[----:B------:R-:W-:Y:S02]  /*3da0*/  MOV R100, 0x3dc0 ;  /* 0x00003dc000647802 */ /* 0x000fe40000000f00 */
[----:B------:R-:W-:Y:S05]  /*3db0*/  CALL.REL.NOINC `($__internal_189_$__cuda_sm70_shflsync_down_p) ;  /* 0x0000011000007944 */ /* 0x000fea0003c00000 */
[----:B------:R-:W-:Y:S01]  /*3dc0*/  FADD.FTZ R105, R102, R105 ;  /* 0x0000006966697221 */ /* 0x000fe20000010000 */
[----:B0-----:R-:W-:Y:S01]  /*3dd0*/  HFMA2.MMA R104, -RZ, RZ, 0, 5.9604644775390625e-08 ;  /* 0x00000001ff687435 */ /* 0x001fe200000001ff */
[----:B-1----:R-:W-:Y:S01]  /*3de0*/  FADD.FTZ R107, R108, R103 ;  /* 0x000000676c6b7221 */ /* 0x002fe20000010000 */
[----:B------:R-:W-:Y:S02]  /*3df0*/  MOV R106, 0x1f ;  /* 0x0000001f006a7802 */ /* 0x000fe40000000f00 */
[----:B------:R-:W-:Y:S02]  /*3e00*/  MOV R109, 0xffffffff ;  /* 0xffffffff006d7802 */ /* 0x000fe40000000f00 */
[----:B------:R-:W-:Y:S02]  /*3e10*/  MOV R103, R105 ;  /* 0x0000006900677202 */ /* 0x000fe40000000f00 */
[----:B------:R-:W-:Y:S02]  /*3e20*/  MOV R100, 0x3e40 ;  /* 0x00003e4000647802 */ /* 0x000fe40000000f00 */
[----:B------:R-:W-:Y:S05]  /*3e30*/  CALL.REL.NOINC `($__internal_189_$__cuda_sm70_shflsync_down_p) ;  /* 0x0000009000007944 */ /* 0x000fea0003c00000 */
[----:B0-----:R-:W-:Y:S01]  /*3e40*/  HFMA2.MMA R104, -RZ, RZ, 0, 5.9604644775390625e-08 ;  /* 0x00000001ff687435 */ /* 0x001fe200000001ff */
[----:B-1----:R-:W-:-:S02]  /*3e50*/  MOV R108, R103 ;  /* 0x00000067006c7202 */ /* 0x002fc40000000f00 */
[----:B------:R-:W-:Y:S02]  /*3e60*/  MOV R103, R107 ;  /* 0x0000006b00677202 */ /* 0x000fe40000000f00 */
[----:B------:R-:W-:Y:S02]  /*3e70*/  MOV R106, 0x1f ;  /* 0x0000001f006a7802 */ /* 0x000fe40000000f00 */
[----:B------:R-:W-:Y:S02]  /*3e80*/  MOV R109, 0xffffffff ;  /* 0xffffffff006d7802 */ /* 0x000fe40000000f00 */
[----:B------:R-:W-:Y:S02]  /*3e90*/  MOV R100, 0x3eb0 ;  /* 0x00003eb000647802 */ /* 0x000fe40000000f00 */
[----:B------:R-:W-:Y:S05]  /*3ea0*/  CALL.REL.NOINC `($__internal_189_$__cuda_sm70_shflsync_down_p) ;  /* 0x0000002000007944 */ /* 0x000fea0003c00000 */
[----:B-1----:R-:W-:Y:S01]  /*3eb0*/  MOV R100, R103 ;  /* 0x0000006700647202 */ /* 0x002fe20000000f00 */
[----:B0-----:R-:W-:Y:S05]  /*3ec0*/  BRA `(.L_x_11232) ;  /* 0xffffde3000007947 */ /* 0x001fea000383ffff */
        .weak           $__internal_189_$__cuda_sm70_shflsync_down_p
        .type           $__internal_189_$__cuda_sm70_shflsync_down_p,@function
        .size           $__internal_189_$__cuda_sm70_shflsync_down_p,(.L_x_11923 - $__internal_189_$__cuda_sm70_shflsync_down_p)
$__internal_189_$__cuda_sm70_shflsync_down_p:
[----:B------:R-:W-:Y:S01]  /*3ed0*/  HFMA2.MMA R101, -RZ, RZ, 0, 0 ;  /* 0x00000000ff657435 */ /* 0x000fe200000001ff */
[----:B------:R-:W-:Y:S04]  /*3ee0*/  WARPSYNC R109 ;  /* 0x0000006d00007348 */ /* 0x000fe80003800000 */
[----:B------:R0:W1:Y:S01]  /*3ef0*/  SHFL.DOWN PT, R103, R103, R104, R106 ;  /* 0x0800006867677389 */ /* 0x00006200000e006a */
[----:B------:R-:W-:Y:S05]  /*3f00*/  RET.REL.NODEC R100 `(_ZN10layer_norm13ln_bwd_kernelINS_13Kernel_traitsIfffffjLj4096ELj1ELj1ELj4ELj16ENS_18Kernel_traits_baseILj4096EfffffjLj128EEEEELb1ELb0ELb0ELb1EEEvNS_9BwdParamsE) ;  /* 0xffffc0f064007950 */ /* 0x000fea0003c3ffff */
.L_x_11233:
        /* <DEDUP_REMOVED lines=15> */
.L_x_11923:


//--------------------- .text._ZN10layer_norm22ln_bwd_finalize_kernelINS_22Kernel_traits_finalizeILj4096EfffffjLb0ELj1024ELj4ENS_18Kernel_traits_baseILj4096EfffffjLj1024EEEEELb0ELb0EEEvNS_9BwdParamsE --------------------------
	.section	.text._ZN10layer_norm22ln_bwd_finalize_kernelINS_22Kernel_traits_finalizeILj4096EfffffjLb0ELj1024ELj4ENS_18Kernel_traits_baseILj4096EfffffjLj1024EEEEELb0ELb0EEEvNS_9BwdParamsE,"ax",@progbits
	.sectioninfo	@"SHI_REGISTERS=30"
	.align	128
        .global         _ZN10layer_norm22ln_bwd_finalize_kernelINS_22Kernel_traits_finalizeILj4096EfffffjLb0ELj1024ELj4ENS_18Kernel_traits_baseILj4096EfffffjLj1024EEEEELb0ELb0EEEvNS_9BwdParamsE
        .type           _ZN10layer_norm22ln_bwd_finalize_kernelINS_22Kernel_traits_finalizeILj4096EfffffjLb0ELj1024ELj4ENS_18Kernel_traits_baseILj4096EfffffjLj1024EEEEELb0ELb0EEEvNS_9BwdParamsE,@function
        .size           _ZN10layer_norm22ln_bwd_finalize_kernelINS_22Kernel_traits_finalizeILj4096EfffffjLb0ELj1024ELj4ENS_18Kernel_traits_baseILj4096EfffffjLj1024EEEEELb0ELb0EEEvNS_9BwdParamsE,(.L_x_11924 - _ZN10layer_norm22ln_bwd_finalize_kernelINS_22Kernel_traits_finalizeILj4096EfffffjLb0ELj1024ELj4ENS_18Kernel_traits_baseILj4096EfffffjLj1024EEEEELb0ELb0EEEvNS_9BwdParamsE)
        .other          _ZN10layer_norm22ln_bwd_finalize_kernelINS_22Kernel_traits_finalizeILj4096EfffffjLb0ELj1024ELj4ENS_18Kernel_traits_baseILj4096EfffffjLj1024EEEEELb0ELb0EEEvNS_9BwdParamsE,@"STO_CUDA_ENTRY STV_DEFAULT"
_ZN10layer_norm22ln_bwd_finalize_kernelINS_22Kernel_traits_finalizeILj4096EfffffjLb0ELj1024ELj4ENS_18Kernel_traits_baseILj4096EfffffjLj1024EEEEELb0ELb0EEEvNS_9BwdParamsE:
.text._ZN10layer_norm22ln_bwd_finalize_kernelINS_22Kernel_traits_finalizeILj4096EfffffjLb0ELj1024ELj4ENS_18Kernel_traits_baseILj4096EfffffjLj1024EEEEELb0ELb0EEEvNS_9BwdParamsE:
        /* <DEDUP_REMOVED lines=19> */
.L_x_11247:
        /* <DEDUP_REMOVED lines=28> */
.L_x_11238:
        /* <DEDUP_REMOVED lines=35> */
.L_x_11237:
[----:B------:R-:W-:Y:S05]  /*0520*/  BSYNC B1 ;  /* 0x0000000000017941 */ /* 0x000fea0003800000 */
.L_x_11236:
        /* <DEDUP_REMOVED lines=23> */
.L_x_11240:
[----:B------:R-:W-:Y:S05]  /*06a0*/  BSYNC B1 ;  /* 0x0000000000017941 */ /* 0x000fea0003800000 */
.L_x_11239:
        /* <DEDUP_REMOVED lines=11> */
.L_x_11241:
[----:B------:R-:W-:Y:S05]  /*0760*/  BSYNC B1 ;  /* 0x0000000000017941 */ /* 0x000fea0003800000 */
.L_x_11235:
[----:B------:R-:W-:Y:S05]  /*0770*/  BSYNC B0 ;  /* 0x0000000000007941 */ /* 0x000fea0003800000 */
.L_x_11234:
        /* <DEDUP_REMOVED lines=11> */
.L_x_11248:
        /* <DEDUP_REMOVED lines=18> */
.L_x_11249:
[----:B---3--:R-:W-:Y:S02]  /*0950*/  FADD.FTZ R4, R4, R9 ;  /* 0x0000000904047221 */ /* 0x008fe40000010000 */
[----:B-12---:R-:W-:-:S03]  /*0960*/  FADD.FTZ R6, R5, R6 ;  /* 0x0000000605067221 */ /* 0x006fc60000010000 */
[----:B------:R1:W-:Y:S04]  /*0970*/  @!P1 STS [R17.X4+0x2000], R4 ;  /* 0x0020000411009388 */ /* 0x0003e80000004800 */
[----:B------:R1:W-:Y:S02]  /*0980*/  @!P1 STS [R17.X4+0x2080], R6 ;  /* 0x0020800611009388 */ /* 0x0003e40000004800 */
.L_x_11242:
        /* <DEDUP_REMOVED lines=15> */
.L_x_11246:
[----:B------:R-:W-:Y:S05]  /*0a80*/  BSYNC B0 ;  /* 0x0000000000007941 */ /* 0x000fea0003800000 */
.L_x_11245:
[C---:B------:R-:W-:Y:S02]  /*0a90*/  ISETP.GT.U32.AND P1, PT, R18.reuse, -0x1001, PT ;  /* 0xffffefff1200780c */ /* 0x040fe40003f24070 */
[----:B------:R-:W-:Y:S02]  /*0aa0*/  IADD3 R18, R18, 0x1000, RZ ;  /* 0x0000100012127810 */ /* 0x000fe40007ffe0ff */
[----:B------:R-:W-:-:S09]  /*0ab0*/  IADD3 R19, R19, 0x800, RZ ;  /* 0x0000080013137810 */ /* 0x000fd20007ffe0ff */
[----:B01----:R-:W-:Y:S05]  /*0ac0*/  @P1 BRA `(.L_x_11247) ;  /* 0xfffff66000001947 */ /* 0x003fea000383ffff */
[----:B------:R-:W-:Y:S05]  /*0ad0*/  EXIT ;  /* 0x000000000000794d */ /* 0x000fea0003800000 */
.L_x_11243:
[----:B--2---:R-:W-:Y:S01]  /*0ae0*/  IMAD.MOV.U32 R9, RZ, RZ, R5 ;  /* 0x000000ffff097224 */ /* 0x004fe200078e0005 */
[----:B------:R-:W-:Y:S01]  /*0af0*/  MOV R8, 0x1 ;  /* 0x0000000100087802 */ /* 0x000fe20000000f00 */
[----:B------:R-:W-:Y:S01]  /*0b00*/  IMAD.MOV.U32 R7, RZ, RZ, 0x1f ;  /* 0x0000001fff077424 */ /* 0x000fe200078e00ff */
[----:B------:R-:W-:Y:S02]  /*0b10*/  MOV R10, 0xffffffff ;  /* 0xffffffff000a7802 */ /* 0x000fe40000000f00 */
[----:B------:R-:W-:Y:S02]  /*0b20*/  MOV R2, 0xb40 ;  /* 0x00000b4000027802 */ /* 0x000fe40000000f00 */
[----:B01----:R-:W-:Y:S05]  /*0b30*/  CALL.REL.NOINC `($__internal_190_$__cuda_sm70_shflsync_bfly_p) ;  /* 0x000003b000007944 */ /* 0x003fea0003c00000 */
[----:B-1----:R-:W-:Y:S01]  /*0b40*/  IMAD.MOV.U32 R2, RZ, RZ, R7 ;  /* 0x000000ffff027224 */ /* 0x002fe200078e0007 */
[----:B0-----:R-:W-:Y:S05]  /*0b50*/  BRA `(.L_x_11248) ;  /* 0xfffffcd000007947 */ /* 0x001fea000383ffff */
.L_x_11244:
[----:B------:R-:W-:Y:S01]  /*0b60*/  HFMA2.MMA R8, -RZ, RZ, 0, 1.1920928955078125e-07 ;  /* 0x00000002ff087435 */ /* 0x000fe200000001ff */
[----:B------:R-:W-:Y:S01]  /*0b70*/  MOV R7, 0x1f ;  /* 0x0000001f00077802 */ /* 0x000fe20000000f00 */
[----:B------:R-:W-:Y:S01]  /*0b80*/  IMAD.MOV.U32 R10, RZ, RZ, -0x1 ;  /* 0xffffffffff0a7424 */ /* 0x000fe200078e00ff */
[----:B------:R-:W-:-:S03]  /*0b90*/  MOV R2, 0xbb0 ;  /* 0x00000bb000027802 */ /* 0x000fc60000000f00 */
[----:B012---:R-:W-:Y:S05]  /*0ba0*/  CALL.REL.NOINC `($__internal_190_$__cuda_sm70_shflsync_bfly_p) ;  /* 0x0000034000007944 */ /* 0x007fea0003c00000 */
[----:B0-----:R-:W-:Y:S01]  /*0bb0*/  HFMA2.MMA R8, -RZ, RZ, 0, 2.384185791015625e-07 ;  /* 0x00000004ff087435 */ /* 0x001fe200000001ff */
[----:B-1----:R-:W-:Y:S01]  /*0bc0*/  FADD.FTZ R9, R9, R7 ;  /* 0x0000000709097221 */ /* 0x002fe20000010000 */
[----:B------:R-:W-:Y:S01]  /*0bd0*/  MOV R7, 0x1f ;  /* 0x0000001f00077802 */ /* 0x000fe20000000f00 */
[----:B------:R-:W-:Y:S01]  /*0be0*/  IMAD.MOV.U32 R10, RZ, RZ, -0x1 ;  /* 0xffffffffff0a7424 */ /* 0x000fe200078e00ff */
[----:B------:R-:W-:-:S02]  /*0bf0*/  MOV R2, 0xc10 ;  /* 0x00000c1000027802 */ /* 0x000fc40000000f00 */
[----:B------:R-:W-:Y:S05]  /*0c00*/  CALL.REL.NOINC `($__internal_190_$__cuda_sm70_shflsync_bfly_p) ;  /* 0x000002e000007944 */ /* 0x000fea0003c00000 */
[----:B0-----:R-:W-:Y:S01]  /*0c10*/  HFMA2.MMA R8, -RZ, RZ, 0, 4.76837158203125e-07 ;  /* 0x00000008ff087435 */ /* 0x001fe200000001ff */
[----:B-1----:R-:W-:Y:S01]  /*0c20*/  FADD.FTZ R9, R9, R7 ;  /* 0x0000000709097221 */ /* 0x002fe20000010000 */
[----:B------:R-:W-:Y:S01]  /*0c30*/  MOV R7, 0x1f ;  /* 0x0000001f00077802 */ /* 0x000fe20000000f00 */
[----:B------:R-:W-:Y:S01]  /*0c40*/  IMAD.MOV.U32 R10, RZ, RZ, -0x1 ;  /* 0xffffffffff0a7424 */ /* 0x000fe200078e00ff */
[----:B------:R-:W-:-:S02]  /*0c50*/  MOV R2, 0xc70 ;  /* 0x00000c7000027802 */ /* 0x000fc40000000f00 */
[----:B------:R-:W-:Y:S05]  /*0c60*/  CALL.REL.NOINC `($__internal_190_$__cuda_sm70_shflsync_bfly_p) ;  /* 0x0000028000007944 */ /* 0x000fea0003c00000 */
[----:B-1----:R-:W-:Y:S01]  /*0c70*/  FADD.FTZ R6, R9, R7 ;  /* 0x0000000709067221 */ /* 0x002fe20000010000 */
[----:B0-----:R-:W-:Y:S01]  /*0c80*/  HFMA2.MMA R8, -RZ, RZ, 0, 9.5367431640625e-07 ;  /* 0x00000010ff087435 */ /* 0x001fe200000001ff */
[----:B------:R-:W-:Y:S01]  /*0c90*/  MOV R7, 0x1f ;  /* 0x0000001f00077802 */ /* 0x000fe20000000f00 */
[----:B------:R-:W-:Y:S01]  /*0ca0*/  IMAD.MOV.U32 R10, RZ, RZ, -0x1 ;  /* 0xffffffffff0a7424 */ /* 0x000fe200078e00ff */
[----:B------:R-:W-:-:S02]  /*0cb0*/  MOV R2, 0xce0 ;  /* 0x00000ce000027802 */ /* 0x000fc40000000f00 */
[----:B------:R-:W-:Y:S02]  /*0cc0*/  MOV R9, R6 ;  /* 0x0000000600097202 */ /* 0x000fe40000000f00 */
[----:B------:R-:W-:Y:S05]  /*0cd0*/  CALL.REL.NOINC `($__internal_190_$__cuda_sm70_shflsync_bfly_p) ;  /* 0x0000021000007944 */ /* 0x000fea0003c00000 */
[----:B0-----:R-:W-:Y:S01]  /*0ce0*/  HFMA2.MMA R8, -RZ, RZ, 0, 5.9604644775390625e-08 ;  /* 0x00000001ff087435 */ /* 0x001fe200000001ff */
[----:B-1----:R-:W-:Y:S01]  /*0cf0*/  MOV R5, R7 ;  /* 0x0000000700057202 */ /* 0x002fe20000000f00 */
[----:B------:R-:W-:Y:S01]  /*0d00*/  IMAD.MOV.U32 R9, RZ, RZ, R4 ;  /* 0x000000ffff097224 */ /* 0x000fe200078e0004 */
[----:B------:R-:W-:Y:S01]  /*0d10*/  MOV R7, 0x1f ;  /* 0x0000001f00077802 */ /* 0x000fe20000000f00 */
[----:B------:R-:W-:Y:S01]  /*0d20*/  IMAD.MOV.U32 R10, RZ, RZ, -0x1 ;  /* 0xffffffffff0a7424 */ /* 0x000fe200078e00ff */
[----:B------:R-:W-:Y:S02]  /*0d30*/  MOV R2, 0xd50 ;  /* 0x00000d5000027802 */ /* 0x000fe40000000f00 */
[----:B------:R-:W-:Y:S05]  /*0d40*/  CALL.REL.NOINC `($__internal_190_$__cuda_sm70_shflsync_bfly_p) ;  /* 0x000001a000007944 */ /* 0x000fea0003c00000 */
[----:B0-----:R-:W-:Y:S01]  /*0d50*/  HFMA2.MMA R8, -RZ, RZ, 0, 1.1920928955078125e-07 ;  /* 0x00000002ff087435 */ /* 0x001fe200000001ff */
[----:B-1----:R-:W-:Y:S01]  /*0d60*/  FADD.FTZ R9, R4, R7 ;  /* 0x0000000704097221 */ /* 0x002fe20000010000 */
[----:B------:R-:W-:Y:S01]  /*0d70*/  MOV R7, 0x1f ;  /* 0x0000001f00077802 */ /* 0x000fe20000000f00 */
[----:B------:R-:W-:Y:S01]  /*0d80*/  IMAD.MOV.U32 R10, RZ, RZ, -0x1 ;  /* 0xffffffffff0a7424 */ /* 0x000fe200078e00ff */
[----:B------:R-:W-:Y:S02]  /*0d90*/  MOV R2, 0xdb0 ;  /* 0x00000db000027802 */ /* 0x000fe40000000f00 */
[----:B------:R-:W-:Y:S05]  /*0da0*/  CALL.REL.NOINC `($__internal_190_$__cuda_sm70_shflsync_bfly_p) ;  /* 0x0000014000007944 */ /* 0x000fea0003c00000 */
        /* <DEDUP_REMOVED lines=12> */
[----:B0-----:R-:W-:Y:S01]  /*0e70*/  HFMA2.MMA R8, -RZ, RZ, 0, 9.5367431640625e-07 ;  /* 0x00000010ff087435 */ /* 0x001fe200000001ff */
[----:B-1----:R-:W-:Y:S01]  /*0e80*/  FADD.FTZ R9, R9, R7 ;  /* 0x0000000709097221 */ /* 0x002fe20000010000 */
[----:B------:R-:W-:Y:S01]  /*0e90*/  MOV R7, 0x1f ;  /* 0x0000001f00077802 */ /* 0x000fe20000000f00 */
[----:B------:R-:W-:Y:S01]  /*0ea0*/  IMAD.MOV.U32 R10, RZ, RZ, -0x1 ;  /* 0xffffffffff0a7424 */ /* 0x000fe200078e00ff */
[----:B------:R-:W-:-:S02]  /*0eb0*/  MOV R2, 0xed0 ;  /* 0x00000ed000027802 */ /* 0x000fc40000000f00 */
[----:B------:R-:W-:Y:S05]  /*0ec0*/  CALL.REL.NOINC `($__internal_190_$__cuda_sm70_shflsync_bfly_p) ;  /* 0x0000002000007944 */ /* 0x000fea0003c00000 */
[----:B-1----:R-:W-:Y:S01]  /*0ed0*/  MOV R4, R7 ;  /* 0x0000000700047202 */ /* 0x002fe20000000f00 */
[----:B0-----:R-:W-:Y:S05]  /*0ee0*/  BRA `(.L_x_11249) ;  /* 0xfffffa6000007947 */ /* 0x001fea000383ffff */
        .weak           $__internal_190_$__cuda_sm70_shflsync_bfly_p
        .type           $__internal_190_$__cuda_sm70_shflsync_bfly_p,@function
        .size           $__internal_190_$__cuda_sm70_shflsync_bfly_p,(.L_x_11924 - $__internal_190_$__cuda_sm70_shflsync_bfly_p)
$__internal_190_$__cuda_sm70_shflsync_bfly_p:
[----:B------:R-:W-:Y:S01]  /*0ef0*/  HFMA2.MMA R3, -RZ, RZ, 0, 0 ;  /* 0x00000000ff037435 */ /* 0x000fe200000001ff */
[----:B------:R-:W-:Y:S04]  /*0f00*/  WARPSYNC R10 ;  /* 0x0000000a00007348 */ /* 0x000fe80003800000 */
[----:B------:R0:W1:Y:S01]  /*0f10*/  SHFL.BFLY PT, R7, R9, R8, R7 ;  /* 0x0c00000809077389 */ /* 0x00006200000e0007 */
[----:B------:R-:W-:Y:S05]  /*0f20*/  RET.REL.NODEC R2 `(_ZN10layer_norm22ln_bwd_finalize_kernelINS_22Kernel_traits_finalizeILj4096EfffffjLb0ELj1024ELj4ENS_18Kernel_traits_baseILj4096EfffffjLj1024EEEEELb0ELb0EEEvNS_9BwdParamsE) ;  /* 0xfffff0d002007950 */ /* 0x000fea0003c3ffff */
.L_x_11250:
        /* <DEDUP_REMOVED lines=13> */
.L_x_11924:


//--------------------- .text._ZN10layer_norm13ln_bwd_kernelINS_13Kernel_traitsIfffffjLj4096ELj1ELj1ELj4ELj16ENS_18Kernel_traits_baseILj4096EfffffjLj128EEEEELb1ELb0ELb1ELb0EEEvNS_9BwdParamsE --------------------------
	.section	.text._ZN10layer_norm13ln_bwd_kernelINS_13Kernel_traitsIfffffjLj4096ELj1ELj1ELj4ELj16ENS_18Kernel_traits_baseILj4096EfffffjLj128EEEEELb1ELb0ELb1ELb0EEEvNS_9BwdParamsE,"ax",@progbits
	.sectioninfo	@"SHI_REGISTERS=240"
	.align	128
        .global         _ZN10layer_norm13ln_bwd_kernelINS_13Kernel_traitsIfffffjLj4096ELj1ELj1ELj4ELj16ENS_18Kernel_traits_baseILj4096EfffffjLj128EEEEELb1ELb0ELb1ELb0EEEvNS_9BwdParamsE
        .type           _ZN10layer_norm13ln_bwd_kernelINS_13Kernel_traitsIfffffjLj4096ELj1ELj1ELj4ELj16ENS_18Kernel_traits_baseILj4096EfffffjLj128EEEEELb1ELb0ELb1ELb0EEEvNS_9BwdParamsE,@function
        .size           _ZN10layer_norm13ln_bwd_kernelINS_13Kernel_traitsIfffffjLj4096ELj1ELj1ELj4ELj16ENS_18Kernel_traits_baseILj4096EfffffjLj128EEEEELb1ELb0ELb1ELb0EEEvNS_9BwdParamsE,(.L_x_11925 - _ZN10layer_norm13ln_bwd_kernelINS_13Kernel_traitsIfffffjLj4096ELj1ELj1ELj4ELj16ENS_18Kernel_traits_baseILj4096EfffffjLj128EEEEELb1ELb0ELb1ELb0EEEvNS_9BwdParamsE)
        .other          _ZN10layer_norm13ln_bwd_kernelINS_13Kernel_traitsIfffffjLj4096ELj1ELj1ELj4ELj16ENS_18Kernel_traits_baseILj4096EfffffjLj128EEEEELb1ELb0ELb1ELb0EEEvNS_9BwdParamsE,@"STO_CUDA_ENTRY STV_DEFAULT"
_ZN10layer_norm13ln_bwd_kernelINS_13Kernel_traitsIfffffjLj4096ELj1ELj1ELj4ELj16ENS_18Kernel_traits_baseILj4096EfffffjLj128EEEEELb1ELb0ELb1ELb0EEEvNS_9BwdParamsE:
.text._ZN10layer_norm13ln_bwd_kernelINS_13Kernel_traitsIfffffjLj4096ELj1ELj1ELj4ELj16ENS_18Kernel_traits_baseILj4096EfffffjLj128EEEEELb1ELb0ELb1ELb0EEEvNS_9BwdParamsE:
        /* <DEDUP_REMOVED lines=16> */
[----:B------:R-:W-:Y:S02]  /*0100*/  ISETP.GE.U32.AND P2, PT, R9, 0x380, PT ;  /* 0x000003800900780c */ /* 0x000fe40003f46070 */
        /* <DEDUP_REMOVED lines=13> */
[----:B------:R-:W-:Y:S01]  /*01e0*/  LOP3.LUT P6, RZ, R9, 0xffffff80, RZ, 0xc0, !PT ;  /* 0xffffff8009ff7812 */ /* 0x000fe200078cc0ff */
[C---:B------:R-:W-:Y:S01]  /*01f0*/  @P5 IMAD.WIDE.U32 R10, R4.reuse, R11, c[0x0][0x1b0] ;  /* 0x00006c00040a5625 */ /* 0x040fe200078e000b */
[----:B------:R-:W-:Y:S02]  /*0200*/  @P5 IADD3 R4, R4, 0x80, RZ ;  /* 0x0000008004045810 */ /* 0x000fe40007ffe0ff */
[----:B------:R-:W-:Y:S02]  /*0210*/  @P2 MOV R21, 0x10 ;  /* 0x0000001000152802 */ /* 0x000fe40000000f00 */
[----:B------:R-:W-:Y:S01]  /*0220*/  @P0 MOV R17, 0x10 ;  /* 0x0000001000110802 */ /* 0x000fe20000000f00 */
[C---:B------:R-:W-:Y:S01]  /*0230*/  @P4 IMAD.WIDE.U32 R12, R4.reuse, R13, c[0x0][0x1b0] ;  /* 0x00006c00040c4625 */ /* 0x040fe200078e000d */
[----:B------:R-:W-:Y:S01]  /*0240*/  @P4 IADD3 R4, R4, 0x80, RZ ;  /* 0x0000008004044810 */ /* 0x000fe20007ffe0ff */
[----:B------:R0:W5:Y:S01]  /*0250*/  @P5 LDG.E.128 R36, [R10.64] ;  /* 0x000000040a245981 */ /* 0x000162000c1e1d00 */
[----:B------:R-:W-:Y:S01]  /*0260*/  LOP3.LUT R5, R5, 0xfffffffd, RZ, 0xc0, !PT ;  /* 0xfffffffd05057812 */ /* 0x000fe200078ec0ff */
[----:B------:R-:W1:Y:S01]  /*0270*/  S2UR UR6, SR_CTAID.X ;  /* 0x00000000000679c3 */ /* 0x000e620000002500 */
[----:B------:R-:W-:Y:S01]  /*0280*/  ISETP.GE.U32.AND P3, PT, R9, 0x400, PT ;  /* 0x000004000900780c */ /* 0x000fe20003f66070 */
[C---:B------:R-:W-:Y:S01]  /*0290*/  @P0 IMAD.WIDE.U32 R16, R4.reuse, R17, c[0x0][0x1b0] ;  /* 0x00006c0004100625 */ /* 0x040fe200078e0011 */
[----:B------:R-:W-:Y:S01]  /*02a0*/  @P0 IADD3 R4, R4, 0x80, RZ ;  /* 0x0000008004040810 */ /* 0x000fe20007ffe0ff */
[----:B------:R0:W5:Y:S01]  /*02b0*/  @P6 LDG.E.128 R28, [R2.64] ;  /* 0x00000004021c6981 */ /* 0x000162000c1e1d00 */
[----:B------:R-:W-:-:S02]  /*02c0*/  ISETP.NE.AND P6, PT, R0, RZ, PT ;  /* 0x000000ff0000720c */ /* 0x000fc40003fc5270 */
[----:B------:R-:W-:Y:S01]  /*02d0*/  @P5 LOP3.LUT R5, R5, 0x2, RZ, 0xfc, !PT ;  /* 0x0000000205055812 */ /* 0x000fe200078efcff */
[C---:B------:R-:W-:Y:S01]  /*02e0*/  @P1 IMAD.WIDE.U32 R18, R4.reuse, R19, c[0x0][0x1b0] ;  /* 0x00006c0004121625 */ /* 0x040fe200078e0013 */
[----:B------:R-:W-:Y:S01]  /*02f0*/  @P1 IADD3 R4, R4, 0x80, RZ ;  /* 0x0000008004041810 */ /* 0x000fe20007ffe0ff */
[----:B------:R0:W5:Y:S01]  /*0300*/  @P0 LDG.E.128 R44, [R16.64] ;  /* 0x00000004102c0981 */ /* 0x000162000c1e1d00 */
[----:B------:R-:W-:-:S03]  /*0310*/  LOP3.LUT R5, R5, 0xfffffffe, RZ, 0xc0, !PT ;  /* 0xfffffffe05057812 */ /* 0x000fc600078ec0ff */
[C---:B------:R-:W-:Y:S01]  /*0320*/  @P2 IMAD.WIDE.U32 R20, R4.reuse, R21, c[0x0][0x1b0] ;  /* 0x00006c0004142625 */ /* 0x040fe200078e0015 */
[----:B------:R0:W5:Y:S01]  /*0330*/  @P1 LDG.E.128 R48, [R18.64] ;  /* 0x0000000412301981 */ /* 0x000162000c1e1d00 */
[----:B------:R-:W-:Y:S02]  /*0340*/  @P4 LOP3.LUT R5, R5, 0x1, RZ, 0xfc, !PT ;  /* 0x0000000105054812 */ /* 0x000fe400078efcff */
[----:B------:R-:W-:Y:S01]  /*0350*/  @P2 IADD3 R4, R4, 0x80, RZ ;  /* 0x0000008004042810 */ /* 0x000fe20007ffe0ff */
[----:B------:R0:W5:Y:S01]  /*0360*/  @P6 LDG.E.128 R32, [R6.64] ;  /* 0x0000000406206981 */ /* 0x000162000c1e1d00 */
[----:B------:R-:W-:-:S03]  /*0370*/  LOP3.LUT R5, R5, 0xffffffef, RZ, 0xc0, !PT ;  /* 0xffffffef05057812 */ /* 0x000fc600078ec0ff */
[----:B------:R0:W5:Y:S01]  /*0380*/  @P2 LDG.E.128 R52, [R20.64] ;  /* 0x0000000414342981 */ /* 0x000162000c1e1d00 */
[----:B------:R-:W-:Y:S01]  /*0390*/  @P3 LOP3.LUT R5, R5, 0x10, RZ, 0xfc, !PT ;  /* 0x0000001005053812 */ /* 0x000fe200078efcff */
[----:B------:R-:W-:Y:S02]  /*03a0*/  @P3 IMAD.MOV.U32 R5, RZ, RZ, 0x10 ;  /* 0x00000010ff053424 */ /* 0x000fe400078e00ff */
[----:B------:R1:W5:Y:S02]  /*03b0*/  @P4 LDG.E.128 R40, [R12.64] ;  /* 0x000000040c284981 */ /* 0x000364000c1e1d00 */
[----:B------:R-:W-:-:S05]  /*03c0*/  @P3 IMAD.WIDE.U32 R4, R4, R5, c[0x0][0x1b0] ;  /* 0x00006c0004043625 */ /* 0x000fca00078e0005 */
        /* <DEDUP_REMOVED lines=39> */
.L_x_11365:
        /* <DEDUP_REMOVED lines=19> */
[----:B-1---5:R-:W-:Y:S01]  /*0770*/  ISETP.GE.AND P4, PT, R10, 0x1, PT ;  /* 0x000000010a00780c */ /* 0x022fe20003f86270 */
[----:B------:R-:W-:Y:S01]  /*0780*/  BSSY B1, `(.L_x_11254) ;  /* 0x0000011000017945 */ /* 0x000fe20003800000 */
[----:B------:R-:W-:Y:S01]  /*0790*/  LOP3.LUT P5, RZ, R9, 0xffffff80, RZ, 0xc0, !PT ;  /* 0xffffff8009ff7812 */ /* 0x000fe200078ac0ff */
[----:B------:R-:W-:Y:S01]  /*07a0*/  IMAD.MOV.U32 R168, RZ, RZ, R16 ;  /* 0x000000ffffa87224 */ /* 0x000fe200078e0010 */
[----:B------:R-:W-:-:S09]  /*07b0*/  MOV R207, RZ ;  /* 0x000000ff00cf7202 */ /* 0x000fd20000000f00 */
        /* <DEDUP_REMOVED lines=13> */
.L_x_11255:
[----:B------:R-:W-:Y:S05]  /*0890*/  BSYNC B1 ;  /* 0x0000000000017941 */ /* 0x000fea0003800000 */
.L_x_11254:
[----:B------:R-:W-:Y:S01]  /*08a0*/  ISETP.GE.U32.AND P4, PT, R9, 0x100, PT ;  /* 0x000001000900780c */ /* 0x000fe20003f86070 */
[----:B------:R-:W-:-:S12]  /*08b0*/  BSSY B1, `(.L_x_11256) ;  /* 0x000000a000017945 */ /* 0x000fd80003800000 */
[----:B------:R-:W-:Y:S05]  /*08c0*/  @!P4 BRA `(.L_x_11257) ;  /* 0x000000800000c947 */ /* 0x000fea0003800000 */
[----:B------:R-:W-:-:S04]  /*08d0*/  ISETP.NE.U32.AND P4, PT, RZ, c[0x0][0x218], PT ;  /* 0x00008600ff007a0c */ /* 0x000fc80003f85070 */
[----:B------:R-:W-:Y:S01]  /*08e0*/  ISETP.NE.AND.EX P4, PT, RZ, c[0x0][0x21c], PT, P4 ;  /* 0x00008700ff007a0c */ /* 0x000fe20003f85340 */
[----:B-1----:R-:W-:-:S05]  /*08f0*/  IMAD.WIDE.U32 R164, R207, R206, c[0x0][0x190] ;  /* 0x00006400cfa47625 */ /* 0x002fca00078e00ce */
[----:B------:R1:W5:Y:S07]  /*0900*/  LDG.E R7, [R164.64] ;  /* 0x00000004a4077981 */ /* 0x00036e000c1e1900 */
[----:B------:R-:W-:-:S05]  /*0910*/  @P4 IMAD.WIDE.U32 R166, R168, R225, c[0x0][0x218] ;  /* 0x00008600a8a64625 */ /* 0x000fca00078e00e1 */
[----:B------:R1:W5:Y:S01]  /*0920*/  @P4 LDG.E.128 R124, [R166.64] ;  /* 0x00000004a67c4981 */ /* 0x000362000c1e1d00 */
[----:B------:R-:W-:Y:S02]  /*0930*/  IADD3 R207, R207, 0x80, RZ ;  /* 0x00000080cfcf7810 */ /* 0x000fe40007ffe0ff */
[----:B------:R-:W-:Y:S02]  /*0940*/  IADD3 R168, R168, 0x80, RZ ;  /* 0x00000080a8a87810 */ /* 0x000fe40007ffe0ff */
.L_x_11257:
[----:B------:R-:W-:Y:S05]  /*0950*/  BSYNC B1 ;  /* 0x0000000000017941 */ /* 0x000fea0003800000 */
.L_x_11256:
        /* <DEDUP_REMOVED lines=11> */
.L_x_11259:
[----:B------:R-:W-:Y:S05]  /*0a10*/  BSYNC B1 ;  /* 0x0000000000017941 */ /* 0x000fea0003800000 */
.L_x_11258:
        /* <DEDUP_REMOVED lines=11> */
.L_x_11261:
[----:B------:R-:W-:Y:S05]  /*0ad0*/  BSYNC B1 ;  /* 0x0000000000017941 */ /* 0x000fea0003800000 */
.L_x_11260:
[----:B------:R-:W-:Y:S01]  /*0ae0*/  BSSY B1, `(.L_x_11262) ;  /* 0x000000a000017945 */ /* 0x000fe20003800000 */
        /* <DEDUP_REMOVED lines=9> */
.L_x_11263:
[----:B------:R-:W-:Y:S05]  /*0b80*/  BSYNC B1 ;  /* 0x0000000000017941 */ /* 0x000fea0003800000 */
.L_x_11262:
        /* <DEDUP_REMOVED lines=10> */
.L_x_11265:
[----:B------:R-:W-:Y:S05]  /*0c30*/  BSYNC B1 ;  /* 0x0000000000017941 */ /* 0x000fea0003800000 */
.L_x_11264:
        /* <DEDUP_REMOVED lines=10> */
.L_x_11267:
[----:B------:R-:W-:Y:S05]  /*0ce0*/  BSYNC B1 ;  /* 0x0000000000017941 */ /* 0x000fea0003800000 */
.L_x_11266:
[----:B------:R-:W-:Y:S01]  /*0cf0*/  ISETP.GE.U32.AND P4, PT, R9, 0x400, PT ;  /* 0x000004000900780c */ /* 0x000fe20003f86070 */
[----:B------:R-:W-:Y:S01]  /*0d00*/  HFMA2.MMA R231, -RZ, RZ, 0, 0 ;  /* 0x00000000ffe77435 */ /* 0x000fe200000001ff */
[----:B------:R-:W-:-:S11]  /*0d10*/  IMAD.MOV.U32 R229, RZ, RZ, RZ ;  /* 0x000000ffffe57224 */ /* 0x000fd600078e00ff */
[----:B------:R-:W-:Y:S05]  /*0d20*/  @!P4 BRA `(.L_x_11268) ;  /* 0x000018600000c947 */ /* 0x000fea0003800000 */
[----:B------:R-:W-:-:S04]  /*0d30*/  ISETP.NE.U32.AND P4, PT, RZ, c[0x0][0x218], PT ;  /* 0x00008600ff007a0c */ /* 0x000fc80003f85070 */
[----:B------:R-:W-:Y:S01]  /*0d40*/  ISETP.NE.AND.EX P4, PT, RZ, c[0x0][0x21c], PT, P4 ;  /* 0x00008700ff007a0c */ /* 0x000fe20003f85340 */
[----:B------:R-:W-:-:S05]  /*0d50*/  IMAD.WIDE.U32 R206, R207, R206, c[0x0][0x190] ;  /* 0x00006400cfce7625 */ /* 0x000fca00078e00ce */
[----:B------:R2:W5:Y:S07]  /*0d60*/  LDG.E R0, [R206.64] ;  /* 0x00000004ce007981 */ /* 0x00056e000c1e1900 */
[----:B-1----:R-:W-:-:S05]  /*0d70*/  @P4 IMAD.WIDE.U32 R164, R168, R225, c[0x0][0x218] ;  /* 0x00008600a8a44625 */ /* 0x002fca00078e00e1 */
[----:B------:R2:W5:Y:S01]  /*0d80*/  @P4 LDG.E.128 R148, [R164.64] ;  /* 0x00000004a4944981 */ /* 0x000562000c1e1d00 */
[----:B------:R-:W-:Y:S01]  /*0d90*/  MOV R229, RZ ;  /* 0x000000ff00e57202 */ /* 0x000fe20000000f00 */
[----:B------:R-:W-:Y:S05]  /*0da0*/  BRA `(.L_x_11268) ;  /* 0x000017e000007947 */ /* 0x000fea0003800000 */
.L_x_11253:
[----:B-1---5:R-:W-:Y:S01]  /*0db0*/  ISETP.GE.AND P4, PT, R10, 0x1, PT ;  /* 0x000000010a00780c */ /* 0x022fe20003f86270 */
        /* <DEDUP_REMOVED lines=18> */
[----:B0-----:R-:W-:-:S03]  /*0ee0*/  ISETP.NE.AND P4, PT, R14, RZ, PT ;  /* 0x000000ff0e00720c */ /* 0x001fc60003f85270 */
        /* <DEDUP_REMOVED lines=21> */
[C---:B------:R-:W-:Y:S02]  /*1040*/  FMUL.FTZ R191, R11.reuse, R166 ;  /* 0x000000a60bbf7220 */ /* 0x040fe40000410000 */
        /* <DEDUP_REMOVED lines=18> */
.L_x_11270:
[----:B0-----:R-:W-:Y:S05]  /*1170*/  BSYNC B1 ;  /* 0x0000000000017941 */ /* 0x001fea0003800000 */
.L_x_11269:
        /* <DEDUP_REMOVED lines=46> */
.L_x_11272:
[----:B0-----:R-:W-:Y:S05]  /*1460*/  BSYNC B1 ;  /* 0x0000000000017941 */ /* 0x001fea0003800000 */
.L_x_11271:
        /* <DEDUP_REMOVED lines=23> */
[----:B-1----:R-:W-:Y:S02]  /*15e0*/  FADD.FTZ R234, -R176, R167 ;  /* 0x000000a7b0ea7221 */ /* 0x002fe40000010100 */
        /* <DEDUP_REMOVED lines=22> */
.L_x_11274:
[----:B------:R-:W-:Y:S05]  /*1750*/  BSYNC B1 ;  /* 0x0000000000017941 */ /* 0x000fea0003800000 */
.L_x_11273:
        /* <DEDUP_REMOVED lines=46> */
.L_x_11276:
[----:B------:R-:W-:Y:S05]  /*1a40*/  BSYNC B1 ;  /* 0x0000000000017941 */ /* 0x000fea0003800000 */
.L_x_11275:
        /* <DEDUP_REMOVED lines=45> */
.L_x_11278:
[----:B------:R-:W-:Y:S05]  /*1d20*/  BSYNC B1 ;  /* 0x0000000000017941 */ /* 0x000fea0003800000 */
.L_x_11277:
        /* <DEDUP_REMOVED lines=45> */
.L_x_11280:
[----:B------:R-:W-:Y:S05]  /*2000*/  BSYNC B1 ;  /* 0x0000000000017941 */ /* 0x000fea0003800000 */
.L_x_11279:
        /* <DEDUP_REMOVED lines=45> */
.L_x_11282:
[----:B0-----:R-:W-:Y:S05]  /*22e0*/  BSYNC B1 ;  /* 0x0000000000017941 */ /* 0x001fea0003800000 */
.L_x_11281:
        /* <DEDUP_REMOVED lines=14> */
[C---:B--2---:R-:W-:Y:S02]  /*23d0*/  FADD.FTZ R24, -R208.reuse, R168 ;  /* 0x000000a8d0187221 */ /* 0x044fe40000010100 */
[----:B------:R-:W-:Y:S02]  /*23e0*/  FADD.FTZ R182, -R208, R169 ;  /* 0x000000a9d0b67221 */ /* 0x000fe40000010100 */
[C---:B------:R-:W-:Y:S02]  /*23f0*/  FMUL.FTZ R23, R11.reuse, R24 ;  /* 0x000000180b177220 */ /* 0x040fe40000410000 */
[----:B------:R-:W-:Y:S02]  /*2400*/  FMUL.FTZ R24, R11, R182 ;  /* 0x000000b60b187220 */ /* 0x000fe40000410000 */
[----:B---3--:R-:W-:Y:S02]  /*2410*/  FMUL.FTZ R182, R56, R164 ;  /* 0x000000a438b67220 */ /* 0x008fe40000410000 */
        /* <DEDUP_REMOVED lines=23> */
.L_x_11268:
[----:B0-----:R-:W-:Y:S05]  /*2590*/  BSYNC B0 ;  /* 0x0000000000007941 */ /* 0x001fea0003800000 */
.L_x_11252:
[----:B------:R-:W-:Y:S02]  /*25a0*/  LOP3.LUT P4, RZ, R12, 0xff, RZ, 0xc0, !PT ;  /* 0x000000ff0cff7812 */ /* 0x000fe4000788c0ff */
[----:B-1----:R-:W-:-:S04]  /*25b0*/  SHF.R.U32.HI R166, RZ, 0x5, R15 ;  /* 0x00000005ffa67819 */ /* 0x002fc8000001160f */
[----:B------:R-:W-:-:S07]  /*25c0*/  LOP3.LUT R225, R166, 0x7fffffc, RZ, 0xc0, !PT ;  /* 0x07fffffca6e17812 */ /* 0x000fce00078ec0ff */
[----:B------:R-:W-:Y:S02]  /*25d0*/  @!P4 IADD3 R225, R225, 0x4, RZ ;  /* 0x00000004e1e1c810 */ /* 0x000fe40007ffe0ff */
[----:B------:R-:W-:Y:S01]  /*25e0*/  LOP3.LUT P4, RZ, R15, 0x1f, RZ, 0xc0, !PT ;  /* 0x0000001f0fff7812 */ /* 0x000fe2000788c0ff */
[----:B------:R-:W-:Y:S10]  /*25f0*/  BRA.DIV ~URZ, `(.L_x_11283) ;  /* 0x000032127f007947 */ /* 0x000ff4000b800000 */
[----:B------:R0:W1:Y:S02]  /*2600*/  SHFL.DOWN PT, R168, R231, 0x10, 0x1f ;  /* 0x0a001f00e7a87f89 */ /* 0x00006400000e0000 */
.L_x_11366:
[----:B------:R-:W-:Y:S05]  /*2610*/  BRA.DIV ~URZ, `(.L_x_11284) ;  /* 0x000032727f007947 */ /* 0x000fea000b800000 */
[----:B--2---:R-:W2:Y:S01]  /*2620*/  SHFL.DOWN PT, R164, R229, 0x10, 0x1f ;  /* 0x0a001f00e5a47f89 */ /* 0x004ea200000e0000 */
        /* <DEDUP_REMOVED lines=16> */
.L_x_11367:
        /* <DEDUP_REMOVED lines=43> */
.L_x_11288:
[----:B------:R-:W-:Y:S05]  /*29e0*/  BSYNC B1 ;  /* 0x0000000000017941 */ /* 0x000fea0003800000 */
.L_x_11287:
        /* <DEDUP_REMOVED lines=17> */
.L_x_11290:
[----:B------:R-:W-:Y:S05]  /*2b00*/  BSYNC B1 ;  /* 0x0000000000017941 */ /* 0x000fea0003800000 */
.L_x_11289:
        /* <DEDUP_REMOVED lines=17> */
.L_x_11292:
[----:B------:R-:W-:Y:S05]  /*2c20*/  BSYNC B1 ;  /* 0x0000000000017941 */ /* 0x000fea0003800000 */
.L_x_11291:
        /* <DEDUP_REMOVED lines=22> */
.L_x_11294:
[----:B------:R-:W-:Y:S05]  /*2d90*/  BSYNC B1 ;  /* 0x0000000000017941 */ /* 0x000fea0003800000 */
.L_x_11293:
        /* <DEDUP_REMOVED lines=15> */
.L_x_11286:
[----:B------:R-:W-:Y:S05]  /*2e90*/  BSYNC B0 ;  /* 0x0000000000007941 */ /* 0x000fea0003800000 */
.L_x_11285:
        /* <DEDUP_REMOVED lines=16> */
.L_x_11298:
[----:B------:R-:W-:Y:S05]  /*2fa0*/  BSYNC B1 ;  /* 0x0000000000017941 */ /* 0x000fea0003800000 */
.L_x_11297:
        /* <DEDUP_REMOVED lines=15> */
.L_x_11300:
[----:B------:R-:W-:Y:S05]  /*30a0*/  BSYNC B1 ;  /* 0x0000000000017941 */ /* 0x000fea0003800000 */
.L_x_11299:
        /* <DEDUP_REMOVED lines=15> */
.L_x_11302:
[----:B------:R-:W-:Y:S05]  /*31a0*/  BSYNC B1 ;  /* 0x0000000000017941 */ /* 0x000fea0003800000 */
.L_x_11301:
        /* <DEDUP_REMOVED lines=17> */
.L_x_11304:
[----:B------:R-:W-:Y:S05]  /*32c0*/  BSYNC B1 ;  /* 0x0000000000017941 */ /* 0x000fea0003800000 */
.L_x_11303:
        /* <DEDUP_REMOVED lines=18> */
.L_x_11296:
[----:B------:R-:W-:Y:S05]  /*33f0*/  BSYNC B0 ;  /* 0x0000000000007941 */ /* 0x000fea0003800000 */
.L_x_11295:
        /* <DEDUP_REMOVED lines=16> */
.L_x_11308:
[----:B------:R-:W-:Y:S05]  /*3500*/  BSYNC B1 ;  /* 0x0000000000017941 */ /* 0x000fea0003800000 */
.L_x_11307:
        /* <DEDUP_REMOVED lines=15> */
.L_x_11310:
[----:B------:R-:W-:Y:S05]  /*3600*/  BSYNC B1 ;  /* 0x0000000000017941 */ /* 0x000fea0003800000 */
.L_x_11309:
        /* <DEDUP_REMOVED lines=15> */
.L_x_11312:
[----:B------:R-:W-:Y:S05]  /*3700*/  BSYNC B1 ;  /* 0x0000000000017941 */ /* 0x000fea0003800000 */
.L_x_11311:
        /* <DEDUP_REMOVED lines=17> */
.L_x_11314:
[----:B------:R-:W-:Y:S05]  /*3820*/  BSYNC B1 ;  /* 0x0000000000017941 */ /* 0x000fea0003800000 */
.L_x_11313:
[----:B------:R-:W-:Y:S01]  /*3830*/  SEL R160, R165, R160, P5 ;  /* 0x000000a0a5a07207 */ /* 0x000fe20002800000 */
[----:B------:R-:W-:Y:S01]  /*3840*/  @P4 IMAD.MOV.U32 R165, RZ, RZ, 0x10 ;  /* 0x00000010ffa54424 */ /* 0x000fe200078e00ff */
[----:B------:R-:W-:Y:S02]  /*3850*/  SEL R161, R164, R161, P5 ;  /* 0x000000a1a4a17207 */ /* 0x000fe40002800000 */
[----:B------:R-:W-:Y:S01]  /*3860*/  SEL R162, R167, R162, P5 ;  /* 0x000000a2a7a27207 */ /* 0x000fe20002800000 */
[----:B------:R-:W-:Y:S01]  /*3870*/  @P4 IMAD.WIDE.U32 R164, R10, R165, c[0x0][0x248] ;  /* 0x000092000aa44625 */ /* 0x000fe200078e00a5 */
[C---:B------:R-:W-:Y:S02]  /*3880*/  SEL R163, R170.reuse, R163, P5 ;  /* 0x000000a3aaa37207 */ /* 0x040fe40002800000 */
[----:B------:R-:W-:Y:S01]  /*3890*/  ISETP.NE.U32.AND P5, PT, RZ, c[0x0][0x258], PT ;  /* 0x00009600ff007a0c */ /* 0x000fe20003fa5070 */
[----:B------:R-:W-:Y:S01]  /*38a0*/  @P4 FMUL.FTZ R170, R170, c[0x0][0x1ec] ;  /* 0x00007b00aaaa4a20 */ /* 0x000fe20000410000 */
[----:B------:R-:W-:-:S02]  /*38b0*/  IADD3 R10, R10, 0x80, RZ ;  /* 0x000000800a0a7810 */ /* 0x000fc40007ffe0ff */
[----:B------:R-:W-:Y:S01]  /*38c0*/  ISETP.NE.AND.EX P5, PT, RZ, c[0x0][0x25c], PT, P5 ;  /* 0x00009700ff007a0c */ /* 0x000fe20003fa5350 */
[----:B------:R-:W-:-:S12]  /*38d0*/  @P4 FMUL.FTZ R170, R170, c[0x0][0x1e8] ;  /* 0x00007a00aaaa4a20 */ /* 0x000fd80000410000 */
[----:B------:R-:W-:-:S05]  /*38e0*/  @P5 MOV R167, 0x10 ;  /* 0x0000001000a75802 */ /* 0x000fca0000000f00 */
[C---:B------:R-:W-:Y:S01]  /*38f0*/  @P5 IMAD.WIDE.U32 R166, R16.reuse, R167, c[0x0][0x258] ;  /* 0x0000960010a65625 */ /* 0x040fe200078e00a7 */
[----:B------:R-:W-:-:S04]  /*3900*/  IADD3 R16, R16, 0x80, RZ ;  /* 0x0000008010107810 */ /* 0x000fc80007ffe0ff */
[----:B------:R1:W-:Y:S01]  /*3910*/  @P5 STG.E.128 [R166.64], R160 ;  /* 0x000000a0a6005986 */ /* 0x0003e2000c101d04 */
[----:B------:R-:W-:-:S04]  /*3920*/  @P4 LOP3.LUT P5, RZ, R6, 0xff000000, RZ, 0xc0, !PT ;  /* 0xff00000006ff4812 */ /* 0x000fc800078ac0ff */
[----:B------:R-:W-:-:S05]  /*3930*/  @P4 SEL R159, R170, RZ, P5 ;  /* 0x000000ffaa9f4207 */ /* 0x000fca0002800000 */
[----:B------:R1:W-:Y:S04]  /*3940*/  @P4 STG.E.128 [R164.64], R156 ;  /* 0x0000009ca4004986 */ /* 0x0003e8000c101d04 */
.L_x_11306:
[----:B------:R-:W-:Y:S05]  /*3950*/  BSYNC B0 ;  /* 0x0000000000007941 */ /* 0x000fea0003800000 */
.L_x_11305:
        /* <DEDUP_REMOVED lines=16> */
.L_x_11318:
[----:B------:R-:W-:Y:S05]  /*3a60*/  BSYNC B1 ;  /* 0x0000000000017941 */ /* 0x000fea0003800000 */
.L_x_11317:
        /* <DEDUP_REMOVED lines=15> */
.L_x_11320:
[----:B------:R-:W-:Y:S05]  /*3b60*/  BSYNC B1 ;  /* 0x0000000000017941 */ /* 0x000fea0003800000 */
.L_x_11319:
        /* <DEDUP_REMOVED lines=15> */
.L_x_11322:
[----:B------:R-:W-:Y:S05]  /*3c60*/  BSYNC B1 ;  /* 0x0000000000017941 */ /* 0x000fea0003800000 */
.L_x_11321:
        /* <DEDUP_REMOVED lines=17> */
.L_x_11324:
[----:B------:R-:W-:Y:S05]  /*3d80*/  BSYNC B1 ;  /* 0x0000000000017941 */ /* 0x000fea0003800000 */
.L_x_11323:
        /* <DEDUP_REMOVED lines=11> */
[----:B------:R-:W-:-:S05]  /*3e40*/  @P5 MOV R167, 0x10 ;  /* 0x0000001000a75802 */ /* 0x000fca0000000f00 */
[C---:B------:R-:W-:Y:S01]  /*3e50*/  @P5 IMAD.WIDE.U32 R166, R16.reuse, R167, c[0x0][0x258] ;  /* 0x0000960010a65625 */ /* 0x040fe200078e00a7 */
[----:B------:R-:W-:-:S04]  /*3e60*/  IADD3 R16, R16, 0x80, RZ ;  /* 0x0000008010107810 */ /* 0x000fc80007ffe0ff */
[----:B------:R1:W-:Y:S01]  /*3e70*/  @P5 STG.E.128 [R166.64], R160 ;  /* 0x000000a0a6005986 */ /* 0x0003e2000c101d04 */
[----:B------:R-:W-:-:S04]  /*3e80*/  @P4 LOP3.LUT P5, RZ, R5, 0xff000000, RZ, 0xc0, !PT ;  /* 0xff00000005ff4812 */ /* 0x000fc800078ac0ff */
[----:B------:R-:W-:-:S05]  /*3e90*/  @P4 SEL R159, R170, RZ, P5 ;  /* 0x000000ffaa9f4207 */ /* 0x000fca0002800000 */
[----:B------:R1:W-:Y:S04]  /*3ea0*/  @P4 STG.E.128 [R164.64], R156 ;  /* 0x0000009ca4004986 */ /* 0x0003e8000c101d04 */
.L_x_11316:
[----:B------:R-:W-:Y:S05]  /*3eb0*/  BSYNC B0 ;  /* 0x0000000000007941 */ /* 0x000fea0003800000 */
.L_x_11315:
        /* <DEDUP_REMOVED lines=15> */
.L_x_11328:
[----:B------:R-:W-:Y:S05]  /*3fb0*/  BSYNC B1 ;  /* 0x0000000000017941 */ /* 0x000fea0003800000 */
.L_x_11327:
        /* <DEDUP_REMOVED lines=15> */
.L_x_11330:
[----:B------:R-:W-:Y:S05]  /*40b0*/  BSYNC B1 ;  /* 0x0000000000017941 */ /* 0x000fea0003800000 */
.L_x_11329:
        /* <DEDUP_REMOVED lines=15> */
.L_x_11332:
[----:B------:R-:W-:Y:S05]  /*41b0*/  BSYNC B1 ;  /* 0x0000000000017941 */ /* 0x000fea0003800000 */
.L_x_11331:
        /* <DEDUP_REMOVED lines=17> */
.L_x_11334:
[----:B------:R-:W-:Y:S05]  /*42d0*/  BSYNC B1 ;  /* 0x0000000000017941 */ /* 0x000fea0003800000 */
.L_x_11333:
        /* <DEDUP_REMOVED lines=18> */
.L_x_11326:
[----:B------:R-:W-:Y:S05]  /*4400*/  BSYNC B0 ;  /* 0x0000000000007941 */ /* 0x000fea0003800000 */
.L_x_11325:
        /* <DEDUP_REMOVED lines=15> */
.L_x_11338:
[----:B------:R-:W-:Y:S05]  /*4500*/  BSYNC B1 ;  /* 0x0000000000017941 */ /* 0x000fea0003800000 */
.L_x_11337:
        /* <DEDUP_REMOVED lines=15> */
.L_x_11340:
[----:B------:R-:W-:Y:S05]  /*4600*/  BSYNC B1 ;  /* 0x0000000000017941 */ /* 0x000fea0003800000 */
.L_x_11339:
        /* <DEDUP_REMOVED lines=15> */
.L_x_11342:
[----:B------:R-:W-:Y:S05]  /*4700*/  BSYNC B1 ;  /* 0x0000000000017941 */ /* 0x000fea0003800000 */
.L_x_11341:
        /* <DEDUP_REMOVED lines=17> */
.L_x_11344:
[----:B------:R-:W-:Y:S05]  /*4820*/  BSYNC B1 ;  /* 0x0000000000017941 */ /* 0x000fea0003800000 */
.L_x_11343:
        /* <DEDUP_REMOVED lines=18> */
.L_x_11336:
[----:B------:R-:W-:Y:S05]  /*4950*/  BSYNC B0 ;  /* 0x0000000000007941 */ /* 0x000fea0003800000 */
.L_x_11335:
        /* <DEDUP_REMOVED lines=15> */
.L_x_11348:
[----:B------:R-:W-:Y:S05]  /*4a50*/  BSYNC B1 ;  /* 0x0000000000017941 */ /* 0x000fea0003800000 */
.L_x_11347:
        /* <DEDUP_REMOVED lines=15> */
.L_x_11350:
[----:B------:R-:W-:Y:S05]  /*4b50*/  BSYNC B1 ;  /* 0x0000000000017941 */ /* 0x000fea0003800000 */
.L_x_11349:
        /* <DEDUP_REMOVED lines=15> */
.L_x_11352:
[----:B------:R-:W-:Y:S05]  /*4c50*/  BSYNC B1 ;  /* 0x0000000000017941 */ /* 0x000fea0003800000 */
.L_x_11351:
        /* <DEDUP_REMOVED lines=17> */
.L_x_11354:
[----:B------:R-:W-:Y:S05]  /*4d70*/  BSYNC B1 ;  /* 0x0000000000017941 */ /* 0x000fea0003800000 */
.L_x_11353:
        /* <DEDUP_REMOVED lines=18> */
.L_x_11346:
[----:B------:R-:W-:Y:S05]  /*4ea0*/  BSYNC B0 ;  /* 0x0000000000007941 */ /* 0x000fea0003800000 */
.L_x_11345:
        /* <DEDUP_REMOVED lines=16> */
.L_x_11358:
[----:B------:R-:W-:Y:S05]  /*4fb0*/  BSYNC B1 ;  /* 0x0000000000017941 */ /* 0x000fea0003800000 */
.L_x_11357:
        /* <DEDUP_REMOVED lines=15> */
.L_x_11360:
[----:B------:R-:W-:Y:S05]  /*50b0*/  BSYNC B1 ;  /* 0x0000000000017941 */ /* 0x000fea0003800000 */
.L_x_11359:
        /* <DEDUP_REMOVED lines=15> */
.L_x_11362:
[----:B------:R-:W-:Y:S05]  /*51b0*/  BSYNC B1 ;  /* 0x0000000000017941 */ /* 0x000fea0003800000 */
.L_x_11361:
        /* <DEDUP_REMOVED lines=17> */
.L_x_11364:
[----:B------:R-:W-:Y:S05]  /*52d0*/  BSYNC B1 ;  /* 0x0000000000017941 */ /* 0x000fea0003800000 */
.L_x_11363:
        /* <DEDUP_REMOVED lines=16> */
.L_x_11356:
[----:B------:R-:W-:Y:S05]  /*53e0*/  BSYNC B0 ;  /* 0x0000000000007941 */ /* 0x000fea0003800000 */
.L_x_11355:
[----:B------:R-:W-:Y:S02]  /*53f0*/  LOP3.LUT P3, RZ, R12, 0xff, RZ, 0xc0, !PT ;  /* 0x000000ff0cff7812 */ /* 0x000fe4000786c0ff */
[----:B------:R-:W-:Y:S02]  /*5400*/  IADD3 R13, R13, c[0x0][0x160], RZ ;  /* 0x000058000d0d7a10 */ /* 0x000fe40007ffe0ff */
[----:B------:R-:W-:Y:S02]  /*5410*/  SEL R12, RZ, 0x1, P3 ;  /* 0x00000001ff0c7807 */ /* 0x000fe40001800000 */
[----:B------:R-:W-:-:S13]  /*5420*/  ISETP.GE.AND P3, PT, R13, c[0x0][0x164], PT ;  /* 0x000059000d007a0c */ /* 0x000fda0003f66270 */
[----:B01---5:R-:W-:Y:S01]  /*5430*/  @P3 CALL.REL.NOINC `(.L_x_11251) ;  /* 0x0000001000003944 */ /* 0x023fe20003c00000 */
[----:B------:R-:W-:Y:S05]  /*5440*/  BRA `(.L_x_11365) ;  /* 0xffffb1f000007947 */ /* 0x000fea000383ffff */
.L_x_11251:
[----:B0-----:R-:W0:Y:S01]  /*5450*/  S2UR UR6, SR_CTAID.X ;  /* 0x00000000000679c3 */ /* 0x001e220000002500 */
[----:B------:R-:W0:Y:S01]  /*5460*/  S2R R2, SR_TID.X ;  /* 0x0000000000027919 */ /* 0x000e220000002100 */
[C---:B------:R-:W-:Y:S01]  /*5470*/  LOP3.LUT P3, RZ, R9.reuse, 0xffffff80, RZ, 0xc0, !PT ;  /* 0xffffff8009ff7812 */ /* 0x040fe2000786c0ff */
[----:B------:R-:W-:Y:S01]  /*5480*/  @P0 IMAD.MOV.U32 R19, RZ, RZ, 0x10 ;  /* 0x00000010ff130424 */ /* 0x000fe200078e00ff */
        /* <DEDUP_REMOVED lines=56> */
.L_x_11283:
[----:B--2---:R-:W-:Y:S01]  /*5810*/  HFMA2.MMA R207, -RZ, RZ, 0, 9.5367431640625e-07 ;  /* 0x00000010ffcf7435 */ /* 0x004fe200000001ff */
[----:B------:R-:W-:Y:S01]  /*5820*/  MOV R170, R231 ;  /* 0x000000e700aa7202 */ /* 0x000fe20000000f00 */
[----:B------:R-:W-:Y:S01]  /*5830*/  IMAD.MOV.U32 R227, RZ, RZ, 0x1f ;  /* 0x0000001fffe37424 */ /* 0x000fe200078e00ff */
[----:B------:R-:W-:Y:S02]  /*5840*/  MOV R230, 0xffffffff ;  /* 0xffffffff00e67802 */ /* 0x000fe40000000f00 */
[----:B------:R-:W-:-:S02]  /*5850*/  MOV R164, 0x5870 ;  /* 0x0000587000a47802 */ /* 0x000fc40000000f00 */
[----:B-----5:R-:W-:Y:S05]  /*5860*/  CALL.REL.NOINC `($__internal_191_$__cuda_sm70_shflsync_down_p) ;  /* 0x0000046000007944 */ /* 0x020fea0003c00000 */
[----:B-1----:R-:W-:Y:S01]  /*5870*/  MOV R168, R170 ;  /* 0x000000aa00a87202 */ /* 0x002fe20000000f00 */
[----:B0-----:R-:W-:Y:S05]  /*5880*/  BRA `(.L_x_11366) ;  /* 0xffffcd8000007947 */ /* 0x001fea000383ffff */
.L_x_11284:
[----:B--2---:R-:W-:Y:S01]  /*5890*/  HFMA2.MMA R207, -RZ, RZ, 0, 9.5367431640625e-07 ;  /* 0x00000010ffcf7435 */ /* 0x004fe200000001ff */
[----:B------:R-:W-:Y:S01]  /*58a0*/  IMAD.MOV.U32 R170, RZ, RZ, R229 ;  /* 0x000000ffffaa7224 */ /* 0x000fe200078e00e5 */
[----:B------:R-:W-:Y:S01]  /*58b0*/  MOV R227, 0x1f ;  /* 0x0000001f00e37802 */ /* 0x000fe20000000f00 */
[----:B------:R-:W-:Y:S01]  /*58c0*/  IMAD.MOV.U32 R230, RZ, RZ, -0x1 ;  /* 0xffffffffffe67424 */ /* 0x000fe200078e00ff */
[----:B------:R-:W-:-:S02]  /*58d0*/  MOV R164, 0x58f0 ;  /* 0x000058f000a47802 */ /* 0x000fc40000000f00 */
[----:B01---5:R-:W-:Y:S05]  /*58e0*/  CALL.REL.NOINC `($__internal_191_$__cuda_sm70_shflsync_down_p) ;  /* 0x000003e000007944 */ /* 0x023fea0003c00000 */
[----:B------:R-:W-:Y:S01]  /*58f0*/  FADD.FTZ R168, R168, R231 ;  /* 0x000000e7a8a87221 */ /* 0x000fe20000010000 */
[----:B0-----:R-:W-:Y:S01]  /*5900*/  HFMA2.MMA R207, -RZ, RZ, 0, 4.76837158203125e-07 ;  /* 0x00000008ffcf7435 */ /* 0x001fe200000001ff */
[----:B-1----:R-:W-:Y:S01]  /*5910*/  FADD.FTZ R229, R229, R170 ;  /* 0x000000aae5e57221 */ /* 0x002fe20000010000 */
[----:B------:R-:W-:Y:S01]  /*5920*/  MOV R227, 0x1f ;  /* 0x0000001f00e37802 */ /* 0x000fe20000000f00 */
[----:B------:R-:W-:Y:S01]  /*5930*/  IMAD.MOV.U32 R230, RZ, RZ, -0x1 ;  /* 0xffffffffffe67424 */ /* 0x000fe200078e00ff */
[----:B------:R-:W-:-:S02]  /*5940*/  MOV R170, R168 ;  /* 0x000000a800aa7202 */ /* 0x000fc40000000f00 */
[----:B------:R-:W-:Y:S02]  /*5950*/  MOV R164, 0x5970 ;  /* 0x0000597000a47802 */ /* 0x000fe40000000f00 */
[----:B------:R-:W-:Y:S05]  /*5960*/  CALL.REL.NOINC `($__internal_191_$__cuda_sm70_shflsync_down_p) ;  /* 0x0000036000007944 */ /* 0x000fea0003c00000 */
[----:B0-----:R-:W-:Y:S01]  /*5970*/  HFMA2.MMA R207, -RZ, RZ, 0, 4.76837158203125e-07 ;  /* 0x00000008ffcf7435 */ /* 0x001fe200000001ff */
[----:B-1----:R-:W-:Y:S01]  /*5980*/  MOV R167, R170 ;  /* 0x000000aa00a77202 */ /* 0x002fe20000000f00 */
[----:B------:R-:W-:Y:S01]  /*5990*/  IMAD.MOV.U32 R170, RZ, RZ, R229 ;  /* 0x000000ffffaa7224 */ /* 0x000fe200078e00e5 */
[----:B------:R-:W-:Y:S01]  /*59a0*/  MOV R227, 0x1f ;  /* 0x0000001f00e37802 */ /* 0x000fe20000000f00 */
[----:B------:R-:W-:Y:S01]  /*59b0*/  IMAD.MOV.U32 R230, RZ, RZ, -0x1 ;  /* 0xffffffffffe67424 */ /* 0x000fe200078e00ff */
[----:B------:R-:W-:Y:S02]  /*59c0*/  MOV R164, 0x59e0 ;  /* 0x000059e000a47802 */ /* 0x000fe40000000f00 */
[----:B------:R-:W-:Y:S05]  /*59d0*/  CALL.REL.NOINC `($__internal_191_$__cuda_sm70_shflsync_down_p) ;  /* 0x000002f000007944 */ /* 0x000fea0003c00000 */
[----:B------:R-:W-:Y:S01]  /*59e0*/  FADD.FTZ R168, R167, R168 ;  /* 0x000000a8a7a87221 */ /* 0x000fe20000010000 */
[----:B0-----:R-:W-:Y:S01]  /*59f0*/  HFMA2.MMA R207, -RZ, RZ, 0, 2.384185791015625e-07 ;  /* 0x00000004ffcf7435 */ /* 0x001fe200000001ff */
[----:B-1----:R-:W-:Y:S01]  /*5a00*/  FADD.FTZ R229, R229, R170 ;  /* 0x000000aae5e57221 */ /* 0x002fe20000010000 */
[----:B------:R-:W-:Y:S01]  /*5a10*/  MOV R227, 0x1f ;  /* 0x0000001f00e37802 */ /* 0x000fe20000000f00 */
[----:B------:R-:W-:Y:S01]  /*5a20*/  IMAD.MOV.U32 R230, RZ, RZ, -0x1 ;  /* 0xffffffffffe67424 */ /* 0x000fe200078e00ff */
[----:B------:R-:W-:-:S02]  /*5a30*/  MOV R170, R168 ;  /* 0x000000a800aa7202 */ /* 0x000fc40000000f00 */
[----:B------:R-:W-:Y:S02]  /*5a40*/  MOV R164, 0x5a60 ;  /* 0x00005a6000a47802 */ /* 0x000fe40000000f00 */
[----:B------:R-:W-:Y:S05]  /*5a50*/  CALL.REL.NOINC `($__internal_191_$__cuda_sm70_shflsync_down_p) ;  /* 0x0000027000007944 */ /* 0x000fea0003c00000 */
[----:B0-----:R-:W-:Y:S01]  /*5a60*/  HFMA2.MMA R207, -RZ, RZ, 0, 2.384185791015625e-07 ;  /* 0x00000004ffcf7435 */ /* 0x001fe200000001ff */
[----:B-1----:R-:W-:Y:S01]  /*5a70*/  MOV R167, R170 ;  /* 0x000000aa00a77202 */ /* 0x002fe20000000f00 */
[----:B------:R-:W-:Y:S01]  /*5a80*/  IMAD.MOV.U32 R170, RZ, RZ, R229 ;  /* 0x000000ffffaa7224 */ /* 0x000fe200078e00e5 */
[----:B------:R-:W-:Y:S01]  /*5a90*/  MOV R227, 0x1f ;  /* 0x0000001f00e37802 */ /* 0x000fe20000000f00 */
[----:B------:R-:W-:Y:S01]  /*5aa0*/  IMAD.MOV.U32 R230, RZ, RZ, -0x1 ;  /* 0xffffffffffe67424 */ /* 0x000fe200078e00ff */
[----:B------:R-:W-:Y:S02]  /*5ab0*/  MOV R164, 0x5ad0 ;  /* 0x00005ad000a47802 */ /* 0x000fe40000000f00 */
[----:B------:R-:W-:Y:S05]  /*5ac0*/  CALL.REL.NOINC `($__internal_191_$__cuda_sm70_shflsync_down_p) ;  /* 0x0000020000007944 */ /* 0x000fea0003c00000 */
[----:B------:R-:W-:Y:S01]  /*5ad0*/  FADD.FTZ R168, R167, R168 ;  /* 0x000000a8a7a87221 */ /* 0x000fe20000010000 */
[----:B0-----:R-:W-:Y:S01]  /*5ae0*/  HFMA2.MMA R207, -RZ, RZ, 0, 1.1920928955078125e-07 ;  /* 0x00000002ffcf7435 */ /* 0x001fe200000001ff */
[----:B-1----:R-:W-:Y:S01]  /*5af0*/  FADD.FTZ R171, R229, R170 ;  /* 0x000000aae5ab7221 */ /* 0x002fe20000010000 */
[----:B------:R-:W-:Y:S01]  /*5b00*/  MOV R227, 0x1f ;  /* 0x0000001f00e37802 */ /* 0x000fe20000000f00 */
[----:B------:R-:W-:Y:S01]  /*5b10*/  IMAD.MOV.U32 R230, RZ, RZ, -0x1 ;  /* 0xffffffffffe67424 */ /* 0x000fe200078e00ff */
[----:B------:R-:W-:-:S02]  /*5b20*/  MOV R170, R168 ;  /* 0x000000a800aa7202 */ /* 0x000fc40000000f00 */
[----:B------:R-:W-:Y:S02]  /*5b30*/  MOV R164, 0x5b50 ;  /* 0x00005b5000a47802 */ /* 0x000fe40000000f00 */
[----:B------:R-:W-:Y:S05]  /*5b40*/  CALL.REL.NOINC `($__internal_191_$__cuda_sm70_shflsync_down_p) ;  /* 0x0000018000007944 */ /* 0x000fea0003c00000 */
[----:B0-----:R-:W-:Y:S01]  /*5b50*/  HFMA2.MMA R207, -RZ, RZ, 0, 1.1920928955078125e-07 ;  /* 0x00000002ffcf7435 */ /* 0x001fe200000001ff */
[----:B-1----:R-:W-:Y:S01]  /*5b60*/  MOV R167, R170 ;  /* 0x000000aa00a77202 */ /* 0x002fe20000000f00 */
[----:B------:R-:W-:Y:S01]  /*5b70*/  IMAD.MOV.U32 R170, RZ, RZ, R171 ;  /* 0x000000ffffaa7224 */ /* 0x000fe200078e00ab */
[----:B------:R-:W-:Y:S01]  /*5b80*/  MOV R227, 0x1f ;  /* 0x0000001f00e37802 */ /* 0x000fe20000000f00 */
[----:B------:R-:W-:Y:S01]  /*5b90*/  IMAD.MOV.U32 R230, RZ, RZ, -0x1 ;  /* 0xffffffffffe67424 */ /* 0x000fe200078e00ff */
[----:B------:R-:W-:Y:S02]  /*5ba0*/  MOV R164, 0x5bc0 ;  /* 0x00005bc000a47802 */ /* 0x000fe40000000f00 */
[----:B------:R-:W-:Y:S05]  /*5bb0*/  CALL.REL.NOINC `($__internal_191_$__cuda_sm70_shflsync_down_p) ;  /* 0x0000011000007944 */ /* 0x000fea0003c00000 */
[----:B------:R-:W-:Y:S01]  /*5bc0*/  FADD.FTZ R169, R167, R168 ;  /* 0x000000a8a7a97221 */ /* 0x000fe20000010000 */
[----:B0-----:R-:W-:Y:S01]  /*5bd0*/  HFMA2.MMA R207, -RZ, RZ, 0, 5.9604644775390625e-08 ;  /* 0x00000001ffcf7435 */ /* 0x001fe200000001ff */
[----:B-1----:R-:W-:Y:S01]  /*5be0*/  FADD.FTZ R171, R171, R170 ;  /* 0x000000aaabab7221 */ /* 0x002fe20000010000 */
[----:B------:R-:W-:Y:S01]  /*5bf0*/  MOV R227, 0x1f ;  /* 0x0000001f00e37802 */ /* 0x000fe20000000f00 */
[----:B------:R-:W-:Y:S01]  /*5c00*/  IMAD.MOV.U32 R230, RZ, RZ, -0x1 ;  /* 0xffffffffffe67424 */ /* 0x000fe200078e00ff */
[----:B------:R-:W-:-:S02]  /*5c10*/  MOV R170, R169 ;  /* 0x000000a900aa7202 */ /* 0x000fc40000000f00 */
[----:B------:R-:W-:Y:S02]  /*5c20*/  MOV R164, 0x5c40 ;  /* 0x00005c4000a47802 */ /* 0x000fe40000000f00 */
[----:B------:R-:W-:Y:S05]  /*5c30*/  CALL.REL.NOINC `($__internal_191_$__cuda_sm70_shflsync_down_p) ;  /* 0x0000009000007944 */ /* 0x000fea0003c00000 */
[----:B0-----:R-:W-:Y:S01]  /*5c40*/  HFMA2.MMA R207, -RZ, RZ, 0, 5.9604644775390625e-08 ;  /* 0x00000001ffcf7435 */ /* 0x001fe200000001ff */
[----:B-1----:R-:W-:Y:S01]  /*5c50*/  MOV R206, R170 ;  /* 0x000000aa00ce7202 */ /* 0x002fe20000000f00 */
[----:B------:R-:W-:Y:S01]  /*5c60*/  IMAD.MOV.U32 R170, RZ, RZ, R171 ;  /* 0x000000ffffaa7224 */ /* 0x000fe200078e00ab */
[----:B------:R-:W-:Y:S01]  /*5c70*/  MOV R227, 0x1f ;  /* 0x0000001f00e37802 */ /* 0x000fe20000000f00 */
[----:B------:R-:W-:Y:S01]  /*5c80*/  IMAD.MOV.U32 R230, RZ, RZ, -0x1 ;  /* 0xffffffffffe67424 */ /* 0x000fe200078e00ff */
[----:B------:R-:W-:Y:S02]  /*5c90*/  MOV R164, 0x5cb0 ;  /* 0x00005cb000a47802 */ /* 0x000fe40000000f00 */
[----:B------:R-:W-:Y:S05]  /*5ca0*/  CALL.REL.NOINC `($__internal_191_$__cuda_sm70_shflsync_down_p) ;  /* 0x0000002000007944 */ /* 0x000fea0003c00000 */
[----:B-1----:R-:W-:Y:S01]  /*5cb0*/  MOV R164, R170 ;  /* 0x000000aa00a47202 */ /* 0x002fe20000000f00 */
[----:B0-----:R-:W-:Y:S05]  /*5cc0*/  BRA `(.L_x_11367) ;  /* 0xffffca6000007947 */ /* 0x001fea000383ffff */
        .weak           $__internal_191_$__cuda_sm70_shflsync_down_p
        .type           $__internal_191_$__cuda_sm70_shflsync_down_p,@function
        .size           $__internal_191_$__cuda_sm70_shflsync_down_p,(.L_x_11925 - $__internal_191_$__cuda_sm70_shflsync_down_p)
$__internal_191_$__cuda_sm70_shflsync_down_p:
[----:B------:R-:W-:Y:S01]  /*5cd0*/  HFMA2.MMA R165, -RZ, RZ, 0, 0 ;  /* 0x00000000ffa57435 */ /* 0x000fe200000001ff */
[----:B------:R-:W-:Y:S04]  /*5ce0*/  WARPSYNC R230 ;  /* 0x000000e600007348 */ /* 0x000fe80003800000 */
[----:B------:R0:W1:Y:S01]  /*5cf0*/  SHFL.DOWN PT, R170, R170, R207, R227 ;  /* 0x080000cfaaaa7389 */ /* 0x00006200000e00e3 */
[----:B------:R-:W-:Y:S05]  /*5d00*/  RET.REL.NODEC R164 `(_ZN10layer_norm13ln_bwd_kernelINS_13Kernel_traitsIfffffjLj4096ELj1ELj1ELj4ELj16ENS_18Kernel_traits_baseILj4096EfffffjLj128EEEEELb1ELb0ELb1ELb0EEEvNS_9BwdParamsE) ;  /* 0xffffa2f0a4007950 */ /* 0x000fea0003c3ffff */
.L_x_11368:
        /* <DEDUP_REMOVED lines=15> */
.L_x_11925:


//--------------------- .text._ZN10layer_norm22ln_bwd_finalize_kernelINS_22Kernel_traits_finalizeILj4096EfffffjLb0ELj1024ELj4ENS_18Kernel_traits_baseILj4096EfffffjLj1024EEEEELb0ELb1EEEvNS_9BwdParamsE --------------------------
	.section	.text._ZN10layer_norm22ln_bwd_finalize_kernelINS_22Kernel_traits_finalizeILj4096EfffffjLb0ELj1024ELj4ENS_18Kernel_traits_baseILj4096EfffffjLj1024EEEEELb0ELb1EEEvNS_9BwdParamsE,"ax",@progbits
	.sectioninfo	@"SHI_REGISTERS=32"
	.align	128
        .global         _ZN10layer_norm22ln_bwd_finalize_kernelINS_22Kernel_traits_finalizeILj4096EfffffjLb0ELj1024ELj4ENS_18Kernel_traits_baseILj4096EfffffjLj1024EEEEELb0ELb1EEEvNS_9BwdParamsE
        .type           _ZN10layer_norm22ln_bwd_finalize_kernelINS_22Kernel_traits_finalizeILj4096EfffffjLb0ELj1024ELj4ENS_18Kernel_traits_baseILj4096EfffffjLj1024EEEEELb0ELb1EEEvNS_9BwdParamsE,@function
        .size           _ZN10layer_norm22ln_bwd_finalize_kernelINS_22Kernel_traits_finalizeILj4096EfffffjLb0ELj1024ELj4ENS_18Kernel_traits_baseILj4096EfffffjLj1024EEEEELb0ELb1EEEvNS_9BwdParamsE,(.L_x_11926 - _ZN10layer_norm22ln_bwd_finalize_kernelINS_22Kernel_traits_finalizeILj4096EfffffjLb0ELj1024ELj4ENS_18Kernel_traits_baseILj4096EfffffjLj1024EEEEELb0ELb1EEEvNS_9BwdParamsE)
        .other          _ZN10layer_norm22ln_bwd_finalize_kernelINS_22Kernel_traits_finalizeILj4096EfffffjLb0ELj1024ELj4ENS_18Kernel_traits_baseILj4096EfffffjLj1024EEEEELb0ELb1EEEvNS_9BwdParamsE,@"STO_CUDA_ENTRY STV_DEFAULT"
_ZN10layer_norm22ln_bwd_finalize_kernelINS_22Kernel_traits_finalizeILj4096EfffffjLb0ELj1024ELj4ENS_18Kernel_traits_baseILj4096EfffffjLj1024EEEEELb0ELb1EEEvNS_9BwdParamsE:
.text._ZN10layer_norm22ln_bwd_finalize_kernelINS_22Kernel_traits_finalizeILj4096EfffffjLb0ELj1024ELj4ENS_18Kernel_traits_baseILj4096EfffffjLj1024EEEEELb0ELb1EEEvNS_9BwdParamsE:
        /* <DEDUP_REMOVED lines=19> */
.L_x_11379:
        /* <DEDUP_REMOVED lines=27> */
.L_x_11373:
        /* <DEDUP_REMOVED lines=35> */
.L_x_11372:
[----:B------:R-:W-:Y:S05]  /*0510*/  BSYNC B1 ;  /* 0x0000000000017941 */ /* 0x000fea0003800000 */
.L_x_11371:
        /* <DEDUP_REMOVED lines=23> */
.L_x_11375:
[----:B------:R-:W-:Y:S05]  /*0690*/  BSYNC B1 ;  /* 0x0000000000017941 */ /* 0x000fea0003800000 */
.L_x_11374:
        /* <DEDUP_REMOVED lines=10> */
.L_x_11370:
[----:B------:R-:W-:Y:S05]  /*0740*/  BSYNC B0 ;  /* 0x0000000000007941 */ /* 0x000fea0003800000 */
.L_x_11369:
        /* <DEDUP_REMOVED lines=11> */
.L_x_11380:
        /* <DEDUP_REMOVED lines=18> */
.L_x_11381:
[----:B------:R-:W-:Y:S01]  /*0920*/  @!P1 SHF.R.U32.HI R2, RZ, 0x3, R0 ;  /* 0x00000003ff029819 */ /* 0x000fe20000011600 */
[----:B---3--:R-:W-:Y:S02]  /*0930*/  FADD.FTZ R5, R5, R10 ;  /* 0x0000000a05057221 */ /* 0x008fe40000010000 */
[----:B--2---:R-:W-:Y:S01]  /*0940*/  FADD.FTZ R7, R7, R4 ;  /* 0x0000000407077221 */ /* 0x004fe20000010000 */
[----:B------:R-:W-:-:S05]  /*0950*/  @!P1 LOP3.LUT R2, R2, 0x1ffffffc, RZ, 0xc0, !PT ;  /* 0x1ffffffc02029812 */ /* 0x000fca00078ec0ff */
[----:B------:R2:W-:Y:S04]  /*0960*/  @!P1 STS [R2+0x2000], R5 ;  /* 0x0020000502009388 */ /* 0x0005e80000000800 */
[----:B------:R2:W-:Y:S02]  /*0970*/  @!P1 STS [R2+0x2080], R7 ;  /* 0x0020800702009388 */ /* 0x0005e40000000800 */
.L_x_11376:
        /* <DEDUP_REMOVED lines=14> */
.L_x_11377:
[----:B------:R-:W-:Y:S01]  /*0a60*/  HFMA2.MMA R9, -RZ, RZ, 0, 5.9604644775390625e-08 ;  /* 0x00000001ff097435 */ /* 0x000fe200000001ff */
[----:B--2---:R-:W-:Y:S01]  /*0a70*/  IMAD.MOV.U32 R10, RZ, RZ, R4 ;  /* 0x000000ffff0a7224 */ /* 0x004fe200078e0004 */
[----:B------:R-:W-:Y:S01]  /*0a80*/  MOV R11, 0xffffffff ;  /* 0xffffffff000b7802 */ /* 0x000fe20000000f00 */
[----:B------:R-:W-:Y:S01]  /*0a90*/  IMAD.MOV.U32 R6, RZ, RZ, 0x1f ;  /* 0x0000001fff067424 */ /* 0x000fe200078e00ff */
[----:B------:R-:W-:-:S02]  /*0aa0*/  MOV R2, 0xac0 ;  /* 0x00000ac000027802 */ /* 0x000fc40000000f00 */
[----:B01----:R-:W-:Y:S05]  /*0ab0*/  CALL.REL.NOINC `($__internal_192_$__cuda_sm70_shflsync_bfly_p) ;  /* 0x000003c000007944 */ /* 0x003fea0003c00000 */
[----:B-1----:R-:W-:Y:S01]  /*0ac0*/  MOV R3, R6 ;  /* 0x0000000600037202 */ /* 0x002fe20000000f00 */
[----:B0-----:R-:W-:Y:S05]  /*0ad0*/  BRA `(.L_x_11380) ;  /* 0xfffffd2000007947 */ /* 0x001fea000383ffff */
.L_x_11378:
[----:B------:R-:W-:Y:S01]  /*0ae0*/  HFMA2.MMA R9, -RZ, RZ, 0, 1.1920928955078125e-07 ;  /* 0x00000002ff097435 */ /* 0x000fe200000001ff */
[----:B------:R-:W-:Y:S01]  /*0af0*/  IMAD.MOV.U32 R10, RZ, RZ, R13 ;  /* 0x000000ffff0a7224 */ /* 0x000fe200078e000d */
[----:B------:R-:W-:Y:S01]  /*0b00*/  MOV R6, 0x1f ;  /* 0x0000001f00067802 */ /* 0x000fe20000000f00 */
[----:B------:R-:W-:Y:S01]  /*0b10*/  IMAD.MOV.U32 R11, RZ, RZ, -0x1 ;  /* 0xffffffffff0b7424 */ /* 0x000fe200078e00ff */
[----:B------:R-:W-:-:S02]  /*0b20*/  MOV R2, 0xb40 ;  /* 0x00000b4000027802 */ /* 0x000fc40000000f00 */
[----:B012---:R-:W-:Y:S05]  /*0b30*/  CALL.REL.NOINC `($__internal_192_$__cuda_sm70_shflsync_bfly_p) ;  /* 0x0000034000007944 */ /* 0x007fea0003c00000 */
[----:B0-----:R-:W-:Y:S01]  /*0b40*/  HFMA2.MMA R9, -RZ, RZ, 0, 2.384185791015625e-07 ;  /* 0x00000004ff097435 */ /* 0x001fe200000001ff */
[----:B-1----:R-:W-:Y:S01]  /*0b50*/  FADD.FTZ R10, R13, R6 ;  /* 0x000000060d0a7221 */ /* 0x002fe20000010000 */
[----:B------:R-:W-:Y:S01]  /*0b60*/  MOV R6, 0x1f ;  /* 0x0000001f00067802 */ /* 0x000fe20000000f00 */
[----:B------:R-:W-:Y:S01]  /*0b70*/  IMAD.MOV.U32 R11, RZ, RZ, -0x1 ;  /* 0xffffffffff0b7424 */ /* 0x000fe200078e00ff */
[----:B------:R-:W-:-:S02]  /*0b80*/  MOV R2, 0xba0 ;  /* 0x00000ba000027802 */ /* 0x000fc40000000f00 */
[----:B------:R-:W-:Y:S05]  /*0b90*/  CALL.REL.NOINC `($__internal_192_$__cuda_sm70_shflsync_bfly_p) ;  /* 0x000002e000007944 */ /* 0x000fea0003c00000 */
[----:B0-----:R-:W-:Y:S01]  /*0ba0*/  HFMA2.MMA R9, -RZ, RZ, 0, 4.76837158203125e-07 ;  /* 0x00000008ff097435 */ /* 0x001fe200000001ff */
[----:B-1----:R-:W-:Y:S01]  /*0bb0*/  FADD.FTZ R10, R10, R6 ;  /* 0x000000060a0a7221 */ /* 0x002fe20000010000 */
[----:B------:R-:W-:Y:S01]  /*0bc0*/  MOV R6, 0x1f ;  /* 0x0000001f00067802 */ /* 0x000fe20000000f00 */
[----:B------:R-:W-:Y:S01]  /*0bd0*/  IMAD.MOV.U32 R11, RZ, RZ, -0x1 ;  /* 0xffffffffff0b7424 */ /* 0x000fe200078e00ff */
[----:B------:R-:W-:-:S02]  /*0be0*/  MOV R2, 0xc00 ;  /* 0x00000c0000027802 */ /* 0x000fc40000000f00 */
[----:B------:R-:W-:Y:S05]  /*0bf0*/  CALL.REL.NOINC `($__internal_192_$__cuda_sm70_shflsync_bfly_p) ;  /* 0x0000028000007944 */ /* 0x000fea0003c00000 */
[----:B-1----:R-:W-:Y:S01]  /*0c00*/  FADD.FTZ R4, R10, R6 ;  /* 0x000000060a047221 */ /* 0x002fe20000010000 */
[----:B0-----:R-:W-:Y:S01]  /*0c10*/  HFMA2.MMA R9, -RZ, RZ, 0, 9.5367431640625e-07 ;  /* 0x00000010ff097435 */ /* 0x001fe200000001ff */
[----:B------:R-:W-:Y:S01]  /*0c20*/  MOV R6, 0x1f ;  /* 0x0000001f00067802 */ /* 0x000fe20000000f00 */
[----:B------:R-:W-:Y:S01]  /*0c30*/  IMAD.MOV.U32 R11, RZ, RZ, -0x1 ;  /* 0xffffffffff0b7424 */ /* 0x000fe200078e00ff */
[----:B------:R-:W-:-:S02]  /*0c40*/  MOV R2, 0xc70 ;  /* 0x00000c7000027802 */ /* 0x000fc40000000f00 */
[----:B------:R-:W-:Y:S02]  /*0c50*/  MOV R10, R4 ;  /* 0x00000004000a7202 */ /* 0x000fe40000000f00 */
[----:B------:R-:W-:Y:S05]  /*0c60*/  CALL.REL.NOINC `($__internal_192_$__cuda_sm70_shflsync_bfly_p) ;  /* 0x0000021000007944 */ /* 0x000fea0003c00000 */
[----:B0-----:R-:W-:Y:S01]  /*0c70*/  HFMA2.MMA R9, -RZ, RZ, 0, 5.9604644775390625e-08 ;  /* 0x00000001ff097435 */ /* 0x001fe200000001ff */
[----:B-1----:R-:W-:Y:S01]  /*0c80*/  MOV R7, R6 ;  /* 0x0000000600077202 */ /* 0x002fe20000000f00 */
[----:B------:R-:W-:Y:S01]  /*0c90*/  IMAD.MOV.U32 R10, RZ, RZ, R5 ;  /* 0x000000ffff0a7224 */ /* 0x000fe200078e0005 */
[----:B------:R-:W-:Y:S01]  /*0ca0*/  MOV R6, 0x1f ;  /* 0x0000001f00067802 */ /* 0x000fe20000000f00 */
[----:B------:R-:W-:Y:S01]  /*0cb0*/  IMAD.MOV.U32 R11, RZ, RZ, -0x1 ;  /* 0xffffffffff0b7424 */ /* 0x000fe200078e00ff */
[----:B------:R-:W-:Y:S02]  /*0cc0*/  MOV R2, 0xce0 ;  /* 0x00000ce000027802 */ /* 0x000fe40000000f00 */
[----:B------:R-:W-:Y:S05]  /*0cd0*/  CALL.REL.NOINC `($__internal_192_$__cuda_sm70_shflsync_bfly_p) ;  /* 0x000001a000007944 */ /* 0x000fea0003c00000 */
[----:B0-----:R-:W-:Y:S01]  /*0ce0*/  HFMA2.MMA R9, -RZ, RZ, 0, 1.1920928955078125e-07 ;  /* 0x00000002ff097435 */ /* 0x001fe200000001ff */
[----:B-1----:R-:W-:Y:S01]  /*0cf0*/  FADD.FTZ R10, R5, R6 ;  /* 0x00000006050a7221 */ /* 0x002fe20000010000 */
[----:B------:R-:W-:Y:S01]  /*0d00*/  MOV R6, 0x1f ;  /* 0x0000001f00067802 */ /* 0x000fe20000000f00 */
[----:B------:R-:W-:Y:S01]  /*0d10*/  IMAD.MOV.U32 R11, RZ, RZ, -0x1 ;  /* 0xffffffffff0b7424 */ /* 0x000fe200078e00ff */
[----:B------:R-:W-:Y:S02]  /*0d20*/  MOV R2, 0xd40 ;  /* 0x00000d4000027802 */ /* 0x000fe40000000f00 */
[----:B------:R-:W-:Y:S05]  /*0d30*/  CALL.REL.NOINC `($__internal_192_$__cuda_sm70_shflsync_bfly_p) ;  /* 0x0000014000007944 */ /* 0x000fea0003c00000 */
        /* <DEDUP_REMOVED lines=12> */
[----:B0-----:R-:W-:Y:S01]  /*0e00*/  HFMA2.MMA R9, -RZ, RZ, 0, 9.5367431640625e-07 ;  /* 0x00000010ff097435 */ /* 0x001fe200000001ff */
[----:B-1----:R-:W-:Y:S01]  /*0e10*/  FADD.FTZ R10, R10, R6 ;  /* 0x000000060a0a7221 */ /* 0x002fe20000010000 */
[----:B------:R-:W-:Y:S01]  /*0e20*/  MOV R6, 0x1f ;  /* 0x0000001f00067802 */ /* 0x000fe20000000f00 */
[----:B------:R-:W-:Y:S01]  /*0e30*/  IMAD.MOV.U32 R11, RZ, RZ, -0x1 ;  /* 0xffffffffff0b7424 */ /* 0x000fe200078e00ff */
[----:B------:R-:W-:-:S02]  /*0e40*/  MOV R2, 0xe60 ;  /* 0x00000e6000027802 */ /* 0x000fc40000000f00 */
[----:B------:R-:W-:Y:S05]  /*0e50*/  CALL.REL.NOINC `($__internal_192_$__cuda_sm70_shflsync_bfly_p) ;  /* 0x0000002000007944 */ /* 0x000fea0003c00000 */
[----:B-1----:R-:W-:Y:S01]  /*0e60*/  MOV R5, R6 ;  /* 0x0000000600057202 */ /* 0x002fe20000000f00 */
[----:B0-----:R-:W-:Y:S05]  /*0e70*/  BRA `(.L_x_11381) ;  /* 0xfffffaa000007947 */ /* 0x001fea000383ffff */
        .weak           $__internal_192_$__cuda_sm70_shflsync_bfly_p
        .type           $__internal_192_$__cuda_sm70_shflsync_bfly_p,@function
        .size           $__internal_192_$__cuda_sm70_shflsync_bfly_p,(.L_x_11926 - $__internal_192_$__cuda_sm70_shflsync_bfly_p)
$__internal_192_$__cuda_sm70_shflsync_bfly_p:
[----:B------:R-:W-:Y:S01]  /*0e80*/  HFMA2.MMA R3, -RZ, RZ, 0, 0 ;  /* 0x00000000ff037435 */ /* 0x000fe200000001ff */
[----:B------:R-:W-:Y:S04]  /*0e90*/  WARPSYNC R11 ;  /* 0x0000000b00007348 */ /* 0x000fe80003800000 */
[----:B------:R0:W1:Y:S01]  /*0ea0*/  SHFL.BFLY PT, R6, R10, R9, R6 ;  /* 0x0c0000090a067389 */ /* 0x00006200000e0006 */
[----:B------:R-:W-:Y:S05]  /*0eb0*/  RET.REL.NODEC R2 `(_ZN10layer_norm22ln_bwd_finalize_kernelINS_22Kernel_traits_finalizeILj4096EfffffjLb0ELj1024ELj4ENS_18Kernel_traits_baseILj4096EfffffjLj1024EEEEELb0ELb1EEEvNS_9BwdParamsE) ;  /* 0xfffff14002007950 */ /* 0x000fea0003c3ffff */
.L_x_11382:
        /* <DEDUP_REMOVED lines=12> */
.L_x_11926:


//--------------------- .text._ZN10layer_norm13ln_bwd_kernelINS_13Kernel_traitsIfffffjLj4096ELj1ELj1ELj4ELj16ENS_18Kernel_traits_baseILj4096EfffffjLj128EEEEELb1ELb0ELb1ELb1EEEvNS_9BwdParamsE --------------------------
	.section	.text._ZN10layer_norm13ln_bwd_kernelINS_13Kernel_traitsIfffffjLj4096ELj1ELj1ELj4ELj16ENS_18Kernel_traits_baseILj4096EfffffjLj128EEEEELb1ELb0ELb1ELb1EEEvNS_9BwdParamsE,"ax",@progbits
	.sectioninfo	@"SHI_REGISTERS=248"
	.align	128
        .global         _ZN10layer_norm13ln_bwd_kernelINS_13Kernel_traitsIfffffjLj4096ELj1ELj1ELj4ELj16ENS_18Kernel_traits_baseILj4096EfffffjLj128EEEEELb1ELb0ELb1ELb1EEEvNS_9BwdParamsE
        .type           _ZN10layer_norm13ln_bwd_kernelINS_13Kernel_traitsIfffffjLj4096ELj1ELj1ELj4ELj16ENS_18Kernel_traits_baseILj4096EfffffjLj128EEEEELb1ELb0ELb1ELb1EEEvNS_9BwdParamsE,@function
        .size           _ZN10layer_norm13ln_bwd_kernelINS_13Kernel_traitsIfffffjLj4096ELj1ELj1ELj4ELj16ENS_18Kernel_traits_baseILj4096EfffffjLj128EEEEELb1ELb0ELb1ELb1EEEvNS_9BwdParamsE,(.L_x_11927 - _ZN10layer_norm13ln_bwd_kernelINS_13Kernel_traitsIfffffjLj4096ELj1ELj1ELj4ELj16ENS_18Kernel_traits_baseILj4096EfffffjLj128EEEEELb1ELb0ELb1ELb1EEEvNS_9BwdParamsE)
        .other          _ZN10layer_norm13ln_bwd_kernelINS_13Kernel_traitsIfffffjLj4096ELj1ELj1ELj4ELj16ENS_18Kernel_traits_baseILj4096EfffffjLj128EEEEELb1ELb0ELb1ELb1EEEvNS_9BwdParamsE,@"STO_CUDA_ENTRY STV_DEFAULT"
_ZN10layer_norm13ln_bwd_kernelINS_13Kernel_traitsIfffffjLj4096ELj1ELj1ELj4ELj16ENS_18Kernel_traits_baseILj4096EfffffjLj128EEEEELb1ELb0ELb1ELb1EEEvNS_9BwdParamsE:
.text._ZN10layer_norm13ln_bwd_kernelINS_13Kernel_traitsIfffffjLj4096ELj1ELj1ELj4ELj16ENS_18Kernel_traits_baseILj4096EfffffjLj128EEEEELb1ELb0ELb1ELb1EEEvNS_9BwdParamsE:
        /* <DEDUP_REMOVED lines=40> */
.L_x_11383:
        /* <DEDUP_REMOVED lines=46> */
.L_x_11454:
        /* <DEDUP_REMOVED lines=16> */
[C---:B0-----:R-:W-:Y:S02]  /*0660*/  IADD3 R169, R7.reuse, 0x100, RZ ;  /* 0x0000010007a97810 */ /* 0x041fe40007ffe0ff */
[----:B------:R-:W-:Y:S01]  /*0670*/  IADD3 R13, R7, 0x180, RZ ;  /* 0x00000180070d7810 */ /* 0x000fe20007ffe0ff */
[----:B------:R-:W-:-:S04]  /*0680*/  IMAD.WIDE.U32 R234, R171, R226, c[0x0][0x218] ;  /* 0x00008600abea7625 */ /* 0x000fc800078e00e2 */
[----:B------:R-:W-:-:S04]  /*0690*/  IMAD.WIDE.U32 R232, R169, R226, c[0x0][0x218] ;  /* 0x00008600a9e87625 */ /* 0x000fc800078e00e2 */
[----:B------:R-:W-:Y:S01]  /*06a0*/  IMAD.WIDE.U32 R230, R13, R226, c[0x0][0x218] ;  /* 0x000086000de67625 */ /* 0x000fe200078e00e2 */
[----:B--2---:R-:W-:-:S13]  /*06b0*/  ISETP.GT.AND P6, PT, R168, RZ, PT ;  /* 0x000000ffa800720c */ /* 0x004fda0003fc4270 */
[----:B------:R-:W-:Y:S05]  /*06c0*/  @P6 BRA `(.L_x_11386) ;  /* 0x0000031000006947 */ /* 0x000fea0003800000 */
[----:B-1---5:R-:W-:Y:S01]  /*06d0*/  ISETP.GE.AND P0, PT, R222, 0x1, PT ;  /* 0x00000001de00780c */ /* 0x022fe20003f06270 */
        /* <DEDUP_REMOVED lines=18> */
[----:B------:R-:W-:Y:S02]  /*0800*/  IADD3 R191, R211, 0x100, RZ ;  /* 0x00000100d3bf7810 */ /* 0x000fe40007ffe0ff */
[----:B------:R-:W-:Y:S01]  /*0810*/  @P0 IADD3 R225, R7, 0x200, RZ ;  /* 0x0000020007e10810 */ /* 0x000fe20007ffe0ff */
[-C--:B------:R-:W-:Y:S01]  /*0820*/  IMAD.WIDE.U32 R166, R167, R224.reuse, c[0x0][0x190] ;  /* 0x00006400a7a67625 */ /* 0x080fe200078e00e0 */
[C---:B------:R-:W-:Y:S01]  /*0830*/  @P0 IADD3 R229, R7.reuse, 0x280, RZ ;  /* 0x0000028007e50810 */ /* 0x040fe20007ffe0ff */
[----:B------:R2:W5:Y:S01]  /*0840*/  LDG.E R14, [R168.64] ;  /* 0x00000004a80e7981 */ /* 0x000562000c1e1900 */
[----:B------:R-:W-:Y:S01]  /*0850*/  @P0 IADD3 R241, R7, 0x380, RZ ;  /* 0x0000038007f10810 */ /* 0x000fe20007ffe0ff */
[-C--:B------:R-:W-:Y:S01]  /*0860*/  IMAD.WIDE.U32 R164, R165, R224.reuse, c[0x0][0x190] ;  /* 0x00006400a5a47625 */ /* 0x080fe200078e00e0 */
[----:B-1----:R-:W-:Y:S01]  /*0870*/  @P0 IADD3 R239, R7, 0x300, RZ ;  /* 0x0000030007ef0810 */ /* 0x002fe20007ffe0ff */
[----:B------:R1:W5:Y:S02]  /*0880*/  LDG.E R13, [R166.64] ;  /* 0x00000004a60d7981 */ /* 0x000364000c1e1900 */
[----:B0-----:R-:W-:-:S02]  /*0890*/  IMAD.WIDE.U32 R170, R5, R224, c[0x0][0x190] ;  /* 0x0000640005aa7625 */ /* 0x001fc400078e00e0 */
[----:B------:R0:W5:Y:S02]  /*08a0*/  LDG.E R6, [R164.64] ;  /* 0x00000004a4067981 */ /* 0x000164000c1e1900 */
[-C--:B--2---:R-:W-:Y:S02]  /*08b0*/  @P0 IMAD.WIDE.U32 R168, R225, R226.reuse, c[0x0][0x218] ;  /* 0x00008600e1a80625 */ /* 0x084fe400078e00e2 */
[----:B------:R2:W5:Y:S02]  /*08c0*/  LDG.E R5, [R170.64] ;  /* 0x00000004aa057981 */ /* 0x000564000c1e1900 */
[-C--:B-1----:R-:W-:Y:S02]  /*08d0*/  @P0 IMAD.WIDE.U32 R166, R229, R226.reuse, c[0x0][0x218] ;  /* 0x00008600e5a60625 */ /* 0x082fe400078e00e2 */
[----:B------:R1:W5:Y:S02]  /*08e0*/  @P0 LDG.E.128 R112, [R236.64] ;  /* 0x00000004ec700981 */ /* 0x000364000c1e1d00 */
[----:B0-----:R-:W-:-:S02]  /*08f0*/  @P0 IMAD.WIDE.U32 R164, R239, R226, c[0x0][0x218] ;  /* 0x00008600efa40625 */ /* 0x001fc400078e00e2 */
[----:B------:R1:W5:Y:S02]  /*0900*/  @P0 LDG.E.128 R116, [R234.64] ;  /* 0x00000004ea740981 */ /* 0x000364000c1e1d00 */
[----:B--2---:R-:W-:Y:S02]  /*0910*/  @P0 IMAD.WIDE.U32 R170, R241, R226, c[0x0][0x218] ;  /* 0x00008600f1aa0625 */ /* 0x004fe400078e00e2 */
[----:B------:R1:W5:Y:S04]  /*0920*/  @P0 LDG.E.128 R120, [R232.64] ;  /* 0x00000004e8780981 */ /* 0x000368000c1e1d00 */
[----:B------:R1:W5:Y:S01]  /*0930*/  @P0 LDG.E.128 R124, [R230.64] ;  /* 0x00000004e67c0981 */ /* 0x000362000c1e1d00 */
[----:B------:R-:W-:-:S03]  /*0940*/  IMAD.WIDE.U32 R190, R191, R224, c[0x0][0x190] ;  /* 0x00006400bfbe7625 */ /* 0x000fc600078e00e0 */
[----:B------:R1:W5:Y:S04]  /*0950*/  @P0 LDG.E.128 R128, [R168.64] ;  /* 0x00000004a8800981 */ /* 0x000368000c1e1d00 */
[----:B------:R1:W5:Y:S04]  /*0960*/  @P0 LDG.E.128 R132, [R166.64] ;  /* 0x00000004a6840981 */ /* 0x000368000c1e1d00 */
[----:B------:R1:W5:Y:S04]  /*0970*/  @P0 LDG.E.128 R136, [R164.64] ;  /* 0x00000004a4880981 */ /* 0x000368000c1e1d00 */
[----:B------:R1:W5:Y:S01]  /*0980*/  @P0 LDG.E.128 R140, [R170.64] ;  /* 0x00000004aa8c0981 */ /* 0x000362000c1e1d00 */
[----:B------:R-:W-:-:S03]  /*0990*/  IADD3 R211, R211, 0x380, RZ ;  /* 0x00000380d3d37810 */ /* 0x000fc60007ffe0ff */
[----:B------:R0:W5:Y:S02]  /*09a0*/  LDG.E R218, [R190.64] ;  /* 0x00000004beda7981 */ /* 0x000164000c1e1900 */
[----:B------:R-:W-:Y:S01]  /*09b0*/  IMAD.WIDE.U32 R224, R211, R224, c[0x0][0x190] ;  /* 0x00006400d3e07625 */ /* 0x000fe200078e00e0 */
[----:B0-----:R-:W-:Y:S01]  /*09c0*/  CS2R R190, SRZ ;  /* 0x0000000000be7805 */ /* 0x001fe2000001ff00 */
[----:B------:R-:W-:Y:S05]  /*09d0*/  BRA `(.L_x_11387) ;  /* 0x000013f000007947 */ /* 0x000fea0003800000 */
.L_x_11386:
[----:B-1----:R-:W-:Y:S01]  /*09e0*/  IADD3 R0, R168, -0x1, RZ ;  /* 0xffffffffa8007810 */ /* 0x002fe20007ffe0ff */
[----:B------:R-:W-:-:S04]  /*09f0*/  IMAD.WIDE R14, R11, R224, c[0x0][0x1a0] ;  /* 0x000068000b0e7625 */ /* 0x000fc800078e02e0 */
[----:B------:R-:W-:Y:S01]  /*0a00*/  IMAD R0, R0, c[0x0][0x168], RZ ;  /* 0x00005a0000007a24 */ /* 0x000fe200078e02ff */
[----:B------:R0:W2:Y:S01]  /*0a10*/  LDG.E R223, [R14.64] ;  /* 0x000000040edf7981 */ /* 0x0000a2000c1e1900 */
[----:B------:R-:W-:-:S03]  /*0a20*/  IMAD.WIDE.U32 R212, R7, R226, c[0x0][0x188] ;  /* 0x0000620007d47625 */ /* 0x000fc600078e00e2 */
[----:B------:R-:W-:Y:S01]  /*0a30*/  SHF.R.S32.HI R3, RZ, 0x1f, R0 ;  /* 0x0000001fff037819 */ /* 0x000fe20000011400 */
[----:B------:R-:W-:Y:S02]  /*0a40*/  IMAD.WIDE.U32 R164, R169, R226, c[0x0][0x188] ;  /* 0x00006200a9a47625 */ /* 0x000fe400078e00e2 */
[----:B------:R-:W3:Y:S01]  /*0a50*/  LDG.E.128 R212, [R212.64] ;  /* 0x00000004d4d47981 */ /* 0x000ee2000c1e1d00 */
[----:B------:R-:W-:Y:S01]  /*0a60*/  LEA.HI R0, R3, R0, RZ, 0x2 ;  /* 0x0000000003007211 */ /* 0x000fe200078f10ff */
[-C--:B------:R-:W-:Y:S01]  /*0a70*/  IMAD.WIDE.U32 R156, R171, R226.reuse, c[0x0][0x188] ;  /* 0x00006200ab9c7625 */ /* 0x080fe200078e00e2 */
[----:B------:R-:W-:Y:S01]  /*0a80*/  IADD3 R219, R7, 0x200, RZ ;  /* 0x0000020007db7810 */ /* 0x000fe20007ffe0ff */
[----:B------:R-:W4:Y:S01]  /*0a90*/  LDG.E.128 R164, [R164.64] ;  /* 0x00000004a4a47981 */ /* 0x000f22000c1e1d00 */
[----:B------:R-:W-:Y:S01]  /*0aa0*/  LEA.HI.SX32 R3, R0, R5, 0x1e ;  /* 0x0000000500037211 */ /* 0x000fe200078ff2ff */
[-C--:B------:R-:W-:Y:S02]  /*0ab0*/  IMAD.WIDE.U32 R172, R13, R226.reuse, c[0x0][0x188] ;  /* 0x000062000dac7625 */ /* 0x080fe400078e00e2 */
[----:B------:R-:W4:Y:S01]  /*0ac0*/  LDG.E.128 R156, [R156.64] ;  /* 0x000000049c9c7981 */ /* 0x000f22000c1e1d00 */
[C---:B------:R-:W-:Y:S01]  /*0ad0*/  IADD3 R169, R3.reuse, 0x100, RZ ;  /* 0x0000010003a97810 */ /* 0x040fe20007ffe0ff */
[----:B------:R-:W-:-:S02]  /*0ae0*/  IMAD.WIDE.U32 R152, R3, R226, c[0x0][0x208] ;  /* 0x0000820003987625 */ /* 0x000fc400078e00e2 */
[----:B------:R-:W4:Y:S02]  /*0af0*/  LDG.E.128 R172, [R172.64] ;  /* 0x00000004acac7981 */ /* 0x000f24000c1e1d00 */
[-C--:B------:R-:W-:Y:S02]  /*0b00*/  IMAD.WIDE.U32 R168, R169, R226.reuse, c[0x0][0x208] ;  /* 0x00008200a9a87625 */ /* 0x080fe400078e00e2 */
[----:B------:R-:W4:Y:S02]  /*0b10*/  LDG.E.128 R152, [R152.64] ;  /* 0x0000000498987981 */ /* 0x000f24000c1e1d00 */
[----:B------:R-:W-:Y:S02]  /*0b20*/  IMAD.WIDE.U32 R180, R219, R226, c[0x0][0x188] ;  /* 0x00006200dbb47625 */ /* 0x000fe400078e00e2 */
[----:B------:R-:W4:Y:S04]  /*0b30*/  LDG.E.128 R168, [R168.64] ;  /* 0x00000004a8a87981 */ /* 0x000f28000c1e1d00 */
[----:B------:R-:W4:Y:S01]  /*0b40*/  LDG.E.128 R180, [R180.64] ;  /* 0x00000004b4b47981 */ /* 0x000f22000c1e1d00 */
[----:B------:R-:W-:-:S02]  /*0b50*/  IADD3 R227, R7, 0x280, RZ ;  /* 0x0000028007e37810 */ /* 0x000fc40007ffe0ff */
[----:B------:R-:W-:-:S03]  /*0b60*/  IADD3 R161, R3, 0x80, RZ ;  /* 0x0000008003a17810 */ /* 0x000fc60007ffe0ff */
[----:B------:R-:W-:-:S04]  /*0b70*/  IMAD.WIDE.U32 R188, R227, R226, c[0x0][0x188] ;  /* 0x00006200e3bc7625 */ /* 0x000fc800078e00e2 */
        /* <DEDUP_REMOVED lines=30> */
[----:B------:R-:W-:Y:S02]  /*0d60*/  @P0 LEA.HI.SX32 R225, R0, R5, 0x1e ;  /* 0x0000000500e10211 */ /* 0x000fe400078ff2ff */
[----:B------:R-:W-:Y:S02]  /*0d70*/  ISETP.NE.U32.AND P0, PT, RZ, c[0x0][0x218], PT ;  /* 0x00008600ff007a0c */ /* 0x000fe40003f05070 */
[----:B------:R-:W-:Y:S02]  /*0d80*/  IADD3 R243, R225, 0x100, RZ ;  /* 0x00000100e1f37810 */ /* 0x000fe40007ffe0ff */
[----:B------:R-:W-:-:S03]  /*0d90*/  ISETP.NE.AND.EX P0, PT, RZ, c[0x0][0x21c], PT, P0 ;  /* 0x00008700ff007a0c */ /* 0x000fc60003f05300 */
[----:B------:R-:W-:-:S05]  /*0da0*/  IMAD.WIDE.U32 R242, R243, R224, c[0x0][0x190] ;  /* 0x00006400f3f27625 */ /* 0x000fca00078e00e0 */
[----:B------:R1:W5:Y:S01]  /*0db0*/  LDG.E R218, [R242.64] ;  /* 0x00000004f2da7981 */ /* 0x000362000c1e1900 */
[----:B------:R-:W-:-:S04]  /*0dc0*/  IADD3 R5, R225, 0x80, RZ ;  /* 0x00000080e1057810 */ /* 0x000fc80007ffe0ff */
[-C--:B------:R-:W-:Y:S01]  /*0dd0*/  @P0 IMAD.WIDE.U32 R244, R227, R226.reuse, c[0x0][0x218] ;  /* 0x00008600e3f40625 */ /* 0x080fe200078e00e2 */
[----:B------:R-:W-:Y:S01]  /*0de0*/  IADD3 R13, R225, 0x300, RZ ;  /* 0x00000300e10d7810 */ /* 0x000fe20007ffe0ff */
[----:B------:R2:W5:Y:S02]  /*0df0*/  @P0 LDG.E.128 R112, [R236.64] ;  /* 0x00000004ec700981 */ /* 0x000564000c1e1d00 */
[-C--:B------:R-:W-:Y:S01]  /*0e00*/  @P0 IMAD.WIDE.U32 R238, R239, R226.reuse, c[0x0][0x218] ;  /* 0x00008600efee0625 */ /* 0x080fe200078e00e2 */
[----:B0-----:R-:W-:Y:S01]  /*0e10*/  IADD3 R15, R225, 0x180, RZ ;  /* 0x00000180e10f7810 */ /* 0x001fe20007ffe0ff */
[----:B------:R0:W5:Y:S02]  /*0e20*/  @P0 LDG.E.128 R116, [R234.64] ;  /* 0x00000004ea740981 */ /* 0x000164000c1e1d00 */
[-C--:B-1----:R-:W-:Y:S02]  /*0e30*/  @P0 IMAD.WIDE.U32 R242, R219, R226.reuse, c[0x0][0x218] ;  /* 0x00008600dbf20625 */ /* 0x082fe400078e00e2 */
[----:B------:R0:W5:Y:S02]  /*0e40*/  @P0 LDG.E.128 R120, [R232.64] ;  /* 0x00000004e8780981 */ /* 0x000164000c1e1d00 */
[----:B------:R-:W-:-:S02]  /*0e50*/  @P0 IMAD.WIDE.U32 R226, R241, R226, c[0x0][0x218] ;  /* 0x00008600f1e20625 */ /* 0x000fc400078e00e2 */
[----:B------:R0:W5:Y:S02]  /*0e60*/  @P0 LDG.E.128 R124, [R230.64] ;  /* 0x00000004e67c0981 */ /* 0x000164000c1e1d00 */
[-C--:B------:R-:W-:Y:S02]  /*0e70*/  IMAD.WIDE.U32 R2, R225, R224.reuse, c[0x0][0x190] ;  /* 0x00006400e1027625 */ /* 0x080fe400078e00e0 */
[----:B------:R0:W5:Y:S04]  /*0e80*/  @P0 LDG.E.128 R128, [R242.64] ;  /* 0x00000004f2800981 */ /* 0x000168000c1e1d00 */
[----:B------:R0:W5:Y:S01]  /*0e90*/  @P0 LDG.E.128 R132, [R244.64] ;  /* 0x00000004f4840981 */ /* 0x000162000c1e1d00 */
[----:B------:R-:W-:-:S03]  /*0ea0*/  IMAD.WIDE.U32 R4, R5, R224, c[0x0][0x190] ;  /* 0x0000640005047625 */ /* 0x000fc600078e00e0 */
[----:B------:R0:W5:Y:S04]  /*0eb0*/  @P0 LDG.E.128 R136, [R238.64] ;  /* 0x00000004ee880981 */ /* 0x000168000c1e1d00 */
[----:B------:R1:W5:Y:S01]  /*0ec0*/  @P0 LDG.E.128 R140, [R226.64] ;  /* 0x00000004e28c0981 */ /* 0x000362000c1e1d00 */
[----:B------:R-:W-:Y:S01]  /*0ed0*/  ISETP.NE.AND P0, PT, R10, RZ, PT ;  /* 0x000000ff0a00720c */ /* 0x000fe20003f05270 */
[----:B------:R-:W-:Y:S02]  /*0ee0*/  IMAD.WIDE.U32 R14, R15, R224, c[0x0][0x190] ;  /* 0x000064000f0e7625 */ /* 0x000fe400078e00e0 */
[----:B------:R0:W5:Y:S01]  /*0ef0*/  LDG.E R221, [R2.64] ;  /* 0x0000000402dd7981 */ /* 0x000162000c1e1900 */
[----:B------:R-:W-:-:S03]  /*0f00*/  IADD3 R217, R225, 0x280, RZ ;  /* 0x00000280e1d97810 */ /* 0x000fc60007ffe0ff */
[----:B------:R1:W5:Y:S04]  /*0f10*/  LDG.E R220, [R4.64] ;  /* 0x0000000404dc7981 */ /* 0x000368000c1e1900 */
[----:B------:R2:W5:Y:S01]  /*0f20*/  LDG.E R14, [R14.64] ;  /* 0x000000040e0e7981 */ /* 0x000562000c1e1900 */
[----:B0-----:R-:W-:-:S05]  /*0f30*/  IMAD.WIDE.U32 R2, R13, R224, c[0x0][0x190] ;  /* 0x000064000d027625 */ /* 0x001fca00078e00e0 */
[----:B-1----:R3:W5:Y:S01]  /*0f40*/  LDG.E R5, [R2.64] ;  /* 0x0000000402057981 */ /* 0x002762000c1e1900 */
[----:B------:R-:W-:-:S05]  /*0f50*/  IMAD.WIDE.U32 R216, R217, R224, c[0x0][0x190] ;  /* 0x00006400d9d87625 */ /* 0x000fca00078e00e0 */
[----:B------:R0:W5:Y:S01]  /*0f60*/  LDG.E R6, [R216.64] ;  /* 0x00000004d8067981 */ /* 0x000162000c1e1900 */
[----:B------:R-:W-:-:S05]  /*0f70*/  IADD3 R229, R225, 0x200, RZ ;  /* 0x00000200e1e57810 */ /* 0x000fca0007ffe0ff */
[----:B------:R-:W-:-:S05]  /*0f80*/  IMAD.WIDE.U32 R228, R229, R224, c[0x0][0x190] ;  /* 0x00006400e5e47625 */ /* 0x000fca00078e00e0 */
[----:B------:R1:W5:Y:S01]  /*0f90*/  LDG.E R13, [R228.64] ;  /* 0x00000004e40d7981 */ /* 0x000362000c1e1900 */
[----:B--2---:R-:W-:-:S05]  /*0fa0*/  FSEL R223, R223, RZ, !P0 ;  /* 0x000000ffdfdf7208 */ /* 0x004fca0004000000 */
[C---:B---3--:R-:W-:Y:S02]  /*0fb0*/  FADD.FTZ R3, -R223.reuse, R212 ;  /* 0x000000d4df037221 */ /* 0x048fe40000010100 */
[C---:B------:R-:W-:Y:S02]  /*0fc0*/  FADD.FTZ R213, -R223.reuse, R213 ;  /* 0x000000d5dfd57221 */ /* 0x040fe40000010100 */
[C---:B------:R-:W-:Y:S02]  /*0fd0*/  FADD.FTZ R15, -R223.reuse, R214 ;  /* 0x000000d6df0f7221 */ /* 0x040fe40000010100 */
[C---:B------:R-:W-:Y:S02]  /*0fe0*/  FMUL.FTZ R4, R8.reuse, R3 ;  /* 0x0000000308047220 */ /* 0x040fe40000410000 */
[----:B----4-:R-:W-:Y:S02]  /*0ff0*/  FADD.FTZ R165, -R223, R165 ;  /* 0x000000a5dfa57221 */ /* 0x010fe40000010100 */
[----:B------:R-:W-:-:S02]  /*1000*/  FMUL.FTZ R3, R8, R213 ;  /* 0x000000d508037220 */ /* 0x000fc40000410000 */
[----:B------:R-:W-:Y:S02]  /*1010*/  FMUL.FTZ R2, R8, R15 ;  /* 0x0000000f08027220 */ /* 0x000fe40000410000 */
[----:B0-----:R-:W-:Y:S02]  /*1020*/  FADD.FTZ R217, -R223, R159 ;  /* 0x0000009fdfd97221 */ /* 0x001fe40000010100 */
[----:B------:R-:W-:Y:S02]  /*1030*/  FFMA.FTZ R48, R152, R4, R48 ;  /* 0x0000000498307223 */ /* 0x000fe40000010030 */
[----:B------:R-:W-:Y:S02]  /*1040*/  FADD.FTZ R108, R108, R152 ;  /* 0x000000986c6c7221 */ /* 0x000fe40000010000 */
[----:B------:R-:W-:Y:S02]  /*1050*/  FMUL.FTZ R15, R44, R152 ;  /* 0x000000982c0f7220 */ /* 0x000fe40000410000 */
[----:B------:R-:W-:-:S02]  /*1060*/  FMUL.FTZ R212, R8, R165 ;  /* 0x000000a508d47220 */ /* 0x000fc40000410000 */
[----:B------:R-:W-:Y:S02]  /*1070*/  FFMA.FTZ R49, R153, R3, R49 ;  /* 0x0000000399317223 */ /* 0x000fe40000010031 */
[----:B------:R-:W-:Y:S02]  /*1080*/  FADD.FTZ R109, R109, R153 ;  /* 0x000000996d6d7221 */ /* 0x000fe40000010000 */
[----:B------:R-:W-:Y:S02]  /*1090*/  FMUL.FTZ R152, R45, R153 ;  /* 0x000000992d987220 */ /* 0x000fe40000410000 */
[----:B------:R-:W-:Y:S02]  /*10a0*/  FADD.FTZ R215, -R223, R215 ;  /* 0x000000d7dfd77221 */ /* 0x000fe40000010100 */
[----:B------:R-:W-:Y:S02]  /*10b0*/  FFMA.FTZ R50, R154, R2, R50 ;  /* 0x000000029a327223 */ /* 0x000fe40000010032 */
[----:B------:R-:W-:-:S02]  /*10c0*/  FADD.FTZ R110, R110, R154 ;  /* 0x0000009a6e6e7221 */ /* 0x000fc40000010000 */
[----:B------:R-:W-:Y:S02]  /*10d0*/  FMUL.FTZ R153, R46, R154 ;  /* 0x0000009a2e997220 */ /* 0x000fe40000410000 */
[----:B------:R-:W-:Y:S02]  /*10e0*/  FADD.FTZ R165, -R223, R172 ;  /* 0x000000acdfa57221 */ /* 0x000fe40000010100 */
[----:B------:R-:W-:Y:S02]  /*10f0*/  FMUL.FTZ R154, R8, R217 ;  /* 0x000000d9089a7220 */ /* 0x000fe40000410000 */
[----:B------:R-:W-:Y:S02]  /*1100*/  FFMA.FTZ R57, R169, R212, R57 ;  /* 0x000000d4a9397223 */ /* 0x000fe40000010039 */
[----:B------:R-:W-:Y:S02]  /*1110*/  FADD.FTZ R101, R101, R169 ;  /* 0x000000a965657221 */ /* 0x000fe40000010000 */
[----:B------:R-:W-:-:S02]  /*1120*/  FMUL.FTZ R217, R37, R169 ;  /* 0x000000a925d97220 */ /* 0x000fc40000410000 */
[C---:B------:R-:W-:Y:S02]  /*1130*/  FADD.FTZ R169, -R223.reuse, R175 ;  /* 0x000000afdfa97221 */ /* 0x040fe40000010100 */
[C---:B------:R-:W-:Y:S02]  /*1140*/  FMUL.FTZ R0, R8.reuse, R215 ;  /* 0x000000d708007220 */ /* 0x040fe40000410000 */
[C---:B------:R-:W-:Y:S02]  /*1150*/  FADD.FTZ R157, -R223.reuse, R157 ;  /* 0x0000009ddf9d7221 */ /* 0x040fe40000010100 */
[----:B------:R-:W-:Y:S02]  /*1160*/  FMUL.FTZ R175, R8, R165 ;  /* 0x000000a508af7220 */ /* 0x000fe40000410000 */
[C---:B------:R-:W-:Y:S02]  /*1170*/  FADD.FTZ R215, -R223.reuse, R158 ;  /* 0x0000009edfd77221 */ /* 0x040fe40000010100 */
[----:B------:R-:W-:-:S02]  /*1180*/  FADD.FTZ R165, -R223, R180 ;  /* 0x000000b4dfa57221 */ /* 0x000fc40000010100 */
[C---:B------:R-:W-:Y:S02]  /*1190*/  FADD.FTZ R213, -R223.reuse, R156 ;  /* 0x0000009cdfd57221 */ /* 0x040fe40000010100 */
[C---:B------:R-:W-:Y:S02]  /*11a0*/  FADD.FTZ R167, -R223.reuse, R167 ;  /* 0x000000a7dfa77221 */ /* 0x040fe40000010100 */
[C---:B------:R-:W-:Y:S02]  /*11b0*/  FMUL.FTZ R172, R8.reuse, R169 ;  /* 0x000000a908ac7220 */ /* 0x040fe40000410000 */
[C---:B------:R-:W-:Y:S02]  /*11c0*/  FMUL.FTZ R156, R8.reuse, R157 ;  /* 0x0000009d089c7220 */ /* 0x040fe40000410000 */
[----:B------:R-:W-:Y:S02]  /*11d0*/  FADD.FTZ R169, -R223, R183 ;  /* 0x000000b7dfa97221 */ /* 0x000fe40000010100 */
[----:B------:R-:W-:-:S02]  /*11e0*/  FMUL.FTZ R157, R8, R215 ;  /* 0x000000d7089d7220 */ /* 0x000fc40000410000 */
[C---:B------:R-:W-:Y:S02]  /*11f0*/  FMUL.FTZ R183, R8.reuse, R165 ;  /* 0x000000a508b77220 */ /* 0x040fe40000410000 */
[C---:B------:R-:W-:Y:S02]  /*1200*/  FADD.FTZ R215, -R223.reuse, R164 ;  /* 0x000000a4dfd77221 */ /* 0x040fe40000010100 */
[----:B------:R-:W-:Y:S02]  /*1210*/  FADD.FTZ R165, RZ, R15 ;  /* 0x0000000fffa57221 */ /* 0x000fe40000010000 */
[----:B------:R-:W-:Y:S02]  /*1220*/  FMUL.FTZ R158, R8, R167 ;  /* 0x000000a7089e7220 */ /* 0x000fe40000410000 */
[----:B------:R-:W-:Y:S02]  /*1230*/  FADD.FTZ R173, -R223, R173 ;  /* 0x000000addfad7221 */ /* 0x000fe40000010100 */
[----:B------:R-:W-:-:S02]  /*1240*/  FFMA.FTZ R164, R4, R15, RZ ;  /* 0x0000000f04a47223 */ /* 0x000fc400000100ff */
[C---:B------:R-:W-:Y:S02]  /*1250*/  FMUL.FTZ R159, R8.reuse, R213 ;  /* 0x000000d5089f7220 */ /* 0x040fe40000410000 */
[C---:B------:R-:W-:Y:S02]  /*1260*/  FADD.FTZ R167, -R223.reuse, R174 ;  /* 0x000000aedfa77221 */ /* 0x040fe40000010100 */
[----:B------:R-:W-:Y:S02]  /*1270*/  FADD.FTZ R213, -R223, R166 ;  /* 0x000000a6dfd57221 */ /* 0x000fe40000010100 */
[----:B------:R-:W-:Y:S02]  /*1280*/  FADD.FTZ R166, R165, R152 ;  /* 0x00000098a5a67221 */ /* 0x000fe40000010000 */
[----:B------:R-:W-:Y:S02]  /*1290*/  FMUL.FTZ R174, R8, R173 ;  /* 0x000000ad08ae7220 */ /* 0x000fe40000410000 */
[----:B------:R-:W-:-:S02]  /*12a0*/  FFMA.FTZ R164, R3, R152, R164 ;  /* 0x0000009803a47223 */ /* 0x000fc400000100a4 */
[----:B------:R-:W-:Y:S02]  /*12b0*/  FMUL.FTZ R173, R8, R167 ;  /* 0x000000a708ad7220 */ /* 0x000fe40000410000 */
[----:B------:R-:W-:Y:S02]  /*12c0*/  FADD.FTZ R181, -R223, R181 ;  /* 0x000000b5dfb57221 */ /* 0x000fe40000010100 */
[----:B------:R-:W-:Y:S02]  /*12d0*/  FFMA.FTZ R51, R155, R0, R51 ;  /* 0x000000009b337223 */ /* 0x000fe40000010033 */
[----:B------:R-:W-:Y:S02]  /*12e0*/  FADD.FTZ R111, R111, R155 ;  /* 0x0000009b6f6f7221 */ /* 0x000fe40000010000 */
[----:B------:R-:W-:Y:S02]  /*12f0*/  FADD.FTZ R167, -R223, R182 ;  /* 0x000000b6dfa77221 */ /* 0x000fe40000010100 */
[----:B------:R-:W-:-:S02]  /*1300*/  FMUL.FTZ R155, R47, R155 ;  /* 0x0000009b2f9b7220 */ /* 0x000fc40000410000 */
[----:B------:R-:W-:Y:S02]  /*1310*/  FADD.FTZ R166, R166, R153 ;  /* 0x00000099a6a67221 */ /* 0x000fe40000010000 */
[----:B------:R-:W-:Y:S02]  /*1320*/  FFMA.FTZ R164, R2, R153, R164 ;  /* 0x0000009902a47223 */ /* 0x000fe400000100a4 */
[C---:B------:R-:W-:Y:S02]  /*1330*/  FMUL.FTZ R182, R8.reuse, R181 ;  /* 0x000000b508b67220 */ /* 0x040fe40000410000 */
[----:B------:R-:W-:Y:S02]  /*1340*/  FMUL.FTZ R181, R8, R167 ;  /* 0x000000a708b57220 */ /* 0x000fe40000410000 */
[----:B------:R-:W-:Y:S02]  /*1350*/  FADD.FTZ R189, -R223, R189 ;  /* 0x000000bddfbd7221 */ /* 0x000fe40000010100 */
[----:B------:R-:W-:-:S02]  /*1360*/  FFMA.FTZ R52, R160, R159, R52 ;  /* 0x0000009fa0347223 */ /* 0x000fc40000010034 */
[----:B------:R-:W-:Y:S02]  /*1370*/  FADD.FTZ R104, R104, R160 ;  /* 0x000000a068687221 */ /* 0x000fe40000010000 */
[----:B------:R-:W-:Y:S02]  /*1380*/  FADD.FTZ R165, -R223, R190 ;  /* 0x000000bedfa57221 */ /* 0x000fe40000010100 */
[----:B------:R-:W-:Y:S02]  /*1390*/  FADD.FTZ R167, R166, R155 ;  /* 0x0000009ba6a77221 */ /* 0x000fe40000010000 */
[----:B------:R-:W-:Y:S02]  /*13a0*/  FMUL.FTZ R160, R40, R160 ;  /* 0x000000a028a07220 */ /* 0x000fe40000410000 */
[----:B------:R-:W-:Y:S02]  /*13b0*/  FFMA.FTZ R166, R0, R155, R164 ;  /* 0x0000009b00a67223 */ /* 0x000fe400000100a4 */
[----:B-1----:R-:W-:-:S02]  /*13c0*/  FMUL.FTZ R228, R8, R189 ;  /* 0x000000bd08e47220 */ /* 0x002fc40000410000 */
        /* <DEDUP_REMOVED lines=30> */
[----:B------:R-:W-:Y:S02]  /*15b0*/  FADD.FTZ R227, -R223, R188 ;  /* 0x000000bcdfe37221 */ /* 0x000fe40000010100 */
[----:B------:R-:W-:Y:S02]  /*15c0*/  FFMA.FTZ R60, R176, R175, R60 ;  /* 0x000000afb03c7223 */ /* 0x000fe4000001003c */
[----:B------:R-:W-:Y:S02]  /*15d0*/  FADD.FTZ R96, R96, R176 ;  /* 0x000000b060607221 */ /* 0x000fe40000010000 */
[----:B------:R-:W-:Y:S02]  /*15e0*/  FMUL.FTZ R188, R8, R191 ;  /* 0x000000bf08bc7220 */ /* 0x000fe40000410000 */
[----:B------:R-:W-:Y:S02]  /*15f0*/  FMUL.FTZ R176, R32, R176 ;  /* 0x000000b020b07220 */ /* 0x000fe40000410000 */
[----:B------:R-:W-:-:S02]  /*1600*/  FADD.FTZ R191, R164, R219 ;  /* 0x000000dba4bf7221 */ /* 0x000fc40000010000 */
[----:B------:R-:W-:Y:S02]  /*1610*/  FFMA.FTZ R165, R158, R219, R165 ;  /* 0x000000db9ea57223 */ /* 0x000fe400000100a5 */
[----:B------:R-:W-:Y:S02]  /*1620*/  FFMA.FTZ R61, R177, R174, R61 ;  /* 0x000000aeb13d7223 */ /* 0x000fe4000001003d */
[----:B------:R-:W-:Y:S02]  /*1630*/  FADD.FTZ R97, R97, R177 ;  /* 0x000000b161617221 */ /* 0x000fe40000010000 */
[----:B------:R-:W-:Y:S02]  /*1640*/  FADD.FTZ R167, -R223, R196 ;  /* 0x000000c4dfa77221 */ /* 0x000fe40000010100 */
[----:B------:R-:W-:Y:S02]  /*1650*/  FMUL.FTZ R177, R33, R177 ;  /* 0x000000b121b17220 */ /* 0x000fe40000410000 */
[----:B------:R-:W-:-:S02]  /*1660*/  FADD.FTZ R164, R191, R176 ;  /* 0x000000b0bfa47221 */ /* 0x000fc40000010000 */
[----:B------:R-:W-:Y:S02]  /*1670*/  FFMA.FTZ R165, R175, R176, R165 ;  /* 0x000000b0afa57223 */ /* 0x000fe400000100a5 */
[----:B------:R-:W-:Y:S02]  /*1680*/  FFMA.FTZ R59, R171, R158, R59 ;  /* 0x0000009eab3b7223 */ /* 0x000fe4000001003b */
[----:B------:R-:W-:Y:S02]  /*1690*/  FADD.FTZ R103, R103, R171 ;  /* 0x000000ab67677221 */ /* 0x000fe40000010000 */
[----:B------:R-:W-:Y:S02]  /*16a0*/  FADD.FTZ R171, -R223, R199 ;  /* 0x000000c7dfab7221 */ /* 0x000fe40000010100 */
        /* <DEDUP_REMOVED lines=50> */
[----:B------:R-:W-:Y:S02]  /*19d0*/  FADD.FTZ R197, -R223, R197 ;  /* 0x000000c5dfc57221 */ /* 0x000fe40000010100 */
        /* <DEDUP_REMOVED lines=23> */
[C---:B------:R-:W-:Y:S02]  /*1b50*/  FADD.FTZ R205, -R223.reuse, R205 ;  /* 0x000000cddfcd7221 */ /* 0x040fe40000010100 */
[C---:B------:R-:W-:Y:S02]  /*1b60*/  FADD.FTZ R171, -R223.reuse, R206 ;  /* 0x000000cedfab7221 */ /* 0x040fe40000010100 */
[----:B------:R-:W-:Y:S02]  /*1b70*/  FADD.FTZ R223, -R223, R207 ;  /* 0x000000cfdfdf7221 */ /* 0x000fe40000010100 */
[----:B------:R-:W-:Y:S02]  /*1b80*/  FFMA.FTZ R75, R203, R196, R75 ;  /* 0x000000c4cb4b7223 */ /* 0x000fe4000001004b */
[----:B------:R-:W-:Y:S02]  /*1b90*/  FADD.FTZ R87, R87, R203 ;  /* 0x000000cb57577221 */ /* 0x000fe40000010000 */
        /* <DEDUP_REMOVED lines=20> */
[----:B------:R-:W-:Y:S01]  /*1ce0*/  FFMA.FTZ R165, R206, R209, R165 ;  /* 0x000000d1cea57223 */ /* 0x000fe200000100a5 */
[----:B------:R-:W-:Y:S01]  /*1cf0*/  IADD3 R225, R225, 0x380, RZ ;  /* 0x00000380e1e17810 */ /* 0x000fe20007ffe0ff */
        /* <DEDUP_REMOVED lines=10> */
[----:B------:R-:W-:-:S04]  /*1da0*/  IMAD.WIDE.U32 R224, R225, R224, c[0x0][0x190] ;  /* 0x00006400e1e07625 */ /* 0x000fc800078e00e0 */
[----:B------:R-:W-:Y:S02]  /*1db0*/  FADD.FTZ R190, R164, R223 ;  /* 0x000000dfa4be7221 */ /* 0x000fe40000010000 */
[----:B------:R-:W-:Y:S02]  /*1dc0*/  FFMA.FTZ R191, R204, R223, R165 ;  /* 0x000000dfccbf7223 */ /* 0x000fe400000100a5 */
.L_x_11387:
[----:B-1----:R-:W-:Y:S05]  /*1dd0*/  BSYNC B0 ;  /* 0x0000000000007941 */ /* 0x002fea0003800000 */
.L_x_11385:
[----:B------:R0:W5:Y:S01]  /*1de0*/  LDG.E R211, [R224.64] ;  /* 0x00000004e0d37981 */ /* 0x000162000c1e1900 */
[----:B------:R-:W-:Y:S02]  /*1df0*/  LOP3.LUT P1, RZ, R9, 0xff, RZ, 0xc0, !PT ;  /* 0x000000ff09ff7812 */ /* 0x000fe4000782c0ff */
[----:B------:R-:W-:Y:S02]  /*1e00*/  SHF.R.U32.HI R166, RZ, 0x5, R12 ;  /* 0x00000005ffa67819 */ /* 0x000fe4000001160c */
[----:B------:R-:W-:Y:S02]  /*1e10*/  LOP3.LUT P0, RZ, R12, 0x1f, RZ, 0xc0, !PT ;  /* 0x0000001f0cff7812 */ /* 0x000fe4000780c0ff */
[----:B------:R-:W-:-:S07]  /*1e20*/  LOP3.LUT R226, R166, 0x7fffffc, RZ, 0xc0, !PT ;  /* 0x07fffffca6e27812 */ /* 0x000fce00078ec0ff */
[----:B------:R-:W-:Y:S01]  /*1e30*/  @!P1 IADD3 R226, R226, 0x4, RZ ;  /* 0x00000004e2e29810 */ /* 0x000fe20007ffe0ff */
[----:B------:R-:W-:Y:S05]  /*1e40*/  BRA.DIV ~URZ, `(.L_x_11388) ;  /* 0x00002b127f007947 */ /* 0x000fea000b800000 */
[----:B0-----:R0:W1:Y:S02]  /*1e50*/  SHFL.DOWN PT, R167, R190, 0x10, 0x1f ;  /* 0x0a001f00bea77f89 */ /* 0x00106400000e0000 */
.L_x_11455:
        /* <DEDUP_REMOVED lines=18> */
.L_x_11456:
        /* <DEDUP_REMOVED lines=27> */
[----:B------:R-:W-:Y:S01]  /*2130*/  @P5 LOP3.LUT P4, RZ, R221, 0xff, RZ, 0xc0, !PT ;  /* 0x000000ffddff5812 */ /* 0x000fe2000788c0ff */
[----:B0-----:R-:W-:Y:S01]  /*2140*/  FADD.FTZ R225, R225, R168 ;  /* 0x000000a8e1e17221 */ /* 0x001fe20000010000 */
[C---:B------:R-:W-:Y:S01]  /*2150*/  @P5 LOP3.LUT P2, RZ, R221.reuse, 0xff00, RZ, 0xc0, !PT ;  /* 0x0000ff00ddff5812 */ /* 0x040fe2000784c0ff */
        /* <DEDUP_REMOVED lines=19> */
.L_x_11391:
[----:B------:R-:W-:Y:S05]  /*2290*/  BSYNC B0 ;  /* 0x0000000000007941 */ /* 0x000fea0003800000 */
.L_x_11390:
        /* <DEDUP_REMOVED lines=8> */
.L_x_11393:
[----:B------:R-:W-:Y:S05]  /*2320*/  BSYNC B0 ;  /* 0x0000000000007941 */ /* 0x000fea0003800000 */
.L_x_11392:
        /* <DEDUP_REMOVED lines=8> */
.L_x_11395:
[----:B------:R-:W-:Y:S05]  /*23b0*/  BSYNC B0 ;  /* 0x0000000000007941 */ /* 0x000fea0003800000 */
.L_x_11394:
        /* <DEDUP_REMOVED lines=8> */
.L_x_11397:
[----:B------:R-:W-:Y:S05]  /*2440*/  BSYNC B0 ;  /* 0x0000000000007941 */ /* 0x000fea0003800000 */
.L_x_11396:
[----:B------:R-:W-:Y:S01]  /*2450*/  ISETP.NE.AND.EX P0, PT, RZ, c[0x0][0x25c], PT, P0 ;  /* 0x00009700ff007a0c */ /* 0x000fe20003f05300 */
[----:B------:R-:W-:Y:S01]  /*2460*/  @P5 FMUL.FTZ R167, R166, c[0x0][0x1ec] ;  /* 0x00007b00a6a75a20 */ /* 0x000fe20000410000 */
[----:B------:R-:W-:Y:S01]  /*2470*/  @P5 LEA.HI R224, R171, R168, RZ, 0x2 ;  /* 0x000000a8abe05211 */ /* 0x000fe200078f10ff */
[----:B------:R-:W-:Y:S01]  /*2480*/  @P5 FMUL.FTZ R164, R165, c[0x0][0x1ec] ;  /* 0x00007b00a5a45a20 */ /* 0x000fe20000410000 */
[----:B------:R-:W-:Y:S01]  /*2490*/  @P5 LOP3.LUT P1, RZ, R221, 0xff000000, RZ, 0xc0, !PT ;  /* 0xff000000ddff5812 */ /* 0x000fe2000782c0ff */
[----:B------:R-:W-:Y:S01]  /*24a0*/  @P5 FMUL.FTZ R168, R169, c[0x0][0x1ec] ;  /* 0x00007b00a9a85a20 */ /* 0x000fe20000410000 */
[----:B------:R-:W-:Y:S01]  /*24b0*/  HFMA2.MMA R221, -RZ, RZ, 0, 0 ;  /* 0x00000000ffdd7435 */ /* 0x000fe200000001ff */
[----:B------:R-:W-:Y:S01]  /*24c0*/  @P5 FMUL.FTZ R167, R167, c[0x0][0x1e8] ;  /* 0x00007a00a7a75a20 */ /* 0x000fe20000410000 */
[----:B------:R-:W-:Y:S01]  /*24d0*/  @P5 LOP3.LUT R171, R12, 0x7f, RZ, 0xc0, !PT ;  /* 0x0000007f0cab5812 */ /* 0x000fe200078ec0ff */
[----:B------:R-:W-:Y:S01]  /*24e0*/  @P5 FMUL.FTZ R170, R222, c[0x0][0x1ec] ;  /* 0x00007b00deaa5a20 */ /* 0x000fe20000410000 */
[----:B------:R-:W-:Y:S01]  /*24f0*/  BSSY B0, `(.L_x_11398) ;  /* 0x000001c000007945 */ /* 0x000fe20003800000 */
[----:B------:R-:W-:Y:S01]  /*2500*/  @P5 FMUL.FTZ R164, R164, c[0x0][0x1e8] ;  /* 0x00007a00a4a45a20 */ /* 0x000fe20000410000 */
[----:B------:R-:W-:Y:S01]  /*2510*/  @P5 SEL R145, R167, RZ, P2 ;  /* 0x000000ffa7915207 */ /* 0x000fe20001000000 */
[----:B------:R-:W-:Y:S01]  /*2520*/  @P5 FMUL.FTZ R168, R168, c[0x0][0x1e8] ;  /* 0x00007a00a8a85a20 */ /* 0x000fe20000410000 */
[----:B------:R-:W-:Y:S01]  /*2530*/  ISETP.NE.U32.AND P2, PT, RZ, c[0x0][0x258], PT ;  /* 0x00009600ff007a0c */ /* 0x000fe20003f45070 */
[----:B------:R-:W-:Y:S01]  /*2540*/  @P5 FMUL.FTZ R170, R170, c[0x0][0x1e8] ;  /* 0x00007a00aaaa5a20 */ /* 0x000fe20000410000 */
[----:B------:R-:W-:-:S02]  /*2550*/  @P5 SEL R144, R164, RZ, P4 ;  /* 0x000000ffa4905207 */ /* 0x000fc40002000000 */
[----:B------:R-:W-:Y:S02]  /*2560*/  @P5 SEL R146, R168, RZ, P3 ;  /* 0x000000ffa8925207 */ /* 0x000fe40001800000 */
[----:B------:R-:W-:Y:S02]  /*2570*/  @!P6 ISETP.NE.U32.AND P3, PT, RZ, c[0x0][0x218], PT ;  /* 0x00008600ff00ea0c */ /* 0x000fe40003f65070 */
[----:B------:R-:W-:Y:S02]  /*2580*/  @P0 MOV R164, 0x10 ;  /* 0x0000001000a40802 */ /* 0x000fe40000000f00 */
[----:B------:R-:W-:Y:S02]  /*2590*/  @P5 SEL R147, R170, RZ, P1 ;  /* 0x000000ffaa935207 */ /* 0x000fe40000800000 */
[----:B------:R-:W-:Y:S02]  /*25a0*/  ISETP.NE.AND.EX P1, PT, RZ, c[0x0][0x25c], PT, P2 ;  /* 0x00009700ff007a0c */ /* 0x000fe40003f25320 */
[----:B------:R-:W-:Y:S01]  /*25b0*/  @P5 LEA.HI.SX32 R221, R224, R171, 0x1e ;  /* 0x000000abe0dd5211 */ /* 0x000fe200078ff2ff */
[----:B------:R-:W-:Y:S01]  /*25c0*/  @P0 IMAD.WIDE.U32 R170, R7, R164, c[0x0][0x258] ;  /* 0x0000960007aa0625 */ /* 0x000fe200078e00a4 */
[----:B------:R-:W-:-:S02]  /*25d0*/  @!P6 ISETP.NE.AND.EX P3, PT, RZ, c[0x0][0x21c], PT, P3 ;  /* 0x00008700ff00ea0c */ /* 0x000fc40003f65330 */
[----:B------:R-:W-:Y:S02]  /*25e0*/  SEL R164, R165, R148, P1 ;  /* 0x00000094a5a47207 */ /* 0x000fe40000800000 */
        /* <DEDUP_REMOVED lines=12> */
.L_x_11399:
[----:B------:R-:W-:Y:S05]  /*26b0*/  BSYNC B0 ;  /* 0x0000000000007941 */ /* 0x000fea0003800000 */
.L_x_11398:
        /* <DEDUP_REMOVED lines=23> */
.L_x_11401:
[----:B------:R-:W-:Y:S05]  /*2830*/  BSYNC B0 ;  /* 0x0000000000007941 */ /* 0x000fea0003800000 */
.L_x_11400:
        /* <DEDUP_REMOVED lines=8> */
.L_x_11403:
[----:B------:R-:W-:Y:S05]  /*28c0*/  BSYNC B0 ;  /* 0x0000000000007941 */ /* 0x000fea0003800000 */
.L_x_11402:
        /* <DEDUP_REMOVED lines=14> */
.L_x_11405:
[----:B------:R-:W-:Y:S05]  /*29b0*/  BSYNC B0 ;  /* 0x0000000000007941 */ /* 0x000fea0003800000 */
.L_x_11404:
        /* <DEDUP_REMOVED lines=27> */
.L_x_11407:
[----:B------:R-:W-:Y:S05]  /*2b70*/  BSYNC B0 ;  /* 0x0000000000007941 */ /* 0x000fea0003800000 */
.L_x_11406:
        /* <DEDUP_REMOVED lines=23> */
.L_x_11409:
[----:B------:R-:W-:Y:S05]  /*2cf0*/  BSYNC B0 ;  /* 0x0000000000007941 */ /* 0x000fea0003800000 */
.L_x_11408:
        /* <DEDUP_REMOVED lines=8> */
.L_x_11411:
[----:B------:R-:W-:Y:S05]  /*2d80*/  BSYNC B0 ;  /* 0x0000000000007941 */ /* 0x000fea0003800000 */
.L_x_11410:
        /* <DEDUP_REMOVED lines=14> */
.L_x_11413:
[----:B------:R-:W-:Y:S05]  /*2e70*/  BSYNC B0 ;  /* 0x0000000000007941 */ /* 0x000fea0003800000 */
.L_x_11412:
        /* <DEDUP_REMOVED lines=27> */
.L_x_11415:
[----:B------:R-:W-:Y:S05]  /*3030*/  BSYNC B0 ;  /* 0x0000000000007941 */ /* 0x000fea0003800000 */
.L_x_11414:
        /* <DEDUP_REMOVED lines=23> */
.L_x_11417:
[----:B------:R-:W-:Y:S05]  /*31b0*/  BSYNC B0 ;  /* 0x0000000000007941 */ /* 0x000fea0003800000 */
.L_x_11416:
        /* <DEDUP_REMOVED lines=8> */
.L_x_11419:
[----:B------:R-:W-:Y:S05]  /*3240*/  BSYNC B0 ;  /* 0x0000000000007941 */ /* 0x000fea0003800000 */
.L_x_11418:
        /* <DEDUP_REMOVED lines=14> */
.L_x_11421:
[----:B------:R-:W-:Y:S05]  /*3330*/  BSYNC B0 ;  /* 0x0000000000007941 */ /* 0x000fea0003800000 */
.L_x_11420:
        /* <DEDUP_REMOVED lines=27> */
.L_x_11423:
[----:B------:R-:W-:Y:S05]  /*34f0*/  BSYNC B0 ;  /* 0x0000000000007941 */ /* 0x000fea0003800000 */
.L_x_11422:
        /* <DEDUP_REMOVED lines=23> */
.L_x_11425:
[----:B------:R-:W-:Y:S05]  /*3670*/  BSYNC B0 ;  /* 0x0000000000007941 */ /* 0x000fea0003800000 */
.L_x_11424:
        /* <DEDUP_REMOVED lines=8> */
.L_x_11427:
[----:B------:R-:W-:Y:S05]  /*3700*/  BSYNC B0 ;  /* 0x0000000000007941 */ /* 0x000fea0003800000 */
.L_x_11426:
        /* <DEDUP_REMOVED lines=14> */
.L_x_11429:
[----:B------:R-:W-:Y:S05]  /*37f0*/  BSYNC B0 ;  /* 0x0000000000007941 */ /* 0x000fea0003800000 */
.L_x_11428:
        /* <DEDUP_REMOVED lines=14> */
[----:B------:R-:W-:Y:S02]  /*38e0*/  @P5 MOV R218, 0x10 ;  /* 0x0000001000da5802 */ /* 0x000fe40000000f00 */
[----:B------:R-:W-:Y:S02]  /*38f0*/  @P5 IADD3 R169, R221, 0x200, RZ ;  /* 0x00000200dda95810 */ /* 0x000fe40007ffe0ff */
        /* <DEDUP_REMOVED lines=11> */
.L_x_11431:
[----:B------:R-:W-:Y:S05]  /*39b0*/  BSYNC B0 ;  /* 0x0000000000007941 */ /* 0x000fea0003800000 */
.L_x_11430:
        /* <DEDUP_REMOVED lines=23> */
.L_x_11433:
[----:B------:R-:W-:Y:S05]  /*3b30*/  BSYNC B0 ;  /* 0x0000000000007941 */ /* 0x000fea0003800000 */
.L_x_11432:
        /* <DEDUP_REMOVED lines=8> */
.L_x_11435:
[----:B------:R-:W-:Y:S05]  /*3bc0*/  BSYNC B0 ;  /* 0x0000000000007941 */ /* 0x000fea0003800000 */
.L_x_11434:
        /* <DEDUP_REMOVED lines=14> */
.L_x_11437:
[----:B------:R-:W-:Y:S05]  /*3cb0*/  BSYNC B0 ;  /* 0x0000000000007941 */ /* 0x000fea0003800000 */
.L_x_11436:
        /* <DEDUP_REMOVED lines=27> */
.L_x_11439:
[----:B------:R-:W-:Y:S05]  /*3e70*/  BSYNC B0 ;  /* 0x0000000000007941 */ /* 0x000fea0003800000 */
.L_x_11438:
        /* <DEDUP_REMOVED lines=23> */
.L_x_11441:
[----:B------:R-:W-:Y:S05]  /*3ff0*/  BSYNC B0 ;  /* 0x0000000000007941 */ /* 0x000fea0003800000 */
.L_x_11440:
        /* <DEDUP_REMOVED lines=8> */
.L_x_11443:
[----:B------:R-:W-:Y:S05]  /*4080*/  BSYNC B0 ;  /* 0x0000000000007941 */ /* 0x000fea0003800000 */
.L_x_11442:
        /* <DEDUP_REMOVED lines=14> */
.L_x_11445:
[----:B------:R-:W-:Y:S05]  /*4170*/  BSYNC B0 ;  /* 0x0000000000007941 */ /* 0x000fea0003800000 */
.L_x_11444:
        /* <DEDUP_REMOVED lines=27> */
.L_x_11447:
[----:B------:R-:W-:Y:S05]  /*4330*/  BSYNC B0 ;  /* 0x0000000000007941 */ /* 0x000fea0003800000 */
.L_x_11446:
        /* <DEDUP_REMOVED lines=20> */
.L_x_11449:
[----:B------:R-:W-:Y:S05]  /*4480*/  BSYNC B0 ;  /* 0x0000000000007941 */ /* 0x000fea0003800000 */
.L_x_11448:
        /* <DEDUP_REMOVED lines=12> */
.L_x_11451:
[----:B------:R-:W-:Y:S05]  /*4550*/  BSYNC B0 ;  /* 0x0000000000007941 */ /* 0x000fea0003800000 */
.L_x_11450:
[----:B------:R-:W-:Y:S01]  /*4560*/  @P5 FMUL.FTZ R14, R165, c[0x0][0x1ec] ;  /* 0x00007b00a50e5a20 */ /* 0x000fe20000410000 */
[----:B------:R-:W-:Y:S01]  /*4570*/  @P5 LOP3.LUT P2, RZ, R211, 0xff0000, RZ, 0xc0, !PT ;  /* 0x00ff0000d3ff5812 */ /* 0x000fe2000784c0ff */
[----:B------:R-:W-:Y:S01]  /*4580*/  @P5 FMUL.FTZ R13, R13, c[0x0][0x1e8] ;  /* 0x00007a000d0d5a20 */ /* 0x000fe20000410000 */
[----:B------:R-:W-:Y:S01]  /*4590*/  @!P6 ISETP.NE.AND.EX P3, PT, RZ, c[0x0][0x21c], PT, P3 ;  /* 0x00008700ff00ea0c */ /* 0x000fe20003f65330 */
[----:B------:R-:W-:Y:S01]  /*45a0*/  @P5 FMUL.FTZ R14, R14, c[0x0][0x1e8] ;  /* 0x00007a000e0e5a20 */ /* 0x000fe20000410000 */
[----:B------:R-:W-:Y:S01]  /*45b0*/  BSSY B0, `(.L_x_11452) ;  /* 0x000000e000007945 */ /* 0x000fe20003800000 */
[----:B------:R-:W-:Y:S02]  /*45c0*/  SEL R149, R6, R149, P1 ;  /* 0x0000009506957207 */ /* 0x000fe40000800000 */
[----:B------:R-:W-:Y:S02]  /*45d0*/  SEL R148, R5, R148, P1 ;  /* 0x0000009405947207 */ /* 0x000fe40000800000 */
[----:B------:R-:W-:-:S02]  /*45e0*/  @P5 SEL R145, R13, RZ, P4 ;  /* 0x000000ff0d915207 */ /* 0x000fc40002000000 */
        /* <DEDUP_REMOVED lines=10> */
.L_x_11453:
[----:B------:R-:W-:Y:S05]  /*4690*/  BSYNC B0 ;  /* 0x0000000000007941 */ /* 0x000fea0003800000 */
.L_x_11452:
        /* <DEDUP_REMOVED lines=19> */
.L_x_11384:
        /* <DEDUP_REMOVED lines=25> */
.L_x_11388:
[----:B0-----:R-:W-:Y:S01]  /*4960*/  HFMA2.MMA R225, -RZ, RZ, 0, 9.5367431640625e-07 ;  /* 0x00000010ffe17435 */ /* 0x001fe200000001ff */
[----:B------:R-:W-:-:S02]  /*4970*/  MOV R168, R190 ;  /* 0x000000be00a87202 */ /* 0x000fc40000000f00 */
[----:B------:R-:W-:Y:S02]  /*4980*/  MOV R170, 0x1f ;  /* 0x0000001f00aa7802 */ /* 0x000fe40000000f00 */
[----:B------:R-:W-:Y:S02]  /*4990*/  MOV R229, 0xffffffff ;  /* 0xffffffff00e57802 */ /* 0x000fe40000000f00 */
[----:B------:R-:W-:Y:S02]  /*49a0*/  MOV R164, 0x49c0 ;  /* 0x000049c000a47802 */ /* 0x000fe40000000f00 */
[----:B-----5:R-:W-:Y:S05]  /*49b0*/  CALL.REL.NOINC `($__internal_193_$__cuda_sm70_shflsync_down_p) ;  /* 0x0000046000007944 */ /* 0x020fea0003c00000 */
[----:B-1----:R-:W-:Y:S01]  /*49c0*/  MOV R167, R168 ;  /* 0x000000a800a77202 */ /* 0x002fe20000000f00 */
[----:B0-----:R-:W-:Y:S05]  /*49d0*/  BRA `(.L_x_11455) ;  /* 0xffffd48000007947 */ /* 0x001fea000383ffff */
.L_x_11389:
[----:B------:R-:W-:Y:S01]  /*49e0*/  HFMA2.MMA R225, -RZ, RZ, 0, 9.5367431640625e-07 ;  /* 0x00000010ffe17435 */ /* 0x000fe200000001ff */
[----:B------:R-:W-:Y:S02]  /*49f0*/  MOV R168, R191 ;  /* 0x000000bf00a87202 */ /* 0x000fe40000000f00 */
[----:B------:R-:W-:Y:S02]  /*4a00*/  MOV R170, 0x1f ;  /* 0x0000001f00aa7802 */ /* 0x000fe40000000f00 */
[----:B------:R-:W-:-:S02]  /*4a10*/  MOV R229, 0xffffffff ;  /* 0xffffffff00e57802 */ /* 0x000fc40000000f00 */
[----:B------:R-:W-:Y:S02]  /*4a20*/  MOV R164, 0x4a40 ;  /* 0x00004a4000a47802 */ /* 0x000fe40000000f00 */
[----:B01---5:R-:W-:Y:S05]  /*4a30*/  CALL.REL.NOINC `($__internal_193_$__cuda_sm70_shflsync_down_p) ;  /* 0x000003e000007944 */ /* 0x023fea0003c00000 */
[----:B------:R-:W-:Y:S01]  /*4a40*/  FADD.FTZ R190, R167, R190 ;  /* 0x000000bea7be7221 */ /* 0x000fe20000010000 */
[----:B0-----:R-:W-:Y:S01]  /*4a50*/  HFMA2.MMA R225, -RZ, RZ, 0, 4.76837158203125e-07 ;  /* 0x00000008ffe17435 */ /* 0x001fe200000001ff */
[----:B-1----:R-:W-:Y:S01]  /*4a60*/  FADD.FTZ R191, R191, R168 ;  /* 0x000000a8bfbf7221 */ /* 0x002fe20000010000 */
[----:B------:R-:W-:Y:S02]  /*4a70*/  MOV R170, 0x1f ;  /* 0x0000001f00aa7802 */ /* 0x000fe40000000f00 */
[----:B------:R-:W-:Y:S02]  /*4a80*/  MOV R229, 0xffffffff ;  /* 0xffffffff00e57802 */ /* 0x000fe40000000f00 */
[----:B------:R-:W-:Y:S02]  /*4a90*/  MOV R168, R190 ;  /* 0x000000be00a87202 */ /* 0x000fe40000000f00 */
[----:B------:R-:W-:Y:S02]  /*4aa0*/  MOV R164, 0x4ac0 ;  /* 0x00004ac000a47802 */ /* 0x000fe40000000f00 */
[----:B------:R-:W-:Y:S05]  /*4ab0*/  CALL.REL.NOINC `($__internal_193_$__cuda_sm70_shflsync_down_p) ;  /* 0x0000036000007944 */ /* 0x000fea0003c00000 */
[----:B0-----:R-:W-:Y:S01]  /*4ac0*/  HFMA2.MMA R225, -RZ, RZ, 0, 4.76837158203125e-07 ;  /* 0x00000008ffe17435 */ /* 0x001fe200000001ff */
[----:B-1----:R-:W-:-:S02]  /*4ad0*/  MOV R167, R168 ;  /* 0x000000a800a77202 */ /* 0x002fc40000000f00 */
[----:B------:R-:W-:Y:S02]  /*4ae0*/  MOV R168, R191 ;  /* 0x000000bf00a87202 */ /* 0x000fe40000000f00 */
[----:B------:R-:W-:Y:S02]  /*4af0*/  MOV R170, 0x1f ;  /* 0x0000001f00aa7802 */ /* 0x000fe40000000f00 */
[----:B------:R-:W-:Y:S02]  /*4b00*/  MOV R229, 0xffffffff ;  /* 0xffffffff00e57802 */ /* 0x000fe40000000f00 */
[----:B------:R-:W-:Y:S02]  /*4b10*/  MOV R164, 0x4b30 ;  /* 0x00004b3000a47802 */ /* 0x000fe40000000f00 */
[----:B------:R-:W-:Y:S05]  /*4b20*/  CALL.REL.NOINC `($__internal_193_$__cuda_sm70_shflsync_down_p) ;  /* 0x000002f000007944 */ /* 0x000fea0003c00000 */
[----:B------:R-:W-:Y:S01]  /*4b30*/  FADD.FTZ R190, R167, R190 ;  /* 0x000000bea7be7221 */ /* 0x000fe20000010000 */
[----:B0-----:R-:W-:Y:S01]  /*4b40*/  HFMA2.MMA R225, -RZ, RZ, 0, 2.384185791015625e-07 ;  /* 0x00000004ffe17435 */ /* 0x001fe200000001ff */
[----:B-1----:R-:W-:Y:S01]  /*4b50*/  FADD.FTZ R191, R191, R168 ;  /* 0x000000a8bfbf7221 */ /* 0x002fe20000010000 */
[----:B------:R-:W-:Y:S02]  /*4b60*/  MOV R170, 0x1f ;  /* 0x0000001f00aa7802 */ /* 0x000fe40000000f00 */
[----:B------:R-:W-:-:S02]  /*4b70*/  MOV R229, 0xffffffff ;  /* 0xffffffff00e57802 */ /* 0x000fc40000000f00 */
[----:B------:R-:W-:Y:S02]  /*4b80*/  MOV R168, R190 ;  /* 0x000000be00a87202 */ /* 0x000fe40000000f00 */
[----:B------:R-:W-:Y:S02]  /*4b90*/  MOV R164, 0x4bb0 ;  /* 0x00004bb000a47802 */ /* 0x000fe40000000f00 */
[----:B------:R-:W-:Y:S05]  /*4ba0*/  CALL.REL.NOINC `($__internal_193_$__cuda_sm70_shflsync_down_p) ;  /* 0x0000027000007944 */ /* 0x000fea0003c00000 */
[----:B0-----:R-:W-:Y:S01]  /*4bb0*/  HFMA2.MMA R225, -RZ, RZ, 0, 2.384185791015625e-07 ;  /* 0x00000004ffe17435 */ /* 0x001fe200000001ff */
[----:B-1----:R-:W-:Y:S02]  /*4bc0*/  MOV R167, R168 ;  /* 0x000000a800a77202 */ /* 0x002fe40000000f00 */
[----:B------:R-:W-:Y:S02]  /*4bd0*/  MOV R168, R191 ;  /* 0x000000bf00a87202 */ /* 0x000fe40000000f00 */
[----:B------:R-:W-:Y:S02]  /*4be0*/  MOV R170, 0x1f ;  /* 0x0000001f00aa7802 */ /* 0x000fe40000000f00 */
[----:B------:R-:W-:Y:S02]  /*4bf0*/  MOV R229, 0xffffffff ;  /* 0xffffffff00e57802 */ /* 0x000fe40000000f00 */
[----:B------:R-:W-:-:S02]  /*4c00*/  MOV R164, 0x4c20 ;  /* 0x00004c2000a47802 */ /* 0x000fc40000000f00 */
[----:B------:R-:W-:Y:S05]  /*4c10*/  CALL.REL.NOINC `($__internal_193_$__cuda_sm70_shflsync_down_p) ;  /* 0x0000020000007944 */ /* 0x000fea0003c00000 */
[----:B------:R-:W-:Y:S01]  /*4c20*/  FADD.FTZ R190, R167, R190 ;  /* 0x000000bea7be7221 */ /* 0x000fe20000010000 */
[----:B0-----:R-:W-:Y:S01]  /*4c30*/  HFMA2.MMA R225, -RZ, RZ, 0, 1.1920928955078125e-07 ;  /* 0x00000002ffe17435 */ /* 0x001fe200000001ff */
[----:B-1----:R-:W-:Y:S01]  /*4c40*/  FADD.FTZ R171, R191, R168 ;  /* 0x000000a8bfab7221 */ /* 0x002fe20000010000 */
[----:B------:R-:W-:-:S02]  /*4c50*/  MOV R170, 0x1f ;  /* 0x0000001f00aa7802 */ /* 0x000fc40000000f00 */
[----:B------:R-:W-:Y:S02]  /*4c60*/  MOV R229, 0xffffffff ;  /* 0xffffffff00e57802 */ /* 0x000fe40000000f00 */
[----:B------:R-:W-:Y:S02]  /*4c70*/  MOV R168, R190 ;  /* 0x000000be00a87202 */ /* 0x000fe40000000f00 */
[----:B------:R-:W-:Y:S02]  /*4c80*/  MOV R164, 0x4ca0 ;  /* 0x00004ca000a47802 */ /* 0x000fe40000000f00 */
[----:B------:R-:W-:Y:S05]  /*4c90*/  CALL.REL.NOINC `($__internal_193_$__cuda_sm70_shflsync_down_p) ;  /* 0x0000018000007944 */ /* 0x000fea0003c00000 */
[----:B0-----:R-:W-:Y:S01]  /*4ca0*/  HFMA2.MMA R225, -RZ, RZ, 0, 1.1920928955078125e-07 ;  /* 0x00000002ffe17435 */ /* 0x001fe200000001ff */
[----:B-1----:R-:W-:Y:S02]  /*4cb0*/  MOV R167, R168 ;  /* 0x000000a800a77202 */ /* 0x002fe40000000f00 */
[----:B------:R-:W-:Y:S02]  /*4cc0*/  MOV R168, R171 ;  /* 0x000000ab00a87202 */ /* 0x000fe40000000f00 */
[----:B------:R-:W-:Y:S02]  /*4cd0*/  MOV R170, 0x1f ;  /* 0x0000001f00aa7802 */ /* 0x000fe40000000f00 */
[----:B------:R-:W-:-:S02]  /*4ce0*/  MOV R229, 0xffffffff ;  /* 0xffffffff00e57802 */ /* 0x000fc40000000f00 */
[----:B------:R-:W-:Y:S02]  /*4cf0*/  MOV R164, 0x4d10 ;  /* 0x00004d1000a47802 */ /* 0x000fe40000000f00 */
[----:B------:R-:W-:Y:S05]  /*4d00*/  CALL.REL.NOINC `($__internal_193_$__cuda_sm70_shflsync_down_p) ;  /* 0x0000011000007944 */ /* 0x000fea0003c00000 */
[----:B------:R-:W-:Y:S01]  /*4d10*/  FADD.FTZ R169, R167, R190 ;  /* 0x000000bea7a97221 */ /* 0x000fe20000010000 */
[----:B0-----:R-:W-:Y:S01]  /*4d20*/  HFMA2.MMA R225, -RZ, RZ, 0, 5.9604644775390625e-08 ;  /* 0x00000001ffe17435 */ /* 0x001fe200000001ff */
[----:B-1----:R-:W-:Y:S01]  /*4d30*/  FADD.FTZ R171, R171, R168 ;  /* 0x000000a8abab7221 */ /* 0x002fe20000010000 */
[----:B------:R-:W-:Y:S02]  /*4d40*/  MOV R170, 0x1f ;  /* 0x0000001f00aa7802 */ /* 0x000fe40000000f00 */
[----:B------:R-:W-:Y:S02]  /*4d50*/  MOV R229, 0xffffffff ;  /* 0xffffffff00e57802 */ /* 0x000fe40000000f00 */
[----:B------:R-:W-:Y:S02]  /*4d60*/  MOV R168, R169 ;  /* 0x000000a900a87202 */ /* 0x000fe40000000f00 */
[----:B------:R-:W-:Y:S02]  /*4d70*/  MOV R164, 0x4d90 ;  /* 0x00004d9000a47802 */ /* 0x000fe40000000f00 */
[----:B------:R-:W-:Y:S05]  /*4d80*/  CALL.REL.NOINC `($__internal_193_$__cuda_sm70_shflsync_down_p) ;  /* 0x0000009000007944 */ /* 0x000fea0003c00000 */
[----:B0-----:R-:W-:Y:S01]  /*4d90*/  HFMA2.MMA R225, -RZ, RZ, 0, 5.9604644775390625e-08 ;  /* 0x00000001ffe17435 */ /* 0x001fe200000001ff */
[----:B-1----:R-:W-:-:S02]  /*4da0*/  MOV R190, R168 ;  /* 0x000000a800be7202 */ /* 0x002fc40000000f00 */
[----:B------:R-:W-:Y:S02]  /*4db0*/  MOV R168, R171 ;  /* 0x000000ab00a87202 */ /* 0x000fe40000000f00 */
[----:B------:R-:W-:Y:S02]  /*4dc0*/  MOV R170, 0x1f ;  /* 0x0000001f00aa7802 */ /* 0x000fe40000000f00 */
[----:B------:R-:W-:Y:S02]  /*4dd0*/  MOV R229, 0xffffffff ;  /* 0xffffffff00e57802 */ /* 0x000fe40000000f00 */
[----:B------:R-:W-:Y:S02]  /*4de0*/  MOV R164, 0x4e00 ;  /* 0x00004e0000a47802 */ /* 0x000fe40000000f00 */
[----:B------:R-:W-:Y:S05]  /*4df0*/  CALL.REL.NOINC `($__internal_193_$__cuda_sm70_shflsync_down_p) ;  /* 0x0000002000007944 */ /* 0x000fea0003c00000 */
[----:B-1----:R-:W-:Y:S01]  /*4e00*/  MOV R164, R168 ;  /* 0x000000a800a47202 */ /* 0x002fe20000000f00 */
[----:B0-----:R-:W-:Y:S05]  /*4e10*/  BRA `(.L_x_11456) ;  /* 0xffffd16000007947 */ /* 0x001fea000383ffff */
        .weak           $__internal_193_$__cuda_sm70_shflsync_down_p
        .type           $__internal_193_$__cuda_sm70_shflsync_down_p,@function
        .size           $__internal_193_$__cuda_sm70_shflsync_down_p,(.L_x_11927 - $__internal_193_$__cuda_sm70_shflsync_down_p)
$__internal_193_$__cuda_sm70_shflsync_down_p:
[----:B------:R-:W-:Y:S01]  /*4e20*/  HFMA2.MMA R165, -RZ, RZ, 0, 0 ;  /* 0x00000000ffa57435 */ /* 0x000fe200000001ff */
[----:B------:R-:W-:Y:S04]  /*4e30*/  WARPSYNC R229 ;  /* 0x000000e500007348 */ /* 0x000fe80003800000 */
[----:B------:R0:W1:Y:S01]  /*4e40*/  SHFL.DOWN PT, R168, R168, R225, R170 ;  /* 0x080000e1a8a87389 */ /* 0x00006200000e00aa */
[----:B------:R-:W-:Y:S05]  /*4e50*/  RET.REL.NODEC R164 `(_ZN10layer_norm13ln_bwd_kernelINS_13Kernel_traitsIfffffjLj4096ELj1ELj1ELj4ELj16ENS_18Kernel_traits_baseILj4096EfffffjLj128EEEEELb1ELb0ELb1ELb1EEEvNS_9BwdParamsE) ;  /* 0xffffb1a0a4007950 */ /* 0x000fea0003c3ffff */
.L_x_11457:
        /* <DEDUP_REMOVED lines=10> */
.L_x_11927:


//--------------------- .text._ZN10layer_norm13ln_bwd_kernelINS_13Kernel_traitsIfffffjLj4096ELj1ELj1ELj4ELj16ENS_18Kernel_traits_baseILj4096EfffffjLj128EEEEELb1ELb1ELb0ELb0EEEvNS_9BwdParamsE --------------------------
	.section	.text._ZN10layer_norm13ln_bwd_kernelINS_13Kernel_traitsIfffffjLj4096ELj1ELj1ELj4ELj16ENS_18Kernel_traits_baseILj4096EfffffjLj128EEEEELb1ELb1ELb0ELb0EEEvNS_9BwdParamsE,"ax",@progbits
	.sectioninfo	@"SHI_REGISTERS=255"
	.align	128
        .global         _ZN10layer_norm13ln_bwd_kernelINS_13Kernel_traitsIfffffjLj4096ELj1ELj1ELj4ELj16ENS_18Kernel_traits_baseILj4096EfffffjLj128EEEEELb1ELb1ELb0ELb0EEEvNS_9BwdParamsE
        .type           _ZN10layer_norm13ln_bwd_kernelINS_13Kernel_traitsIfffffjLj4096ELj1ELj1ELj4ELj16ENS_18Kernel_traits_baseILj4096EfffffjLj128EEEEELb1ELb1ELb0ELb0EEEvNS_9BwdParamsE,@function
        .size           _ZN10layer_norm13ln_bwd_kernelINS_13Kernel_traitsIfffffjLj4096ELj1ELj1ELj4ELj16ENS_18Kernel_traits_baseILj4096EfffffjLj128EEEEELb1ELb1ELb0ELb0EEEvNS_9BwdParamsE,(.L_x_11928 - _ZN10layer_norm13ln_bwd_kernelINS_13Kernel_traitsIfffffjLj4096ELj1ELj1ELj4ELj16ENS_18Kernel_traits_baseILj4096EfffffjLj128EEEEELb1ELb1ELb0ELb0EEEvNS_9BwdParamsE)
        .other          _ZN10layer_norm13ln_bwd_kernelINS_13Kernel_traitsIfffffjLj4096ELj1ELj1ELj4ELj16ENS_18Kernel_traits_baseILj4096EfffffjLj128EEEEELb1ELb1ELb0ELb0EEEvNS_9BwdParamsE,@"STO_CUDA_ENTRY STV_DEFAULT"
_ZN10layer_norm13ln_bwd_kernelINS_13Kernel_traitsIfffffjLj4096ELj1ELj1ELj4ELj16ENS_18Kernel_traits_baseILj4096EfffffjLj128EEEEELb1ELb1ELb0ELb0EEEvNS_9BwdParamsE:
.text._ZN10layer_norm13ln_bwd_kernelINS_13Kernel_traitsIfffffjLj4096ELj1ELj1ELj4ELj16ENS_18Kernel_traits_baseILj4096EfffffjLj128EEEEELb1ELb1ELb0ELb0EEEvNS_9BwdParamsE:
        /* <DEDUP_REMOVED lines=18> */
[----:B------:R-:W-:-:S03]  /*0120*/  LEA.HI.SX32 R4, R0, R3, 0x1e ;  /* 0x0000000300047211 */ /* 0x000fc600078ff2ff */
[----:B------:R0:W4:Y:S01]  /*0130*/  LDL.64 R80, [R1+0x50] ;  /* 0x0000500001507983 */ /* 0x0001220000100a00 */
[----:B------:R-:W-:-:S03]  /*0140*/  LOP3.LUT P6, RZ, R4, 0xffffff80, RZ, 0xc0, !PT ;  /* 0xffffff8004ff7812 */ /* 0x000fc600078cc0ff */
[----:B------:R0:W4:Y:S01]  /*0150*/  LDL.64 R82, [R1+0x58] ;  /* 0x0000580001527983 */ /* 0x0001220000100a00 */
[----:B------:R-:W-:Y:S02]  /*0160*/  ISETP.GE.U32.AND P5, PT, R4, 0x100, PT ;  /* 0x000001000400780c */ /* 0x000fe40003fa6070 */
[----:B------:R-:W-:Y:S01]  /*0170*/  LOP3.LUT R0, R136, 0x7f, RZ, 0xc0, !PT ;  /* 0x0000007f88007812 */ /* 0x000fe200078ec0ff */
[----:B------:R0:W4:Y:S01]  /*0180*/  LDL.64 R76, [R1+0x60] ;  /* 0x00006000014c7983 */ /* 0x0001220000100a00 */
[----:B------:R-:W-:-:S03]  /*0190*/  ISETP.GE.U32.AND P1, PT, R4, 0x180, PT ;  /* 0x000001800400780c */ /* 0x000fc60003f26070 */
[----:B------:R0:W4:Y:S02]  /*01a0*/  LDL.64 R78, [R1+0x68] ;  /* 0x00006800014e7983 */ /* 0x0001240000100a00 */
[----:B------:R-:W-:Y:S02]  /*01b0*/  @P6 MOV R7, 0x10 ;  /* 0x0000001000076802 */ /* 0x000fe40000000f00 */
[----:B------:R0:W4:Y:S02]  /*01c0*/  LDL.64 R64, [R1+0x20] ;  /* 0x0000200001407983 */ /* 0x0001240000100a00 */
[----:B------:R-:W-:Y:S01]  /*01d0*/  @P5 MOV R11, 0x10 ;  /* 0x00000010000b5802 */ /* 0x000fe20000000f00 */
[-C--:B------:R-:W-:Y:S01]  /*01e0*/  @P6 IMAD.WIDE.U32 R2, R0, R7.reuse, c[0x0][0x1b0] ;  /* 0x00006c0000026625 */ /* 0x080fe200078e0007 */
[----:B------:R-:W-:Y:S01]  /*01f0*/  ISETP.GE.U32.AND P4, PT, R4, 0x200, PT ;  /* 0x000002000400780c */ /* 0x000fe20003f86070 */
[----:B------:R0:W4:Y:S02]  /*0200*/  LDL.64 R66, [R1+0x28] ;  /* 0x0000280001427983 */ /* 0x0001240000100a00 */
[C---:B------:R-:W-:Y:S01]  /*0210*/  @P6 IMAD.WIDE.U32 R6, R0.reuse, R7, c[0x0][0x1c8] ;  /* 0x0000720000066625 */ /* 0x040fe200078e0007 */
[----:B------:R-:W-:-:S02]  /*0220*/  @P6 LOP3.LUT R0, R0, 0x80, RZ, 0xfc, !PT ;  /* 0x0000008000006812 */ /* 0x000fc400078efcff */
[----:B------:R-:W-:-:S03]  /*0230*/  @P1 MOV R15, 0x10 ;  /* 0x00000010000f1802 */ /* 0x000fc60000000f00 */
[----:B------:R-:W-:-:S04]  /*0240*/  @P5 IMAD.WIDE.U32 R8, R0, R11, c[0x0][0x1b0] ;  /* 0x00006c0000085625 */ /* 0x000fc800078e000b */
[C---:B------:R-:W-:Y:S01]  /*0250*/  @P5 IMAD.WIDE.U32 R10, R0.reuse, R11, c[0x0][0x1c8] ;  /* 0x00007200000a5625 */ /* 0x040fe200078e000b */
[----:B------:R-:W-:Y:S02]  /*0260*/  @P5 IADD3 R0, R0, 0x80, RZ ;  /* 0x0000008000005810 */ /* 0x000fe40007ffe0ff */
[----:B------:R-:W-:-:S03]  /*0270*/  @P4 MOV R19, 0x10 ;  /* 0x0000001000134802 */ /* 0x000fc60000000f00 */
[----:B------:R-:W-:-:S04]  /*0280*/  @P1 IMAD.WIDE.U32 R12, R0, R15, c[0x0][0x1b0] ;  /* 0x00006c00000c1625 */ /* 0x000fc800078e000f */
[C---:B------:R-:W-:Y:S01]  /*0290*/  @P1 IMAD.WIDE.U32 R14, R0.reuse, R15, c[0x0][0x1c8] ;  /* 0x00007200000e1625 */ /* 0x040fe200078e000f */
[----:B------:R-:W-:-:S05]  /*02a0*/  @P1 IADD3 R0, R0, 0x80, RZ ;  /* 0x0000008000001810 */ /* 0x000fca0007ffe0ff */
[----:B------:R-:W-:Y:S01]  /*02b0*/  @P4 IMAD.WIDE.U32 R16, R0, R19, c[0x0][0x1b0] ;  /* 0x00006c0000104625 */ /* 0x000fe200078e0013 */
[----:B--2---:R-:W2:Y:S04]  /*02c0*/  @P6 LDG.E.128 R52, [R2.64] ;  /* 0x0000000402346981 */ /* 0x004ea8000c1e1d00 */
[----:B---3--:R-:W3:Y:S04]  /*02d0*/  @P4 LDG.E.128 R60, [R16.64] ;  /* 0x00000004103c4981 */ /* 0x008ee8000c1e1d00 */
[----:B----4-:R-:W4:Y:S04]  /*02e0*/  @P1 LDG.E.128 R68, [R14.64] ;  /* 0x000000040e441981 */ /* 0x010f28000c1e1d00 */
[----:B------:R-:W4:Y:S01]  /*02f0*/  @P1 LDG.E.128 R72, [R12.64] ;  /* 0x000000040c481981 */ /* 0x000f22000c1e1d00 */
[----:B------:R-:W-:-:S02]  /*0300*/  ISETP.GE.U32.AND P3, PT, R4, 0x280, PT ;  /* 0x000002800400780c */ /* 0x000fc40003f66070 */
[----:B------:R-:W-:Y:S01]  /*0310*/  ISETP.GE.U32.AND P2, PT, R4, 0x300, PT ;  /* 0x000003000400780c */ /* 0x000fe20003f46070 */
[----:B------:R-:W-:Y:S01]  /*0320*/  @P4 IMAD.WIDE.U32 R18, R0, R19, c[0x0][0x1c8] ;  /* 0x0000720000124625 */ /* 0x000fe200078e0013 */
[----:B------:R-:W-:Y:S02]  /*0330*/  ISETP.GE.U32.AND P0, PT, R4, 0x380, PT ;  /* 0x000003800400780c */ /* 0x000fe40003f06070 */
[----:B------:R-:W-:Y:S01]  /*0340*/  @P4 IADD3 R0, R0, 0x80, RZ ;  /* 0x0000008000004810 */ /* 0x000fe20007ffe0ff */
[----:B------:R-:W4:Y:S08]  /*0350*/  @P6 LDG.E.128 R84, [R6.64] ;  /* 0x0000000406546981 */ /* 0x000f30000c1e1d00 */
[----:B------:R-:W-:Y:S01]  /*0360*/  @P2 MOV R5, 0x10 ;  /* 0x0000001000052802 */ /* 0x000fe20000000f00 */
[----:B------:R1:W4:Y:S04]  /*0370*/  @P5 LDG.E.128 R80, [R8.64] ;  /* 0x0000000408505981 */ /* 0x000328000c1e1d00 */
[----:B------:R0:W4:Y:S04]  /*0380*/  @P5 LDG.E.128 R76, [R10.64] ;  /* 0x000000040a4c5981 */ /* 0x000128000c1e1d00 */
[----:B------:R-:W4:Y:S04]  /*0390*/  @P4 LDG.E.128 R64, [R18.64] ;  /* 0x0000000412404981 */ /* 0x000f28000c1e1d00 */
[----:B--2---:R-:W-:Y:S04]  /*03a0*/  @P6 STL.64 [R1+0x80], R52 ;  /* 0x0000803401006387 */ /* 0x004fe80000100a00 */
[----:B------:R2:W-:Y:S02]  /*03b0*/  @P6 STL.64 [R1+0x88], R54 ;  /* 0x0000883601006387 */ /* 0x0005e40000100a00 */
[----:B--2---:R-:W-:-:S05]  /*03c0*/  @P3 MOV R55, 0x10 ;  /* 0x0000001000373802 */ /* 0x004fca0000000f00 */
[----:B------:R-:W-:-:S04]  /*03d0*/  @P3 IMAD.WIDE.U32 R52, R0, R55, c[0x0][0x1b0] ;  /* 0x00006c0000343625 */ /* 0x000fc800078e0037 */
[C---:B------:R-:W-:Y:S01]  /*03e0*/  @P3 IMAD.WIDE.U32 R54, R0.reuse, R55, c[0x0][0x1c8] ;  /* 0x0000720000363625 */ /* 0x040fe200078e0037 */
[----:B------:R-:W-:Y:S01]  /*03f0*/  @P3 IADD3 R0, R0, 0x80, RZ ;  /* 0x0000008000003810 */ /* 0x000fe20007ffe0ff */
[----:B---3--:R2:W-:Y:S04]  /*0400*/  @P4 STL.64 [R1+0x10], R60 ;  /* 0x0000103c01004387 */ /* 0x0085e80000100a00 */
[CC--:B------:R-:W-:Y:S01]  /*0410*/  @P2 IMAD.WIDE.U32 R56, R0.reuse, R5.reuse, c[0x0][0x1b0] ;  /* 0x00006c0000382625 */ /* 0x0c0fe200078e0005 */
[----:B------:R-:W3:Y:S01]  /*0420*/  S2UR UR6, SR_CTAID.X ;  /* 0x00000000000679c3 */ /* 0x000ee20000002500 */
[----:B------:R0:W5:Y:S02]  /*0430*/  @P3 LDG.E.128 R20, [R52.64] ;  /* 0x0000000434143981 */ /* 0x000164000c1e1d00 */
[C---:B-1----:R-:W-:Y:S01]  /*0440*/  @P2 IMAD.WIDE.U32 R8, R0.reuse, R5, c[0x0][0x1c8] ;  /* 0x0000720000082625 */ /* 0x042fe200078e0005 */
[----:B------:R-:W-:Y:S01]  /*0450*/  @P2 IADD3 R0, R0, 0x80, RZ ;  /* 0x0000008000002810 */ /* 0x000fe20007ffe0ff */
[----:B------:R1:W5:Y:S01]  /*0460*/  @P3 LDG.E.128 R24, [R54.64] ;  /* 0x0000000436183981 */ /* 0x000362000c1e1d00 */
[----:B--2---:R-:W-:-:S03]  /*0470*/  @P0 MOV R61, 0x10 ;  /* 0x00000010003d0802 */ /* 0x004fc60000000f00 */
[----:B------:R2:W5:Y:S02]  /*0480*/  @P2 LDG.E.128 R32, [R8.64] ;  /* 0x0000000408202981 */ /* 0x000564000c1e1d00 */
[-C--:B0-----:R-:W-:Y:S02]  /*0490*/  @P0 IMAD.WIDE.U32 R10, R0, R61.reuse, c[0x0][0x1b0] ;  /* 0x00006c00000a0625 */ /* 0x081fe400078e003d */
[----:B------:R0:W-:Y:S04]  /*04a0*/  @P4 STL.64 [R1+0x18], R62 ;  /* 0x0000183e01004387 */ /* 0x0001e80000100a00 */
[----:B------:R2:W5:Y:S04]  /*04b0*/  @P0 LDG.E.128 R36, [R10.64] ;  /* 0x000000040a240981 */ /* 0x000568000c1e1d00 */
[----:B----4-:R4:W-:Y:S04]  /*04c0*/  @P1 STL.64 [R1+0x40], R68 ;  /* 0x0000404401001387 */ /* 0x0109e80000100a00 */
[----:B------:R0:W-:Y:S04]  /*04d0*/  @P1 STL.64 [R1+0x48], R70 ;  /* 0x0000484601001387 */ /* 0x0001e80000100a00 */
[----:B------:R0:W-:Y:S04]  /*04e0*/  @P1 STL.64 [R1+0x30], R72 ;  /* 0x0000304801001387 */ /* 0x0001e80000100a00 */
[----:B------:R0:W-:Y:S01]  /*04f0*/  @P1 STL.64 [R1+0x38], R74 ;  /* 0x0000384a01001387 */ /* 0x0001e20000100a00 */
[----:B------:R-:W-:Y:S01]  /*0500*/  ISETP.GE.U32.AND P1, PT, R4, 0x400, PT ;  /* 0x000004000400780c */ /* 0x000fe20003f26070 */
[C---:B------:R-:W-:Y:S01]  /*0510*/  @P0 IMAD.WIDE.U32 R60, R0.reuse, R61, c[0x0][0x1c8] ;  /* 0x00007200003c0625 */ /* 0x040fe200078e003d */
[----:B------:R-:W-:Y:S01]  /*0520*/  @P0 IADD3 R0, R0, 0x80, RZ ;  /* 0x0000008000000810 */ /* 0x000fe20007ffe0ff */
[----:B------:R-:W-:Y:S01]  /*0530*/  @P6 STL.64 [R1+0x70], R84 ;  /* 0x0000705401006387 */ /* 0x000fe20000100a00 */
        /* <DEDUP_REMOVED lines=8> */
[----:B---3--:R-:W-:Y:S01]  /*05c0*/  LEA.HI R0, R136, UR6, RZ, 0x19 ;  /* 0x0000000688007c11 */ /* 0x008fe2000f8fc8ff */
[----:B------:R2:W5:Y:S04]  /*05d0*/  @P1 LDG.E.128 R44, [R6.64] ;  /* 0x00000004062c1981 */ /* 0x000568000c1e1d00 */
[----:B------:R2:W5:Y:S01]  /*05e0*/  @P1 LDG.E.128 R48, [R2.64] ;  /* 0x0000000402301981 */ /* 0x000562000c1e1d00 */
[----:B------:R-:W-:-:S03]  /*05f0*/  ISETP.GE.AND P1, PT, R0, c[0x0][0x164], PT ;  /* 0x0000590000007a0c */ /* 0x000fc60003f26270 */
[----:B------:R-:W-:Y:S04]  /*0600*/  @P6 STL.64 [R1+0x78], R86 ;  /* 0x0000785601006387 */ /* 0x000fe80000100a00 */
[----:B------:R-:W-:Y:S04]  /*0610*/  @P5 STL.64 [R1+0x50], R80 ;  /* 0x0000505001005387 */ /* 0x000fe80000100a00 */
[----:B------:R-:W-:Y:S04]  /*0620*/  @P5 STL.64 [R1+0x58], R82 ;  /* 0x0000585201005387 */ /* 0x000fe80000100a00 */
[----:B------:R3:W-:Y:S01]  /*0630*/  @P5 STL.64 [R1+0x60], R76 ;  /* 0x0000604c01005387 */ /* 0x0007e20000100a00 */
[----:B------:R-:W-:-:S03]  /*0640*/  CS2R R52, SRZ ;  /* 0x0000000000347805 */ /* 0x000fc6000001ff00 */
[----:B------:R2:W-:Y:S01]  /*0650*/  @P5 STL.64 [R1+0x68], R78 ;  /* 0x0000684e01005387 */ /* 0x0005e20000100a00 */
[----:B-1----:R-:W-:Y:S01]  /*0660*/  CS2R R54, SRZ ;  /* 0x0000000000367805 */ /* 0x002fe2000001ff00 */
[----:B0-----:R-:W-:Y:S02]  /*0670*/  CS2R R56, SRZ ;  /* 0x0000000000387805 */ /* 0x001fe4000001ff00 */
[----:B------:R0:W-:Y:S01]  /*0680*/  @P4 STL.64 [R1+0x20], R64 ;  /* 0x0000204001004387 */ /* 0x0001e20000100a00 */
[----:B------:R-:W-:Y:S01]  /*0690*/  CS2R R60, SRZ ;  /* 0x00000000003c7805 */ /* 0x000fe2000001ff00 */
[----:B------:R-:W-:Y:S01]  /*06a0*/  CS2R R62, SRZ ;  /* 0x00000000003e7805 */ /* 0x000fe2000001ff00 */
[----:B----4-:R-:W-:Y:S01]  /*06b0*/  CS2R R68, SRZ ;  /* 0x0000000000447805 */ /* 0x010fe2000001ff00 */
[----:B------:R1:W-:Y:S01]  /*06c0*/  @P4 STL.64 [R1+0x28], R66 ;  /* 0x0000284201004387 */ /* 0x0003e20000100a00 */
[----:B------:R-:W-:Y:S01]  /*06d0*/  CS2R R70, SRZ ;  /* 0x0000000000467805 */ /* 0x000fe2000001ff00 */
[----:B------:R-:W-:Y:S01]  /*06e0*/  CS2R R72, SRZ ;  /* 0x0000000000487805 */ /* 0x000fe2000001ff00 */
[----:B------:R-:W-:Y:S01]  /*06f0*/  CS2R R74, SRZ ;  /* 0x00000000004a7805 */ /* 0x000fe2000001ff00 */
[----:B---3--:R-:W-:Y:S01]  /*0700*/  CS2R R76, SRZ ;  /* 0x00000000004c7805 */ /* 0x008fe2000001ff00 */
[----:B--2---:R-:W-:Y:S01]  /*0710*/  CS2R R78, SRZ ;  /* 0x00000000004e7805 */ /* 0x004fe2000001ff00 */
[----:B------:R-:W-:Y:S01]  /*0720*/  CS2R R80, SRZ ;  /* 0x0000000000507805 */ /* 0x000fe2000001ff00 */
[----:B------:R-:W-:Y:S01]  /*0730*/  CS2R R82, SRZ ;  /* 0x0000000000527805 */ /* 0x000fe2000001ff00 */
[----:B0-----:R-:W-:Y:S01]  /*0740*/  CS2R R64, SRZ ;  /* 0x0000000000407805 */ /* 0x001fe2000001ff00 */
        /* <DEDUP_REMOVED lines=32> */
[----:B------:R-:W-:Y:S01]  /*0950*/  HFMA2.MMA R2, -RZ, RZ, 0, 5.9604644775390625e-08 ;  /* 0x00000001ff027435 */ /* 0x000fe200000001ff */
[----:B------:R-:W-:-:S06]  /*0960*/  MOV R53, RZ ;  /* 0x000000ff00357202 */ /* 0x000fcc0000000f00 */
[----:B------:R0:W-:Y:S04]  /*0970*/  STL.S16 [R1+0xc], R2 ;  /* 0x00000c0201007387 */ /* 0x0001e80000100600 */
.L_x_11493:
        /* <DEDUP_REMOVED lines=8> */
[CC--:B------:R-:W-:Y:S01]  /*0a00*/  IMAD.WIDE R186, R0.reuse, R184.reuse, c[0x0][0x1a0] ;  /* 0x0000680000ba7625 */ /* 0x0c0fe200078e02b8 */
[----:B------:R-:W0:Y:S03]  /*0a10*/  S2R R188, SR_TID.X ;  /* 0x0000000000bc7919 */ /* 0x000e260000002100 */
[C---:B------:R-:W-:Y:S01]  /*0a20*/  IMAD.WIDE R184, R0.reuse, R184, c[0x0][0x1a8] ;  /* 0x00006a0000b87625 */ /* 0x040fe200078e02b8 */
[----:B------:R1:W5:Y:S03]  /*0a30*/  LDG.E R204, [R186.64] ;  /* 0x00000004bacc7981 */ /* 0x000366000c1e1900 */
[----:B------:R-:W-:Y:S01]  /*0a40*/  IMAD R14, R0, c[0x0][0x168], RZ ;  /* 0x00005a00000e7a24 */ /* 0x000fe200078e02ff */
[----:B------:R-:W-:Y:S01]  /*0a50*/  LOP3.LUT P3, RZ, R4, 0xffffff80, RZ, 0xc0, !PT ;  /* 0xffffff8004ff7812 */ /* 0x000fe2000786c0ff */
[----:B------:R2:W5:Y:S01]  /*0a60*/  LDG.E R3, [R184.64] ;  /* 0x00000004b8037981 */ /* 0x000562000c1e1900 */
[----:B------:R-:W-:Y:S01]  /*0a70*/  BSSY B0, `(.L_x_11459) ;  /* 0x000003a000007945 */ /* 0x000fe20003800000 */
[----:B------:R-:W-:Y:S01]  /*0a80*/  CS2R R202, SRZ ;  /* 0x0000000000ca7805 */ /* 0x000fe2000001ff00 */
[----:B--2---:R-:W-:-:S04]  /*0a90*/  SHF.R.S32.HI R184, RZ, 0x1f, R14 ;  /* 0x0000001fffb87819 */ /* 0x004fc8000001140e */
[----:B------:R-:W-:Y:S02]  /*0aa0*/  LEA.HI R14, R184, R14, RZ, 0x2 ;  /* 0x0000000eb80e7211 */ /* 0x000fe400078f10ff */
[----:B0-----:R-:W-:-:S04]  /*0ab0*/  LOP3.LUT R184, R188, 0x7f, RZ, 0xc0, !PT ;  /* 0x0000007fbcb87812 */ /* 0x001fc800078ec0ff */
[----:B------:R-:W-:-:S04]  /*0ac0*/  LEA.HI.SX32 R14, R14, R184, 0x1e ;  /* 0x000000b80e0e7211 */ /* 0x000fc800078ff2ff */
[----:B------:R-:W-:Y:S01]  /*0ad0*/  MOV R212, R14 ;  /* 0x0000000e00d47202 */ /* 0x000fe20000000f00 */
[----:B------:R-:W-:Y:S05]  /*0ae0*/  @!P3 BRA `(.L_x_11460) ;  /* 0x000003200000b947 */ /* 0x000fea0003800000 */
[----:B-1----:R-:W-:Y:S01]  /*0af0*/  ISETP.NE.U32.AND P1, PT, RZ, c[0x0][0x218], PT ;  /* 0x00008600ff007a0c */ /* 0x002fe20003f25070 */
        /* <DEDUP_REMOVED lines=10> */
[C---:B------:R-:W-:Y:S02]  /*0ba0*/  LEA.HI.X R203, R14.reuse, c[0x0][0x194], RZ, 0x2, P1 ;  /* 0x000065000ecb7a11 */ /* 0x040fe400008f14ff */
[----:B------:R-:W-:Y:S01]  /*0bb0*/  LEA R186, P1, R14, c[0x0][0x188], 0x4 ;  /* 0x000062000eba7a11 */ /* 0x000fe200078220ff */
[----:B-1----:R-:W-:-:S03]  /*0bc0*/  HFMA2.MMA R184, -RZ, RZ, 0, 9.5367431640625e-07 ;  /* 0x00000010ffb87435 */ /* 0x002fc600000001ff */
[----:B------:R-:W-:Y:S01]  /*0bd0*/  LEA.HI.X R187, R14, c[0x0][0x18c], RZ, 0x4, P1 ;  /* 0x000063000ebb7a11 */ /* 0x000fe200008f24ff */
[----:B------:R1:W5:Y:S01]  /*0be0*/  LDG.E R5, [R202.64] ;  /* 0x00000004ca057981 */ /* 0x000362000c1e1900 */
[----:B0-----:R-:W-:-:S03]  /*0bf0*/  ISETP.NE.AND P1, PT, R188, RZ, PT ;  /* 0x000000ffbc00720c */ /* 0x001fc60003f25270 */
[----:B------:R0:W2:Y:S01]  /*0c00*/  LDG.E.128 R188, [R186.64] ;  /* 0x00000004babc7981 */ /* 0x0000a2000c1e1d00 */
[----:B-----5:R-:W-:Y:S01]  /*0c10*/  FSEL R6, R204, RZ, !P1 ;  /* 0x000000ffcc067208 */ /* 0x020fe20004800000 */
        /* <DEDUP_REMOVED lines=29> */
[----:B-1----:R-:W-:Y:S02]  /*0df0*/  FADD.FTZ R203, R185, R225 ;  /* 0x000000e1b9cb7221 */ /* 0x002fe40000010000 */
[----:B------:R-:W-:Y:S02]  /*0e00*/  FFMA.FTZ R202, R236, R225, R184 ;  /* 0x000000e1ecca7223 */ /* 0x000fe400000100b8 */
.L_x_11460:
[----:B-1----:R-:W-:Y:S05]  /*0e10*/  BSYNC B0 ;  /* 0x0000000000007941 */ /* 0x002fea0003800000 */
.L_x_11459:
        /* <DEDUP_REMOVED lines=11> */
[----:B------:R-:W-:Y:S01]  /*0ed0*/  @P1 LEA.HI.X R185, R212, c[0x0][0x21c], RZ, 0x4, P2 ;  /* 0x00008700d4b91a11 */ /* 0x000fe200010f24ff */
[----:B------:R-:W-:-:S04]  /*0ee0*/  HFMA2.MMA R188, -RZ, RZ, 0, 9.5367431640625e-07 ;  /* 0x00000010ffbc7435 */ /* 0x000fc800000001ff */
[----:B------:R1:W5:Y:S01]  /*0ef0*/  @P1 LDG.E.128 R144, [R184.64] ;  /* 0x00000004b8901981 */ /* 0x000362000c1e1d00 */
[----:B------:R-:W-:-:S04]  /*0f00*/  LEA R214, P1, R212, c[0x0][0x190], 0x2 ;  /* 0x00006400d4d67a11 */ /* 0x000fc800078210ff */
[C---:B------:R-:W-:Y:S02]  /*0f10*/  LEA.HI.X R215, R212.reuse, c[0x0][0x194], RZ, 0x2, P1 ;  /* 0x00006500d4d77a11 */ /* 0x040fe400008f14ff */
[C---:B-1----:R-:W-:Y:S01]  /*0f20*/  LEA R184, P1, R212.reuse, c[0x0][0x188], 0x4 ;  /* 0x00006200d4b87a11 */ /* 0x042fe200078220ff */
[C---:B------:R-:W-:Y:S02]  /*0f30*/  IMAD.WIDE.U32 R188, R212.reuse, R188, c[0x0][0x208] ;  /* 0x00008200d4bc7625 */ /* 0x040fe400078e00bc */
[----:B------:R1:W5:Y:S01]  /*0f40*/  LDG.E R7, [R214.64] ;  /* 0x00000004d6077981 */ /* 0x000362000c1e1900 */
[----:B------:R-:W-:Y:S02]  /*0f50*/  LEA.HI.X R185, R212, c[0x0][0x18c], RZ, 0x4, P1 ;  /* 0x00006300d4b97a11 */ /* 0x000fe400008f24ff */
[----:B0-----:R-:W-:Y:S01]  /*0f60*/  ISETP.NE.AND P1, PT, R186, RZ, PT ;  /* 0x000000ffba00720c */ /* 0x001fe20003f25270 */
[----:B------:R-:W2:Y:S04]  /*0f70*/  LDG.E.128 R188, [R188.64] ;  /* 0x00000004bcbc7981 */ /* 0x000ea8000c1e1d00 */
[----:B------:R-:W3:Y:S01]  /*0f80*/  LDG.E.128 R184, [R184.64] ;  /* 0x00000004b8b87981 */ /* 0x000ee2000c1e1d00 */
[----:B-----5:R-:W-:-:S02]  /*0f90*/  FSEL R193, R204, RZ, !P1 ;  /* 0x000000ffccc17208 */ /* 0x020fc40004800000 */
[----:B------:R-:W-:Y:S01]  /*0fa0*/  IADD3 R212, R212, 0x80, RZ ;  /* 0x00000080d4d47810 */ /* 0x000fe20007ffe0ff */
[----:B--2---:R-:W-:Y:S02]  /*0fb0*/  FMUL.FTZ R234, R234, R188 ;  /* 0x000000bceaea7220 */ /* 0x004fe40000410000 */
[C---:B---3--:R-:W-:Y:S02]  /*0fc0*/  FADD.FTZ R184, -R193.reuse, R184 ;  /* 0x000000b8c1b87221 */ /* 0x048fe40000010100 */
[----:B------:R-:W-:Y:S02]  /*0fd0*/  FADD.FTZ R185, -R193, R185 ;  /* 0x000000b9c1b97221 */ /* 0x000fe40000010100 */
        /* <DEDUP_REMOVED lines=8> */
[----:B----4-:R-:W-:-:S02]  /*1060*/  FMUL.FTZ R235, R235, R190 ;  /* 0x000000beebeb7220 */ /* 0x010fc40000410000 */
[----:B------:R-:W-:Y:S02]  /*1070*/  FADD.FTZ R184, R184, R244 ;  /* 0x000000f4b8b87221 */ /* 0x000fe40000010000 */
[----:B------:R-:W-:Y:S01]  /*1080*/  FFMA.FTZ R185, R207, R244, R185 ;  /* 0x000000f4cfb97223 */ /* 0x000fe200000100b9 */
[----:B------:R0:W-:Y:S01]  /*1090*/  STL [R1], R234 ;  /* 0x000000ea01007387 */ /* 0x0001e20000100800 */
[----:B------:R-:W-:Y:S02]  /*10a0*/  FMUL.FTZ R220, R220, R191 ;  /* 0x000000bfdcdc7220 */ /* 0x000fe40000410000 */
[----:B------:R-:W-:Y:S02]  /*10b0*/  FADD.FTZ R184, R184, R235 ;  /* 0x000000ebb8b87221 */ /* 0x000fe40000010000 */
[----:B------:R-:W-:Y:S02]  /*10c0*/  FFMA.FTZ R185, R193, R235, R185 ;  /* 0x000000ebc1b97223 */ /* 0x000fe400000100b9 */
[----:B0-----:R-:W-:-:S02]  /*10d0*/  FMUL.FTZ R234, R3, R187 ;  /* 0x000000bb03ea7220 */ /* 0x001fc40000410000 */
        /* <DEDUP_REMOVED lines=10> */
.L_x_11462:
[----:B-1----:R-:W-:Y:S05]  /*1180*/  BSYNC B0 ;  /* 0x0000000000007941 */ /* 0x002fea0003800000 */
.L_x_11461:
        /* <DEDUP_REMOVED lines=20> */
[----:B------:R0:W2:Y:S02]  /*12d0*/  LDG.E.128 R188, [R186.64] ;  /* 0x00000004babc7981 */ /* 0x0000a4000c1e1d00 */
[----:B------:R-:W-:-:S06]  /*12e0*/  IMAD.WIDE.U32 R184, R212, R184, c[0x0][0x208] ;  /* 0x00008200d4b87625 */ /* 0x000fcc00078e00b8 */
[----:B0-----:R-:W3:Y:S01]  /*12f0*/  LDG.E.128 R184, [R184.64] ;  /* 0x00000004b8b87981 */ /* 0x001ee2000c1e1d00 */
[----:B-----5:R-:W-:Y:S02]  /*1300*/  FSEL R16, R204, RZ, !P1 ;  /* 0x000000ffcc107208 */ /* 0x020fe40004800000 */
[----:B------:R-:W-:-:S03]  /*1310*/  IADD3 R212, R212, 0x80, RZ ;  /* 0x00000080d4d47810 */ /* 0x000fc60007ffe0ff */
[C---:B--2---:R-:W-:Y:S02]  /*1320*/  FADD.FTZ R188, -R16.reuse, R188 ;  /* 0x000000bc10bc7221 */ /* 0x044fe40000010100 */
[----:B------:R-:W-:Y:S02]  /*1330*/  FADD.FTZ R189, -R16, R189 ;  /* 0x000000bd10bd7221 */ /* 0x000fe40000010100 */
[C---:B------:R-:W-:Y:S02]  /*1340*/  FMUL.FTZ R206, R3.reuse, R188 ;  /* 0x000000bc03ce7220 */ /* 0x040fe40000410000 */
[----:B------:R-:W-:Y:S02]  /*1350*/  FMUL.FTZ R205, R3, R189 ;  /* 0x000000bd03cd7220 */ /* 0x000fe40000410000 */
[----:B---3--:R-:W-:Y:S02]  /*1360*/  FMUL.FTZ R252, R243, R184 ;  /* 0x000000b8f3fc7220 */ /* 0x008fe40000410000 */
[----:B------:R-:W-:-:S02]  /*1370*/  FADD.FTZ R88, R88, R184 ;  /* 0x000000b858587221 */ /* 0x000fc40000010000 */
[----:B------:R-:W-:Y:S02]  /*1380*/  FFMA.FTZ R60, R184, R206, R60 ;  /* 0x000000ceb83c7223 */ /* 0x000fe4000001003c */
[----:B------:R-:W-:Y:S02]  /*1390*/  FADD.FTZ R89, R89, R185 ;  /* 0x000000b959597221 */ /* 0x000fe40000010000 */
[----:B------:R-:W-:Y:S02]  /*13a0*/  FFMA.FTZ R61, R185, R205, R61 ;  /* 0x000000cdb93d7223 */ /* 0x000fe4000001003d */
[----:B------:R-:W-:Y:S02]  /*13b0*/  FMUL.FTZ R243, R233, R185 ;  /* 0x000000b9e9f37220 */ /* 0x000fe40000410000 */
[----:B------:R-:W-:Y:S02]  /*13c0*/  FADD.FTZ R190, -R16, R190 ;  /* 0x000000be10be7221 */ /* 0x000fe40000010100 */
[----:B------:R-:W-:-:S02]  /*13d0*/  FADD.FTZ R184, R203, R252 ;  /* 0x000000fccbb87221 */ /* 0x000fc40000010000 */
[----:B------:R-:W-:Y:S02]  /*13e0*/  FFMA.FTZ R185, R206, R252, R202 ;  /* 0x000000fcceb97223 */ /* 0x000fe400000100ca */
[----:B------:R-:W-:Y:S02]  /*13f0*/  FADD.FTZ R191, -R16, R191 ;  /* 0x000000bf10bf7221 */ /* 0x000fe40000010100 */
        /* <DEDUP_REMOVED lines=14> */
.L_x_11464:
[----:B-1----:R-:W-:Y:S05]  /*14e0*/  BSYNC B0 ;  /* 0x0000000000007941 */ /* 0x002fea0003800000 */
.L_x_11463:
[----:B------:R-:W0:Y:S01]  /*14f0*/  LDC.U8 R214, c[0x0][0x1f0] ;  /* 0x00007c00ffd67b82 */ /* 0x000e220000000000 */
        /* <DEDUP_REMOVED lines=25> */
[----:B------:R-:W-:Y:S02]  /*1690*/  FADD.FTZ R189, -R17, R189 ;  /* 0x000000bd11bd7221 */ /* 0x000fe40000010100 */
[C---:B-1----:R-:W-:Y:S02]  /*16a0*/  FMUL.FTZ R201, R3.reuse, R188 ;  /* 0x000000bc03c97220 */ /* 0x042fe40000410000 */
[----:B------:R-:W-:Y:S02]  /*16b0*/  FMUL.FTZ R200, R3, R189 ;  /* 0x000000bd03c87220 */ /* 0x000fe40000410000 */
[----:B---3--:R-:W-:-:S02]  /*16c0*/  FMUL.FTZ R251, R231, R184 ;  /* 0x000000b8e7fb7220 */ /* 0x008fc40000410000 */
[----:B------:R-:W-:Y:S02]  /*16d0*/  FADD.FTZ R92, R92, R184 ;  /* 0x000000b85c5c7221 */ /* 0x000fe40000010000 */
[----:B------:R-:W-:Y:S02]  /*16e0*/  FFMA.FTZ R64, R184, R201, R64 ;  /* 0x000000c9b8407223 */ /* 0x000fe40000010040 */
[----:B------:R-:W-:Y:S02]  /*16f0*/  FADD.FTZ R93, R93, R185 ;  /* 0x000000b95d5d7221 */ /* 0x000fe40000010000 */
[----:B------:R-:W-:Y:S02]  /*1700*/  FFMA.FTZ R65, R185, R200, R65 ;  /* 0x000000c8b9417223 */ /* 0x000fe40000010041 */
[----:B------:R-:W-:Y:S02]  /*1710*/  FMUL.FTZ R242, R230, R185 ;  /* 0x000000b9e6f27220 */ /* 0x000fe40000410000 */
[----:B------:R-:W-:-:S02]  /*1720*/  FADD.FTZ R190, -R17, R190 ;  /* 0x000000be11be7221 */ /* 0x000fc40000010100 */
[----:B------:R-:W-:Y:S02]  /*1730*/  FADD.FTZ R184, R203, R251 ;  /* 0x000000fbcbb87221 */ /* 0x000fe40000010000 */
[----:B------:R-:W-:Y:S02]  /*1740*/  FFMA.FTZ R185, R201, R251, R202 ;  /* 0x000000fbc9b97223 */ /* 0x000fe400000100ca */
[----:B------:R-:W-:Y:S02]  /*1750*/  FADD.FTZ R191, -R17, R191 ;  /* 0x000000bf11bf7221 */ /* 0x000fe40000010100 */
        /* <DEDUP_REMOVED lines=14> */
.L_x_11466:
[----:B------:R-:W-:Y:S05]  /*1840*/  BSYNC B0 ;  /* 0x0000000000007941 */ /* 0x000fea0003800000 */
.L_x_11465:
[----:B------:R-:W-:Y:S01]  /*1850*/  ISETP.GE.U32.AND P1, PT, R4, 0x280, PT ;  /* 0x000002800400780c */ /* 0x000fe20003f26070 */
[----:B------:R-:W-:-:S12]  /*1860*/  BSSY B0, `(.L_x_11467) ;  /* 0x000002f000007945 */ /* 0x000fd80003800000 */
[----:B------:R-:W-:Y:S05]  /*1870*/  @!P1 BRA `(.L_x_11468) ;  /* 0x000002d000009947 */ /* 0x000fea0003800000 */
[----:B------:R-:W-:-:S04]  /*1880*/  ISETP.NE.U32.AND P1, PT, RZ, c[0x0][0x218], PT ;  /* 0x00008600ff007a0c */ /* 0x000fc80003f25070 */
[----:B------:R-:W-:-:S13]  /*1890*/  ISETP.NE.AND.EX P1, PT, RZ, c[0x0][0x21c], PT, P1 ;  /* 0x00008700ff007a0c */ /* 0x000fda0003f25310 */
[----:B------:R-:W-:-:S04]  /*18a0*/  @P1 LEA R184, P2, R212, c[0x0][0x218], 0x4 ;  /* 0x00008600d4b81a11 */ /* 0x000fc800078420ff */
[----:B------:R-:W-:-:S05]  /*18b0*/  @P1 LEA.HI.X R185, R212, c[0x0][0x21c], RZ, 0x4, P2 ;  /* 0x00008700d4b91a11 */ /* 0x000fca00010f24ff */
[----:B------:R1:W5:Y:S01]  /*18c0*/  @P1 LDG.E.128 R156, [R184.64] ;  /* 0x00000004b89c1981 */ /* 0x000362000c1e1d00 */
[----:B------:R-:W-:-:S04]  /*18d0*/  LEA R198, P1, R212, c[0x0][0x190], 0x2 ;  /* 0x00006400d4c67a11 */ /* 0x000fc800078210ff */
[C---:B------:R-:W-:Y:S02]  /*18e0*/  LEA.HI.X R199, R212.reuse, c[0x0][0x194], RZ, 0x2, P1 ;  /* 0x00006500d4c77a11 */ /* 0x040fe400008f14ff */
[C---:B------:R-:W-:Y:S02]  /*18f0*/  LEA R186, P1, R212.reuse, c[0x0][0x188], 0x4 ;  /* 0x00006200d4ba7a11 */ /* 0x040fe400078220ff */
[----:B-1----:R-:W-:Y:S01]  /*1900*/  MOV R184, 0x10 ;  /* 0x0000001000b87802 */ /* 0x002fe20000000f00 */
[----:B------:R1:W5:Y:S01]  /*1910*/  LDG.E R10, [R198.64] ;  /* 0x00000004c60a7981 */ /* 0x000362000c1e1900 */
[----:B------:R-:W-:Y:S02]  /*1920*/  LEA.HI.X R187, R212, c[0x0][0x18c], RZ, 0x4, P1 ;  /* 0x00006300d4bb7a11 */ /* 0x000fe400008f24ff */
[----:B0-----:R-:W-:Y:S01]  /*1930*/  ISETP.NE.AND P1, PT, R214, RZ, PT ;  /* 0x000000ffd600720c */ /* 0x001fe20003f25270 */
[----:B------:R-:W-:Y:S02]  /*1940*/  IMAD.WIDE.U32 R184, R212, R184, c[0x0][0x208] ;  /* 0x00008200d4b87625 */ /* 0x000fe400078e00b8 */
[----:B------:R0:W2:Y:S01]  /*1950*/  LDG.E.128 R188, [R186.64] ;  /* 0x00000004babc7981 */ /* 0x0000a2000c1e1d00 */
[----:B-----5:R-:W-:-:S03]  /*1960*/  FSEL R18, R204, RZ, !P1 ;  /* 0x000000ffcc127208 */ /* 0x020fc60004800000 */
        /* <DEDUP_REMOVED lines=30> */
.L_x_11468:
[----:B------:R-:W-:Y:S05]  /*1b50*/  BSYNC B0 ;  /* 0x0000000000007941 */ /* 0x000fea0003800000 */
.L_x_11467:
        /* <DEDUP_REMOVED lines=48> */
.L_x_11470:
[----:B------:R-:W-:Y:S05]  /*1e60*/  BSYNC B0 ;  /* 0x0000000000007941 */ /* 0x000fea0003800000 */
.L_x_11469:
[----:B------:R-:W-:Y:S01]  /*1e70*/  BSSY B0, `(.L_x_11471) ;  /* 0x000002f000007945 */ /* 0x000fe20003800000 */
        /* <DEDUP_REMOVED lines=46> */
.L_x_11472:
[----:B------:R-:W-:Y:S05]  /*2160*/  BSYNC B0 ;  /* 0x0000000000007941 */ /* 0x000fea0003800000 */
.L_x_11471:
        /* <DEDUP_REMOVED lines=13> */
[C---:B------:R-:W-:Y:S01]  /*2240*/  IMAD.WIDE.U32 R188, R212.reuse, R188, c[0x0][0x208] ;  /* 0x00008200d4bc7625 */ /* 0x040fe200078e00bc */
[----:B-1----:R-:W-:-:S03]  /*2250*/  LEA R184, P1, R212, c[0x0][0x188], 0x4 ;  /* 0x00006200d4b87a11 */ /* 0x002fc600078220ff */
[----:B------:R0:W5:Y:S01]  /*2260*/  LDG.E R13, [R214.64] ;  /* 0x00000004d60d7981 */ /* 0x000162000c1e1900 */
[----:B------:R-:W-:-:S03]  /*2270*/  LEA.HI.X R185, R212, c[0x0][0x18c], RZ, 0x4, P1 ;  /* 0x00006300d4b97a11 */ /* 0x000fc600008f24ff */
[----:B------:R-:W2:Y:S04]  /*2280*/  LDG.E.128 R188, [R188.64] ;  /* 0x00000004bcbc7981 */ /* 0x000ea8000c1e1d00 */
[----:B------:R-:W3:Y:S01]  /*2290*/  LDG.E.128 R184, [R184.64] ;  /* 0x00000004b8b87981 */ /* 0x000ee2000c1e1d00 */
[----:B--2---:R-:W-:Y:S02]  /*22a0*/  FMUL.FTZ R247, R48, R188 ;  /* 0x000000bc30f77220 */ /* 0x004fe40000410000 */
[C---:B---3--:R-:W-:Y:S02]  /*22b0*/  FADD.FTZ R184, -R204.reuse, R184 ;  /* 0x000000b8ccb87221 */ /* 0x048fe40000010100 */
[----:B------:R-:W-:Y:S02]  /*22c0*/  FADD.FTZ R185, -R204, R185 ;  /* 0x000000b9ccb97221 */ /* 0x000fe40000010100 */
[----:B------:R-:W-:-:S02]  /*22d0*/  FMUL.FTZ R218, R3, R184 ;  /* 0x000000b803da7220 */ /* 0x000fc40000410000 */
[----:B------:R-:W-:Y:S02]  /*22e0*/  FMUL.FTZ R209, R3, R185 ;  /* 0x000000b903d17220 */ /* 0x000fe40000410000 */
[----:B------:R-:W-:Y:S02]  /*22f0*/  FADD.FTZ R186, -R204, R186 ;  /* 0x000000baccba7221 */ /* 0x000fe40000010100 */
[----:B------:R-:W-:Y:S02]  /*2300*/  FMUL.FTZ R238, R49, R189 ;  /* 0x000000bd31ee7220 */ /* 0x000fe40000410000 */
[----:B------:R-:W-:Y:S02]  /*2310*/  FADD.FTZ R184, R203, R247 ;  /* 0x000000f7cbb87221 */ /* 0x000fe40000010000 */
[----:B------:R-:W-:Y:S02]  /*2320*/  FFMA.FTZ R185, R218, R247, R202 ;  /* 0x000000f7dab97223 */ /* 0x000fe400000100ca */
[----:B------:R-:W-:-:S02]  /*2330*/  FADD.FTZ R187, -R204, R187 ;  /* 0x000000bbccbb7221 */ /* 0x000fc40000010100 */
[----:B------:R-:W-:Y:S02]  /*2340*/  FMUL.FTZ R246, R3, R186 ;  /* 0x000000ba03f67220 */ /* 0x000fe40000410000 */
[----:B------:R-:W-:Y:S02]  /*2350*/  FMUL.FTZ R222, R50, R190 ;  /* 0x000000be32de7220 */ /* 0x000fe40000410000 */
[----:B------:R-:W-:Y:S02]  /*2360*/  FADD.FTZ R184, R184, R238 ;  /* 0x000000eeb8b87221 */ /* 0x000fe40000010000 */
[----:B------:R-:W-:Y:S01]  /*2370*/  FFMA.FTZ R185, R209, R238, R185 ;  /* 0x000000eed1b97223 */ /* 0x000fe200000100b9 */
[----:B------:R1:W-:Y:S01]  /*2380*/  STL [R1+0x8], R218 ;  /* 0x000008da01007387 */ /* 0x0003e20000100800 */
[----:B------:R-:W-:Y:S02]  /*2390*/  FFMA.FTZ R176, R188, R218, R176 ;  /* 0x000000dabcb07223 */ /* 0x000fe400000100b0 */
[----:B------:R-:W-:Y:S01]  /*23a0*/  FFMA.FTZ R177, R189, R209, R177 ;  /* 0x000000d1bdb17223 */ /* 0x000fe200000100b1 */
[----:B------:R2:W-:Y:S01]  /*23b0*/  STL [R1+0x4], R209 ;  /* 0x000004d101007387 */ /* 0x0005e20000100800 */
[----:B------:R-:W-:-:S02]  /*23c0*/  FADD.FTZ R184, R184, R222 ;  /* 0x000000deb8b87221 */ /* 0x000fc40000010000 */
[----:B------:R-:W-:Y:S02]  /*23d0*/  FFMA.FTZ R185, R246, R222, R185 ;  /* 0x000000def6b97223 */ /* 0x000fe400000100b9 */
[----:B-1----:R-:W-:Y:S02]  /*23e0*/  FMUL.FTZ R218, R3, R187 ;  /* 0x000000bb03da7220 */ /* 0x002fe40000410000 */
[----:B--2---:R-:W-:Y:S02]  /*23f0*/  FMUL.FTZ R209, R51, R191 ;  /* 0x000000bf33d17220 */ /* 0x004fe40000410000 */
[----:B------:R-:W-:Y:S02]  /*2400*/  FADD.FTZ R172, R172, R188 ;  /* 0x000000bcacac7221 */ /* 0x000fe40000010000 */
[----:B------:R-:W-:Y:S02]  /*2410*/  FADD.FTZ R173, R173, R189 ;  /* 0x000000bdadad7221 */ /* 0x000fe40000010000 */
[----:B------:R-:W-:-:S02]  /*2420*/  FADD.FTZ R174, R174, R190 ;  /* 0x000000beaeae7221 */ /* 0x000fc40000010000 */
[----:B------:R-:W-:Y:S02]  /*2430*/  FFMA.FTZ R178, R190, R246, R178 ;  /* 0x000000f6beb27223 */ /* 0x000fe400000100b2 */
[----:B------:R-:W-:Y:S02]  /*2440*/  FADD.FTZ R175, R175, R191 ;  /* 0x000000bfafaf7221 */ /* 0x000fe40000010000 */
[----:B------:R-:W-:Y:S02]  /*2450*/  FFMA.FTZ R179, R191, R218, R179 ;  /* 0x000000dabfb37223 */ /* 0x000fe400000100b3 */
[----:B------:R-:W-:Y:S02]  /*2460*/  FADD.FTZ R203, R184, R209 ;  /* 0x000000d1b8cb7221 */ /* 0x000fe40000010000 */
[----:B------:R-:W-:Y:S02]  /*2470*/  FFMA.FTZ R202, R218, R209, R185 ;  /* 0x000000d1daca7223 */ /* 0x000fe400000100b9 */
.L_x_11474:
[----:B0-----:R-:W-:Y:S05]  /*2480*/  BSYNC B0 ;  /* 0x0000000000007941 */ /* 0x001fea0003800000 */
.L_x_11473:
        /* <DEDUP_REMOVED lines=9> */
.L_x_11494:
        /* <DEDUP_REMOVED lines=18> */
.L_x_11495:
[----:B---3--:R-:W-:Y:S01]  /*2640*/  @!P1 LOP3.LUT R186, R191, 0x3, RZ, 0xc0, !PT ;  /* 0x00000003bfba9812 */ /* 0x008fe200078ec0ff */
[----:B------:R-:W-:Y:S01]  /*2650*/  FADD.FTZ R184, R189, R190 ;  /* 0x000000bebdb87221 */ /* 0x000fe20000010000 */
[----:B------:R-:W-:Y:S01]  /*2660*/  WARPSYNC 0xffffffff ;  /* 0xffffffff00007948 */ /* 0x000fe20003800000 */
[----:B-1----:R-:W-:Y:S01]  /*2670*/  FADD.FTZ R185, R185, R187 ;  /* 0x000000bbb9b97221 */ /* 0x002fe20000010000 */
[----:B------:R-:W-:Y:S01]  /*2680*/  @!P1 IADD3 R186, R188, R186, RZ ;  /* 0x000000babcba9210 */ /* 0x000fe20007ffe0ff */
[----:B------:R-:W1:Y:S01]  /*2690*/  LDC.U8 R212, c[0x0][0x1f0] ;  /* 0x00007c00ffd47b82 */ /* 0x000e620000000000 */
[----:B------:R-:W-:Y:S01]  /*26a0*/  LOP3.LUT P2, RZ, R4, 0xffffff80, RZ, 0xc0, !PT ;  /* 0xffffff8004ff7812 */ /* 0x000fe2000784c0ff */
[----:B------:R-:W-:Y:S02]  /*26b0*/  BSSY B0, `(.L_x_11477) ;  /* 0x0000058000007945 */ /* 0x000fe40003800000 */
[----:B------:R-:W-:Y:S04]  /*26c0*/  @!P1 STS.64 [R186.X8+0x4000], R184 ;  /* 0x004000b8ba009388 */ /* 0x000fe80000008a00 */
[----:B------:R-:W-:Y:S06]  /*26d0*/  BAR.SYNC.DEFER_BLOCKING 0x0 ;  /* 0x0000000000007b1d */ /* 0x000fec0000010000 */
[----:B--2---:R-:W2:Y:S02]  /*26e0*/  LDS.128 R184, [R188.X8+0x4000] ;  /* 0x00400000bcb87984 */ /* 0x004ea40000008c00 */
        /* <DEDUP_REMOVED lines=12> */
[----:B-1---5:R-:W-:Y:S01]  /*27b0*/  HFMA2.MMA R204, -RZ, RZ, 0, 9.5367431640625e-07 ;  /* 0x00000010ffcc7435 */ /* 0x022fe200000001ff */
[----:B------:R-:W2:Y:S04]  /*27c0*/  LDL R215, [R1+0x78] ;  /* 0x0000780001d77983 */ /* 0x000ea80000100800 */
[----:B------:R-:W3:Y:S01]  /*27d0*/  LDL R214, [R1+0x7c] ;  /* 0x00007c0001d67983 */ /* 0x000ee20000100800 */
[----:B------:R-:W-:-:S04]  /*27e0*/  ISETP.NE.AND P1, PT, R212, RZ, PT ;  /* 0x000000ffd400720c */ /* 0x000fc80003f25270 */
[----:B------:R-:W-:Y:S01]  /*27f0*/  IMAD.WIDE.U32 R184, R14, R204, c[0x0][0x170] ;  /* 0x00005c000eb87625 */ /* 0x000fe200078e00cc */
[----:B------:R-:W-:-:S05]  /*2800*/  FSEL R191, R188, RZ, !P1 ;  /* 0x000000ffbcbf7208 */ /* 0x000fca0004800000 */
[----:B------:R-:W4:Y:S01]  /*2810*/  LDG.E.128 R184, [R184.64] ;  /* 0x00000004b8b87981 */ /* 0x000f22000c1e1d00 */
[----:B------:R-:W-:Y:S01]  /*2820*/  ISETP.NE.U32.AND P4, PT, RZ, c[0x0][0x218], PT ;  /* 0x00008600ff007a0c */ /* 0x000fe20003f85070 */
[----:B------:R-:W-:Y:S01]  /*2830*/  FFMA.FTZ R190, R6, R189, R191 ;  /* 0x000000bd06be7223 */ /* 0x000fe200000100bf */
[----:B------:R-:W-:Y:S02]  /*2840*/  ISETP.NE.U32.AND P5, PT, RZ, c[0x0][0x258], PT ;  /* 0x00009600ff007a0c */ /* 0x000fe40003fa5070 */
[----:B------:R-:W-:Y:S01]  /*2850*/  ISETP.NE.AND.EX P4, PT, RZ, c[0x0][0x21c], PT, P4 ;  /* 0x00008700ff007a0c */ /* 0x000fe20003f85340 */
[----:B------:R-:W-:Y:S01]  /*2860*/  FADD.FTZ R190, R15, -R190 ;  /* 0x800000be0fbe7221 */ /* 0x000fe20000010000 */
[----:B------:R-:W-:Y:S02]  /*2870*/  ISETP.NE.AND.EX P5, PT, RZ, c[0x0][0x25c], PT, P5 ;  /* 0x00009700ff007a0c */ /* 0x000fe40003fa5350 */
[----:B------:R-:W-:Y:S01]  /*2880*/  LOP3.LUT P3, RZ, R5, 0xff, RZ, 0xc0, !PT ;  /* 0x000000ff05ff7812 */ /* 0x000fe2000786c0ff */
[----:B------:R-:W-:Y:S01]  /*2890*/  FMUL.FTZ R190, R3, R190 ;  /* 0x000000be03be7220 */ /* 0x000fe20000410000 */
[----:B------:R-:W-:-:S07]  /*28a0*/  LOP3.LUT P2, RZ, R5, 0xff00, RZ, 0xc0, !PT ;  /* 0x0000ff0005ff7812 */ /* 0x000fce000784c0ff */
[----:B------:R-:W-:-:S05]  /*28b0*/  @P4 FADD.FTZ R190, R140, R190 ;  /* 0x000000be8cbe4221 */ /* 0x000fca0000010000 */
[C---:B------:R-:W-:Y:S01]  /*28c0*/  SEL R180, R190.reuse, R180, P5 ;  /* 0x000000b4beb47207 */ /* 0x040fe20002800000 */
[----:B------:R-:W-:-:S04]  /*28d0*/  FMUL.FTZ R190, R190, R2 ;  /* 0x00000002bebe7220 */ /* 0x000fc80000410000 */
[----:B0-----:R-:W-:-:S04]  /*28e0*/  FMUL.FTZ R203, R190, c[0x0][0x1e8] ;  /* 0x00007a00becb7a20 */ /* 0x001fc80000410000 */
[----:B----4-:R-:W-:-:S05]  /*28f0*/  FMUL.FTZ R184, R203, R184 ;  /* 0x000000b8cbb87220 */ /* 0x010fca0000410000 */
[----:B------:R-:W-:-:S05]  /*2900*/  FSEL R184, R184, RZ, P3 ;  /* 0x000000ffb8b87208 */ /* 0x000fca0001800000 */
[----:B------:R-:W-:Y:S02]  /*2910*/  FADD.FTZ R108, R108, R184 ;  /* 0x000000b86c6c7221 */ /* 0x000fe40000010000 */
[----:B------:R-:W-:-:S04]  /*2920*/  FFMA.FTZ R184, R221, R189, R191 ;  /* 0x000000bdddb87223 */ /* 0x000fc800000100bf */
[----:B------:R-:W-:-:S04]  /*2930*/  FADD.FTZ R184, R245, -R184 ;  /* 0x800000b8f5b87221 */ /* 0x000fc80000010000 */
[----:B------:R-:W-:-:S04]  /*2940*/  FMUL.FTZ R184, R3, R184 ;  /* 0x000000b803b87220 */ /* 0x000fc80000410000 */
[----:B------:R-:W-:-:S05]  /*2950*/  @P4 FADD.FTZ R184, R141, R184 ;  /* 0x000000b88db84221 */ /* 0x000fca0000010000 */
[C---:B------:R-:W-:Y:S01]  /*2960*/  SEL R181, R184.reuse, R181, P5 ;  /* 0x000000b5b8b57207 */ /* 0x040fe20002800000 */
[----:B------:R-:W-:-:S04]  /*2970*/  FMUL.FTZ R184, R184, R2 ;  /* 0x00000002b8b87220 */ /* 0x000fc80000410000 */
[----:B------:R-:W-:Y:S02]  /*2980*/  FMUL.FTZ R190, R184, c[0x0][0x1e8] ;  /* 0x00007a00b8be7a20 */ /* 0x000fe40000410000 */
[----:B------:R-:W-:Y:S02]  /*2990*/  FFMA.FTZ R184, R219, R189, R191 ;  /* 0x000000bddbb87223 */ /* 0x000fe400000100bf */
[----:B------:R-:W-:Y:S02]  /*29a0*/  FMUL.FTZ R185, R185, R190 ;  /* 0x000000beb9b97220 */ /* 0x000fe40000410000 */
[----:B------:R-:W-:-:S03]  /*29b0*/  FADD.FTZ R184, R237, -R184 ;  /* 0x800000b8edb87221 */ /* 0x000fc60000010000 */
[----:B------:R-:W-:Y:S01]  /*29c0*/  FSEL R185, R185, RZ, P2 ;  /* 0x000000ffb9b97208 */ /* 0x000fe20001000000 */
[----:B------:R-:W-:-:S04]  /*29d0*/  FMUL.FTZ R184, R3, R184 ;  /* 0x000000b803b87220 */ /* 0x000fc80000410000 */
[----:B------:R-:W-:Y:S02]  /*29e0*/  FADD.FTZ R109, R109, R185 ;  /* 0x000000b96d6d7221 */ /* 0x000fe40000010000 */
[----:B------:R-:W-:Y:S02]  /*29f0*/  FFMA.FTZ R185, R236, R189, R191 ;  /* 0x000000bdecb97223 */ /* 0x000fe400000100bf */
[----:B------:R-:W-:Y:S02]  /*2a00*/  @P4 FADD.FTZ R184, R142, R184 ;  /* 0x000000b88eb84221 */ /* 0x000fe40000010000 */
[----:B------:R-:W-:-:S03]  /*2a10*/  FADD.FTZ R185, R225, -R185 ;  /* 0x800000b9e1b97221 */ /* 0x000fc60000010000 */
[C---:B------:R-:W-:Y:S01]  /*2a20*/  SEL R182, R184.reuse, R182, P5 ;  /* 0x000000b6b8b67207 */ /* 0x040fe20002800000 */
[----:B------:R-:W-:Y:S02]  /*2a30*/  FMUL.FTZ R185, R3, R185 ;  /* 0x000000b903b97220 */ /* 0x000fe40000410000 */
[----:B------:R-:W-:Y:S02]  /*2a40*/  FMUL.FTZ R184, R184, R2 ;  /* 0x00000002b8b87220 */ /* 0x000fe40000410000 */
[----:B------:R-:W-:Y:S02]  /*2a50*/  @P4 FADD.FTZ R185, R143, R185 ;  /* 0x000000b98fb94221 */ /* 0x000fe40000010000 */
[----:B------:R-:W-:-:S03]  /*2a60*/  FMUL.FTZ R191, R184, c[0x0][0x1e8] ;  /* 0x00007a00b8bf7a20 */ /* 0x000fc60000410000 */
[C---:B------:R-:W-:Y:S01]  /*2a70*/  SEL R183, R185.reuse, R183, P5 ;  /* 0x000000b7b9b77207 */ /* 0x040fe20002800000 */
[----:B------:R-:W-:Y:S01]  /*2a80*/  FMUL.FTZ R185, R185, R2 ;  /* 0x00000002b9b97220 */ /* 0x000fe20000410000 */
[----:B------:R-:W-:Y:S01]  /*2a90*/  LOP3.LUT P4, RZ, R5, 0xff000000, RZ, 0xc0, !PT ;  /* 0xff00000005ff7812 */ /* 0x000fe2000788c0ff */
[----:B------:R-:W-:Y:S02]  /*2aa0*/  FMUL.FTZ R184, R186, R191 ;  /* 0x000000bfbab87220 */ /* 0x000fe40000410000 */
[----:B------:R-:W-:Y:S01]  /*2ab0*/  FMUL.FTZ R202, R185, c[0x0][0x1e8] ;  /* 0x00007a00b9ca7a20 */ /* 0x000fe20000410000 */
[----:B------:R-:W4:Y:S01]  /*2ac0*/  LDL R186, [R1+0x74] ;  /* 0x0000740001ba7983 */ /* 0x000f220000100800 */
[----:B------:R-:W-:Y:S02]  /*2ad0*/  LOP3.LUT P1, RZ, R5, 0xff0000, RZ, 0xc0, !PT ;  /* 0x00ff000005ff7812 */ /* 0x000fe4000782c0ff */
[----:B------:R-:W-:Y:S01]  /*2ae0*/  FMUL.FTZ R187, R187, R202 ;  /* 0x000000cabbbb7220 */ /* 0x000fe20000410000 */
[----:B------:R-:W-:-:S02]  /*2af0*/  ISETP.NE.U32.AND P5, PT, RZ, c[0x0][0x258], PT ;  /* 0x00009600ff007a0c */ /* 0x000fc40003fa5070 */
[----:B------:R-:W-:Y:S02]  /*2b00*/  FSEL R184, R184, RZ, P1 ;  /* 0x000000ffb8b87208 */ /* 0x000fe40000800000 */
[----:B------:R-:W-:Y:S02]  /*2b10*/  FSEL R187, R187, RZ, P4 ;  /* 0x000000ffbbbb7208 */ /* 0x000fe40002000000 */
[----:B------:R-:W-:Y:S01]  /*2b20*/  ISETP.NE.AND.EX P5, PT, RZ, c[0x0][0x25c], PT, P5 ;  /* 0x00009700ff007a0c */ /* 0x000fe20003fa5350 */
[----:B------:R-:W-:Y:S02]  /*2b30*/  FADD.FTZ R110, R110, R184 ;  /* 0x000000b86e6e7221 */ /* 0x000fe40000010000 */
[----:B------:R-:W-:Y:S02]  /*2b40*/  FADD.FTZ R111, R111, R187 ;  /* 0x000000bb6f6f7221 */ /* 0x000fe40000010000 */
[----:B------:R-:W3:Y:S08]  /*2b50*/  LDL R187, [R1+0x70] ;  /* 0x0000700001bb7983 */ /* 0x000ef00000100800 */
[----:B------:R-:W-:-:S05]  /*2b60*/  @P5 IMAD.WIDE.U32 R184, R14, R204, c[0x0][0x258] ;  /* 0x000096000eb85625 */ /* 0x000fca00078e00cc */
[----:B------:R4:W-:Y:S02]  /*2b70*/  @P5 STG.E.128 [R184.64], R180 ;  /* 0x000000b4b8005986 */ /* 0x0009e4000c101d04 */
[----:B----4-:R-:W-:Y:S02]  /*2b80*/  FMUL.FTZ R185, R186, R190 ;  /* 0x000000bebab97220 */ /* 0x010fe40000410000 */
[----:B--2---:R-:W-:Y:S02]  /*2b90*/  FMUL.FTZ R186, R215, R191 ;  /* 0x000000bfd7ba7220 */ /* 0x004fe40000410000 */
[----:B------:R-:W-:Y:S01]  /*2ba0*/  IMAD.WIDE.U32 R190, R14, R204, c[0x0][0x248] ;  /* 0x000092000ebe7625 */ /* 0x000fe200078e00cc */
[----:B------:R-:W-:Y:S02]  /*2bb0*/  SEL R185, R185, RZ, P2 ;  /* 0x000000ffb9b97207 */ /* 0x000fe40001000000 */
[----:B------:R-:W-:Y:S02]  /*2bc0*/  SEL R186, R186, RZ, P1 ;  /* 0x000000ffbaba7207 */ /* 0x000fe40000800000 */
[----:B------:R-:W-:Y:S01]  /*2bd0*/  IADD3 R14, R14, 0x80, RZ ;  /* 0x000000800e0e7810 */ /* 0x000fe20007ffe0ff */
[----:B---3--:R-:W-:-:S02]  /*2be0*/  FMUL.FTZ R184, R187, R203 ;  /* 0x000000cbbbb87220 */ /* 0x008fc40000410000 */
[----:B------:R-:W-:-:S03]  /*2bf0*/  FMUL.FTZ R187, R214, R202 ;  /* 0x000000cad6bb7220 */ /* 0x000fc60000410000 */
[----:B------:R-:W-:Y:S02]  /*2c00*/  SEL R184, R184, RZ, P3 ;  /* 0x000000ffb8b87207 */ /* 0x000fe40001800000 */
[----:B------:R-:W-:-:S05]  /*2c10*/  SEL R187, R187, RZ, P4 ;  /* 0x000000ffbbbb7207 */ /* 0x000fca0002000000 */
[----:B------:R0:W-:Y:S02]  /*2c20*/  STG.E.128 [R190.64], R184 ;  /* 0x000000b8be007986 */ /* 0x0001e4000c101d04 */
.L_x_11478:
[----:B-1----:R-:W-:Y:S05]  /*2c30*/  BSYNC B0 ;  /* 0x0000000000007941 */ /* 0x002fea0003800000 */
.L_x_11477:
[----:B------:R-:W-:Y:S01]  /*2c40*/  ISETP.GE.U32.AND P1, PT, R4, 0x100, PT ;  /* 0x000001000400780c */ /* 0x000fe20003f26070 */
[----:B------:R-:W-:-:S12]  /*2c50*/  BSSY B0, `(.L_x_11479) ;  /* 0x000004d000007945 */ /* 0x000fd80003800000 */
[----:B------:R-:W-:Y:S05]  /*2c60*/  @!P1 BRA `(.L_x_11480) ;  /* 0x000004b000009947 */ /* 0x000fea0003800000 */
[----:B------:R-:W2:Y:S01]  /*2c70*/  LDL R202, [R1] ;  /* 0x0000000001ca7983 */ /* 0x000ea20000100800 */
[----:B0-----:R-:W-:Y:S02]  /*2c80*/  MOV R184, 0x10 ;  /* 0x0000001000b87802 */ /* 0x001fe40000000f00 */
[----:B------:R-:W-:Y:S01]  /*2c90*/  ISETP.NE.AND P1, PT, R212, RZ, PT ;  /* 0x000000ffd400720c */ /* 0x000fe20003f25270 */
[----:B------:R-:W3:Y:S02]  /*2ca0*/  LDL R215, [R1+0x64] ;  /* 0x0000640001d77983 */ /* 0x000ee40000100800 */
[----:B------:R-:W-:Y:S01]  /*2cb0*/  IMAD.WIDE.U32 R184, R14, R184, c[0x0][0x170] ;  /* 0x00005c000eb87625 */ /* 0x000fe200078e00b8 */
[----:B------:R-:W-:Y:S01]  /*2cc0*/  FSEL R191, R188, RZ, !P1 ;  /* 0x000000ffbcbf7208 */ /* 0x000fe20004800000 */
[----:B------:R-:W4:Y:S04]  /*2cd0*/  LDL R214, [R1+0x68] ;  /* 0x0000680001d67983 */ /* 0x000f280000100800 */
[----:B------:R-:W3:Y:S01]  /*2ce0*/  LDG.E.128 R184, [R184.64] ;  /* 0x00000004b8b87981 */ /* 0x000ee2000c1e1d00 */
[----:B------:R-:W-:Y:S01]  /*2cf0*/  ISETP.NE.U32.AND P4, PT, RZ, c[0x0][0x218], PT ;  /* 0x00008600ff007a0c */ /* 0x000fe20003f85070 */
[----:B------:R-:W-:-:S02]  /*2d00*/  FFMA.FTZ R190, R208, R189, R191 ;  /* 0x000000bdd0be7223 */ /* 0x000fc400000100bf */
[----:B-----5:R-:W3:Y:S01]  /*2d10*/  LDL R204, [R1+0x6c] ;  /* 0x00006c0001cc7983 */ /* 0x020ee20000100800 */
[----:B------:R-:W-:Y:S02]  /*2d20*/  ISETP.NE.AND.EX P4, PT, RZ, c[0x0][0x21c], PT, P4 ;  /* 0x00008700ff007a0c */ /* 0x000fe40003f85340 */
[----:B------:R-:W-:-:S04]  /*2d30*/  ISETP.NE.U32.AND P5, PT, RZ, c[0x0][0x258], PT ;  /* 0x00009600ff007a0c */ /* 0x000fc80003fa5070 */
[----:B------:R-:W-:Y:S02]  /*2d40*/  ISETP.NE.AND.EX P5, PT, RZ, c[0x0][0x25c], PT, P5 ;  /* 0x00009700ff007a0c */ /* 0x000fe40003fa5350 */
[C---:B------:R-:W-:Y:S02]  /*2d50*/  LOP3.LUT P1, RZ, R7.reuse, 0xff, RZ, 0xc0, !PT ;  /* 0x000000ff07ff7812 */ /* 0x040fe4000782c0ff */
[----:B------:R-:W-:Y:S01]  /*2d60*/  LOP3.LUT P2, RZ, R7, 0xff00, RZ, 0xc0, !PT ;  /* 0x0000ff0007ff7812 */ /* 0x000fe2000784c0ff */
[----:B--2---:R-:W-:-:S04]  /*2d70*/  FADD.FTZ R190, R202, -R190 ;  /* 0x800000becabe7221 */ /* 0x004fc80000010000 */
[----:B------:R-:W-:-:S04]  /*2d80*/  FMUL.FTZ R190, R3, R190 ;  /* 0x000000be03be7220 */ /* 0x000fc80000410000 */
[----:B------:R-:W-:-:S05]  /*2d90*/  @P4 FADD.FTZ R190, R144, R190 ;  /* 0x000000be90be4221 */ /* 0x000fca0000010000 */
[C---:B------:R-:W-:Y:S01]  /*2da0*/  SEL R180, R190.reuse, R180, P5 ;  /* 0x000000b4beb47207 */ /* 0x040fe20002800000 */
[----:B------:R-:W-:-:S04]  /*2db0*/  FMUL.FTZ R190, R190, R2 ;  /* 0x00000002bebe7220 */ /* 0x000fc80000410000 */
[----:B------:R-:W-:-:S04]  /*2dc0*/  FMUL.FTZ R203, R190, c[0x0][0x1e8] ;  /* 0x00007a00becb7a20 */ /* 0x000fc80000410000 */
[----:B---3--:R-:W-:-:S05]  /*2dd0*/  FMUL.FTZ R184, R203, R184 ;  /* 0x000000b8cbb87220 */ /* 0x008fca0000410000 */
        /* <DEDUP_REMOVED lines=9> */
[----:B------:R-:W-:-:S04]  /*2e70*/  FFMA.FTZ R184, R193, R189, R191 ;  /* 0x000000bdc1b87223 */ /* 0x000fc800000100bf */
[----:B------:R-:W-:Y:S02]  /*2e80*/  FADD.FTZ R184, R235, -R184 ;  /* 0x800000b8ebb87221 */ /* 0x000fe40000010000 */
[----:B------:R-:W-:Y:S02]  /*2e90*/  FMUL.FTZ R185, R185, R190 ;  /* 0x000000beb9b97220 */ /* 0x000fe40000410000 */
[----:B------:R-:W-:-:S04]  /*2ea0*/  FMUL.FTZ R184, R3, R184 ;  /* 0x000000b803b87220 */ /* 0x000fc80000410000 */
[----:B------:R-:W-:Y:S01]  /*2eb0*/  @P4 FADD.FTZ R184, R146, R184 ;  /* 0x000000b892b84221 */ /* 0x000fe20000010000 */
[----:B------:R-:W-:-:S04]  /*2ec0*/  FSEL R185, R185, RZ, P2 ;  /* 0x000000ffb9b97208 */ /* 0x000fc80001000000 */
[C---:B------:R-:W-:Y:S01]  /*2ed0*/  SEL R182, R184.reuse, R182, P5 ;  /* 0x000000b6b8b67207 */ /* 0x040fe20002800000 */
[----:B------:R-:W-:Y:S02]  /*2ee0*/  FMUL.FTZ R184, R184, R2 ;  /* 0x00000002b8b87220 */ /* 0x000fe40000410000 */
[----:B------:R-:W-:Y:S02]  /*2ef0*/  FADD.FTZ R113, R113, R185 ;  /* 0x000000b971717221 */ /* 0x000fe40000010000 */
[----:B------:R-:W-:Y:S02]  /*2f00*/  FFMA.FTZ R185, R234, R189, R191 ;  /* 0x000000bdeab97223 */ /* 0x000fe400000100bf */
[----:B------:R-:W-:-:S04]  /*2f10*/  FMUL.FTZ R191, R184, c[0x0][0x1e8] ;  /* 0x00007a00b8bf7a20 */ /* 0x000fc80000410000 */
[----:B------:R-:W-:Y:S02]  /*2f20*/  FMUL.FTZ R184, R186, R191 ;  /* 0x000000bfbab87220 */ /* 0x000fe40000410000 */
[----:B------:R-:W2:Y:S01]  /*2f30*/  LDL R186, [R1+0x60] ;  /* 0x0000600001ba7983 */ /* 0x000ea20000100800 */
[----:B------:R-:W-:-:S04]  /*2f40*/  FADD.FTZ R185, R220, -R185 ;  /* 0x800000b9dcb97221 */ /* 0x000fc80000010000 */
[----:B------:R-:W-:-:S04]  /*2f50*/  FMUL.FTZ R185, R3, R185 ;  /* 0x000000b903b97220 */ /* 0x000fc80000410000 */
[----:B------:R-:W-:-:S05]  /*2f60*/  @P4 FADD.FTZ R185, R147, R185 ;  /* 0x000000b993b94221 */ /* 0x000fca0000010000 */
[----:B------:R-:W-:Y:S02]  /*2f70*/  SEL R183, R185, R183, P5 ;  /* 0x000000b7b9b77207 */ /* 0x000fe40002800000 */
[----:B------:R-:W-:-:S04]  /*2f80*/  ISETP.NE.U32.AND P5, PT, RZ, c[0x0][0x258], PT ;  /* 0x00009600ff007a0c */ /* 0x000fc80003fa5070 */
[----:B------:R-:W-:Y:S02]  /*2f90*/  ISETP.NE.AND.EX P5, PT, RZ, c[0x0][0x25c], PT, P5 ;  /* 0x00009700ff007a0c */ /* 0x000fe40003fa5350 */
[----:B------:R-:W-:Y:S01]  /*2fa0*/  LOP3.LUT P3, RZ, R7, 0xff0000, RZ, 0xc0, !PT ;  /* 0x00ff000007ff7812 */ /* 0x000fe2000786c0ff */
[----:B------:R-:W-:-:S03]  /*2fb0*/  FMUL.FTZ R185, R185, R2 ;  /* 0x00000002b9b97220 */ /* 0x000fc60000410000 */
[----:B------:R-:W-:Y:S01]  /*2fc0*/  FSEL R184, R184, RZ, P3 ;  /* 0x000000ffb8b87208 */ /* 0x000fe20001800000 */
[----:B------:R-:W-:-:S04]  /*2fd0*/  FMUL.FTZ R202, R185, c[0x0][0x1e8] ;  /* 0x00007a00b9ca7a20 */ /* 0x000fc80000410000 */
[----:B------:R-:W-:Y:S02]  /*2fe0*/  FADD.FTZ R114, R114, R184 ;  /* 0x000000b872727221 */ /* 0x000fe40000010000 */
[C---:B------:R-:W-:Y:S01]  /*2ff0*/  @P5 LEA R184, P6, R14.reuse, c[0x0][0x258], 0x4 ;  /* 0x000096000eb85a11 */ /* 0x040fe200078c20ff */
[----:B------:R-:W-:Y:S01]  /*3000*/  FMUL.FTZ R187, R187, R202 ;  /* 0x000000cabbbb7220 */ /* 0x000fe20000410000 */
[----:B------:R-:W-:Y:S02]  /*3010*/  LOP3.LUT P4, RZ, R7, 0xff000000, RZ, 0xc0, !PT ;  /* 0xff00000007ff7812 */ /* 0x000fe4000788c0ff */
[----:B------:R-:W-:Y:S02]  /*3020*/  @P5 LEA.HI.X R185, R14, c[0x0][0x25c], RZ, 0x4, P6 ;  /* 0x000097000eb95a11 */ /* 0x000fe400030f24ff */
[----:B------:R-:W-:-:S03]  /*3030*/  FSEL R187, R187, RZ, P4 ;  /* 0x000000ffbbbb7208 */ /* 0x000fc60002000000 */
[----:B------:R0:W-:Y:S02]  /*3040*/  @P5 STG.E.128 [R184.64], R180 ;  /* 0x000000b4b8005986 */ /* 0x0001e4000c101d04 */
[----:B------:R-:W-:Y:S02]  /*3050*/  FADD.FTZ R115, R115, R187 ;  /* 0x000000bb73737221 */ /* 0x000fe40000010000 */
[----:B------:R-:W-:-:S05]  /*3060*/  FMUL.FTZ R187, R204, R202 ;  /* 0x000000caccbb7220 */ /* 0x000fca0000410000 */
[----:B------:R-:W-:Y:S01]  /*3070*/  SEL R187, R187, RZ, P4 ;  /* 0x000000ffbbbb7207 */ /* 0x000fe20002000000 */
[----:B0-----:R-:W-:-:S05]  /*3080*/  FMUL.FTZ R185, R215, R190 ;  /* 0x000000bed7b97220 */ /* 0x001fca0000410000 */
[----:B------:R-:W-:Y:S01]  /*3090*/  SEL R185, R185, RZ, P2 ;  /* 0x000000ffb9b97207 */ /* 0x000fe20001000000 */
[----:B--2---:R-:W-:Y:S02]  /*30a0*/  FMUL.FTZ R184, R186, R203 ;  /* 0x000000cbbab87220 */ /* 0x004fe40000410000 */
[----:B----4-:R-:W-:-:S03]  /*30b0*/  FMUL.FTZ R186, R214, R191 ;  /* 0x000000bfd6ba7220 */ /* 0x010fc60000410000 */
[----:B------:R-:W-:Y:S02]  /*30c0*/  SEL R184, R184, RZ, P1 ;  /* 0x000000ffb8b87207 */ /* 0x000fe40000800000 */
[----:B------:R-:W-:Y:S02]  /*30d0*/  LEA R190, P1, R14, c[0x0][0x248], 0x4 ;  /* 0x000092000ebe7a11 */ /* 0x000fe400078220ff */
[----:B------:R-:W-:Y:S02]  /*30e0*/  SEL R186, R186, RZ, P3 ;  /* 0x000000ffbaba7207 */ /* 0x000fe40001800000 */
[----:B------:R-:W-:-:S05]  /*30f0*/  LEA.HI.X R191, R14, c[0x0][0x24c], RZ, 0x4, P1 ;  /* 0x000093000ebf7a11 */ /* 0x000fca00008f24ff */
[----:B------:R0:W-:Y:S01]  /*3100*/  STG.E.128 [R190.64], R184 ;  /* 0x000000b8be007986 */ /* 0x0001e2000c101d04 */
[----:B------:R-:W-:-:S03]  /*3110*/  IADD3 R14, R14, 0x80, RZ ;  /* 0x000000800e0e7810 */ /* 0x000fc60007ffe0ff */
.L_x_11480:
[----:B------:R-:W-:Y:S05]  /*3120*/  BSYNC B0 ;  /* 0x0000000000007941 */ /* 0x000fea0003800000 */
.L_x_11479:
[----:B------:R-:W-:Y:S01]  /*3130*/  ISETP.GE.U32.AND P1, PT, R4, 0x180, PT ;  /* 0x000001800400780c */ /* 0x000fe20003f26070 */
[----:B------:R-:W-:-:S12]  /*3140*/  BSSY B0, `(.L_x_11481) ;  /* 0x000004c000007945 */ /* 0x000fd80003800000 */
[----:B------:R-:W-:Y:S05]  /*3150*/  @!P1 BRA `(.L_x_11482) ;  /* 0x000004a000009947 */ /* 0x000fea0003800000 */
[----:B0-----:R-:W-:Y:S01]  /*3160*/  HFMA2.MMA R184, -RZ, RZ, 0, 9.5367431640625e-07 ;  /* 0x00000010ffb87435 */ /* 0x001fe200000001ff */
[----:B------:R-:W2:Y:S04]  /*3170*/  LDL R215, [R1+0x44] ;  /* 0x0000440001d77983 */ /* 0x000ea80000100800 */
[----:B------:R-:W3:Y:S04]  /*3180*/  LDL R214, [R1+0x48] ;  /* 0x0000480001d67983 */ /* 0x000ee80000100800 */
[----:B-----5:R-:W4:Y:S01]  /*3190*/  LDL R204, [R1+0x4c] ;  /* 0x00004c0001cc7983 */ /* 0x020f220000100800 */
[----:B------:R-:W-:Y:S01]  /*31a0*/  IMAD.WIDE.U32 R184, R14, R184, c[0x0][0x170] ;  /* 0x00005c000eb87625 */ /* 0x000fe200078e00b8 */
[----:B------:R-:W-:-:S02]  /*31b0*/  ISETP.NE.AND P1, PT, R212, RZ, PT ;  /* 0x000000ffd400720c */ /* 0x000fc40003f25270 */
[----:B------:R-:W-:Y:S02]  /*31c0*/  ISETP.NE.U32.AND P4, PT, RZ, c[0x0][0x218], PT ;  /* 0x00008600ff007a0c */ /* 0x000fe40003f85070 */
[----:B------:R-:W-:Y:S01]  /*31d0*/  FSEL R191, R188, RZ, !P1 ;  /* 0x000000ffbcbf7208 */ /* 0x000fe20004800000 */
[----:B------:R-:W2:Y:S01]  /*31e0*/  LDG.E.128 R184, [R184.64] ;  /* 0x00000004b8b87981 */ /* 0x000ea2000c1e1d00 */
[----:B------:R-:W-:Y:S02]  /*31f0*/  ISETP.NE.AND.EX P4, PT, RZ, c[0x0][0x21c], PT, P4 ;  /* 0x00008700ff007a0c */ /* 0x000fe40003f85340 */
[----:B------:R-:W-:Y:S01]  /*3200*/  ISETP.NE.U32.AND P5, PT, RZ, c[0x0][0x258], PT ;  /* 0x00009600ff007a0c */ /* 0x000fe20003fa5070 */
[----:B------:R-:W-:Y:S01]  /*3210*/  FFMA.FTZ R190, R206, R189, R191 ;  /* 0x000000bdcebe7223 */ /* 0x000fe200000100bf */
[----:B------:R-:W-:Y:S02]  /*3220*/  LOP3.LUT P1, RZ, R8, 0xff, RZ, 0xc0, !PT ;  /* 0x000000ff08ff7812 */ /* 0x000fe4000782c0ff */
[----:B------:R-:W-:Y:S01]  /*3230*/  ISETP.NE.AND.EX P5, PT, RZ, c[0x0][0x25c], PT, P5 ;  /* 0x00009700ff007a0c */ /* 0x000fe20003fa5350 */
[----:B------:R-:W-:Y:S01]  /*3240*/  FADD.FTZ R190, R252, -R190 ;  /* 0x800000befcbe7221 */ /* 0x000fe20000010000 */
[----:B------:R-:W-:-:S03]  /*3250*/  LOP3.LUT P2, RZ, R8, 0xff00, RZ, 0xc0, !PT ;  /* 0x0000ff0008ff7812 */ /* 0x000fc6000784c0ff */
[----:B------:R-:W-:-:S04]  /*3260*/  FMUL.FTZ R190, R3, R190 ;  /* 0x000000be03be7220 */ /* 0x000fc80000410000 */
[----:B------:R-:W-:-:S05]  /*3270*/  @P4 FADD.FTZ R190, R148, R190 ;  /* 0x000000be94be4221 */ /* 0x000fca0000010000 */
[C---:B------:R-:W-:Y:S01]  /*3280*/  SEL R180, R190.reuse, R180, P5 ;  /* 0x000000b4beb47207 */ /* 0x040fe20002800000 */
[----:B------:R-:W-:-:S04]  /*3290*/  FMUL.FTZ R190, R190, R2 ;  /* 0x00000002bebe7220 */ /* 0x000fc80000410000 */
[----:B------:R-:W-:-:S04]  /*32a0*/  FMUL.FTZ R203, R190, c[0x0][0x1e8] ;  /* 0x00007a00becb7a20 */ /* 0x000fc80000410000 */
[----:B--2---:R-:W-:-:S05]  /*32b0*/  FMUL.FTZ R184, R203, R184 ;  /* 0x000000b8cbb87220 */ /* 0x004fca0000410000 */
        /* <DEDUP_REMOVED lines=14> */
[----:B------:R-:W-:Y:S02]  /*33a0*/  @P4 FADD.FTZ R184, R150, R184 ;  /* 0x000000b896b84221 */ /* 0x000fe40000010000 */
[----:B------:R-:W-:Y:S02]  /*33b0*/  FADD.FTZ R117, R117, R185 ;  /* 0x000000b975757221 */ /* 0x000fe40000010000 */
[----:B------:R-:W-:Y:S01]  /*33c0*/  FFMA.FTZ R185, R232, R189, R191 ;  /* 0x000000bde8b97223 */ /* 0x000fe200000100bf */
[C---:B------:R-:W-:Y:S01]  /*33d0*/  SEL R182, R184.reuse, R182, P5 ;  /* 0x000000b6b8b67207 */ /* 0x040fe20002800000 */
[----:B------:R-:W-:Y:S02]  /*33e0*/  FMUL.FTZ R184, R184, R2 ;  /* 0x00000002b8b87220 */ /* 0x000fe40000410000 */
[----:B------:R-:W-:Y:S02]  /*33f0*/  FADD.FTZ R185, R217, -R185 ;  /* 0x800000b9d9b97221 */ /* 0x000fe40000010000 */
[----:B------:R-:W-:-:S04]  /*3400*/  FMUL.FTZ R191, R184, c[0x0][0x1e8] ;  /* 0x00007a00b8bf7a20 */ /* 0x000fc80000410000 */
[----:B------:R-:W-:Y:S02]  /*3410*/  FMUL.FTZ R184, R186, R191 ;  /* 0x000000bfbab87220 */ /* 0x000fe40000410000 */
[----:B------:R-:W2:Y:S01]  /*3420*/  LDL R186, [R1+0x40] ;  /* 0x0000400001ba7983 */ /* 0x000ea20000100800 */
[----:B------:R-:W-:Y:S01]  /*3430*/  FMUL.FTZ R185, R3, R185 ;  /* 0x000000b903b97220 */ /* 0x000fe20000410000 */
[----:B------:R-:W-:-:S03]  /*3440*/  LOP3.LUT P3, RZ, R8, 0xff0000, RZ, 0xc0, !PT ;  /* 0x00ff000008ff7812 */ /* 0x000fc6000786c0ff */
[----:B------:R-:W-:Y:S01]  /*3450*/  @P4 FADD.FTZ R185, R151, R185 ;  /* 0x000000b997b94221 */ /* 0x000fe20000010000 */
[----:B------:R-:W-:Y:S02]  /*3460*/  FSEL R184, R184, RZ, P3 ;  /* 0x000000ffb8b87208 */ /* 0x000fe40001800000 */
[----:B------:R-:W-:Y:S02]  /*3470*/  LOP3.LUT P4, RZ, R8, 0xff000000, RZ, 0xc0, !PT ;  /* 0xff00000008ff7812 */ /* 0x000fe4000788c0ff */
[C---:B------:R-:W-:Y:S01]  /*3480*/  SEL R183, R185.reuse, R183, P5 ;  /* 0x000000b7b9b77207 */ /* 0x040fe20002800000 */
[----:B------:R-:W-:Y:S01]  /*3490*/  FMUL.FTZ R185, R185, R2 ;  /* 0x00000002b9b97220 */ /* 0x000fe20000410000 */
[----:B------:R-:W-:Y:S01]  /*34a0*/  ISETP.NE.U32.AND P5, PT, RZ, c[0x0][0x258], PT ;  /* 0x00009600ff007a0c */ /* 0x000fe20003fa5070 */
[----:B------:R-:W-:Y:S02]  /*34b0*/  FADD.FTZ R118, R118, R184 ;  /* 0x000000b876767221 */ /* 0x000fe40000010000 */
[----:B------:R-:W-:Y:S01]  /*34c0*/  FMUL.FTZ R202, R185, c[0x0][0x1e8] ;  /* 0x00007a00b9ca7a20 */ /* 0x000fe20000410000 */
[----:B------:R-:W-:-:S03]  /*34d0*/  ISETP.NE.AND.EX P5, PT, RZ, c[0x0][0x25c], PT, P5 ;  /* 0x00009700ff007a0c */ /* 0x000fc60003fa5350 */
[----:B------:R-:W-:-:S05]  /*34e0*/  FMUL.FTZ R187, R187, R202 ;  /* 0x000000cabbbb7220 */ /* 0x000fca0000410000 */
[----:B------:R-:W-:-:S05]  /*34f0*/  FSEL R187, R187, RZ, P4 ;  /* 0x000000ffbbbb7208 */ /* 0x000fca0002000000 */
[----:B------:R-:W-:Y:S01]  /*3500*/  @P5 LEA R184, P6, R14, c[0x0][0x258], 0x4 ;  /* 0x000096000eb85a11 */ /* 0x000fe200078c20ff */
[----:B------:R-:W-:Y:S02]  /*3510*/  FADD.FTZ R119, R119, R187 ;  /* 0x000000bb77777221 */ /* 0x000fe40000010000 */
[----:B----4-:R-:W-:Y:S01]  /*3520*/  FMUL.FTZ R187, R204, R202 ;  /* 0x000000caccbb7220 */ /* 0x010fe20000410000 */
[----:B------:R-:W-:-:S04]  /*3530*/  @P5 LEA.HI.X R185, R14, c[0x0][0x25c], RZ, 0x4, P6 ;  /* 0x000097000eb95a11 */ /* 0x000fc800030f24ff */
[----:B------:R-:W-:Y:S01]  /*3540*/  SEL R187, R187, RZ, P4 ;  /* 0x000000ffbbbb7207 */ /* 0x000fe20002000000 */
[----:B------:R0:W-:Y:S02]  /*3550*/  @P5 STG.E.128 [R184.64], R180 ;  /* 0x000000b4b8005986 */ /* 0x0001e4000c101d04 */
[----:B0-----:R-:W-:-:S05]  /*3560*/  FMUL.FTZ R185, R215, R190 ;  /* 0x000000bed7b97220 */ /* 0x001fca0000410000 */
[----:B------:R-:W-:Y:S01]  /*3570*/  SEL R185, R185, RZ, P2 ;  /* 0x000000ffb9b97207 */ /* 0x000fe20001000000 */
[----:B--2---:R-:W-:Y:S02]  /*3580*/  FMUL.FTZ R184, R186, R203 ;  /* 0x000000cbbab87220 */ /* 0x004fe40000410000 */
[----:B---3--:R-:W-:-:S03]  /*3590*/  FMUL.FTZ R186, R214, R191 ;  /* 0x000000bfd6ba7220 */ /* 0x008fc60000410000 */
[----:B------:R-:W-:Y:S02]  /*35a0*/  SEL R184, R184, RZ, P1 ;  /* 0x000000ffb8b87207 */ /* 0x000fe40000800000 */
[----:B------:R-:W-:Y:S02]  /*35b0*/  LEA R190, P1, R14, c[0x0][0x248], 0x4 ;  /* 0x000092000ebe7a11 */ /* 0x000fe400078220ff */
[----:B------:R-:W-:Y:S02]  /*35c0*/  SEL R186, R186, RZ, P3 ;  /* 0x000000ffbaba7207 */ /* 0x000fe40001800000 */
[C---:B------:R-:W-:Y:S02]  /*35d0*/  LEA.HI.X R191, R14.reuse, c[0x0][0x24c], RZ, 0x4, P1 ;  /* 0x000093000ebf7a11 */ /* 0x040fe400008f24ff */
[----:B------:R-:W-:-:S03]  /*35e0*/  IADD3 R14, R14, 0x80, RZ ;  /* 0x000000800e0e7810 */ /* 0x000fc60007ffe0ff */
[----:B------:R0:W-:Y:S04]  /*35f0*/  STG.E.128 [R190.64], R184 ;  /* 0x000000b8be007986 */ /* 0x0001e8000c101d04 */
.L_x_11482:
[----:B------:R-:W-:Y:S05]  /*3600*/  BSYNC B0 ;  /* 0x0000000000007941 */ /* 0x000fea0003800000 */
.L_x_11481:
[----:B------:R-:W-:Y:S01]  /*3610*/  ISETP.GE.U32.AND P1, PT, R4, 0x200, PT ;  /* 0x000002000400780c */ /* 0x000fe20003f26070 */
[----:B------:R-:W-:-:S12]  /*3620*/  BSSY B0, `(.L_x_11483) ;  /* 0x000004c000007945 */ /* 0x000fd80003800000 */
[----:B------:R-:W-:Y:S05]  /*3630*/  @!P1 BRA `(.L_x_11484) ;  /* 0x000004a000009947 */ /* 0x000fea0003800000 */
[----:B0-----:R-:W-:Y:S01]  /*3640*/  MOV R184, 0x10 ;  /* 0x0000001000b87802 */ /* 0x001fe20000000f00 */
[----:B------:R-:W2:Y:S04]  /*3650*/  LDL R215, [R1+0x24] ;  /* 0x0000240001d77983 */ /* 0x000ea80000100800 */
[----:B------:R-:W-:Y:S01]  /*3660*/  IMAD.WIDE.U32 R184, R14, R184, c[0x0][0x170] ;  /* 0x00005c000eb87625 */ /* 0x000fe200078e00b8 */
[----:B------:R-:W3:Y:S04]  /*3670*/  LDL R214, [R1+0x28] ;  /* 0x0000280001d67983 */ /* 0x000ee80000100800 */
[----:B-----5:R-:W4:Y:S01]  /*3680*/  LDL R204, [R1+0x2c] ;  /* 0x00002c0001cc7983 */ /* 0x020f220000100800 */
        /* <DEDUP_REMOVED lines=12> */
[----:B------:R-:W-:-:S04]  /*3750*/  FMUL.FTZ R190, R190, R2 ;  /* 0x00000002bebe7220 */ /* 0x000fc80000410000 */
[----:B------:R-:W-:Y:S01]  /*3760*/  FMUL.FTZ R203, R190, c[0x0][0x1e8] ;  /* 0x00007a00becb7a20 */ /* 0x000fe20000410000 */
[C---:B------:R-:W-:Y:S02]  /*3770*/  LOP3.LUT P1, RZ, R9.reuse, 0xff, RZ, 0xc0, !PT ;  /* 0x000000ff09ff7812 */ /* 0x040fe4000782c0ff */
[----:B------:R-:W-:Y:S01]  /*3780*/  LOP3.LUT P2, RZ, R9, 0xff00, RZ, 0xc0, !PT ;  /* 0x0000ff0009ff7812 */ /* 0x000fe2000784c0ff */
        /* <DEDUP_REMOVED lines=41> */
[----:B----4-:R-:W-:-:S05]  /*3a20*/  FMUL.FTZ R187, R204, R202 ;  /* 0x000000caccbb7220 */ /* 0x010fca0000410000 */
[----:B------:R-:W-:Y:S01]  /*3a30*/  SEL R187, R187, RZ, P4 ;  /* 0x000000ffbbbb7207 */ /* 0x000fe20002000000 */
[----:B0-----:R-:W-:-:S05]  /*3a40*/  FMUL.FTZ R185, R215, R190 ;  /* 0x000000bed7b97220 */ /* 0x001fca0000410000 */
[----:B------:R-:W-:Y:S01]  /*3a50*/  SEL R185, R185, RZ, P2 ;  /* 0x000000ffb9b97207 */ /* 0x000fe20001000000 */
[----:B--2---:R-:W-:Y:S02]  /*3a60*/  FMUL.FTZ R184, R186, R203 ;  /* 0x000000cbbab87220 */ /* 0x004fe40000410000 */
[----:B---3--:R-:W-:-:S03]  /*3a70*/  FMUL.FTZ R186, R214, R191 ;  /* 0x000000bfd6ba7220 */ /* 0x008fc60000410000 */
[----:B------:R-:W-:Y:S02]  /*3a80*/  SEL R184, R184, RZ, P1 ;  /* 0x000000ffb8b87207 */ /* 0x000fe40000800000 */
[----:B------:R-:W-:Y:S02]  /*3a90*/  LEA R190, P1, R14, c[0x0][0x248], 0x4 ;  /* 0x000092000ebe7a11 */ /* 0x000fe400078220ff */
[----:B------:R-:W-:Y:S02]  /*3aa0*/  SEL R186, R186, RZ, P3 ;  /* 0x000000ffbaba7207 */ /* 0x000fe40001800000 */
[----:B------:R-:W-:-:S05]  /*3ab0*/  LEA.HI.X R191, R14, c[0x0][0x24c], RZ, 0x4, P1 ;  /* 0x000093000ebf7a11 */ /* 0x000fca00008f24ff */
[----:B------:R0:W-:Y:S01]  /*3ac0*/  STG.E.128 [R190.64], R184 ;  /* 0x000000b8be007986 */ /* 0x0001e2000c101d04 */
[----:B------:R-:W-:-:S03]  /*3ad0*/  IADD3 R14, R14, 0x80, RZ ;  /* 0x000000800e0e7810 */ /* 0x000fc60007ffe0ff */
.L_x_11484:
[----:B------:R-:W-:Y:S05]  /*3ae0*/  BSYNC B0 ;  /* 0x0000000000007941 */ /* 0x000fea0003800000 */
.L_x_11483:
        /* <DEDUP_REMOVED lines=8> */
[----:B------:R-:W2:Y:S01]  /*3b70*/  LDG.E.128 R184, [R184.64] ;  /* 0x00000004b8b87981 */ /* 0x000ea2000c1e1d00 */
[----:B------:R-:W-:Y:S01]  /*3b80*/  ISETP.NE.AND.EX P4, PT, RZ, c[0x0][0x21c], PT, P4 ;  /* 0x00008700ff007a0c */ /* 0x000fe20003f85340 */
[----:B------:R-:W-:Y:S01]  /*3b90*/  FFMA.FTZ R190, R199, R189, R191 ;  /* 0x000000bdc7be7223 */ /* 0x000fe200000100bf */
[----:B------:R-:W-:Y:S02]  /*3ba0*/  ISETP.NE.U32.AND P5, PT, RZ, c[0x0][0x258], PT ;  /* 0x00009600ff007a0c */ /* 0x000fe40003fa5070 */
[----:B------:R-:W-:Y:S01]  /*3bb0*/  LOP3.LUT P1, RZ, R10, 0xff, RZ, 0xc0, !PT ;  /* 0x000000ff0aff7812 */ /* 0x000fe2000782c0ff */
[----:B------:R-:W-:Y:S01]  /*3bc0*/  FADD.FTZ R190, R250, -R190 ;  /* 0x800000befabe7221 */ /* 0x000fe20000010000 */
[----:B------:R-:W-:Y:S02]  /*3bd0*/  ISETP.NE.AND.EX P5, PT, RZ, c[0x0][0x25c], PT, P5 ;  /* 0x00009700ff007a0c */ /* 0x000fe40003fa5350 */
[C---:B------:R-:W-:Y:S01]  /*3be0*/  LOP3.LUT P2, RZ, R10.reuse, 0xff00, RZ, 0xc0, !PT ;  /* 0x0000ff000aff7812 */ /* 0x040fe2000784c0ff */
[----:B-----5:R-:W-:Y:S01]  /*3bf0*/  FMUL.FTZ R190, R3, R190 ;  /* 0x000000be03be7220 */ /* 0x020fe20000410000 */
[----:B------:R-:W-:-:S03]  /*3c00*/  LOP3.LUT P3, RZ, R10, 0xff0000, RZ, 0xc0, !PT ;  /* 0x00ff00000aff7812 */ /* 0x000fc6000786c0ff */
        /* <DEDUP_REMOVED lines=26> */
[----:B------:R-:W-:Y:S01]  /*3db0*/  @P4 FADD.FTZ R185, R159, R185 ;  /* 0x000000b99fb94221 */ /* 0x000fe20000010000 */
[----:B------:R-:W-:Y:S01]  /*3dc0*/  LOP3.LUT P4, RZ, R10, 0xff000000, RZ, 0xc0, !PT ;  /* 0xff0000000aff7812 */ /* 0x000fe2000788c0ff */
[----:B------:R-:W-:-:S03]  /*3dd0*/  FMUL.FTZ R191, R184, c[0x0][0x1e8] ;  /* 0x00007a00b8bf7a20 */ /* 0x000fc60000410000 */
[C---:B------:R-:W-:Y:S01]  /*3de0*/  SEL R183, R185.reuse, R183, P5 ;  /* 0x000000b7b9b77207 */ /* 0x040fe20002800000 */
[-C--:B------:R-:W-:Y:S01]  /*3df0*/  FMUL.FTZ R184, R186, R191.reuse ;  /* 0x000000bfbab87220 */ /* 0x080fe20000410000 */
[----:B------:R-:W-:Y:S01]  /*3e00*/  ISETP.NE.U32.AND P5, PT, RZ, c[0x0][0x258], PT ;  /* 0x00009600ff007a0c */ /* 0x000fe20003fa5070 */
[----:B------:R-:W-:Y:S02]  /*3e10*/  FMUL.FTZ R185, R185, R2 ;  /* 0x00000002b9b97220 */ /* 0x000fe40000410000 */
[----:B------:R-:W-:Y:S01]  /*3e20*/  FMUL.FTZ R186, R26, R191 ;  /* 0x000000bf1aba7220 */ /* 0x000fe20000410000 */
[----:B------:R-:W-:Y:S01]  /*3e30*/  ISETP.NE.AND.EX P5, PT, RZ, c[0x0][0x25c], PT, P5 ;  /* 0x00009700ff007a0c */ /* 0x000fe20003fa5350 */
[----:B------:R-:W-:Y:S01]  /*3e40*/  FMUL.FTZ R202, R185, c[0x0][0x1e8] ;  /* 0x00007a00b9ca7a20 */ /* 0x000fe20000410000 */
[----:B------:R-:W-:Y:S02]  /*3e50*/  FSEL R184, R184, RZ, P3 ;  /* 0x000000ffb8b87208 */ /* 0x000fe40001800000 */
[----:B------:R-:W-:Y:S01]  /*3e60*/  SEL R186, R186, RZ, P3 ;  /* 0x000000ffbaba7207 */ /* 0x000fe20001800000 */
[----:B------:R-:W-:-:S02]  /*3e70*/  FMUL.FTZ R187, R187, R202 ;  /* 0x000000cabbbb7220 */ /* 0x000fc40000410000 */
[----:B------:R-:W-:-:S03]  /*3e80*/  FADD.FTZ R126, R126, R184 ;  /* 0x000000b87e7e7221 */ /* 0x000fc60000010000 */
[----:B------:R-:W-:-:S03]  /*3e90*/  FSEL R187, R187, RZ, P4 ;  /* 0x000000ffbbbb7208 */ /* 0x000fc60002000000 */
[C---:B------:R-:W-:Y:S02]  /*3ea0*/  @P5 LEA R184, P6, R14.reuse, c[0x0][0x258], 0x4 ;  /* 0x000096000eb85a11 */ /* 0x040fe400078c20ff */
[----:B------:R-:W-:Y:S02]  /*3eb0*/  FADD.FTZ R127, R127, R187 ;  /* 0x000000bb7f7f7221 */ /* 0x000fe40000010000 */
[----:B------:R-:W-:Y:S01]  /*3ec0*/  @P5 LEA.HI.X R185, R14, c[0x0][0x25c], RZ, 0x4, P6 ;  /* 0x000097000eb95a11 */ /* 0x000fe200030f24ff */
[----:B------:R-:W-:-:S04]  /*3ed0*/  FMUL.FTZ R187, R27, R202 ;  /* 0x000000ca1bbb7220 */ /* 0x000fc80000410000 */
[----:B------:R0:W-:Y:S01]  /*3ee0*/  @P5 STG.E.128 [R184.64], R180 ;  /* 0x000000b4b8005986 */ /* 0x0001e2000c101d04 */
[----:B------:R-:W-:Y:S01]  /*3ef0*/  SEL R187, R187, RZ, P4 ;  /* 0x000000ffbbbb7207 */ /* 0x000fe20002000000 */
[----:B0-----:R-:W-:Y:S02]  /*3f00*/  FMUL.FTZ R184, R24, R203 ;  /* 0x000000cb18b87220 */ /* 0x001fe40000410000 */
[----:B------:R-:W-:-:S03]  /*3f10*/  FMUL.FTZ R185, R25, R190 ;  /* 0x000000be19b97220 */ /* 0x000fc60000410000 */
[----:B------:R-:W-:Y:S02]  /*3f20*/  SEL R184, R184, RZ, P1 ;  /* 0x000000ffb8b87207 */ /* 0x000fe40000800000 */
[C---:B------:R-:W-:Y:S02]  /*3f30*/  LEA R190, P1, R14.reuse, c[0x0][0x248], 0x4 ;  /* 0x000092000ebe7a11 */ /* 0x040fe400078220ff */
[----:B------:R-:W-:Y:S02]  /*3f40*/  SEL R185, R185, RZ, P2 ;  /* 0x000000ffb9b97207 */ /* 0x000fe40001000000 */
[C---:B------:R-:W-:Y:S02]  /*3f50*/  LEA.HI.X R191, R14.reuse, c[0x0][0x24c], RZ, 0x4, P1 ;  /* 0x000093000ebf7a11 */ /* 0x040fe400008f24ff */
[----:B------:R-:W-:-:S03]  /*3f60*/  IADD3 R14, R14, 0x80, RZ ;  /* 0x000000800e0e7810 */ /* 0x000fc60007ffe0ff */
[----:B------:R0:W-:Y:S04]  /*3f70*/  STG.E.128 [R190.64], R184 ;  /* 0x000000b8be007986 */ /* 0x0001e8000c101d04 */
.L_x_11486:
[----:B------:R-:W-:Y:S05]  /*3f80*/  BSYNC B0 ;  /* 0x0000000000007941 */ /* 0x000fea0003800000 */
.L_x_11485:
[----:B------:R-:W-:Y:S01]  /*3f90*/  ISETP.GE.U32.AND P1, PT, R4, 0x300, PT ;  /* 0x000003000400780c */ /* 0x000fe20003f26070 */
[----:B------:R-:W-:-:S12]  /*3fa0*/  BSSY B0, `(.L_x_11487) ;  /* 0x0000048000007945 */ /* 0x000fd80003800000 */
[----:B------:R-:W-:Y:S05]  /*3fb0*/  @!P1 BRA `(.L_x_11488) ;  /* 0x0000046000009947 */ /* 0x000fea0003800000 */
[----:B0-----:R-:W-:Y:S02]  /*3fc0*/  MOV R184, 0x10 ;  /* 0x0000001000b87802 */ /* 0x001fe40000000f00 */
[----:B------:R-:W-:-:S03]  /*3fd0*/  ISETP.NE.AND P1, PT, R212, RZ, PT ;  /* 0x000000ffd400720c */ /* 0x000fc60003f25270 */
[----:B------:R-:W-:Y:S01]  /*3fe0*/  IMAD.WIDE.U32 R184, R14, R184, c[0x0][0x170] ;  /* 0x00005c000eb87625 */ /* 0x000fe200078e00b8 */
[----:B------:R-:W-:-:S05]  /*3ff0*/  FSEL R191, R188, RZ, !P1 ;  /* 0x000000ffbcbf7208 */ /* 0x000fca0004800000 */
[----:B------:R-:W2:Y:S01]  /*4000*/  LDG.E.128 R184, [R184.64] ;  /* 0x00000004b8b87981 */ /* 0x000ea2000c1e1d00 */
[----:B------:R-:W-:Y:S01]  /*4010*/  ISETP.NE.U32.AND P4, PT, RZ, c[0x0][0x218], PT ;  /* 0x00008600ff007a0c */ /* 0x000fe20003f85070 */
[----:B------:R-:W-:Y:S01]  /*4020*/  FFMA.FTZ R190, R197, R189, R191 ;  /* 0x000000bdc5be7223 */ /* 0x000fe200000100bf */
[----:B------:R-:W-:Y:S02]  /*4030*/  ISETP.NE.U32.AND P5, PT, RZ, c[0x0][0x258], PT ;  /* 0x00009600ff007a0c */ /* 0x000fe40003fa5070 */
[----:B------:R-:W-:Y:S01]  /*4040*/  ISETP.NE.AND.EX P4, PT, RZ, c[0x0][0x21c], PT, P4 ;  /* 0x00008700ff007a0c */ /* 0x000fe20003f85340 */
[----:B------:R-:W-:Y:S01]  /*4050*/  FADD.FTZ R190, R249, -R190 ;  /* 0x800000bef9be7221 */ /* 0x000fe20000010000 */
[----:B------:R-:W-:Y:S02]  /*4060*/  ISETP.NE.AND.EX P5, PT, RZ, c[0x0][0x25c], PT, P5 ;  /* 0x00009700ff007a0c */ /* 0x000fe40003fa5350 */
[----:B------:R-:W-:Y:S01]  /*4070*/  LOP3.LUT P1, RZ, R11, 0xff, RZ, 0xc0, !PT ;  /* 0x000000ff0bff7812 */ /* 0x000fe2000782c0ff */
[----:B-----5:R-:W-:Y:S01]  /*4080*/  FMUL.FTZ R190, R3, R190 ;  /* 0x000000be03be7220 */ /* 0x020fe20000410000 */
[----:B------:R-:W-:-:S02]  /*4090*/  LOP3.LUT P2, RZ, R11, 0xff00, RZ, 0xc0, !PT ;  /* 0x0000ff000bff7812 */ /* 0x000fc4000784c0ff */
[----:B------:R-:W-:-:S05]  /*40a0*/  LOP3.LUT P3, RZ, R11, 0xff0000, RZ, 0xc0, !PT ;  /* 0x00ff00000bff7812 */ /* 0x000fca000786c0ff */
        /* <DEDUP_REMOVED lines=55> */
.L_x_11488:
[----:B------:R-:W-:Y:S05]  /*4420*/  BSYNC B0 ;  /* 0x0000000000007941 */ /* 0x000fea0003800000 */
.L_x_11487:
[----:B------:R-:W-:Y:S01]  /*4430*/  BSSY B0, `(.L_x_11489) ;  /* 0x0000048000007945 */ /* 0x000fe20003800000 */
        /* <DEDUP_REMOVED lines=71> */
.L_x_11490:
[----:B------:R-:W-:Y:S05]  /*48b0*/  BSYNC B0 ;  /* 0x0000000000007941 */ /* 0x000fea0003800000 */
.L_x_11489:
[----:B------:R-:W-:Y:S01]  /*48c0*/  ISETP.GE.U32.AND P1, PT, R4, 0x400, PT ;  /* 0x000004000400780c */ /* 0x000fe20003f26070 */
[----:B------:R-:W-:-:S12]  /*48d0*/  BSSY B0, `(.L_x_11491) ;  /* 0x0000049000007945 */ /* 0x000fd80003800000 */
[----:B------:R-:W-:Y:S05]  /*48e0*/  @!P1 BRA `(.L_x_11492) ;  /* 0x0000047000009947 */ /* 0x000fea0003800000 */
[----:B0-----:R-:W2:Y:S04]  /*48f0*/  LDL R186, [R1+0x8] ;  /* 0x0000080001ba7983 */ /* 0x001ea80000100800 */
[----:B------:R-:W3:Y:S01]  /*4900*/  LDL R185, [R1+0x4] ;  /* 0x0000040001b97983 */ /* 0x000ee20000100800 */
[----:B------:R-:W-:-:S04]  /*4910*/  ISETP.NE.AND P1, PT, R212, RZ, PT ;  /* 0x000000ffd400720c */ /* 0x000fc80003f25270 */
[----:B------:R-:W-:-:S05]  /*4920*/  FSEL R184, R188, RZ, !P1 ;  /* 0x000000ffbcb87208 */ /* 0x000fca0004800000 */
[-CC-:B--2---:R-:W-:Y:S02]  /*4930*/  FFMA.FTZ R187, R186, R189.reuse, R184.reuse ;  /* 0x000000bdbabb7223 */ /* 0x184fe400000100b8 */
[-CC-:B---3--:R-:W-:Y:S02]  /*4940*/  FFMA.FTZ R186, R185, R189.reuse, R184.reuse ;  /* 0x000000bdb9ba7223 */ /* 0x188fe400000100b8 */
        /* <DEDUP_REMOVED lines=10> */
[----:B------:R-:W-:-:S05]  /*49f0*/  MOV R184, 0x10 ;  /* 0x0000001000b87802 */ /* 0x000fca0000000f00 */
[----:B------:R-:W-:-:S06]  /*4a00*/  IMAD.WIDE.U32 R184, R14, R184, c[0x0][0x170] ;  /* 0x00005c000eb87625 */ /* 0x000fcc00078e00b8 */
[----:B------:R-:W2:Y:S01]  /*4a10*/  LDG.E.128 R184, [R184.64] ;  /* 0x00000004b8b87981 */ /* 0x000ea2000c1e1d00 */
[----:B------:R-:W-:Y:S02]  /*4a20*/  ISETP.NE.U32.AND P3, PT, RZ, c[0x0][0x218], PT ;  /* 0x00008600ff007a0c */ /* 0x000fe40003f65070 */
[----:B------:R-:W-:Y:S02]  /*4a30*/  ISETP.NE.U32.AND P4, PT, RZ, c[0x0][0x258], PT ;  /* 0x00009600ff007a0c */ /* 0x000fe40003f85070 */
[----:B------:R-:W-:Y:S02]  /*4a40*/  ISETP.NE.AND.EX P3, PT, RZ, c[0x0][0x21c], PT, P3 ;  /* 0x00008700ff007a0c */ /* 0x000fe40003f65330 */
[----:B------:R-:W-:Y:S02]  /*4a50*/  ISETP.NE.AND.EX P4, PT, RZ, c[0x0][0x25c], PT, P4 ;  /* 0x00009700ff007a0c */ /* 0x000fe40003f85340 */
[C---:B------:R-:W-:Y:S02]  /*4a60*/  LOP3.LUT P2, RZ, R13.reuse, 0xff, RZ, 0xc0, !PT ;  /* 0x000000ff0dff7812 */ /* 0x040fe4000784c0ff */
[----:B------:R-:W-:-:S07]  /*4a70*/  LOP3.LUT P1, RZ, R13, 0xff00, RZ, 0xc0, !PT ;  /* 0x0000ff000dff7812 */ /* 0x000fce000782c0ff */
[----:B------:R-:W-:Y:S02]  /*4a80*/  @P3 FADD.FTZ R189, R168, R189 ;  /* 0x000000bda8bd3221 */ /* 0x000fe40000010000 */
[----:B------:R-:W-:Y:S02]  /*4a90*/  @P3 FADD.FTZ R190, R169, R190 ;  /* 0x000000bea9be3221 */ /* 0x000fe40000010000 */
[----:B------:R-:W-:Y:S01]  /*4aa0*/  @P3 FADD.FTZ R188, R170, R188 ;  /* 0x000000bcaabc3221 */ /* 0x000fe20000010000 */
[C---:B------:R-:W-:Y:S01]  /*4ab0*/  SEL R180, R189.reuse, R180, P4 ;  /* 0x000000b4bdb47207 */ /* 0x040fe20002000000 */
[----:B------:R-:W-:Y:S01]  /*4ac0*/  FMUL.FTZ R189, R189, R2 ;  /* 0x00000002bdbd7220 */ /* 0x000fe20000410000 */
[----:B------:R-:W-:Y:S01]  /*4ad0*/  SEL R181, R190, R181, P4 ;  /* 0x000000b5beb57207 */ /* 0x000fe20002000000 */
[----:B------:R-:W-:Y:S01]  /*4ae0*/  @P3 FADD.FTZ R3, R171, R3 ;  /* 0x00000003ab033221 */ /* 0x000fe20000010000 */
[----:B------:R-:W-:Y:S01]  /*4af0*/  ISETP.NE.U32.AND P3, PT, RZ, c[0x0][0x258], PT ;  /* 0x00009600ff007a0c */ /* 0x000fe20003f65070 */
[----:B------:R-:W-:Y:S01]  /*4b00*/  FMUL.FTZ R189, R189, c[0x0][0x1e8] ;  /* 0x00007a00bdbd7a20 */ /* 0x000fe20000410000 */
[----:B------:R-:W-:Y:S01]  /*4b10*/  SEL R182, R188, R182, P4 ;  /* 0x000000b6bcb67207 */ /* 0x000fe20002000000 */
[-C--:B------:R-:W-:Y:S01]  /*4b20*/  FMUL.FTZ R190, R190, R2.reuse ;  /* 0x00000002bebe7220 */ /* 0x080fe20000410000 */
[----:B------:R-:W-:Y:S01]  /*4b30*/  ISETP.NE.AND.EX P3, PT, RZ, c[0x0][0x25c], PT, P3 ;  /* 0x00009700ff007a0c */ /* 0x000fe20003f65330 */
[----:B------:R-:W-:Y:S01]  /*4b40*/  FMUL.FTZ R188, R188, R2 ;  /* 0x00000002bcbc7220 */ /* 0x000fe20000410000 */
[----:B------:R-:W-:Y:S01]  /*4b50*/  SEL R183, R3, R183, P4 ;  /* 0x000000b703b77207 */ /* 0x000fe20002000000 */
[----:B------:R-:W-:-:S02]  /*4b60*/  FMUL.FTZ R190, R190, c[0x0][0x1e8] ;  /* 0x00007a00bebe7a20 */ /* 0x000fc40000410000 */
[----:B------:R-:W-:-:S04]  /*4b70*/  FMUL.FTZ R191, R3, R2 ;  /* 0x0000000203bf7220 */ /* 0x000fc80000410000 */
[----:B------:R-:W-:Y:S02]  /*4b80*/  FMUL.FTZ R191, R191, c[0x0][0x1e8] ;  /* 0x00007a00bfbf7a20 */ /* 0x000fe40000410000 */
[----:B--2---:R-:W-:Y:S02]  /*4b90*/  FMUL.FTZ R184, R189, R184 ;  /* 0x000000b8bdb87220 */ /* 0x004fe40000410000 */
[----:B------:R-:W-:-:S03]  /*4ba0*/  FMUL.FTZ R185, R185, R190 ;  /* 0x000000beb9b97220 */ /* 0x000fc60000410000 */
[----:B------:R-:W-:Y:S02]  /*4bb0*/  FSEL R184, R184, RZ, P2 ;  /* 0x000000ffb8b87208 */ /* 0x000fe40001000000 */
[----:B------:R-:W-:-:S03]  /*4bc0*/  FSEL R185, R185, RZ, P1 ;  /* 0x000000ffb9b97208 */ /* 0x000fc60000800000 */
[----:B------:R-:W-:Y:S01]  /*4bd0*/  FADD.FTZ R136, R136, R184 ;  /* 0x000000b888887221 */ /* 0x000fe20000010000 */
[----:B------:R-:W-:Y:S01]  /*4be0*/  @P3 LEA R184, P4, R14, c[0x0][0x258], 0x4 ;  /* 0x000096000eb83a11 */ /* 0x000fe200078820ff */
[----:B------:R-:W-:-:S03]  /*4bf0*/  FADD.FTZ R137, R137, R185 ;  /* 0x000000b989897221 */ /* 0x000fc60000010000 */
[----:B------:R-:W-:-:S05]  /*4c00*/  @P3 LEA.HI.X R185, R14, c[0x0][0x25c], RZ, 0x4, P4 ;  /* 0x000097000eb93a11 */ /* 0x000fca00020f24ff */
[----:B------:R0:W-:Y:S01]  /*4c10*/  @P3 STG.E.128 [R184.64], R180 ;  /* 0x000000b4b8003986 */ /* 0x0001e2000c101d04 */
[----:B------:R-:W-:-:S04]  /*4c20*/  LEA R2, P3, R14, c[0x0][0x248], 0x4 ;  /* 0x000092000e027a11 */ /* 0x000fc800078620ff */
[----:B------:R-:W-:Y:S01]  /*4c30*/  LEA.HI.X R3, R14, c[0x0][0x24c], RZ, 0x4, P3 ;  /* 0x000093000e037a11 */ /* 0x000fe200018f24ff */
[----:B------:R-:W-:-:S05]  /*4c40*/  FMUL.FTZ R14, R44, R189 ;  /* 0x000000bd2c0e7220 */ /* 0x000fca0000410000 */
[----:B0-----:R-:W-:Y:S01]  /*4c50*/  SEL R184, R14, RZ, P2 ;  /* 0x000000ff0eb87207 */ /* 0x001fe20001000000 */
[----:B------:R-:W-:-:S05]  /*4c60*/  FMUL.FTZ R14, R45, R190 ;  /* 0x000000be2d0e7220 */ /* 0x000fca0000410000 */
[----:B------:R-:W-:Y:S01]  /*4c70*/  SEL R185, R14, RZ, P1 ;  /* 0x000000ff0eb97207 */ /* 0x000fe20000800000 */
[----:B------:R-:W-:Y:S01]  /*4c80*/  FMUL.FTZ R14, R188, c[0x0][0x1e8] ;  /* 0x00007a00bc0e7a20 */ /* 0x000fe20000410000 */
[----:B------:R-:W-:-:S03]  /*4c90*/  LOP3.LUT P1, RZ, R13, 0xff0000, RZ, 0xc0, !PT ;  /* 0x00ff00000dff7812 */ /* 0x000fc6000782c0ff */
[-C--:B------:R-:W-:Y:S02]  /*4ca0*/  FMUL.FTZ R186, R186, R14.reuse ;  /* 0x0000000ebaba7220 */ /* 0x080fe40000410000 */
[----:B------:R-:W-:-:S03]  /*4cb0*/  FMUL.FTZ R188, R46, R14 ;  /* 0x0000000e2ebc7220 */ /* 0x000fc60000410000 */
[----:B------:R-:W-:Y:S02]  /*4cc0*/  FSEL R14, R186, RZ, P1 ;  /* 0x000000ffba0e7208 */ /* 0x000fe40000800000 */
[----:B------:R-:W-:Y:S01]  /*4cd0*/  SEL R186, R188, RZ, P1 ;  /* 0x000000ffbcba7207 */ /* 0x000fe20000800000 */
[-C--:B------:R-:W-:Y:S01]  /*4ce0*/  FMUL.FTZ R188, R187, R191.reuse ;  /* 0x000000bfbbbc7220 */ /* 0x080fe20000410000 */
[----:B------:R-:W-:Y:S01]  /*4cf0*/  LOP3.LUT P1, RZ, R13, 0xff000000, RZ, 0xc0, !PT ;  /* 0xff0000000dff7812 */ /* 0x000fe2000782c0ff */
[----:B------:R-:W-:Y:S02]  /*4d00*/  FMUL.FTZ R187, R47, R191 ;  /* 0x000000bf2fbb7220 */ /* 0x000fe40000410000 */
[----:B------:R-:W-:Y:S01]  /*4d10*/  FADD.FTZ R138, R138, R14 ;  /* 0x0000000e8a8a7221 */ /* 0x000fe20000010000 */
[----:B------:R-:W-:Y:S02]  /*4d20*/  FSEL R188, R188, RZ, P1 ;  /* 0x000000ffbcbc7208 */ /* 0x000fe40000800000 */
[----:B------:R-:W-:-:S03]  /*4d30*/  SEL R187, R187, RZ, P1 ;  /* 0x000000ffbbbb7207 */ /* 0x000fc60000800000 */
[----:B------:R-:W-:Y:S02]  /*4d40*/  FADD.FTZ R139, R139, R188 ;  /* 0x000000bc8b8b7221 */ /* 0x000fe40000010000 */
[----:B------:R0:W-:Y:S04]  /*4d50*/  STG.E.128 [R2.64], R184 ;  /* 0x000000b802007986 */ /* 0x0001e8000c101d04 */
.L_x_11492:
[----:B------:R-:W-:Y:S05]  /*4d60*/  BSYNC B0 ;  /* 0x0000000000007941 */ /* 0x000fea0003800000 */
.L_x_11491:
        /* <DEDUP_REMOVED lines=8> */
.L_x_11458:
[----:B------:R-:W0:Y:S01]  /*4df0*/  S2UR UR6, SR_CTAID.X ;  /* 0x00000000000679c3 */ /* 0x000e220000002500 */
[----:B------:R-:W0:Y:S01]  /*4e00*/  S2R R2, SR_TID.X ;  /* 0x0000000000027919 */ /* 0x000e220000002100 */
[----:B------:R-:W-:-:S02]  /*4e10*/  LOP3.LUT P1, RZ, R4, 0xffffff80, RZ, 0xc0, !PT ;  /* 0xffffff8004ff7812 */ /* 0x000fc4000782c0ff */
[C---:B------:R-:W-:Y:S02]  /*4e20*/  ISETP.GE.U32.AND P5, PT, R4.reuse, 0x100, PT ;  /* 0x000001000400780c */ /* 0x040fe40003fa6070 */
[C---:B------:R-:W-:Y:S02]  /*4e30*/  ISETP.GE.U32.AND P4, PT, R4.reuse, 0x180, PT ;  /* 0x000001800400780c */ /* 0x040fe40003f86070 */
[C---:B------:R-:W-:Y:S02]  /*4e40*/  ISETP.GE.U32.AND P3, PT, R4.reuse, 0x200, PT ;  /* 0x000002000400780c */ /* 0x040fe40003f66070 */
[----:B------:R-:W-:-:S05]  /*4e50*/  ISETP.GE.U32.AND P2, PT, R4, 0x280, PT ;  /* 0x000002800400780c */ /* 0x000fca0003f46070 */
[----:B------:R-:W-:Y:S02]  /*4e60*/  @P1 MOV R9, 0x10 ;  /* 0x0000001000091802 */ /* 0x000fe40000000f00 */
[----:B------:R-:W-:Y:S02]  /*4e70*/  @P5 MOV R15, 0x10 ;  /* 0x00000010000f5802 */ /* 0x000fe40000000f00 */
[----:B------:R-:W-:Y:S02]  /*4e80*/  @P4 MOV R5, 0x10 ;  /* 0x0000001000054802 */ /* 0x000fe40000000f00 */
[----:B-----5:R-:W-:Y:S02]  /*4e90*/  @P3 MOV R21, 0x10 ;  /* 0x0000001000153802 */ /* 0x020fe40000000f00 */
[----:B------:R-:W-:Y:S02]  /*4ea0*/  @P2 MOV R27, 0x10 ;  /* 0x00000010001b2802 */ /* 0x000fe40000000f00 */
[----:B0-----:R-:W-:-:S02]  /*4eb0*/  LEA.HI R0, R2, UR6, RZ, 0x19 ;  /* 0x0000000602007c11 */ /* 0x001fc4000f8fc8ff */
        /* <DEDUP_REMOVED lines=17> */
[CC--:B0-----:R-:W-:Y:S01]  /*4fd0*/  @P4 IMAD.WIDE.U32 R2, R0.reuse, R5.reuse, c[0x0][0x220] ;  /* 0x0000880000024625 */ /* 0x0c1fe200078e0005 */
[----:B------:R-:W-:Y:S01]  /*4fe0*/  @P1 MOV R29, 0x10 ;  /* 0x00000010001d1802 */ /* 0x000fe20000000f00 */
[----:B------:R-:W-:Y:S02]  /*4ff0*/  @P5 STG.E.128 [R14.64], R112 ;  /* 0x000000700e005986 */ /* 0x000fe4000c101d04 */
[----:B------:R-:W-:-:S02]  /*5000*/  @P4 IMAD.WIDE.U32 R16, R0, R5, c[0x0][0x228] ;  /* 0x00008a0000104625 */ /* 0x000fc400078e0005 */
[----:B------:R0:W-:Y:S02]  /*5010*/  @P4 STG.E.128 [R2.64], R88 ;  /* 0x0000005802004986 */ /* 0x0001e4000c101d04 */
        /* <DEDUP_REMOVED lines=23> */
[----:B------:R2:W-:Y:S01]  /*5190*/  @P1 STG.E.128 [R12.64], R72 ;  /* 0x000000480c001986 */ /* 0x0005e2000c101d04 */
[----:B------:R-:W-:-:S03]  /*51a0*/  @P1 IADD3 R0, R0, 0x80, RZ ;  /* 0x0000008000001810 */ /* 0x000fc60007ffe0ff */
[----:B------:R2:W-:Y:S01]  /*51b0*/  @P1 STG.E.128 [R28.64], R128 ;  /* 0x000000801c001986 */ /* 0x0005e2000c101d04 */
[----:B------:R-:W-:Y:S01]  /*51c0*/  ISETP.GE.U32.AND P1, PT, R4, 0x400, PT ;  /* 0x000004000400780c */ /* 0x000fe20003f26070 */
[----:B0-----:R-:W-:-:S04]  /*51d0*/  @P0 IMAD.WIDE.U32 R2, R0, R5, c[0x0][0x220] ;  /* 0x0000880000020625 */ /* 0x001fc800078e0005 */
        /* <DEDUP_REMOVED lines=15> */
.L_x_11475:
[----:B------:R-:W-:Y:S01]  /*52d0*/  HFMA2.MMA R186, -RZ, RZ, 0, 9.5367431640625e-07 ;  /* 0x00000010ffba7435 */ /* 0x000fe200000001ff */
[----:B------:R-:W-:-:S02]  /*52e0*/  MOV R185, R203 ;  /* 0x000000cb00b97202 */ /* 0x000fc40000000f00 */
[----:B------:R-:W-:Y:S02]  /*52f0*/  MOV R215, 0x1f ;  /* 0x0000001f00d77802 */ /* 0x000fe40000000f00 */
[----:B-----5:R-:W-:Y:S02]  /*5300*/  MOV R204, 0xffffffff ;  /* 0xffffffff00cc7802 */ /* 0x020fe40000000f00 */
[----:B------:R-:W-:Y:S02]  /*5310*/  MOV R184, 0x5330 ;  /* 0x0000533000b87802 */ /* 0x000fe40000000f00 */
[----:B------:R-:W-:Y:S05]  /*5320*/  CALL.REL.NOINC `($__internal_194_$__cuda_sm70_shflsync_down_p) ;  /* 0x0000046000007944 */ /* 0x000fea0003c00000 */
[----:B-1----:R-:W-:Y:S01]  /*5330*/  MOV R187, R186 ;  /* 0x000000ba00bb7202 */ /* 0x002fe20000000f00 */
[----:B------:R-:W-:Y:S05]  /*5340*/  BRA `(.L_x_11494) ;  /* 0xffffd1d000007947 */ /* 0x000fea000383ffff */
.L_x_11476:
[----:B------:R-:W-:Y:S01]  /*5350*/  HFMA2.MMA R186, -RZ, RZ, 0, 9.5367431640625e-07 ;  /* 0x00000010ffba7435 */ /* 0x000fe200000001ff */
[----:B------:R-:W-:Y:S02]  /*5360*/  MOV R185, R202 ;  /* 0x000000ca00b97202 */ /* 0x000fe40000000f00 */
[----:B------:R-:W-:Y:S02]  /*5370*/  MOV R215, 0x1f ;  /* 0x0000001f00d77802 */ /* 0x000fe40000000f00 */
[----:B-----5:R-:W-:-:S02]  /*5380*/  MOV R204, 0xffffffff ;  /* 0xffffffff00cc7802 */ /* 0x020fc40000000f00 */
[----:B------:R-:W-:Y:S02]  /*5390*/  MOV R184, 0x53b0 ;  /* 0x000053b000b87802 */ /* 0x000fe40000000f00 */
[----:B01----:R-:W-:Y:S05]  /*53a0*/  CALL.REL.NOINC `($__internal_194_$__cuda_sm70_shflsync_down_p) ;  /* 0x000003e000007944 */ /* 0x003fea0003c00000 */
[----:B------:R-:W-:Y:S01]  /*53b0*/  FADD.FTZ R187, R187, R203 ;  /* 0x000000cbbbbb7221 */ /* 0x000fe20000010000 */
[----:B------:R-:W-:Y:S01]  /*53c0*/  MOV R215, 0x1f ;  /* 0x0000001f00d77802 */ /* 0x000fe20000000f00 */
[----:B-1----:R-:W-:Y:S01]  /*53d0*/  FADD.FTZ R189, R202, R186 ;  /* 0x000000bacabd7221 */ /* 0x002fe20000010000 */
[----:B------:R-:W-:Y:S01]  /*53e0*/  HFMA2.MMA R186, -RZ, RZ, 0, 4.76837158203125e-07 ;  /* 0x00000008ffba7435 */ /* 0x000fe200000001ff */
[----:B------:R-:W-:Y:S02]  /*53f0*/  MOV R204, 0xffffffff ;  /* 0xffffffff00cc7802 */ /* 0x000fe40000000f00 */
[----:B------:R-:W-:Y:S02]  /*5400*/  MOV R185, R187 ;  /* 0x000000bb00b97202 */ /* 0x000fe40000000f00 */
[----:B------:R-:W-:Y:S02]  /*5410*/  MOV R184, 0x5430 ;  /* 0x0000543000b87802 */ /* 0x000fe40000000f00 */
[----:B------:R-:W-:Y:S05]  /*5420*/  CALL.REL.NOINC `($__internal_194_$__cuda_sm70_shflsync_down_p) ;  /* 0x0000036000007944 */ /* 0x000fea0003c00000 */
[----:B-1----:R-:W-:Y:S01]  /*5430*/  MOV R190, R186 ;  /* 0x000000ba00be7202 */ /* 0x002fe20000000f00 */
[----:B------:R-:W-:Y:S01]  /*5440*/  HFMA2.MMA R186, -RZ, RZ, 0, 4.76837158203125e-07 ;  /* 0x00000008ffba7435 */ /* 0x000fe200000001ff */
[----:B------:R-:W-:-:S02]  /*5450*/  MOV R185, R189 ;  /* 0x000000bd00b97202 */ /* 0x000fc40000000f00 */
[----:B------:R-:W-:Y:S02]  /*5460*/  MOV R215, 0x1f ;  /* 0x0000001f00d77802 */ /* 0x000fe40000000f00 */
[----:B------:R-:W-:Y:S02]  /*5470*/  MOV R204, 0xffffffff ;  /* 0xffffffff00cc7802 */ /* 0x000fe40000000f00 */
[----:B------:R-:W-:Y:S02]  /*5480*/  MOV R184, 0x54a0 ;  /* 0x000054a000b87802 */ /* 0x000fe40000000f00 */
[----:B------:R-:W-:Y:S05]  /*5490*/  CALL.REL.NOINC `($__internal_194_$__cuda_sm70_shflsync_down_p) ;  /* 0x000002f000007944 */ /* 0x000fea0003c00000 */
[----:B------:R-:W-:Y:S01]  /*54a0*/  FADD.FTZ R187, R190, R187 ;  /* 0x000000bbbebb7221 */ /* 0x000fe20000010000 */
[----:B------:R-:W-:Y:S01]  /*54b0*/  MOV R215, 0x1f ;  /* 0x0000001f00d77802 */ /* 0x000fe20000000f00 */
[----:B-1----:R-:W-:Y:S01]  /*54c0*/  FADD.FTZ R189, R189, R186 ;  /* 0x000000babdbd7221 */ /* 0x002fe20000010000 */
[----:B------:R-:W-:Y:S01]  /*54d0*/  HFMA2.MMA R186, -RZ, RZ, 0, 2.384185791015625e-07 ;  /* 0x00000004ffba7435 */ /* 0x000fe200000001ff */
[----:B------:R-:W-:Y:S02]  /*54e0*/  MOV R204, 0xffffffff ;  /* 0xffffffff00cc7802 */ /* 0x000fe40000000f00 */
[----:B------:R-:W-:-:S02]  /*54f0*/  MOV R185, R187 ;  /* 0x000000bb00b97202 */ /* 0x000fc40000000f00 */
[----:B------:R-:W-:Y:S02]  /*5500*/  MOV R184, 0x5520 ;  /* 0x0000552000b87802 */ /* 0x000fe40000000f00 */
[----:B------:R-:W-:Y:S05]  /*5510*/  CALL.REL.NOINC `($__internal_194_$__cuda_sm70_shflsync_down_p) ;  /* 0x0000027000007944 */ /* 0x000fea0003c00000 */
[----:B-1----:R-:W-:Y:S01]  /*5520*/  MOV R190, R186 ;  /* 0x000000ba00be7202 */ /* 0x002fe20000000f00 */
[----:B------:R-:W-:Y:S01]  /*5530*/  HFMA2.MMA R186, -RZ, RZ, 0, 2.384185791015625e-07 ;  /* 0x00000004ffba7435 */ /* 0x000fe200000001ff */
[----:B------:R-:W-:Y:S02]  /*5540*/  MOV R185, R189 ;  /* 0x000000bd00b97202 */ /* 0x000fe40000000f00 */
[----:B------:R-:W-:Y:S02]  /*5550*/  MOV R215, 0x1f ;  /* 0x0000001f00d77802 */ /* 0x000fe40000000f00 */
[----:B------:R-:W-:Y:S02]  /*5560*/  MOV R204, 0xffffffff ;  /* 0xffffffff00cc7802 */ /* 0x000fe40000000f00 */
[----:B------:R-:W-:Y:S02]  /*5570*/  MOV R184, 0x5590 ;  /* 0x0000559000b87802 */ /* 0x000fe40000000f00 */
[----:B------:R-:W-:Y:S05]  /*5580*/  CALL.REL.NOINC `($__internal_194_$__cuda_sm70_shflsync_down_p) ;  /* 0x0000020000007944 */ /* 0x000fea0003c00000 */
[----:B------:R-:W-:Y:S01]  /*5590*/  FADD.FTZ R187, R190, R187 ;  /* 0x000000bbbebb7221 */ /* 0x000fe20000010000 */
[----:B------:R-:W-:Y:S01]  /*55a0*/  MOV R215, 0x1f ;  /* 0x0000001f00d77802 */ /* 0x000fe20000000f00 */
[----:B-1----:R-:W-:Y:S01]  /*55b0*/  FADD.FTZ R189, R189, R186 ;  /* 0x000000babdbd7221 */ /* 0x002fe20000010000 */
[----:B------:R-:W-:Y:S01]  /*55c0*/  HFMA2.MMA R186, -RZ, RZ, 0, 1.1920928955078125e-07 ;  /* 0x00000002ffba7435 */ /* 0x000fe200000001ff */
[----:B------:R-:W-:-:S02]  /*55d0*/  MOV R204, 0xffffffff ;  /* 0xffffffff00cc7802 */ /* 0x000fc40000000f00 */
[----:B------:R-:W-:Y:S02]  /*55e0*/  MOV R185, R187 ;  /* 0x000000bb00b97202 */ /* 0x000fe40000000f00 */
[----:B------:R-:W-:Y:S02]  /*55f0*/  MOV R184, 0x5610 ;  /* 0x0000561000b87802 */ /* 0x000fe40000000f00 */
[----:B------:R-:W-:Y:S05]  /*5600*/  CALL.REL.NOINC `($__internal_194_$__cuda_sm70_shflsync_down_p) ;  /* 0x0000018000007944 */ /* 0x000fea0003c00000 */
[----:B-1----:R-:W-:Y:S01]  /*5610*/  MOV R190, R186 ;  /* 0x000000ba00be7202 */ /* 0x002fe20000000f00 */
[----:B------:R-:W-:Y:S01]  /*5620*/  HFMA2.MMA R186, -RZ, RZ, 0, 1.1920928955078125e-07 ;  /* 0x00000002ffba7435 */ /* 0x000fe200000001ff */
[----:B------:R-:W-:Y:S02]  /*5630*/  MOV R185, R189 ;  /* 0x000000bd00b97202 */ /* 0x000fe40000000f00 */
[----:B------:R-:W-:Y:S02]  /*5640*/  MOV R215, 0x1f ;  /* 0x0000001f00d77802 */ /* 0x000fe40000000f00 */
[----:B------:R-:W-:Y:S02]  /*5650*/  MOV R204, 0xffffffff ;  /* 0xffffffff00cc7802 */ /* 0x000fe40000000f00 */
[----:B------:R-:W-:-:S02]  /*5660*/  MOV R184, 0x5680 ;  /* 0x0000568000b87802 */ /* 0x000fc40000000f00 */
[----:B------:R-:W-:Y:S05]  /*5670*/  CALL.REL.NOINC `($__internal_194_$__cuda_sm70_shflsync_down_p) ;  /* 0x0000011000007944 */ /* 0x000fea0003c00000 */
[----:B------:R-:W-:Y:S01]  /*5680*/  FADD.FTZ R190, R190, R187 ;  /* 0x000000bbbebe7221 */ /* 0x000fe20000010000 */
[----:B------:R-:W-:Y:S01]  /*5690*/  MOV R215, 0x1f ;  /* 0x0000001f00d77802 */ /* 0x000fe20000000f00 */
[----:B-1----:R-:W-:Y:S01]  /*56a0*/  FADD.FTZ R187, R189, R186 ;  /* 0x000000babdbb7221 */ /* 0x002fe20000010000 */
[----:B------:R-:W-:Y:S01]  /*56b0*/  HFMA2.MMA R186, -RZ, RZ, 0, 5.9604644775390625e-08 ;  /* 0x00000001ffba7435 */ /* 0x000fe200000001ff */
[----:B------:R-:W-:-:S02]  /*56c0*/  MOV R204, 0xffffffff ;  /* 0xffffffff00cc7802 */ /* 0x000fc40000000f00 */
[----:B------:R-:W-:Y:S02]  /*56d0*/  MOV R185, R190 ;  /* 0x000000be00b97202 */ /* 0x000fe40000000f00 */
[----:B------:R-:W-:Y:S02]  /*56e0*/  MOV R184, 0x5700 ;  /* 0x0000570000b87802 */ /* 0x000fe40000000f00 */
[----:B------:R-:W-:Y:S05]  /*56f0*/  CALL.REL.NOINC `($__internal_194_$__cuda_sm70_shflsync_down_p) ;  /* 0x0000009000007944 */ /* 0x000fea0003c00000 */
[----:B-1----:R-:W-:Y:S01]  /*5700*/  MOV R189, R186 ;  /* 0x000000ba00bd7202 */ /* 0x002fe20000000f00 */
[----:B------:R-:W-:Y:S01]  /*5710*/  HFMA2.MMA R186, -RZ, RZ, 0, 5.9604644775390625e-08 ;  /* 0x00000001ffba7435 */ /* 0x000fe200000001ff */
[----:B------:R-:W-:Y:S02]  /*5720*/  MOV R185, R187 ;  /* 0x000000bb00b97202 */ /* 0x000fe40000000f00 */
[----:B------:R-:W-:Y:S02]  /*5730*/  MOV R215, 0x1f ;  /* 0x0000001f00d77802 */ /* 0x000fe40000000f00 */
[----:B------:R-:W-:Y:S02]  /*5740*/  MOV R204, 0xffffffff ;  /* 0xffffffff00cc7802 */ /* 0x000fe40000000f00 */
[----:B------:R-:W-:-:S02]  /*5750*/  MOV R184, 0x5770 ;  /* 0x0000577000b87802 */ /* 0x000fc40000000f00 */
[----:B------:R-:W-:Y:S05]  /*5760*/  CALL.REL.NOINC `($__internal_194_$__cuda_sm70_shflsync_down_p) ;  /* 0x0000002000007944 */ /* 0x000fea0003c00000 */
[----:B-1----:R-:W-:Y:S01]  /*5770*/  MOV R185, R186 ;  /* 0x000000ba00b97202 */ /* 0x002fe20000000f00 */
[----:B------:R-:W-:Y:S05]  /*5780*/  BRA `(.L_x_11495) ;  /* 0xffffceb000007947 */ /* 0x000fea000383ffff */
        .weak           $__internal_194_$__cuda_sm70_shflsync_down_p
        .type           $__internal_194_$__cuda_sm70_shflsync_down_p,@function
        .size           $__internal_194_$__cuda_sm70_shflsync_down_p,(.L_x_11928 - $__internal_194_$__cuda_sm70_shflsync_down_p)
$__internal_194_$__cuda_sm70_shflsync_down_p:
[----:B------:R-:W-:Y:S04]  /*5790*/  WARPSYNC R204 ;  /* 0x000000cc00007348 */ /* 0x000fe80003800000 */
[----:B------:R0:W1:Y:S02]  /*57a0*/  SHFL.DOWN PT, R186, R185, R186, R215 ;  /* 0x080000bab9ba7389 */ /* 0x00006400000e00d7 */
[----:B0-----:R-:W-:-:S06]  /*57b0*/  HFMA2.MMA R185, -RZ, RZ, 0, 0 ;  /* 0x00000000ffb97435 */ /* 0x001fcc00000001ff */
[----:B------:R-:W-:Y:S05]  /*57c0*/  RET.REL.NODEC R184 `(_ZN10layer_norm13ln_bwd_kernelINS_13Kernel_traitsIfffffjLj4096ELj1ELj1ELj4ELj16ENS_18Kernel_traits_baseILj4096EfffffjLj128EEEEELb1ELb1ELb0ELb0EEEvNS_9BwdParamsE) ;  /* 0xffffa830b8007950 */ /* 0x000fea0003c3ffff */
.L_x_11496:
        /* <DEDUP_REMOVED lines=11> */
.L_x_11928:


//--------------------- .text._ZN10layer_norm13ln_bwd_kernelINS_13Kernel_traitsIfffffjLj4096ELj1ELj1ELj4ELj16ENS_18Kernel_traits_baseILj4096EfffffjLj128EEEEELb1ELb1ELb0ELb1EEEvNS_9BwdParamsE --------------------------
	.section	.text._ZN10layer_norm13ln_bwd_kernelINS_13Kernel_traitsIfffffjLj4096ELj1ELj1ELj4ELj16ENS_18Kernel_traits_baseILj4096EfffffjLj128EEEEELb1ELb1ELb0ELb1EEEvNS_9BwdParamsE,"ax",@progbits
	.sectioninfo	@"SHI_REGISTERS=255"
	.align	128
        .global         _ZN10layer_norm13ln_bwd_kernelINS_13Kernel_traitsIfffffjLj4096ELj1ELj1ELj4ELj16ENS_18Kernel_traits_baseILj4096EfffffjLj128EEEEELb1ELb1ELb0ELb1EEEvNS_9BwdParamsE
        .type           _ZN10layer_norm13ln_bwd_kernelINS_13Kernel_traitsIfffffjLj4096ELj1ELj1ELj4ELj16ENS_18Kernel_traits_baseILj4096EfffffjLj128EEEEELb1ELb1ELb0ELb1EEEvNS_9BwdParamsE,@function
        .size           _ZN10layer_norm13ln_bwd_kernelINS_13Kernel_traitsIfffffjLj4096ELj1ELj1ELj4ELj16ENS_18Kernel_traits_baseILj4096EfffffjLj128EEEEELb1ELb1ELb0ELb1EEEvNS_9BwdParamsE,(.L_x_11929 - _ZN10layer_norm13ln_bwd_kernelINS_13Kernel_traitsIfffffjLj4096ELj1ELj1ELj4ELj16ENS_18Kernel_traits_baseILj4096EfffffjLj128EEEEELb1ELb1ELb0ELb1EEEvNS_9BwdParamsE)
        .other          _ZN10layer_norm13ln_bwd_kernelINS_13Kernel_traitsIfffffjLj4096ELj1ELj1ELj4ELj16ENS_18Kernel_traits_baseILj4096EfffffjLj128EEEEELb1ELb1ELb0ELb1EEEvNS_9BwdParamsE,@"STO_CUDA_ENTRY STV_DEFAULT"
_ZN10layer_norm13ln_bwd_kernelINS_13Kernel_traitsIfffffjLj4096ELj1ELj1ELj4ELj16ENS_18Kernel_traits_baseILj4096EfffffjLj128EEEEELb1ELb1ELb0ELb1EEEvNS_9BwdParamsE:
.text._ZN10layer_norm13ln_bwd_kernelINS_13Kernel_traitsIfffffjLj4096ELj1ELj1ELj4ELj16ENS_18Kernel_traits_baseILj4096EfffffjLj128EEEEELb1ELb1ELb0ELb1EEEvNS_9BwdParamsE:
        /* <DEDUP_REMOVED lines=57> */
.L_x_11497:
[----:B------:R-:W-:-:S04]  /*0390*/  SHF.L.U32 R0, R0, 0x4, RZ ;  /* 0x0000000400007819 */ /* 0x000fc800000006ff */
[----:B------:R-:W-:-:S04]  /*03a0*/  LOP3.LUT R0, R0, 0x7f0, RZ, 0xc0, !PT ;  /* 0x000007f000007812 */ /* 0x000fc800078ec0ff */
[C---:B------:R-:W-:Y:S02]  /*03b0*/  IADD3 R2, P0, R0.reuse, c[0x0][0x1b0], RZ ;  /* 0x00006c0000027a10 */ /* 0x040fe40007f1e0ff */
[----:B------:R-:W-:Y:S02]  /*03c0*/  IADD3 R6, P1, R0, c[0x0][0x1c8], RZ ;  /* 0x0000720000067a10 */ /* 0x000fe40007f3e0ff */
[----:B------:R-:W-:Y:S02]  /*03d0*/  IADD3.X R3, RZ, c[0x0][0x1b4], RZ, P0, !PT ;  /* 0x00006d00ff037a10 */ /* 0x000fe400007fe4ff */
[----:B------:R-:W-:-:S03]  /*03e0*/  IADD3.X R7, RZ, c[0x0][0x1cc], RZ, P1, !PT ;  /* 0x00007300ff077a10 */ /* 0x000fc60000ffe4ff */
[----:B------:R0:W5:Y:S04]  /*03f0*/  LDG.E.128 R116, [R2.64] ;  /* 0x0000000402747981 */ /* 0x000168000c1e1d00 */
[----:B------:R0:W5:Y:S04]  /*0400*/  LDG.E.128 R112, [R2.64+0x800] ;  /* 0x0008000402707981 */ /* 0x000168000c1e1d00 */
[----:B------:R0:W5:Y:S04]  /*0410*/  LDG.E.128 R108, [R2.64+0x1000] ;  /* 0x00100004026c7981 */ /* 0x000168000c1e1d00 */
        /* <DEDUP_REMOVED lines=16> */
[----:B------:R0:W-:Y:S01]  /*0520*/  STL [R1+0xc4], RZ ;  /* 0x0000c4ff01007387 */ /* 0x0001e20000100800 */
[----:B------:R-:W-:Y:S01]  /*0530*/  HFMA2.MMA R192, -RZ, RZ, 0, 0 ;  /* 0x00000000ffc07435 */ /* 0x000fe200000001ff */
[----:B------:R-:W-:Y:S01]  /*0540*/  CS2R R250, SRZ ;  /* 0x0000000000fa7805 */ /* 0x000fe2000001ff00 */
[----:B------:R-:W-:Y:S01]  /*0550*/  CS2R R248, SRZ ;  /* 0x0000000000f87805 */ /* 0x000fe2000001ff00 */
[----:B------:R0:W-:Y:S01]  /*0560*/  STL [R1+0xc0], RZ ;  /* 0x0000c0ff01007387 */ /* 0x0001e20000100800 */
[----:B------:R-:W-:Y:S01]  /*0570*/  CS2R R246, SRZ ;  /* 0x0000000000f67805 */ /* 0x000fe2000001ff00 */
        /* <DEDUP_REMOVED lines=19> */
[----:B------:R-:W-:Y:S01]  /*06b0*/  MOV R210, RZ ;  /* 0x000000ff00d27202 */ /* 0x000fe20000000f00 */
[----:B------:R-:W-:Y:S01]  /*06c0*/  CS2R R208, SRZ ;  /* 0x0000000000d07805 */ /* 0x000fe2000001ff00 */
[----:B------:R-:W-:Y:S01]  /*06d0*/  CS2R R206, SRZ ;  /* 0x0000000000ce7805 */ /* 0x000fe2000001ff00 */
[----:B------:R0:W-:Y:S01]  /*06e0*/  STL [R1+0xa8], RZ ;  /* 0x0000a8ff01007387 */ /* 0x0001e20000100800 */
[----:B------:R-:W-:Y:S01]  /*06f0*/  CS2R R204, SRZ ;  /* 0x0000000000cc7805 */ /* 0x000fe2000001ff00 */
[----:B------:R-:W-:-:S02]  /*0700*/  CS2R R202, SRZ ;  /* 0x0000000000ca7805 */ /* 0x000fc4000001ff00 */
        /* <DEDUP_REMOVED lines=41> */
[----:B------:R0:W-:Y:S02]  /*09a0*/  STL [R1], RZ ;  /* 0x000000ff01007387 */ /* 0x0001e40000100800 */
.L_x_11502:
[----:B0-----:R-:W0:Y:S01]  /*09b0*/  S2R R2, SR_TID.X ;  /* 0x0000000000027919 */ /* 0x001e220000002100 */
[----:B------:R-:W-:Y:S01]  /*09c0*/  IMAD R0, R4, c[0x0][0x168], RZ ;  /* 0x00005a0004007a24 */ /* 0x000fe200078e02ff */
[----:B------:R-:W-:-:S04]  /*09d0*/  MOV R18, 0x4 ;  /* 0x0000000400127802 */ /* 0x000fc80000000f00 */
[----:B------:R-:W-:-:S04]  /*09e0*/  SHF.R.S32.HI R3, RZ, 0x1f, R0 ;  /* 0x0000001fff037819 */ /* 0x000fc80000011400 */
[----:B------:R-:W-:Y:S02]  /*09f0*/  LEA.HI R22, R3, R0, RZ, 0x2 ;  /* 0x0000000003167211 */ /* 0x000fe400078f10ff */
[----:B0-----:R-:W-:Y:S01]  /*0a00*/  LOP3.LUT R5, R2, 0x7f, RZ, 0xc0, !PT ;  /* 0x0000007f02057812 */ /* 0x001fe200078ec0ff */
[----:B------:R-:W-:-:S03]  /*0a10*/  IMAD.WIDE R2, R4, R18, c[0x0][0x1a0] ;  /* 0x0000680004027625 */ /* 0x000fc600078e0212 */
[----:B------:R-:W-:Y:S02]  /*0a20*/  LEA.HI.SX32 R22, R22, R5, 0x1e ;  /* 0x0000000516167211 */ /* 0x000fe400078ff2ff */
[----:B------:R0:W2:Y:S02]  /*0a30*/  LDG.E R193, [R2.64] ;  /* 0x0000000402c17981 */ /* 0x0000a4000c1e1900 */
[C---:B------:R-:W-:Y:S02]  /*0a40*/  SHF.L.U32 R191, R22.reuse, 0x4, RZ ;  /* 0x0000000416bf7819 */ /* 0x040fe400000006ff */
[----:B------:R-:W-:Y:S02]  /*0a50*/  IADD3 R186, R22, 0x80, RZ ;  /* 0x0000008016ba7810 */ /* 0x000fe40007ffe0ff */
[----:B------:R-:W-:Y:S02]  /*0a60*/  SHF.R.U32.HI R190, RZ, 0x1c, R22 ;  /* 0x0000001cffbe7819 */ /* 0x000fe40000011616 */
[----:B------:R-:W-:-:S02]  /*0a70*/  IADD3 R124, P0, R191, c[0x0][0x188], RZ ;  /* 0x00006200bf7c7a10 */ /* 0x000fc40007f1e0ff */
[----:B------:R-:W-:Y:S02]  /*0a80*/  IADD3 R195, R22, 0x100, RZ ;  /* 0x0000010016c37810 */ /* 0x000fe40007ffe0ff */
[----:B------:R-:W-:Y:S02]  /*0a90*/  SHF.L.U32 R188, R186, 0x4, RZ ;  /* 0x00000004babc7819 */ /* 0x000fe400000006ff */
[----:B------:R-:W-:Y:S02]  /*0aa0*/  IADD3 R196, R22, 0x180, RZ ;  /* 0x0000018016c47810 */ /* 0x000fe40007ffe0ff */
[----:B------:R-:W-:Y:S02]  /*0ab0*/  IADD3.X R125, R190, c[0x0][0x18c], RZ, P0, !PT ;  /* 0x00006300be7d7a10 */ /* 0x000fe400007fe4ff */
[----:B------:R-:W-:Y:S02]  /*0ac0*/  SHF.R.U32.HI R23, RZ, 0x1c, R186 ;  /* 0x0000001cff177819 */ /* 0x000fe400000116ba */
[----:B------:R-:W-:-:S02]  /*0ad0*/  SHF.L.U32 R21, R195, 0x4, RZ ;  /* 0x00000004c3157819 */ /* 0x000fc400000006ff */
[----:B------:R-:W-:Y:S02]  /*0ae0*/  IADD3 R128, P0, R188, c[0x0][0x188], RZ ;  /* 0x00006200bc807a10 */ /* 0x000fe40007f1e0ff */
[----:B------:R-:W-:Y:S01]  /*0af0*/  MOV R187, 0x10 ;  /* 0x0000001000bb7802 */ /* 0x000fe20000000f00 */
[----:B------:R-:W-:Y:S01]  /*0b00*/  IMAD.WIDE R18, R4, R18, c[0x0][0x1a8] ;  /* 0x00006a0004127625 */ /* 0x000fe200078e0212 */
[----:B------:R-:W-:Y:S01]  /*0b10*/  IADD3 R16, R22, 0x200, RZ ;  /* 0x0000020016107810 */ /* 0x000fe20007ffe0ff */
[----:B------:R-:W3:Y:S01]  /*0b20*/  LDG.E.128 R124, [R124.64] ;  /* 0x000000047c7c7981 */ /* 0x000ee2000c1e1d00 */
[----:B------:R-:W-:Y:S02]  /*0b30*/  SHF.L.U32 R9, R196, 0x4, RZ ;  /* 0x00000004c4097819 */ /* 0x000fe400000006ff */
[----:B------:R-:W-:Y:S02]  /*0b40*/  IADD3 R14, R22, 0x280, RZ ;  /* 0x00000280160e7810 */ /* 0x000fe40007ffe0ff */
[----:B------:R-:W-:-:S02]  /*0b50*/  SHF.R.U32.HI R20, RZ, 0x1c, R195 ;  /* 0x0000001cff147819 */ /* 0x000fc400000116c3 */
[----:B------:R-:W-:Y:S02]  /*0b60*/  IADD3 R132, P1, R21, c[0x0][0x188], RZ ;  /* 0x0000620015847a10 */ /* 0x000fe40007f3e0ff */
[----:B------:R-:W-:Y:S02]  /*0b70*/  IADD3.X R129, R23, c[0x0][0x18c], RZ, P0, !PT ;  /* 0x0000630017817a10 */ /* 0x000fe400007fe4ff */
[----:B------:R-:W-:Y:S02]  /*0b80*/  SHF.R.U32.HI R17, RZ, 0x1c, R196 ;  /* 0x0000001cff117819 */ /* 0x000fe400000116c4 */
[C---:B------:R-:W-:Y:S02]  /*0b90*/  IADD3 R12, R22.reuse, 0x300, RZ ;  /* 0x00000300160c7810 */ /* 0x040fe40007ffe0ff */
[C---:B------:R-:W-:Y:S01]  /*0ba0*/  IADD3 R5, R22.reuse, 0x380, RZ ;  /* 0x0000038016057810 */ /* 0x040fe20007ffe0ff */
[----:B------:R-:W-:Y:S01]  /*0bb0*/  IMAD.WIDE.U32 R156, R22, R187, c[0x0][0x208] ;  /* 0x00008200169c7625 */ /* 0x000fe200078e00bb */
[----:B------:R-:W-:Y:S01]  /*0bc0*/  SHF.L.U32 R8, R16, 0x4, RZ ;  /* 0x0000000410087819 */ /* 0x000fe200000006ff */
[----:B------:R-:W3:Y:S01]  /*0bd0*/  LDG.E.128 R128, [R128.64] ;  /* 0x0000000480807981 */ /* 0x000ee2000c1e1d00 */
[----:B------:R-:W-:-:S02]  /*0be0*/  IADD3 R136, P0, R9, c[0x0][0x188], RZ ;  /* 0x0000620009887a10 */ /* 0x000fc40007f1e0ff */
[----:B------:R-:W-:Y:S01]  /*0bf0*/  SHF.L.U32 R7, R14, 0x4, RZ ;  /* 0x000000040e077819 */ /* 0x000fe200000006ff */
[----:B------:R1:W3:Y:S01]  /*0c00*/  LDG.E R10, [R18.64] ;  /* 0x00000004120a7981 */ /* 0x0002e2000c1e1900 */
[----:B------:R-:W-:Y:S02]  /*0c10*/  IADD3.X R133, R20, c[0x0][0x18c], RZ, P1, !PT ;  /* 0x0000630014857a10 */ /* 0x000fe40000ffe4ff */
[----:B------:R-:W-:Y:S01]  /*0c20*/  SHF.R.U32.HI R15, RZ, 0x1c, R16 ;  /* 0x0000001cff0f7819 */ /* 0x000fe20000011610 */
[----:B------:R-:W3:Y:S01]  /*0c30*/  LDG.E.128 R156, [R156.64] ;  /* 0x000000049c9c7981 */ /* 0x000ee2000c1e1d00 */
[----:B------:R-:W-:Y:S02]  /*0c40*/  IADD3 R140, P1, R8, c[0x0][0x188], RZ ;  /* 0x00006200088c7a10 */ /* 0x000fe40007f3e0ff */
[----:B------:R-:W-:Y:S01]  /*0c50*/  IADD3.X R137, R17, c[0x0][0x18c], RZ, P0, !PT ;  /* 0x0000630011897a10 */ /* 0x000fe200007fe4ff */
[----:B------:R-:W3:Y:S01]  /*0c60*/  LDG.E.128 R132, [R132.64] ;  /* 0x0000000484847981 */ /* 0x000ee2000c1e1d00 */
[----:B------:R-:W-:-:S02]  /*0c70*/  SHF.R.U32.HI R13, RZ, 0x1c, R14 ;  /* 0x0000001cff0d7819 */ /* 0x000fc4000001160e */
[----:B0-----:R-:W-:Y:S02]  /*0c80*/  SHF.L.U32 R2, R12, 0x4, RZ ;  /* 0x000000040c027819 */ /* 0x001fe400000006ff */
[----:B------:R-:W-:Y:S01]  /*0c90*/  IADD3 R144, P0, R7, c[0x0][0x188], RZ ;  /* 0x0000620007907a10 */ /* 0x000fe20007f1e0ff */
[----:B------:R-:W3:Y:S01]  /*0ca0*/  LDG.E.128 R136, [R136.64] ;  /* 0x0000000488887981 */ /* 0x000ee2000c1e1d00 */
[----:B------:R-:W-:Y:S02]  /*0cb0*/  SHF.L.U32 R0, R5, 0x4, RZ ;  /* 0x0000000405007819 */ /* 0x000fe400000006ff */
[----:B------:R-:W-:Y:S02]  /*0cc0*/  IADD3.X R141, R15, c[0x0][0x18c], RZ, P1, !PT ;  /* 0x000063000f8d7a10 */ /* 0x000fe40000ffe4ff */
[----:B------:R-:W-:Y:S02]  /*0cd0*/  SHF.R.U32.HI R11, RZ, 0x1c, R12 ;  /* 0x0000001cff0b7819 */ /* 0x000fe4000001160c */
[----:B------:R-:W-:-:S02]  /*0ce0*/  IADD3 R148, P1, R2, c[0x0][0x188], RZ ;  /* 0x0000620002947a10 */ /* 0x000fc40007f3e0ff */
[----:B------:R-:W-:Y:S01]  /*0cf0*/  IADD3.X R145, R13, c[0x0][0x18c], RZ, P0, !PT ;  /* 0x000063000d917a10 */ /* 0x000fe200007fe4ff */
[----:B------:R-:W3:Y:S01]  /*0d00*/  LDG.E.128 R140, [R140.64] ;  /* 0x000000048c8c7981 */ /* 0x000ee2000c1e1d00 */
[----:B------:R-:W-:Y:S02]  /*0d10*/  SHF.R.U32.HI R6, RZ, 0x1c, R5 ;  /* 0x0000001cff067819 */ /* 0x000fe40000011605 */
[----:B------:R-:W-:Y:S02]  /*0d20*/  IADD3 R152, P0, R0, c[0x0][0x188], RZ ;  /* 0x0000620000987a10 */ /* 0x000fe40007f1e0ff */
[----:B------:R-:W-:Y:S01]  /*0d30*/  IADD3.X R149, R11, c[0x0][0x18c], RZ, P1, !PT ;  /* 0x000063000b957a10 */ /* 0x000fe20000ffe4ff */
[----:B------:R-:W3:Y:S01]  /*0d40*/  LDG.E.128 R144, [R144.64] ;  /* 0x0000000490907981 */ /* 0x000ee2000c1e1d00 */
[----:B------:R-:W-:-:S04]  /*0d50*/  IADD3.X R153, R6, c[0x0][0x18c], RZ, P0, !PT ;  /* 0x0000630006997a10 */ /* 0x000fc800007fe4ff */
[----:B------:R-:W3:Y:S04]  /*0d60*/  LDG.E.128 R148, [R148.64] ;  /* 0x0000000494947981 */ /* 0x000ee8000c1e1d00 */
[----:B------:R-:W3:Y:S01]  /*0d70*/  LDG.E.128 R152, [R152.64] ;  /* 0x0000000498987981 */ /* 0x000ee2000c1e1d00 */
[----:B------:R-:W-:-:S04]  /*0d80*/  ISETP.NE.U32.AND P1, PT, RZ, c[0x0][0x1c0], PT ;  /* 0x00007000ff007a0c */ /* 0x000fc80003f25070 */
[----:B------:R-:W-:Y:S02]  /*0d90*/  ISETP.NE.AND.EX P1, PT, RZ, c[0x0][0x1c4], PT, P1 ;  /* 0x00007100ff007a0c */ /* 0x000fe40003f25310 */
[----:B------:R-:W-:-:S04]  /*0da0*/  ISETP.NE.U32.AND P0, PT, RZ, c[0x0][0x218], PT ;  /* 0x00008600ff007a0c */ /* 0x000fc80003f05070 */
[----:B------:R-:W-:Y:S02]  /*0db0*/  ISETP.NE.AND.EX P0, PT, RZ, c[0x0][0x21c], PT, P0 ;  /* 0x00008700ff007a0c */ /* 0x000fe40003f05300 */
[----:B------:R-:W-:-:S05]  /*0dc0*/  SHF.R.S32.HI R3, RZ, 0x1f, R4 ;  /* 0x0000001fff037819 */ /* 0x000fca0000011404 */
[----:B------:R-:W-:-:S04]  /*0dd0*/  @P1 LEA R170, P2, R4, c[0x0][0x1c0], 0x2 ;  /* 0x0000700004aa1a11 */ /* 0x000fc800078410ff */
[----:B------:R-:W-:Y:S02]  /*0de0*/  @P1 LEA.HI.X R171, R4, c[0x0][0x1c4], R3, 0x2, P2 ;  /* 0x0000710004ab1a11 */ /* 0x000fe400010f1403 */
[----:B------:R-:W-:Y:S02]  /*0df0*/  MOV R3, 0x3f800000 ;  /* 0x3f80000000037802 */ /* 0x000fe40000000f00 */
[----:B-1----:R-:W-:-:S04]  /*0e00*/  @P0 LEA R18, P2, R22, c[0x0][0x218], 0x4 ;  /* 0x0000860016120a11 */ /* 0x002fc800078420ff */
[----:B-----5:R0:W5:Y:S01]  /*0e10*/  @P1 LDG.E R3, [R170.64] ;  /* 0x00000004aa031981 */ /* 0x020162000c1e1900 */
[----:B------:R-:W-:Y:S02]  /*0e20*/  @P0 LEA.HI.X R19, R22, c[0x0][0x21c], RZ, 0x4, P2 ;  /* 0x0000870016130a11 */ /* 0x000fe400010f24ff */
[----:B------:R-:W-:-:S03]  /*0e30*/  @P0 LEA R172, P1, R186, c[0x0][0x218], 0x4 ;  /* 0x00008600baac0a11 */ /* 0x000fc600078220ff */
[----:B------:R1:W5:Y:S01]  /*0e40*/  @P0 LDG.E.128 R52, [R18.64] ;  /* 0x0000000412340981 */ /* 0x000362000c1e1d00 */
[----:B------:R-:W-:Y:S02]  /*0e50*/  @P0 LEA.HI.X R173, R186, c[0x0][0x21c], RZ, 0x4, P1 ;  /* 0x00008700baad0a11 */ /* 0x000fe400008f24ff */
[----:B------:R-:W-:-:S03]  /*0e60*/  @P0 LEA R174, P2, R195, c[0x0][0x218], 0x4 ;  /* 0x00008600c3ae0a11 */ /* 0x000fc600078420ff */
[----:B------:R0:W5:Y:S01]  /*0e70*/  @P0 LDG.E.128 R48, [R172.64] ;  /* 0x00000004ac300981 */ /* 0x000162000c1e1d00 */
[----:B-1----:R-:W-:-:S04]  /*0e80*/  @P0 LEA R18, P1, R196, c[0x0][0x218], 0x4 ;  /* 0x00008600c4120a11 */ /* 0x002fc800078220ff */
[----:B------:R-:W-:-:S05]  /*0e90*/  @P0 LEA.HI.X R19, R196, c[0x0][0x21c], RZ, 0x4, P1 ;  /* 0x00008700c4130a11 */ /* 0x000fca00008f24ff */
[----:B------:R1:W5:Y:S02]  /*0ea0*/  @P0 LDG.E.128 R40, [R18.64] ;  /* 0x0000000412280981 */ /* 0x000364000c1e1d00 */
        /* <DEDUP_REMOVED lines=8> */
[----:B------:R1:W5:Y:S01]  /*0f30*/  @P0 LDG.E.128 R28, [R18.64] ;  /* 0x00000004121c0981 */ /* 0x000362000c1e1d00 */
[----:B------:R-:W-:-:S05]  /*0f40*/  @P0 LEA.HI.X R175, R195, c[0x0][0x21c], RZ, 0x4, P2 ;  /* 0x00008700c3af0a11 */ /* 0x000fca00010f24ff */
[----:B------:R0:W5:Y:S01]  /*0f50*/  @P0 LDG.E.128 R44, [R174.64] ;  /* 0x00000004ae2c0981 */ /* 0x000162000c1e1d00 */
[----:B-1----:R-:W-:-:S04]  /*0f60*/  @P0 LEA R18, P1, R5, c[0x0][0x218], 0x4 ;  /* 0x0000860005120a11 */ /* 0x002fc800078220ff */
[----:B------:R-:W-:-:S05]  /*0f70*/  @P0 LEA.HI.X R19, R5, c[0x0][0x21c], RZ, 0x4, P1 ;  /* 0x0000870005130a11 */ /* 0x000fca00008f24ff */
[----:B------:R1:W5:Y:S01]  /*0f80*/  @P0 LDG.E.128 R24, [R18.64] ;  /* 0x0000000412180981 */ /* 0x000362000c1e1d00 */
[----:B------:R-:W-:Y:S02]  /*0f90*/  LEA R184, P0, R22, c[0x0][0x190], 0x2 ;  /* 0x0000640016b87a11 */ /* 0x000fe400078010ff */
[----:B-1----:R-:W-:-:S04]  /*0fa0*/  LEA R18, P1, R186, c[0x0][0x190], 0x2 ;  /* 0x00006400ba127a11 */ /* 0x002fc800078210ff */
[----:B------:R-:W-:Y:S02]  /*0fb0*/  LEA.HI.X R19, R186, c[0x0][0x194], RZ, 0x2, P1 ;  /* 0x00006500ba137a11 */ /* 0x000fe400008f14ff */
[----:B------:R-:W-:-:S03]  /*0fc0*/  LEA.HI.X R185, R22, c[0x0][0x194], RZ, 0x2, P0 ;  /* 0x0000650016b97a11 */ /* 0x000fc600000f14ff */
[----:B------:R1:W5:Y:S01]  /*0fd0*/  LDG.E R22, [R18.64] ;  /* 0x0000000412167981 */ /* 0x000362000c1e1900 */
[C---:B------:R-:W-:Y:S01]  /*0fe0*/  LEA R194, P1, R196.reuse, c[0x0][0x190], 0x2 ;  /* 0x00006400c4c27a11 */ /* 0x040fe200078210ff */
[CC--:B------:R-:W-:Y:S01]  /*0ff0*/  IMAD.WIDE.U32 R164, R195.reuse, R187.reuse, c[0x0][0x208] ;  /* 0x00008200c3a47625 */ /* 0x0c0fe200078e00bb */
[----:B------:R-:W-:Y:S01]  /*1000*/  ULDC.U8 UR6, c[0x0][0x1f0] ;  /* 0x00007c0000067ab9 */ /* 0x000fe20000000000 */
[----:B------:R0:W5:Y:S02]  /*1010*/  LDG.E R189, [R184.64] ;  /* 0x00000004b8bd7981 */ /* 0x000164000c1e1900 */
[-C--:B------:R-:W-:Y:S02]  /*1020*/  IMAD.WIDE.U32 R168, R196, R187.reuse, c[0x0][0x208] ;  /* 0x00008200c4a87625 */ /* 0x080fe400078e00bb */
[----:B------:R-:W4:Y:S01]  /*1030*/  LDG.E.128 R164, [R164.64] ;  /* 0x00000004a4a47981 */ /* 0x000f22000c1e1d00 */
[----:B-1----:R-:W-:Y:S01]  /*1040*/  LEA R18, P0, R195, c[0x0][0x190], 0x2 ;  /* 0x00006400c3127a11 */ /* 0x002fe200078010ff */
[----:B------:R-:W-:-:S02]  /*1050*/  IMAD.WIDE.U32 R176, R14, R187, c[0x0][0x208] ;  /* 0x000082000eb07625 */ /* 0x000fc400078e00bb */
[----:B0-----:R-:W4:Y:S01]  /*1060*/  LDG.E.128 R168, [R168.64] ;  /* 0x00000004a8a87981 */ /* 0x001f22000c1e1d00 */
[----:B------:R-:W-:Y:S02]  /*1070*/  LEA.HI.X R19, R195, c[0x0][0x194], RZ, 0x2, P0 ;  /* 0x00006500c3137a11 */ /* 0x000fe400000f14ff */
[----:B------:R-:W-:Y:S01]  /*1080*/  LEA.HI.X R195, R196, c[0x0][0x194], RZ, 0x2, P1 ;  /* 0x00006500c4c37a11 */ /* 0x000fe200008f14ff */
[C---:B------:R-:W-:Y:S01]  /*1090*/  IMAD.WIDE.U32 R172, R16.reuse, R187, c[0x0][0x208] ;  /* 0x0000820010ac7625 */ /* 0x040fe200078e00bb */
[----:B------:R-:W4:Y:S01]  /*10a0*/  LDG.E.128 R176, [R176.64] ;  /* 0x00000004b0b07981 */ /* 0x000f22000c1e1d00 */
[----:B------:R-:W-:-:S03]  /*10b0*/  LEA R196, P0, R16, c[0x0][0x190], 0x2 ;  /* 0x0000640010c47a11 */ /* 0x000fc600078010ff */
[----:B------:R0:W5:Y:S01]  /*10c0*/  LDG.E R19, [R18.64] ;  /* 0x0000000412137981 */ /* 0x000162000c1e1900 */
[----:B------:R-:W-:Y:S01]  /*10d0*/  LEA.HI.X R197, R16, c[0x0][0x194], RZ, 0x2, P0 ;  /* 0x0000650010c57a11 */ /* 0x000fe200000f14ff */
[----:B------:R-:W-:Y:S02]  /*10e0*/  IMAD.WIDE.U32 R184, R5, R187, c[0x0][0x208] ;  /* 0x0000820005b87625 */ /* 0x000fe400078e00bb */
[----:B------:R-:W4:Y:S04]  /*10f0*/  LDG.E.128 R172, [R172.64] ;  /* 0x00000004acac7981 */ /* 0x000f28000c1e1d00 */
[----:B------:R1:W5:Y:S04]  /*1100*/  LDG.E R16, [R196.64] ;  /* 0x00000004c4107981 */ /* 0x000368000c1e1900 */
[----:B0-----:R0:W5:Y:S02]  /*1110*/  LDG.E R18, [R194.64] ;  /* 0x00000004c2127981 */ /* 0x001164000c1e1900 */
[----:B0-----:R-:W-:-:S04]  /*1120*/  LEA R194, P1, R14, c[0x0][0x190], 0x2 ;  /* 0x000064000ec27a11 */ /* 0x001fc800078210ff */
[----:B------:R-:W-:Y:S02]  /*1130*/  LEA.HI.X R195, R14, c[0x0][0x194], RZ, 0x2, P1 ;  /* 0x000065000ec37a11 */ /* 0x000fe400008f14ff */
[----:B-1----:R-:W-:-:S03]  /*1140*/  LEA R196, P0, R12, c[0x0][0x190], 0x2 ;  /* 0x000064000cc47a11 */ /* 0x002fc600078010ff */
[----:B------:R0:W5:Y:S01]  /*1150*/  LDG.E R14, [R194.64] ;  /* 0x00000004c20e7981 */ /* 0x000162000c1e1900 */
[----:B------:R-:W-:Y:S02]  /*1160*/  LEA.HI.X R197, R12, c[0x0][0x194], RZ, 0x2, P0 ;  /* 0x000065000cc57a11 */ /* 0x000fe400000f14ff */
[----:B------:R-:W-:Y:S02]  /*1170*/  ISETP.NE.AND P0, PT, RZ, UR6, PT ;  /* 0x00000006ff007c0c */ /* 0x000fe4000bf05270 */
[----:B0-----:R-:W-:-:S04]  /*1180*/  LEA R194, P1, R5, c[0x0][0x190], 0x2 ;  /* 0x0000640005c27a11 */ /* 0x001fc800078210ff */
[----:B------:R-:W-:-:S05]  /*1190*/  LEA.HI.X R195, R5, c[0x0][0x194], RZ, 0x2, P1 ;  /* 0x0000650005c37a11 */ /* 0x000fca00008f14ff */
[----:B------:R2:W5:Y:S02]  /*11a0*/  LDG.E R5, [R194.64] ;  /* 0x00000004c2057981 */ /* 0x000564000c1e1900 */
[----:B--2---:R-:W-:Y:S01]  /*11b0*/  FSEL R194, R193, RZ, !P0 ;  /* 0x000000ffc1c27208 */ /* 0x004fe20004000000 */
[----:B------:R-:W-:-:S04]  /*11c0*/  IMAD.WIDE.U32 R160, R186, R187, c[0x0][0x208] ;  /* 0x00008200baa07625 */ /* 0x000fc800078e00bb */
[C---:B---3--:R-:W-:Y:S02]  /*11d0*/  FADD.FTZ R212, -R194.reuse, R124 ;  /* 0x0000007cc2d47221 */ /* 0x048fe40000010100 */
[----:B------:R-:W2:Y:S01]  /*11e0*/  LDG.E.128 R160, [R160.64] ;  /* 0x00000004a0a07981 */ /* 0x000ea2000c1e1d00 */
[C---:B------:R-:W-:Y:S02]  /*11f0*/  FADD.FTZ R211, -R194.reuse, R125 ;  /* 0x0000007dc2d37221 */ /* 0x040fe40000010100 */
[C---:B------:R-:W-:Y:S02]  /*1200*/  FADD.FTZ R215, -R194.reuse, R127 ;  /* 0x0000007fc2d77221 */ /* 0x040fe40000010100 */
[C---:B------:R-:W-:Y:S02]  /*1210*/  FADD.FTZ R213, -R194.reuse, R126 ;  /* 0x0000007ec2d57221 */ /* 0x040fe40000010100 */
[C---:B------:R-:W-:Y:S02]  /*1220*/  FADD.FTZ R129, -R194.reuse, R129 ;  /* 0x00000081c2817221 */ /* 0x040fe40000010100 */
[----:B------:R-:W-:-:S02]  /*1230*/  FADD.FTZ R193, -R194, R128 ;  /* 0x00000080c2c17221 */ /* 0x000fc40000010100 */
[----:B------:R-:W-:Y:S02]  /*1240*/  FMUL.FTZ R212, R10, R212 ;  /* 0x000000d40ad47220 */ /* 0x000fe40000410000 */
[C---:B------:R-:W-:Y:S02]  /*1250*/  FADD.FTZ R130, -R194.reuse, R130 ;  /* 0x00000082c2827221 */ /* 0x040fe40000010100 */
[----:B------:R-:W-:Y:S02]  /*1260*/  FADD.FTZ R131, -R194, R131 ;  /* 0x00000083c2837221 */ /* 0x000fe40000010100 */
[----:B------:R-:W-:Y:S02]  /*1270*/  FADD.FTZ R240, R156, R240 ;  /* 0x000000f09cf07221 */ /* 0x000fe40000010000 */
[C---:B------:R-:W-:Y:S02]  /*1280*/  FADD.FTZ R132, -R194.reuse, R132 ;  /* 0x00000084c2847221 */ /* 0x040fe40000010100 */
[----:B------:R-:W-:-:S02]  /*1290*/  FADD.FTZ R133, -R194, R133 ;  /* 0x00000085c2857221 */ /* 0x000fc40000010100 */
[C---:B------:R-:W-:Y:S02]  /*12a0*/  FADD.FTZ R124, -R194.reuse, R136 ;  /* 0x00000088c27c7221 */ /* 0x040fe40000010100 */
[----:B------:R-:W3:Y:S01]  /*12b0*/  LDL.LU R136, [R1+0x14] ;  /* 0x0000140001887983 */ /* 0x000ee20000300800 */
        /* <DEDUP_REMOVED lines=13> */
[C---:B------:R-:W-:Y:S01]  /*1390*/  FADD.FTZ R144, -R194.reuse, R148 ;  /* 0x00000094c2907221 */ /* 0x040fe20000010100 */
[----:B------:R-:W4:Y:S01]  /*13a0*/  LDL.LU R154, [R1+0x4] ;  /* 0x00000400019a7983 */ /* 0x000f220000300800 */
[C---:B------:R-:W-:Y:S02]  /*13b0*/  FADD.FTZ R145, -R194.reuse, R149 ;  /* 0x00000095c2917221 */ /* 0x040fe40000010100 */
[C---:B------:R-:W-:Y:S02]  /*13c0*/  FADD.FTZ R151, -R194.reuse, R155 ;  /* 0x0000009bc2977221 */ /* 0x040fe40000010100 */
[C---:B------:R-:W-:Y:S01]  /*13d0*/  FADD.FTZ R137, -R194.reuse, R137 ;  /* 0x00000089c2897221 */ /* 0x040fe20000010100 */
[----:B------:R-:W3:Y:S01]  /*13e0*/  LDL.LU R155, [R1+0x8] ;  /* 0x00000800019b7983 */ /* 0x000ee20000300800 */
[----:B------:R-:W-:-:S02]  /*13f0*/  FADD.FTZ R138, -R194, R138 ;  /* 0x0000008ac28a7221 */ /* 0x000fc40000010100 */
[C---:B------:R-:W-:Y:S02]  /*1400*/  FADD.FTZ R139, -R194.reuse, R139 ;  /* 0x0000008bc28b7221 */ /* 0x040fe40000010100 */
[C---:B------:R-:W-:Y:S02]  /*1410*/  FADD.FTZ R148, -R194.reuse, R152 ;  /* 0x00000098c2947221 */ /* 0x040fe40000010100 */
[----:B------:R-:W-:Y:S02]  /*1420*/  FADD.FTZ R149, -R194, R153 ;  /* 0x00000099c2957221 */ /* 0x000fe40000010100 */
[----:B------:R-:W-:Y:S02]  /*1430*/  FFMA.FTZ R202, R156, R212, R202 ;  /* 0x000000d49cca7223 */ /* 0x000fe400000100ca */
[----:B------:R-:W-:Y:S02]  /*1440*/  FMUL.FTZ R214, R116, R156 ;  /* 0x0000009c74d67220 */ /* 0x000fe40000410000 */
[----:B------:R-:W3:Y:S01]  /*1450*/  LDL.LU R156, [R1+0xc] ;  /* 0x00000c00019c7983 */ /* 0x000ee20000300800 */
[----:B------:R-:W-:-:S03]  /*1460*/  FMUL.FTZ R194, R10, R129 ;  /* 0x000000810ac27220 */ /* 0x000fc60000410000 */
[----:B------:R-:W3:Y:S01]  /*1470*/  LDL.LU R129, [R1] ;  /* 0x0000000001817983 */ /* 0x000ee20000300800 */
[----:B------:R-:W-:-:S03]  /*1480*/  IMAD.WIDE.U32 R180, R12, R187, c[0x0][0x208] ;  /* 0x000082000cb47625 */ /* 0x000fc600078e00bb */
[----:B------:R0:W5:Y:S01]  /*1490*/  LDG.E R12, [R196.64] ;  /* 0x00000004c40c7981 */ /* 0x000162000c1e1900 */
[C---:B------:R-:W-:Y:S02]  /*14a0*/  FMUL.FTZ R193, R10.reuse, R193 ;  /* 0x000000c10ac17220 */ /* 0x040fe40000410000 */
[C---:B------:R-:W-:Y:S01]  /*14b0*/  FMUL.FTZ R211, R10.reuse, R211 ;  /* 0x000000d30ad37220 */ /* 0x040fe20000410000 */
[----:B------:R-:W3:Y:S01]  /*14c0*/  LDG.E.128 R180, [R180.64] ;  /* 0x00000004b4b47981 */ /* 0x000ee2000c1e1d00 */
[C---:B------:R-:W-:Y:S02]  /*14d0*/  FADD.FTZ R239, R157.reuse, R239 ;  /* 0x000000ef9def7221 */ /* 0x040fe40000010000 */
[----:B------:R-:W-:Y:S01]  /*14e0*/  FFMA.FTZ R192, R157, R211, R192 ;  /* 0x000000d39dc07223 */ /* 0x000fe200000100c0 */
[----:B------:R-:W3:Y:S01]  /*14f0*/  LDG.E.128 R184, [R184.64] ;  /* 0x00000004b8b87981 */ /* 0x000ee2000c1e1d00 */
[----:B------:R-:W-:Y:S02]  /*1500*/  FMUL.FTZ R216, R117, R157 ;  /* 0x0000009d75d87220 */ /* 0x000fe40000410000 */
[----:B------:R-:W-:-:S02]  /*1510*/  FMUL.FTZ R157, R10, R132 ;  /* 0x000000840a9d7220 */ /* 0x000fc40000410000 */
[C---:B------:R-:W-:Y:S02]  /*1520*/  FMUL.FTZ R195, R10.reuse, R130 ;  /* 0x000000820ac37220 */ /* 0x040fe40000410000 */
[C---:B--2---:R-:W-:Y:S02]  /*1530*/  FADD.FTZ R243, R161.reuse, R243 ;  /* 0x000000f3a1f37221 */ /* 0x044fe40000010000 */
[----:B------:R-:W-:Y:S02]  /*1540*/  FFMA.FTZ R205, R161, R194, R205 ;  /* 0x000000c2a1cd7223 */ /* 0x000fe400000100cd */
[----:B0-----:R-:W-:Y:S02]  /*1550*/  FMUL.FTZ R197, R113, R161 ;  /* 0x000000a171c57220 */ /* 0x001fe40000410000 */
[----:B------:R-:W-:Y:S02]  /*1560*/  FMUL.FTZ R161, R10, R134 ;  /* 0x000000860aa17220 */ /* 0x000fe40000410000 */
[----:B------:R-:W2:Y:S01]  /*1570*/  LDL.LU R134, [R1+0x10] ;  /* 0x0000100001867983 */ /* 0x000ea20000300800 */
        /* <DEDUP_REMOVED lines=8> */
[----:B----4-:R-:W-:-:S05]  /*1600*/  FADD.FTZ R154, R170, R154 ;  /* 0x0000009aaa9a7221 */ /* 0x010fca0000010000 */
[----:B------:R-:W-:Y:S01]  /*1610*/  STL [R1+0x4], R154 ;  /* 0x0000049a01007387 */ /* 0x000fe20000100800 */
[----:B---3--:R-:W-:Y:S02]  /*1620*/  FADD.FTZ R155, R173, R155 ;  /* 0x0000009bad9b7221 */ /* 0x008fe40000010000 */
[----:B------:R-:W-:Y:S02]  /*1630*/  FADD.FTZ R156, R172, R156 ;  /* 0x0000009cac9c7221 */ /* 0x000fe40000010000 */
[----:B------:R-:W-:-:S05]  /*1640*/  FADD.FTZ R129, R171, R129 ;  /* 0x00000081ab817221 */ /* 0x000fca0000010000 */
[----:B------:R0:W-:Y:S04]  /*1650*/  STL [R1], R129 ;  /* 0x0000008101007387 */ /* 0x0001e80000100800 */
[----:B------:R-:W3:Y:S04]  /*1660*/  LDL.LU R133, [R1+0x1c] ;  /* 0x00001c0001857983 */ /* 0x000ee80000300800 */
[----:B------:R-:W-:Y:S04]  /*1670*/  STL [R1+0xc], R156 ;  /* 0x00000c9c01007387 */ /* 0x000fe80000100800 */
[----:B------:R-:W4:Y:S04]  /*1680*/  LDL.LU R132, [R1+0x18] ;  /* 0x0000180001847983 */ /* 0x000f280000300800 */
[----:B------:R-:W-:Y:S04]  /*1690*/  STL [R1+0x8], R155 ;  /* 0x0000089b01007387 */ /* 0x000fe80000100800 */
[----:B------:R-:W4:Y:S01]  /*16a0*/  LDL.LU R135, [R1+0x24] ;  /* 0x0000240001877983 */ /* 0x000f220000300800 */
[----:B------:R-:W-:-:S02]  /*16b0*/  FMUL.FTZ R213, R10, R213 ;  /* 0x000000d50ad57220 */ /* 0x000fc40000410000 */
[----:B------:R-:W-:Y:S02]  /*16c0*/  FADD.FTZ R130, RZ, R214 ;  /* 0x000000d6ff827221 */ /* 0x000fe40000010000 */
[----:B0-----:R-:W-:Y:S02]  /*16d0*/  FFMA.FTZ R129, R212, R214, RZ ;  /* 0x000000d6d4817223 */ /* 0x001fe400000100ff */
[----:B------:R-:W-:Y:S02]  /*16e0*/  FADD.FTZ R242, R158, R242 ;  /* 0x000000f29ef27221 */ /* 0x000fe40000010000 */
[----:B------:R-:W-:Y:S02]  /*16f0*/  FMUL.FTZ R215, R10, R215 ;  /* 0x000000d70ad77220 */ /* 0x000fe40000410000 */
[----:B------:R-:W-:Y:S02]  /*1700*/  FFMA.FTZ R204, R158, R213, R204 ;  /* 0x000000d59ecc7223 */ /* 0x000fe400000100cc */
[----:B------:R-:W-:-:S02]  /*1710*/  FMUL.FTZ R158, R118, R158 ;  /* 0x0000009e769e7220 */ /* 0x000fc40000410000 */
[----:B------:R-:W-:Y:S02]  /*1720*/  FADD.FTZ R130, R130, R216 ;  /* 0x000000d882827221 */ /* 0x000fe40000010000 */
[----:B------:R-:W-:Y:S02]  /*1730*/  FFMA.FTZ R129, R211, R216, R129 ;  /* 0x000000d8d3817223 */ /* 0x000fe40000010081 */
[C---:B------:R-:W-:Y:S02]  /*1740*/  FADD.FTZ R241, R159.reuse, R241 ;  /* 0x000000f19ff17221 */ /* 0x040fe40000010000 */
[----:B------:R-:W-:Y:S02]  /*1750*/  FFMA.FTZ R203, R159, R215, R203 ;  /* 0x000000d79fcb7223 */ /* 0x000fe400000100cb */
[----:B------:R-:W-:Y:S02]  /*1760*/  FADD.FTZ R136, R174, R136 ;  /* 0x00000088ae887221 */ /* 0x000fe40000010000 */
[----:B------:R-:W-:-:S02]  /*1770*/  FMUL.FTZ R159, R119, R159 ;  /* 0x0000009f779f7220 */ /* 0x000fc40000410000 */
[----:B------:R-:W-:Y:S02]  /*1780*/  FADD.FTZ R130, R130, R158 ;  /* 0x0000009e82827221 */ /* 0x000fe40000010000 */
[----:B------:R-:W-:Y:S01]  /*1790*/  FFMA.FTZ R129, R213, R158, R129 ;  /* 0x0000009ed5817223 */ /* 0x000fe20000010081 */
[----:B------:R-:W-:Y:S01]  /*17a0*/  STL [R1+0x14], R136 ;  /* 0x0000148801007387 */ /* 0x000fe20000100800 */
[----:B------:R-:W-:Y:S02]  /*17b0*/  FADD.FTZ R130, R130, R159 ;  /* 0x0000009f82827221 */ /* 0x000fe40000010000 */
[----:B------:R-:W-:Y:S02]  /*17c0*/  FFMA.FTZ R129, R215, R159, R129 ;  /* 0x0000009fd7817223 */ /* 0x000fe40000010081 */
[----:B------:R-:W-:Y:S02]  /*17d0*/  FMUL.FTZ R198, R10, R131 ;  /* 0x000000830ac67220 */ /* 0x000fe40000410000 */
[----:B------:R-:W-:-:S02]  /*17e0*/  FADD.FTZ R130, R130, R196 ;  /* 0x000000c482827221 */ /* 0x000fc40000010000 */
[----:B------:R-:W-:Y:S02]  /*17f0*/  FFMA.FTZ R131, R193, R196, R129 ;  /* 0x000000c4c1837223 */ /* 0x000fe40000010081 */
[----:B------:R-:W-:Y:S02]  /*1800*/  FADD.FTZ R129, R130, R197 ;  /* 0x000000c582817221 */ /* 0x000fe40000010000 */
[----:B------:R-:W-:Y:S02]  /*1810*/  FFMA.FTZ R130, R194, R197, R131 ;  /* 0x000000c5c2827223 */ /* 0x000fe40000010083 */
[C---:B------:R-:W-:Y:S02]  /*1820*/  FADD.FTZ R245, R163.reuse, R245 ;  /* 0x000000f5a3f57221 */ /* 0x040fe40000010000 */
[----:B------:R-:W-:Y:S02]  /*1830*/  FFMA.FTZ R207, R163, R198, R207 ;  /* 0x000000c6a3cf7223 */ /* 0x000fe400000100cf */
[----:B------:R-:W-:-:S02]  /*1840*/  FMUL.FTZ R201, R115, R163 ;  /* 0x000000a373c97220 */ /* 0x000fc40000410000 */
[----:B------:R-:W-:Y:S02]  /*1850*/  FMUL.FTZ R163, R10, R128 ;  /* 0x000000800aa37220 */ /* 0x000fe40000410000 */
[----:B------:R-:W-:Y:S02]  /*1860*/  FADD.FTZ R128, R129, R199 ;  /* 0x000000c781807221 */ /* 0x000fe40000010000 */
[----:B------:R-:W-:Y:S02]  /*1870*/  FFMA.FTZ R129, R195, R199, R130 ;  /* 0x000000c7c3817223 */ /* 0x000fe40000010082 */
[----:B--2---:R-:W-:-:S05]  /*1880*/  FADD.FTZ R134, R175, R134 ;  /* 0x00000086af867221 */ /* 0x004fca0000010000 */
[----:B------:R0:W-:Y:S04]  /*1890*/  STL [R1+0x10], R134 ;  /* 0x0000108601007387 */ /* 0x0001e80000100800 */
[----:B0-----:R-:W2:Y:S01]  /*18a0*/  LDL.LU R134, [R1+0x20] ;  /* 0x0000200001867983 */ /* 0x001ea20000300800 */
[----:B---3--:R-:W-:-:S05]  /*18b0*/  FADD.FTZ R133, R176, R133 ;  /* 0x00000085b0857221 */ /* 0x008fca0000010000 */
[----:B------:R0:W-:Y:S01]  /*18c0*/  STL [R1+0x1c], R133 ;  /* 0x00001c8501007387 */ /* 0x0001e20000100800 */
[----:B----4-:R-:W-:-:S03]  /*18d0*/  FADD.FTZ R132, R177, R132 ;  /* 0x00000084b1847221 */ /* 0x010fc60000010000 */
[----:B0-----:R-:W3:Y:S01]  /*18e0*/  LDL.LU R133, [R1+0x2c] ;  /* 0x00002c0001857983 */ /* 0x001ee20000300800 */
[----:B------:R-:W-:-:S03]  /*18f0*/  FADD.FTZ R135, R178, R135 ;  /* 0x00000087b2877221 */ /* 0x000fc60000010000 */
[----:B------:R0:W-:Y:S04]  /*1900*/  STL [R1+0x18], R132 ;  /* 0x0000188401007387 */ /* 0x0001e80000100800 */
[----:B0-----:R-:W4:Y:S04]  /*1910*/  LDL.LU R132, [R1+0x28] ;  /* 0x0000280001847983 */ /* 0x001f280000300800 */
[----:B------:R-:W4:Y:S04]  /*1920*/  LDL.LU R131, [R1+0x34] ;  /* 0x0000340001837983 */ /* 0x000f280000300800 */
[----:B------:R-:W-:Y:S04]  /*1930*/  STL [R1+0x24], R135 ;  /* 0x0000248701007387 */ /* 0x000fe80000100800 */
[----:B------:R-:W4:Y:S01]  /*1940*/  LDL.LU R130, [R1+0x30] ;  /* 0x0000300001827983 */ /* 0x000f220000300800 */
[----:B--2---:R-:W-:-:S05]  /*1950*/  FADD.FTZ R134, R179, R134 ;  /* 0x00000086b3867221 */ /* 0x004fca0000010000 */
[----:B------:R-:W-:Y:S01]  /*1960*/  STL [R1+0x20], R134 ;  /* 0x0000208601007387 */ /* 0x000fe20000100800 */
[----:B---3--:R-:W-:-:S05]  /*1970*/  FADD.FTZ R133, R180, R133 ;  /* 0x00000085b4857221 */ /* 0x008fca0000010000 */
[----:B------:R0:W-:Y:S01]  /*1980*/  STL [R1+0x2c], R133 ;  /* 0x00002c8501007387 */ /* 0x0001e20000100800 */
[----:B----4-:R-:W-:-:S03]  /*1990*/  FADD.FTZ R132, R181, R132 ;  /* 0x00000084b5847221 */ /* 0x010fc60000010000 */
[----:B0-----:R-:W2:Y:S01]  /*19a0*/  LDL.LU R133, [R1+0x3c] ;  /* 0x00003c0001857983 */ /* 0x001ea20000300800 */
[----:B------:R-:W-:-:S03]  /*19b0*/  FADD.FTZ R131, R182, R131 ;  /* 0x00000083b6837221 */ /* 0x000fc60000010000 */
[----:B------:R0:W-:Y:S01]  /*19c0*/  STL [R1+0x28], R132 ;  /* 0x0000288401007387 */ /* 0x0001e20000100800 */
[----:B------:R-:W-:-:S03]  /*19d0*/  FADD.FTZ R130, R183, R130 ;  /* 0x00000082b7827221 */ /* 0x000fc60000010000 */
        /* <DEDUP_REMOVED lines=21> */
[----:B------:R-:W-:Y:S02]  /*1b30*/  FMUL.FTZ R124, R10, R124 ;  /* 0x0000007c0a7c7220 */ /* 0x000fe40000410000 */
[----:B------:R-:W-:Y:S02]  /*1b40*/  FFMA.FTZ R217, R167, R162, R217 ;  /* 0x000000a2a7d97223 */ /* 0x000fe400000100d9 */
[----:B------:R-:W-:-:S02]  /*1b50*/  FMUL.FTZ R167, R111, R167 ;  /* 0x000000a76fa77220 */ /* 0x000fc40000410000 */
[----:B------:R-:W-:Y:S02]  /*1b60*/  FADD.FTZ R128, R128, R166 ;  /* 0x000000a680807221 */ /* 0x000fe40000010000 */
[----:B------:R-:W-:Y:S02]  /*1b70*/  FFMA.FTZ R129, R161, R166, R129 ;  /* 0x000000a6a1817223 */ /* 0x000fe40000010081 */
[----:B------:R-:W-:Y:S02]  /*1b80*/  FADD.FTZ R252, R168, R252 ;  /* 0x000000fca8fc7221 */ /* 0x000fe40000010000 */
[----:B------:R-:W-:Y:S02]  /*1b90*/  FMUL.FTZ R152, R10, R137 ;  /* 0x000000890a987220 */ /* 0x000fe40000410000 */
        /* <DEDUP_REMOVED lines=10> */
[----:B------:R-:W-:Y:S02]  /*1c40*/  FMUL.FTZ R154, R10, R139 ;  /* 0x0000008b0a9a7220 */ /* 0x000fe40000410000 */
[----:B------:R-:W-:Y:S02]  /*1c50*/  FFMA.FTZ R222, R170, R153, R222 ;  /* 0x00000099aade7223 */ /* 0x000fe400000100de */
[----:B------:R-:W-:Y:S02]  /*1c60*/  FMUL.FTZ R170, R106, R170 ;  /* 0x000000aa6aaa7220 */ /* 0x000fe40000410000 */
[----:B------:R-:W-:-:S02]  /*1c70*/  FADD.FTZ R128, R128, R169 ;  /* 0x000000a980807221 */ /* 0x000fc40000010000 */
[----:B------:R-:W-:Y:S02]  /*1c80*/  FFMA.FTZ R129, R152, R169, R129 ;  /* 0x000000a998817223 */ /* 0x000fe40000010081 */
[----:B------:R-:W-:Y:S02]  /*1c90*/  FMUL.FTZ R125, R10, R125 ;  /* 0x0000007d0a7d7220 */ /* 0x000fe40000410000 */
[----:B------:R-:W-:Y:S02]  /*1ca0*/  FFMA.FTZ R221, R171, R154, R221 ;  /* 0x0000009aabdd7223 */ /* 0x000fe400000100dd */
        /* <DEDUP_REMOVED lines=18> */
[----:B------:R-:W-:Y:S02]  /*1dd0*/  FFMA.FTZ R225, R175, R140, R225 ;  /* 0x0000008cafe17223 */ /* 0x000fe400000100e1 */
        /* <DEDUP_REMOVED lines=32> */
[----:B------:R-:W-:Y:S01]  /*1fe0*/  FFMA.FTZ R129, R144, R180, R129 ;  /* 0x000000b490817223 */ /* 0x000fe20000010081 */
[----:B------:R-:W0:Y:S01]  /*1ff0*/  S2R R136, SR_TID.X ;  /* 0x0000000000887919 */ /* 0x000e220000002100 */
        /* <DEDUP_REMOVED lines=15> */
[C---:B------:R-:W-:Y:S02]  /*20f0*/  FMUL.FTZ R150, R10.reuse, R150 ;  /* 0x000000960a967220 */ /* 0x040fe40000410000 */
[----:B------:R-:W-:-:S02]  /*2100*/  FMUL.FTZ R151, R10, R151 ;  /* 0x000000970a977220 */ /* 0x000fc40000410000 */
[----:B------:R-:W-:Y:S02]  /*2110*/  FFMA.FTZ R238, R186, R150, R238 ;  /* 0x00000096baee7223 */ /* 0x000fe400000100ee */
[----:B------:R-:W-:Y:S01]  /*2120*/  FFMA.FTZ R237, R187, R151, R237 ;  /* 0x00000097bbed7223 */ /* 0x000fe200000100ed */
[----:B0-----:R-:W-:Y:S01]  /*2130*/  LOP3.LUT P1, RZ, R136, 0x1f, RZ, 0xc0, !PT ;  /* 0x0000001f88ff7812 */ /* 0x001fe2000782c0ff */
[----:B--2---:R-:W-:Y:S02]  /*2140*/  FADD.FTZ R133, R184, R133 ;  /* 0x00000085b8857221 */ /* 0x004fe40000010000 */
[----:B------:R-:W-:-:S04]  /*2150*/  FMUL.FTZ R184, R88, R184 ;  /* 0x000000b858b87220 */ /* 0x000fc80000410000 */
[----:B------:R-:W-:Y:S02]  /*2160*/  FADD.FTZ R128, R128, R184 ;  /* 0x000000b880807221 */ /* 0x000fe40000010000 */
[----:B------:R-:W-:Y:S02]  /*2170*/  FFMA.FTZ R129, R148, R184, R129 ;  /* 0x000000b894817223 */ /* 0x000fe40000010081 */
[----:B---3--:R-:W-:Y:S02]  /*2180*/  FADD.FTZ R132, R185, R132 ;  /* 0x00000084b9847221 */ /* 0x008fe40000010000 */
[----:B------:R-:W-:-:S04]  /*2190*/  FMUL.FTZ R185, R89, R185 ;  /* 0x000000b959b97220 */ /* 0x000fc80000410000 */
[----:B------:R-:W-:Y:S02]  /*21a0*/  FADD.FTZ R128, R128, R185 ;  /* 0x000000b980807221 */ /* 0x000fe40000010000 */
[----:B------:R-:W-:Y:S01]  /*21b0*/  FFMA.FTZ R129, R149, R185, R129 ;  /* 0x000000b995817223 */ /* 0x000fe20000010081 */
[----:B------:R-:W-:Y:S01]  /*21c0*/  STL [R1+0x3c], R133 ;  /* 0x00003c8501007387 */ /* 0x000fe20000100800 */
[----:B----4-:R-:W-:Y:S02]  /*21d0*/  FADD.FTZ R131, R186, R131 ;  /* 0x00000083ba837221 */ /* 0x010fe40000010000 */
[----:B------:R-:W-:Y:S01]  /*21e0*/  FMUL.FTZ R186, R90, R186 ;  /* 0x000000ba5aba7220 */ /* 0x000fe20000410000 */
[----:B------:R0:W-:Y:S03]  /*21f0*/  STL [R1+0x38], R132 ;  /* 0x0000388401007387 */ /* 0x0001e60000100800 */
[----:B------:R-:W-:-:S02]  /*2200*/  FADD.FTZ R128, R128, R186 ;  /* 0x000000ba80807221 */ /* 0x000fc40000010000 */
[----:B------:R-:W-:Y:S01]  /*2210*/  FFMA.FTZ R129, R150, R186, R129 ;  /* 0x000000ba96817223 */ /* 0x000fe20000010081 */
[----:B------:R-:W-:Y:S01]  /*2220*/  STL [R1+0x44], R131 ;  /* 0x0000448301007387 */ /* 0x000fe20000100800 */
[----:B------:R-:W-:Y:S02]  /*2230*/  FADD.FTZ R130, R187, R130 ;  /* 0x00000082bb827221 */ /* 0x000fe40000010000 */
[----:B------:R-:W-:-:S03]  /*2240*/  FMUL.FTZ R187, R91, R187 ;  /* 0x000000bb5bbb7220 */ /* 0x000fc60000410000 */
[----:B------:R1:W-:Y:S01]  /*2250*/  STL [R1+0x40], R130 ;  /* 0x0000408201007387 */ /* 0x0003e20000100800 */
[----:B0-----:R-:W-:Y:S02]  /*2260*/  FADD.FTZ R132, R128, R187 ;  /* 0x000000bb80847221 */ /* 0x001fe40000010000 */
[----:B-1----:R-:W-:Y:S01]  /*2270*/  FFMA.FTZ R130, R151, R187, R129 ;  /* 0x000000bb97827223 */ /* 0x002fe20000010081 */
[----:B------:R-:W-:Y:S05]  /*2280*/  BRA.DIV ~URZ, `(.L_x_11499) ;  /* 0x00002e427f007947 */ /* 0x000fea000b800000 */
[----:B------:R0:W1:Y:S02]  /*2290*/  SHFL.DOWN PT, R133, R132, 0x10, 0x1f ;  /* 0x0a001f0084857f89 */ /* 0x00006400000e0000 */
.L_x_11503:
        /* <DEDUP_REMOVED lines=18> */
.L_x_11504:
[----:B--2---:R-:W2:Y:S01]  /*23c0*/  S2R R131, SR_TID.X ;  /* 0x0000000000837919 */ /* 0x004ea20000002100 */
[----:B------:R-:W-:Y:S01]  /*23d0*/  LOP3.LUT P3, RZ, R200, 0xff, RZ, 0xc0, !PT ;  /* 0x000000ffc8ff7812 */ /* 0x000fe2000786c0ff */
[----:B------:R-:W-:Y:S01]  /*23e0*/  FADD.FTZ R128, R133, R132 ;  /* 0x0000008485807221 */ /* 0x000fe20000010000 */
[----:B------:R-:W-:Y:S01]  /*23f0*/  PLOP3.LUT P0, PT, PT, PT, PT, 0x80, 0x0 ;  /* 0x000000000000781c */ /* 0x000fe20003f0f070 */
[----:B0-----:R-:W-:Y:S01]  /*2400*/  FADD.FTZ R129, R129, R130 ;  /* 0x0000008281817221 */ /* 0x001fe20000010000 */
[----:B------:R-:W-:Y:S01]  /*2410*/  @!P1 PLOP3.LUT P0, PT, P3, PT, PT, 0x80, 0x0 ;  /* 0x000000000000981c */ /* 0x000fe20001f0f070 */
[----:B------:R-:W-:Y:S01]  /*2420*/  ULDC.U8 UR6, c[0x0][0x1f0] ;  /* 0x00007c0000067ab9 */ /* 0x000fe20000000000 */
[----:B--2---:R-:W-:-:S04]  /*2430*/  SHF.R.U32.HI R136, RZ, 0x5, R131 ;  /* 0x00000005ff887819 */ /* 0x004fc80000011683 */
[----:B------:R-:W-:-:S07]  /*2440*/  @!P1 LOP3.LUT R131, R136, 0x7fffffc, RZ, 0xc0, !PT ;  /* 0x07fffffc88839812 */ /* 0x000fce00078ec0ff */
        /* <DEDUP_REMOVED lines=8> */
[----:B-1----:R-:W2:Y:S01]  /*24d0*/  LDG.E.128 R128, [R128.64] ;  /* 0x0000000480807981 */ /* 0x002ea2000c1e1d00 */
[----:B------:R-:W-:-:S04]  /*24e0*/  LOP3.LUT R136, R136, 0x7fffffc, RZ, 0xc0, !PT ;  /* 0x07fffffc88887812 */ /* 0x000fc800078ec0ff */
[----:B------:R-:W-:-:S04]  /*24f0*/  @!P3 IADD3 R136, R136, 0x4, RZ ;  /* 0x000000048888b810 */ /* 0x000fc80007ffe0ff */
[----:B------:R-:W-:-:S05]  /*2500*/  SHF.L.U32 R136, R136, 0x3, RZ ;  /* 0x0000000388887819 */ /* 0x000fca00000006ff */
[----:B------:R-:W0:Y:S04]  /*2510*/  LDS.128 R132, [R136+0x4000] ;  /* 0x0040000088847984 */ /* 0x000e280000000c00 */
[----:B------:R-:W1:Y:S01]  /*2520*/  LDS.128 R136, [R136+0x4010] ;  /* 0x0040100088887984 */ /* 0x000e620000000c00 */
[----:B------:R-:W-:-:S04]  /*2530*/  ISETP.NE.U32.AND P1, PT, RZ, c[0x0][0x258], PT ;  /* 0x00009600ff007a0c */ /* 0x000fc80003f25070 */
[----:B------:R-:W-:Y:S01]  /*2540*/  ISETP.NE.AND.EX P1, PT, RZ, c[0x0][0x25c], PT, P1 ;  /* 0x00009700ff007a0c */ /* 0x000fe20003f25310 */
[----:B0-----:R-:W-:Y:S02]  /*2550*/  FADD.FTZ R132, RZ, R132 ;  /* 0x00000084ff847221 */ /* 0x001fe40000010000 */
[----:B------:R-:W-:Y:S02]  /*2560*/  FADD.FTZ R133, RZ, R133 ;  /* 0x00000085ff857221 */ /* 0x000fe40000010000 */
[----:B------:R-:W-:Y:S02]  /*2570*/  FADD.FTZ R134, R134, R132 ;  /* 0x0000008486867221 */ /* 0x000fe40000010000 */
[----:B------:R-:W-:Y:S02]  /*2580*/  FADD.FTZ R133, R135, R133 ;  /* 0x0000008587857221 */ /* 0x000fe40000010000 */
[----:B-1----:R-:W-:Y:S02]  /*2590*/  FADD.FTZ R134, R134, R136 ;  /* 0x0000008886867221 */ /* 0x002fe40000010000 */
[----:B------:R-:W-:-:S02]  /*25a0*/  FADD.FTZ R133, R133, R137 ;  /* 0x0000008985857221 */ /* 0x000fc40000010000 */
        /* <DEDUP_REMOVED lines=13> */
[----:B------:R-:W-:Y:S01]  /*2680*/  ISETP.NE.U32.AND P2, PT, RZ, c[0x0][0x258], PT ;  /* 0x00009600ff007a0c */ /* 0x000fe20003f45070 */
[----:B------:R-:W-:Y:S01]  /*2690*/  FADD.FTZ R213, R158, -R213 ;  /* 0x800000d59ed57221 */ /* 0x000fe20000010000 */
[----:B------:R-:W-:Y:S01]  /*26a0*/  @P1 IADD3 R136, P4, R191, c[0x0][0x258], RZ ;  /* 0x00009600bf881a10 */ /* 0x000fe20007f9e0ff */
[----:B------:R-:W-:Y:S01]  /*26b0*/  FADD.FTZ R159, R159, -R215 ;  /* 0x800000d79f9f7221 */ /* 0x000fe20000010000 */
[----:B-----5:R-:W-:Y:S01]  /*26c0*/  LOP3.LUT P5, RZ, R189, 0xff, RZ, 0xc0, !PT ;  /* 0x000000ffbdff7812 */ /* 0x020fe200078ac0ff */
[C---:B------:R-:W-:Y:S01]  /*26d0*/  FMUL.FTZ R138, R10.reuse, R212 ;  /* 0x000000d40a8a7220 */ /* 0x040fe20000410000 */
[----:B------:R-:W3:Y:S01]  /*26e0*/  LDL.LU R214, [R1+0xc0] ;  /* 0x0000c00001d67983 */ /* 0x000ee20000300800 */
[----:B------:R-:W-:-:S02]  /*26f0*/  FMUL.FTZ R200, R10, R211 ;  /* 0x000000d30ac87220 */ /* 0x000fc40000410000 */
[C---:B------:R-:W-:Y:S01]  /*2700*/  FMUL.FTZ R211, R10.reuse, R213 ;  /* 0x000000d50ad37220 */ /* 0x040fe20000410000 */
[----:B------:R-:W-:Y:S01]  /*2710*/  ISETP.NE.AND.EX P2, PT, RZ, c[0x0][0x25c], PT, P2 ;  /* 0x00009700ff007a0c */ /* 0x000fe20003f45320 */
[----:B------:R-:W-:Y:S01]  /*2720*/  FMUL.FTZ R212, R10, R159 ;  /* 0x0000009f0ad47220 */ /* 0x000fe20000410000 */
[----:B------:R-:W-:Y:S01]  /*2730*/  @P1 IADD3.X R137, R190, c[0x0][0x25c], RZ, P4, !PT ;  /* 0x00009700be891a10 */ /* 0x000fe200027fe4ff */
[----:B------:R-:W-:Y:S01]  /*2740*/  @P0 FADD.FTZ R138, R52, R138 ;  /* 0x0000008a348a0221 */ /* 0x000fe20000010000 */
[----:B------:R-:W4:Y:S01]  /*2750*/  LDL.LU R216, [R1+0xc4] ;  /* 0x0000c40001d87983 */ /* 0x000f220000300800 */
[----:B------:R-:W-:Y:S02]  /*2760*/  @P0 FADD.FTZ R200, R53, R200 ;  /* 0x000000c835c80221 */ /* 0x000fe40000010000 */
[----:B------:R-:W-:Y:S02]  /*2770*/  @P0 FADD.FTZ R211, R54, R211 ;  /* 0x000000d336d30221 */ /* 0x000fe40000010000 */
[----:B------:R-:W-:Y:S01]  /*2780*/  @P0 FADD.FTZ R212, R55, R212 ;  /* 0x000000d437d40221 */ /* 0x000fe20000010000 */
[----:B------:R-:W-:Y:S01]  /*2790*/  SEL R132, R138, R120, P2 ;  /* 0x000000788a847207 */ /* 0x000fe20001000000 */
[-CC-:B------:R-:W-:Y:S01]  /*27a0*/  FFMA.FTZ R193, R193, R156.reuse, R155.reuse ;  /* 0x0000009cc1c17223 */ /* 0x180fe2000001009b */
[----:B------:R-:W-:Y:S01]  /*27b0*/  SEL R133, R200, R121, P2 ;  /* 0x00000079c8857207 */ /* 0x000fe20001000000 */
[--C-:B------:R-:W-:Y:S01]  /*27c0*/  FFMA.FTZ R194, R194, R156, R155.reuse ;  /* 0x0000009cc2c27223 */ /* 0x100fe2000001009b */
[----:B------:R-:W-:Y:S01]  /*27d0*/  SEL R134, R211, R122, P2 ;  /* 0x0000007ad3867207 */ /* 0x000fe20001000000 */
[-CC-:B------:R-:W-:Y:S01]  /*27e0*/  FFMA.FTZ R198, R198, R156.reuse, R155.reuse ;  /* 0x0000009cc6c67223 */ /* 0x180fe2000001009b */
[----:B------:R-:W-:Y:S01]  /*27f0*/  SEL R135, R212, R123, P2 ;  /* 0x0000007bd4877207 */ /* 0x000fe20001000000 */
[-CC-:B------:R-:W-:Y:S01]  /*2800*/  FFMA.FTZ R157, R157, R156.reuse, R155.reuse ;  /* 0x0000009c9d9d7223 */ /* 0x180fe2000001009b */
[----:B------:R-:W-:Y:S01]  /*2810*/  LOP3.LUT P4, RZ, R189, 0xff00, RZ, 0xc0, !PT ;  /* 0x0000ff00bdff7812 */ /* 0x000fe2000788c0ff */
[----:B------:R-:W-:Y:S01]  /*2820*/  FFMA.FTZ R160, R160, R156, R155 ;  /* 0x0000009ca0a07223 */ /* 0x000fe2000001009b */
[----:B------:R-:W3:Y:S04]  /*2830*/  LDL.LU R215, [R1+0xb8] ;  /* 0x0000b80001d77983 */ /* 0x000ee80000300800 */
[----:B------:R0:W-:Y:S01]  /*2840*/  @P1 STG.E.128 [R136.64], R132 ;  /* 0x0000008488001986 */ /* 0x0001e2000c101d04 */
[----:B------:R-:W-:-:S02]  /*2850*/  FADD.FTZ R193, R196, -R193 ;  /* 0x800000c1c4c17221 */ /* 0x000fc40000010000 */
[----:B------:R-:W-:Y:S01]  /*2860*/  FADD.FTZ R194, R197, -R194 ;  /* 0x800000c2c5c27221 */ /* 0x000fe20000010000 */
[----:B------:R-:W3:Y:S01]  /*2870*/  LDL.LU R213, [R1+0xbc] ;  /* 0x0000bc0001d57983 */ /* 0x000ee20000300800 */
[-C--:B0-----:R-:W-:Y:S01]  /*2880*/  FMUL.FTZ R132, R138, R3.reuse ;  /* 0x000000038a847220 */ /* 0x081fe20000410000 */
[----:B------:R-:W-:Y:S01]  /*2890*/  IADD3 R136, P6, R191, c[0x0][0x248], RZ ;  /* 0x00009200bf887a10 */ /* 0x000fe20007fde0ff */
[----:B------:R-:W-:Y:S02]  /*28a0*/  FMUL.FTZ R191, R212, R3 ;  /* 0x00000003d4bf7220 */ /* 0x000fe40000410000 */
[----:B------:R-:W-:Y:S01]  /*28b0*/  FMUL.FTZ R132, R132, c[0x0][0x1e8] ;  /* 0x00007a0084847a20 */ /* 0x000fe20000410000 */
[----:B------:R-:W-:Y:S01]  /*28c0*/  IADD3.X R137, R190, c[0x0][0x24c], RZ, P6, !PT ;  /* 0x00009300be897a10 */ /* 0x000fe200037fe4ff */
[----:B------:R-:W-:Y:S01]  /*28d0*/  FFMA.FTZ R197, R195, R156, R155 ;  /* 0x0000009cc3c57223 */ /* 0x000fe2000001009b */
[----:B------:R-:W-:Y:S01]  /*28e0*/  IADD3 R138, P6, R188, c[0x0][0x170], RZ ;  /* 0x00005c00bc8a7a10 */ /* 0x000fe20007fde0ff */
[----:B------:R-:W-:Y:S01]  /*28f0*/  FMUL.FTZ R193, R10, R193 ;  /* 0x000000c10ac17220 */ /* 0x000fe20000410000 */
[----:B------:R-:W3:Y:S02]  /*2900*/  LDL.LU R212, [R1+0xb0] ;  /* 0x0000b00001d47983 */ /* 0x000ee40000300800 */
[----:B------:R-:W-:-:S02]  /*2910*/  IADD3.X R139, R23, c[0x0][0x174], RZ, P6, !PT ;  /* 0x00005d00178b7a10 */ /* 0x000fc400037fe4ff */
[----:B------:R-:W-:Y:S01]  /*2920*/  LOP3.LUT P6, RZ, R189, 0xff0000, RZ, 0xc0, !PT ;  /* 0x00ff0000bdff7812 */ /* 0x000fe200078cc0ff */
[----:B------:R-:W-:-:S04]  /*2930*/  FMUL.FTZ R191, R191, c[0x0][0x1e8] ;  /* 0x00007a00bfbf7a20 */ /* 0x000fc80000410000 */
[----:B------:R-:W-:Y:S02]  /*2940*/  FMUL.FTZ R135, R87, R191 ;  /* 0x000000bf57877220 */ /* 0x000fe40000410000 */
[----:B--2---:R-:W-:Y:S02]  /*2950*/  FMUL.FTZ R128, R132, R128 ;  /* 0x0000008084807220 */ /* 0x004fe40000410000 */
[----:B------:R-:W-:-:S03]  /*2960*/  FMUL.FTZ R132, R84, R132 ;  /* 0x0000008454847220 */ /* 0x000fc60000410000 */
[----:B------:R-:W-:Y:S01]  /*2970*/  FSEL R190, R128, RZ, P5 ;  /* 0x000000ff80be7208 */ /* 0x000fe20002800000 */
[----:B------:R-:W-:Y:S01]  /*2980*/  FMUL.FTZ R128, R200, R3 ;  /* 0x00000003c8807220 */ /* 0x000fe20000410000 */
[----:B------:R-:W-:Y:S02]  /*2990*/  SEL R132, R132, RZ, P5 ;  /* 0x000000ff84847207 */ /* 0x000fe40002800000 */
[----:B------:R-:W-:-:S04]  /*29a0*/  @P1 IADD3 R158, P5, R188, c[0x0][0x258], RZ ;  /* 0x00009600bc9e1a10 */ /* 0x000fc80007fbe0ff */
[----:B------:R-:W-:Y:S02]  /*29b0*/  @P1 IADD3.X R159, R23, c[0x0][0x25c], RZ, P5, !PT ;  /* 0x00009700179f1a10 */ /* 0x000fe40002ffe4ff */
[----:B------:R-:W-:Y:S01]  /*29c0*/  LOP3.LUT P5, RZ, R189, 0xff000000, RZ, 0xc0, !PT ;  /* 0xff000000bdff7812 */ /* 0x000fe200078ac0ff */
[----:B------:R-:W-:Y:S02]  /*29d0*/  FMUL.FTZ R189, R211, R3 ;  /* 0x00000003d3bd7220 */ /* 0x000fe40000410000 */
[----:B------:R-:W-:Y:S02]  /*29e0*/  FMUL.FTZ R128, R128, c[0x0][0x1e8] ;  /* 0x00007a0080807a20 */ /* 0x000fe40000410000 */
[----:B------:R-:W-:Y:S02]  /*29f0*/  FMUL.FTZ R189, R189, c[0x0][0x1e8] ;  /* 0x00007a00bdbd7a20 */ /* 0x000fe40000410000 */
[----:B------:R-:W-:Y:S02]  /*2a00*/  FMUL.FTZ R133, R85, R128 ;  /* 0x0000008055857220 */ /* 0x000fe40000410000 */
[----:B------:R-:W-:Y:S01]  /*2a10*/  FMUL.FTZ R134, R86, R189 ;  /* 0x000000bd56867220 */ /* 0x000fe20000410000 */
[----:B------:R-:W-:-:S02]  /*2a20*/  SEL R135, R135, RZ, P5 ;  /* 0x000000ff87877207 */ /* 0x000fc40002800000 */
[----:B------:R-:W-:Y:S02]  /*2a30*/  SEL R133, R133, RZ, P4 ;  /* 0x000000ff85857207 */ /* 0x000fe40002000000 */
[----:B------:R-:W-:-:S05]  /*2a40*/  SEL R134, R134, RZ, P6 ;  /* 0x000000ff86867207 */ /* 0x000fca0003000000 */
[----:B------:R0:W-:Y:S04]  /*2a50*/  STG.E.128 [R136.64], R132 ;  /* 0x0000008488007986 */ /* 0x0001e8000c101d04 */
[----:B0-----:R0:W2:Y:S01]  /*2a60*/  LDG.E.128 R132, [R138.64] ;  /* 0x000000048a847981 */ /* 0x0010a2000c1e1d00 */
[----:B------:R-:W-:Y:S02]  /*2a70*/  FADD.FTZ R197, R199, -R197 ;  /* 0x800000c5c7c57221 */ /* 0x000fe40000010000 */
[----:B------:R-:W-:Y:S01]  /*2a80*/  FADD.FTZ R198, R201, -R198 ;  /* 0x800000c6c9c67221 */ /* 0x000fe20000010000 */
[----:B------:R-:W3:Y:S01]  /*2a90*/  LDL.LU R199, [R1+0xb4] ;  /* 0x0000b40001c77983 */ /* 0x000ee20000300800 */
[----:B------:R-:W-:Y:S02]  /*2aa0*/  @P0 FADD.FTZ R193, R48, R193 ;  /* 0x000000c130c10221 */ /* 0x000fe40000010000 */
[----:B------:R-:W-:-:S02]  /*2ab0*/  FMUL.FTZ R129, R129, R128 ;  /* 0x0000008081817220 */ /* 0x000fc40000410000 */
[C---:B------:R-:W-:Y:S02]  /*2ac0*/  FMUL.FTZ R196, R10.reuse, R194 ;  /* 0x000000c20ac47220 */ /* 0x040fe40000410000 */
[C---:B------:R-:W-:Y:S02]  /*2ad0*/  FMUL.FTZ R197, R10.reuse, R197 ;  /* 0x000000c50ac57220 */ /* 0x040fe40000410000 */
[----:B------:R-:W-:Y:S02]  /*2ae0*/  FMUL.FTZ R198, R10, R198 ;  /* 0x000000c60ac67220 */ /* 0x000fe40000410000 */
[----:B------:R-:W-:Y:S02]  /*2af0*/  FMUL.FTZ R128, R193, R3 ;  /* 0x00000003c1807220 */ /* 0x000fe40000410000 */
[----:B------:R-:W-:Y:S02]  /*2b00*/  @P0 FADD.FTZ R196, R49, R196 ;  /* 0x000000c431c40221 */ /* 0x000fe40000010000 */
[----:B------:R-:W-:-:S02]  /*2b10*/  @P0 FADD.FTZ R197, R50, R197 ;  /* 0x000000c532c50221 */ /* 0x000fc40000010000 */
[----:B------:R-:W-:Y:S02]  /*2b20*/  @P0 FADD.FTZ R198, R51, R198 ;  /* 0x000000c633c60221 */ /* 0x000fe40000010000 */
[----:B------:R-:W-:Y:S02]  /*2b30*/  FMUL.FTZ R130, R130, R189 ;  /* 0x000000bd82827220 */ /* 0x000fe40000410000 */
[----:B------:R-:W-:Y:S01]  /*2b40*/  FMUL.FTZ R128, R128, c[0x0][0x1e8] ;  /* 0x00007a0080807a20 */ /* 0x000fe20000410000 */
[----:B------:R-:W-:Y:S01]  /*2b50*/  SEL R136, R193, R120, P2 ;  /* 0x00000078c1887207 */ /* 0x000fe20001000000 */
[----:B------:R-:W-:Y:S01]  /*2b60*/  FMUL.FTZ R131, R131, R191 ;  /* 0x000000bf83837220 */ /* 0x000fe20000410000 */
[----:B------:R-:W-:Y:S02]  /*2b70*/  SEL R137, R196, R121, P2 ;  /* 0x00000079c4897207 */ /* 0x000fe40001000000 */
[----:B0-----:R-:W-:Y:S02]  /*2b80*/  SEL R138, R197, R122, P2 ;  /* 0x0000007ac58a7207 */ /* 0x001fe40001000000 */
[----:B------:R-:W-:-:S02]  /*2b90*/  SEL R139, R198, R123, P2 ;  /* 0x0000007bc68b7207 */ /* 0x000fc40001000000 */
[----:B------:R-:W-:Y:S02]  /*2ba0*/  FSEL R191, R129, RZ, P4 ;  /* 0x000000ff81bf7208 */ /* 0x000fe40002000000 */
[----:B------:R-:W-:Y:S02]  /*2bb0*/  FSEL R194, R130, RZ, P6 ;  /* 0x000000ff82c27208 */ /* 0x000fe40003000000 */
[----:B------:R-:W-:Y:S02]  /*2bc0*/  IADD3 R188, P4, R188, c[0x0][0x248], RZ ;  /* 0x00009200bcbc7a10 */ /* 0x000fe40007f9e0ff */
[C---:B------:R-:W-:Y:S01]  /*2bd0*/  LOP3.LUT P6, RZ, R22.reuse, 0xff, RZ, 0xc0, !PT ;  /* 0x000000ff16ff7812 */ /* 0x040fe200078cc0ff */
[----:B------:R0:W-:Y:S01]  /*2be0*/  @P1 STG.E.128 [R158.64], R136 ;  /* 0x000000889e001986 */ /* 0x0001e2000c101d04 */
[----:B------:R-:W-:Y:S02]  /*2bf0*/  IADD3.X R189, R23, c[0x0][0x24c], RZ, P4, !PT ;  /* 0x0000930017bd7a10 */ /* 0x000fe400027fe4ff */
[----:B------:R-:W-:Y:S01]  /*2c00*/  FSEL R193, R131, RZ, P5 ;  /* 0x000000ff83c17208 */ /* 0x000fe20002800000 */
[----:B------:R-:W-:Y:S01]  /*2c10*/  FMUL.FTZ R23, R197, R3 ;  /* 0x00000003c5177220 */ /* 0x000fe20000410000 */
[----:B------:R-:W-:-:S03]  /*2c20*/  LOP3.LUT P5, RZ, R22, 0xff00, RZ, 0xc0, !PT ;  /* 0x0000ff0016ff7812 */ /* 0x000fc600078ac0ff */
[----:B------:R-:W-:Y:S01]  /*2c30*/  FMUL.FTZ R23, R23, c[0x0][0x1e8] ;  /* 0x00007a0017177a20 */ /* 0x000fe20000410000 */
[----:B0-----:R-:W-:-:S04]  /*2c40*/  @P1 IADD3 R158, P4, R21, c[0x0][0x258], RZ ;  /* 0x00009600159e1a10 */ /* 0x001fc80007f9e0ff */
[----:B------:R-:W-:Y:S02]  /*2c50*/  @P1 IADD3.X R159, R20, c[0x0][0x25c], RZ, P4, !PT ;  /* 0x00009700149f1a10 */ /* 0x000fe400027fe4ff */
[----:B------:R-:W-:Y:S01]  /*2c60*/  LOP3.LUT P4, RZ, R22, 0xff000000, RZ, 0xc0, !PT ;  /* 0xff00000016ff7812 */ /* 0x000fe2000788c0ff */
[----:B------:R-:W-:Y:S02]  /*2c70*/  FMUL.FTZ R130, R82, R23 ;  /* 0x0000001752827220 */ /* 0x000fe40000410000 */
[----:B--2---:R-:W-:Y:S02]  /*2c80*/  FMUL.FTZ R132, R128, R132 ;  /* 0x0000008480847220 */ /* 0x004fe40000410000 */
[----:B------:R-:W-:-:S03]  /*2c90*/  FMUL.FTZ R128, R80, R128 ;  /* 0x0000008050807220 */ /* 0x000fc60000410000 */
[----:B------:R-:W-:Y:S02]  /*2ca0*/  FSEL R195, R132, RZ, P6 ;  /* 0x000000ff84c37208 */ /* 0x000fe40003000000 */
[----:B------:R-:W-:Y:S02]  /*2cb0*/  SEL R128, R128, RZ, P6 ;  /* 0x000000ff80807207 */ /* 0x000fe40003000000 */
[----:B------:R-:W-:Y:S01]  /*2cc0*/  IADD3 R136, P6, R21, c[0x0][0x170], RZ ;  /* 0x00005c0015887a10 */ /* 0x000fe20007fde0ff */
[----:B------:R-:W-:-:S03]  /*2cd0*/  FMUL.FTZ R132, R198, R3 ;  /* 0x00000003c6847220 */ /* 0x000fc60000410000 */
[----:B------:R-:W-:Y:S02]  /*2ce0*/  IADD3.X R137, R20, c[0x0][0x174], RZ, P6, !PT ;  /* 0x00005d0014897a10 */ /* 0x000fe400037fe4ff */
[----:B------:R-:W-:Y:S01]  /*2cf0*/  LOP3.LUT P6, RZ, R22, 0xff0000, RZ, 0xc0, !PT ;  /* 0x00ff000016ff7812 */ /* 0x000fe200078cc0ff */
[----:B------:R-:W-:Y:S02]  /*2d00*/  FMUL.FTZ R22, R196, R3 ;  /* 0x00000003c4167220 */ /* 0x000fe40000410000 */
[----:B------:R-:W-:Y:S01]  /*2d10*/  FMUL.FTZ R132, R132, c[0x0][0x1e8] ;  /* 0x00007a0084847a20 */ /* 0x000fe20000410000 */
[----:B------:R-:W-:Y:S01]  /*2d20*/  SEL R130, R130, RZ, P6 ;  /* 0x000000ff82827207 */ /* 0x000fe20003000000 */
[----:B------:R-:W-:Y:S01]  /*2d30*/  FMUL.FTZ R22, R22, c[0x0][0x1e8] ;  /* 0x00007a0016167a20 */ /* 0x000fe20000410000 */
[----:B------:R-:W2:Y:S01]  /*2d40*/  LDL.LU R196, [R1+0xa8] ;  /* 0x0000a80001c47983 */ /* 0x000ea20000300800 */
[----:B------:R-:W-:Y:S02]  /*2d50*/  FMUL.FTZ R131, R83, R132 ;  /* 0x0000008453837220 */ /* 0x000fe40000410000 */
[----:B------:R-:W-:Y:S01]  /*2d60*/  FMUL.FTZ R129, R81, R22 ;  /* 0x0000001651817220 */ /* 0x000fe20000410000 */
[----:B------:R-:W2:Y:S02]  /*2d70*/  LDL.LU R197, [R1+0xac] ;  /* 0x0000ac0001c57983 */ /* 0x000ea40000300800 */
[----:B------:R-:W-:-:S02]  /*2d80*/  SEL R131, R131, RZ, P4 ;  /* 0x000000ff83837207 */ /* 0x000fc40002000000 */
[----:B------:R-:W-:Y:S01]  /*2d90*/  SEL R129, R129, RZ, P5 ;  /* 0x000000ff81817207 */ /* 0x000fe20002800000 */
[----:B------:R-:W-:Y:S01]  /*2da0*/  FADD.FTZ R157, R164, -R157 ;  /* 0x8000009da49d7221 */ /* 0x000fe20000010000 */
[----:B------:R-:W2:Y:S04]  /*2db0*/  LDL.LU R198, [R1+0xa0] ;  /* 0x0000a00001c67983 */ /* 0x000ea80000300800 */
[----:B------:R0:W-:Y:S04]  /*2dc0*/  STG.E.128 [R188.64], R128 ;  /* 0x00000080bc007986 */ /* 0x0001e8000c101d04 */
[----:B0-----:R0:W2:Y:S01]  /*2dd0*/  LDG.E.128 R128, [R136.64] ;  /* 0x0000000488807981 */ /* 0x0010a2000c1e1d00 */
[----:B------:R-:W-:-:S02]  /*2de0*/  FFMA.FTZ R161, R161, R156, R155 ;  /* 0x0000009ca1a17223 */ /* 0x000fc4000001009b */
[----:B------:R-:W-:Y:S01]  /*2df0*/  FMUL.FTZ R157, R10, R157 ;  /* 0x0000009d0a9d7220 */ /* 0x000fe20000410000 */
[----:B------:R-:W3:Y:S01]  /*2e00*/  LDL.LU R188, [R1+0x98] ;  /* 0x0000980001bc7983 */ /* 0x000ee20000300800 */
[----:B------:R-:W-:Y:S02]  /*2e10*/  FADD.FTZ R160, R165, -R160 ;  /* 0x800000a0a5a07221 */ /* 0x000fe40000010000 */
[----:B0-----:R-:W-:Y:S01]  /*2e20*/  FFMA.FTZ R136, R162, R156, R155 ;  /* 0x0000009ca2887223 */ /* 0x001fe2000001009b */
[----:B------:R-:W3:Y:S01]  /*2e30*/  LDL.LU R189, [R1+0xa4] ;  /* 0x0000a40001bd7983 */ /* 0x000ee20000300800 */
[----:B------:R-:W-:Y:S02]  /*2e40*/  FADD.FTZ R162, R166, -R161 ;  /* 0x800000a1a6a27221 */ /* 0x000fe40000010000 */
[----:B------:R-:W-:Y:S01]  /*2e50*/  FADD.FTZ R136, R167, -R136 ;  /* 0x80000088a7887221 */ /* 0x000fe20000010000 */
[----:B------:R-:W3:Y:S01]  /*2e60*/  LDL.LU R165, [R1+0x9c] ;  /* 0x00009c0001a57983 */ /* 0x000ee20000300800 */
[----:B------:R-:W-:-:S02]  /*2e70*/  @P0 FADD.FTZ R157, R44, R157 ;  /* 0x0000009d2c9d0221 */ /* 0x000fc40000010000 */
[C---:B------:R-:W-:Y:S01]  /*2e80*/  FMUL.FTZ R161, R10.reuse, R160 ;  /* 0x000000a00aa17220 */ /* 0x040fe20000410000 */
[----:B------:R-:W3:Y:S01]  /*2e90*/  LDL.LU R166, [R1+0x90] ;  /* 0x0000900001a67983 */ /* 0x000ee20000300800 */
[C---:B------:R-:W-:Y:S02]  /*2ea0*/  FMUL.FTZ R162, R10.reuse, R162 ;  /* 0x000000a20aa27220 */ /* 0x040fe40000410000 */
[----:B------:R-:W-:Y:S01]  /*2eb0*/  FMUL.FTZ R164, R10, R136 ;  /* 0x000000880aa47220 */ /* 0x000fe20000410000 */
[C---:B------:R-:W-:Y:S01]  /*2ec0*/  SEL R136, R157.reuse, R120, P2 ;  /* 0x000000789d887207 */ /* 0x040fe20001000000 */
[----:B------:R-:W-:Y:S01]  /*2ed0*/  FMUL.FTZ R157, R157, R3 ;  /* 0x000000039d9d7220 */ /* 0x000fe20000410000 */
[----:B------:R-:W3:Y:S01]  /*2ee0*/  LDL.LU R167, [R1+0x94] ;  /* 0x0000940001a77983 */ /* 0x000ee20000300800 */
        /* <DEDUP_REMOVED lines=8> */
[----:B------:R-:W-:Y:S02]  /*2f70*/  SEL R139, R164, R123, P2 ;  /* 0x0000007ba48b7207 */ /* 0x000fe40001000000 */
[----:B------:R-:W-:-:S02]  /*2f80*/  FSEL R157, R133, RZ, P5 ;  /* 0x000000ff859d7208 */ /* 0x000fc40002800000 */
[----:B------:R-:W-:Y:S01]  /*2f90*/  LOP3.LUT P5, RZ, R19, 0xff, RZ, 0xc0, !PT ;  /* 0x000000ff13ff7812 */ /* 0x000fe200078ac0ff */
[----:B------:R0:W-:Y:S01]  /*2fa0*/  @P1 STG.E.128 [R158.64], R136 ;  /* 0x000000889e001986 */ /* 0x0001e2000c101d04 */
[----:B------:R-:W-:Y:S02]  /*2fb0*/  FMUL.FTZ R132, R76, R22 ;  /* 0x000000164c847220 */ /* 0x000fe40000410000 */
[----:B------:R-:W-:-:S03]  /*2fc0*/  FMUL.FTZ R134, R134, R23 ;  /* 0x0000001786867220 */ /* 0x000fc60000410000 */
[----:B------:R-:W-:Y:S02]  /*2fd0*/  SEL R132, R132, RZ, P5 ;  /* 0x000000ff84847207 */ /* 0x000fe40002800000 */
[----:B0-----:R-:W-:Y:S01]  /*2fe0*/  FSEL R158, R135, RZ, P4 ;  /* 0x000000ff879e7208 */ /* 0x001fe20002000000 */
[-C--:B------:R-:W-:Y:S02]  /*2ff0*/  FMUL.FTZ R136, R162, R3.reuse ;  /* 0x00000003a2887220 */ /* 0x080fe40000410000 */
[----:B------:R-:W-:Y:S02]  /*3000*/  FMUL.FTZ R137, R164, R3 ;  /* 0x00000003a4897220 */ /* 0x000fe40000410000 */
[----:B------:R-:W-:Y:S02]  /*3010*/  FMUL.FTZ R136, R136, c[0x0][0x1e8] ;  /* 0x00007a0088887a20 */ /* 0x000fe40000410000 */
[----:B------:R-:W-:Y:S01]  /*3020*/  FMUL.FTZ R137, R137, c[0x0][0x1e8] ;  /* 0x00007a0089897a20 */ /* 0x000fe20000410000 */
[----:B------:R-:W-:Y:S01]  /*3030*/  FSEL R159, R134, RZ, P6 ;  /* 0x000000ff869f7208 */ /* 0x000fe20003000000 */
[----:B------:R-:W-:Y:S01]  /*3040*/  FMUL.FTZ R134, R78, R136 ;  /* 0x000000884e867220 */ /* 0x000fe20000410000 */
[----:B------:R-:W-:Y:S01]  /*3050*/  LOP3.LUT P6, RZ, R19, 0xff00, RZ, 0xc0, !PT ;  /* 0x0000ff0013ff7812 */ /* 0x000fe200078cc0ff */
[----:B------:R-:W-:-:S02]  /*3060*/  FMUL.FTZ R135, R79, R137 ;  /* 0x000000894f877220 */ /* 0x000fc40000410000 */
[----:B--2---:R-:W-:Y:S01]  /*3070*/  FMUL.FTZ R128, R22, R128 ;  /* 0x0000008016807220 */ /* 0x004fe20000410000 */
[----:B------:R-:W-:-:S04]  /*3080*/  IADD3 R22, P4, R21, c[0x0][0x248], RZ ;  /* 0x0000920015167a10 */ /* 0x000fc80007f9e0ff */
[----:B------:R-:W-:Y:S01]  /*3090*/  FSEL R160, R128, RZ, P5 ;  /* 0x000000ff80a07208 */ /* 0x000fe20002800000 */
[----:B------:R-:W-:Y:S01]  /*30a0*/  FMUL.FTZ R128, R161, R3 ;  /* 0x00000003a1807220 */ /* 0x000fe20000410000 */
[----:B------:R-:W-:Y:S02]  /*30b0*/  IADD3.X R23, R20, c[0x0][0x24c], RZ, P4, !PT ;  /* 0x0000930014177a10 */ /* 0x000fe400027fe4ff */
[----:B------:R-:W-:Y:S01]  /*30c0*/  IADD3 R20, P4, R9, c[0x0][0x170], RZ ;  /* 0x00005c0009147a10 */ /* 0x000fe20007f9e0ff */
[----:B------:R-:W-:Y:S01]  /*30d0*/  FMUL.FTZ R128, R128, c[0x0][0x1e8] ;  /* 0x00007a0080807a20 */ /* 0x000fe20000410000 */
[----:B------:R-:W-:Y:S02]  /*30e0*/  LOP3.LUT P5, RZ, R19, 0xff0000, RZ, 0xc0, !PT ;  /* 0x00ff000013ff7812 */ /* 0x000fe400078ac0ff */
[----:B------:R-:W-:Y:S01]  /*30f0*/  IADD3.X R21, R17, c[0x0][0x174], RZ, P4, !PT ;  /* 0x00005d0011157a10 */ /* 0x000fe200027fe4ff */
[----:B------:R-:W-:Y:S01]  /*3100*/  FMUL.FTZ R133, R77, R128 ;  /* 0x000000804d857220 */ /* 0x000fe20000410000 */
[----:B------:R-:W-:-:S02]  /*3110*/  LOP3.LUT P4, RZ, R19, 0xff000000, RZ, 0xc0, !PT ;  /* 0xff00000013ff7812 */ /* 0x000fc4000788c0ff */
[----:B------:R-:W-:Y:S02]  /*3120*/  SEL R134, R134, RZ, P5 ;  /* 0x000000ff86867207 */ /* 0x000fe40002800000 */
[----:B------:R-:W-:Y:S02]  /*3130*/  SEL R133, R133, RZ, P6 ;  /* 0x000000ff85857207 */ /* 0x000fe40003000000 */
[----:B------:R-:W-:-:S05]  /*3140*/  SEL R135, R135, RZ, P4 ;  /* 0x000000ff87877207 */ /* 0x000fca0002000000 */
[----:B------:R0:W-:Y:S04]  /*3150*/  STG.E.128 [R22.64], R132 ;  /* 0x0000008416007986 */ /* 0x0001e8000c101d04 */
[----:B0-----:R-:W2:Y:S01]  /*3160*/  LDG.E.128 R20, [R20.64] ;  /* 0x0000000414147981 */ /* 0x001ea2000c1e1d00 */
[----:B------:R-:W-:-:S04]  /*3170*/  FFMA.FTZ R124, R124, R156, R155 ;  /* 0x0000009c7c7c7223 */ /* 0x000fc8000001009b */
[----:B------:R-:W-:Y:S02]  /*3180*/  FADD.FTZ R124, R168, -R124 ;  /* 0x8000007ca87c7221 */ /* 0x000fe40000010000 */
[----:B------:R-:W-:Y:S01]  /*3190*/  FMUL.FTZ R130, R130, R136 ;  /* 0x0000008882827220 */ /* 0x000fe20000410000 */
[----:B------:R-:W3:Y:S01]  /*31a0*/  LDL.LU R168, [R1+0x88] ;  /* 0x0000880001a87983 */ /* 0x000ee20000300800 */
[----:B------:R-:W-:-:S04]  /*31b0*/  FMUL.FTZ R132, R10, R124 ;  /* 0x0000007c0a847220 */ /* 0x000fc80000410000 */
[----:B------:R-:W-:Y:S02]  /*31c0*/  @P0 FADD.FTZ R132, R40, R132 ;  /* 0x0000008428840221 */ /* 0x000fe40000010000 */
[-CC-:B------:R-:W-:Y:S02]  /*31d0*/  FFMA.FTZ R152, R152, R156.reuse, R155.reuse ;  /* 0x0000009c98987223 */ /* 0x180fe4000001009b */
[-CC-:B------:R-:W-:Y:S02]  /*31e0*/  FFMA.FTZ R153, R153, R156.reuse, R155.reuse ;  /* 0x0000009c99997223 */ /* 0x180fe4000001009b */
[----:B------:R-:W-:Y:S02]  /*31f0*/  FFMA.FTZ R154, R154, R156, R155 ;  /* 0x0000009c9a9a7223 */ /* 0x000fe4000001009b */
[----:B------:R-:W-:Y:S01]  /*3200*/  FMUL.FTZ R19, R132, R3 ;  /* 0x0000000384137220 */ /* 0x000fe20000410000 */
[----:B------:R-:W-:Y:S01]  /*3210*/  FSEL R162, R130, RZ, P5 ;  /* 0x000000ff82a27208 */ /* 0x000fe20002800000 */
[----:B------:R-:W-:Y:S01]  /*3220*/  FADD.FTZ R169, R169, -R152 ;  /* 0x80000098a9a97221 */ /* 0x000fe20000010000 */
[----:B------:R-:W-:Y:S01]  /*3230*/  IADD3 R136, P5, R9, c[0x0][0x248], RZ ;  /* 0x0000920009887a10 */ /* 0x000fe20007fbe0ff */
[----:B------:R-:W-:-:S02]  /*3240*/  FADD.FTZ R170, R170, -R153 ;  /* 0x80000099aaaa7221 */ /* 0x000fc40000010000 */
[----:B------:R-:W-:Y:S02]  /*3250*/  FMUL.FTZ R129, R129, R128 ;  /* 0x0000008081817220 */ /* 0x000fe40000410000 */
[----:B------:R-:W-:Y:S02]  /*3260*/  FADD.FTZ R171, R171, -R154 ;  /* 0x8000009aabab7221 */ /* 0x000fe40000010000 */
[----:B------:R-:W-:Y:S02]  /*3270*/  FMUL.FTZ R131, R131, R137 ;  /* 0x0000008983837220 */ /* 0x000fe40000410000 */
[----:B------:R-:W-:Y:S01]  /*3280*/  FMUL.FTZ R19, R19, c[0x0][0x1e8] ;  /* 0x00007a0013137a20 */ /* 0x000fe20000410000 */
[----:B------:R-:W-:Y:S01]  /*3290*/  FSEL R154, R129, RZ, P6 ;  /* 0x000000ff819a7208 */ /* 0x000fe20003000000 */
[C---:B------:R-:W-:Y:S01]  /*32a0*/  FMUL.FTZ R133, R10.reuse, R169 ;  /* 0x000000a90a857220 */ /* 0x040fe20000410000 */
[----:B------:R-:W-:Y:S01]  /*32b0*/  FSEL R161, R131, RZ, P4 ;  /* 0x000000ff83a17208 */ /* 0x000fe20002000000 */
[C---:B------:R-:W-:Y:S01]  /*32c0*/  FMUL.FTZ R134, R10.reuse, R170 ;  /* 0x000000aa0a867220 */ /* 0x040fe20000410000 */
[----:B------:R-:W-:Y:S01]  /*32d0*/  IADD3.X R137, R17, c[0x0][0x24c], RZ, P5, !PT ;  /* 0x0000930011897a10 */ /* 0x000fe20002ffe4ff */
[----:B------:R-:W-:Y:S01]  /*32e0*/  FMUL.FTZ R135, R10, R171 ;  /* 0x000000ab0a877220 */ /* 0x000fe20000410000 */
[----:B------:R-:W-:Y:S01]  /*32f0*/  LOP3.LUT P6, RZ, R18, 0xff, RZ, 0xc0, !PT ;  /* 0x000000ff12ff7812 */ /* 0x000fe200078cc0ff */
[----:B------:R-:W-:Y:S01]  /*3300*/  FMUL.FTZ R128, R72, R19 ;  /* 0x0000001348807220 */ /* 0x000fe20000410000 */
[----:B------:R-:W-:Y:S01]  /*3310*/  @P1 IADD3 R138, P4, R9, c[0x0][0x258], RZ ;  /* 0x00009600098a1a10 */ /* 0x000fe20007f9e0ff */
[----:B------:R-:W-:Y:S01]  /*3320*/  FFMA.FTZ R125, R125, R156, R155 ;  /* 0x0000009c7d7d7223 */ /* 0x000fe2000001009b */
[----:B------:R-:W-:Y:S01]  /*3330*/  IADD3 R152, P5, R8, c[0x0][0x170], RZ ;  /* 0x00005c0008987a10 */ /* 0x000fe20007fbe0ff */
[----:B------:R-:W-:Y:S01]  /*3340*/  @P0 FADD.FTZ R133, R41, R133 ;  /* 0x0000008529850221 */ /* 0x000fe20000010000 */
[----:B------:R-:W-:Y:S01]  /*3350*/  SEL R132, R132, R120, P2 ;  /* 0x0000007884847207 */ /* 0x000fe20001000000 */
[----:B------:R-:W-:Y:S01]  /*3360*/  @P0 FADD.FTZ R134, R42, R134 ;  /* 0x000000862a860221 */ /* 0x000fe20000010000 */
[----:B------:R-:W3:Y:S01]  /*3370*/  LDL.LU R169, [R1+0x8c] ;  /* 0x00008c0001a97983 */ /* 0x000ee20000300800 */
[----:B------:R-:W-:Y:S01]  /*3380*/  @P0 FADD.FTZ R135, R43, R135 ;  /* 0x000000872b870221 */ /* 0x000fe20000010000 */
[----:B------:R-:W-:-:S02]  /*3390*/  SEL R128, R128, RZ, P6 ;  /* 0x000000ff80807207 */ /* 0x000fc40003000000 */
[----:B------:R-:W-:Y:S02]  /*33a0*/  @P1 IADD3.X R139, R17, c[0x0][0x25c], RZ, P4, !PT ;  /* 0x00009700118b1a10 */ /* 0x000fe400027fe4ff */
[----:B------:R-:W-:Y:S01]  /*33b0*/  IADD3.X R153, R15, c[0x0][0x174], RZ, P5, !PT ;  /* 0x00005d000f997a10 */ /* 0x000fe20002ffe4ff */
[-C--:B------:R-:W-:Y:S01]  /*33c0*/  FMUL.FTZ R9, R133, R3.reuse ;  /* 0x0000000385097220 */ /* 0x080fe20000410000 */
[----:B------:R-:W-:Y:S01]  /*33d0*/  LOP3.LUT P4, RZ, R18, 0xff0000, RZ, 0xc0, !PT ;  /* 0x00ff000012ff7812 */ /* 0x000fe2000788c0ff */
[----:B------:R-:W-:Y:S01]  /*33e0*/  FMUL.FTZ R17, R134, R3 ;  /* 0x0000000386117220 */ /* 0x000fe20000410000 */
[----:B------:R-:W-:Y:S01]  /*33f0*/  LOP3.LUT P5, RZ, R18, 0xff000000, RZ, 0xc0, !PT ;  /* 0xff00000012ff7812 */ /* 0x000fe200078ac0ff */
[----:B------:R-:W-:Y:S01]  /*3400*/  FMUL.FTZ R9, R9, c[0x0][0x1e8] ;  /* 0x00007a0009097a20 */ /* 0x000fe20000410000 */
[----:B------:R-:W3:Y:S01]  /*3410*/  LDL.LU R170, [R1+0x80] ;  /* 0x0000800001aa7983 */ /* 0x000ee20000300800 */
[----:B------:R-:W-:Y:S02]  /*3420*/  FMUL.FTZ R17, R17, c[0x0][0x1e8] ;  /* 0x00007a0011117a20 */ /* 0x000fe40000410000 */
[----:B------:R-:W-:Y:S01]  /*3430*/  FMUL.FTZ R129, R73, R9 ;  /* 0x0000000949817220 */ /* 0x000fe20000410000 */
[----:B------:R-:W-:Y:S01]  /*3440*/  SEL R133, R133, R121, P2 ;  /* 0x0000007985857207 */ /* 0x000fe20001000000 */
[----:B------:R-:W-:Y:S01]  /*3450*/  FMUL.FTZ R130, R74, R17 ;  /* 0x000000114a827220 */ /* 0x000fe20000410000 */
[----:B------:R-:W-:Y:S01]  /*3460*/  SEL R134, R134, R122, P2 ;  /* 0x0000007a86867207 */ /* 0x000fe20001000000 */
[----:B--2---:R-:W-:Y:S01]  /*3470*/  FMUL.FTZ R20, R19, R20 ;  /* 0x0000001413147220 */ /* 0x004fe20000410000 */
[----:B------:R-:W2:Y:S04]  /*3480*/  LDL.LU R171, [R1+0x84] ;  /* 0x0000840001ab7983 */ /* 0x000ea80000300800 */
[----:B------:R-:W-:-:S02]  /*3490*/  FSEL R164, R20, RZ, P6 ;  /* 0x000000ff14a47208 */ /* 0x000fc40003000000 */
[----:B------:R-:W-:Y:S01]  /*34a0*/  LOP3.LUT P6, RZ, R18, 0xff00, RZ, 0xc0, !PT ;  /* 0x0000ff0012ff7812 */ /* 0x000fe200078cc0ff */
[----:B------:R-:W-:-:S04]  /*34b0*/  FMUL.FTZ R18, R135, R3 ;  /* 0x0000000387127220 */ /* 0x000fc80000410000 */
[----:B------:R-:W-:-:S04]  /*34c0*/  FMUL.FTZ R18, R18, c[0x0][0x1e8] ;  /* 0x00007a0012127a20 */ /* 0x000fc80000410000 */
[----:B------:R-:W-:Y:S01]  /*34d0*/  FMUL.FTZ R131, R75, R18 ;  /* 0x000000124b837220 */ /* 0x000fe20000410000 */
[----:B------:R-:W-:Y:S02]  /*34e0*/  SEL R135, R135, R123, P2 ;  /* 0x0000007b87877207 */ /* 0x000fe40001000000 */
[----:B------:R-:W-:Y:S02]  /*34f0*/  SEL R129, R129, RZ, P6 ;  /* 0x000000ff81817207 */ /* 0x000fe40003000000 */
[----:B------:R-:W-:Y:S02]  /*3500*/  SEL R130, R130, RZ, P4 ;  /* 0x000000ff82827207 */ /* 0x000fe40002000000 */
[----:B------:R-:W-:Y:S01]  /*3510*/  SEL R131, R131, RZ, P5 ;  /* 0x000000ff83837207 */ /* 0x000fe20002800000 */
[----:B------:R-:W-:Y:S04]  /*3520*/  @P1 STG.E.128 [R138.64], R132 ;  /* 0x000000848a001986 */ /* 0x000fe8000c101d04 */
[----:B------:R0:W-:Y:S04]  /*3530*/  STG.E.128 [R136.64], R128 ;  /* 0x0000008088007986 */ /* 0x0001e8000c101d04 */
[----:B0-----:R0:W2:Y:S01]  /*3540*/  LDG.E.128 R128, [R152.64] ;  /* 0x0000000498807981 */ /* 0x0010a2000c1e1d00 */
[----:B------:R-:W-:-:S04]  /*3550*/  FADD.FTZ R125, R172, -R125 ;  /* 0x8000007dac7d7221 */ /* 0x000fc80000010000 */
[----:B------:R-:W-:Y:S02]  /*3560*/  FMUL.FTZ R19, R10, R125 ;  /* 0x0000007d0a137220 */ /* 0x000fe40000410000 */
[-C--:B------:R-:W-:Y:S02]  /*3570*/  FFMA.FTZ R126, R126, R156.reuse, R155 ;  /* 0x0000009c7e7e7223 */ /* 0x080fe4000001009b */
[----:B------:R-:W-:Y:S01]  /*3580*/  @P0 FADD.FTZ R19, R36, R19 ;  /* 0x0000001324130221 */ /* 0x000fe20000010000 */
[----:B0-----:R-:W3:Y:S01]  /*3590*/  LDL.LU R152, [R1+0x7c] ;  /* 0x00007c0001987983 */ /* 0x001ee20000300800 */
[-CC-:B------:R-:W-:Y:S02]  /*35a0*/  FFMA.FTZ R127, R127, R156.reuse, R155.reuse ;  /* 0x0000009c7f7f7223 */ /* 0x180fe4000001009b */
[----:B------:R-:W-:Y:S01]  /*35b0*/  FFMA.FTZ R140, R140, R156, R155 ;  /* 0x0000009c8c8c7223 */ /* 0x000fe2000001009b */
[----:B------:R-:W3:Y:S01]  /*35c0*/  LDL.LU R153, [R1+0x78] ;  /* 0x0000780001997983 */ /* 0x000ee20000300800 */
[----:B------:R-:W-:-:S02]  /*35d0*/  FMUL.FTZ R20, R19, R3 ;  /* 0x0000000313147220 */ /* 0x000fc40000410000 */
[----:B------:R-:W-:Y:S01]  /*35e0*/  FADD.FTZ R173, R173, -R126 ;  /* 0x8000007eadad7221 */ /* 0x000fe20000010000 */
[----:B------:R-:W3:Y:S01]  /*35f0*/  LDL.LU R172, [R1+0x70] ;  /* 0x0000700001ac7983 */ /* 0x000ee20000300800 */
[----:B------:R-:W-:Y:S02]  /*3600*/  FADD.FTZ R174, R174, -R127 ;  /* 0x8000007faeae7221 */ /* 0x000fe40000010000 */
[----:B------:R-:W-:Y:S02]  /*3610*/  FADD.FTZ R175, R175, -R140 ;  /* 0x8000008cafaf7221 */ /* 0x000fe40000010000 */
[----:B------:R-:W-:Y:S02]  /*3620*/  FMUL.FTZ R22, R22, R17 ;  /* 0x0000001116167220 */ /* 0x000fe40000410000 */
[----:B------:R-:W-:Y:S02]  /*3630*/  FMUL.FTZ R21, R21, R9 ;  /* 0x0000000915157220 */ /* 0x000fe40000410000 */
[----:B------:R-:W-:-:S02]  /*3640*/  FMUL.FTZ R23, R23, R18 ;  /* 0x0000001217177220 */ /* 0x000fc40000410000 */
[----:B------:R-:W-:Y:S01]  /*3650*/  FMUL.FTZ R20, R20, c[0x0][0x1e8] ;  /* 0x00007a0014147a20 */ /* 0x000fe20000410000 */
[----:B------:R-:W-:Y:S01]  /*3660*/  FSEL R134, R22, RZ, P4 ;  /* 0x000000ff16867208 */ /* 0x000fe20002000000 */
[C---:B------:R-:W-:Y:S02]  /*3670*/  FMUL.FTZ R17, R10.reuse, R173 ;  /* 0x000000ad0a117220 */ /* 0x040fe40000410000 */
[C---:B------:R-:W-:Y:S02]  /*3680*/  FMUL.FTZ R18, R10.reuse, R174 ;  /* 0x000000ae0a127220 */ /* 0x040fe40000410000 */
[----:B------:R-:W-:Y:S01]  /*3690*/  FMUL.FTZ R175, R10, R175 ;  /* 0x000000af0aaf7220 */ /* 0x000fe20000410000 */
[----:B------:R-:W-:Y:S02]  /*36a0*/  FSEL R132, R21, RZ, P6 ;  /* 0x000000ff15847208 */ /* 0x000fe40003000000 */
[----:B------:R-:W-:Y:S02]  /*36b0*/  IADD3 R124, P4, R8, c[0x0][0x248], RZ ;  /* 0x00009200087c7a10 */ /* 0x000fe40007f9e0ff */
[----:B------:R-:W-:Y:S01]  /*36c0*/  FSEL R133, R23, RZ, P5 ;  /* 0x000000ff17857208 */ /* 0x000fe20002800000 */
[----:B------:R-:W-:Y:S01]  /*36d0*/  @P0 FADD.FTZ R17, R37, R17 ;  /* 0x0000001125110221 */ /* 0x000fe20000010000 */
[----:B------:R-:W-:Y:S01]  /*36e0*/  LOP3.LUT P6, RZ, R16, 0xff, RZ, 0xc0, !PT ;  /* 0x000000ff10ff7812 */ /* 0x000fe200078cc0ff */
[----:B------:R-:W-:Y:S01]  /*36f0*/  @P0 FADD.FTZ R18, R38, R18 ;  /* 0x0000001226120221 */ /* 0x000fe20000010000 */
[----:B------:R-:W-:Y:S01]  /*3700*/  @P1 IADD3 R8, P5, R8, c[0x0][0x258], RZ ;  /* 0x0000960008081a10 */ /* 0x000fe20007fbe0ff */
[----:B------:R-:W-:Y:S01]  /*3710*/  @P0 FADD.FTZ R175, R39, R175 ;  /* 0x000000af27af0221 */ /* 0x000fe20000010000 */
[----:B------:R-:W-:Y:S01]  /*3720*/  IADD3.X R125, R15, c[0x0][0x24c], RZ, P4, !PT ;  /* 0x000093000f7d7a10 */ /* 0x000fe200027fe4ff */
[----:B------:R-:W-:Y:S01]  /*3730*/  FFMA.FTZ R163, R163, R156, R155 ;  /* 0x0000009ca3a37223 */ /* 0x000fe2000001009b */
[----:B------:R-:W-:Y:S01]  /*3740*/  @P1 IADD3.X R9, R15, c[0x0][0x25c], RZ, P5, !PT ;  /* 0x000097000f091a10 */ /* 0x000fe20002ffe4ff */
[-C--:B------:R-:W-:Y:S01]  /*3750*/  FMUL.FTZ R15, R17, R3.reuse ;  /* 0x00000003110f7220 */ /* 0x080fe20000410000 */
[----:B------:R-:W3:Y:S01]  /*3760*/  LDL.LU R173, [R1+0x74] ;  /* 0x0000740001ad7983 */ /* 0x000ee20000300800 */
[----:B------:R-:W-:Y:S01]  /*3770*/  FMUL.FTZ R136, R175, R3 ;  /* 0x00000003af887220 */ /* 0x000fe20000410000 */
[----:B------:R-:W-:Y:S01]  /*3780*/  IADD3 R126, P4, R7, c[0x0][0x170], RZ ;  /* 0x00005c00077e7a10 */ /* 0x000fe20007f9e0ff */
[----:B------:R-:W-:Y:S01]  /*3790*/  FMUL.FTZ R15, R15, c[0x0][0x1e8] ;  /* 0x00007a000f0f7a20 */ /* 0x000fe20000410000 */
[----:B------:R-:W-:Y:S01]  /*37a0*/  LOP3.LUT P5, RZ, R16, 0xff0000, RZ, 0xc0, !PT ;  /* 0x00ff000010ff7812 */ /* 0x000fe200078ac0ff */
[----:B------:R-:W-:Y:S01]  /*37b0*/  FMUL.FTZ R136, R136, c[0x0][0x1e8] ;  /* 0x00007a0088887a20 */ /* 0x000fe20000410000 */
[----:B------:R-:W-:Y:S01]  /*37c0*/  IADD3.X R127, R13, c[0x0][0x174], RZ, P4, !PT ;  /* 0x00005d000d7f7a10 */ /* 0x000fe200027fe4ff */
[----:B------:R-:W-:Y:S01]  /*37d0*/  FMUL.FTZ R21, R69, R15 ;  /* 0x0000000f45157220 */ /* 0x000fe20000410000 */
[----:B------:R-:W-:Y:S01]  /*37e0*/  LOP3.LUT P4, RZ, R16, 0xff000000, RZ, 0xc0, !PT ;  /* 0xff00000010ff7812 */ /* 0x000fe2000788c0ff */
[----:B------:R-:W-:Y:S01]  /*37f0*/  FMUL.FTZ R23, R71, R136 ;  /* 0x0000008847177220 */ /* 0x000fe20000410000 */
[----:B------:R-:W-:Y:S01]  /*3800*/  SEL R17, R17, R121, P2 ;  /* 0x0000007911117207 */ /* 0x000fe20001000000 */
[----:B--2---:R-:W-:Y:S01]  /*3810*/  FMUL.FTZ R128, R20, R128 ;  /* 0x0000008014807220 */ /* 0x004fe20000410000 */
[----:B------:R-:W2:Y:S04]  /*3820*/  LDL.LU R174, [R1+0x68] ;  /* 0x0000680001ae7983 */ /* 0x000ea80000300800 */
[----:B------:R-:W-:Y:S01]  /*3830*/  FSEL R135, R128, RZ, P6 ;  /* 0x000000ff80877208 */ /* 0x000fe20003000000 */
[----:B------:R-:W-:-:S02]  /*3840*/  FMUL.FTZ R128, R18, R3 ;  /* 0x0000000312807220 */ /* 0x000fc40000410000 */
[----:B------:R-:W-:Y:S02]  /*3850*/  FMUL.FTZ R20, R68, R20 ;  /* 0x0000001444147220 */ /* 0x000fe40000410000 */
[----:B------:R-:W-:-:S03]  /*3860*/  FMUL.FTZ R128, R128, c[0x0][0x1e8] ;  /* 0x00007a0080807a20 */ /* 0x000fc60000410000 */
[----:B------:R-:W-:Y:S01]  /*3870*/  SEL R20, R20, RZ, P6 ;  /* 0x000000ff14147207 */ /* 0x000fe20003000000 */
[----:B------:R-:W-:Y:S01]  /*3880*/  FMUL.FTZ R22, R70, R128 ;  /* 0x0000008046167220 */ /* 0x000fe20000410000 */
[----:B------:R-:W-:Y:S02]  /*3890*/  LOP3.LUT P6, RZ, R16, 0xff00, RZ, 0xc0, !PT ;  /* 0x0000ff0010ff7812 */ /* 0x000fe400078cc0ff */
[----:B------:R-:W-:Y:S02]  /*38a0*/  SEL R16, R19, R120, P2 ;  /* 0x0000007813107207 */ /* 0x000fe40001000000 */
[----:B------:R-:W-:Y:S02]  /*38b0*/  SEL R18, R18, R122, P2 ;  /* 0x0000007a12127207 */ /* 0x000fe40001000000 */
[----:B------:R-:W-:Y:S02]  /*38c0*/  SEL R19, R175, R123, P2 ;  /* 0x0000007baf137207 */ /* 0x000fe40001000000 */
[----:B------:R-:W-:-:S02]  /*38d0*/  SEL R21, R21, RZ, P6 ;  /* 0x000000ff15157207 */ /* 0x000fc40003000000 */
[----:B------:R-:W-:Y:S02]  /*38e0*/  SEL R23, R23, RZ, P4 ;  /* 0x000000ff17177207 */ /* 0x000fe40002000000 */
[----:B------:R-:W-:Y:S01]  /*38f0*/  SEL R22, R22, RZ, P5 ;  /* 0x000000ff16167207 */ /* 0x000fe20002800000 */
[----:B------:R0:W-:Y:S04]  /*3900*/  @P1 STG.E.128 [R8.64], R16 ;  /* 0x0000001008001986 */ /* 0x0001e8000c101d04 */
[----:B------:R1:W-:Y:S01]  /*3910*/  STG.E.128 [R124.64], R20 ;  /* 0x000000147c007986 */ /* 0x0003e2000c101d04 */
[----:B------:R-:W-:Y:S02]  /*3920*/  FADD.FTZ R163, R176, -R163 ;  /* 0x800000a3b0a37221 */ /* 0x000fe40000010000 */
[----:B------:R-:W-:Y:S01]  /*3930*/  FMUL.FTZ R130, R130, R128 ;  /* 0x0000008082827220 */ /* 0x000fe20000410000 */
[----:B------:R-:W2:Y:S04]  /*3940*/  LDL.LU R175, [R1+0x6c] ;  /* 0x00006c0001af7983 */ /* 0x000ea80000300800 */
[----:B0-----:R0:W2:Y:S01]  /*3950*/  LDG.E.128 R16, [R126.64] ;  /* 0x000000047e107981 */ /* 0x0010a2000c1e1d00 */
[----:B-1----:R-:W-:-:S02]  /*3960*/  FMUL.FTZ R124, R10, R163 ;  /* 0x000000a30a7c7220 */ /* 0x002fc40000410000 */
[-CC-:B------:R-:W-:Y:S02]  /*3970*/  FFMA.FTZ R141, R141, R156.reuse, R155.reuse ;  /* 0x0000009c8d8d7223 */ /* 0x180fe4000001009b */
[-CC-:B------:R-:W-:Y:S02]  /*3980*/  FFMA.FTZ R142, R142, R156.reuse, R155.reuse ;  /* 0x0000009c8e8e7223 */ /* 0x180fe4000001009b */
[----:B------:R-:W-:Y:S01]  /*3990*/  FFMA.FTZ R143, R143, R156, R155 ;  /* 0x0000009c8f8f7223 */ /* 0x000fe2000001009b */
[----:B------:R-:W-:Y:S01]  /*39a0*/  FSEL R138, R130, RZ, P5 ;  /* 0x000000ff828a7208 */ /* 0x000fe20002800000 */
[----:B------:R-:W-:Y:S01]  /*39b0*/  @P0 FADD.FTZ R124, R32, R124 ;  /* 0x0000007c207c0221 */ /* 0x000fe20000010000 */
[----:B------:R-:W3:Y:S03]  /*39c0*/  LDL.LU R176, [R1+0x60] ;  /* 0x0000600001b07983 */ /* 0x000ee60000300800 */
[----:B------:R-:W-:Y:S01]  /*39d0*/  FMUL.FTZ R8, R124, R3 ;  /* 0x000000037c087220 */ /* 0x000fe20000410000 */
[----:B------:R-:W3:Y:S03]  /*39e0*/  LDL.LU R163, [R1+0x64] ;  /* 0x0000640001a37983 */ /* 0x000ee60000300800 */
[----:B------:R-:W-:-:S02]  /*39f0*/  FMUL.FTZ R8, R8, c[0x0][0x1e8] ;  /* 0x00007a0008087a20 */ /* 0x000fc40000410000 */
[----:B------:R-:W-:Y:S02]  /*3a00*/  FADD.FTZ R177, R177, -R141 ;  /* 0x8000008db1b17221 */ /* 0x000fe40000010000 */
[----:B------:R-:W-:Y:S02]  /*3a10*/  FADD.FTZ R178, R178, -R142 ;  /* 0x8000008eb2b27221 */ /* 0x000fe40000010000 */
[----:B------:R-:W-:Y:S02]  /*3a20*/  FMUL.FTZ R129, R129, R15 ;  /* 0x0000000f81817220 */ /* 0x000fe40000410000 */
[----:B------:R-:W-:Y:S02]  /*3a30*/  FADD.FTZ R179, R179, -R143 ;  /* 0x8000008fb3b37221 */ /* 0x000fe40000010000 */
[----:B------:R-:W-:Y:S02]  /*3a40*/  FMUL.FTZ R131, R131, R136 ;  /* 0x0000008883837220 */ /* 0x000fe40000410000 */
[----:B------:R-:W-:Y:S01]  /*3a50*/  FMUL.FTZ R20, R64, R8 ;  /* 0x0000000840147220 */ /* 0x000fe20000410000 */
[----:B------:R-:W-:Y:S01]  /*3a60*/  FSEL R136, R129, RZ, P6 ;  /* 0x000000ff81887208 */ /* 0x000fe20003000000 */
[C---:B------:R-:W-:Y:S01]  /*3a70*/  FMUL.FTZ R125, R10.reuse, R177 ;  /* 0x000000b10a7d7220 */ /* 0x040fe20000410000 */
[----:B------:R-:W-:Y:S01]  /*3a80*/  FSEL R137, R131, RZ, P4 ;  /* 0x000000ff83897208 */ /* 0x000fe20002000000 */
[----:B0-----:R-:W-:Y:S01]  /*3a90*/  FMUL.FTZ R126, R10, R178 ;  /* 0x000000b20a7e7220 */ /* 0x001fe20000410000 */
[----:B------:R-:W-:Y:S01]  /*3aa0*/  SEL R124, R124, R120, P2 ;  /* 0x000000787c7c7207 */ /* 0x000fe20001000000 */
[----:B------:R-:W-:Y:S01]  /*3ab0*/  FMUL.FTZ R127, R10, R179 ;  /* 0x000000b30a7f7220 */ /* 0x000fe20000410000 */
[----:B------:R-:W-:Y:S01]  /*3ac0*/  LOP3.LUT P6, RZ, R14, 0xff, RZ, 0xc0, !PT ;  /* 0x000000ff0eff7812 */ /* 0x000fe200078cc0ff */
[----:B------:R-:W-:Y:S01]  /*3ad0*/  FFMA.FTZ R144, R144, R156, R155 ;  /* 0x0000009c90907223 */ /* 0x000fe2000001009b */
[----:B------:R-:W-:Y:S01]  /*3ae0*/  @P1 IADD3 R128, P4, R7, c[0x0][0x258], RZ ;  /* 0x0000960007801a10 */ /* 0x000fe20007f9e0ff */
[----:B------:R-:W-:Y:S01]  /*3af0*/  @P0 FADD.FTZ R125, R33, R125 ;  /* 0x0000007d217d0221 */ /* 0x000fe20000010000 */
[----:B------:R-:W3:Y:S01]  /*3b00*/  LDL.LU R142, [R1+0x58] ;  /* 0x00005800018e7983 */ /* 0x000ee20000300800 */
[----:B------:R-:W-:-:S02]  /*3b10*/  @P0 FADD.FTZ R126, R34, R126 ;  /* 0x0000007e227e0221 */ /* 0x000fc40000010000 */
[----:B------:R-:W-:Y:S01]  /*3b20*/  @P0 FADD.FTZ R127, R35, R127 ;  /* 0x0000007f237f0221 */ /* 0x000fe20000010000 */
[----:B------:R-:W-:Y:S01]  /*3b30*/  SEL R20, R20, RZ, P6 ;  /* 0x000000ff14147207 */ /* 0x000fe20003000000 */
[----:B--2---:R-:W-:Y:S01]  /*3b40*/  FMUL.FTZ R16, R8, R16 ;  /* 0x0000001008107220 */ /* 0x004fe20000410000 */
[----:B------:R-:W-:Y:S01]  /*3b50*/  IADD3 R8, P5, R7, c[0x0][0x248], RZ ;  /* 0x0000920007087a10 */ /* 0x000fe20007fbe0ff */
[----:B------:R-:W-:Y:S01]  /*3b60*/  FADD.FTZ R144, R180, -R144 ;  /* 0x80000090b4907221 */ /* 0x000fe20000010000 */
[----:B------:R-:W-:Y:S01]  /*3b70*/  @P1 IADD3.X R129, R13, c[0x0][0x25c], RZ, P4, !PT ;  /* 0x000097000d811a10 */ /* 0x000fe200027fe4ff */
[-CC-:B------:R-:W-:Y:S01]  /*3b80*/  FFMA.FTZ R145, R145, R156.reuse, R155.reuse ;  /* 0x0000009c91917223 */ /* 0x180fe2000001009b */
[----:B------:R-:W-:Y:S01]  /*3b90*/  IADD3.X R9, R13, c[0x0][0x24c], RZ, P5, !PT ;  /* 0x000093000d097a10 */ /* 0x000fe20002ffe4ff */
[-CC-:B------:R-:W-:Y:S01]  /*3ba0*/  FFMA.FTZ R146, R146, R156.reuse, R155.reuse ;  /* 0x0000009c92927223 */ /* 0x180fe2000001009b */
[----:B------:R-:W-:Y:S01]  /*3bb0*/  IADD3 R130, P5, R2, c[0x0][0x170], RZ ;  /* 0x00005c0002827a10 */ /* 0x000fe20007fbe0ff */
[----:B------:R-:W-:Y:S01]  /*3bc0*/  FFMA.FTZ R147, R147, R156, R155 ;  /* 0x0000009c93937223 */ /* 0x000fe2000001009b */
[----:B------:R-:W-:Y:S01]  /*3bd0*/  FSEL R7, R16, RZ, P6 ;  /* 0x000000ff10077208 */ /* 0x000fe20003000000 */
[----:B------:R-:W2:Y:S01]  /*3be0*/  LDL.LU R143, [R1+0x5c] ;  /* 0x00005c00018f7983 */ /* 0x000ea20000300800 */
[----:B------:R-:W-:Y:S01]  /*3bf0*/  IADD3.X R131, R11, c[0x0][0x174], RZ, P5, !PT ;  /* 0x00005d000b837a10 */ /* 0x000fe20002ffe4ff */
[-C--:B------:R-:W-:Y:S01]  /*3c00*/  FMUL.FTZ R13, R125, R3.reuse ;  /* 0x000000037d0d7220 */ /* 0x080fe20000410000 */
[C---:B------:R-:W-:Y:S01]  /*3c10*/  LOP3.LUT P6, RZ, R14.reuse, 0xff00, RZ, 0xc0, !PT ;  /* 0x0000ff000eff7812 */ /* 0x040fe200078cc0ff */
[-C--:B------:R-:W-:Y:S01]  /*3c20*/  FMUL.FTZ R15, R127, R3.reuse ;  /* 0x000000037f0f7220 */ /* 0x080fe20000410000 */
[C---:B------:R-:W-:Y:S01]  /*3c30*/  LOP3.LUT P4, RZ, R14.reuse, 0xff0000, RZ, 0xc0, !PT ;  /* 0x00ff00000eff7812 */ /* 0x040fe2000788c0ff */
[----:B------:R-:W-:Y:S01]  /*3c40*/  FADD.FTZ R181, R181, -R145 ;  /* 0x80000091b5b57221 */ /* 0x000fe20000010000 */
[----:B------:R-:W-:Y:S01]  /*3c50*/  LOP3.LUT P5, RZ, R14, 0xff000000, RZ, 0xc0, !PT ;  /* 0xff0000000eff7812 */ /* 0x000fe200078ac0ff */
[----:B------:R-:W-:Y:S01]  /*3c60*/  FMUL.FTZ R14, R126, R3 ;  /* 0x000000037e0e7220 */ /* 0x000fe20000410000 */
[----:B------:R-:W2:Y:S01]  /*3c70*/  LDL.LU R177, [R1+0x50] ;  /* 0x0000500001b17983 */ /* 0x000ea20000300800 */
[----:B------:R-:W-:-:S02]  /*3c80*/  FMUL.FTZ R13, R13, c[0x0][0x1e8] ;  /* 0x00007a000d0d7a20 */ /* 0x000fc40000410000 */
[----:B------:R-:W-:Y:S02]  /*3c90*/  FMUL.FTZ R14, R14, c[0x0][0x1e8] ;  /* 0x00007a000e0e7a20 */ /* 0x000fe40000410000 */
[----:B------:R-:W-:Y:S01]  /*3ca0*/  FMUL.FTZ R15, R15, c[0x0][0x1e8] ;  /* 0x00007a000f0f7a20 */ /* 0x000fe20000410000 */
[----:B------:R-:W-:Y:S01]  /*3cb0*/  SEL R125, R125, R121, P2 ;  /* 0x000000797d7d7207 */ /* 0x000fe20001000000 */
[----:B------:R-:W-:Y:S01]  /*3cc0*/  FMUL.FTZ R21, R65, R13 ;  /* 0x0000000d41157220 */ /* 0x000fe20000410000 */
[----:B------:R-:W-:Y:S01]  /*3cd0*/  SEL R126, R126, R122, P2 ;  /* 0x0000007a7e7e7207 */ /* 0x000fe20001000000 */
[-C--:B------:R-:W-:Y:S01]  /*3ce0*/  FMUL.FTZ R22, R66, R14.reuse ;  /* 0x0000000e42167220 */ /* 0x080fe20000410000 */
[----:B------:R-:W-:Y:S01]  /*3cf0*/  SEL R127, R127, R123, P2 ;  /* 0x0000007b7f7f7207 */ /* 0x000fe20001000000 */
[----:B------:R-:W-:Y:S01]  /*3d00*/  FMUL.FTZ R23, R67, R15 ;  /* 0x0000000f43177220 */ /* 0x000fe20000410000 */
[----:B------:R-:W-:Y:S01]  /*3d10*/  SEL R21, R21, RZ, P6 ;  /* 0x000000ff15157207 */ /* 0x000fe20003000000 */
[----:B------:R-:W-:Y:S01]  /*3d20*/  FADD.FTZ R182, R182, -R146 ;  /* 0x80000092b6b67221 */ /* 0x000fe20000010000 */
[----:B------:R-:W-:Y:S01]  /*3d30*/  SEL R22, R22, RZ, P4 ;  /* 0x000000ff16167207 */ /* 0x000fe20002000000 */
[----:B------:R-:W-:Y:S01]  /*3d40*/  FADD.FTZ R183, R183, -R147 ;  /* 0x80000093b7b77221 */ /* 0x000fe20000010000 */
[----:B------:R-:W-:Y:S01]  /*3d50*/  SEL R23, R23, RZ, P5 ;  /* 0x000000ff17177207 */ /* 0x000fe20002800000 */
[----:B------:R-:W-:Y:S04]  /*3d60*/  @P1 STG.E.128 [R128.64], R124 ;  /* 0x0000007c80001986 */ /* 0x000fe8000c101d04 */
[----:B------:R0:W-:Y:S04]  /*3d70*/  STG.E.128 [R8.64], R20 ;  /* 0x0000001408007986 */ /* 0x0001e8000c101d04 */
[----:B------:R-:W2:Y:S01]  /*3d80*/  LDL.LU R178, [R1+0x54] ;  /* 0x0000540001b27983 */ /* 0x000ea20000300800 */
[----:B------:R-:W-:-:S03]  /*3d90*/  FMUL.FTZ R18, R18, R14 ;  /* 0x0000000e12127220 */ /* 0x000fc60000410000 */
[----:B0-----:R0:W2:Y:S01]  /*3da0*/  LDG.E.128 R20, [R130.64] ;  /* 0x0000000482147981 */ /* 0x0010a2000c1e1d00 */
[----:B------:R-:W-:Y:S02]  /*3db0*/  FMUL.FTZ R128, R10, R144 ;  /* 0x000000900a807220 */ /* 0x000fe40000410000 */
[----:B------:R-:W-:Y:S01]  /*3dc0*/  FMUL.FTZ R19, R19, R15 ;  /* 0x0000000f13137220 */ /* 0x000fe20000410000 */
[----:B------:R-:W3:Y:S01]  /*3dd0*/  LDL.LU R179, [R1+0x48] ;  /* 0x0000480001b37983 */ /* 0x000ee20000300800 */
[----:B------:R-:W-:Y:S02]  /*3de0*/  @P0 FADD.FTZ R128, R28, R128 ;  /* 0x000000801c800221 */ /* 0x000fe40000010000 */
[----:B------:R-:W-:Y:S01]  /*3df0*/  FMUL.FTZ R17, R17, R13 ;  /* 0x0000000d11117220 */ /* 0x000fe20000410000 */
[----:B------:R-:W3:Y:S01]  /*3e00*/  LDL.LU R180, [R1+0x4c] ;  /* 0x00004c0001b47983 */ /* 0x000ee20000300800 */
[----:B------:R-:W-:-:S04]  /*3e10*/  FMUL.FTZ R8, R128, R3 ;  /* 0x0000000380087220 */ /* 0x000fc80000410000 */
[----:B------:R-:W-:Y:S01]  /*3e20*/  FMUL.FTZ R8, R8, c[0x0][0x1e8] ;  /* 0x00007a0008087a20 */ /* 0x000fe20000410000 */
[----:B0-----:R-:W-:Y:S01]  /*3e30*/  FSEL R131, R18, RZ, P4 ;  /* 0x000000ff12837208 */ /* 0x001fe20002000000 */
[----:B------:R-:W-:Y:S02]  /*3e40*/  FMUL.FTZ R13, R10, R181 ;  /* 0x000000b50a0d7220 */ /* 0x000fe40000410000 */
[----:B------:R-:W-:Y:S02]  /*3e50*/  FMUL.FTZ R16, R60, R8 ;  /* 0x000000083c107220 */ /* 0x000fe40000410000 */
[C---:B------:R-:W-:Y:S02]  /*3e60*/  FMUL.FTZ R14, R10.reuse, R182 ;  /* 0x000000b60a0e7220 */ /* 0x040fe40000410000 */
[----:B------:R-:W-:Y:S01]  /*3e70*/  FMUL.FTZ R15, R10, R183 ;  /* 0x000000b70a0f7220 */ /* 0x000fe20000410000 */
[----:B------:R-:W-:Y:S01]  /*3e80*/  FSEL R129, R17, RZ, P6 ;  /* 0x000000ff11817208 */ /* 0x000fe20003000000 */
[----:B------:R-:W-:Y:S01]  /*3e90*/  @P0 FADD.FTZ R13, R29, R13 ;  /* 0x0000000d1d0d0221 */ /* 0x000fe20000010000 */
[----:B------:R-:W-:Y:S01]  /*3ea0*/  LOP3.LUT P6, RZ, R12, 0xff, RZ, 0xc0, !PT ;  /* 0x000000ff0cff7812 */ /* 0x000fe200078cc0ff */
[----:B------:R-:W-:-:S02]  /*3eb0*/  @P0 FADD.FTZ R14, R30, R14 ;  /* 0x0000000e1e0e0221 */ /* 0x000fc40000010000 */
[----:B------:R-:W-:Y:S01]  /*3ec0*/  @P0 FADD.FTZ R15, R31, R15 ;  /* 0x0000000f1f0f0221 */ /* 0x000fe20000010000 */
[----:B------:R-:W-:-:S03]  /*3ed0*/  SEL R16, R16, RZ, P6 ;  /* 0x000000ff10107207 */ /* 0x000fc60003000000 */
[C---:B------:R-:W-:Y:S01]  /*3ee0*/  FMUL.FTZ R17, R15.reuse, R3 ;  /* 0x000000030f117220 */ /* 0x040fe20000410000 */
[----:B------:R-:W-:Y:S01]  /*3ef0*/  SEL R15, R15, R123, P2 ;  /* 0x0000007b0f0f7207 */ /* 0x000fe20001000000 */
[----:B--2---:R-:W-:Y:S01]  /*3f00*/  FMUL.FTZ R130, R8, R20 ;  /* 0x0000001408827220 */ /* 0x004fe20000410000 */
[C---:B------:R-:W-:Y:S02]  /*3f10*/  IADD3 R8, P4, R2.reuse, c[0x0][0x248], RZ ;  /* 0x0000920002087a10 */ /* 0x040fe40007f9e0ff */
[----:B------:R-:W-:Y:S02]  /*3f20*/  FSEL R20, R19, RZ, P5 ;  /* 0x000000ff13147208 */ /* 0x000fe40002800000 */
[----:B------:R-:W-:Y:S02]  /*3f30*/  @P1 IADD3 R124, P5, R2, c[0x0][0x258], RZ ;  /* 0x00009600027c1a10 */ /* 0x000fe40007fbe0ff */
[----:B------:R-:W-:Y:S02]  /*3f40*/  IADD3.X R9, R11, c[0x0][0x24c], RZ, P4, !PT ;  /* 0x000093000b097a10 */ /* 0x000fe400027fe4ff */
[----:B------:R-:W-:Y:S01]  /*3f50*/  IADD3 R126, P4, R0, c[0x0][0x170], RZ ;  /* 0x00005c00007e7a10 */ /* 0x000fe20007f9e0ff */
[-C--:B------:R-:W-:Y:S01]  /*3f60*/  FMUL.FTZ R2, R13, R3.reuse ;  /* 0x000000030d027220 */ /* 0x080fe20000410000 */
[----:B------:R-:W-:Y:S01]  /*3f70*/  @P1 IADD3.X R125, R11, c[0x0][0x25c], RZ, P5, !PT ;  /* 0x000097000b7d1a10 */ /* 0x000fe20002ffe4ff */
[----:B------:R-:W-:Y:S01]  /*3f80*/  FMUL.FTZ R11, R14, R3 ;  /* 0x000000030e0b7220 */ /* 0x000fe20000410000 */
[----:B------:R-:W-:-:S02]  /*3f90*/  FSEL R130, R130, RZ, P6 ;  /* 0x000000ff82827208 */ /* 0x000fc40003000000 */
[----:B------:R-:W-:Y:S02]  /*3fa0*/  IADD3.X R127, R6, c[0x0][0x174], RZ, P4, !PT ;  /* 0x00005d00067f7a10 */ /* 0x000fe400027fe4ff */
[C---:B------:R-:W-:Y:S02]  /*3fb0*/  LOP3.LUT P6, RZ, R12.reuse, 0xff00, RZ, 0xc0, !PT ;  /* 0x0000ff000cff7812 */ /* 0x040fe400078cc0ff */
[C---:B------:R-:W-:Y:S02]  /*3fc0*/  LOP3.LUT P5, RZ, R12.reuse, 0xff0000, RZ, 0xc0, !PT ;  /* 0x00ff00000cff7812 */ /* 0x040fe400078ac0ff */
[----:B------:R-:W-:Y:S01]  /*3fd0*/  LOP3.LUT P4, RZ, R12, 0xff000000, RZ, 0xc0, !PT ;  /* 0xff0000000cff7812 */ /* 0x000fe2000788c0ff */
[----:B------:R-:W-:Y:S01]  /*3fe0*/  FMUL.FTZ R2, R2, c[0x0][0x1e8] ;  /* 0x00007a0002027a20 */ /* 0x000fe20000410000 */
[----:B------:R-:W-:Y:S01]  /*3ff0*/  SEL R12, R128, R120, P2 ;  /* 0x00000078800c7207 */ /* 0x000fe20001000000 */
[----:B------:R-:W-:Y:S02]  /*4000*/  FMUL.FTZ R11, R11, c[0x0][0x1e8] ;  /* 0x00007a000b0b7a20 */ /* 0x000fe40000410000 */
[----:B------:R-:W-:-:S02]  /*4010*/  FMUL.FTZ R128, R17, c[0x0][0x1e8] ;  /* 0x00007a0011807a20 */ /* 0x000fc40000410000 */
[----:B------:R-:W-:Y:S02]  /*4020*/  FMUL.FTZ R17, R61, R2 ;  /* 0x000000023d117220 */ /* 0x000fe40000410000 */
[----:B------:R-:W-:Y:S02]  /*4030*/  FMUL.FTZ R18, R62, R11 ;  /* 0x0000000b3e127220 */ /* 0x000fe40000410000 */
[----:B------:R-:W-:Y:S01]  /*4040*/  FMUL.FTZ R19, R63, R128 ;  /* 0x000000803f137220 */ /* 0x000fe20000410000 */
[----:B------:R-:W-:Y:S02]  /*4050*/  SEL R13, R13, R121, P2 ;  /* 0x000000790d0d7207 */ /* 0x000fe40001000000 */
[----:B------:R-:W-:Y:S02]  /*4060*/  SEL R14, R14, R122, P2 ;  /* 0x0000007a0e0e7207 */ /* 0x000fe40001000000 */
[----:B------:R-:W-:Y:S02]  /*4070*/  SEL R17, R17, RZ, P6 ;  /* 0x000000ff11117207 */ /* 0x000fe40003000000 */
[----:B------:R-:W-:-:S02]  /*4080*/  SEL R18, R18, RZ, P5 ;  /* 0x000000ff12127207 */ /* 0x000fc40002800000 */
[----:B------:R-:W-:Y:S01]  /*4090*/  SEL R19, R19, RZ, P4 ;  /* 0x000000ff13137207 */ /* 0x000fe20002000000 */
[----:B------:R0:W-:Y:S04]  /*40a0*/  @P1 STG.E.128 [R124.64], R12 ;  /* 0x0000000c7c001986 */ /* 0x0001e8000c101d04 */
[----:B------:R1:W-:Y:S04]  /*40b0*/  STG.E.128 [R8.64], R16 ;  /* 0x0000001008007986 */ /* 0x0003e8000c101d04 */
[----:B0-----:R-:W2:Y:S01]  /*40c0*/  LDG.E.128 R12, [R126.64] ;  /* 0x000000047e0c7981 */ /* 0x001ea2000c1e1d00 */
        /* <DEDUP_REMOVED lines=8> */
[----:B------:R-:W-:Y:S02]  /*4150*/  FMUL.FTZ R21, R21, R2 ;  /* 0x0000000215157220 */ /* 0x000fe40000410000 */
[C---:B------:R-:W-:Y:S02]  /*4160*/  FMUL.FTZ R139, R10.reuse, R139 ;  /* 0x0000008b0a8b7220 */ /* 0x040fe40000410000 */
[C---:B------:R-:W-:Y:S02]  /*4170*/  FMUL.FTZ R2, R10.reuse, R185 ;  /* 0x000000b90a027220 */ /* 0x040fe40000410000 */
[C---:B------:R-:W-:Y:S02]  /*4180*/  FMUL.FTZ R141, R10.reuse, R141 ;  /* 0x0000008d0a8d7220 */ /* 0x040fe40000410000 */
[----:B------:R-:W-:-:S02]  /*4190*/  FMUL.FTZ R10, R10, R187 ;  /* 0x000000bb0a0a7220 */ /* 0x000fc40000410000 */
[----:B---3--:R-:W-:Y:S02]  /*41a0*/  FADD.FTZ R180, R190, R180 ;  /* 0x000000b4beb47221 */ /* 0x008fe40000010000 */
[----:B-1----:R-:W-:Y:S02]  /*41b0*/  FMUL.FTZ R18, R22, R11 ;  /* 0x0000000b16127220 */ /* 0x002fe40000410000 */
[----:B------:R-:W-:Y:S02]  /*41c0*/  FMUL.FTZ R19, R23, R128 ;  /* 0x0000008017137220 */ /* 0x000fe40000410000 */
[----:B------:R-:W-:Y:S02]  /*41d0*/  FADD.FTZ R179, R191, R179 ;  /* 0x000000b3bfb37221 */ /* 0x000fe40000010000 */
[----:B------:R-:W-:Y:S02]  /*41e0*/  FADD.FTZ R178, R194, R178 ;  /* 0x000000b2c2b27221 */ /* 0x000fe40000010000 */
[----:B------:R-:W-:-:S02]  /*41f0*/  @P0 FADD.FTZ R139, R24, R139 ;  /* 0x0000008b188b0221 */ /* 0x000fc40000010000 */
[----:B------:R-:W-:Y:S02]  /*4200*/  @P0 FADD.FTZ R2, R25, R2 ;  /* 0x0000000219020221 */ /* 0x000fe40000010000 */
[----:B------:R-:W-:Y:S02]  /*4210*/  @P0 FADD.FTZ R141, R26, R141 ;  /* 0x0000008d1a8d0221 */ /* 0x000fe40000010000 */
[----:B------:R-:W-:Y:S02]  /*4220*/  @P0 FADD.FTZ R10, R27, R10 ;  /* 0x0000000a1b0a0221 */ /* 0x000fe40000010000 */
[----:B------:R-:W-:Y:S01]  /*4230*/  FADD.FTZ R177, R193, R177 ;  /* 0x000000b1c1b17221 */ /* 0x000fe20000010000 */
[----:B------:R0:W-:Y:S01]  /*4240*/  STL [R1+0x4c], R180 ;  /* 0x00004cb401007387 */ /* 0x0001e20000100800 */
[----:B------:R-:W-:Y:S01]  /*4250*/  FADD.FTZ R143, R195, R143 ;  /* 0x0000008fc38f7221 */ /* 0x000fe20000010000 */
[----:B------:R-:W-:Y:S01]  /*4260*/  FSEL R21, R21, RZ, P6 ;  /* 0x000000ff15157208 */ /* 0x000fe20003000000 */
[----:B------:R-:W-:Y:S01]  /*4270*/  FADD.FTZ R142, R157, R142 ;  /* 0x0000008e9d8e7221 */ /* 0x000fe20000010000 */
[----:B------:R-:W-:Y:S01]  /*4280*/  FSEL R18, R18, RZ, P5 ;  /* 0x000000ff12127208 */ /* 0x000fe20002800000 */
[----:B------:R0:W-:Y:S01]  /*4290*/  STL [R1+0x48], R179 ;  /* 0x000048b301007387 */ /* 0x0001e20000100800 */
[----:B------:R-:W-:Y:S01]  /*42a0*/  FSEL R19, R19, RZ, P4 ;  /* 0x000000ff13137208 */ /* 0x000fe20002000000 */
[----:B------:R-:W-:Y:S01]  /*42b0*/  FADD.FTZ R163, R159, R163 ;  /* 0x000000a39fa37221 */ /* 0x000fe20000010000 */
[C---:B------:R-:W-:Y:S01]  /*42c0*/  LOP3.LUT P6, RZ, R5.reuse, 0xff, RZ, 0xc0, !PT ;  /* 0x000000ff05ff7812 */ /* 0x040fe200078cc0ff */
[----:B------:R0:W-:Y:S01]  /*42d0*/  STL [R1+0x54], R178 ;  /* 0x000054b201007387 */ /* 0x0001e20000100800 */
[C---:B------:R-:W-:Y:S01]  /*42e0*/  LOP3.LUT P5, RZ, R5.reuse, 0xff00, RZ, 0xc0, !PT ;  /* 0x0000ff0005ff7812 */ /* 0x040fe200078ac0ff */
[----:B------:R-:W-:Y:S01]  /*42f0*/  FADD.FTZ R176, R158, R176 ;  /* 0x000000b09eb07221 */ /* 0x000fe20000010000 */
[C---:B------:R-:W-:Y:S01]  /*4300*/  LOP3.LUT P4, RZ, R5.reuse, 0xff0000, RZ, 0xc0, !PT ;  /* 0x00ff000005ff7812 */ /* 0x040fe2000788c0ff */
[----:B------:R0:W-:Y:S01]  /*4310*/  STL [R1+0x50], R177 ;  /* 0x000050b101007387 */ /* 0x0001e20000100800 */
[----:B------:R-:W-:Y:S01]  /*4320*/  LOP3.LUT P0, RZ, R5, 0xff000000, RZ, 0xc0, !PT ;  /* 0xff00000005ff7812 */ /* 0x000fe2000780c0ff */
[----:B------:R-:W-:Y:S01]  /*4330*/  FADD.FTZ R175, R160, R175 ;  /* 0x000000afa0af7221 */ /* 0x000fe20000010000 */
[----:B------:R-:W-:Y:S01]  /*4340*/  SEL R120, R139, R120, P2 ;  /* 0x000000788b787207 */ /* 0x000fe20001000000 */
[C---:B------:R-:W-:Y:S01]  /*4350*/  FMUL.FTZ R5, R2.reuse, R3 ;  /* 0x0000000302057220 */ /* 0x040fe20000410000 */
[----:B------:R-:W-:Y:S01]  /*4360*/  SEL R121, R2, R121, P2 ;  /* 0x0000007902797207 */ /* 0x000fe20001000000 */
[----:B------:R0:W-:Y:S01]  /*4370*/  STL [R1+0x5c], R143 ;  /* 0x00005c8f01007387 */ /* 0x0001e20000100800 */
[----:B------:R-:W-:Y:S01]  /*4380*/  SEL R122, R141, R122, P2 ;  /* 0x0000007a8d7a7207 */ /* 0x000fe20001000000 */
[----:B------:R-:W-:Y:S01]  /*4390*/  FADD.FTZ R174, R154, R174 ;  /* 0x000000ae9aae7221 */ /* 0x000fe20000010000 */
[----:B------:R-:W-:Y:S01]  /*43a0*/  SEL R123, R10, R123, P2 ;  /* 0x0000007b0a7b7207 */ /* 0x000fe20001000000 */
[----:B------:R0:W-:Y:S01]  /*43b0*/  STL [R1+0x58], R142 ;  /* 0x0000588e01007387 */ /* 0x0001e20000100800 */
[----:B------:R-:W-:Y:S01]  /*43c0*/  @P1 IADD3 R2, P2, R0, c[0x0][0x258], RZ ;  /* 0x0000960000021a10 */ /* 0x000fe20007f5e0ff */
[----:B------:R-:W-:-:S02]  /*43d0*/  FADD.FTZ R173, R162, R173 ;  /* 0x000000ada2ad7221 */ /* 0x000fc40000010000 */
[-C--:B------:R-:W-:Y:S01]  /*43e0*/  FMUL.FTZ R139, R139, R3.reuse ;  /* 0x000000038b8b7220 */ /* 0x080fe20000410000 */
[----:B------:R0:W-:Y:S01]  /*43f0*/  STL [R1+0x64], R163 ;  /* 0x000064a301007387 */ /* 0x0001e20000100800 */
[----:B------:R-:W-:Y:S02]  /*4400*/  FADD.FTZ R172, R161, R172 ;  /* 0x000000aca1ac7221 */ /* 0x000fe40000010000 */
[----:B------:R-:W-:Y:S01]  /*4410*/  FADD.FTZ R165, R7, R165 ;  /* 0x000000a507a57221 */ /* 0x000fe20000010000 */
[----:B------:R0:W-:Y:S01]  /*4420*/  STL [R1+0x60], R176 ;  /* 0x000060b001007387 */ /* 0x0001e20000100800 */
[----:B------:R-:W-:Y:S02]  /*4430*/  FADD.FTZ R152, R164, R152 ;  /* 0x00000098a4987221 */ /* 0x000fe40000010000 */
[-C--:B------:R-:W-:Y:S01]  /*4440*/  FMUL.FTZ R141, R141, R3.reuse ;  /* 0x000000038d8d7220 */ /* 0x080fe20000410000 */
[----:B------:R0:W-:Y:S01]  /*4450*/  STL [R1+0x6c], R175 ;  /* 0x00006caf01007387 */ /* 0x0001e20000100800 */
[----:B------:R-:W-:Y:S01]  /*4460*/  FMUL.FTZ R7, R10, R3 ;  /* 0x000000030a077220 */ /* 0x000fe20000410000 */
[----:B------:R-:W-:Y:S01]  /*4470*/  @P1 IADD3.X R3, R6, c[0x0][0x25c], RZ, P2, !PT ;  /* 0x0000970006031a10 */ /* 0x000fe200017fe4ff */
[----:B------:R-:W-:Y:S01]  /*4480*/  FADD.FTZ R153, R132, R153 ;  /* 0x0000009984997221 */ /* 0x000fe20000010000 */
[----:B------:R0:W-:Y:S01]  /*4490*/  STL [R1+0x68], R174 ;  /* 0x000068ae01007387 */ /* 0x0001e20000100800 */
[----:B------:R-:W-:Y:S01]  /*44a0*/  FADD.FTZ R171, R134, R171 ;  /* 0x000000ab86ab7221 */ /* 0x000fe20000010000 */
[----:B------:R-:W-:Y:S01]  /*44b0*/  IADD3 R16, P2, R0, c[0x0][0x248], RZ ;  /* 0x0000920000107a10 */ /* 0x000fe20007f5e0ff */
[----:B------:R-:W-:Y:S01]  /*44c0*/  FMUL.FTZ R139, R139, c[0x0][0x1e8] ;  /* 0x00007a008b8b7a20 */ /* 0x000fe20000410000 */
[----:B------:R0:W-:Y:S01]  /*44d0*/  STL [R1+0x74], R173 ;  /* 0x000074ad01007387 */ /* 0x0001e20000100800 */
[----:B------:R-:W-:-:S02]  /*44e0*/  FADD.FTZ R170, R133, R170 ;  /* 0x000000aa85aa7221 */ /* 0x000fc40000010000 */
[----:B------:R-:W-:Y:S01]  /*44f0*/  FADD.FTZ R198, R20, R198 ;  /* 0x000000c614c67221 */ /* 0x000fe20000010000 */
[----:B------:R0:W-:Y:S01]  /*4500*/  STL [R1+0x70], R172 ;  /* 0x000070ac01007387 */ /* 0x0001e20000100800 */
[----:B------:R-:W-:Y:S02]  /*4510*/  FMUL.FTZ R0, R5, c[0x0][0x1e8] ;  /* 0x00007a0005007a20 */ /* 0x000fe40000410000 */
[----:B------:R-:W-:Y:S01]  /*4520*/  FADD.FTZ R169, R135, R169 ;  /* 0x000000a987a97221 */ /* 0x000fe20000010000 */
[----:B------:R0:W-:Y:S01]  /*4530*/  STL [R1+0x7c], R152 ;  /* 0x00007c9801007387 */ /* 0x0001e20000100800 */
[----:B------:R-:W-:Y:S02]  /*4540*/  FMUL.FTZ R20, R7, c[0x0][0x1e8] ;  /* 0x00007a0007147a20 */ /* 0x000fe40000410000 */
[----:B------:R-:W-:Y:S01]  /*4550*/  FADD.FTZ R168, R136, R168 ;  /* 0x000000a888a87221 */ /* 0x000fe20000010000 */
[----:B------:R0:W-:Y:S01]  /*4560*/  STL [R1+0x78], R153 ;  /* 0x0000789901007387 */ /* 0x0001e20000100800 */
[----:B------:R-:W-:-:S02]  /*4570*/  FMUL.FTZ R141, R141, c[0x0][0x1e8] ;  /* 0x00007a008d8d7a20 */ /* 0x000fc40000410000 */
        /* <DEDUP_REMOVED lines=8> */
[----:B------:R0:W-:Y:S01]  /*4600*/  STL [R1+0x88], R168 ;  /* 0x000088a801007387 */ /* 0x0001e20000100800 */
[----:B------:R-:W-:-:S03]  /*4610*/  FADD.FTZ R196, R21, R196 ;  /* 0x000000c415c47221 */ /* 0x000fc60000010000 */
[----:B------:R0:W-:Y:S01]  /*4620*/  STL [R1+0x94], R167 ;  /* 0x000094a701007387 */ /* 0x0001e20000100800 */
[----:B------:R-:W-:-:S03]  /*4630*/  FMUL.FTZ R8, R56, R139 ;  /* 0x0000008b38087220 */ /* 0x000fc60000410000 */
[----:B------:R0:W-:Y:S01]  /*4640*/  STL [R1+0x90], R166 ;  /* 0x000090a601007387 */ /* 0x0001e20000100800 */
[----:B------:R-:W-:Y:S02]  /*4650*/  FMUL.FTZ R9, R57, R0 ;  /* 0x0000000039097220 */ /* 0x000fe40000410000 */
[----:B------:R-:W-:Y:S01]  /*4660*/  FMUL.FTZ R10, R58, R141 ;  /* 0x0000008d3a0a7220 */ /* 0x000fe20000410000 */
[----:B------:R0:W-:Y:S01]  /*4670*/  STL [R1+0x9c], R165 ;  /* 0x00009ca501007387 */ /* 0x0001e20000100800 */
[----:B------:R-:W-:Y:S02]  /*4680*/  FMUL.FTZ R11, R59, R20 ;  /* 0x000000143b0b7220 */ /* 0x000fe40000410000 */
[----:B------:R-:W-:Y:S01]  /*4690*/  FADD.FTZ R199, R18, R199 ;  /* 0x000000c712c77221 */ /* 0x000fe20000010000 */
[----:B------:R0:W-:Y:S01]  /*46a0*/  STL [R1+0x98], R188 ;  /* 0x000098bc01007387 */ /* 0x0001e20000100800 */
[----:B------:R-:W-:-:S03]  /*46b0*/  FADD.FTZ R212, R19, R212 ;  /* 0x000000d413d47221 */ /* 0x000fc60000010000 */
[----:B------:R0:W-:Y:S01]  /*46c0*/  STL [R1+0xa4], R189 ;  /* 0x0000a4bd01007387 */ /* 0x0001e20000100800 */
[----:B------:R-:W-:-:S03]  /*46d0*/  IADD3.X R17, R6, c[0x0][0x24c], RZ, P2, !PT ;  /* 0x0000930006117a10 */ /* 0x000fc600017fe4ff */
[----:B------:R0:W-:Y:S01]  /*46e0*/  STL [R1+0xa0], R198 ;  /* 0x0000a0c601007387 */ /* 0x0001e20000100800 */
[----:B------:R-:W-:-:S03]  /*46f0*/  SEL R8, R8, RZ, P6 ;  /* 0x000000ff08087207 */ /* 0x000fc60003000000 */
[----:B------:R0:W-:Y:S01]  /*4700*/  STL [R1+0xac], R197 ;  /* 0x0000acc501007387 */ /* 0x0001e20000100800 */
[----:B------:R-:W-:Y:S02]  /*4710*/  SEL R9, R9, RZ, P5 ;  /* 0x000000ff09097207 */ /* 0x000fe40002800000 */
[----:B------:R-:W-:Y:S01]  /*4720*/  SEL R10, R10, RZ, P4 ;  /* 0x000000ff0a0a7207 */ /* 0x000fe20002000000 */
[----:B------:R0:W-:Y:S01]  /*4730*/  STL [R1+0xa8], R196 ;  /* 0x0000a8c401007387 */ /* 0x0001e20000100800 */
[----:B------:R-:W-:-:S03]  /*4740*/  SEL R11, R11, RZ, P0 ;  /* 0x000000ff0b0b7207 */ /* 0x000fc60000000000 */
[----:B------:R0:W-:Y:S04]  /*4750*/  STL [R1+0xb4], R199 ;  /* 0x0000b4c701007387 */ /* 0x0001e80000100800 */
[----:B------:R0:W-:Y:S01]  /*4760*/  STL [R1+0xb0], R212 ;  /* 0x0000b0d401007387 */ /* 0x0001e20000100800 */
[----:B------:R-:W-:-:S03]  /*4770*/  IADD3 R4, R4, c[0x0][0x160], RZ ;  /* 0x0000580004047a10 */ /* 0x000fc60007ffe0ff */
[----:B------:R0:W-:Y:S04]  /*4780*/  @P1 STG.E.128 [R2.64], R120 ;  /* 0x0000007802001986 */ /* 0x0001e8000c101d04 */
[----:B------:R0:W-:Y:S01]  /*4790*/  STG.E.128 [R16.64], R8 ;  /* 0x0000000810007986 */ /* 0x0001e2000c101d04 */
[----:B------:R-:W-:Y:S02]  /*47a0*/  ISETP.GE.AND P1, PT, R4, c[0x0][0x164], PT ;  /* 0x0000590004007a0c */ /* 0x000fe40003f26270 */
[----:B------:R-:W-:Y:S01]  /*47b0*/  SEL R200, RZ, 0x1, P3 ;  /* 0x00000001ffc87807 */ /* 0x000fe20001800000 */
[----:B--2---:R-:W-:Y:S02]  /*47c0*/  FMUL.FTZ R12, R139, R12 ;  /* 0x0000000c8b0c7220 */ /* 0x004fe40000410000 */
[----:B------:R-:W-:-:S02]  /*47d0*/  FMUL.FTZ R13, R13, R0 ;  /* 0x000000000d0d7220 */ /* 0x000fc40000410000 */
[----:B------:R-:W-:Y:S02]  /*47e0*/  FMUL.FTZ R15, R15, R20 ;  /* 0x000000140f0f7220 */ /* 0x000fe40000410000 */
[----:B------:R-:W-:Y:S01]  /*47f0*/  FMUL.FTZ R14, R14, R141 ;  /* 0x0000008d0e0e7220 */ /* 0x000fe20000410000 */
[----:B------:R-:W-:Y:S02]  /*4800*/  FSEL R12, R12, RZ, P6 ;  /* 0x000000ff0c0c7208 */ /* 0x000fe40003000000 */
[----:B------:R-:W-:Y:S02]  /*4810*/  FSEL R13, R13, RZ, P5 ;  /* 0x000000ff0d0d7208 */ /* 0x000fe40002800000 */
[----:B------:R-:W-:Y:S02]  /*4820*/  FSEL R15, R15, RZ, P0 ;  /* 0x000000ff0f0f7208 */ /* 0x000fe40000000000 */
[----:B------:R-:W-:Y:S01]  /*4830*/  FSEL R14, R14, RZ, P4 ;  /* 0x000000ff0e0e7208 */ /* 0x000fe20002000000 */
[----:B------:R-:W-:-:S02]  /*4840*/  FADD.FTZ R213, R12, R213 ;  /* 0x000000d50cd57221 */ /* 0x000fc40000010000 */
[----:B------:R-:W-:Y:S02]  /*4850*/  FADD.FTZ R215, R13, R215 ;  /* 0x000000d70dd77221 */ /* 0x000fe40000010000 */
[----:B------:R-:W-:Y:S02]  /*4860*/  FADD.FTZ R214, R15, R214 ;  /* 0x000000d60fd67221 */ /* 0x000fe40000010000 */
[----:B----4-:R-:W-:Y:S01]  /*4870*/  FADD.FTZ R216, R14, R216 ;  /* 0x000000d80ed87221 */ /* 0x010fe20000010000 */
[----:B------:R0:W-:Y:S04]  /*4880*/  STL [R1+0xbc], R213 ;  /* 0x0000bcd501007387 */ /* 0x0001e80000100800 */
[----:B------:R0:W-:Y:S04]  /*4890*/  STL [R1+0xb8], R215 ;  /* 0x0000b8d701007387 */ /* 0x0001e80000100800 */
[----:B------:R0:W-:Y:S04]  /*48a0*/  STL [R1+0xc0], R214 ;  /* 0x0000c0d601007387 */ /* 0x0001e80000100800 */
[----:B------:R0:W-:Y:S02]  /*48b0*/  STL [R1+0xc4], R216 ;  /* 0x0000c4d801007387 */ /* 0x0001e40000100800 */
[----:B0-----:R-:W-:Y:S01]  /*48c0*/  @P1 CALL.REL.NOINC `(.L_x_11501) ;  /* 0x0000001000001944 */ /* 0x001fe20003c00000 */
[----:B------:R-:W-:Y:S05]  /*48d0*/  BRA `(.L_x_11502) ;  /* 0xffffc0d000007947 */ /* 0x000fea000383ffff */
.L_x_11501:
[----:B------:R0:W5:Y:S01]  /*48e0*/  LDL.LU R22, [R1+0x4] ;  /* 0x0000040001167983 */ /* 0x0001620000300800 */
[----:B------:R-:W-:-:S02]  /*48f0*/  MOV R200, R202 ;  /* 0x000000ca00c87202 */ /* 0x000fc40000000f00 */
        /* <DEDUP_REMOVED lines=35> */
[----:B------:R-:W-:-:S03]  /*4b30*/  MOV R18, R222 ;  /* 0x000000de00127202 */ /* 0x000fc60000000f00 */
[----:B------:R0:W5:Y:S04]  /*4b40*/  LDL.LU R47, [R1+0x30] ;  /* 0x00003000012f7983 */ /* 0x0001680000300800 */
[----:B------:R0:W5:Y:S04]  /*4b50*/  LDL.LU R52, [R1+0x3c] ;  /* 0x00003c0001347983 */ /* 0x0001680000300800 */
[----:B------:R0:W5:Y:S04]  /*4b60*/  LDL.LU R53, [R1+0x38] ;  /* 0x0000380001357983 */ /* 0x0001680000300800 */
[----:B------:R0:W5:Y:S04]  /*4b70*/  LDL.LU R54, [R1+0x44] ;  /* 0x0000440001367983 */ /* 0x0001680000300800 */
        /* <DEDUP_REMOVED lines=50> */
.L_x_11498:
[----:B0-----:R-:W0:Y:S01]  /*4ea0*/  S2R R2, SR_TID.X ;  /* 0x0000000000027919 */ /* 0x001e220000002100 */
        /* <DEDUP_REMOVED lines=34> */
.L_x_11499:
[----:B------:R-:W-:Y:S01]  /*50d0*/  HFMA2.MMA R131, -RZ, RZ, 0, 9.5367431640625e-07 ;  /* 0x00000010ff837435 */ /* 0x000fe200000001ff */
[----:B------:R-:W-:-:S02]  /*50e0*/  MOV R129, R132 ;  /* 0x0000008400817202 */ /* 0x000fc40000000f00 */
[----:B------:R-:W-:Y:S02]  /*50f0*/  MOV R136, 0x1f ;  /* 0x0000001f00887802 */ /* 0x000fe40000000f00 */
[----:B------:R-:W-:Y:S02]  /*5100*/  MOV R134, 0xffffffff ;  /* 0xffffffff00867802 */ /* 0x000fe40000000f00 */
[----:B------:R-:W-:Y:S02]  /*5110*/  MOV R128, 0x5130 ;  /* 0x0000513000807802 */ /* 0x000fe40000000f00 */
[----:B-----5:R-:W-:Y:S05]  /*5120*/  CALL.REL.NOINC `($__internal_195_$__cuda_sm70_shflsync_down_p) ;  /* 0x0000046000007944 */ /* 0x020fea0003c00000 */
[----:B-1----:R-:W-:Y:S01]  /*5130*/  MOV R133, R131 ;  /* 0x0000008300857202 */ /* 0x002fe20000000f00 */
[----:B------:R-:W-:Y:S05]  /*5140*/  BRA `(.L_x_11503) ;  /* 0xffffd15000007947 */ /* 0x000fea000383ffff */
.L_x_11500:
[----:B------:R-:W-:Y:S01]  /*5150*/  HFMA2.MMA R131, -RZ, RZ, 0, 9.5367431640625e-07 ;  /* 0x00000010ff837435 */ /* 0x000fe200000001ff */
[----:B------:R-:W-:Y:S02]  /*5160*/  MOV R129, R130 ;  /* 0x0000008200817202 */ /* 0x000fe40000000f00 */
[----:B------:R-:W-:Y:S02]  /*5170*/  MOV R136, 0x1f ;  /* 0x0000001f00887802 */ /* 0x000fe40000000f00 */
[----:B------:R-:W-:-:S02]  /*5180*/  MOV R134, 0xffffffff ;  /* 0xffffffff00867802 */ /* 0x000fc40000000f00 */
[----:B------:R-:W-:Y:S02]  /*5190*/  MOV R128, 0x51b0 ;  /* 0x000051b000807802 */ /* 0x000fe40000000f00 */
[----:B01---5:R-:W-:Y:S05]  /*51a0*/  CALL.REL.NOINC `($__internal_195_$__cuda_sm70_shflsync_down_p) ;  /* 0x000003e000007944 */ /* 0x023fea0003c00000 */
[----:B------:R-:W-:Y:S01]  /*51b0*/  FADD.FTZ R132, R132, R133 ;  /* 0x0000008584847221 */ /* 0x000fe20000010000 */
[----:B------:R-:W-:Y:S01]  /*51c0*/  MOV R136, 0x1f ;  /* 0x0000001f00887802 */ /* 0x000fe20000000f00 */
[----:B-1----:R-:W-:Y:S01]  /*51d0*/  FADD.FTZ R130, R130, R131 ;  /* 0x0000008382827221 */ /* 0x002fe20000010000 */
[----:B------:R-:W-:Y:S01]  /*51e0*/  HFMA2.MMA R131, -RZ, RZ, 0, 4.76837158203125e-07 ;  /* 0x00000008ff837435 */ /* 0x000fe200000001ff */
[----:B------:R-:W-:Y:S02]  /*51f0*/  MOV R134, 0xffffffff ;  /* 0xffffffff00867802 */ /* 0x000fe40000000f00 */
[----:B------:R-:W-:Y:S02]  /*5200*/  MOV R129, R132 ;  /* 0x0000008400817202 */ /* 0x000fe40000000f00 */
[----:B------:R-:W-:Y:S02]  /*5210*/  MOV R128, 0x5230 ;  /* 0x0000523000807802 */ /* 0x000fe40000000f00 */
[----:B------:R-:W-:Y:S05]  /*5220*/  CALL.REL.NOINC `($__internal_195_$__cuda_sm70_shflsync_down_p) ;  /* 0x0000036000007944 */ /* 0x000fea0003c00000 */
[----:B-1----:R-:W-:Y:S01]  /*5230*/  MOV R133, R131 ;  /* 0x0000008300857202 */ /* 0x002fe20000000f00 */
[----:B------:R-:W-:Y:S01]  /*5240*/  HFMA2.MMA R131, -RZ, RZ, 0, 4.76837158203125e-07 ;  /* 0x00000008ff837435 */ /* 0x000fe200000001ff */
[----:B------:R-:W-:-:S02]  /*5250*/  MOV R129, R130 ;  /* 0x0000008200817202 */ /* 0x000fc40000000f00 */
[----:B------:R-:W-:Y:S02]  /*5260*/  MOV R136, 0x1f ;  /* 0x0000001f00887802 */ /* 0x000fe40000000f00 */
[----:B------:R-:W-:Y:S02]  /*5270*/  MOV R134, 0xffffffff ;  /* 0xffffffff00867802 */ /* 0x000fe40000000f00 */
[----:B------:R-:W-:Y:S02]  /*5280*/  MOV R128, 0x52a0 ;  /* 0x000052a000807802 */ /* 0x000fe40000000f00 */
[----:B------:R-:W-:Y:S05]  /*5290*/  CALL.REL.NOINC `($__internal_195_$__cuda_sm70_shflsync_down_p) ;  /* 0x000002f000007944 */ /* 0x000fea0003c00000 */
[----:B------:R-:W-:Y:S01]  /*52a0*/  FADD.FTZ R132, R133, R132 ;  /* 0x0000008485847221 */ /* 0x000fe20000010000 */
[----:B------:R-:W-:Y:S01]  /*52b0*/  MOV R136, 0x1f ;  /* 0x0000001f00887802 */ /* 0x000fe20000000f00 */
[----:B-1----:R-:W-:Y:S01]  /*52c0*/  FADD.FTZ R130, R130, R131 ;  /* 0x0000008382827221 */ /* 0x002fe20000010000 */
[----:B------:R-:W-:Y:S01]  /*52d0*/  HFMA2.MMA R131, -RZ, RZ, 0, 2.384185791015625e-07 ;  /* 0x00000004ff837435 */ /* 0x000fe200000001ff */
[----:B------:R-:W-:Y:S02]  /*52e0*/  MOV R134, 0xffffffff ;  /* 0xffffffff00867802 */ /* 0x000fe40000000f00 */
[----:B------:R-:W-:-:S02]  /*52f0*/  MOV R129, R132 ;  /* 0x0000008400817202 */ /* 0x000fc40000000f00 */
[----:B------:R-:W-:Y:S02]  /*5300*/  MOV R128, 0x5320 ;  /* 0x0000532000807802 */ /* 0x000fe40000000f00 */
[----:B------:R-:W-:Y:S05]  /*5310*/  CALL.REL.NOINC `($__internal_195_$__cuda_sm70_shflsync_down_p) ;  /* 0x0000027000007944 */ /* 0x000fea0003c00000 */
[----:B-1----:R-:W-:Y:S01]  /*5320*/  MOV R133, R131 ;  /* 0x0000008300857202 */ /* 0x002fe20000000f00 */
[----:B------:R-:W-:Y:S01]  /*5330*/  HFMA2.MMA R131, -RZ, RZ, 0, 2.384185791015625e-07 ;  /* 0x00000004ff837435 */ /* 0x000fe200000001ff */
[----:B------:R-:W-:Y:S02]  /*5340*/  MOV R129, R130 ;  /* 0x0000008200817202 */ /* 0x000fe40000000f00 */
[----:B------:R-:W-:Y:S02]  /*5350*/  MOV R136, 0x1f ;  /* 0x0000001f00887802 */ /* 0x000fe40000000f00 */
[----:B------:R-:W-:Y:S02]  /*5360*/  MOV R134, 0xffffffff ;  /* 0xffffffff00867802 */ /* 0x000fe40000000f00 */
[----:B------:R-:W-:Y:S02]  /*5370*/  MOV R128, 0x5390 ;  /* 0x0000539000807802 */ /* 0x000fe40000000f00 */
[----:B------:R-:W-:Y:S05]  /*5380*/  CALL.REL.NOINC `($__internal_195_$__cuda_sm70_shflsync_down_p) ;  /* 0x0000020000007944 */ /* 0x000fea0003c00000 */
[----:B------:R-:W-:Y:S01]  /*5390*/  FADD.FTZ R132, R133, R132 ;  /* 0x0000008485847221 */ /* 0x000fe20000010000 */
[----:B------:R-:W-:Y:S01]  /*53a0*/  MOV R136, 0x1f ;  /* 0x0000001f00887802 */ /* 0x000fe20000000f00 */
[----:B-1----:R-:W-:Y:S01]  /*53b0*/  FADD.FTZ R130, R130, R131 ;  /* 0x0000008382827221 */ /* 0x002fe20000010000 */
[----:B------:R-:W-:Y:S01]  /*53c0*/  HFMA2.MMA R131, -RZ, RZ, 0, 1.1920928955078125e-07 ;  /* 0x00000002ff837435 */ /* 0x000fe200000001ff */
[----:B------:R-:W-:-:S02]  /*53d0*/  MOV R134, 0xffffffff ;  /* 0xffffffff00867802 */ /* 0x000fc40000000f00 */
[----:B------:R-:W-:Y:S02]  /*53e0*/  MOV R129, R132 ;  /* 0x0000008400817202 */ /* 0x000fe40000000f00 */
[----:B------:R-:W-:Y:S02]  /*53f0*/  MOV R128, 0x5410 ;  /* 0x0000541000807802 */ /* 0x000fe40000000f00 */
[----:B------:R-:W-:Y:S05]  /*5400*/  CALL.REL.NOINC `($__internal_195_$__cuda_sm70_shflsync_down_p) ;  /* 0x0000018000007944 */ /* 0x000fea0003c00000 */
[----:B-1----:R-:W-:Y:S01]  /*5410*/  MOV R133, R131 ;  /* 0x0000008300857202 */ /* 0x002fe20000000f00 */
[----:B------:R-:W-:Y:S01]  /*5420*/  HFMA2.MMA R131, -RZ, RZ, 0, 1.1920928955078125e-07 ;  /* 0x00000002ff837435 */ /* 0x000fe200000001ff */
[----:B------:R-:W-:Y:S02]  /*5430*/  MOV R129, R130 ;  /* 0x0000008200817202 */ /* 0x000fe40000000f00 */
[----:B------:R-:W-:Y:S02]  /*5440*/  MOV R136, 0x1f ;  /* 0x0000001f00887802 */ /* 0x000fe40000000f00 */
[----:B------:R-:W-:Y:S02]  /*5450*/  MOV R134, 0xffffffff ;  /* 0xffffffff00867802 */ /* 0x000fe40000000f00 */
[----:B------:R-:W-:-:S02]  /*5460*/  MOV R128, 0x5480 ;  /* 0x0000548000807802 */ /* 0x000fc40000000f00 */
[----:B------:R-:W-:Y:S05]  /*5470*/  CALL.REL.NOINC `($__internal_195_$__cuda_sm70_shflsync_down_p) ;  /* 0x0000011000007944 */ /* 0x000fea0003c00000 */
[----:B------:R-:W-:Y:S01]  /*5480*/  FADD.FTZ R132, R133, R132 ;  /* 0x0000008485847221 */ /* 0x000fe20000010000 */
[----:B------:R-:W-:Y:S01]  /*5490*/  MOV R136, 0x1f ;  /* 0x0000001f00887802 */ /* 0x000fe20000000f00 */
[----:B-1----:R-:W-:Y:S01]  /*54a0*/  FADD.FTZ R130, R130, R131 ;  /* 0x0000008382827221 */ /* 0x002fe20000010000 */
[----:B------:R-:W-:Y:S01]  /*54b0*/  HFMA2.MMA R131, -RZ, RZ, 0, 5.9604644775390625e-08 ;  /* 0x00000001ff837435 */ /* 0x000fe200000001ff */
[----:B------:R-:W-:-:S02]  /*54c0*/  MOV R134, 0xffffffff ;  /* 0xffffffff00867802 */ /* 0x000fc40000000f00 */
[----:B------:R-:W-:Y:S02]  /*54d0*/  MOV R129, R132 ;  /* 0x0000008400817202 */ /* 0x000fe40000000f00 */
[----:B------:R-:W-:Y:S02]  /*54e0*/  MOV R128, 0x5500 ;  /* 0x0000550000807802 */ /* 0x000fe40000000f00 */
[----:B------:R-:W-:Y:S05]  /*54f0*/  CALL.REL.NOINC `($__internal_195_$__cuda_sm70_shflsync_down_p) ;  /* 0x0000009000007944 */ /* 0x000fea0003c00000 */
[----:B-1----:R-:W-:Y:S01]  /*5500*/  MOV R133, R131 ;  /* 0x0000008300857202 */ /* 0x002fe20000000f00 */
[----:B------:R-:W-:Y:S01]  /*5510*/  HFMA2.MMA R131, -RZ, RZ, 0, 5.9604644775390625e-08 ;  /* 0x00000001ff837435 */ /* 0x000fe200000001ff */
[----:B------:R-:W-:Y:S02]  /*5520*/  MOV R129, R130 ;  /* 0x0000008200817202 */ /* 0x000fe40000000f00 */
[----:B------:R-:W-:Y:S02]  /*5530*/  MOV R136, 0x1f ;  /* 0x0000001f00887802 */ /* 0x000fe40000000f00 */
[----:B------:R-:W-:Y:S02]  /*5540*/  MOV R134, 0xffffffff ;  /* 0xffffffff00867802 */ /* 0x000fe40000000f00 */
[----:B------:R-:W-:-:S02]  /*5550*/  MOV R128, 0x5570 ;  /* 0x0000557000807802 */ /* 0x000fc40000000f00 */
[----:B------:R-:W-:Y:S05]  /*5560*/  CALL.REL.NOINC `($__internal_195_$__cuda_sm70_shflsync_down_p) ;  /* 0x0000002000007944 */ /* 0x000fea0003c00000 */
[----:B-1----:R-:W-:Y:S01]  /*5570*/  MOV R129, R131 ;  /* 0x0000008300817202 */ /* 0x002fe20000000f00 */
[----:B------:R-:W-:Y:S05]  /*5580*/  BRA `(.L_x_11504) ;  /* 0xffffce3000007947 */ /* 0x000fea000383ffff */
        .weak           $__internal_195_$__cuda_sm70_shflsync_down_p
        .type           $__internal_195_$__cuda_sm70_shflsync_down_p,@function
        .size           $__internal_195_$__cuda_sm70_shflsync_down_p,(.L_x_11929 - $__internal_195_$__cuda_sm70_shflsync_down_p)
$__internal_195_$__cuda_sm70_shflsync_down_p:
[----:B------:R-:W-:Y:S04]  /*5590*/  WARPSYNC R134 ;  /* 0x0000008600007348 */ /* 0x000fe80003800000 */
[----:B------:R0:W1:Y:S02]  /*55a0*/  SHFL.DOWN PT, R131, R129, R131, R136 ;  /* 0x0800008381837389 */ /* 0x00006400000e0088 */
[----:B0-----:R-:W-:-:S06]  /*55b0*/  HFMA2.MMA R129, -RZ, RZ, 0, 0 ;  /* 0x00000000ff817435 */ /* 0x001fcc00000001ff */
[----:B------:R-:W-:Y:S05]  /*55c0*/  RET.REL.NODEC R128 `(_ZN10layer_norm13ln_bwd_kernelINS_13Kernel_traitsIfffffjLj4096ELj1ELj1ELj4ELj16ENS_18Kernel_traits_baseILj4096EfffffjLj128EEEEELb1ELb1ELb0ELb1EEEvNS_9BwdParamsE) ;  /* 0xffffaa3080007950 */ /* 0x000fea0003c3ffff */
.L_x_11505:
        /* <DEDUP_REMOVED lines=11> */
.L_x_11929:


//--------------------- .text._ZN10layer_norm22ln_bwd_finalize_kernelINS_22Kernel_traits_finalizeILj4096EfffffjLb1ELj1024ELj4ENS_18Kernel_traits_baseILj4096EfffffjLj1024EEEEELb1ELb0EEEvNS_9BwdParamsE --------------------------
	.section	.text._ZN10layer_norm22ln_bwd_finalize_kernelINS_22Kernel_traits_finalizeILj4096EfffffjLb1ELj1024ELj4ENS_18Kernel_traits_baseILj4096EfffffjLj1024EEEEELb1ELb0EEEvNS_9BwdParamsE,"ax",@progbits
	.sectioninfo	@"SHI_REGISTERS=32"
	.align	128
        .global         _ZN10layer_norm22ln_bwd_finalize_kernelINS_22Kernel_traits_finalizeILj4096EfffffjLb1ELj1024ELj4ENS_18Kernel_traits_baseILj4096EfffffjLj1024EEEEELb1ELb0EEEvNS_9BwdParamsE
        .type           _ZN10layer_norm22ln_bwd_finalize_kernelINS_22Kernel_traits_finalizeILj4096EfffffjLb1ELj1024ELj4ENS_18Kernel_traits_baseILj4096EfffffjLj1024EEEEELb1ELb0EEEvNS_9BwdParamsE,@function
        .size           _ZN10layer_norm22ln_bwd_finalize_kernelINS_22Kernel_traits_finalizeILj4096EfffffjLb1ELj1024ELj4ENS_18Kernel_traits_baseILj4096EfffffjLj1024EEEEELb1ELb0EEEvNS_9BwdParamsE,(.L_x_11930 - _ZN10layer_norm22ln_bwd_finalize_kernelINS_22Kernel_traits_finalizeILj4096EfffffjLb1ELj1024ELj4ENS_18Kernel_traits_baseILj4096EfffffjLj1024EEEEELb1ELb0EEEvNS_9BwdParamsE)
        .other          _ZN10layer_norm22ln_bwd_finalize_kernelINS_22Kernel_traits_finalizeILj4096EfffffjLb1ELj1024ELj4ENS_18Kernel_traits_baseILj4096EfffffjLj1024EEEEELb1ELb0EEEvNS_9BwdParamsE,@"STO_CUDA_ENTRY STV_DEFAULT"
_ZN10layer_norm22ln_bwd_finalize_kernelINS_22Kernel_traits_finalizeILj4096EfffffjLb1ELj1024ELj4ENS_18Kernel_traits_baseILj4096EfffffjLj1024EEEEELb1ELb0EEEvNS_9BwdParamsE:
.text._ZN10layer_norm22ln_bwd_finalize_kernelINS_22Kernel_traits_finalizeILj4096EfffffjLb1ELj1024ELj4ENS_18Kernel_traits_baseILj4096EfffffjLj1024EEEEELb1ELb0EEEvNS_9BwdParamsE:
        /* <DEDUP_REMOVED lines=19> */
.L_x_11519:
        /* <DEDUP_REMOVED lines=33> */
.L_x_11510:
        /* <DEDUP_REMOVED lines=47> */
.L_x_11509:
[----:B------:R-:W-:Y:S05]  /*0630*/  BSYNC B1 ;  /* 0x0000000000017941 */ /* 0x000fea0003800000 */
.L_x_11508:
        /* <DEDUP_REMOVED lines=29> */
.L_x_11512:
[----:B------:R-:W-:Y:S05]  /*0810*/  BSYNC B1 ;  /* 0x0000000000017941 */ /* 0x000fea0003800000 */
.L_x_11511:
        /* <DEDUP_REMOVED lines=14> */
.L_x_11513:
[----:B------:R-:W-:Y:S05]  /*0900*/  BSYNC B1 ;  /* 0x0000000000017941 */ /* 0x000fea0003800000 */
.L_x_11507:
[----:B------:R-:W-:Y:S05]  /*0910*/  BSYNC B0 ;  /* 0x0000000000007941 */ /* 0x000fea0003800000 */
.L_x_11506:
        /* <DEDUP_REMOVED lines=12> */
.L_x_11520:
        /* <DEDUP_REMOVED lines=27> */
.L_x_11521:
        /* <DEDUP_REMOVED lines=9> */
.L_x_11514:
        /* <DEDUP_REMOVED lines=18> */
.L_x_11518:
[----:B------:R-:W-:Y:S05]  /*0d40*/  BSYNC B0 ;  /* 0x0000000000007941 */ /* 0x000fea0003800000 */
.L_x_11517:
[C---:B------:R-:W-:Y:S02]  /*0d50*/  ISETP.GT.U32.AND P1, PT, R4.reuse, -0x1001, PT ;  /* 0xffffefff0400780c */ /* 0x040fe40003f24070 */
[----:B------:R-:W-:-:S02]  /*0d60*/  IADD3 R4, R4, 0x1000, RZ ;  /* 0x0000100004047810 */ /* 0x000fc40007ffe0ff */
[----:B------:R-:W-:-:S09]  /*0d70*/  IADD3 R5, R5, 0x800, RZ ;  /* 0x0000080005057810 */ /* 0x000fd20007ffe0ff */
[----:B01----:R-:W-:Y:S05]  /*0d80*/  @P1 BRA `(.L_x_11519) ;  /* 0xfffff3a000001947 */ /* 0x003fea000383ffff */
[----:B------:R-:W-:Y:S05]  /*0d90*/  EXIT ;  /* 0x000000000000794d */ /* 0x000fea0003800000 */
.L_x_11515:
[----:B------:R-:W-:Y:S01]  /*0da0*/  HFMA2.MMA R17, -RZ, RZ, 0, 5.9604644775390625e-08 ;  /* 0x00000001ff117435 */ /* 0x000fe200000001ff */
[----:B---3--:R-:W-:Y:S01]  /*0db0*/  MOV R18, R10 ;  /* 0x0000000a00127202 */ /* 0x008fe20000000f00 */
[----:B------:R-:W-:Y:S01]  /*0dc0*/  IMAD.MOV.U32 R14, RZ, RZ, 0x1f ;  /* 0x0000001fff0e7424 */ /* 0x000fe200078e00ff */
[----:B------:R-:W-:Y:S02]  /*0dd0*/  MOV R19, 0xffffffff ;  /* 0xffffffff00137802 */ /* 0x000fe40000000f00 */
[----:B------:R-:W-:Y:S02]  /*0de0*/  MOV R8, 0xe00 ;  /* 0x00000e0000087802 */ /* 0x000fe40000000f00 */
[----:B012---:R-:W-:Y:S05]  /*0df0*/  CALL.REL.NOINC `($__internal_196_$__cuda_sm70_shflsync_bfly_p) ;  /* 0x0000059000007944 */ /* 0x007fea0003c00000 */
[----:B01----:R-:W-:Y:S05]  /*0e00*/  BRA `(.L_x_11520) ;  /* 0xfffffbd000007947 */ /* 0x003fea000383ffff */
.L_x_11516:
[----:B------:R-:W-:Y:S01]  /*0e10*/  HFMA2.MMA R17, -RZ, RZ, 0, 1.1920928955078125e-07 ;  /* 0x00000002ff117435 */ /* 0x000fe200000001ff */
[----:B------:R-:W-:Y:S01]  /*0e20*/  IMAD.MOV.U32 R14, RZ, RZ, 0x1f ;  /* 0x0000001fff0e7424 */ /* 0x000fe200078e00ff */
[----:B------:R-:W-:Y:S02]  /*0e30*/  MOV R19, 0xffffffff ;  /* 0xffffffff00137802 */ /* 0x000fe40000000f00 */
[----:B------:R-:W-:Y:S02]  /*0e40*/  MOV R8, 0xe60 ;  /* 0x00000e6000087802 */ /* 0x000fe40000000f00 */
[----:B0123--:R-:W-:Y:S05]  /*0e50*/  CALL.REL.NOINC `($__internal_196_$__cuda_sm70_shflsync_bfly_p) ;  /* 0x0000053000007944 */ /* 0x00ffea0003c00000 */
[----:B0-----:R-:W-:Y:S01]  /*0e60*/  HFMA2.MMA R17, -RZ, RZ, 0, 2.384185791015625e-07 ;  /* 0x00000004ff117435 */ /* 0x001fe200000001ff */
[----:B-1----:R-:W-:Y:S01]  /*0e70*/  FADD.FTZ R18, R18, R14 ;  /* 0x0000000e12127221 */ /* 0x002fe20000010000 */
[----:B------:R-:W-:Y:S01]  /*0e80*/  MOV R19, 0xffffffff ;  /* 0xffffffff00137802 */ /* 0x000fe20000000f00 */
[----:B------:R-:W-:Y:S01]  /*0e90*/  IMAD.MOV.U32 R14, RZ, RZ, 0x1f ;  /* 0x0000001fff0e7424 */ /* 0x000fe200078e00ff */
[----:B------:R-:W-:-:S02]  /*0ea0*/  MOV R8, 0xec0 ;  /* 0x00000ec000087802 */ /* 0x000fc40000000f00 */
[----:B------:R-:W-:Y:S05]  /*0eb0*/  CALL.REL.NOINC `($__internal_196_$__cuda_sm70_shflsync_bfly_p) ;  /* 0x000004d000007944 */ /* 0x000fea0003c00000 */
[----:B0-----:R-:W-:Y:S01]  /*0ec0*/  HFMA2.MMA R17, -RZ, RZ, 0, 4.76837158203125e-07 ;  /* 0x00000008ff117435 */ /* 0x001fe200000001ff */
[----:B-1----:R-:W-:Y:S01]  /*0ed0*/  FADD.FTZ R18, R18, R14 ;  /* 0x0000000e12127221 */ /* 0x002fe20000010000 */
[----:B------:R-:W-:Y:S01]  /*0ee0*/  MOV R19, 0xffffffff ;  /* 0xffffffff00137802 */ /* 0x000fe20000000f00 */
[----:B------:R-:W-:Y:S01]  /*0ef0*/  IMAD.MOV.U32 R14, RZ, RZ, 0x1f ;  /* 0x0000001fff0e7424 */ /* 0x000fe200078e00ff */
[----:B------:R-:W-:-:S02]  /*0f00*/  MOV R8, 0xf20 ;  /* 0x00000f2000087802 */ /* 0x000fc40000000f00 */
[----:B------:R-:W-:Y:S05]  /*0f10*/  CALL.REL.NOINC `($__internal_196_$__cuda_sm70_shflsync_bfly_p) ;  /* 0x0000047000007944 */ /* 0x000fea0003c00000 */
[----:B-1----:R-:W-:Y:S01]  /*0f20*/  FADD.FTZ R10, R18, R14 ;  /* 0x0000000e120a7221 */ /* 0x002fe20000010000 */
[----:B0-----:R-:W-:Y:S01]  /*0f30*/  HFMA2.MMA R17, -RZ, RZ, 0, 9.5367431640625e-07 ;  /* 0x00000010ff117435 */ /* 0x001fe200000001ff */
[----:B------:R-:W-:Y:S01]  /*0f40*/  IMAD.MOV.U32 R14, RZ, RZ, 0x1f ;  /* 0x0000001fff0e7424 */ /* 0x000fe200078e00ff */
[----:B------:R-:W-:-:S02]  /*0f50*/  MOV R19, 0xffffffff ;  /* 0xffffffff00137802 */ /* 0x000fc40000000f00 */
[----:B------:R-:W-:Y:S02]  /*0f60*/  MOV R18, R10 ;  /* 0x0000000a00127202 */ /* 0x000fe40000000f00 */
[----:B------:R-:W-:Y:S02]  /*0f70*/  MOV R8, 0xf90 ;  /* 0x00000f9000087802 */ /* 0x000fe40000000f00 */
[----:B------:R-:W-:Y:S05]  /*0f80*/  CALL.REL.NOINC `($__internal_196_$__cuda_sm70_shflsync_bfly_p) ;  /* 0x0000040000007944 */ /* 0x000fea0003c00000 */
[----:B0-----:R-:W-:Y:S01]  /*0f90*/  HFMA2.MMA R17, -RZ, RZ, 0, 5.9604644775390625e-08 ;  /* 0x00000001ff117435 */ /* 0x001fe200000001ff */
[----:B-1----:R-:W-:Y:S01]  /*0fa0*/  IMAD.MOV.U32 R13, RZ, RZ, R14 ;  /* 0x000000ffff0d7224 */ /* 0x002fe200078e000e */
[----:B------:R-:W-:Y:S01]  /*0fb0*/  MOV R18, R15 ;  /* 0x0000000f00127202 */ /* 0x000fe20000000f00 */
[----:B------:R-:W-:Y:S01]  /*0fc0*/  IMAD.MOV.U32 R14, RZ, RZ, 0x1f ;  /* 0x0000001fff0e7424 */ /* 0x000fe200078e00ff */
[----:B------:R-:W-:Y:S02]  /*0fd0*/  MOV R19, 0xffffffff ;  /* 0xffffffff00137802 */ /* 0x000fe40000000f00 */
[----:B------:R-:W-:Y:S02]  /*0fe0*/  MOV R8, 0x1000 ;  /* 0x0000100000087802 */ /* 0x000fe40000000f00 */
[----:B------:R-:W-:Y:S05]  /*0ff0*/  CALL.REL.NOINC `($__internal_196_$__cuda_sm70_shflsync_bfly_p) ;  /* 0x0000039000007944 */ /* 0x000fea0003c00000 */
[----:B0-----:R-:W-:Y:S01]  /*1000*/  HFMA2.MMA R17, -RZ, RZ, 0, 1.1920928955078125e-07 ;  /* 0x00000002ff117435 */ /* 0x001fe200000001ff */
[----:B-1----:R-:W-:Y:S01]  /*1010*/  FADD.FTZ R18, R15, R14 ;  /* 0x0000000e0f127221 */ /* 0x002fe20000010000 */
[----:B------:R-:W-:Y:S01]  /*1020*/  MOV R19, 0xffffffff ;  /* 0xffffffff00137802 */ /* 0x000fe20000000f00 */
[----:B------:R-:W-:Y:S01]  /*1030*/  IMAD.MOV.U32 R14, RZ, RZ, 0x1f ;  /* 0x0000001fff0e7424 */ /* 0x000fe200078e00ff */
[----:B------:R-:W-:-:S02]  /*1040*/  MOV R8, 0x1060 ;  /* 0x0000106000087802 */ /* 0x000fc40000000f00 */
[----:B------:R-:W-:Y:S05]  /*1050*/  CALL.REL.NOINC `($__internal_196_$__cuda_sm70_shflsync_bfly_p) ;  /* 0x0000033000007944 */ /* 0x000fea0003c00000 */
        /* <DEDUP_REMOVED lines=14> */
[----:B------:R-:W-:Y:S01]  /*1140*/  MOV R14, 0x1f ;  /* 0x0000001f000e7802 */ /* 0x000fe20000000f00 */
[----:B------:R-:W-:Y:S01]  /*1150*/  IMAD.MOV.U32 R19, RZ, RZ, -0x1 ;  /* 0xffffffffff137424 */ /* 0x000fe200078e00ff */
[----:B------:R-:W-:-:S02]  /*1160*/  MOV R8, 0x1190 ;  /* 0x0000119000087802 */ /* 0x000fc40000000f00 */
[----:B------:R-:W-:Y:S02]  /*1170*/  MOV R18, R12 ;  /* 0x0000000c00127202 */ /* 0x000fe40000000f00 */
[----:B------:R-:W-:Y:S05]  /*1180*/  CALL.REL.NOINC `($__internal_196_$__cuda_sm70_shflsync_bfly_p) ;  /* 0x0000020000007944 */ /* 0x000fea0003c00000 */
[----:B-1----:R-:W-:Y:S01]  /*1190*/  MOV R15, R14 ;  /* 0x0000000e000f7202 */ /* 0x002fe20000000f00 */
[----:B------:R-:W-:Y:S01]  /*11a0*/  HFMA2.MMA R14, -RZ, RZ, 0, 1.847743988037109375e-06 ;  /* 0x0000001fff0e7435 */ /* 0x000fe200000001ff */
[----:B0-----:R-:W-:Y:S01]  /*11b0*/  MOV R18, R11 ;  /* 0x0000000b00127202 */ /* 0x001fe20000000f00 */
        /* <DEDUP_REMOVED lines=13> */
[----:B------:R-:W-:Y:S01]  /*1290*/  IMAD.MOV.U32 R19, RZ, RZ, -0x1 ;  /* 0xffffffffff137424 */ /* 0x000fe200078e00ff */
[----:B------:R-:W-:-:S02]  /*12a0*/  MOV R8, 0x12c0 ;  /* 0x000012c000087802 */ /* 0x000fc40000000f00 */
[----:B------:R-:W-:Y:S05]  /*12b0*/  CALL.REL.NOINC `($__internal_196_$__cuda_sm70_shflsync_bfly_p) ;  /* 0x000000d000007944 */ /* 0x000fea0003c00000 */
[----:B0-----:R-:W-:Y:S01]  /*12c0*/  HFMA2.MMA R17, -RZ, RZ, 0, 4.76837158203125e-07 ;  /* 0x00000008ff117435 */ /* 0x001fe200000001ff */
[----:B-1----:R-:W-:Y:S01]  /*12d0*/  FADD.FTZ R18, R18, R14 ;  /* 0x0000000e12127221 */ /* 0x002fe20000010000 */
[----:B------:R-:W-:-:S02]  /*12e0*/  MOV R14, 0x1f ;  /* 0x0000001f000e7802 */ /* 0x000fc40000000f00 */
[----:B------:R-:W-:Y:S02]  /*12f0*/  MOV R19, 0xffffffff ;  /* 0xffffffff00137802 */ /* 0x000fe40000000f00 */
[----:B------:R-:W-:Y:S02]  /*1300*/  MOV R8, 0x1320 ;  /* 0x0000132000087802 */ /* 0x000fe40000000f00 */
[----:B------:R-:W-:Y:S05]  /*1310*/  CALL.REL.NOINC `($__internal_196_$__cuda_sm70_shflsync_bfly_p) ;  /* 0x0000007000007944 */ /* 0x000fea0003c00000 */
[----:B01----:R-:W-:Y:S01]  /*1320*/  FADD.FTZ R18, R18, R14 ;  /* 0x0000000e12127221 */ /* 0x003fe20000010000 */
[----:B------:R-:W-:Y:S01]  /*1330*/  HFMA2.MMA R14, -RZ, RZ, 0, 1.847743988037109375e-06 ;  /* 0x0000001fff0e7435 */ /* 0x000fe200000001ff */
[----:B------:R-:W-:Y:S01]  /*1340*/  IMAD.MOV.U32 R17, RZ, RZ, 0x10 ;  /* 0x00000010ff117424 */ /* 0x000fe200078e00ff */
[----:B------:R-:W-:Y:S02]  /*1350*/  MOV R19, 0xffffffff ;  /* 0xffffffff00137802 */ /* 0x000fe40000000f00 */
[----:B------:R-:W-:Y:S02]  /*1360*/  MOV R8, 0x1380 ;  /* 0x0000138000087802 */ /* 0x000fe40000000f00 */
[----:B------:R-:W-:Y:S05]  /*1370*/  CALL.REL.NOINC `($__internal_196_$__cuda_sm70_shflsync_bfly_p) ;  /* 0x0000001000007944 */ /* 0x000fea0003c00000 */
[----:B01----:R-:W-:Y:S05]  /*1380*/  BRA `(.L_x_11521) ;  /* 0xfffff80000007947 */ /* 0x003fea000383ffff */
        .weak           $__internal_196_$__cuda_sm70_shflsync_bfly_p
        .type           $__internal_196_$__cuda_sm70_shflsync_bfly_p,@function
        .size           $__internal_196_$__cuda_sm70_shflsync_bfly_p,(.L_x_11930 - $__internal_196_$__cuda_sm70_shflsync_bfly_p)
$__internal_196_$__cuda_sm70_shflsync_bfly_p:
[----:B------:R-:W-:Y:S01]  /*1390*/  HFMA2.MMA R9, -RZ, RZ, 0, 0 ;  /* 0x00000000ff097435 */ /* 0x000fe200000001ff */
[----:B------:R-:W-:Y:S04]  /*13a0*/  WARPSYNC R19 ;  /* 0x0000001300007348 */ /* 0x000fe80003800000 */
[----:B------:R0:W1:Y:S01]  /*13b0*/  SHFL.BFLY PT, R14, R18, R17, R14 ;  /* 0x0c000011120e7389 */ /* 0x00006200000e000e */
[----:B------:R-:W-:Y:S05]  /*13c0*/  RET.REL.NODEC R8 `(_ZN10layer_norm22ln_bwd_finalize_kernelINS_22Kernel_traits_finalizeILj4096EfffffjLb1ELj1024ELj4ENS_18Kernel_traits_baseILj4096EfffffjLj1024EEEEELb1ELb0EEEvNS_9BwdParamsE) ;  /* 0xffffec3008007950 */ /* 0x000fea0003c3ffff */
.L_x_11522:
        /* <DEDUP_REMOVED lines=11> */
.L_x_11930:


//--------------------- .text._ZN10layer_norm13ln_bwd_kernelINS_13Kernel_traitsIfffffjLj4096ELj1ELj1ELj4ELj16ENS_18Kernel_traits_baseILj4096EfffffjLj128EEEEELb1ELb1ELb1ELb0EEEvNS_9BwdParamsE --------------------------
	.section	.text._ZN10layer_norm13ln_bwd_kernelINS_13Kernel_traitsIfffffjLj4096ELj1ELj1ELj4ELj16ENS_18Kernel_traits_baseILj4096EfffffjLj128EEEEELb1ELb1ELb1ELb0EEEvNS_9BwdParamsE,"ax",@progbits
	.sectioninfo	@"SHI_REGISTERS=255"
	.align	128
        .global         _ZN10layer_norm13ln_bwd_kernelINS_13Kernel_traitsIfffffjLj4096ELj1ELj1ELj4ELj16ENS_18Kernel_traits_baseILj4096EfffffjLj128EEEEELb1ELb1ELb1ELb0EEEvNS_9BwdParamsE
        .type           _ZN10layer_norm13ln_bwd_kernelINS_13Kernel_traitsIfffffjLj4096ELj1ELj1ELj4ELj16ENS_18Kernel_traits_baseILj4096EfffffjLj128EEEEELb1ELb1ELb1ELb0EEEvNS_9BwdParamsE,@function
        .size           _ZN10layer_norm13ln_bwd_kernelINS_13Kernel_traitsIfffffjLj4096ELj1ELj1ELj4ELj16ENS_18Kernel_traits_baseILj4096EfffffjLj128EEEEELb1ELb1ELb1ELb0EEEvNS_9BwdParamsE,(.L_x_11931 - _ZN10layer_norm13ln_bwd_kernelINS_13Kernel_traitsIfffffjLj4096ELj1ELj1ELj4ELj16ENS_18Kernel_traits_baseILj4096EfffffjLj128EEEEELb1ELb1ELb1ELb0EEEvNS_9BwdParamsE)
        .other          _ZN10layer_norm13ln_bwd_kernelINS_13Kernel_traitsIfffffjLj4096ELj1ELj1ELj4ELj16ENS_18Kernel_traits_baseILj4096EfffffjLj128EEEEELb1ELb1ELb1ELb0EEEvNS_9BwdParamsE,@"STO_CUDA_ENTRY STV_DEFAULT"
_ZN10layer_norm13ln_bwd_kernelINS_13Kernel_traitsIfffffjLj4096ELj1ELj1ELj4ELj16ENS_18Kernel_traits_baseILj4096EfffffjLj128EEEEELb1ELb1ELb1ELb0EEEvNS_9BwdParamsE:
.text._ZN10layer_norm13ln_bwd_kernelINS_13Kernel_traitsIfffffjLj4096ELj1ELj1ELj4ELj16ENS_18Kernel_traits_baseILj4096EfffffjLj128EEEEELb1ELb1ELb1ELb0EEEvNS_9BwdParamsE:
        /* <DEDUP_REMOVED lines=13> */
[----:B------:R0:W4:Y:S04]  /*00d0*/  LDL.64 R50, [R1+0x60] ;  /* 0x0000600001327983 */ /* 0x0001280000100a00 */
[----:B------:R0:W4:Y:S01]  /*00e0*/  LDL.64 R28, [R1+0x38] ;  /* 0x00003800011c7983 */ /* 0x0001220000100a00 */
[----:B-1----:R-:W-:-:S03]  /*00f0*/  LOP3.LUT R3, R140, 0x7f, RZ, 0xc, !PT ;  /* 0x0000007f8c037812 */ /* 0x002fc600078e0cff */
[----:B------:R0:W4:Y:S01]  /*0100*/  LDL.64 R30, [R1+0x40] ;  /* 0x00004000011e7983 */ /* 0x0001220000100a00 */
[----:B------:R-:W-:Y:S01]  /*0110*/  LEA.HI.SX32 R3, R0, R3, 0x1e ;  /* 0x0000000300037211 */ /* 0x000fe200078ff2ff */
[----:B------:R-:W-:Y:S02]  /*0120*/  ULDC.64 UR4, c[0x0][0x118] ;  /* 0x0000460000047ab9 */ /* 0x000fe40000000a00 */
[----:B------:R0:W4:Y:S01]  /*0130*/  LDL.64 R56, [R1+0xa8] ;  /* 0x0000a80001387983 */ /* 0x0001220000100a00 */
[C---:B------:R-:W-:Y:S02]  /*0140*/  LOP3.LUT P6, RZ, R3.reuse, 0xffffff80, RZ, 0xc0, !PT ;  /* 0xffffff8003ff7812 */ /* 0x040fe400078cc0ff */
[----:B------:R-:W-:Y:S01]  /*0150*/  ISETP.GE.U32.AND P5, PT, R3, 0x100, PT ;  /* 0x000001000300780c */ /* 0x000fe20003fa6070 */
[----:B------:R0:W4:Y:S01]  /*0160*/  LDL.64 R58, [R1+0xb0] ;  /* 0x0000b000013a7983 */ /* 0x0001220000100a00 */
[----:B------:R-:W-:-:S03]  /*0170*/  LOP3.LUT R0, R140, 0x7f, RZ, 0xc0, !PT ;  /* 0x0000007f8c007812 */ /* 0x000fc600078ec0ff */
[----:B------:R0:W4:Y:S04]  /*0180*/  LDL.64 R52, [R1+0x78] ;  /* 0x0000780001347983 */ /* 0x0001280000100a00 */
[----:B------:R0:W4:Y:S02]  /*0190*/  LDL.64 R54, [R1+0x80] ;  /* 0x0000800001367983 */ /* 0x0001240000100a00 */
[----:B------:R-:W-:Y:S02]  /*01a0*/  @P6 MOV R7, 0x10 ;  /* 0x0000001000076802 */ /* 0x000fe40000000f00 */
[----:B------:R-:W-:Y:S01]  /*01b0*/  @P5 MOV R11, 0x10 ;  /* 0x00000010000b5802 */ /* 0x000fe20000000f00 */
[----:B------:R0:W4:Y:S02]  /*01c0*/  LDL.64 R40, [R1+0x48] ;  /* 0x0000480001287983 */ /* 0x0001240000100a00 */
[----:B------:R-:W-:-:S02]  /*01d0*/  @P6 IMAD.WIDE.U32 R4, R0, R7, c[0x0][0x1b0] ;  /* 0x00006c0000046625 */ /* 0x000fc400078e0007 */
[----:B------:R0:W4:Y:S02]  /*01e0*/  LDL.64 R42, [R1+0x50] ;  /* 0x00005000012a7983 */ /* 0x0001240000100a00 */
[C---:B------:R-:W-:Y:S01]  /*01f0*/  @P6 IMAD.WIDE.U32 R6, R0.reuse, R7, c[0x0][0x1c8] ;  /* 0x0000720000066625 */ /* 0x040fe200078e0007 */
[----:B------:R-:W-:Y:S01]  /*0200*/  @P6 LOP3.LUT R0, R0, 0x80, RZ, 0xfc, !PT ;  /* 0x0000008000006812 */ /* 0x000fe200078efcff */
[----:B------:R0:W4:Y:S04]  /*0210*/  LDL.64 R36, [R1+0x18] ;  /* 0x0000180001247983 */ /* 0x0001280000100a00 */
[CC--:B------:R-:W-:Y:S01]  /*0220*/  @P5 IMAD.WIDE.U32 R8, R0.reuse, R11.reuse, c[0x0][0x1b0] ;  /* 0x00006c0000085625 */ /* 0x0c0fe200078e000b */
[----:B------:R0:W4:Y:S03]  /*0230*/  LDL.64 R38, [R1+0x20] ;  /* 0x0000200001267983 */ /* 0x0001260000100a00 */
[----:B------:R-:W-:Y:S01]  /*0240*/  @P5 IMAD.WIDE.U32 R10, R0, R11, c[0x0][0x1c8] ;  /* 0x00007200000a5625 */ /* 0x000fe200078e000b */
[----:B------:R0:W4:Y:S04]  /*0250*/  LDL.64 R32, [R1+0x28] ;  /* 0x0000280001207983 */ /* 0x0001280000100a00 */
[----:B------:R0:W4:Y:S04]  /*0260*/  LDL.64 R34, [R1+0x30] ;  /* 0x0000300001227983 */ /* 0x0001280000100a00 */
[----:B--2---:R1:W2:Y:S04]  /*0270*/  @P6 LDG.E.128 R20, [R4.64] ;  /* 0x0000000404146981 */ /* 0x0042a8000c1e1d00 */
[----:B---3--:R-:W3:Y:S01]  /*0280*/  @P5 LDG.E.128 R24, [R10.64] ;  /* 0x000000040a185981 */ /* 0x008ee2000c1e1d00 */
[----:B------:R-:W-:-:S02]  /*0290*/  ISETP.GE.U32.AND P3, PT, R3, 0x180, PT ;  /* 0x000001800300780c */ /* 0x000fc40003f66070 */
[----:B------:R-:W-:Y:S02]  /*02a0*/  @P5 IADD3 R0, R0, 0x80, RZ ;  /* 0x0000008000005810 */ /* 0x000fe40007ffe0ff */
[----:B------:R-:W-:-:S09]  /*02b0*/  ISETP.GE.U32.AND P4, PT, R3, 0x200, PT ;  /* 0x000002000300780c */ /* 0x000fd20003f86070 */
[----:B------:R-:W-:-:S05]  /*02c0*/  @P3 MOV R15, 0x10 ;  /* 0x00000010000f3802 */ /* 0x000fca0000000f00 */
[----:B------:R-:W-:-:S04]  /*02d0*/  @P3 IMAD.WIDE.U32 R12, R0, R15, c[0x0][0x1b0] ;  /* 0x00006c00000c3625 */ /* 0x000fc800078e000f */
[C---:B------:R-:W-:Y:S01]  /*02e0*/  @P3 IMAD.WIDE.U32 R14, R0.reuse, R15, c[0x0][0x1c8] ;  /* 0x00007200000e3625 */ /* 0x040fe200078e000f */
[----:B----4-:R-:W4:Y:S04]  /*02f0*/  @P3 LDG.E.128 R48, [R12.64] ;  /* 0x000000040c303981 */ /* 0x010f28000c1e1d00 */
[----:B------:R-:W4:Y:S01]  /*0300*/  @P3 LDG.E.128 R44, [R14.64] ;  /* 0x000000040e2c3981 */ /* 0x000f22000c1e1d00 */
[----:B------:R-:W-:Y:S02]  /*0310*/  @P4 MOV R19, 0x10 ;  /* 0x0000001000134802 */ /* 0x000fe40000000f00 */
[----:B------:R-:W-:Y:S02]  /*0320*/  @P3 IADD3 R0, R0, 0x80, RZ ;  /* 0x0000008000003810 */ /* 0x000fe40007ffe0ff */
[----:B------:R-:W-:-:S03]  /*0330*/  ISETP.GE.U32.AND P0, PT, R3, 0x280, PT ;  /* 0x000002800300780c */ /* 0x000fc60003f06070 */
[CC--:B------:R-:W-:Y:S01]  /*0340*/  @P4 IMAD.WIDE.U32 R16, R0.reuse, R19.reuse, c[0x0][0x1b0] ;  /* 0x00006c0000104625 */ /* 0x0c0fe200078e0013 */
[C---:B------:R-:W-:Y:S02]  /*0350*/  ISETP.GE.U32.AND P1, PT, R3.reuse, 0x300, PT ;  /* 0x000003000300780c */ /* 0x040fe40003f26070 */
[----:B------:R-:W-:Y:S01]  /*0360*/  ISETP.GE.U32.AND P2, PT, R3, 0x380, PT ;  /* 0x000003800300780c */ /* 0x000fe20003f46070 */
[----:B------:R0:W4:Y:S04]  /*0370*/  @P6 LDG.E.128 R56, [R6.64] ;  /* 0x0000000406386981 */ /* 0x000128000c1e1d00 */
[----:B------:R-:W4:Y:S01]  /*0380*/  @P4 LDG.E.128 R28, [R16.64] ;  /* 0x00000004101c4981 */ /* 0x000f22000c1e1d00 */
[C---:B------:R-:W-:Y:S01]  /*0390*/  @P4 IMAD.WIDE.U32 R18, R0.reuse, R19, c[0x0][0x1c8] ;  /* 0x0000720000124625 */ /* 0x040fe200078e0013 */
[----:B------:R-:W-:-:S02]  /*03a0*/  @P4 IADD3 R0, R0, 0x80, RZ ;  /* 0x0000008000004810 */ /* 0x000fc40007ffe0ff */
[----:B------:R0:W4:Y:S04]  /*03b0*/  @P5 LDG.E.128 R52, [R8.64] ;  /* 0x0000000408345981 */ /* 0x000128000c1e1d00 */
[----:B-1----:R-:W-:Y:S01]  /*03c0*/  @P2 MOV R5, 0x10 ;  /* 0x0000001000052802 */ /* 0x002fe20000000f00 */
[----:B------:R-:W4:Y:S04]  /*03d0*/  @P4 LDG.E.128 R40, [R18.64] ;  /* 0x0000000412284981 */ /* 0x000f28000c1e1d00 */
[----:B--2---:R-:W-:Y:S04]  /*03e0*/  @P6 STL.64 [R1+0x98], R20 ;  /* 0x0000981401006387 */ /* 0x004fe80000100a00 */
[----:B------:R1:W-:Y:S04]  /*03f0*/  @P6 STL.64 [R1+0xa0], R22 ;  /* 0x0000a01601006387 */ /* 0x0003e80000100a00 */
[----:B---3--:R-:W-:Y:S01]  /*0400*/  @P5 STL.64 [R1+0x88], R24 ;  /* 0x0000881801005387 */ /* 0x008fe20000100a00 */
[----:B-1----:R-:W-:-:S03]  /*0410*/  @P0 MOV R23, 0x10 ;  /* 0x0000001000170802 */ /* 0x002fc60000000f00 */
[----:B------:R1:W-:Y:S02]  /*0420*/  @P5 STL.64 [R1+0x90], R26 ;  /* 0x0000901a01005387 */ /* 0x0003e40000100a00 */
[----:B------:R-:W-:-:S04]  /*0430*/  @P0 IMAD.WIDE.U32 R20, R0, R23, c[0x0][0x1b0] ;  /* 0x00006c0000140625 */ /* 0x000fc800078e0017 */
[C---:B------:R-:W-:Y:S01]  /*0440*/  @P0 IMAD.WIDE.U32 R22, R0.reuse, R23, c[0x0][0x1c8] ;  /* 0x0000720000160625 */ /* 0x040fe200078e0017 */
[----:B------:R-:W-:Y:S01]  /*0450*/  @P0 IADD3 R0, R0, 0x80, RZ ;  /* 0x0000008000000810 */ /* 0x000fe20007ffe0ff */
[----:B------:R2:W3:Y:S01]  /*0460*/  @P0 LDG.E.128 R36, [R20.64] ;  /* 0x0000000414240981 */ /* 0x0004e2000c1e1d00 */
[----:B-1----:R-:W-:-:S03]  /*0470*/  @P1 MOV R27, 0x10 ;  /* 0x00000010001b1802 */ /* 0x002fc60000000f00 */
[----:B------:R1:W3:Y:S02]  /*0480*/  @P0 LDG.E.128 R32, [R22.64] ;  /* 0x0000000416200981 */ /* 0x0002e4000c1e1d00 */
[----:B------:R-:W-:-:S04]  /*0490*/  @P1 IMAD.WIDE.U32 R24, R0, R27, c[0x0][0x1b0] ;  /* 0x00006c0000181625 */ /* 0x000fc800078e001b */
[C---:B0-----:R-:W-:Y:S01]  /*04a0*/  @P1 IMAD.WIDE.U32 R8, R0.reuse, R27, c[0x0][0x1c8] ;  /* 0x0000720000081625 */ /* 0x041fe200078e001b */
[----:B------:R-:W-:Y:S01]  /*04b0*/  @P1 IADD3 R0, R0, 0x80, RZ ;  /* 0x0000008000001810 */ /* 0x000fe20007ffe0ff */
[----:B----4-:R-:W-:Y:S04]  /*04c0*/  @P3 STL.64 [R1+0x68], R44 ;  /* 0x0000682c01003387 */ /* 0x010fe80000100a00 */
[CC--:B------:R-:W-:Y:S01]  /*04d0*/  @P2 IMAD.WIDE.U32 R10, R0.reuse, R5.reuse, c[0x0][0x1b0] ;  /* 0x00006c00000a2625 */ /* 0x0c0fe200078e0005 */
[----:B------:R0:W5:Y:S04]  /*04e0*/  @P1 LDG.E.128 R132, [R8.64] ;  /* 0x0000000408841981 */ /* 0x000168000c1e1d00 */
[----:B------:R0:W5:Y:S01]  /*04f0*/  @P2 LDG.E.128 R128, [R10.64] ;  /* 0x000000040a802981 */ /* 0x000162000c1e1d00 */
[----:B------:R-:W4:Y:S03]  /*0500*/  S2UR UR6, SR_CTAID.X ;  /* 0x00000000000679c3 */ /* 0x000f260000002500 */
[----:B------:R-:W-:Y:S04]  /*0510*/  @P3 STL.64 [R1+0x70], R46 ;  /* 0x0000702e01003387 */ /* 0x000fe80000100a00 */
[----:B------:R-:W-:Y:S04]  /*0520*/  @P3 STL.64 [R1+0x58], R48 ;  /* 0x0000583001003387 */ /* 0x000fe80000100a00 */
        /* <DEDUP_REMOVED lines=8> */
[----:B------:R1:W5:Y:S01]  /*05b0*/  @P1 LDG.E.128 R136, [R24.64] ;  /* 0x0000000418881981 */ /* 0x000362000c1e1d00 */
[----:B------:R-:W-:Y:S01]  /*05c0*/  CS2R R110, SRZ ;  /* 0x00000000006e7805 */ /* 0x000fe2000001ff00 */
[----:B------:R-:W-:Y:S01]  /*05d0*/  CS2R R104, SRZ ;  /* 0x0000000000687805 */ /* 0x000fe2000001ff00 */
[----:B------:R-:W-:Y:S01]  /*05e0*/  CS2R R106, SRZ ;  /* 0x00000000006a7805 */ /* 0x000fe2000001ff00 */
[----:B------:R1:W5:Y:S02]  /*05f0*/  @P2 LDG.E.128 R124, [R26.64] ;  /* 0x000000041a7c2981 */ /* 0x000364000c1e1d00 */
[----:B0-----:R-:W-:-:S05]  /*0600*/  @P3 MOV R29, 0x10 ;  /* 0x00000010001d3802 */ /* 0x001fca0000000f00 */
[----:B------:R-:W-:-:S04]  /*0610*/  @P3 IMAD.WIDE.U32 R6, R0, R29, c[0x0][0x1c8] ;  /* 0x0000720000063625 */ /* 0x000fc800078e001d */
[----:B------:R-:W-:Y:S01]  /*0620*/  @P3 IMAD.WIDE.U32 R4, R0, R29, c[0x0][0x1b0] ;  /* 0x00006c0000043625 */ /* 0x000fe200078e001d */
[----:B----4-:R-:W-:Y:S01]  /*0630*/  LEA.HI R0, R140, UR6, RZ, 0x19 ;  /* 0x000000068c007c11 */ /* 0x010fe2000f8fc8ff */
[----:B------:R0:W5:Y:S04]  /*0640*/  @P3 LDG.E.128 R120, [R6.64] ;  /* 0x0000000406783981 */ /* 0x000168000c1e1d00 */
[----:B------:R0:W5:Y:S01]  /*0650*/  @P3 LDG.E.128 R116, [R4.64] ;  /* 0x0000000404743981 */ /* 0x000162000c1e1d00 */
[----:B------:R-:W-:-:S03]  /*0660*/  ISETP.GE.AND P3, PT, R0, c[0x0][0x164], PT ;  /* 0x0000590000007a0c */ /* 0x000fc60003f66270 */
[----:B------:R-:W-:Y:S04]  /*0670*/  @P4 STL.64 [R1+0x40], R30 ;  /* 0x0000401e01004387 */ /* 0x000fe80000100a00 */
[----:B------:R4:W-:Y:S04]  /*0680*/  @P6 STL.64 [R1+0xa8], R56 ;  /* 0x0000a83801006387 */ /* 0x0009e80000100a00 */
[----:B------:R0:W-:Y:S04]  /*0690*/  @P6 STL.64 [R1+0xb0], R58 ;  /* 0x0000b03a01006387 */ /* 0x0001e80000100a00 */
[----:B------:R0:W-:Y:S04]  /*06a0*/  @P5 STL.64 [R1+0x78], R52 ;  /* 0x0000783401005387 */ /* 0x0001e80000100a00 */
[----:B------:R0:W-:Y:S04]  /*06b0*/  @P5 STL.64 [R1+0x80], R54 ;  /* 0x0000803601005387 */ /* 0x0001e80000100a00 */
[----:B------:R0:W-:Y:S04]  /*06c0*/  @P4 STL.64 [R1+0x48], R40 ;  /* 0x0000482801004387 */ /* 0x0001e80000100a00 */
        /* <DEDUP_REMOVED lines=36> */
[----:B------:R-:W-:Y:S01]  /*0910*/  CS2R R26, SRZ ;  /* 0x00000000001a7805 */ /* 0x000fe2000001ff00 */
[----:B--2---:R-:W-:Y:S01]  /*0920*/  CS2R R20, SRZ ;  /* 0x0000000000147805 */ /* 0x004fe2000001ff00 */
[----:B------:R-:W-:Y:S01]  /*0930*/  CS2R R22, SRZ ;  /* 0x0000000000167805 */ /* 0x000fe2000001ff00 */
[----:B---3--:R0:W-:Y:S04]  /*0940*/  @P0 STL.64 [R1+0x18], R36 ;  /* 0x0000182401000387 */ /* 0x0081e80000100a00 */
[----:B------:R1:W-:Y:S04]  /*0950*/  @P0 STL.64 [R1+0x20], R38 ;  /* 0x0000202601000387 */ /* 0x0003e80000100a00 */
[----:B------:R2:W-:Y:S04]  /*0960*/  @P0 STL.64 [R1+0x28], R32 ;  /* 0x0000282001000387 */ /* 0x0005e80000100a00 */
[----:B------:R3:W-:Y:S01]  /*0970*/  @P0 STL.64 [R1+0x30], R34 ;  /* 0x0000302201000387 */ /* 0x0007e20000100a00 */
[----:B0-----:R-:W-:Y:S01]  /*0980*/  CS2R R36, SRZ ;  /* 0x0000000000247805 */ /* 0x001fe2000001ff00 */
[----:B-1----:R-:W-:Y:S01]  /*0990*/  CS2R R38, SRZ ;  /* 0x0000000000267805 */ /* 0x002fe2000001ff00 */
[----:B--2---:R-:W-:Y:S01]  /*09a0*/  CS2R R32, SRZ ;  /* 0x0000000000207805 */ /* 0x004fe2000001ff00 */
[----:B---3--:R-:W-:Y:S01]  /*09b0*/  CS2R R34, SRZ ;  /* 0x0000000000227805 */ /* 0x008fe2000001ff00 */
[----:B------:R-:W-:Y:S05]  /*09c0*/  @P3 BRA `(.L_x_11523) ;  /* 0x00005d5000003947 */ /* 0x000fea0003800000 */
[----:B------:R-:W-:Y:S01]  /*09d0*/  HFMA2.MMA R2, -RZ, RZ, 0, 5.9604644775390625e-08 ;  /* 0x00000001ff027435 */ /* 0x000fe200000001ff */
[----:B------:R-:W-:-:S06]  /*09e0*/  MOV R113, RZ ;  /* 0x000000ff00717202 */ /* 0x000fcc0000000f00 */
[----:B------:R0:W-:Y:S04]  /*09f0*/  STL.S16 [R1+0x14], R2 ;  /* 0x0000140201007387 */ /* 0x0001e80000100600 */
.L_x_11639:
[----:B------:R-:W-:-:S05]  /*0a00*/  MOV R214, 0x4 ;  /* 0x0000000400d67802 */ /* 0x000fca0000000f00 */
[----:B------:R-:W-:-:S05]  /*0a10*/  IMAD.WIDE R184, R0, R214, c[0x0][0x1d8] ;  /* 0x0000760000b87625 */ /* 0x000fca00078e02d6 */
[----:B------:R1:W2:Y:S04]  /*0a20*/  LDG.E R186, [R184.64] ;  /* 0x00000004b8ba7981 */ /* 0x0002a8000c1e1900 */
[----:B------:R-:W3:Y:S01]  /*0a30*/  S2R R187, SR_TID.X ;  /* 0x0000000000bb7919 */ /* 0x000ee20000002100 */
[----:B-1----:R-:W-:-:S05]  /*0a40*/  IMAD.WIDE R184, R0, R214, c[0x0][0x1a0] ;  /* 0x0000680000b87625 */ /* 0x002fca00078e02d6 */
[----:B-----5:R1:W5:Y:S01]  /*0a50*/  LDG.E R203, [R184.64] ;  /* 0x00000004b8cb7981 */ /* 0x020362000c1e1900 */
[C---:B------:R-:W-:Y:S02]  /*0a60*/  IMAD R12, R0.reuse, c[0x0][0x168], RZ ;  /* 0x00005a00000c7a24 */ /* 0x040fe400078e02ff */
[----:B-1----:R-:W-:-:S05]  /*0a70*/  IMAD.WIDE R184, R0, R214, c[0x0][0x1a8] ;  /* 0x00006a0000b87625 */ /* 0x002fca00078e02d6 */
[----:B0-----:R0:W5:Y:S02]  /*0a80*/  LDG.E R2, [R184.64] ;  /* 0x00000004b8027981 */ /* 0x001164000c1e1900 */
[----:B0-----:R-:W-:-:S05]  /*0a90*/  IMAD.WIDE R184, R0, R214, c[0x0][0x1d0] ;  /* 0x0000740000b87625 */ /* 0x001fca00078e02d6 */
[----:B------:R0:W5:Y:S01]  /*0aa0*/  LDG.E R195, [R184.64] ;  /* 0x00000004b8c37981 */ /* 0x000162000c1e1900 */
[----:B---3--:R-:W-:Y:S01]  /*0ab0*/  LOP3.LUT R189, R187, 0x7f, RZ, 0xc0, !PT ;  /* 0x0000007fbbbd7812 */ /* 0x008fe200078ec0ff */
        /* <DEDUP_REMOVED lines=20> */
[----:B------:R-:W-:-:S13]  /*0c00*/  ISETP.NE.AND.EX P4, PT, RZ, c[0x0][0x21c], PT, P4 ;  /* 0x00008700ff007a0c */ /* 0x000fda0003f85340 */
[----:B------:R0:W5:Y:S02]  /*0c10*/  @P4 LDG.E.128 R140, [R184.64] ;  /* 0x00000004b88c4981 */ /* 0x000164000c1e1d00 */
[----:B0-----:R-:W-:-:S05]  /*0c20*/  IMAD.WIDE.U32 R184, R186, R214, c[0x0][0x190] ;  /* 0x00006400bab87625 */ /* 0x001fca00078e00d6 */
[----:B------:R0:W5:Y:S01]  /*0c30*/  LDG.E R4, [R184.64] ;  /* 0x00000004b8047981 */ /* 0x000162000c1e1900 */
[----:B------:R-:W-:Y:S02]  /*0c40*/  IADD3 R186, R186, 0x80, RZ ;  /* 0x00000080baba7810 */ /* 0x000fe40007ffe0ff */
[----:B------:R-:W-:Y:S02]  /*0c50*/  IADD3 R187, R12, 0x80, RZ ;  /* 0x000000800cbb7810 */ /* 0x000fe40007ffe0ff */
.L_x_11527:
[----:B------:R-:W-:Y:S05]  /*0c60*/  BSYNC B1 ;  /* 0x0000000000017941 */ /* 0x000fea0003800000 */
.L_x_11526:
[----:B------:R-:W-:Y:S01]  /*0c70*/  ISETP.GE.U32.AND P4, PT, R3, 0x100, PT ;  /* 0x000001000300780c */ /* 0x000fe20003f86070 */
[----:B------:R-:W-:-:S12]  /*0c80*/  BSSY B1, `(.L_x_11528) ;  /* 0x000000a000017945 */ /* 0x000fd80003800000 */
[----:B------:R-:W-:Y:S05]  /*0c90*/  @!P4 BRA `(.L_x_11529) ;  /* 0x000000800000c947 */ /* 0x000fea0003800000 */
[----:B------:R-:W-:-:S04]  /*0ca0*/  ISETP.NE.U32.AND P4, PT, RZ, c[0x0][0x218], PT ;  /* 0x00008600ff007a0c */ /* 0x000fc80003f85070 */
[----:B------:R-:W-:-:S13]  /*0cb0*/  ISETP.NE.AND.EX P4, PT, RZ, c[0x0][0x21c], PT, P4 ;  /* 0x00008700ff007a0c */ /* 0x000fda0003f85340 */
[----:B0-----:R-:W-:-:S05]  /*0cc0*/  @P4 IMAD.WIDE.U32 R184, R187, R215, c[0x0][0x218] ;  /* 0x00008600bbb84625 */ /* 0x001fca00078e00d7 */
[----:B------:R0:W5:Y:S02]  /*0cd0*/  @P4 LDG.E.128 R144, [R184.64] ;  /* 0x00000004b8904981 */ /* 0x000164000c1e1d00 */
[----:B0-----:R-:W-:-:S05]  /*0ce0*/  IMAD.WIDE.U32 R184, R186, R214, c[0x0][0x190] ;  /* 0x00006400bab87625 */ /* 0x001fca00078e00d6 */
[----:B------:R0:W5:Y:S01]  /*0cf0*/  LDG.E R5, [R184.64] ;  /* 0x00000004b8057981 */ /* 0x000162000c1e1900 */
[----:B------:R-:W-:Y:S02]  /*0d00*/  IADD3 R186, R186, 0x80, RZ ;  /* 0x00000080baba7810 */ /* 0x000fe40007ffe0ff */
[----:B------:R-:W-:Y:S02]  /*0d10*/  IADD3 R187, R187, 0x80, RZ ;  /* 0x00000080bbbb7810 */ /* 0x000fe40007ffe0ff */
.L_x_11529:
[----:B------:R-:W-:Y:S05]  /*0d20*/  BSYNC B1 ;  /* 0x0000000000017941 */ /* 0x000fea0003800000 */
.L_x_11528:
        /* <DEDUP_REMOVED lines=11> */
.L_x_11531:
[----:B------:R-:W-:Y:S05]  /*0de0*/  BSYNC B1 ;  /* 0x0000000000017941 */ /* 0x000fea0003800000 */
.L_x_11530:
        /* <DEDUP_REMOVED lines=11> */
.L_x_11533:
[----:B------:R-:W-:Y:S05]  /*0ea0*/  BSYNC B1 ;  /* 0x0000000000017941 */ /* 0x000fea0003800000 */
.L_x_11532:
[----:B------:R-:W-:Y:S01]  /*0eb0*/  BSSY B1, `(.L_x_11534) ;  /* 0x000000a000017945 */ /* 0x000fe20003800000 */
        /* <DEDUP_REMOVED lines=9> */
.L_x_11535:
[----:B------:R-:W-:Y:S05]  /*0f50*/  BSYNC B1 ;  /* 0x0000000000017941 */ /* 0x000fea0003800000 */
.L_x_11534:
        /* <DEDUP_REMOVED lines=10> */
.L_x_11537:
[----:B------:R-:W-:Y:S05]  /*1000*/  BSYNC B1 ;  /* 0x0000000000017941 */ /* 0x000fea0003800000 */
.L_x_11536:
        /* <DEDUP_REMOVED lines=10> */
.L_x_11539:
[----:B------:R-:W-:Y:S05]  /*10b0*/  BSYNC B1 ;  /* 0x0000000000017941 */ /* 0x000fea0003800000 */
.L_x_11538:
[----:B------:R-:W-:Y:S01]  /*10c0*/  ISETP.GE.U32.AND P4, PT, R3, 0x400, PT ;  /* 0x000004000300780c */ /* 0x000fe20003f86070 */
[----:B------:R-:W-:Y:S01]  /*10d0*/  HFMA2.MMA R202, -RZ, RZ, 0, 0 ;  /* 0x00000000ffca7435 */ /* 0x000fe200000001ff */
[----:B------:R-:W-:-:S11]  /*10e0*/  MOV R201, RZ ;  /* 0x000000ff00c97202 */ /* 0x000fd60000000f00 */
[----:B------:R-:W-:Y:S05]  /*10f0*/  @!P4 BRA `(.L_x_11540) ;  /* 0x00001b500000c947 */ /* 0x000fea0003800000 */
[----:B------:R-:W-:-:S04]  /*1100*/  ISETP.NE.U32.AND P4, PT, RZ, c[0x0][0x218], PT ;  /* 0x00008600ff007a0c */ /* 0x000fc80003f85070 */
[----:B------:R-:W-:-:S13]  /*1110*/  ISETP.NE.AND.EX P4, PT, RZ, c[0x0][0x21c], PT, P4 ;  /* 0x00008700ff007a0c */ /* 0x000fda0003f85340 */
[----:B0-----:R-:W-:-:S05]  /*1120*/  @P4 IMAD.WIDE.U32 R184, R187, R215, c[0x0][0x218] ;  /* 0x00008600bbb84625 */ /* 0x001fca00078e00d7 */
[----:B------:R0:W5:Y:S02]  /*1130*/  @P4 LDG.E.128 R168, [R184.64] ;  /* 0x00000004b8a84981 */ /* 0x000164000c1e1d00 */
[----:B0-----:R-:W-:-:S05]  /*1140*/  IMAD.WIDE.U32 R184, R186, R214, c[0x0][0x190] ;  /* 0x00006400bab87625 */ /* 0x001fca00078e00d6 */
[----:B------:R0:W5:Y:S01]  /*1150*/  LDG.E R11, [R184.64] ;  /* 0x00000004b80b7981 */ /* 0x000162000c1e1900 */
[----:B------:R-:W-:Y:S01]  /*1160*/  MOV R201, RZ ;  /* 0x000000ff00c97202 */ /* 0x000fe20000000f00 */
[----:B------:R-:W-:Y:S05]  /*1170*/  BRA `(.L_x_11540) ;  /* 0x00001ad000007947 */ /* 0x000fea0003800000 */
.L_x_11525:
[----:B------:R-:W-:Y:S01]  /*1180*/  IADD3 R187, R186, -0x1, RZ ;  /* 0xffffffffbabb7810 */ /* 0x000fe20007ffe0ff */
[----:B------:R-:W-:Y:S01]  /*1190*/  HFMA2.MMA R194, -RZ, RZ, 0, 0 ;  /* 0x00000000ffc27435 */ /* 0x000fe200000001ff */
[----:B-----5:R-:W-:Y:S01]  /*11a0*/  ISETP.GE.AND P4, PT, R195, 0x1, PT ;  /* 0x00000001c300780c */ /* 0x020fe20003f86270 */
[----:B------:R-:W-:Y:S01]  /*11b0*/  BSSY B1, `(.L_x_11541) ;  /* 0x0000043000017945 */ /* 0x000fe20003800000 */
[----:B------:R-:W-:Y:S01]  /*11c0*/  LOP3.LUT P5, RZ, R3, 0xffffff80, RZ, 0xc0, !PT ;  /* 0xffffff8003ff7812 */ /* 0x000fe200078ac0ff */
[----:B------:R-:W-:Y:S01]  /*11d0*/  IMAD R187, R187, c[0x0][0x168], RZ ;  /* 0x00005a00bbbb7a24 */ /* 0x000fe200078e02ff */
[----:B------:R-:W-:Y:S01]  /*11e0*/  HFMA2.MMA R201, -RZ, RZ, 0, 0 ;  /* 0x00000000ffc97435 */ /* 0x000fe200000001ff */
[----:B------:R-:W-:Y:S02]  /*11f0*/  MOV R202, RZ ;  /* 0x000000ff00ca7202 */ /* 0x000fe40000000f00 */
[----:B------:R-:W-:-:S02]  /*1200*/  MOV R211, R12 ;  /* 0x0000000c00d37202 */ /* 0x000fc40000000f00 */
        /* <DEDUP_REMOVED lines=18> */
[----:B-1----:R-:W-:-:S05]  /*1330*/  IMAD.WIDE.U32 R184, R12, R215, c[0x0][0x188] ;  /* 0x000062000cb87625 */ /* 0x002fca00078e00d7 */
[----:B------:R0:W2:Y:S02]  /*1340*/  LDG.E.128 R188, [R184.64] ;  /* 0x00000004b8bc7981 */ /* 0x0000a4000c1e1d00 */
[----:B0-----:R-:W-:-:S06]  /*1350*/  IMAD.WIDE.U32 R184, R200, R215, c[0x0][0x208] ;  /* 0x00008200c8b87625 */ /* 0x001fcc00078e00d7 */
[----:B------:R-:W3:Y:S01]  /*1360*/  LDG.E.128 R184, [R184.64] ;  /* 0x00000004b8b87981 */ /* 0x000ee2000c1e1d00 */
[----:B------:R-:W-:Y:S01]  /*1370*/  FSEL R18, R203, RZ, !P4 ;  /* 0x000000ffcb127208 */ /* 0x000fe20006000000 */
[----:B------:R-:W-:-:S05]  /*1380*/  IMAD.WIDE.U32 R214, R194, R214, c[0x0][0x190] ;  /* 0x00006400c2d67625 */ /* 0x000fca00078e00d6 */
[----:B------:R0:W5:Y:S01]  /*1390*/  LDG.E R4, [R214.64] ;  /* 0x00000004d6047981 */ /* 0x000162000c1e1900 */
[----:B------:R-:W-:Y:S02]  /*13a0*/  IADD3 R194, R194, 0x80, RZ ;  /* 0x00000080c2c27810 */ /* 0x000fe40007ffe0ff */
[----:B------:R-:W-:Y:S01]  /*13b0*/  IADD3 R200, R200, 0x80, RZ ;  /* 0x00000080c8c87810 */ /* 0x000fe20007ffe0ff */
[C---:B--2---:R-:W-:Y:S02]  /*13c0*/  FADD.FTZ R188, -R18.reuse, R188 ;  /* 0x000000bc12bc7221 */ /* 0x044fe40000010100 */
[C---:B------:R-:W-:Y:S02]  /*13d0*/  FADD.FTZ R189, -R18.reuse, R189 ;  /* 0x000000bd12bd7221 */ /* 0x040fe40000010100 */
[C---:B------:R-:W-:Y:S02]  /*13e0*/  FADD.FTZ R190, -R18.reuse, R190 ;  /* 0x000000be12be7221 */ /* 0x040fe40000010100 */
[----:B------:R-:W-:-:S02]  /*13f0*/  FADD.FTZ R191, -R18, R191 ;  /* 0x000000bf12bf7221 */ /* 0x000fc40000010100 */
[C---:B------:R-:W-:Y:S02]  /*1400*/  FMUL.FTZ R222, R2.reuse, R188 ;  /* 0x000000bc02de7220 */ /* 0x040fe40000410000 */
[----:B0-----:R-:W-:Y:S02]  /*1410*/  FMUL.FTZ R215, R2, R189 ;  /* 0x000000bd02d77220 */ /* 0x001fe40000410000 */
[----:B---3--:R-:W-:Y:S02]  /*1420*/  FMUL.FTZ R18, R202, R184 ;  /* 0x000000b8ca127220 */ /* 0x008fe40000410000 */
[----:B------:R-:W-:Y:S02]  /*1430*/  FADD.FTZ R80, R80, R184 ;  /* 0x000000b850507221 */ /* 0x000fe40000010000 */
[----:B------:R-:W-:Y:S02]  /*1440*/  FFMA.FTZ R112, R184, R222, R112 ;  /* 0x000000deb8707223 */ /* 0x000fe40000010070 */
[----:B------:R-:W-:-:S02]  /*1450*/  FADD.FTZ R81, R81, R185 ;  /* 0x000000b951517221 */ /* 0x000fc40000010000 */
[----:B------:R-:W-:Y:S02]  /*1460*/  FFMA.FTZ R113, R185, R215, R113 ;  /* 0x000000d7b9717223 */ /* 0x000fe40000010071 */
[----:B------:R-:W-:Y:S02]  /*1470*/  FMUL.FTZ R214, R211, R185 ;  /* 0x000000b9d3d67220 */ /* 0x000fe40000410000 */
[----:B------:R-:W-:Y:S02]  /*1480*/  FADD.FTZ R185, RZ, R18 ;  /* 0x00000012ffb97221 */ /* 0x000fe40000010000 */
[----:B------:R-:W-:Y:S02]  /*1490*/  FFMA.FTZ R184, R222, R18, RZ ;  /* 0x00000012deb87223 */ /* 0x000fe400000100ff */
[----:B------:R-:W-:Y:S02]  /*14a0*/  FMUL.FTZ R202, R2, R190 ;  /* 0x000000be02ca7220 */ /* 0x000fe40000410000 */
[----:B----4-:R-:W-:-:S02]  /*14b0*/  FMUL.FTZ R211, R201, R186 ;  /* 0x000000bac9d37220 */ /* 0x010fc40000410000 */
[----:B------:R-:W-:Y:S02]  /*14c0*/  FADD.FTZ R185, R185, R214 ;  /* 0x000000d6b9b97221 */ /* 0x000fe40000010000 */
[----:B------:R-:W-:Y:S01]  /*14d0*/  FFMA.FTZ R184, R215, R214, R184 ;  /* 0x000000d6d7b87223 */ /* 0x000fe200000100b8 */
[----:B------:R-:W-:Y:S01]  /*14e0*/  STL [R1+0x10], R215 ;  /* 0x000010d701007387 */ /* 0x000fe20000100800 */
[----:B------:R-:W-:Y:S02]  /*14f0*/  FMUL.FTZ R201, R2, R191 ;  /* 0x000000bf02c97220 */ /* 0x000fe40000410000 */
[----:B------:R-:W-:Y:S01]  /*1500*/  FMUL.FTZ R245, R245, R187 ;  /* 0x000000bbf5f57220 */ /* 0x000fe20000410000 */
[----:B------:R0:W-:Y:S01]  /*1510*/  STL [R1+0xc], R202 ;  /* 0x00000cca01007387 */ /* 0x0001e20000100800 */
[----:B------:R-:W-:Y:S02]  /*1520*/  FADD.FTZ R185, R185, R211 ;  /* 0x000000d3b9b97221 */ /* 0x000fe40000010000 */
[----:B------:R-:W-:Y:S01]  /*1530*/  FFMA.FTZ R184, R202, R211, R184 ;  /* 0x000000d3cab87223 */ /* 0x000fe200000100b8 */
[----:B------:R-:W-:Y:S01]  /*1540*/  STL [R1+0x8], R214 ;  /* 0x000008d601007387 */ /* 0x000fe20000100800 */
[----:B------:R-:W-:-:S02]  /*1550*/  FFMA.FTZ R114, R186, R202, R114 ;  /* 0x000000caba727223 */ /* 0x000fc40000010072 */
[----:B------:R-:W-:Y:S01]  /*1560*/  FFMA.FTZ R115, R187, R201, R115 ;  /* 0x000000c9bb737223 */ /* 0x000fe20000010073 */
[----:B------:R1:W-:Y:S01]  /*1570*/  STL [R1+0x4], R211 ;  /* 0x000004d301007387 */ /* 0x0003e20000100800 */
[----:B------:R-:W-:Y:S02]  /*1580*/  FADD.FTZ R82, R82, R186 ;  /* 0x000000ba52527221 */ /* 0x000fe40000010000 */
[----:B------:R-:W-:Y:S01]  /*1590*/  FADD.FTZ R83, R83, R187 ;  /* 0x000000bb53537221 */ /* 0x000fe20000010000 */
[----:B------:R2:W-:Y:S01]  /*15a0*/  STL [R1], R201 ;  /* 0x000000c901007387 */ /* 0x0005e20000100800 */
[----:B0-----:R-:W-:Y:S01]  /*15b0*/  FADD.FTZ R202, R185, R245 ;  /* 0x000000f5b9ca7221 */ /* 0x001fe20000010000 */
[----:B-1----:R-:W-:Y:S01]  /*15c0*/  IADD3 R211, R12, 0x80, RZ ;  /* 0x000000800cd37810 */ /* 0x002fe20007ffe0ff */
[----:B--2---:R-:W-:Y:S02]  /*15d0*/  FFMA.FTZ R201, R201, R245, R184 ;  /* 0x000000f5c9c97223 */ /* 0x004fe400000100b8 */
.L_x_11542:
[----:B------:R-:W-:Y:S05]  /*15e0*/  BSYNC B1 ;  /* 0x0000000000017941 */ /* 0x000fea0003800000 */
.L_x_11541:
[----:B------:R-:W-:Y:S01]  /*15f0*/  ISETP.GE.U32.AND P4, PT, R3, 0x100, PT ;  /* 0x000001000300780c */ /* 0x000fe20003f86070 */
[----:B------:R-:W-:-:S12]  /*1600*/  BSSY B1, `(.L_x_11543) ;  /* 0x0000034000017945 */ /* 0x000fd80003800000 */
[----:B------:R-:W-:Y:S05]  /*1610*/  @!P4 BRA `(.L_x_11544) ;  /* 0x000003200000c947 */ /* 0x000fea0003800000 */
[----:B------:R-:W-:Y:S01]  /*1620*/  ISETP.NE.U32.AND P4, PT, RZ, c[0x0][0x218], PT ;  /* 0x00008600ff007a0c */ /* 0x000fe20003f85070 */
[----:B------:R-:W-:Y:S01]  /*1630*/  HFMA2.MMA R186, -RZ, RZ, 0, 9.5367431640625e-07 ;  /* 0x00000010ffba7435 */ /* 0x000fe200000001ff */
[----:B------:R-:W0:Y:S01]  /*1640*/  LDC.U8 R187, c[0x0][0x1f0] ;  /* 0x00007c00ffbb7b82 */ /* 0x000e220000000000 */
[----:B------:R-:W2:Y:S01]  /*1650*/  LDL R244, [R1+0x78] ;  /* 0x0000780001f47983 */ /* 0x000ea20000100800 */
[----:B------:R-:W-:Y:S01]  /*1660*/  ISETP.NE.AND.EX P4, PT, RZ, c[0x0][0x21c], PT, P4 ;  /* 0x00008700ff007a0c */ /* 0x000fe20003f85340 */
[----:B------:R-:W-:Y:S02]  /*1670*/  HFMA2.MMA R214, -RZ, RZ, 0, 2.384185791015625e-07 ;  /* 0x00000004ffd67435 */ /* 0x000fe400000001ff */
        /* <DEDUP_REMOVED lines=10> */
[----:B------:R-:W-:-:S05]  /*1720*/  IMAD.WIDE.U32 R214, R194, R214, c[0x0][0x190] ;  /* 0x00006400c2d67625 */ /* 0x000fca00078e00d6 */
[----:B------:R0:W5:Y:S01]  /*1730*/  LDG.E R5, [R214.64] ;  /* 0x00000004d6057981 */ /* 0x000162000c1e1900 */
[----:B------:R-:W-:Y:S02]  /*1740*/  FSEL R17, R203, RZ, !P4 ;  /* 0x000000ffcb117208 */ /* 0x000fe40006000000 */
[----:B------:R-:W-:Y:S02]  /*1750*/  IADD3 R194, R194, 0x80, RZ ;  /* 0x00000080c2c27810 */ /* 0x000fe40007ffe0ff */
[----:B------:R-:W-:Y:S02]  /*1760*/  IADD3 R200, R200, 0x80, RZ ;  /* 0x00000080c8c87810 */ /* 0x000fe40007ffe0ff */
[----:B------:R-:W-:Y:S01]  /*1770*/  IADD3 R211, R211, 0x80, RZ ;  /* 0x00000080d3d37810 */ /* 0x000fe20007ffe0ff */
[C---:B--2---:R-:W-:Y:S02]  /*1780*/  FADD.FTZ R188, -R17.reuse, R188 ;  /* 0x000000bc11bc7221 */ /* 0x044fe40000010100 */
[----:B------:R-:W-:-:S02]  /*1790*/  FADD.FTZ R189, -R17, R189 ;  /* 0x000000bd11bd7221 */ /* 0x000fc40000010100 */
[C---:B------:R-:W-:Y:S02]  /*17a0*/  FMUL.FTZ R210, R2.reuse, R188 ;  /* 0x000000bc02d27220 */ /* 0x040fe40000410000 */
[----:B------:R-:W-:Y:S02]  /*17b0*/  FMUL.FTZ R209, R2, R189 ;  /* 0x000000bd02d17220 */ /* 0x000fe40000410000 */
[----:B------:R-:W-:Y:S02]  /*17c0*/  FADD.FTZ R190, -R17, R190 ;  /* 0x000000be11be7221 */ /* 0x000fe40000010100 */
[----:B---3--:R-:W-:Y:S02]  /*17d0*/  FMUL.FTZ R252, R244, R184 ;  /* 0x000000b8f4fc7220 */ /* 0x008fe40000410000 */
[----:B------:R-:W-:Y:S02]  /*17e0*/  FADD.FTZ R76, R76, R184 ;  /* 0x000000b84c4c7221 */ /* 0x000fe40000010000 */
[----:B------:R-:W-:-:S02]  /*17f0*/  FFMA.FTZ R108, R184, R210, R108 ;  /* 0x000000d2b86c7223 */ /* 0x000fc4000001006c */
[----:B------:R-:W-:Y:S02]  /*1800*/  FADD.FTZ R77, R77, R185 ;  /* 0x000000b94d4d7221 */ /* 0x000fe40000010000 */
[----:B------:R-:W-:Y:S02]  /*1810*/  FFMA.FTZ R109, R185, R209, R109 ;  /* 0x000000d1b96d7223 */ /* 0x000fe4000001006d */
        /* <DEDUP_REMOVED lines=18> */
.L_x_11544:
[----:B0-----:R-:W-:Y:S05]  /*1940*/  BSYNC B1 ;  /* 0x0000000000017941 */ /* 0x001fea0003800000 */
.L_x_11543:
[----:B------:R-:W-:Y:S01]  /*1950*/  ISETP.GE.U32.AND P4, PT, R3, 0x180, PT ;  /* 0x000001800300780c */ /* 0x000fe20003f86070 */
[----:B------:R-:W-:-:S12]  /*1960*/  BSSY B1, `(.L_x_11545) ;  /* 0x0000034000017945 */ /* 0x000fd80003800000 */
[----:B------:R-:W-:Y:S05]  /*1970*/  @!P4 BRA `(.L_x_11546) ;  /* 0x000003200000c947 */ /* 0x000fea0003800000 */
[----:B------:R-:W-:Y:S01]  /*1980*/  ISETP.NE.U32.AND P4, PT, RZ, c[0x0][0x218], PT ;  /* 0x00008600ff007a0c */ /* 0x000fe20003f85070 */
[----:B------:R-:W0:Y:S01]  /*1990*/  LDC.U8 R187, c[0x0][0x1f0] ;  /* 0x00007c00ffbb7b82 */ /* 0x000e220000000000 */
[----:B------:R-:W-:Y:S01]  /*19a0*/  MOV R186, 0x10 ;  /* 0x0000001000ba7802 */ /* 0x000fe20000000f00 */
        /* <DEDUP_REMOVED lines=47> */
.L_x_11546:
[----:B0-----:R-:W-:Y:S05]  /*1ca0*/  BSYNC B1 ;  /* 0x0000000000017941 */ /* 0x001fea0003800000 */
.L_x_11545:
        /* <DEDUP_REMOVED lines=53> */
.L_x_11548:
[----:B0-----:R-:W-:Y:S05]  /*2000*/  BSYNC B1 ;  /* 0x0000000000017941 */ /* 0x001fea0003800000 */
.L_x_11547:
[----:B------:R-:W-:Y:S01]  /*2010*/  BSSY B1, `(.L_x_11549) ;  /* 0x0000034000017945 */ /* 0x000fe20003800000 */
        /* <DEDUP_REMOVED lines=51> */
.L_x_11550:
[----:B0-----:R-:W-:Y:S05]  /*2350*/  BSYNC B1 ;  /* 0x0000000000017941 */ /* 0x001fea0003800000 */
.L_x_11549:
[----:B------:R-:W-:Y:S01]  /*2360*/  BSSY B1, `(.L_x_11551) ;  /* 0x0000030000017945 */ /* 0x000fe20003800000 */
[----:B------:R-:W-:Y:S05]  /*2370*/  @!P1 BRA `(.L_x_11552) ;  /* 0x000002e000009947 */ /* 0x000fea0003800000 */
[----:B------:R-:W-:Y:S01]  /*2380*/  ISETP.NE.U32.AND P4, PT, RZ, c[0x0][0x218], PT ;  /* 0x00008600ff007a0c */ /* 0x000fe20003f85070 */
[----:B------:R-:W0:Y:S01]  /*2390*/  LDC.U8 R187, c[0x0][0x1f0] ;  /* 0x00007c00ffbb7b82 */ /* 0x000e220000000000 */
[----:B------:R-:W-:Y:S02]  /*23a0*/  MOV R186, 0x10 ;  /* 0x0000001000ba7802 */ /* 0x000fe40000000f00 */
[----:B------:R-:W-:-:S13]  /*23b0*/  ISETP.NE.AND.EX P4, PT, RZ, c[0x0][0x21c], PT, P4 ;  /* 0x00008700ff007a0c */ /* 0x000fda0003f85340 */
[----:B------:R-:W-:-:S05]  /*23c0*/  @P4 IMAD.WIDE.U32 R184, R211, R186, c[0x0][0x218] ;  /* 0x00008600d3b84625 */ /* 0x000fca00078e00ba */
[----:B------:R1:W5:Y:S01]  /*23d0*/  @P4 LDG.E.128 R160, [R184.64] ;  /* 0x00000004b8a04981 */ /* 0x000362000c1e1d00 */
[----:B------:R-:W-:Y:S01]  /*23e0*/  HFMA2.MMA R214, -RZ, RZ, 0, 2.384185791015625e-07 ;  /* 0x00000004ffd67435 */ /* 0x000fe200000001ff */
[----:B0-----:R-:W-:-:S04]  /*23f0*/  ISETP.NE.AND P4, PT, R187, RZ, PT ;  /* 0x000000ffbb00720c */ /* 0x001fc80003f85270 */
[----:B------:R-:W-:Y:S01]  /*2400*/  FSEL R13, R203, RZ, !P4 ;  /* 0x000000ffcb0d7208 */ /* 0x000fe20006000000 */
[----:B-1----:R-:W-:-:S05]  /*2410*/  IMAD.WIDE.U32 R184, R211, R186, c[0x0][0x188] ;  /* 0x00006200d3b87625 */ /* 0x002fca00078e00ba */
[----:B------:R0:W2:Y:S02]  /*2420*/  LDG.E.128 R188, [R184.64] ;  /* 0x00000004b8bc7981 */ /* 0x0000a4000c1e1d00 */
[----:B0-----:R-:W-:-:S06]  /*2430*/  IMAD.WIDE.U32 R184, R200, R186, c[0x0][0x208] ;  /* 0x00008200c8b87625 */ /* 0x001fcc00078e00ba */
[----:B------:R-:W3:Y:S01]  /*2440*/  LDG.E.128 R184, [R184.64] ;  /* 0x00000004b8b87981 */ /* 0x000ee2000c1e1d00 */
[----:B------:R-:W-:-:S05]  /*2450*/  IMAD.WIDE.U32 R214, R194, R214, c[0x0][0x190] ;  /* 0x00006400c2d67625 */ /* 0x000fca00078e00d6 */
[----:B------:R0:W5:Y:S01]  /*2460*/  LDG.E R9, [R214.64] ;  /* 0x00000004d6097981 */ /* 0x000162000c1e1900 */
[----:B------:R-:W-:Y:S02]  /*2470*/  IADD3 R194, R194, 0x80, RZ ;  /* 0x00000080c2c27810 */ /* 0x000fe40007ffe0ff */
[----:B------:R-:W-:Y:S02]  /*2480*/  IADD3 R200, R200, 0x80, RZ ;  /* 0x00000080c8c87810 */ /* 0x000fe40007ffe0ff */
[----:B------:R-:W-:Y:S01]  /*2490*/  IADD3 R211, R211, 0x80, RZ ;  /* 0x00000080d3d37810 */ /* 0x000fe20007ffe0ff */
[C---:B--2---:R-:W-:Y:S02]  /*24a0*/  FADD.FTZ R188, -R13.reuse, R188 ;  /* 0x000000bc0dbc7221 */ /* 0x044fe40000010100 */
[----:B------:R-:W-:Y:S02]  /*24b0*/  FADD.FTZ R189, -R13, R189 ;  /* 0x000000bd0dbd7221 */ /* 0x000fe40000010100 */
[----:B------:R-:W-:-:S02]  /*24c0*/  FMUL.FTZ R198, R2, R188 ;  /* 0x000000bc02c67220 */ /* 0x000fc40000410000 */
[C---:B------:R-:W-:Y:S02]  /*24d0*/  FMUL.FTZ R197, R2.reuse, R189 ;  /* 0x000000bd02c57220 */ /* 0x040fe40000410000 */
[C---:B------:R-:W-:Y:S02]  /*24e0*/  FADD.FTZ R190, -R13.reuse, R190 ;  /* 0x000000be0dbe7221 */ /* 0x040fe40000010100 */
[----:B------:R-:W-:Y:S02]  /*24f0*/  FADD.FTZ R191, -R13, R191 ;  /* 0x000000bf0dbf7221 */ /* 0x000fe40000010100 */
[C---:B------:R-:W-:Y:S02]  /*2500*/  FMUL.FTZ R13, R2.reuse, R190 ;  /* 0x000000be020d7220 */ /* 0x040fe40000410000 */
[----:B------:R-:W-:Y:S02]  /*2510*/  FMUL.FTZ R225, R2, R191 ;  /* 0x000000bf02e17220 */ /* 0x000fe40000410000 */
[----:B---3--:R-:W-:-:S02]  /*2520*/  FMUL.FTZ R248, R136, R184 ;  /* 0x000000b888f87220 */ /* 0x008fc40000410000 */
        /* <DEDUP_REMOVED lines=19> */
.L_x_11552:
[----:B0-----:R-:W-:Y:S05]  /*2660*/  BSYNC B1 ;  /* 0x0000000000017941 */ /* 0x001fea0003800000 */
.L_x_11551:
        /* <DEDUP_REMOVED lines=48> */
.L_x_11554:
[----:B0-----:R-:W-:Y:S05]  /*2970*/  BSYNC B1 ;  /* 0x0000000000017941 */ /* 0x001fea0003800000 */
.L_x_11553:
[----:B------:R-:W-:-:S13]  /*2980*/  ISETP.GE.U32.AND P4, PT, R3, 0x400, PT ;  /* 0x000004000300780c */ /* 0x000fda0003f86070 */
[----:B------:R-:W-:Y:S05]  /*2990*/  @!P4 BRA `(.L_x_11540) ;  /* 0x000002b00000c947 */ /* 0x000fea0003800000 */
[----:B------:R-:W-:Y:S01]  /*29a0*/  ISETP.NE.U32.AND P4, PT, RZ, c[0x0][0x218], PT ;  /* 0x00008600ff007a0c */ /* 0x000fe20003f85070 */
[----:B------:R-:W0:Y:S01]  /*29b0*/  LDC.U8 R187, c[0x0][0x1f0] ;  /* 0x00007c00ffbb7b82 */ /* 0x000e220000000000 */
[----:B------:R-:W-:Y:S02]  /*29c0*/  MOV R186, 0x10 ;  /* 0x0000001000ba7802 */ /* 0x000fe40000000f00 */
[----:B------:R-:W-:-:S03]  /*29d0*/  ISETP.NE.AND.EX P4, PT, RZ, c[0x0][0x21c], PT, P4 ;  /* 0x00008700ff007a0c */ /* 0x000fc60003f85340 */
[----:B------:R-:W-:Y:S01]  /*29e0*/  IMAD.WIDE.U32 R188, R200, R186, c[0x0][0x208] ;  /* 0x00008200c8bc7625 */ /* 0x000fe200078e00ba */
[----:B------:R-:W-:-:S05]  /*29f0*/  HFMA2.MMA R214, -RZ, RZ, 0, 2.384185791015625e-07 ;  /* 0x00000004ffd67435 */ /* 0x000fca00000001ff */
[----:B------:R-:W2:Y:S04]  /*2a00*/  LDG.E.128 R188, [R188.64] ;  /* 0x00000004bcbc7981 */ /* 0x000ea8000c1e1d00 */
[----:B------:R-:W-:-:S05]  /*2a10*/  @P4 IMAD.WIDE.U32 R184, R211, R186, c[0x0][0x218] ;  /* 0x00008600d3b84625 */ /* 0x000fca00078e00ba */
[----:B------:R1:W5:Y:S01]  /*2a20*/  @P4 LDG.E.128 R168, [R184.64] ;  /* 0x00000004b8a84981 */ /* 0x000362000c1e1d00 */
[----:B0-----:R-:W-:Y:S01]  /*2a30*/  ISETP.NE.AND P4, PT, R187, RZ, PT ;  /* 0x000000ffbb00720c */ /* 0x001fe20003f85270 */
[----:B------:R-:W-:-:S03]  /*2a40*/  IMAD.WIDE.U32 R214, R194, R214, c[0x0][0x190] ;  /* 0x00006400c2d67625 */ /* 0x000fc600078e00d6 */
[----:B------:R-:W-:Y:S02]  /*2a50*/  FSEL R192, R203, RZ, !P4 ;  /* 0x000000ffcbc07208 */ /* 0x000fe40006000000 */
[----:B------:R0:W5:Y:S01]  /*2a60*/  LDG.E R11, [R214.64] ;  /* 0x00000004d60b7981 */ /* 0x000162000c1e1900 */
[----:B-1----:R-:W-:-:S06]  /*2a70*/  IMAD.WIDE.U32 R184, R211, R186, c[0x0][0x188] ;  /* 0x00006200d3b87625 */ /* 0x002fcc00078e00ba */
[----:B------:R-:W3:Y:S01]  /*2a80*/  LDG.E.128 R184, [R184.64] ;  /* 0x00000004b8b87981 */ /* 0x000ee2000c1e1d00 */
[----:B--2---:R-:W-:Y:S02]  /*2a90*/  FMUL.FTZ R246, R116, R188 ;  /* 0x000000bc74f67220 */ /* 0x004fe40000410000 */
[----:B------:R-:W-:Y:S02]  /*2aa0*/  FMUL.FTZ R238, R117, R189 ;  /* 0x000000bd75ee7220 */ /* 0x000fe40000410000 */
[----:B------:R-:W-:Y:S02]  /*2ab0*/  FMUL.FTZ R230, R118, R190 ;  /* 0x000000be76e67220 */ /* 0x000fe40000410000 */
[----:B------:R-:W-:Y:S02]  /*2ac0*/  FMUL.FTZ R221, R119, R191 ;  /* 0x000000bf77dd7220 */ /* 0x000fe40000410000 */
[C---:B---3--:R-:W-:Y:S02]  /*2ad0*/  FADD.FTZ R184, -R192.reuse, R184 ;  /* 0x000000b8c0b87221 */ /* 0x048fe40000010100 */
[----:B------:R-:W-:-:S02]  /*2ae0*/  FADD.FTZ R185, -R192, R185 ;  /* 0x000000b9c0b97221 */ /* 0x000fc40000010100 */
[C---:B------:R-:W-:Y:S02]  /*2af0*/  FMUL.FTZ R219, R2.reuse, R184 ;  /* 0x000000b802db7220 */ /* 0x040fe40000410000 */
[----:B------:R-:W-:Y:S02]  /*2b00*/  FMUL.FTZ R218, R2, R185 ;  /* 0x000000b902da7220 */ /* 0x000fe40000410000 */
[----:B------:R-:W-:Y:S02]  /*2b10*/  FADD.FTZ R186, -R192, R186 ;  /* 0x000000bac0ba7221 */ /* 0x000fe40000010100 */
        /* <DEDUP_REMOVED lines=19> */
.L_x_11540:
[----:B0-----:R-:W-:Y:S05]  /*2c50*/  BSYNC B0 ;  /* 0x0000000000007941 */ /* 0x001fea0003800000 */
.L_x_11524:
        /* <DEDUP_REMOVED lines=9> */
.L_x_11640:
        /* <DEDUP_REMOVED lines=18> */
.L_x_11641:
[----:B---3--:R-:W-:Y:S01]  /*2e10*/  @!P4 LOP3.LUT R186, R191, 0x3, RZ, 0xc0, !PT ;  /* 0x00000003bfbac812 */ /* 0x008fe200078ec0ff */
[----:B------:R-:W-:Y:S01]  /*2e20*/  FADD.FTZ R184, R190, R188 ;  /* 0x000000bcbeb87221 */ /* 0x000fe20000010000 */
[----:B------:R-:W3:Y:S01]  /*2e30*/  S2R R194, SR_TID.X ;  /* 0x0000000000c27919 */ /* 0x000ee20000002100 */
[----:B-1----:R-:W-:Y:S01]  /*2e40*/  FADD.FTZ R185, R185, R187 ;  /* 0x000000bbb9b97221 */ /* 0x002fe20000010000 */
[----:B------:R-:W-:Y:S01]  /*2e50*/  @!P4 IADD3 R186, R189, R186, RZ ;  /* 0x000000babdbac210 */ /* 0x000fe20007ffe0ff */
[----:B------:R-:W-:Y:S01]  /*2e60*/  WARPSYNC 0xffffffff ;  /* 0xffffffff00007948 */ /* 0x000fe20003800000 */
[----:B--2---:R-:W-:Y:S01]  /*2e70*/  MOV R188, RZ ;  /* 0x000000ff00bc7202 */ /* 0x004fe20000000f00 */
[----:B------:R-:W-:Y:S01]  /*2e80*/  BSSY B0, `(.L_x_11557) ;  /* 0x0000090000007945 */ /* 0x000fe20003800000 */
[----:B------:R-:W-:Y:S01]  /*2e90*/  LOP3.LUT P5, RZ, R3, 0xffffff80, RZ, 0xc0, !PT ;  /* 0xffffff8003ff7812 */ /* 0x000fe200078ac0ff */
        /* <DEDUP_REMOVED lines=27> */
.L_x_11560:
[----:B------:R-:W-:Y:S05]  /*3050*/  BSYNC B1 ;  /* 0x0000000000017941 */ /* 0x000fea0003800000 */
.L_x_11559:
[----:B------:R-:W1:Y:S01]  /*3060*/  LDC.U8 R190, c[0x0][0x1f0] ;  /* 0x00007c00ffbe7b82 */ /* 0x000e620000000000 */
[----:B------:R-:W-:Y:S01]  /*3070*/  @!P3 ISETP.NE.U32.AND P5, PT, RZ, c[0x0][0x218], PT ;  /* 0x00008600ff00ba0c */ /* 0x000fe20003fa5070 */
[----:B------:R-:W-:Y:S03]  /*3080*/  BSSY B1, `(.L_x_11561) ;  /* 0x000000c000017945 */ /* 0x000fe60003800000 */
[----:B------:R-:W-:-:S04]  /*3090*/  @!P3 ISETP.NE.AND.EX P5, PT, RZ, c[0x0][0x21c], PT, P5 ;  /* 0x00008700ff00ba0c */ /* 0x000fc80003fa5350 */
[----:B-----5:R-:W-:Y:S01]  /*30a0*/  @!P3 FSEL R184, R140, RZ, P5 ;  /* 0x000000ff8cb8b208 */ /* 0x020fe20002800000 */
        /* <DEDUP_REMOVED lines=9> */
.L_x_11562:
[----:B------:R-:W-:Y:S05]  /*3140*/  BSYNC B1 ;  /* 0x0000000000017941 */ /* 0x000fea0003800000 */
.L_x_11561:
[----:B------:R-:W2:Y:S01]  /*3150*/  LDL R189, [R1+0xa8] ;  /* 0x0000a80001bd7983 */ /* 0x000ea20000100800 */
[----:B------:R-:W-:Y:S01]  /*3160*/  ISETP.NE.U32.AND P5, PT, RZ, c[0x0][0x258], PT ;  /* 0x00009600ff007a0c */ /* 0x000fe20003fa5070 */
[----:B------:R-:W-:Y:S01]  /*3170*/  BSSY B1, `(.L_x_11563) ;  /* 0x0000019000017945 */ /* 0x000fe20003800000 */
[----:B------:R-:W-:Y:S02]  /*3180*/  @P4 LOP3.LUT P6, RZ, R4, 0xff, RZ, 0xc0, !PT ;  /* 0x000000ff04ff4812 */ /* 0x000fe400078cc0ff */
[----:B------:R-:W-:-:S04]  /*3190*/  ISETP.NE.AND.EX P5, PT, RZ, c[0x0][0x25c], PT, P5 ;  /* 0x00009700ff007a0c */ /* 0x000fc80003fa5350 */
[C---:B------:R-:W-:Y:S01]  /*31a0*/  SEL R176, R184.reuse, R176, P5 ;  /* 0x000000b0b8b07207 */ /* 0x040fe20002800000 */
[----:B------:R-:W-:-:S04]  /*31b0*/  @P4 FMUL.FTZ R184, R184, c[0x0][0x1ec] ;  /* 0x00007b00b8b84a20 */ /* 0x000fc80000410000 */
[----:B------:R-:W-:-:S04]  /*31c0*/  @P4 FMUL.FTZ R184, R184, c[0x0][0x1e8] ;  /* 0x00007a00b8b84a20 */ /* 0x000fc80000410000 */
[----:B------:R-:W-:-:S05]  /*31d0*/  @P4 FMUL.FTZ R185, R172, R184 ;  /* 0x000000b8acb94220 */ /* 0x000fca0000410000 */
[----:B------:R-:W-:-:S05]  /*31e0*/  @P4 FSEL R185, R185, RZ, P6 ;  /* 0x000000ffb9b94208 */ /* 0x000fca0003000000 */
[----:B------:R-:W-:Y:S02]  /*31f0*/  @P4 FADD.FTZ R48, R48, R185 ;  /* 0x000000b930304221 */ /* 0x000fe40000010000 */
[----:B--2---:R-:W-:-:S05]  /*3200*/  @P4 FMUL.FTZ R184, R189, R184 ;  /* 0x000000b8bdb84220 */ /* 0x004fca0000410000 */
[----:B------:R-:W-:Y:S02]  /*3210*/  @P4 SEL R180, R184, RZ, P6 ;  /* 0x000000ffb8b44207 */ /* 0x000fe40003000000 */
[----:B------:R-:W-:-:S04]  /*3220*/  @!P3 ISETP.NE.U32.AND P6, PT, RZ, c[0x0][0x218], PT ;  /* 0x00008600ff00ba0c */ /* 0x000fc80003fc5070 */
[----:B------:R-:W-:-:S04]  /*3230*/  @!P3 ISETP.NE.AND.EX P6, PT, RZ, c[0x0][0x21c], PT, P6 ;  /* 0x00008700ff00ba0c */ /* 0x000fc80003fc5360 */
[----:B------:R-:W-:Y:S01]  /*3240*/  @!P3 FSEL R184, R141, RZ, P6 ;  /* 0x000000ff8db8b208 */ /* 0x000fe20003000000 */
[----:B------:R-:W-:Y:S05]  /*3250*/  @!P3 BRA `(.L_x_11564) ;  /* 0x000000a00000b947 */ /* 0x000fea0003800000 */
[----:B------:R-:W2:Y:S04]  /*3260*/  LDL R191, [R1+0x10] ;  /* 0x0000100001bf7983 */ /* 0x000ea80000100800 */
[----:B------:R-:W3:Y:S01]  /*3270*/  LDL R189, [R1+0x8] ;  /* 0x0000080001bd7983 */ /* 0x000ee20000100800 */
[----:B-1----:R-:W-:-:S04]  /*3280*/  ISETP.NE.AND P6, PT, R190, RZ, PT ;  /* 0x000000ffbe00720c */ /* 0x002fc80003fc5270 */
[----:B------:R-:W-:Y:S02]  /*3290*/  FSEL R184, R187, RZ, !P6 ;  /* 0x000000ffbbb87208 */ /* 0x000fe40007000000 */
[----:B------:R-:W-:-:S04]  /*32a0*/  ISETP.NE.U32.AND P6, PT, RZ, c[0x0][0x218], PT ;  /* 0x00008600ff007a0c */ /* 0x000fc80003fc5070 */
[----:B------:R-:W-:Y:S01]  /*32b0*/  ISETP.NE.AND.EX P6, PT, RZ, c[0x0][0x21c], PT, P6 ;  /* 0x00008700ff007a0c */ /* 0x000fe20003fc5360 */
[----:B--2---:R-:W-:-:S04]  /*32c0*/  FFMA.FTZ R184, R191, R186, R184 ;  /* 0x000000babfb87223 */ /* 0x004fc800000100b8 */
[----:B---3--:R-:W-:-:S04]  /*32d0*/  FADD.FTZ R184, R189, -R184 ;  /* 0x800000b8bdb87221 */ /* 0x008fc80000010000 */
[----:B------:R-:W-:-:S04]  /*32e0*/  FMUL.FTZ R184, R2, R184 ;  /* 0x000000b802b87220 */ /* 0x000fc80000410000 */
[----:B------:R-:W-:Y:S02]  /*32f0*/  @P6 FADD.FTZ R184, R141, R184 ;  /* 0x000000b88db86221 */ /* 0x000fe40000010000 */
.L_x_11564:
[----:B------:R-:W-:Y:S05]  /*3300*/  BSYNC B1 ;  /* 0x0000000000017941 */ /* 0x000fea0003800000 */
.L_x_11563:
[----:B------:R-:W2:Y:S01]  /*3310*/  LDL R189, [R1+0xac] ;  /* 0x0000ac0001bd7983 */ /* 0x000ea20000100800 */
[C---:B------:R-:W-:Y:S01]  /*3320*/  SEL R177, R184.reuse, R177, P5 ;  /* 0x000000b1b8b17207 */ /* 0x040fe20002800000 */
[----:B------:R-:W-:Y:S01]  /*3330*/  @P4 FMUL.FTZ R184, R184, c[0x0][0x1ec] ;  /* 0x00007b00b8b84a20 */ /* 0x000fe20000410000 */
[----:B------:R-:W-:Y:S01]  /*3340*/  @P4 LOP3.LUT P6, RZ, R4, 0xff00, RZ, 0xc0, !PT ;  /* 0x0000ff0004ff4812 */ /* 0x000fe200078cc0ff */
[----:B------:R-:W-:Y:S02]  /*3350*/  BSSY B1, `(.L_x_11565) ;  /* 0x0000015000017945 */ /* 0x000fe40003800000 */
        /* <DEDUP_REMOVED lines=20> */
.L_x_11566:
[----:B------:R-:W-:Y:S05]  /*34a0*/  BSYNC B1 ;  /* 0x0000000000017941 */ /* 0x000fea0003800000 */
.L_x_11565:
        /* <DEDUP_REMOVED lines=15> */
[----:B------:R-:W2:Y:S01]  /*35a0*/  LDL R189, [R1] ;  /* 0x0000000001bd7983 */ /* 0x000ea20000100800 */
[----:B-1----:R-:W-:-:S04]  /*35b0*/  ISETP.NE.AND P6, PT, R190, RZ, PT ;  /* 0x000000ffbe00720c */ /* 0x002fc80003fc5270 */
[----:B------:R-:W-:Y:S02]  /*35c0*/  FSEL R184, R187, RZ, !P6 ;  /* 0x000000ffbbb87208 */ /* 0x000fe40007000000 */
[----:B------:R-:W-:-:S04]  /*35d0*/  ISETP.NE.U32.AND P6, PT, RZ, c[0x0][0x218], PT ;  /* 0x00008600ff007a0c */ /* 0x000fc80003fc5070 */
[----:B------:R-:W-:Y:S01]  /*35e0*/  ISETP.NE.AND.EX P6, PT, RZ, c[0x0][0x21c], PT, P6 ;  /* 0x00008700ff007a0c */ /* 0x000fe20003fc5360 */
[----:B--2---:R-:W-:-:S04]  /*35f0*/  FFMA.FTZ R184, R189, R186, R184 ;  /* 0x000000babdb87223 */ /* 0x004fc800000100b8 */
[----:B------:R-:W-:-:S04]  /*3600*/  FADD.FTZ R184, R245, -R184 ;  /* 0x800000b8f5b87221 */ /* 0x000fc80000010000 */
[----:B------:R-:W-:-:S04]  /*3610*/  FMUL.FTZ R184, R2, R184 ;  /* 0x000000b802b87220 */ /* 0x000fc80000410000 */
[----:B------:R-:W-:Y:S02]  /*3620*/  @P6 FADD.FTZ R184, R143, R184 ;  /* 0x000000b88fb86221 */ /* 0x000fe40000010000 */
.L_x_11568:
[----:B------:R-:W-:Y:S05]  /*3630*/  BSYNC B1 ;  /* 0x0000000000017941 */ /* 0x000fea0003800000 */
.L_x_11567:
[----:B------:R-:W2:Y:S01]  /*3640*/  LDL R189, [R1+0xb4] ;  /* 0x0000b40001bd7983 */ /* 0x000ea20000100800 */
[C---:B------:R-:W-:Y:S01]  /*3650*/  SEL R179, R184.reuse, R179, P5 ;  /* 0x000000b3b8b37207 */ /* 0x040fe20002800000 */
[----:B------:R-:W-:Y:S01]  /*3660*/  @P4 FMUL.FTZ R184, R184, c[0x0][0x1ec] ;  /* 0x00007b00b8b84a20 */ /* 0x000fe20000410000 */
[----:B------:R-:W-:-:S03]  /*3670*/  @P4 LOP3.LUT P5, RZ, R4, 0xff000000, RZ, 0xc0, !PT ;  /* 0xff00000004ff4812 */ /* 0x000fc600078ac0ff */
[----:B------:R-:W-:-:S04]  /*3680*/  @P4 FMUL.FTZ R184, R184, c[0x0][0x1e8] ;  /* 0x00007a00b8b84a20 */ /* 0x000fc80000410000 */
[----:B------:R-:W-:-:S05]  /*3690*/  @P4 FMUL.FTZ R185, R175, R184 ;  /* 0x000000b8afb94220 */ /* 0x000fca0000410000 */
[----:B------:R-:W-:-:S05]  /*36a0*/  @P4 FSEL R185, R185, RZ, P5 ;  /* 0x000000ffb9b94208 */ /* 0x000fca0002800000 */
[----:B------:R-:W-:Y:S02]  /*36b0*/  @P4 FADD.FTZ R51, R51, R185 ;  /* 0x000000b933334221 */ /* 0x000fe40000010000 */
[----:B--2---:R-:W-:-:S05]  /*36c0*/  @P4 FMUL.FTZ R184, R189, R184 ;  /* 0x000000b8bdb84220 */ /* 0x004fca0000410000 */
[----:B------:R-:W-:Y:S02]  /*36d0*/  @P4 SEL R183, R184, RZ, P5 ;  /* 0x000000ffb8b74207 */ /* 0x000fe40002800000 */
[----:B------:R-:W-:-:S04]  /*36e0*/  ISETP.NE.U32.AND P5, PT, RZ, c[0x0][0x258], PT ;  /* 0x00009600ff007a0c */ /* 0x000fc80003fa5070 */
[----:B------:R-:W-:-:S13]  /*36f0*/  ISETP.NE.AND.EX P5, PT, RZ, c[0x0][0x25c], PT, P5 ;  /* 0x00009700ff007a0c */ /* 0x000fda0003fa5350 */
[----:B------:R-:W-:-:S05]  /*3700*/  @P5 MOV R184, 0x10 ;  /* 0x0000001000b85802 */ /* 0x000fca0000000f00 */
[C---:B------:R-:W-:Y:S01]  /*3710*/  @P5 IMAD.WIDE.U32 R184, R12.reuse, R184, c[0x0][0x258] ;  /* 0x000096000cb85625 */ /* 0x040fe200078e00b8 */
[----:B------:R-:W-:-:S04]  /*3720*/  IADD3 R12, R12, 0x80, RZ ;  /* 0x000000800c0c7810 */ /* 0x000fc80007ffe0ff */
[----:B------:R2:W-:Y:S02]  /*3730*/  @P5 STG.E.128 [R184.64], R176 ;  /* 0x000000b0b8005986 */ /* 0x0005e4000c101d04 */
[----:B--2---:R-:W-:-:S05]  /*3740*/  @P4 MOV R184, 0x10 ;  /* 0x0000001000b84802 */ /* 0x004fca0000000f00 */
[C---:B------:R-:W-:Y:S01]  /*3750*/  @P4 IMAD.WIDE.U32 R184, R188.reuse, R184, c[0x0][0x248] ;  /* 0x00009200bcb84625 */ /* 0x040fe200078e00b8 */
[----:B------:R-:W-:-:S04]  /*3760*/  IADD3 R188, R188, 0x80, RZ ;  /* 0x00000080bcbc7810 */ /* 0x000fc80007ffe0ff */
[----:B------:R2:W-:Y:S03]  /*3770*/  @P4 STG.E.128 [R184.64], R180 ;  /* 0x000000b4b8004986 */ /* 0x0005e6000c101d04 */
.L_x_11558:
[----:B------:R-:W-:Y:S05]  /*3780*/  BSYNC B0 ;  /* 0x0000000000007941 */ /* 0x000fea0003800000 */
.L_x_11557:
[----:B------:R-:W-:Y:S01]  /*3790*/  ISETP.GE.U32.AND P5, PT, R3, 0x100, PT ;  /* 0x000001000300780c */ /* 0x000fe20003fa6070 */
[----:B------:R-:W-:-:S12]  /*37a0*/  BSSY B0, `(.L_x_11569) ;  /* 0x000006c000007945 */ /* 0x000fd80003800000 */
[----:B------:R-:W-:Y:S05]  /*37b0*/  @!P5 BRA `(.L_x_11570) ;  /* 0x000006a00000d947 */ /* 0x000fea0003800000 */
[----:B------:R-:W3:Y:S01]  /*37c0*/  LDC.U8 R189, c[0x0][0x1f0] ;  /* 0x00007c00ffbd7b82 */ /* 0x000ee20000000000 */
[----:B--2---:R-:W-:-:S05]  /*37d0*/  @P4 MOV R184, 0x10 ;  /* 0x0000001000b84802 */ /* 0x004fca0000000f00 */
[----:B------:R-:W-:-:S05]  /*37e0*/  @P4 IMAD.WIDE.U32 R184, R188, R184, c[0x0][0x170] ;  /* 0x00005c00bcb84625 */ /* 0x000fca00078e00b8 */
[----:B------:R2:W5:Y:S01]  /*37f0*/  @P4 LDG.E.128 R172, [R184.64] ;  /* 0x00000004b8ac4981 */ /* 0x000562000c1e1d00 */
[----:B------:R-:W-:Y:S01]  /*3800*/  BSSY B1, `(.L_x_11571) ;  /* 0x000000d000017945 */ /* 0x000fe20003800000 */
[----:B---3--:R-:W-:-:S04]  /*3810*/  ISETP.NE.AND P5, PT, R189, RZ, PT ;  /* 0x000000ffbd00720c */ /* 0x008fc80003fa5270 */
[----:B--2---:R-:W-:Y:S02]  /*3820*/  FSEL R184, R187, RZ, !P5 ;  /* 0x000000ffbbb87208 */ /* 0x004fe40006800000 */
        /* <DEDUP_REMOVED lines=10> */
.L_x_11572:
[----:B------:R-:W-:Y:S05]  /*38d0*/  BSYNC B1 ;  /* 0x0000000000017941 */ /* 0x000fea0003800000 */
.L_x_11571:
[----:B-1----:R-:W2:Y:S01]  /*38e0*/  LDL R190, [R1+0x88] ;  /* 0x0000880001be7983 */ /* 0x002ea20000100800 */
        /* <DEDUP_REMOVED lines=22> */
.L_x_11574:
[----:B------:R-:W-:Y:S05]  /*3a50*/  BSYNC B1 ;  /* 0x0000000000017941 */ /* 0x000fea0003800000 */
.L_x_11573:
        /* <DEDUP_REMOVED lines=21> */
.L_x_11576:
[----:B------:R-:W-:Y:S05]  /*3bb0*/  BSYNC B1 ;  /* 0x0000000000017941 */ /* 0x000fea0003800000 */
.L_x_11575:
        /* <DEDUP_REMOVED lines=21> */
.L_x_11578:
[----:B------:R-:W-:Y:S05]  /*3d10*/  BSYNC B1 ;  /* 0x0000000000017941 */ /* 0x000fea0003800000 */
.L_x_11577:
[----:B------:R-:W2:Y:S01]  /*3d20*/  LDL R184, [R1+0x94] ;  /* 0x0000940001b87983 */ /* 0x000ea20000100800 */
[----:B------:R-:W-:Y:S02]  /*3d30*/  ISETP.NE.U32.AND P6, PT, RZ, c[0x0][0x258], PT ;  /* 0x00009600ff007a0c */ /* 0x000fe40003fc5070 */
[C---:B------:R-:W-:Y:S01]  /*3d40*/  SEL R179, R185.reuse, R179, P5 ;  /* 0x000000b3b9b37207 */ /* 0x040fe20002800000 */
[----:B------:R-:W-:Y:S01]  /*3d50*/  @P4 FMUL.FTZ R185, R185, c[0x0][0x1ec] ;  /* 0x00007b00b9b94a20 */ /* 0x000fe20000410000 */
[----:B------:R-:W-:Y:S02]  /*3d60*/  ISETP.NE.AND.EX P6, PT, RZ, c[0x0][0x25c], PT, P6 ;  /* 0x00009700ff007a0c */ /* 0x000fe40003fc5360 */
[----:B------:R-:W-:Y:S01]  /*3d70*/  @P4 LOP3.LUT P5, RZ, R5, 0xff000000, RZ, 0xc0, !PT ;  /* 0xff00000005ff4812 */ /* 0x000fe200078ac0ff */
[----:B------:R-:W-:-:S04]  /*3d80*/  @P4 FMUL.FTZ R189, R185, c[0x0][0x1e8] ;  /* 0x00007a00b9bd4a20 */ /* 0x000fc80000410000 */
[----:B--2---:R-:W-:-:S05]  /*3d90*/  @P4 FMUL.FTZ R184, R184, R189 ;  /* 0x000000bdb8b84220 */ /* 0x004fca0000410000 */
[----:B------:R-:W-:Y:S02]  /*3da0*/  @P4 SEL R183, R184, RZ, P5 ;  /* 0x000000ffb8b74207 */ /* 0x000fe40002800000 */
[----:B------:R-:W-:-:S05]  /*3db0*/  @P6 MOV R184, 0x10 ;  /* 0x0000001000b86802 */ /* 0x000fca0000000f00 */
[C---:B------:R-:W-:Y:S01]  /*3dc0*/  @P6 IMAD.WIDE.U32 R184, R12.reuse, R184, c[0x0][0x258] ;  /* 0x000096000cb86625 */ /* 0x040fe200078e00b8 */
[----:B------:R-:W-:-:S04]  /*3dd0*/  IADD3 R12, R12, 0x80, RZ ;  /* 0x000000800c0c7810 */ /* 0x000fc80007ffe0ff */
[----:B------:R1:W-:Y:S02]  /*3de0*/  @P6 STG.E.128 [R184.64], R176 ;  /* 0x000000b0b8006986 */ /* 0x0003e4000c101d04 */
[----:B-1----:R-:W-:-:S05]  /*3df0*/  @P4 FMUL.FTZ R184, R175, R189 ;  /* 0x000000bdafb84220 */ /* 0x002fca0000410000 */
[----:B------:R-:W-:-:S05]  /*3e00*/  @P4 FSEL R184, R184, RZ, P5 ;  /* 0x000000ffb8b84208 */ /* 0x000fca0002800000 */
[----:B------:R-:W-:Y:S01]  /*3e10*/  @P4 FADD.FTZ R47, R47, R184 ;  /* 0x000000b82f2f4221 */ /* 0x000fe20000010000 */
[----:B------:R-:W-:-:S05]  /*3e20*/  @P4 MOV R184, 0x10 ;  /* 0x0000001000b84802 */ /* 0x000fca0000000f00 */
[C---:B------:R-:W-:Y:S01]  /*3e30*/  @P4 IMAD.WIDE.U32 R184, R188.reuse, R184, c[0x0][0x248] ;  /* 0x00009200bcb84625 */ /* 0x040fe200078e00b8 */
[----:B------:R-:W-:-:S04]  /*3e40*/  IADD3 R188, R188, 0x80, RZ ;  /* 0x00000080bcbc7810 */ /* 0x000fc80007ffe0ff */
[----:B------:R1:W-:Y:S03]  /*3e50*/  @P4 STG.E.128 [R184.64], R180 ;  /* 0x000000b4b8004986 */ /* 0x0003e6000c101d04 */
.L_x_11570:
[----:B------:R-:W-:Y:S05]  /*3e60*/  BSYNC B0 ;  /* 0x0000000000007941 */ /* 0x000fea0003800000 */
.L_x_11569:
[----:B------:R-:W-:Y:S01]  /*3e70*/  ISETP.GE.U32.AND P5, PT, R3, 0x180, PT ;  /* 0x000001800300780c */ /* 0x000fe20003fa6070 */
[----:B------:R-:W-:-:S12]  /*3e80*/  BSSY B0, `(.L_x_11579) ;  /* 0x000006c000007945 */ /* 0x000fd80003800000 */
[----:B------:R-:W-:Y:S05]  /*3e90*/  @!P5 BRA `(.L_x_11580) ;  /* 0x000006a00000d947 */ /* 0x000fea0003800000 */
[----:B------:R-:W3:Y:S01]  /*3ea0*/  LDC.U8 R189, c[0x0][0x1f0] ;  /* 0x00007c00ffbd7b82 */ /* 0x000ee20000000000 */
[----:B-12---:R-:W-:-:S05]  /*3eb0*/  @P4 MOV R184, 0x10 ;  /* 0x0000001000b84802 */ /* 0x006fca0000000f00 */
[----:B------:R-:W-:-:S05]  /*3ec0*/  @P4 IMAD.WIDE.U32 R184, R188, R184, c[0x0][0x170] ;  /* 0x00005c00bcb84625 */ /* 0x000fca00078e00b8 */
[----:B------:R1:W5:Y:S01]  /*3ed0*/  @P4 LDG.E.128 R172, [R184.64] ;  /* 0x00000004b8ac4981 */ /* 0x000362000c1e1d00 */
[----:B------:R-:W-:Y:S01]  /*3ee0*/  BSSY B1, `(.L_x_11581) ;  /* 0x000000d000017945 */ /* 0x000fe20003800000 */
[----:B---3--:R-:W-:-:S04]  /*3ef0*/  ISETP.NE.AND P5, PT, R189, RZ, PT ;  /* 0x000000ffbd00720c */ /* 0x008fc80003fa5270 */
[----:B-1----:R-:W-:Y:S02]  /*3f00*/  FSEL R184, R187, RZ, !P5 ;  /* 0x000000ffbbb87208 */ /* 0x002fe40006800000 */
        /* <DEDUP_REMOVED lines=10> */
.L_x_11582:
[----:B------:R-:W-:Y:S05]  /*3fb0*/  BSYNC B1 ;  /* 0x0000000000017941 */ /* 0x000fea0003800000 */
.L_x_11581:
        /* <DEDUP_REMOVED lines=23> */
.L_x_11584:
[----:B------:R-:W-:Y:S05]  /*4130*/  BSYNC B1 ;  /* 0x0000000000017941 */ /* 0x000fea0003800000 */
.L_x_11583:
        /* <DEDUP_REMOVED lines=21> */
.L_x_11586:
[----:B------:R-:W-:Y:S05]  /*4290*/  BSYNC B1 ;  /* 0x0000000000017941 */ /* 0x000fea0003800000 */
.L_x_11585:
        /* <DEDUP_REMOVED lines=21> */
.L_x_11588:
[----:B------:R-:W-:Y:S05]  /*43f0*/  BSYNC B1 ;  /* 0x0000000000017941 */ /* 0x000fea0003800000 */
.L_x_11587:
        /* <DEDUP_REMOVED lines=20> */
.L_x_11580:
[----:B------:R-:W-:Y:S05]  /*4540*/  BSYNC B0 ;  /* 0x0000000000007941 */ /* 0x000fea0003800000 */
.L_x_11579:
        /* <DEDUP_REMOVED lines=20> */
.L_x_11592:
[----:B------:R-:W-:Y:S05]  /*4690*/  BSYNC B1 ;  /* 0x0000000000017941 */ /* 0x000fea0003800000 */
.L_x_11591:
        /* <DEDUP_REMOVED lines=23> */
.L_x_11594:
[----:B------:R-:W-:Y:S05]  /*4810*/  BSYNC B1 ;  /* 0x0000000000017941 */ /* 0x000fea0003800000 */
.L_x_11593:
        /* <DEDUP_REMOVED lines=21> */
.L_x_11596:
[----:B------:R-:W-:Y:S05]  /*4970*/  BSYNC B1 ;  /* 0x0000000000017941 */ /* 0x000fea0003800000 */
.L_x_11595:
        /* <DEDUP_REMOVED lines=21> */
.L_x_11598:
[----:B------:R-:W-:Y:S05]  /*4ad0*/  BSYNC B1 ;  /* 0x0000000000017941 */ /* 0x000fea0003800000 */
.L_x_11597:
        /* <DEDUP_REMOVED lines=20> */
.L_x_11590:
[----:B------:R-:W-:Y:S05]  /*4c20*/  BSYNC B0 ;  /* 0x0000000000007941 */ /* 0x000fea0003800000 */
.L_x_11589:
[----:B------:R-:W-:Y:S01]  /*4c30*/  BSSY B0, `(.L_x_11599) ;  /* 0x000006c000007945 */ /* 0x000fe20003800000 */
        /* <DEDUP_REMOVED lines=18> */
.L_x_11602:
[----:B------:R-:W-:Y:S05]  /*4d60*/  BSYNC B1 ;  /* 0x0000000000017941 */ /* 0x000fea0003800000 */
.L_x_11601:
        /* <DEDUP_REMOVED lines=23> */
.L_x_11604:
[----:B------:R-:W-:Y:S05]  /*4ee0*/  BSYNC B1 ;  /* 0x0000000000017941 */ /* 0x000fea0003800000 */
.L_x_11603:
        /* <DEDUP_REMOVED lines=21> */
.L_x_11606:
[----:B------:R-:W-:Y:S05]  /*5040*/  BSYNC B1 ;  /* 0x0000000000017941 */ /* 0x000fea0003800000 */
.L_x_11605:
        /* <DEDUP_REMOVED lines=21> */
.L_x_11608:
[----:B------:R-:W-:Y:S05]  /*51a0*/  BSYNC B1 ;  /* 0x0000000000017941 */ /* 0x000fea0003800000 */
.L_x_11607:
        /* <DEDUP_REMOVED lines=20> */
.L_x_11600:
[----:B------:R-:W-:Y:S05]  /*52f0*/  BSYNC B0 ;  /* 0x0000000000007941 */ /* 0x000fea0003800000 */
.L_x_11599:
        /* <DEDUP_REMOVED lines=19> */
.L_x_11612:
[----:B------:R-:W-:Y:S05]  /*5430*/  BSYNC B1 ;  /* 0x0000000000017941 */ /* 0x000fea0003800000 */
.L_x_11611:
[----:B------:R-:W-:Y:S01]  /*5440*/  ISETP.NE.U32.AND P5, PT, RZ, c[0x0][0x258], PT ;  /* 0x00009600ff007a0c */ /* 0x000fe20003fa5070 */
[----:B------:R-:W-:Y:S01]  /*5450*/  BSSY B1, `(.L_x_11613) ;  /* 0x0000015000017945 */ /* 0x000fe20003800000 */
[----:B------:R-:W-:Y:S02]  /*5460*/  @P4 LOP3.LUT P6, RZ, R9, 0xff, RZ, 0xc0, !PT ;  /* 0x000000ff09ff4812 */ /* 0x000fe400078cc0ff */
[----:B------:R-:W-:-:S04]  /*5470*/  ISETP.NE.AND.EX P5, PT, RZ, c[0x0][0x25c], PT, P5 ;  /* 0x00009700ff007a0c */ /* 0x000fc80003fa5350 */
[C---:B------:R-:W-:Y:S01]  /*5480*/  SEL R176, R185.reuse, R176, P5 ;  /* 0x000000b0b9b07207 */ /* 0x040fe20002800000 */
[----:B------:R-:W-:-:S04]  /*5490*/  @P4 FMUL.FTZ R185, R185, c[0x0][0x1ec] ;  /* 0x00007b00b9b94a20 */ /* 0x000fc80000410000 */
[----:B------:R-:W-:-:S04]  /*54a0*/  @P4 FMUL.FTZ R185, R185, c[0x0][0x1e8] ;  /* 0x00007a00b9b94a20 */ /* 0x000fc80000410000 */
[-C--:B------:R-:W-:Y:S02]  /*54b0*/  @P4 FMUL.FTZ R189, R172, R185.reuse ;  /* 0x000000b9acbd4220 */ /* 0x080fe40000410000 */
[----:B------:R-:W-:-:S03]  /*54c0*/  @P4 FMUL.FTZ R185, R132, R185 ;  /* 0x000000b984b94220 */ /* 0x000fc60000410000 */
[----:B------:R-:W-:Y:S02]  /*54d0*/  @P4 FSEL R189, R189, RZ, P6 ;  /* 0x000000ffbdbd4208 */ /* 0x000fe40003000000 */
[----:B------:R-:W-:Y:S02]  /*54e0*/  @P4 SEL R180, R185, RZ, P6 ;  /* 0x000000ffb9b44207 */ /* 0x000fe40003000000 */
[----:B------:R-:W-:Y:S01]  /*54f0*/  @!P3 ISETP.NE.U32.AND P6, PT, RZ, c[0x0][0x218], PT ;  /* 0x00008600ff00ba0c */ /* 0x000fe20003fc5070 */
[----:B------:R-:W-:-:S03]  /*5500*/  @P4 FADD.FTZ R28, R28, R189 ;  /* 0x000000bd1c1c4221 */ /* 0x000fc60000010000 */
        /* <DEDUP_REMOVED lines=9> */
.L_x_11614:
[----:B------:R-:W-:Y:S05]  /*55a0*/  BSYNC B1 ;  /* 0x0000000000017941 */ /* 0x000fea0003800000 */
.L_x_11613:
[C---:B------:R-:W-:Y:S01]  /*55b0*/  SEL R177, R185.reuse, R177, P5 ;  /* 0x000000b1b9b17207 */ /* 0x040fe20002800000 */
[----:B------:R-:W-:Y:S01]  /*55c0*/  @P4 FMUL.FTZ R185, R185, c[0x0][0x1ec] ;  /* 0x00007b00b9b94a20 */ /* 0x000fe20000410000 */
[----:B------:R-:W-:Y:S01]  /*55d0*/  @P4 LOP3.LUT P6, RZ, R9, 0xff00, RZ, 0xc0, !PT ;  /* 0x0000ff0009ff4812 */ /* 0x000fe200078cc0ff */
[----:B------:R-:W-:Y:S02]  /*55e0*/  BSSY B1, `(.L_x_11615) ;  /* 0x0000011000017945 */ /* 0x000fe40003800000 */
        /* <DEDUP_REMOVED lines=16> */
.L_x_11616:
[----:B------:R-:W-:Y:S05]  /*56f0*/  BSYNC B1 ;  /* 0x0000000000017941 */ /* 0x000fea0003800000 */
.L_x_11615:
        /* <DEDUP_REMOVED lines=20> */
.L_x_11618:
[----:B------:R-:W-:Y:S05]  /*5840*/  BSYNC B1 ;  /* 0x0000000000017941 */ /* 0x000fea0003800000 */
.L_x_11617:
[----:B------:R-:W-:Y:S02]  /*5850*/  ISETP.NE.U32.AND P6, PT, RZ, c[0x0][0x258], PT ;  /* 0x00009600ff007a0c */ /* 0x000fe40003fc5070 */
[C---:B------:R-:W-:Y:S01]  /*5860*/  SEL R179, R185.reuse, R179, P5 ;  /* 0x000000b3b9b37207 */ /* 0x040fe20002800000 */
[----:B------:R-:W-:Y:S01]  /*5870*/  @P4 FMUL.FTZ R185, R185, c[0x0][0x1ec] ;  /* 0x00007b00b9b94a20 */ /* 0x000fe20000410000 */
[----:B------:R-:W-:Y:S02]  /*5880*/  ISETP.NE.AND.EX P6, PT, RZ, c[0x0][0x25c], PT, P6 ;  /* 0x00009700ff007a0c */ /* 0x000fe40003fc5360 */
[----:B------:R-:W-:Y:S01]  /*5890*/  @P4 LOP3.LUT P5, RZ, R9, 0xff000000, RZ, 0xc0, !PT ;  /* 0xff00000009ff4812 */ /* 0x000fe200078ac0ff */
[----:B------:R-:W-:-:S04]  /*58a0*/  @P4 FMUL.FTZ R189, R185, c[0x0][0x1e8] ;  /* 0x00007a00b9bd4a20 */ /* 0x000fc80000410000 */
[----:B------:R-:W-:-:S05]  /*58b0*/  @P4 FMUL.FTZ R184, R135, R189 ;  /* 0x000000bd87b84220 */ /* 0x000fca0000410000 */
        /* <DEDUP_REMOVED lines=12> */
.L_x_11610:
[----:B------:R-:W-:Y:S05]  /*5980*/  BSYNC B0 ;  /* 0x0000000000007941 */ /* 0x000fea0003800000 */
.L_x_11609:
        /* <DEDUP_REMOVED lines=19> */
.L_x_11622:
[----:B------:R-:W-:Y:S05]  /*5ac0*/  BSYNC B1 ;  /* 0x0000000000017941 */ /* 0x000fea0003800000 */
.L_x_11621:
        /* <DEDUP_REMOVED lines=22> */
.L_x_11624:
[----:B------:R-:W-:Y:S05]  /*5c30*/  BSYNC B1 ;  /* 0x0000000000017941 */ /* 0x000fea0003800000 */
.L_x_11623:
        /* <DEDUP_REMOVED lines=20> */
.L_x_11626:
[----:B------:R-:W-:Y:S05]  /*5d80*/  BSYNC B1 ;  /* 0x0000000000017941 */ /* 0x000fea0003800000 */
.L_x_11625:
        /* <DEDUP_REMOVED lines=20> */
.L_x_11628:
[----:B------:R-:W-:Y:S05]  /*5ed0*/  BSYNC B1 ;  /* 0x0000000000017941 */ /* 0x000fea0003800000 */
.L_x_11627:
        /* <DEDUP_REMOVED lines=19> */
.L_x_11620:
[----:B------:R-:W-:Y:S05]  /*6010*/  BSYNC B0 ;  /* 0x0000000000007941 */ /* 0x000fea0003800000 */
.L_x_11619:
[----:B------:R-:W-:Y:S01]  /*6020*/  ISETP.GE.U32.AND P5, PT, R3, 0x400, PT ;  /* 0x000004000300780c */ /* 0x000fe20003fa6070 */
[----:B------:R-:W-:-:S12]  /*6030*/  BSSY B0, `(.L_x_11629) ;  /* 0x0000066000007945 */ /* 0x000fd80003800000 */
[----:B------:R-:W-:Y:S05]  /*6040*/  @!P5 BRA `(.L_x_11630) ;  /* 0x000006400000d947 */ /* 0x000fea0003800000 */
[----:B-12---:R-:W1:Y:S01]  /*6050*/  LDC.U8 R184, c[0x0][0x1f0] ;  /* 0x00007c00ffb87b82 */ /* 0x006e620000000000 */
[----:B------:R-:W-:Y:S01]  /*6060*/  BSSY B1, `(.L_x_11631) ;  /* 0x0000010000017945 */ /* 0x000fe20003800000 */
[----:B-1----:R-:W-:Y:S02]  /*6070*/  ISETP.NE.AND P5, PT, R184, RZ, PT ;  /* 0x000000ffb800720c */ /* 0x002fe40003fa5270 */
[----:B------:R-:W-:Y:S02]  /*6080*/  @P4 MOV R184, 0x10 ;  /* 0x0000001000b84802 */ /* 0x000fe40000000f00 */
[----:B------:R-:W-:Y:S02]  /*6090*/  FSEL R187, R187, RZ, !P5 ;  /* 0x000000ffbbbb7208 */ /* 0x000fe40006800000 */
[----:B------:R-:W-:Y:S01]  /*60a0*/  @!P3 ISETP.NE.U32.AND P5, PT, RZ, c[0x0][0x218], PT ;  /* 0x00008600ff00ba0c */ /* 0x000fe20003fa5070 */
[----:B------:R-:W-:-:S03]  /*60b0*/  @P4 IMAD.WIDE.U32 R184, R188, R184, c[0x0][0x170] ;  /* 0x00005c00bcb84625 */ /* 0x000fc600078e00b8 */
[----:B------:R-:W-:Y:S02]  /*60c0*/  @!P3 ISETP.NE.AND.EX P5, PT, RZ, c[0x0][0x21c], PT, P5 ;  /* 0x00008700ff00ba0c */ /* 0x000fe40003fa5350 */
[----:B------:R1:W5:Y:S02]  /*60d0*/  @P4 LDG.E.128 R172, [R184.64] ;  /* 0x00000004b8ac4981 */ /* 0x000364000c1e1d00 */
        /* <DEDUP_REMOVED lines=8> */
.L_x_11632:
[----:B------:R-:W-:Y:S05]  /*6160*/  BSYNC B1 ;  /* 0x0000000000017941 */ /* 0x000fea0003800000 */
.L_x_11631:
        /* <DEDUP_REMOVED lines=22> */
.L_x_11634:
[----:B------:R-:W-:Y:S05]  /*62d0*/  BSYNC B1 ;  /* 0x0000000000017941 */ /* 0x000fea0003800000 */
.L_x_11633:
        /* <DEDUP_REMOVED lines=20> */
.L_x_11636:
[----:B------:R-:W-:Y:S05]  /*6420*/  BSYNC B1 ;  /* 0x0000000000017941 */ /* 0x000fea0003800000 */
.L_x_11635:
        /* <DEDUP_REMOVED lines=20> */
.L_x_11638:
[----:B------:R-:W-:Y:S05]  /*6570*/  BSYNC B1 ;  /* 0x0000000000017941 */ /* 0x000fea0003800000 */
.L_x_11637:
[----:B------:R-:W-:Y:S02]  /*6580*/  ISETP.NE.U32.AND P3, PT, RZ, c[0x0][0x258], PT ;  /* 0x00009600ff007a0c */ /* 0x000fe40003f65070 */
[----:B------:R-:W-:Y:S02]  /*6590*/  SEL R179, R189, R179, P5 ;  /* 0x000000b3bdb37207 */ /* 0x000fe40002800000 */
[----:B------:R-:W-:-:S13]  /*65a0*/  ISETP.NE.AND.EX P3, PT, RZ, c[0x0][0x25c], PT, P3 ;  /* 0x00009700ff007a0c */ /* 0x000fda0003f65330 */
[----:B------:R-:W-:-:S05]  /*65b0*/  @P3 MOV R2, 0x10 ;  /* 0x0000001000023802 */ /* 0x000fca0000000f00 */
[----:B------:R-:W-:-:S04]  /*65c0*/  @P3 IMAD.WIDE.U32 R184, R12, R2, c[0x0][0x258] ;  /* 0x000096000cb83625 */ /* 0x000fc800078e0002 */
[----:B------:R-:W-:Y:S01]  /*65d0*/  @P4 FMUL.FTZ R2, R189, c[0x0][0x1ec] ;  /* 0x00007b00bd024a20 */ /* 0x000fe20000410000 */
[----:B------:R1:W-:Y:S01]  /*65e0*/  @P3 STG.E.128 [R184.64], R176 ;  /* 0x000000b0b8003986 */ /* 0x0003e2000c101d04 */
[----:B------:R-:W-:Y:S02]  /*65f0*/  @P4 LOP3.LUT P3, RZ, R11, 0xff000000, RZ, 0xc0, !PT ;  /* 0xff0000000bff4812 */ /* 0x000fe4000786c0ff */
[----:B------:R-:W-:-:S04]  /*6600*/  @P4 FMUL.FTZ R12, R2, c[0x0][0x1e8] ;  /* 0x00007a00020c4a20 */ /* 0x000fc80000410000 */
[-C--:B------:R-:W-:Y:S02]  /*6610*/  @P4 FMUL.FTZ R2, R123, R12.reuse ;  /* 0x0000000c7b024220 */ /* 0x080fe40000410000 */
[----:B------:R-:W-:-:S03]  /*6620*/  @P4 FMUL.FTZ R12, R175, R12 ;  /* 0x0000000caf0c4220 */ /* 0x000fc60000410000 */
[----:B------:R-:W-:Y:S02]  /*6630*/  @P4 SEL R183, R2, RZ, P3 ;  /* 0x000000ff02b74207 */ /* 0x000fe40001800000 */
[----:B------:R-:W-:Y:S02]  /*6640*/  @P4 FSEL R2, R12, RZ, P3 ;  /* 0x000000ff0c024208 */ /* 0x000fe40001800000 */
[----:B------:R-:W-:-:S03]  /*6650*/  @P4 MOV R12, 0x10 ;  /* 0x00000010000c4802 */ /* 0x000fc60000000f00 */
[----:B------:R-:W-:Y:S02]  /*6660*/  @P4 FADD.FTZ R23, R23, R2 ;  /* 0x0000000217174221 */ /* 0x000fe40000010000 */
[----:B-1----:R-:W-:-:S05]  /*6670*/  @P4 IMAD.WIDE.U32 R184, R188, R12, c[0x0][0x248] ;  /* 0x00009200bcb84625 */ /* 0x002fca00078e000c */
[----:B------:R1:W-:Y:S02]  /*6680*/  @P4 STG.E.128 [R184.64], R180 ;  /* 0x000000b4b8004986 */ /* 0x0003e4000c101d04 */
.L_x_11630:
[----:B------:R-:W-:Y:S05]  /*6690*/  BSYNC B0 ;  /* 0x0000000000007941 */ /* 0x000fea0003800000 */
.L_x_11629:
[----:B------:R-:W3:Y:S01]  /*66a0*/  LDL.LU R2, [R1+0x14] ;  /* 0x0000140001027983 */ /* 0x000ee20000300800 */
[----:B------:R-:W-:Y:S02]  /*66b0*/  IADD3 R0, R0, c[0x0][0x160], RZ ;  /* 0x0000580000007a10 */ /* 0x000fe40007ffe0ff */
[----:B---3--:R-:W-:-:S04]  /*66c0*/  LOP3.LUT P3, RZ, R2, 0xff, RZ, 0xc0, !PT ;  /* 0x000000ff02ff7812 */ /* 0x008fc8000786c0ff */
[----:B------:R-:W-:Y:S02]  /*66d0*/  SEL R2, RZ, 0x1, P3 ;  /* 0x00000001ff027807 */ /* 0x000fe40001800000 */
[----:B------:R-:W-:-:S03]  /*66e0*/  ISETP.GE.AND P3, PT, R0, c[0x0][0x164], PT ;  /* 0x0000590000007a0c */ /* 0x000fc60003f66270 */
[----:B------:R3:W-:Y:S10]  /*66f0*/  STL.S16 [R1+0x14], R2 ;  /* 0x0000140201007387 */ /* 0x0007f40000100600 */
[----:B0123-5:R-:W-:Y:S01]  /*6700*/  @P3 CALL.REL.NOINC `(.L_x_11523) ;  /* 0x0000001000003944 */ /* 0x02ffe20003c00000 */
[----:B------:R-:W-:Y:S05]  /*6710*/  BRA `(.L_x_11639) ;  /* 0xffffa2e000007947 */ /* 0x000fea000383ffff */
.L_x_11523:
        /* <DEDUP_REMOVED lines=27> */
[----:B-----5:R-:W-:Y:S01]  /*68d0*/  @P3 MOV R117, 0x10 ;  /* 0x0000001000753802 */ /* 0x020fe20000000f00 */
[----:B------:R-:W-:Y:S01]  /*68e0*/  @P4 IMAD.WIDE.U32 R4, R0, R19, c[0x0][0x220] ;  /* 0x0000880000044625 */ /* 0x000fe200078e0013 */
        /* <DEDUP_REMOVED lines=47> */
.L_x_11555:
[----:B------:R-:W-:Y:S01]  /*6be0*/  HFMA2.MMA R186, -RZ, RZ, 0, 9.5367431640625e-07 ;  /* 0x00000010ffba7435 */ /* 0x000fe200000001ff */
[----:B------:R-:W-:-:S02]  /*6bf0*/  MOV R185, R202 ;  /* 0x000000ca00b97202 */ /* 0x000fc40000000f00 */
[----:B------:R-:W-:Y:S02]  /*6c00*/  MOV R203, 0x1f ;  /* 0x0000001f00cb7802 */ /* 0x000fe40000000f00 */
[----:B------:R-:W-:Y:S02]  /*6c10*/  MOV R194, 0xffffffff ;  /* 0xffffffff00c27802 */ /* 0x000fe40000000f00 */
[----:B------:R-:W-:Y:S02]  /*6c20*/  MOV R184, 0x6c40 ;  /* 0x00006c4000b87802 */ /* 0x000fe40000000f00 */
[----:B-----5:R-:W-:Y:S05]  /*6c30*/  CALL.REL.NOINC `($__internal_197_$__cuda_sm70_shflsync_down_p) ;  /* 0x0000046000007944 */ /* 0x020fea0003c00000 */
[----:B-1----:R-:W-:Y:S01]  /*6c40*/  MOV R187, R186 ;  /* 0x000000ba00bb7202 */ /* 0x002fe20000000f00 */
[----:B------:R-:W-:Y:S05]  /*6c50*/  BRA `(.L_x_11640) ;  /* 0xffffc09000007947 */ /* 0x000fea000383ffff */
.L_x_11556:
[----:B------:R-:W-:Y:S01]  /*6c60*/  HFMA2.MMA R186, -RZ, RZ, 0, 9.5367431640625e-07 ;  /* 0x00000010ffba7435 */ /* 0x000fe200000001ff */
[----:B------:R-:W-:Y:S02]  /*6c70*/  MOV R185, R201 ;  /* 0x000000c900b97202 */ /* 0x000fe40000000f00 */
[----:B------:R-:W-:Y:S02]  /*6c80*/  MOV R203, 0x1f ;  /* 0x0000001f00cb7802 */ /* 0x000fe40000000f00 */
[----:B------:R-:W-:-:S02]  /*6c90*/  MOV R194, 0xffffffff ;  /* 0xffffffff00c27802 */ /* 0x000fc40000000f00 */
[----:B------:R-:W-:Y:S02]  /*6ca0*/  MOV R184, 0x6cc0 ;  /* 0x00006cc000b87802 */ /* 0x000fe40000000f00 */
[----:B01---5:R-:W-:Y:S05]  /*6cb0*/  CALL.REL.NOINC `($__internal_197_$__cuda_sm70_shflsync_down_p) ;  /* 0x000003e000007944 */ /* 0x023fea0003c00000 */
[----:B------:R-:W-:Y:S01]  /*6cc0*/  FADD.FTZ R187, R187, R202 ;  /* 0x000000cabbbb7221 */ /* 0x000fe20000010000 */
[----:B------:R-:W-:Y:S01]  /*6cd0*/  MOV R203, 0x1f ;  /* 0x0000001f00cb7802 */ /* 0x000fe20000000f00 */
[----:B-1----:R-:W-:Y:S01]  /*6ce0*/  FADD.FTZ R188, R201, R186 ;  /* 0x000000bac9bc7221 */ /* 0x002fe20000010000 */
[----:B------:R-:W-:Y:S01]  /*6cf0*/  HFMA2.MMA R186, -RZ, RZ, 0, 4.76837158203125e-07 ;  /* 0x00000008ffba7435 */ /* 0x000fe200000001ff */
[----:B------:R-:W-:Y:S02]  /*6d00*/  MOV R194, 0xffffffff ;  /* 0xffffffff00c27802 */ /* 0x000fe40000000f00 */
[----:B------:R-:W-:Y:S02]  /*6d10*/  MOV R185, R187 ;  /* 0x000000bb00b97202 */ /* 0x000fe40000000f00 */
[----:B------:R-:W-:Y:S02]  /*6d20*/  MOV R184, 0x6d40 ;  /* 0x00006d4000b87802 */ /* 0x000fe40000000f00 */
[----:B------:R-:W-:Y:S05]  /*6d30*/  CALL.REL.NOINC `($__internal_197_$__cuda_sm70_shflsync_down_p) ;  /* 0x0000036000007944 */ /* 0x000fea0003c00000 */
[----:B-1----:R-:W-:Y:S01]  /*6d40*/  MOV R190, R186 ;  /* 0x000000ba00be7202 */ /* 0x002fe20000000f00 */
[----:B------:R-:W-:Y:S01]  /*6d50*/  HFMA2.MMA R186, -RZ, RZ, 0, 4.76837158203125e-07 ;  /* 0x00000008ffba7435 */ /* 0x000fe200000001ff */
[----:B------:R-:W-:-:S02]  /*6d60*/  MOV R185, R188 ;  /* 0x000000bc00b97202 */ /* 0x000fc40000000f00 */
[----:B------:R-:W-:Y:S02]  /*6d70*/  MOV R203, 0x1f ;  /* 0x0000001f00cb7802 */ /* 0x000fe40000000f00 */
[----:B------:R-:W-:Y:S02]  /*6d80*/  MOV R194, 0xffffffff ;  /* 0xffffffff00c27802 */ /* 0x000fe40000000f00 */
[----:B------:R-:W-:Y:S02]  /*6d90*/  MOV R184, 0x6db0 ;  /* 0x00006db000b87802 */ /* 0x000fe40000000f00 */
[----:B------:R-:W-:Y:S05]  /*6da0*/  CALL.REL.NOINC `($__internal_197_$__cuda_sm70_shflsync_down_p) ;  /* 0x000002f000007944 */ /* 0x000fea0003c00000 */
[----:B------:R-:W-:Y:S01]  /*6db0*/  FADD.FTZ R187, R190, R187 ;  /* 0x000000bbbebb7221 */ /* 0x000fe20000010000 */
[----:B------:R-:W-:Y:S01]  /*6dc0*/  MOV R203, 0x1f ;  /* 0x0000001f00cb7802 */ /* 0x000fe20000000f00 */
[----:B-1----:R-:W-:Y:S01]  /*6dd0*/  FADD.FTZ R188, R188, R186 ;  /* 0x000000babcbc7221 */ /* 0x002fe20000010000 */
[----:B------:R-:W-:Y:S01]  /*6de0*/  HFMA2.MMA R186, -RZ, RZ, 0, 2.384185791015625e-07 ;  /* 0x00000004ffba7435 */ /* 0x000fe200000001ff */
[----:B------:R-:W-:Y:S02]  /*6df0*/  MOV R194, 0xffffffff ;  /* 0xffffffff00c27802 */ /* 0x000fe40000000f00 */
[----:B------:R-:W-:-:S02]  /*6e00*/  MOV R185, R187 ;  /* 0x000000bb00b97202 */ /* 0x000fc40000000f00 */
[----:B------:R-:W-:Y:S02]  /*6e10*/  MOV R184, 0x6e30 ;  /* 0x00006e3000b87802 */ /* 0x000fe40000000f00 */
[----:B------:R-:W-:Y:S05]  /*6e20*/  CALL.REL.NOINC `($__internal_197_$__cuda_sm70_shflsync_down_p) ;  /* 0x0000027000007944 */ /* 0x000fea0003c00000 */
[----:B-1----:R-:W-:Y:S01]  /*6e30*/  MOV R190, R186 ;  /* 0x000000ba00be7202 */ /* 0x002fe20000000f00 */
[----:B------:R-:W-:Y:S01]  /*6e40*/  HFMA2.MMA R186, -RZ, RZ, 0, 2.384185791015625e-07 ;  /* 0x00000004ffba7435 */ /* 0x000fe200000001ff */
[----:B------:R-:W-:Y:S02]  /*6e50*/  MOV R185, R188 ;  /* 0x000000bc00b97202 */ /* 0x000fe40000000f00 */
[----:B------:R-:W-:Y:S02]  /*6e60*/  MOV R203, 0x1f ;  /* 0x0000001f00cb7802 */ /* 0x000fe40000000f00 */
[----:B------:R-:W-:Y:S02]  /*6e70*/  MOV R194, 0xffffffff ;  /* 0xffffffff00c27802 */ /* 0x000fe40000000f00 */
[----:B------:R-:W-:Y:S02]  /*6e80*/  MOV R184, 0x6ea0 ;  /* 0x00006ea000b87802 */ /* 0x000fe40000000f00 */
[----:B------:R-:W-:Y:S05]  /*6e90*/  CALL.REL.NOINC `($__internal_197_$__cuda_sm70_shflsync_down_p) ;  /* 0x0000020000007944 */ /* 0x000fea0003c00000 */
[----:B------:R-:W-:Y:S01]  /*6ea0*/  FADD.FTZ R187, R190, R187 ;  /* 0x000000bbbebb7221 */ /* 0x000fe20000010000 */
[----:B------:R-:W-:Y:S01]  /*6eb0*/  MOV R203, 0x1f ;  /* 0x0000001f00cb7802 */ /* 0x000fe20000000f00 */
[----:B-1----:R-:W-:Y:S01]  /*6ec0*/  FADD.FTZ R190, R188, R186 ;  /* 0x000000babcbe7221 */ /* 0x002fe20000010000 */
[----:B------:R-:W-:Y:S01]  /*6ed0*/  HFMA2.MMA R186, -RZ, RZ, 0, 1.1920928955078125e-07 ;  /* 0x00000002ffba7435 */ /* 0x000fe200000001ff */
[----:B------:R-:W-:-:S02]  /*6ee0*/  MOV R194, 0xffffffff ;  /* 0xffffffff00c27802 */ /* 0x000fc40000000f00 */
[----:B------:R-:W-:Y:S02]  /*6ef0*/  MOV R185, R187 ;  /* 0x000000bb00b97202 */ /* 0x000fe40000000f00 */
[----:B------:R-:W-:Y:S02]  /*6f00*/  MOV R184, 0x6f20 ;  /* 0x00006f2000b87802 */ /* 0x000fe40000000f00 */
[----:B------:R-:W-:Y:S05]  /*6f10*/  CALL.REL.NOINC `($__internal_197_$__cuda_sm70_shflsync_down_p) ;  /* 0x0000018000007944 */ /* 0x000fea0003c00000 */
[----:B-1----:R-:W-:Y:S01]  /*6f20*/  MOV R188, R186 ;  /* 0x000000ba00bc7202 */ /* 0x002fe20000000f00 */
[----:B------:R-:W-:Y:S01]  /*6f30*/  HFMA2.MMA R186, -RZ, RZ, 0, 1.1920928955078125e-07 ;  /* 0x00000002ffba7435 */ /* 0x000fe200000001ff */
[----:B------:R-:W-:Y:S02]  /*6f40*/  MOV R185, R190 ;  /* 0x000000be00b97202 */ /* 0x000fe40000000f00 */
[----:B------:R-:W-:Y:S02]  /*6f50*/  MOV R203, 0x1f ;  /* 0x0000001f00cb7802 */ /* 0x000fe40000000f00 */
[----:B------:R-:W-:Y:S02]  /*6f60*/  MOV R194, 0xffffffff ;  /* 0xffffffff00c27802 */ /* 0x000fe40000000f00 */
[----:B------:R-:W-:-:S02]  /*6f70*/  MOV R184, 0x6f90 ;  /* 0x00006f9000b87802 */ /* 0x000fc40000000f00 */
[----:B------:R-:W-:Y:S05]  /*6f80*/  CALL.REL.NOINC `($__internal_197_$__cuda_sm70_shflsync_down_p) ;  /* 0x0000011000007944 */ /* 0x000fea0003c00000 */
[----:B------:R-:W-:Y:S01]  /*6f90*/  FADD.FTZ R188, R188, R187 ;  /* 0x000000bbbcbc7221 */ /* 0x000fe20000010000 */
[----:B------:R-:W-:Y:S01]  /*6fa0*/  MOV R203, 0x1f ;  /* 0x0000001f00cb7802 */ /* 0x000fe20000000f00 */
[----:B-1----:R-:W-:Y:S01]  /*6fb0*/  FADD.FTZ R187, R190, R186 ;  /* 0x000000babebb7221 */ /* 0x002fe20000010000 */
[----:B------:R-:W-:Y:S01]  /*6fc0*/  HFMA2.MMA R186, -RZ, RZ, 0, 5.9604644775390625e-08 ;  /* 0x00000001ffba7435 */ /* 0x000fe200000001ff */
[----:B------:R-:W-:-:S02]  /*6fd0*/  MOV R194, 0xffffffff ;  /* 0xffffffff00c27802 */ /* 0x000fc40000000f00 */
[----:B------:R-:W-:Y:S02]  /*6fe0*/  MOV R185, R188 ;  /* 0x000000bc00b97202 */ /* 0x000fe40000000f00 */
[----:B------:R-:W-:Y:S02]  /*6ff0*/  MOV R184, 0x7010 ;  /* 0x0000701000b87802 */ /* 0x000fe40000000f00 */
[----:B------:R-:W-:Y:S05]  /*7000*/  CALL.REL.NOINC `($__internal_197_$__cuda_sm70_shflsync_down_p) ;  /* 0x0000009000007944 */ /* 0x000fea0003c00000 */
[----:B-1----:R-:W-:Y:S01]  /*7010*/  MOV R190, R186 ;  /* 0x000000ba00be7202 */ /* 0x002fe20000000f00 */
[----:B------:R-:W-:Y:S01]  /*7020*/  HFMA2.MMA R186, -RZ, RZ, 0, 5.9604644775390625e-08 ;  /* 0x00000001ffba7435 */ /* 0x000fe200000001ff */
[----:B------:R-:W-:Y:S02]  /*7030*/  MOV R185, R187 ;  /* 0x000000bb00b97202 */ /* 0x000fe40000000f00 */
[----:B------:R-:W-:Y:S02]  /*7040*/  MOV R203, 0x1f ;  /* 0x0000001f00cb7802 */ /* 0x000fe40000000f00 */
[----:B------:R-:W-:Y:S02]  /*7050*/  MOV R194, 0xffffffff ;  /* 0xffffffff00c27802 */ /* 0x000fe40000000f00 */
[----:B------:R-:W-:-:S02]  /*7060*/  MOV R184, 0x7080 ;  /* 0x0000708000b87802 */ /* 0x000fc40000000f00 */
[----:B------:R-:W-:Y:S05]  /*7070*/  CALL.REL.NOINC `($__internal_197_$__cuda_sm70_shflsync_down_p) ;  /* 0x0000002000007944 */ /* 0x000fea0003c00000 */
[----:B-1----:R-:W-:Y:S01]  /*7080*/  MOV R185, R186 ;  /* 0x000000ba00b97202 */ /* 0x002fe20000000f00 */
[----:B------:R-:W-:Y:S05]  /*7090*/  BRA `(.L_x_11641) ;  /* 0xffffbd7000007947 */ /* 0x000fea000383ffff */
        .weak           $__internal_197_$__cuda_sm70_shflsync_down_p
        .type           $__internal_197_$__cuda_sm70_shflsync_down_p,@function
        .size           $__internal_197_$__cuda_sm70_shflsync_down_p,(.L_x_11931 - $__internal_197_$__cuda_sm70_shflsync_down_p)
$__internal_197_$__cuda_sm70_shflsync_down_p:
[----:B------:R-:W-:Y:S04]  /*70a0*/  WARPSYNC R194 ;  /* 0x000000c200007348 */ /* 0x000fe80003800000 */
[----:B------:R0:W1:Y:S02]  /*70b0*/  SHFL.DOWN PT, R186, R185, R186, R203 ;  /* 0x080000bab9ba7389 */ /* 0x00006400000e00cb */
[----:B0-----:R-:W-:-:S06]  /*70c0*/  HFMA2.MMA R185, -RZ, RZ, 0, 0 ;  /* 0x00000000ffb97435 */ /* 0x001fcc00000001ff */
[----:B------:R-:W-:Y:S05]  /*70d0*/  RET.REL.NODEC R184 `(_ZN10layer_norm13ln_bwd_kernelINS_13Kernel_traitsIfffffjLj4096ELj1ELj1ELj4ELj16ENS_18Kernel_traits_baseILj4096EfffffjLj128EEEEELb1ELb1ELb1ELb0EEEvNS_9BwdParamsE) ;  /* 0xffff8f20b8007950 */ /* 0x000fea0003c3ffff */
.L_x_11642:
        /* <DEDUP_REMOVED lines=10> */
.L_x_11931:


//--------------------- .text._ZN10layer_norm22ln_bwd_finalize_kernelINS_22Kernel_traits_finalizeILj4096EfffffjLb1ELj1024ELj4ENS_18Kernel_traits_baseILj4096EfffffjLj1024EEEEELb1ELb1EEEvNS_9BwdParamsE --------------------------
	.section	.text._ZN10layer_norm22ln_bwd_finalize_kernelINS_22Kernel_traits_finalizeILj4096EfffffjLb1ELj1024ELj4ENS_18Kernel_traits_baseILj4096EfffffjLj1024EEEEELb1ELb1EEEvNS_9BwdParamsE,"ax",@progbits
	.sectioninfo	@"SHI_REGISTERS=32"
	.align	128
        .global         _ZN10layer_norm22ln_bwd_finalize_kernelINS_22Kernel_traits_finalizeILj4096EfffffjLb1ELj1024ELj4ENS_18Kernel_traits_baseILj4096EfffffjLj1024EEEEELb1ELb1EEEvNS_9BwdParamsE
        .type           _ZN10layer_norm22ln_bwd_finalize_kernelINS_22Kernel_traits_finalizeILj4096EfffffjLb1ELj1024ELj4ENS_18Kernel_traits_baseILj4096EfffffjLj1024EEEEELb1ELb1EEEvNS_9BwdParamsE,@function
        .size           _ZN10layer_norm22ln_bwd_finalize_kernelINS_22Kernel_traits_finalizeILj4096EfffffjLb1ELj1024ELj4ENS_18Kernel_traits_baseILj4096EfffffjLj1024EEEEELb1ELb1EEEvNS_9BwdParamsE,(.L_x_11932 - _ZN10layer_norm22ln_bwd_finalize_kernelINS_22Kernel_traits_finalizeILj4096EfffffjLb1ELj1024ELj4ENS_18Kernel_traits_baseILj4096EfffffjLj1024EEEEELb1ELb1EEEvNS_9BwdParamsE)
        .other          _ZN10layer_norm22ln_bwd_finalize_kernelINS_22Kernel_traits_finalizeILj4096EfffffjLb1ELj1024ELj4ENS_18Kernel_traits_baseILj4096EfffffjLj1024EEEEELb1ELb1EEEvNS_9BwdParamsE,@"STO_CUDA_ENTRY STV_DEFAULT"
_ZN10layer_norm22ln_bwd_finalize_kernelINS_22Kernel_traits_finalizeILj4096EfffffjLb1ELj1024ELj4ENS_18Kernel_traits_baseILj4096EfffffjLj1024EEEEELb1ELb1EEEvNS_9BwdParamsE:
.text._ZN10layer_norm22ln_bwd_finalize_kernelINS_22Kernel_traits_finalizeILj4096EfffffjLb1ELj1024ELj4ENS_18Kernel_traits_baseILj4096EfffffjLj1024EEEEELb1ELb1EEEvNS_9BwdParamsE:
        /* <DEDUP_REMOVED lines=19> */
.L_x_11655:
        /* <DEDUP_REMOVED lines=32> */
.L_x_11647:
        /* <DEDUP_REMOVED lines=47> */
.L_x_11646:
[----:B------:R-:W-:Y:S05]  /*0620*/  BSYNC B1 ;  /* 0x0000000000017941 */ /* 0x000fea0003800000 */
.L_x_11645:
        /* <DEDUP_REMOVED lines=29> */
.L_x_11649:
[----:B------:R-:W-:Y:S05]  /*0800*/  BSYNC B1 ;  /* 0x0000000000017941 */ /* 0x000fea0003800000 */
.L_x_11648:
        /* <DEDUP_REMOVED lines=13> */
.L_x_11644:
[----:B------:R-:W-:Y:S05]  /*08e0*/  BSYNC B0 ;  /* 0x0000000000007941 */ /* 0x000fea0003800000 */
.L_x_11643:
        /* <DEDUP_REMOVED lines=12> */
.L_x_11656:
        /* <DEDUP_REMOVED lines=27> */
.L_x_11657:
        /* <DEDUP_REMOVED lines=9> */
.L_x_11650:
        /* <DEDUP_REMOVED lines=16> */
.L_x_11654:
[----:B------:R-:W-:Y:S05]  /*0cf0*/  BSYNC B0 ;  /* 0x0000000000007941 */ /* 0x000fea0003800000 */
.L_x_11653:
[C---:B------:R-:W-:Y:S02]  /*0d00*/  ISETP.GT.U32.AND P1, PT, R4.reuse, -0x1001, PT ;  /* 0xffffefff0400780c */ /* 0x040fe40003f24070 */
[----:B------:R-:W-:-:S02]  /*0d10*/  IADD3 R4, R4, 0x1000, RZ ;  /* 0x0000100004047810 */ /* 0x000fc40007ffe0ff */
[----:B------:R-:W-:-:S09]  /*0d20*/  IADD3 R5, R5, 0x800, RZ ;  /* 0x0000080005057810 */ /* 0x000fd20007ffe0ff */
[----:B012---:R-:W-:Y:S05]  /*0d30*/  @P1 BRA `(.L_x_11655) ;  /* 0xfffff3f000001947 */ /* 0x007fea000383ffff */
[----:B------:R-:W-:Y:S05]  /*0d40*/  EXIT ;  /* 0x000000000000794d */ /* 0x000fea0003800000 */
.L_x_11651:
[----:B------:R-:W-:Y:S01]  /*0d50*/  HFMA2.MMA R14, -RZ, RZ, 0, 1.847743988037109375e-06 ;  /* 0x0000001fff0e7435 */ /* 0x000fe200000001ff */
[----:B---3--:R-:W-:Y:S01]  /*0d60*/  IMAD.MOV.U32 R18, RZ, RZ, R10 ;  /* 0x000000ffff127224 */ /* 0x008fe200078e000a */
[----:B------:R-:W-:Y:S01]  /*0d70*/  MOV R17, 0x1 ;  /* 0x0000000100117802 */ /* 0x000fe20000000f00 */
[----:B------:R-:W-:Y:S01]  /*0d80*/  IMAD.MOV.U32 R19, RZ, RZ, -0x1 ;  /* 0xffffffffff137424 */ /* 0x000fe200078e00ff */
[----:B------:R-:W-:Y:S02]  /*0d90*/  MOV R8, 0xdb0 ;  /* 0x00000db000087802 */ /* 0x000fe40000000f00 */
[----:B012---:R-:W-:Y:S05]  /*0da0*/  CALL.REL.NOINC `($__internal_198_$__cuda_sm70_shflsync_bfly_p) ;  /* 0x0000059000007944 */ /* 0x007fea0003c00000 */
[----:B01----:R-:W-:Y:S05]  /*0db0*/  BRA `(.L_x_11656) ;  /* 0xfffffbf000007947 */ /* 0x003fea000383ffff */
.L_x_11652:
[----:B------:R-:W-:Y:S01]  /*0dc0*/  HFMA2.MMA R14, -RZ, RZ, 0, 1.847743988037109375e-06 ;  /* 0x0000001fff0e7435 */ /* 0x000fe200000001ff */
[----:B------:R-:W-:Y:S01]  /*0dd0*/  MOV R17, 0x2 ;  /* 0x0000000200117802 */ /* 0x000fe20000000f00 */
[----:B------:R-:W-:Y:S01]  /*0de0*/  IMAD.MOV.U32 R19, RZ, RZ, -0x1 ;  /* 0xffffffffff137424 */ /* 0x000fe200078e00ff */
[----:B------:R-:W-:-:S03]  /*0df0*/  MOV R8, 0xe10 ;  /* 0x00000e1000087802 */ /* 0x000fc60000000f00 */
[----:B0123--:R-:W-:Y:S05]  /*0e00*/  CALL.REL.NOINC `($__internal_198_$__cuda_sm70_shflsync_bfly_p) ;  /* 0x0000053000007944 */ /* 0x00ffea0003c00000 */
[----:B01----:R-:W-:Y:S01]  /*0e10*/  FADD.FTZ R18, R18, R14 ;  /* 0x0000000e12127221 */ /* 0x003fe20000010000 */
[----:B------:R-:W-:Y:S01]  /*0e20*/  HFMA2.MMA R14, -RZ, RZ, 0, 1.847743988037109375e-06 ;  /* 0x0000001fff0e7435 */ /* 0x000fe200000001ff */
[----:B------:R-:W-:Y:S01]  /*0e30*/  MOV R17, 0x4 ;  /* 0x0000000400117802 */ /* 0x000fe20000000f00 */
[----:B------:R-:W-:Y:S01]  /*0e40*/  IMAD.MOV.U32 R19, RZ, RZ, -0x1 ;  /* 0xffffffffff137424 */ /* 0x000fe200078e00ff */
[----:B------:R-:W-:-:S03]  /*0e50*/  MOV R8, 0xe70 ;  /* 0x00000e7000087802 */ /* 0x000fc60000000f00 */
[----:B------:R-:W-:Y:S05]  /*0e60*/  CALL.REL.NOINC `($__internal_198_$__cuda_sm70_shflsync_bfly_p) ;  /* 0x000004d000007944 */ /* 0x000fea0003c00000 */
[----:B01----:R-:W-:Y:S01]  /*0e70*/  FADD.FTZ R18, R18, R14 ;  /* 0x0000000e12127221 */ /* 0x003fe20000010000 */
[----:B------:R-:W-:Y:S01]  /*0e80*/  HFMA2.MMA R14, -RZ, RZ, 0, 1.847743988037109375e-06 ;  /* 0x0000001fff0e7435 */ /* 0x000fe200000001ff */
[----:B------:R-:W-:-:S02]  /*0e90*/  MOV R17, 0x8 ;  /* 0x0000000800117802 */ /* 0x000fc40000000f00 */
[----:B------:R-:W-:Y:S02]  /*0ea0*/  MOV R19, 0xffffffff ;  /* 0xffffffff00137802 */ /* 0x000fe40000000f00 */
[----:B------:R-:W-:Y:S02]  /*0eb0*/  MOV R8, 0xed0 ;  /* 0x00000ed000087802 */ /* 0x000fe40000000f00 */
[----:B------:R-:W-:Y:S05]  /*0ec0*/  CALL.REL.NOINC `($__internal_198_$__cuda_sm70_shflsync_bfly_p) ;  /* 0x0000047000007944 */ /* 0x000fea0003c00000 */
[----:B-1----:R-:W-:Y:S01]  /*0ed0*/  FADD.FTZ R10, R18, R14 ;  /* 0x0000000e120a7221 */ /* 0x002fe20000010000 */
[----:B------:R-:W-:Y:S01]  /*0ee0*/  HFMA2.MMA R14, -RZ, RZ, 0, 1.847743988037109375e-06 ;  /* 0x0000001fff0e7435 */ /* 0x000fe200000001ff */
[----:B0-----:R-:W-:Y:S01]  /*0ef0*/  IMAD.MOV.U32 R17, RZ, RZ, 0x10 ;  /* 0x00000010ff117424 */ /* 0x001fe200078e00ff */
[----:B------:R-:W-:Y:S02]  /*0f00*/  MOV R19, 0xffffffff ;  /* 0xffffffff00137802 */ /* 0x000fe40000000f00 */
[----:B------:R-:W-:Y:S02]  /*0f10*/  MOV R18, R10 ;  /* 0x0000000a00127202 */ /* 0x000fe40000000f00 */
[----:B------:R-:W-:Y:S02]  /*0f20*/  MOV R8, 0xf40 ;  /* 0x00000f4000087802 */ /* 0x000fe40000000f00 */
[----:B------:R-:W-:Y:S05]  /*0f30*/  CALL.REL.NOINC `($__internal_198_$__cuda_sm70_shflsync_bfly_p) ;  /* 0x0000040000007944 */ /* 0x000fea0003c00000 */
[----:B0-----:R-:W-:Y:S01]  /*0f40*/  HFMA2.MMA R17, -RZ, RZ, 0, 5.9604644775390625e-08 ;  /* 0x00000001ff117435 */ /* 0x001fe200000001ff */
[----:B-1----:R-:W-:Y:S01]  /*0f50*/  IMAD.MOV.U32 R13, RZ, RZ, R14 ;  /* 0x000000ffff0d7224 */ /* 0x002fe200078e000e */
[----:B------:R-:W-:Y:S01]  /*0f60*/  MOV R18, R15 ;  /* 0x0000000f00127202 */ /* 0x000fe20000000f00 */
[----:B------:R-:W-:Y:S01]  /*0f70*/  IMAD.MOV.U32 R19, RZ, RZ, -0x1 ;  /* 0xffffffffff137424 */ /* 0x000fe200078e00ff */
[----:B------:R-:W-:-:S02]  /*0f80*/  MOV R14, 0x1f ;  /* 0x0000001f000e7802 */ /* 0x000fc40000000f00 */
[----:B------:R-:W-:Y:S02]  /*0f90*/  MOV R8, 0xfb0 ;  /* 0x00000fb000087802 */ /* 0x000fe40000000f00 */
[----:B------:R-:W-:Y:S05]  /*0fa0*/  CALL.REL.NOINC `($__internal_198_$__cuda_sm70_shflsync_bfly_p) ;  /* 0x0000039000007944 */ /* 0x000fea0003c00000 */
[----:B0-----:R-:W-:Y:S01]  /*0fb0*/  HFMA2.MMA R17, -RZ, RZ, 0, 1.1920928955078125e-07 ;  /* 0x00000002ff117435 */ /* 0x001fe200000001ff */
[----:B-1----:R-:W-:Y:S01]  /*0fc0*/  FADD.FTZ R18, R15, R14 ;  /* 0x0000000e0f127221 */ /* 0x002fe20000010000 */
[----:B------:R-:W-:Y:S02]  /*0fd0*/  MOV R14, 0x1f ;  /* 0x0000001f000e7802 */ /* 0x000fe40000000f00 */
[----:B------:R-:W-:Y:S02]  /*0fe0*/  MOV R19, 0xffffffff ;  /* 0xffffffff00137802 */ /* 0x000fe40000000f00 */
[----:B------:R-:W-:Y:S02]  /*0ff0*/  MOV R8, 0x1010 ;  /* 0x0000101000087802 */ /* 0x000fe40000000f00 */
[----:B------:R-:W-:Y:S05]  /*1000*/  CALL.REL.NOINC `($__internal_198_$__cuda_sm70_shflsync_bfly_p) ;  /* 0x0000033000007944 */ /* 0x000fea0003c00000 */
[----:B01----:R-:W-:Y:S01]  /*1010*/  FADD.FTZ R18, R18, R14 ;  /* 0x0000000e12127221 */ /* 0x003fe20000010000 */
[----:B------:R-:W-:Y:S01]  /*1020*/  HFMA2.MMA R14, -RZ, RZ, 0, 1.847743988037109375e-06 ;  /* 0x0000001fff0e7435 */ /* 0x000fe200000001ff */
[----:B------:R-:W-:Y:S01]  /*1030*/  IMAD.MOV.U32 R17, RZ, RZ, 0x4 ;  /* 0x00000004ff117424 */ /* 0x000fe200078e00ff */
[----:B------:R-:W-:Y:S02]  /*1040*/  MOV R19, 0xffffffff ;  /* 0xffffffff00137802 */ /* 0x000fe40000000f00 */
[----:B------:R-:W-:-:S02]  /*1050*/  MOV R8, 0x1070 ;  /* 0x0000107000087802 */ /* 0x000fc40000000f00 */
[----:B------:R-:W-:Y:S05]  /*1060*/  CALL.REL.NOINC `($__internal_198_$__cuda_sm70_shflsync_bfly_p) ;  /* 0x000002d000007944 */ /* 0x000fea0003c00000 */
[----:B0-----:R-:W-:Y:S01]  /*1070*/  HFMA2.MMA R17, -RZ, RZ, 0, 4.76837158203125e-07 ;  /* 0x00000008ff117435 */ /* 0x001fe200000001ff */
[----:B-1----:R-:W-:Y:S01]  /*1080*/  FADD.FTZ R18, R18, R14 ;  /* 0x0000000e12127221 */ /* 0x002fe20000010000 */
[----:B------:R-:W-:Y:S01]  /*1090*/  MOV R19, 0xffffffff ;  /* 0xffffffff00137802 */ /* 0x000fe20000000f00 */
[----:B------:R-:W-:Y:S01]  /*10a0*/  IMAD.MOV.U32 R14, RZ, RZ, 0x1f ;  /* 0x0000001fff0e7424 */ /* 0x000fe200078e00ff */
[----:B------:R-:W-:-:S02]  /*10b0*/  MOV R8, 0x10d0 ;  /* 0x000010d000087802 */ /* 0x000fc40000000f00 */
[----:B------:R-:W-:Y:S05]  /*10c0*/  CALL.REL.NOINC `($__internal_198_$__cuda_sm70_shflsync_bfly_p) ;  /* 0x0000027000007944 */ /* 0x000fea0003c00000 */
[----:B-1----:R-:W-:Y:S01]  /*10d0*/  FADD.FTZ R12, R18, R14 ;  /* 0x0000000e120c7221 */ /* 0x002fe20000010000 */
[----:B0-----:R-:W-:Y:S01]  /*10e0*/  HFMA2.MMA R17, -RZ, RZ, 0, 9.5367431640625e-07 ;  /* 0x00000010ff117435 */ /* 0x001fe200000001ff */
[----:B------:R-:W-:Y:S01]  /*10f0*/  MOV R14, 0x1f ;  /* 0x0000001f000e7802 */ /* 0x000fe20000000f00 */
[----:B------:R-:W-:Y:S01]  /*1100*/  IMAD.MOV.U32 R19, RZ, RZ, -0x1 ;  /* 0xffffffffff137424 */ /* 0x000fe200078e00ff */
[----:B------:R-:W-:-:S02]  /*1110*/  MOV R8, 0x1140 ;  /* 0x0000114000087802 */ /* 0x000fc40000000f00 */
[----:B------:R-:W-:Y:S02]  /*1120*/  MOV R18, R12 ;  /* 0x0000000c00127202 */ /* 0x000fe40000000f00 */
[----:B------:R-:W-:Y:S05]  /*1130*/  CALL.REL.NOINC `($__internal_198_$__cuda_sm70_shflsync_bfly_p) ;  /* 0x0000020000007944 */ /* 0x000fea0003c00000 */
[----:B-1----:R-:W-:Y:S01]  /*1140*/  MOV R15, R14 ;  /* 0x0000000e000f7202 */ /* 0x002fe20000000f00 */
[----:B------:R-:W-:Y:S01]  /*1150*/  HFMA2.MMA R14, -RZ, RZ, 0, 1.847743988037109375e-06 ;  /* 0x0000001fff0e7435 */ /* 0x000fe200000001ff */
[----:B0-----:R-:W-:Y:S01]  /*1160*/  MOV R18, R11 ;  /* 0x0000000b00127202 */ /* 0x001fe20000000f00 */
[----:B------:R-:W-:Y:S01]  /*1170*/  IMAD.MOV.U32 R17, RZ, RZ, 0x1 ;  /* 0x00000001ff117424 */ /* 0x000fe200078e00ff */
[----:B------:R-:W-:Y:S02]  /*1180*/  MOV R19, 0xffffffff ;  /* 0xffffffff00137802 */ /* 0x000fe40000000f00 */
[----:B------:R-:W-:Y:S02]  /*1190*/  MOV R8, 0x11b0 ;  /* 0x000011b000087802 */ /* 0x000fe40000000f00 */
[----:B------:R-:W-:Y:S05]  /*11a0*/  CALL.REL.NOINC `($__internal_198_$__cuda_sm70_shflsync_bfly_p) ;  /* 0x0000019000007944 */ /* 0x000fea0003c00000 */
[----:B0-----:R-:W-:Y:S01]  /*11b0*/  HFMA2.MMA R17, -RZ, RZ, 0, 1.1920928955078125e-07 ;  /* 0x00000002ff117435 */ /* 0x001fe200000001ff */
[----:B-1----:R-:W-:Y:S01]  /*11c0*/  FADD.FTZ R18, R11, R14 ;  /* 0x0000000e0b127221 */ /* 0x002fe20000010000 */
[----:B------:R-:W-:Y:S01]  /*11d0*/  MOV R19, 0xffffffff ;  /* 0xffffffff00137802 */ /* 0x000fe20000000f00 */
[----:B------:R-:W-:Y:S01]  /*11e0*/  IMAD.MOV.U32 R14, RZ, RZ, 0x1f ;  /* 0x0000001fff0e7424 */ /* 0x000fe200078e00ff */
[----:B------:R-:W-:-:S02]  /*11f0*/  MOV R8, 0x1210 ;  /* 0x0000121000087802 */ /* 0x000fc40000000f00 */
[----:B------:R-:W-:Y:S05]  /*1200*/  CALL.REL.NOINC `($__internal_198_$__cuda_sm70_shflsync_bfly_p) ;  /* 0x0000013000007944 */ /* 0x000fea0003c00000 */
[----:B0-----:R-:W-:Y:S01]  /*1210*/  HFMA2.MMA R17, -RZ, RZ, 0, 2.384185791015625e-07 ;  /* 0x00000004ff117435 */ /* 0x001fe200000001ff */
[----:B-1----:R-:W-:Y:S01]  /*1220*/  FADD.FTZ R18, R18, R14 ;  /* 0x0000000e12127221 */ /* 0x002fe20000010000 */
[----:B------:R-:W-:Y:S01]  /*1230*/  MOV R14, 0x1f ;  /* 0x0000001f000e7802 */ /* 0x000fe20000000f00 */
[----:B------:R-:W-:Y:S01]  /*1240*/  IMAD.MOV.U32 R19, RZ, RZ, -0x1 ;  /* 0xffffffffff137424 */ /* 0x000fe200078e00ff */
[----:B------:R-:W-:-:S02]  /*1250*/  MOV R8, 0x1270 ;  /* 0x0000127000087802 */ /* 0x000fc40000000f00 */
[----:B------:R-:W-:Y:S05]  /*1260*/  CALL.REL.NOINC `($__internal_198_$__cuda_sm70_shflsync_bfly_p) ;  /* 0x000000d000007944 */ /* 0x000fea0003c00000 */
[----:B0-----:R-:W-:Y:S01]  /*1270*/  HFMA2.MMA R17, -RZ, RZ, 0, 4.76837158203125e-07 ;  /* 0x00000008ff117435 */ /* 0x001fe200000001ff */
[----:B-1----:R-:W-:Y:S01]  /*1280*/  FADD.FTZ R18, R18, R14 ;  /* 0x0000000e12127221 */ /* 0x002fe20000010000 */
[----:B------:R-:W-:-:S02]  /*1290*/  MOV R14, 0x1f ;  /* 0x0000001f000e7802 */ /* 0x000fc40000000f00 */
[----:B------:R-:W-:Y:S02]  /*12a0*/  MOV R19, 0xffffffff ;  /* 0xffffffff00137802 */ /* 0x000fe40000000f00 */
[----:B------:R-:W-:Y:S02]  /*12b0*/  MOV R8, 0x12d0 ;  /* 0x000012d000087802 */ /* 0x000fe40000000f00 */
[----:B------:R-:W-:Y:S05]  /*12c0*/  CALL.REL.NOINC `($__internal_198_$__cuda_sm70_shflsync_bfly_p) ;  /* 0x0000007000007944 */ /* 0x000fea0003c00000 */
[----:B01----:R-:W-:Y:S01]  /*12d0*/  FADD.FTZ R18, R18, R14 ;  /* 0x0000000e12127221 */ /* 0x003fe20000010000 */
[----:B------:R-:W-:Y:S01]  /*12e0*/  HFMA2.MMA R14, -RZ, RZ, 0, 1.847743988037109375e-06 ;  /* 0x0000001fff0e7435 */ /* 0x000fe200000001ff */
[----:B------:R-:W-:Y:S01]  /*12f0*/  IMAD.MOV.U32 R17, RZ, RZ, 0x10 ;  /* 0x00000010ff117424 */ /* 0x000fe200078e00ff */
[----:B------:R-:W-:Y:S02]  /*1300*/  MOV R19, 0xffffffff ;  /* 0xffffffff00137802 */ /* 0x000fe40000000f00 */
[----:B------:R-:W-:Y:S02]  /*1310*/  MOV R8, 0x1330 ;  /* 0x0000133000087802 */ /* 0x000fe40000000f00 */
[----:B------:R-:W-:Y:S05]  /*1320*/  CALL.REL.NOINC `($__internal_198_$__cuda_sm70_shflsync_bfly_p) ;  /* 0x0000001000007944 */ /* 0x000fea0003c00000 */
[----:B01----:R-:W-:Y:S05]  /*1330*/  BRA `(.L_x_11657) ;  /* 0xfffff82000007947 */ /* 0x003fea000383ffff */
        .weak           $__internal_198_$__cuda_sm70_shflsync_bfly_p
        .type           $__internal_198_$__cuda_sm70_shflsync_bfly_p,@function
        .size           $__internal_198_$__cuda_sm70_shflsync_bfly_p,(.L_x_11932 - $__internal_198_$__cuda_sm70_shflsync_bfly_p)
$__internal_198_$__cuda_sm70_shflsync_bfly_p:
[----:B------:R-:W-:Y:S01]  /*1340*/  HFMA2.MMA R9, -RZ, RZ, 0, 0 ;  /* 0x00000000ff097435 */ /* 0x000fe200000001ff */
[----:B------:R-:W-:Y:S04]  /*1350*/  WARPSYNC R19 ;  /* 0x0000001300007348 */ /* 0x000fe80003800000 */
[----:B------:R0:W1:Y:S01]  /*1360*/  SHFL.BFLY PT, R14, R18, R17, R14 ;  /* 0x0c000011120e7389 */ /* 0x00006200000e000e */
[----:B------:R-:W-:Y:S05]  /*1370*/  RET.REL.NODEC R8 `(_ZN10layer_norm22ln_bwd_finalize_kernelINS_22Kernel_traits_finalizeILj4096EfffffjLb1ELj1024ELj4ENS_18Kernel_traits_baseILj4096EfffffjLj1024EEEEELb1ELb1EEEvNS_9BwdParamsE) ;  /* 0xffffec8008007950 */ /* 0x000fea0003c3ffff */
.L_x_11658:
        /* <DEDUP_REMOVED lines=16> */
.L_x_11932:


//--------------------- .text._ZN10layer_norm13ln_bwd_kernelINS_13Kernel_traitsIfffffjLj4096ELj1ELj1ELj4ELj16ENS_18Kernel_traits_baseILj4096EfffffjLj128EEEEELb1ELb1ELb1ELb1EEEvNS_9BwdParamsE --------------------------
	.section	.text._ZN10layer_norm13ln_bwd_kernelINS_13Kernel_traitsIfffffjLj4096ELj1ELj1ELj4ELj16ENS_18Kernel_traits_baseILj4096EfffffjLj128EEEEELb1ELb1ELb1ELb1EEEvNS_9BwdParamsE,"ax",@progbits
	.sectioninfo	@"SHI_REGISTERS=255"
	.align	128
        .global         _ZN10layer_norm13ln_bwd_kernelINS_13Kernel_traitsIfffffjLj4096ELj1ELj1ELj4ELj16ENS_18Kernel_traits_baseILj4096EfffffjLj128EEEEELb1ELb1ELb1ELb1EEEvNS_9BwdParamsE
        .type           _ZN10layer_norm13ln_bwd_kernelINS_13Kernel_traitsIfffffjLj4096ELj1ELj1ELj4ELj16ENS_18Kernel_traits_baseILj4096EfffffjLj128EEEEELb1ELb1ELb1ELb1EEEvNS_9BwdParamsE,@function
        .size           _ZN10layer_norm13ln_bwd_kernelINS_13Kernel_traitsIfffffjLj4096ELj1ELj1ELj4ELj16ENS_18Kernel_traits_baseILj4096EfffffjLj128EEEEELb1ELb1ELb1ELb1EEEvNS_9BwdParamsE,(.L_x_11933 - _ZN10layer_norm13ln_bwd_kernelINS_13Kernel_traitsIfffffjLj4096ELj1ELj1ELj4ELj16ENS_18Kernel_traits_baseILj4096EfffffjLj128EEEEELb1ELb1ELb1ELb1EEEvNS_9BwdParamsE)
        .other          _ZN10layer_norm13ln_bwd_kernelINS_13Kernel_traitsIfffffjLj4096ELj1ELj1ELj4ELj16ENS_18Kernel_traits_baseILj4096EfffffjLj128EEEEELb1ELb1ELb1ELb1EEEvNS_9BwdParamsE,@"STO_CUDA_ENTRY STV_DEFAULT"
_ZN10layer_norm13ln_bwd_kernelINS_13Kernel_traitsIfffffjLj4096ELj1ELj1ELj4ELj16ENS_18Kernel_traits_baseILj4096EfffffjLj128EEEEELb1ELb1ELb1ELb1EEEvNS_9BwdParamsE:
.text._ZN10layer_norm13ln_bwd_kernelINS_13Kernel_traitsIfffffjLj4096ELj1ELj1ELj4ELj16ENS_18Kernel_traits_baseILj4096EfffffjLj128EEEEELb1ELb1ELb1ELb1EEEvNS_9BwdParamsE:
        /* <DEDUP_REMOVED lines=57> */
.L_x_11659:
        /* <DEDUP_REMOVED lines=67> */
[----:B--2---:R-:W-:Y:S04]  /*07c0*/  STL.64 [R1+0xc8], R68 ;  /* 0x0000c84401007387 */ /* 0x004fe80000100a00 */
[----:B------:R1:W-:Y:S04]  /*07d0*/  STL.64 [R1+0xd0], R70 ;  /* 0x0000d04601007387 */ /* 0x0003e80000100a00 */
[----:B---3--:R-:W-:Y:S04]  /*07e0*/  STL.64 [R1+0xb8], R64 ;  /* 0x0000b84001007387 */ /* 0x008fe80000100a00 */
        /* <DEDUP_REMOVED lines=17> */
[----:B------:R0:W-:Y:S01]  /*0900*/  STL.S16 [R1+0x34], R0 ;  /* 0x0000340001007387 */ /* 0x0001e20000100600 */
[----:B-1----:R-:W-:Y:S01]  /*0910*/  CS2R R70, SRZ ;  /* 0x0000000000467805 */ /* 0x002fe2000001ff00 */
[----:B------:R-:W-:Y:S01]  /*0920*/  CS2R R68, SRZ ;  /* 0x0000000000447805 */ /* 0x000fe2000001ff00 */
[----:B--2---:R-:W-:Y:S01]  /*0930*/  CS2R R66, SRZ ;  /* 0x0000000000427805 */ /* 0x004fe2000001ff00 */
[----:B------:R-:W-:-:S02]  /*0940*/  CS2R R64, SRZ ;  /* 0x0000000000407805 */ /* 0x000fc4000001ff00 */
.L_x_11730:
[----:B------:R-:W-:-:S05]  /*0950*/  MOV R189, 0x4 ;  /* 0x0000000400bd7802 */ /* 0x000fca0000000f00 */
[----:B------:R-:W-:-:S05]  /*0960*/  IMAD.WIDE R2, R4, R189, c[0x0][0x1d8] ;  /* 0x0000760004027625 */ /* 0x000fca00078e02bd */
[----:B------:R1:W2:Y:S04]  /*0970*/  LDG.E R184, [R2.64] ;  /* 0x0000000402b87981 */ /* 0x0002a8000c1e1900 */
[----:B------:R-:W3:Y:S01]  /*0980*/  S2R R185, SR_TID.X ;  /* 0x0000000000b97919 */ /* 0x000ee20000002100 */
[----:B0-----:R-:W-:-:S04]  /*0990*/  IMAD.WIDE R6, R4, R189, c[0x0][0x1d0] ;  /* 0x0000740004067625 */ /* 0x001fc800078e02bd */
[----:B-1----:R-:W-:-:S04]  /*09a0*/  IMAD.WIDE R2, R4, R189, c[0x0][0x1a8] ;  /* 0x00006a0004027625 */ /* 0x002fc800078e02bd */
[----:B------:R-:W-:Y:S02]  /*09b0*/  IMAD R0, R4, c[0x0][0x168], RZ ;  /* 0x00005a0004007a24 */ /* 0x000fe400078e02ff */
[----:B-----5:R0:W5:Y:S04]  /*09c0*/  LDG.E R3, [R2.64] ;  /* 0x0000000402037981 */ /* 0x020168000c1e1900 */
[----:B0-----:R0:W5:Y:S01]  /*09d0*/  LDG.E R2, [R6.64] ;  /* 0x0000000406027981 */ /* 0x001162000c1e1900 */
[----:B------:R-:W-:Y:S01]  /*09e0*/  MOV R236, 0x10 ;  /* 0x0000001000ec7802 */ /* 0x000fe20000000f00 */
[----:B------:R-:W-:Y:S01]  /*09f0*/  BSSY B0, `(.L_x_11661) ;  /* 0x00001ba000007945 */ /* 0x000fe20003800000 */
[----:B---3--:R-:W-:Y:S02]  /*0a00*/  LOP3.LUT R237, R185, 0x7f, RZ, 0xc0, !PT ;  /* 0x0000007fb9ed7812 */ /* 0x008fe400078ec0ff */
[----:B0-----:R-:W-:-:S04]  /*0a10*/  SHF.R.S32.HI R6, RZ, 0x1f, R0 ;  /* 0x0000001fff067819 */ /* 0x001fc80000011400 */
        /* <DEDUP_REMOVED lines=15> */
[----:B------:R0:W5:Y:S01]  /*0b10*/  @P0 LDG.E.128 R32, [R226.64] ;  /* 0x00000004e2200981 */ /* 0x000162000c1e1d00 */
[----:B------:R-:W-:Y:S02]  /*0b20*/  @P1 IADD3 R184, R2, -0x1, RZ ;  /* 0xffffffff02b81810 */ /* 0x000fe40007ffe0ff */
[----:B------:R-:W-:Y:S01]  /*0b30*/  MOV R188, RZ ;  /* 0x000000ff00bc7202 */ /* 0x000fe20000000f00 */
[----:B------:R0:W5:Y:S02]  /*0b40*/  @P0 LDG.E.128 R28, [R224.64] ;  /* 0x00000004e01c0981 */ /* 0x000164000c1e1d00 */
[----:B------:R-:W-:-:S02]  /*0b50*/  @P1 IMAD R184, R184, c[0x0][0x168], RZ ;  /* 0x00005a00b8b81a24 */ /* 0x000fc400078e02ff */
[----:B------:R1:W5:Y:S03]  /*0b60*/  @P0 LDG.E.128 R24, [R6.64] ;  /* 0x0000000406180981 */ /* 0x000366000c1e1d00 */
[----:B------:R-:W-:-:S04]  /*0b70*/  @P1 SHF.R.S32.HI R185, RZ, 0x1f, R184 ;  /* 0x0000001fffb91819 */ /* 0x000fc800000114b8 */
[----:B------:R-:W-:Y:S02]  /*0b80*/  @P1 LEA.HI R185, R185, R184, RZ, 0x2 ;  /* 0x000000b8b9b91211 */ /* 0x000fe400078f10ff */
[----:B-1----:R-:W-:Y:S02]  /*0b90*/  @P0 IADD3 R6, R0, 0x200, RZ ;  /* 0x0000020000060810 */ /* 0x002fe40007ffe0ff */
[----:B------:R-:W-:-:S03]  /*0ba0*/  @P1 LEA.HI.SX32 R188, R185, R237, 0x1e ;  /* 0x000000edb9bc1211 */ /* 0x000fc600078ff2ff */
[----:B------:R-:W-:-:S05]  /*0bb0*/  @P0 IMAD.WIDE.U32 R6, R6, R236, c[0x0][0x218] ;  /* 0x0000860006060625 */ /* 0x000fca00078e00ec */
[----:B------:R1:W5:Y:S02]  /*0bc0*/  @P0 LDG.E.128 R20, [R6.64] ;  /* 0x0000000406140981 */ /* 0x000364000c1e1d00 */
[----:B-1----:R-:W-:-:S05]  /*0bd0*/  @P0 IADD3 R6, R0, 0x280, RZ ;  /* 0x0000028000060810 */ /* 0x002fca0007ffe0ff */
        /* <DEDUP_REMOVED lines=8> */
[----:B-1----:R-:W-:-:S05]  /*0c60*/  IMAD.WIDE.U32 R6, R188, R189, c[0x0][0x190] ;  /* 0x00006400bc067625 */ /* 0x002fca00078e00bd */
[----:B------:R1:W5:Y:S02]  /*0c70*/  LDG.E R242, [R6.64] ;  /* 0x0000000406f27981 */ /* 0x000364000c1e1900 */
[C---:B-1----:R-:W-:Y:S02]  /*0c80*/  IADD3 R7, R188.reuse, 0x80, RZ ;  /* 0x00000080bc077810 */ /* 0x042fe40007ffe0ff */
[----:B------:R-:W-:-:S03]  /*0c90*/  IADD3 R6, R188, 0x100, RZ ;  /* 0x00000100bc067810 */ /* 0x000fc60007ffe0ff */
[----:B------:R-:W-:-:S04]  /*0ca0*/  IMAD.WIDE.U32 R184, R7, R189, c[0x0][0x190] ;  /* 0x0000640007b87625 */ /* 0x000fc800078e00bd */
[----:B------:R-:W-:Y:S01]  /*0cb0*/  IMAD.WIDE.U32 R6, R6, R189, c[0x0][0x190] ;  /* 0x0000640006067625 */ /* 0x000fe200078e00bd */
[----:B------:R1:W5:Y:S04]  /*0cc0*/  LDG.E R237, [R184.64] ;  /* 0x00000004b8ed7981 */ /* 0x000368000c1e1900 */
[----:B------:R2:W5:Y:S01]  /*0cd0*/  LDG.E R236, [R6.64] ;  /* 0x0000000406ec7981 */ /* 0x000562000c1e1900 */
[C---:B-1----:R-:W-:Y:S02]  /*0ce0*/  IADD3 R184, R188.reuse, 0x200, RZ ;  /* 0x00000200bcb87810 */ /* 0x042fe40007ffe0ff */
[----:B--2---:R-:W-:-:S03]  /*0cf0*/  IADD3 R6, R188, 0x180, RZ ;  /* 0x00000180bc067810 */ /* 0x004fc60007ffe0ff */
[----:B------:R-:W-:-:S04]  /*0d00*/  IMAD.WIDE.U32 R184, R184, R189, c[0x0][0x190] ;  /* 0x00006400b8b87625 */ /* 0x000fc800078e00bd */
[----:B------:R-:W-:-:S06]  /*0d10*/  IMAD.WIDE.U32 R6, R6, R189, c[0x0][0x190] ;  /* 0x0000640006067625 */ /* 0x000fcc00078e00bd */
[----:B------:R1:W5:Y:S01]  /*0d20*/  LDG.E R7, [R6.64] ;  /* 0x0000000406077981 */ /* 0x000362000c1e1900 */
[----:B------:R-:W-:-:S03]  /*0d30*/  IADD3 R186, R188, 0x280, RZ ;  /* 0x00000280bcba7810 */ /* 0x000fc60007ffe0ff */
[----:B-1----:R1:W5:Y:S02]  /*0d40*/  LDG.E R6, [R184.64] ;  /* 0x00000004b8067981 */ /* 0x002364000c1e1900 */
[----:B-1----:R-:W-:-:S05]  /*0d50*/  IADD3 R184, R188, 0x300, RZ ;  /* 0x00000300bcb87810 */ /* 0x002fca0007ffe0ff */
[----:B------:R-:W-:-:S04]  /*0d60*/  IMAD.WIDE.U32 R184, R184, R189, c[0x0][0x190] ;  /* 0x00006400b8b87625 */ /* 0x000fc800078e00bd */
[----:B------:R-:W-:Y:S01]  /*0d70*/  IMAD.WIDE.U32 R186, R186, R189, c[0x0][0x190] ;  /* 0x00006400baba7625 */ /* 0x000fe200078e00bd */
[----:B------:R1:W5:Y:S04]  /*0d80*/  LDG.E R239, [R184.64] ;  /* 0x00000004b8ef7981 */ /* 0x000368000c1e1900 */
[----:B------:R2:W5:Y:S01]  /*0d90*/  LDG.E R238, [R186.64] ;  /* 0x00000004baee7981 */ /* 0x000562000c1e1900 */
[----:B-1----:R-:W-:Y:S01]  /*0da0*/  IADD3 R184, R188, 0x380, RZ ;  /* 0x00000380bcb87810 */ /* 0x002fe20007ffe0ff */
[----:B--2---:R-:W-:-:S04]  /*0db0*/  CS2R R186, SRZ ;  /* 0x0000000000ba7805 */ /* 0x004fc8000001ff00 */
[----:B------:R-:W-:Y:S01]  /*0dc0*/  IMAD.WIDE.U32 R184, R184, R189, c[0x0][0x190] ;  /* 0x00006400b8b87625 */ /* 0x000fe200078e00bd */
[----:B------:R-:W-:Y:S05]  /*0dd0*/  BRA `(.L_x_11663) ;  /* 0x000017b000007947 */ /* 0x000fea0003800000 */
.L_x_11662:
[----:B------:R-:W-:Y:S01]  /*0de0*/  HFMA2.MMA R248, -RZ, RZ, 0, 2.384185791015625e-07 ;  /* 0x00000004fff87435 */ /* 0x000fe200000001ff */
[----:B------:R-:W-:Y:S01]  /*0df0*/  IADD3 R5, R184, -0x1, RZ ;  /* 0xffffffffb8057810 */ /* 0x000fe20007ffe0ff */
[C---:B------:R-:W-:Y:S01]  /*0e00*/  IMAD.WIDE.U32 R172, R0.reuse, R236, c[0x0][0x188] ;  /* 0x0000620000ac7625 */ /* 0x040fe200078e00ec */
[C---:B------:R-:W-:Y:S01]  /*0e10*/  IADD3 R230, R0.reuse, 0x200, RZ ;  /* 0x0000020000e67810 */ /* 0x040fe20007ffe0ff */
[----:B------:R0:W-:Y:S02]  /*0e20*/  STL [R1+0xec], R45 ;  /* 0x0000ec2d01007387 */ /* 0x0001e40000100800 */
[----:B------:R-:W-:Y:S01]  /*0e30*/  IMAD R5, R5, c[0x0][0x168], RZ ;  /* 0x00005a0005057a24 */ /* 0x000fe200078e02ff */
[----:B------:R-:W-:-:S03]  /*0e40*/  IADD3 R231, R0, 0x280, RZ ;  /* 0x0000028000e77810 */ /* 0x000fc60007ffe0ff */
[----:B------:R-:W-:Y:S01]  /*0e50*/  IMAD.WIDE R190, R4, R248, c[0x0][0x1a0] ;  /* 0x0000680004be7625 */ /* 0x000fe200078e02f8 */
[C---:B------:R-:W-:Y:S01]  /*0e60*/  IADD3 R233, R0.reuse, 0x300, RZ ;  /* 0x0000030000e97810 */ /* 0x040fe20007ffe0ff */
[----:B------:R-:W2:Y:S01]  /*0e70*/  LDG.E.128 R172, [R172.64] ;  /* 0x00000004acac7981 */ /* 0x000ea2000c1e1d00 */
[----:B------:R-:W-:Y:S01]  /*0e80*/  IADD3 R234, R0, 0x380, RZ ;  /* 0x0000038000ea7810 */ /* 0x000fe20007ffe0ff */
[-C--:B------:R-:W-:Y:S01]  /*0e90*/  IMAD.WIDE.U32 R180, R186, R236.reuse, c[0x0][0x188] ;  /* 0x00006200bab47625 */ /* 0x080fe200078e00ec */
[----:B------:R-:W-:Y:S01]  /*0ea0*/  SHF.R.S32.HI R198, RZ, 0x1f, R5 ;  /* 0x0000001fffc67819 */ /* 0x000fe20000011405 */
[----:B------:R1:W3:Y:S02]  /*0eb0*/  LDG.E R243, [R190.64] ;  /* 0x00000004bef37981 */ /* 0x0002e4000c1e1900 */
[-C--:B------:R-:W-:Y:S01]  /*0ec0*/  IMAD.WIDE.U32 R184, R185, R236.reuse, c[0x0][0x188] ;  /* 0x00006200b9b87625 */ /* 0x080fe200078e00ec */
[----:B------:R-:W-:Y:S01]  /*0ed0*/  LEA.HI R5, R198, R5, RZ, 0x2 ;  /* 0x00000005c6057211 */ /* 0x000fe200078f10ff */
[----:B------:R-:W4:Y:S02]  /*0ee0*/  LDG.E.128 R180, [R180.64] ;  /* 0x00000004b4b47981 */ /* 0x000f24000c1e1d00 */
[----:B------:R-:W-:-:S02]  /*0ef0*/  IMAD.WIDE.U32 R188, R230, R236, c[0x0][0x188] ;  /* 0x00006200e6bc7625 */ /* 0x000fc400078e00ec */
[----:B------:R-:W-:Y:S02]  /*0f00*/  STL [R1+0xe8], R44 ;  /* 0x0000e82c01007387 */ /* 0x000fe40000100800 */
[----:B------:R-:W-:-:S04]  /*0f10*/  IMAD.WIDE.U32 R192, R231, R236, c[0x0][0x188] ;  /* 0x00006200e7c07625 */ /* 0x000fc800078e00ec */
[-C--:B------:R-:W-:Y:S01]  /*0f20*/  IMAD.WIDE.U32 R196, R233, R236.reuse, c[0x0][0x188] ;  /* 0x00006200e9c47625 */ /* 0x080fe200078e00ec */
[----:B-1----:R-:W4:Y:S03]  /*0f30*/  LDG.E.128 R188, [R188.64] ;  /* 0x00000004bcbc7981 */ /* 0x002f26000c1e1d00 */
[-C--:B------:R-:W-:Y:S01]  /*0f40*/  IMAD.WIDE.U32 R200, R234, R236.reuse, c[0x0][0x188] ;  /* 0x00006200eac87625 */ /* 0x080fe200078e00ec */
[----:B------:R-:W4:Y:S03]  /*0f50*/  LDG.E.128 R192, [R192.64] ;  /* 0x00000004c0c07981 */ /* 0x000f26000c1e1d00 */
[-C--:B------:R-:W-:Y:S01]  /*0f60*/  IMAD.WIDE.U32 R176, R187, R236.reuse, c[0x0][0x188] ;  /* 0x00006200bbb07625 */ /* 0x080fe200078e00ec */
[----:B------:R-:W-:Y:S01]  /*0f70*/  LEA.HI.SX32 R232, R5, R237, 0x1e ;  /* 0x000000ed05e87211 */ /* 0x000fe200078ff2ff */
[----:B------:R-:W4:Y:S04]  /*0f80*/  LDG.E.128 R184, [R184.64] ;  /* 0x00000004b8b87981 */ /* 0x000f28000c1e1d00 */
[----:B------:R-:W4:Y:S04]  /*0f90*/  LDG.E.128 R196, [R196.64] ;  /* 0x00000004c4c47981 */ /* 0x000f28000c1e1d00 */
[----:B------:R-:W4:Y:S01]  /*0fa0*/  LDG.E.128 R200, [R200.64] ;  /* 0x00000004c8c87981 */ /* 0x000f22000c1e1d00 */
[----:B------:R-:W-:-:S03]  /*0fb0*/  IMAD.WIDE.U32 R204, R232, R236, c[0x0][0x208] ;  /* 0x00008200e8cc7625 */ /* 0x000fc600078e00ec */
[----:B------:R-:W-:Y:S04]  /*0fc0*/  STL [R1+0xe4], R43 ;  /* 0x0000e42b01007387 */ /* 0x000fe80000100800 */
[----:B------:R-:W-:Y:S04]  /*0fd0*/  STL [R1+0xe0], R42 ;  /* 0x0000e02a01007387 */ /* 0x000fe80000100800 */
[----:B------:R-:W-:Y:S04]  /*0fe0*/  STL [R1+0xdc], R41 ;  /* 0x0000dc2901007387 */ /* 0x000fe80000100800 */
[----:B------:R1:W-:Y:S04]  /*0ff0*/  STL [R1+0xd8], R40 ;  /* 0x0000d82801007387 */ /* 0x0003e80000100800 */
[----:B------:R-:W4:Y:S04]  /*1000*/  LDG.E.128 R204, [R204.64] ;  /* 0x00000004cccc7981 */ /* 0x000f28000c1e1d00 */
[----:B0-----:R-:W4:Y:S01]  /*1010*/  LDL R45, [R1+0xcc] ;  /* 0x0000cc00012d7983 */ /* 0x001f220000100800 */
[----:B------:R-:W-:-:S02]  /*1020*/  ISETP.NE.U32.AND P0, PT, RZ, c[0x0][0x218], PT ;  /* 0x00008600ff007a0c */ /* 0x000fc40003f05070 */
[----:B------:R-:W-:Y:S02]  /*1030*/  IADD3 R5, R232, 0x80, RZ ;  /* 0x00000080e8057810 */ /* 0x000fe40007ffe0ff */
[----:B-----5:R-:W-:Y:S01]  /*1040*/  ISETP.GE.AND P1, PT, R2, 0x1, PT ;  /* 0x000000010200780c */ /* 0x020fe20003f26270 */
[----:B------:R-:W0:Y:S01]  /*1050*/  LDC.U8 R246, c[0x0][0x1f0] ;  /* 0x00007c00fff67b82 */ /* 0x000e220000000000 */
[----:B------:R-:W-:Y:S01]  /*1060*/  ISETP.NE.AND.EX P0, PT, RZ, c[0x0][0x21c], PT, P0 ;  /* 0x00008700ff007a0c */ /* 0x000fe20003f05300 */
[-C--:B------:R-:W-:Y:S01]  /*1070*/  IMAD.WIDE.U32 R208, R5, R236.reuse, c[0x0][0x208] ;  /* 0x0000820005d07625 */ /* 0x080fe200078e00ec */
[C---:B------:R-:W-:Y:S01]  /*1080*/  IADD3 R5, R232.reuse, 0x100, RZ ;  /* 0x00000100e8057810 */ /* 0x040fe20007ffe0ff */
[----:B------:R-:W4:Y:S04]  /*1090*/  LDG.E.128 R176, [R176.64] ;  /* 0x00000004b0b07981 */ /* 0x000f28000c1e1d00 */
[----:B------:R-:W-:Y:S01]  /*10a0*/  IMAD.WIDE.U32 R212, R5, R236, c[0x0][0x208] ;  /* 0x0000820005d47625 */ /* 0x000fe200078e00ec */
[----:B------:R-:W4:Y:S04]  /*10b0*/  LDL R250, [R1+0xc8] ;  /* 0x0000c80001fa7983 */ /* 0x000f280000100800 */
[----:B------:R-:W4:Y:S04]  /*10c0*/  LDL R249, [R1+0xc4] ;  /* 0x0000c40001f97983 */ /* 0x000f280000100800 */
[----:B------:R0:W5:Y:S01]  /*10d0*/  @P0 LDG.E.128 R24, [R6.64] ;  /* 0x0000000406180981 */ /* 0x000162000c1e1d00 */
[----:B------:R-:W-:-:S03]  /*10e0*/  IADD3 R5, R232, 0x180, RZ ;  /* 0x00000180e8057810 */ /* 0x000fc60007ffe0ff */
[----:B------:R1:W5:Y:S04]  /*10f0*/  @P0 LDG.E.128 R36, [R228.64] ;  /* 0x00000004e4240981 */ /* 0x000368000c1e1d00 */
[----:B------:R1:W5:Y:S01]  /*1100*/  @P0 LDG.E.128 R28, [R224.64] ;  /* 0x00000004e01c0981 */ /* 0x000362000c1e1d00 */
[----:B0-----:R-:W-:-:S03]  /*1110*/  @P0 IMAD.WIDE.U32 R6, R230, R236, c[0x0][0x218] ;  /* 0x00008600e6060625 */ /* 0x001fc600078e00ec */
[----:B------:R0:W5:Y:S04]  /*1120*/  @P0 LDG.E.128 R32, [R226.64] ;  /* 0x00000004e2200981 */ /* 0x000168000c1e1d00 */
[----:B------:R0:W5:Y:S01]  /*1130*/  @P0 LDG.E.128 R20, [R6.64] ;  /* 0x0000000406140981 */ /* 0x000162000c1e1d00 */
[-C--:B------:R-:W-:Y:S01]  /*1140*/  IMAD.WIDE.U32 R216, R5, R236.reuse, c[0x0][0x208] ;  /* 0x0000820005d87625 */ /* 0x080fe200078e00ec */
[C---:B------:R-:W-:Y:S02]  /*1150*/  IADD3 R5, R232.reuse, 0x200, RZ ;  /* 0x00000200e8057810 */ /* 0x040fe40007ffe0ff */
[----:B------:R-:W4:Y:S04]  /*1160*/  LDG.E.128 R208, [R208.64] ;  /* 0x00000004d0d07981 */ /* 0x000f28000c1e1d00 */
[----:B------:R-:W4:Y:S01]  /*1170*/  LDG.E.128 R212, [R212.64] ;  /* 0x00000004d4d47981 */ /* 0x000f22000c1e1d00 */
[----:B0-----:R-:W-:Y:S01]  /*1180*/  @P0 IMAD.WIDE.U32 R6, R231, R236, c[0x0][0x218] ;  /* 0x00008600e7060625 */ /* 0x001fe200078e00ec */
[----:B-1----:R-:W-:-:S02]  /*1190*/  IADD3 R224, R232, 0x280, RZ ;  /* 0x00000280e8e07810 */ /* 0x002fc40007ffe0ff */
[----:B------:R-:W4:Y:S04]  /*11a0*/  LDG.E.128 R216, [R216.64] ;  /* 0x00000004d8d87981 */ /* 0x000f28000c1e1d00 */
[----:B------:R0:W5:Y:S01]  /*11b0*/  @P0 LDG.E.128 R16, [R6.64] ;  /* 0x0000000406100981 */ /* 0x000162000c1e1d00 */
[-C--:B------:R-:W-:Y:S01]  /*11c0*/  IMAD.WIDE.U32 R220, R5, R236.reuse, c[0x0][0x208] ;  /* 0x0000820005dc7625 */ /* 0x080fe200078e00ec */
[----:B------:R-:W-:Y:S02]  /*11d0*/  @P1 IADD3 R5, R2, -0x1, RZ ;  /* 0xffffffff02051810 */ /* 0x000fe40007ffe0ff */
[----:B0-----:R-:W-:Y:S01]  /*11e0*/  IADD3 R6, R232, 0x300, RZ ;  /* 0x00000300e8067810 */ /* 0x001fe20007ffe0ff */
[-C--:B------:R-:W-:Y:S02]  /*11f0*/  IMAD.WIDE.U32 R224, R224, R236.reuse, c[0x0][0x208] ;  /* 0x00008200e0e07625 */ /* 0x080fe400078e00ec */
[----:B------:R-:W4:Y:S02]  /*1200*/  LDG.E.128 R220, [R220.64] ;  /* 0x00000004dcdc7981 */ /* 0x000f24000c1e1d00 */
[----:B------:R-:W-:-:S02]  /*1210*/  IMAD.WIDE.U32 R6, R6, R236, c[0x0][0x208] ;  /* 0x0000820006067625 */ /* 0x000fc400078e00ec */
[----:B------:R-:W4:Y:S02]  /*1220*/  LDG.E.128 R224, [R224.64] ;  /* 0x00000004e0e07981 */ /* 0x000f24000c1e1d00 */
[----:B------:R-:W-:Y:S02]  /*1230*/  @P1 IMAD R5, R5, c[0x0][0x168], RZ ;  /* 0x00005a0005051a24 */ /* 0x000fe400078e02ff */
[----:B------:R0:W4:Y:S03]  /*1240*/  LDG.E.128 R228, [R6.64] ;  /* 0x0000000406e47981 */ /* 0x000126000c1e1d00 */
[----:B------:R-:W-:Y:S01]  /*1250*/  @P1 SHF.R.S32.HI R235, RZ, 0x1f, R5 ;  /* 0x0000001fffeb1819 */ /* 0x000fe20000011405 */
[----:B0-----:R-:W-:-:S03]  /*1260*/  @P0 IMAD.WIDE.U32 R6, R233, R236, c[0x0][0x218] ;  /* 0x00008600e9060625 */ /* 0x001fc600078e00ec */
[----:B------:R-:W-:Y:S02]  /*1270*/  @P1 LEA.HI R235, R235, R5, RZ, 0x2 ;  /* 0x00000005ebeb1211 */ /* 0x000fe400078f10ff */
[----:B------:R0:W5:Y:S01]  /*1280*/  @P0 LDG.E.128 R12, [R6.64] ;  /* 0x00000004060c0981 */ /* 0x000162000c1e1d00 */
[----:B------:R-:W-:Y:S02]  /*1290*/  MOV R5, RZ ;  /* 0x000000ff00057202 */ /* 0x000fe40000000f00 */
[----:B------:R-:W-:Y:S01]  /*12a0*/  @P1 LEA.HI.SX32 R5, R235, R237, 0x1e ;  /* 0x000000edeb051211 */ /* 0x000fe200078ff2ff */
[----:B0-----:R-:W-:-:S05]  /*12b0*/  @P0 IMAD.WIDE.U32 R6, R234, R236, c[0x0][0x218] ;  /* 0x00008600ea060625 */ /* 0x001fca00078e00ec */
[----:B------:R0:W5:Y:S01]  /*12c0*/  @P0 LDG.E.128 R8, [R6.64] ;  /* 0x0000000406080981 */ /* 0x000162000c1e1d00 */
[C---:B------:R-:W-:Y:S02]  /*12d0*/  IADD3 R238, R5.reuse, 0x100, RZ ;  /* 0x0000010005ee7810 */ /* 0x040fe40007ffe0ff */
[----:B0-----:R-:W-:Y:S01]  /*12e0*/  IADD3 R6, R232, 0x380, RZ ;  /* 0x00000380e8067810 */ /* 0x001fe20007ffe0ff */
[----:B------:R-:W-:-:S04]  /*12f0*/  IMAD.WIDE.U32 R232, R5, R248, c[0x0][0x190] ;  /* 0x0000640005e87625 */ /* 0x000fc800078e00f8 */
[----:B------:R-:W-:Y:S01]  /*1300*/  IMAD.WIDE.U32 R6, R6, R236, c[0x0][0x208] ;  /* 0x0000820006067625 */ /* 0x000fe200078e00ec */
[C---:B------:R-:W-:Y:S01]  /*1310*/  IADD3 R236, R5.reuse, 0x80, RZ ;  /* 0x0000008005ec7810 */ /* 0x040fe20007ffe0ff */
[----:B------:R0:W5:Y:S04]  /*1320*/  LDG.E R242, [R232.64] ;  /* 0x00000004e8f27981 */ /* 0x000168000c1e1900 */
[-C--:B------:R-:W-:Y:S01]  /*1330*/  IMAD.WIDE.U32 R236, R236, R248.reuse, c[0x0][0x190] ;  /* 0x00006400ecec7625 */ /* 0x080fe200078e00f8 */
[----:B0-----:R0:W4:Y:S05]  /*1340*/  LDG.E.128 R232, [R6.64] ;  /* 0x0000000406e87981 */ /* 0x00112a000c1e1d00 */
[----:B------:R1:W5:Y:S01]  /*1350*/  LDG.E R237, [R236.64] ;  /* 0x00000004eced7981 */ /* 0x000362000c1e1900 */
[----:B0-----:R-:W-:Y:S01]  /*1360*/  IMAD.WIDE.U32 R6, R238, R248, c[0x0][0x190] ;  /* 0x00006400ee067625 */ /* 0x001fe200078e00f8 */
[----:B------:R-:W-:-:S04]  /*1370*/  IADD3 R238, R5, 0x200, RZ ;  /* 0x0000020005ee7810 */ /* 0x000fc80007ffe0ff */
[----:B-1----:R0:W5:Y:S01]  /*1380*/  LDG.E R236, [R6.64] ;  /* 0x0000000406ec7981 */ /* 0x002162000c1e1900 */
[----:B------:R-:W-:Y:S01]  /*1390*/  IMAD.WIDE.U32 R238, R238, R248, c[0x0][0x190] ;  /* 0x00006400eeee7625 */ /* 0x000fe200078e00f8 */
[----:B0-----:R-:W-:-:S05]  /*13a0*/  IADD3 R6, R5, 0x180, RZ ;  /* 0x0000018005067810 */ /* 0x001fca0007ffe0ff */
[----:B------:R-:W-:Y:S01]  /*13b0*/  IMAD.WIDE.U32 R6, R6, R248, c[0x0][0x190] ;  /* 0x0000640006067625 */ /* 0x000fe200078e00f8 */
[----:B------:R-:W-:-:S05]  /*13c0*/  IADD3 R240, R5, 0x300, RZ ;  /* 0x0000030005f07810 */ /* 0x000fca0007ffe0ff */
[----:B------:R0:W5:Y:S01]  /*13d0*/  LDG.E R7, [R6.64] ;  /* 0x0000000406077981 */ /* 0x000162000c1e1900 */
[----:B------:R-:W-:Y:S01]  /*13e0*/  ISETP.NE.AND P0, PT, R246, RZ, PT ;  /* 0x000000fff600720c */ /* 0x000fe20003f05270 */
[----:B------:R-:W-:Y:S02]  /*13f0*/  IMAD.WIDE.U32 R240, R240, R248, c[0x0][0x190] ;  /* 0x00006400f0f07625 */ /* 0x000fe400078e00f8 */
[----:B------:R-:W4:Y:S04]  /*1400*/  LDL R246, [R1+0xd4] ;  /* 0x0000d40001f67983 */ /* 0x000f280000100800 */
[----:B0-----:R0:W5:Y:S02]  /*1410*/  LDG.E R6, [R238.64] ;  /* 0x00000004ee067981 */ /* 0x001164000c1e1900 */
[----:B0-----:R-:W-:-:S05]  /*1420*/  IADD3 R238, R5, 0x280, RZ ;  /* 0x0000028005ee7810 */ /* 0x001fca0007ffe0ff */
[----:B------:R-:W-:Y:S02]  /*1430*/  IMAD.WIDE.U32 R238, R238, R248, c[0x0][0x190] ;  /* 0x00006400eeee7625 */ /* 0x000fe400078e00f8 */
[----:B------:R-:W4:Y:S04]  /*1440*/  LDL R248, [R1+0xd0] ;  /* 0x0000d00001f87983 */ /* 0x000f280000100800 */
[----:B------:R0:W5:Y:S04]  /*1450*/  LDG.E R238, [R238.64] ;  /* 0x00000004eeee7981 */ /* 0x000168000c1e1900 */
[----:B0-----:R2:W5:Y:S01]  /*1460*/  LDG.E R239, [R240.64] ;  /* 0x00000004f0ef7981 */ /* 0x001562000c1e1900 */
[----:B---3--:R-:W-:-:S05]  /*1470*/  FSEL R243, R243, RZ, !P0 ;  /* 0x000000fff3f37208 */ /* 0x008fca0004000000 */
[C---:B--2---:R-:W-:Y:S02]  /*1480*/  FADD.FTZ R240, -R243.reuse, R172 ;  /* 0x000000acf3f07221 */ /* 0x044fe40000010100 */
[C---:B----4-:R-:W-:Y:S02]  /*1490*/  FADD.FTZ R172, -R243.reuse, R180 ;  /* 0x000000b4f3ac7221 */ /* 0x050fe40000010100 */
[C---:B------:R-:W-:Y:S02]  /*14a0*/  FADD.FTZ R241, -R243.reuse, R173 ;  /* 0x000000adf3f17221 */ /* 0x040fe40000010100 */
[C---:B------:R-:W-:Y:S02]  /*14b0*/  FADD.FTZ R244, -R243.reuse, R174 ;  /* 0x000000aef3f47221 */ /* 0x040fe40000010100 */
[C---:B------:R-:W-:Y:S02]  /*14c0*/  FADD.FTZ R245, -R243.reuse, R175 ;  /* 0x000000aff3f57221 */ /* 0x040fe40000010100 */
[----:B------:R-:W-:-:S02]  /*14d0*/  FADD.FTZ R180, -R243, R187 ;  /* 0x000000bbf3b47221 */ /* 0x000fc40000010100 */
[C---:B------:R-:W-:Y:S02]  /*14e0*/  FADD.FTZ R187, -R243.reuse, R188 ;  /* 0x000000bcf3bb7221 */ /* 0x040fe40000010100 */
[C---:B------:R-:W-:Y:S02]  /*14f0*/  FADD.FTZ R188, -R243.reuse, R195 ;  /* 0x000000c3f3bc7221 */ /* 0x040fe40000010100 */
[C---:B------:R-:W-:Y:S02]  /*1500*/  FADD.FTZ R195, -R243.reuse, R197 ;  /* 0x000000c5f3c37221 */ /* 0x040fe40000010100 */
[C---:B------:R-:W-:Y:S01]  /*1510*/  FADD.FTZ R40, -R243.reuse, R201 ;  /* 0x000000c9f3287221 */ /* 0x040fe20000010100 */
[----:B------:R-:W2:Y:S01]  /*1520*/  LDL R197, [R1+0xb8] ;  /* 0x0000b80001c57983 */ /* 0x000ea20000100800 */
[----:B------:R-:W-:-:S03]  /*1530*/  FADD.FTZ R201, -R243, R203 ;  /* 0x000000cbf3c97221 */ /* 0x000fc60000010100 */
[----:B------:R-:W3:Y:S01]  /*1540*/  LDL R203, [R1+0xbc] ;  /* 0x0000bc0001cb7983 */ /* 0x000ee20000100800 */
[C---:B------:R-:W-:Y:S02]  /*1550*/  FMUL.FTZ R44, R3.reuse, R241 ;  /* 0x000000f1032c7220 */ /* 0x040fe40000410000 */
[C---:B------:R-:W-:Y:S02]  /*1560*/  FMUL.FTZ R43, R3.reuse, R244 ;  /* 0x000000f4032b7220 */ /* 0x040fe40000410000 */
[----:B------:R-:W-:Y:S02]  /*1570*/  FMUL.FTZ R42, R3, R245 ;  /* 0x000000f5032a7220 */ /* 0x000fe40000410000 */
[C---:B------:R-:W-:Y:S02]  /*1580*/  FADD.FTZ R41, -R243.reuse, R200 ;  /* 0x000000c8f3297221 */ /* 0x040fe40000010100 */
[C---:B------:R-:W-:Y:S01]  /*1590*/  FADD.FTZ R174, -R243.reuse, R182 ;  /* 0x000000b6f3ae7221 */ /* 0x040fe20000010100 */
[----:B------:R-:W3:Y:S01]  /*15a0*/  LDL R200, [R1+0xc0] ;  /* 0x0000c00001c87983 */ /* 0x000ee20000100800 */
[----:B------:R-:W-:-:S02]  /*15b0*/  FADD.FTZ R173, -R243, R181 ;  /* 0x000000b5f3ad7221 */ /* 0x000fc40000010100 */
[C---:B------:R-:W-:Y:S01]  /*15c0*/  FADD.FTZ R182, -R243.reuse, R185 ;  /* 0x000000b9f3b67221 */ /* 0x040fe20000010100 */
[----:B------:R-:W-:Y:S01]  /*15d0*/  STL [R1+0x1c], R44 ;  /* 0x00001c2c01007387 */ /* 0x000fe20000100800 */
[----:B------:R-:W-:Y:S02]  /*15e0*/  FADD.FTZ R181, -R243, R186 ;  /* 0x000000baf3b57221 */ /* 0x000fe40000010100 */
[----:B------:R-:W-:Y:S01]  /*15f0*/  FMUL.FTZ R45, R45, R205 ;  /* 0x000000cd2d2d7220 */ /* 0x000fe20000410000 */
[----:B------:R-:W-:Y:S01]  /*1600*/  STL [R1+0x18], R43 ;  /* 0x0000182b01007387 */ /* 0x000fe20000100800 */
[C---:B------:R-:W-:Y:S02]  /*1610*/  FADD.FTZ R185, -R243.reuse, R190 ;  /* 0x000000bef3b97221 */ /* 0x040fe40000010100 */
[C---:B------:R-:W-:Y:S01]  /*1620*/  FADD.FTZ R186, -R243.reuse, R189 ;  /* 0x000000bdf3ba7221 */ /* 0x040fe20000010100 */
[----:B------:R-:W-:Y:S01]  /*1630*/  STL [R1+0x14], R42 ;  /* 0x0000142a01007387 */ /* 0x000fe20000100800 */
[----:B------:R-:W-:-:S02]  /*1640*/  FADD.FTZ R190, -R243, R193 ;  /* 0x000000c1f3be7221 */ /* 0x000fc40000010100 */
[C---:B------:R-:W-:Y:S01]  /*1650*/  FADD.FTZ R189, -R243.reuse, R194 ;  /* 0x000000c2f3bd7221 */ /* 0x040fe20000010100 */
[----:B------:R0:W-:Y:S01]  /*1660*/  STL [R1+0x30], R45 ;  /* 0x0000302d01007387 */ /* 0x0001e20000100800 */
[C---:B------:R-:W-:Y:S02]  /*1670*/  FADD.FTZ R193, -R243.reuse, R199 ;  /* 0x000000c7f3c17221 */ /* 0x040fe40000010100 */
[C---:B------:R-:W-:Y:S01]  /*1680*/  FADD.FTZ R194, -R243.reuse, R198 ;  /* 0x000000c6f3c27221 */ /* 0x040fe20000010100 */
[----:B------:R-:W3:Y:S04]  /*1690*/  LDL R199, [R1+0xa8] ;  /* 0x0000a80001c77983 */ /* 0x000ee80000100800 */
[----:B------:R-:W3:Y:S01]  /*16a0*/  LDL R198, [R1+0xac] ;  /* 0x0000ac0001c67983 */ /* 0x000ee20000100800 */
[----:B------:R-:W-:-:S02]  /*16b0*/  FADD.FTZ R176, -R243, R176 ;  /* 0x000000b0f3b07221 */ /* 0x000fc40000010100 */
[C---:B------:R-:W-:Y:S02]  /*16c0*/  FADD.FTZ R175, -R243.reuse, R183 ;  /* 0x000000b7f3af7221 */ /* 0x040fe40000010100 */
[----:B------:R-:W-:Y:S02]  /*16d0*/  FADD.FTZ R183, -R243, R184 ;  /* 0x000000b8f3b77221 */ /* 0x000fe40000010100 */
[----:B------:R-:W-:Y:S02]  /*16e0*/  FMUL.FTZ R247, R3, R240 ;  /* 0x000000f003f77220 */ /* 0x000fe40000410000 */
[----:B------:R-:W-:Y:S02]  /*16f0*/  FFMA.FTZ R66, R206, R43, R66 ;  /* 0x0000002bce427223 */ /* 0x000fe40000010042 */
[----:B------:R-:W-:Y:S02]  /*1700*/  FADD.FTZ R98, R98, R206 ;  /* 0x000000ce62627221 */ /* 0x000fe40000010000 */
[----:B------:R-:W-:-:S02]  /*1710*/  FADD.FTZ R184, -R243, R191 ;  /* 0x000000bff3b87221 */ /* 0x000fc40000010100 */
[----:B------:R-:W-:Y:S02]  /*1720*/  FFMA.FTZ R65, R205, R44, R65 ;  /* 0x0000002ccd417223 */ /* 0x000fe40000010041 */
[----:B------:R-:W-:Y:S02]  /*1730*/  FADD.FTZ R97, R97, R205 ;  /* 0x000000cd61617221 */ /* 0x000fe40000010000 */
[----:B------:R-:W-:Y:S02]  /*1740*/  FADD.FTZ R191, -R243, R192 ;  /* 0x000000c0f3bf7221 */ /* 0x000fe40000010100 */
[----:B------:R-:W-:Y:S02]  /*1750*/  FMUL.FTZ R192, R3, R176 ;  /* 0x000000b003c07220 */ /* 0x000fe40000410000 */
[----:B------:R-:W-:Y:S02]  /*1760*/  FFMA.FTZ R64, R204, R247, R64 ;  /* 0x000000f7cc407223 */ /* 0x000fe40000010040 */
[----:B------:R-:W-:-:S02]  /*1770*/  FADD.FTZ R96, R96, R204 ;  /* 0x000000cc60607221 */ /* 0x000fc40000010000 */
[----:B------:R-:W-:Y:S02]  /*1780*/  FMUL.FTZ R245, R250, R204 ;  /* 0x000000ccfaf57220 */ /* 0x000fe40000410000 */
[----:B------:R-:W-:-:S04]  /*1790*/  FADD.FTZ R177, -R243, R177 ;  /* 0x000000b1f3b17221 */ /* 0x000fc80000010100 */
[----:B------:R-:W-:Y:S02]  /*17a0*/  FMUL.FTZ R252, R3, R177 ;  /* 0x000000b103fc7220 */ /* 0x000fe40000410000 */
[----:B------:R-:W-:Y:S02]  /*17b0*/  FADD.FTZ R178, -R243, R178 ;  /* 0x000000b2f3b27221 */ /* 0x000fe40000010100 */
[----:B------:R-:W-:Y:S02]  /*17c0*/  FFMA.FTZ R67, R207, R42, R67 ;  /* 0x0000002acf437223 */ /* 0x000fe40000010043 */
[----:B------:R-:W-:Y:S02]  /*17d0*/  FADD.FTZ R99, R99, R207 ;  /* 0x000000cf63637221 */ /* 0x000fe40000010000 */
[----:B------:R-:W-:Y:S02]  /*17e0*/  FFMA.FTZ R68, R208, R192, R68 ;  /* 0x000000c0d0447223 */ /* 0x000fe40000010044 */
[----:B------:R-:W-:-:S02]  /*17f0*/  FADD.FTZ R100, R100, R208 ;  /* 0x000000d064647221 */ /* 0x000fc40000010000 */
[----:B------:R-:W-:Y:S02]  /*1800*/  FFMA.FTZ R69, R209, R252, R69 ;  /* 0x000000fcd1457223 */ /* 0x000fe40000010045 */
[----:B------:R-:W-:Y:S02]  /*1810*/  FADD.FTZ R101, R101, R209 ;  /* 0x000000d165657221 */ /* 0x000fe40000010000 */
[----:B------:R-:W-:Y:S02]  /*1820*/  FADD.FTZ R179, -R243, R179 ;  /* 0x000000b3f3b37221 */ /* 0x000fe40000010100 */
[C---:B------:R-:W-:Y:S02]  /*1830*/  FMUL.FTZ R251, R3.reuse, R178 ;  /* 0x000000b203fb7220 */ /* 0x040fe40000410000 */
[----:B------:R-:W-:Y:S02]  /*1840*/  FMUL.FTZ R250, R3, R179 ;  /* 0x000000b303fa7220 */ /* 0x000fe40000410000 */
[----:B------:R-:W-:-:S02]  /*1850*/  FMUL.FTZ R205, R246, R207 ;  /* 0x000000cff6cd7220 */ /* 0x000fc40000410000 */
[----:B------:R-:W4:Y:S01]  /*1860*/  LDL R246, [R1+0xb4] ;  /* 0x0000b40001f67983 */ /* 0x000f220000100800 */
[----:B------:R-:W-:-:S03]  /*1870*/  FMUL.FTZ R206, R248, R206 ;  /* 0x000000cef8ce7220 */ /* 0x000fc60000410000 */
[----:B------:R-:W4:Y:S04]  /*1880*/  LDL R248, [R1+0xb0] ;  /* 0x0000b00001f87983 */ /* 0x000f280000100800 */
[----:B------:R-:W-:Y:S04]  /*1890*/  STL [R1+0x2c], R206 ;  /* 0x00002cce01007387 */ /* 0x000fe80000100800 */
[----:B------:R-:W-:Y:S04]  /*18a0*/  STL [R1+0x28], R205 ;  /* 0x000028cd01007387 */ /* 0x000fe80000100800 */
[----:B------:R-:W-:Y:S01]  /*18b0*/  STL [R1], R192 ;  /* 0x000000c001007387 */ /* 0x000fe20000100800 */
[----:B--2---:R-:W-:-:S02]  /*18c0*/  FMUL.FTZ R197, R197, R208 ;  /* 0x000000d0c5c57220 */ /* 0x004fc40000410000 */
[----:B---3--:R-:W-:-:S03]  /*18d0*/  FMUL.FTZ R204, R203, R209 ;  /* 0x000000d1cbcc7220 */ /* 0x008fc60000410000 */
[----:B------:R1:W-:Y:S04]  /*18e0*/  STL [R1+0x24], R197 ;  /* 0x000024c501007387 */ /* 0x0003e80000100800 */
[----:B------:R-:W-:Y:S04]  /*18f0*/  STL [R1+0x20], R204 ;  /* 0x000020cc01007387 */ /* 0x000fe80000100800 */
[----:B------:R-:W2:Y:S04]  /*1900*/  LDL R177, [R1+0xa0] ;  /* 0x0000a00001b17983 */ /* 0x000ea80000100800 */
[----:B------:R-:W3:Y:S01]  /*1910*/  LDL R176, [R1+0xa4] ;  /* 0x0000a40001b07983 */ /* 0x000ee20000100800 */
[----:B------:R-:W-:-:S02]  /*1920*/  FMUL.FTZ R203, R200, R210 ;  /* 0x000000d2c8cb7220 */ /* 0x000fc40000410000 */
[----:B------:R-:W-:Y:S01]  /*1930*/  FMUL.FTZ R200, R249, R211 ;  /* 0x000000d3f9c87220 */ /* 0x000fe20000410000 */
[----:B------:R-:W3:Y:S04]  /*1940*/  LDL R209, [R1+0x98] ;  /* 0x0000980001d17983 */ /* 0x000ee80000100800 */
[----:B------:R-:W3:Y:S04]  /*1950*/  LDL R208, [R1+0x9c] ;  /* 0x00009c0001d07983 */ /* 0x000ee80000100800 */
[----:B------:R-:W3:Y:S04]  /*1960*/  LDL R207, [R1+0x88] ;  /* 0x0000880001cf7983 */ /* 0x000ee80000100800 */
[----:B------:R-:W-:Y:S01]  /*1970*/  STL [R1+0x10], R203 ;  /* 0x000010cb01007387 */ /* 0x000fe20000100800 */
[----:B------:R-:W-:-:S03]  /*1980*/  FMUL.FTZ R199, R199, R212 ;  /* 0x000000d4c7c77220 */ /* 0x000fc60000410000 */
[----:B------:R-:W-:Y:S01]  /*1990*/  STL [R1+0xc], R200 ;  /* 0x00000cc801007387 */ /* 0x000fe20000100800 */
[----:B------:R-:W-:-:S03]  /*19a0*/  FMUL.FTZ R198, R198, R213 ;  /* 0x000000d5c6c67220 */ /* 0x000fc60000410000 */
[----:B------:R-:W-:Y:S04]  /*19b0*/  STL [R1+0x8], R199 ;  /* 0x000008c701007387 */ /* 0x000fe80000100800 */
[----:B------:R0:W-:Y:S04]  /*19c0*/  STL [R1+0x4], R198 ;  /* 0x000004c601007387 */ /* 0x0001e80000100800 */
[----:B------:R-:W3:Y:S04]  /*19d0*/  LDL R178, [R1+0x8c] ;  /* 0x00008c0001b27983 */ /* 0x000ee80000100800 */
[----:B------:R-:W3:Y:S01]  /*19e0*/  LDL R179, [R1+0x90] ;  /* 0x0000900001b37983 */ /* 0x000ee20000100800 */
[----:B------:R-:W-:-:S02]  /*19f0*/  FADD.FTZ R196, -R243, R196 ;  /* 0x000000c4f3c47221 */ /* 0x000fc40000010100 */
[----:B------:R-:W-:Y:S02]  /*1a00*/  FADD.FTZ R202, -R243, R202 ;  /* 0x000000caf3ca7221 */ /* 0x000fe40000010100 */
[C---:B------:R-:W-:Y:S02]  /*1a10*/  FMUL.FTZ R244, R3.reuse, R172 ;  /* 0x000000ac03f47220 */ /* 0x040fe40000410000 */
[----:B------:R-:W-:Y:S02]  /*1a20*/  FMUL.FTZ R243, R3, R173 ;  /* 0x000000ad03f37220 */ /* 0x000fe40000410000 */
[----:B------:R-:W-:Y:S02]  /*1a30*/  FFMA.FTZ R72, R212, R244, R72 ;  /* 0x000000f4d4487223 */ /* 0x000fe40000010048 */
[----:B------:R-:W-:Y:S02]  /*1a40*/  FADD.FTZ R104, R104, R212 ;  /* 0x000000d468687221 */ /* 0x000fe40000010000 */
[----:B------:R-:W-:-:S02]  /*1a50*/  FFMA.FTZ R73, R213, R243, R73 ;  /* 0x000000f3d5497223 */ /* 0x000fc40000010049 */
[----:B------:R-:W-:Y:S02]  /*1a60*/  FADD.FTZ R105, R105, R213 ;  /* 0x000000d569697221 */ /* 0x000fe40000010000 */
[C---:B------:R-:W-:Y:S02]  /*1a70*/  FMUL.FTZ R213, R3.reuse, R181 ;  /* 0x000000b503d57220 */ /* 0x040fe40000410000 */
[----:B------:R-:W-:Y:S02]  /*1a80*/  FMUL.FTZ R212, R3, R180 ;  /* 0x000000b403d47220 */ /* 0x000fe40000410000 */
[----:B------:R-:W-:Y:S02]  /*1a90*/  FFMA.FTZ R78, R218, R213, R78 ;  /* 0x000000d5da4e7223 */ /* 0x000fe4000001004e */
[----:B------:R-:W-:Y:S02]  /*1aa0*/  FADD.FTZ R110, R110, R218 ;  /* 0x000000da6e6e7221 */ /* 0x000fe40000010000 */
[----:B------:R-:W-:-:S02]  /*1ab0*/  FFMA.FTZ R79, R219, R212, R79 ;  /* 0x000000d4db4f7223 */ /* 0x000fc4000001004f */
[----:B------:R-:W-:Y:S02]  /*1ac0*/  FADD.FTZ R111, R111, R219 ;  /* 0x000000db6f6f7221 */ /* 0x000fe40000010000 */
[----:B------:R-:W-:Y:S02]  /*1ad0*/  FFMA.FTZ R71, R211, R250, R71 ;  /* 0x000000fad3477223 */ /* 0x000fe40000010047 */
[----:B------:R-:W-:Y:S02]  /*1ae0*/  FADD.FTZ R103, R103, R211 ;  /* 0x000000d367677221 */ /* 0x000fe40000010000 */
[C---:B------:R-:W-:Y:S02]  /*1af0*/  FMUL.FTZ R241, R3.reuse, R174 ;  /* 0x000000ae03f17220 */ /* 0x040fe40000410000 */
[C---:B------:R-:W-:Y:S02]  /*1b00*/  FMUL.FTZ R174, R3.reuse, R185 ;  /* 0x000000b903ae7220 */ /* 0x040fe40000410000 */
[----:B------:R-:W-:-:S02]  /*1b10*/  FMUL.FTZ R172, R3, R187 ;  /* 0x000000bb03ac7220 */ /* 0x000fc40000410000 */
[----:B------:R-:W-:Y:S02]  /*1b20*/  FMUL.FTZ R240, R3, R175 ;  /* 0x000000af03f07220 */ /* 0x000fe40000410000 */
[----:B------:R-:W-:Y:S02]  /*1b30*/  FADD.FTZ R107, R107, R215 ;  /* 0x000000d76b6b7221 */ /* 0x000fe40000010000 */
[----:B------:R-:W-:Y:S02]  /*1b40*/  FFMA.FTZ R75, R215, R240, R75 ;  /* 0x000000f0d74b7223 */ /* 0x000fe4000001004b */
[----:B----4-:R-:W-:Y:S02]  /*1b50*/  FMUL.FTZ R249, R248, R214 ;  /* 0x000000d6f8f97220 */ /* 0x010fe40000410000 */
[----:B------:R-:W-:Y:S02]  /*1b60*/  FMUL.FTZ R248, R246, R215 ;  /* 0x000000d7f6f87220 */ /* 0x000fe40000410000 */
[----:B------:R-:W-:-:S02]  /*1b70*/  FMUL.FTZ R215, R3, R183 ;  /* 0x000000b703d77220 */ /* 0x000fc40000410000 */
[----:B--2---:R-:W-:Y:S02]  /*1b80*/  FMUL.FTZ R218, R177, R218 ;  /* 0x000000dab1da7220 */ /* 0x004fe40000410000 */
[----:B------:R-:W-:Y:S02]  /*1b90*/  FADD.FTZ R177, RZ, R245 ;  /* 0x000000f5ffb17221 */ /* 0x000fe40000010000 */
[----:B---3--:R-:W-:Y:S02]  /*1ba0*/  FMUL.FTZ R219, R176, R219 ;  /* 0x000000dbb0db7220 */ /* 0x008fe40000410000 */
[----:B------:R-:W-:Y:S02]  /*1bb0*/  FFMA.FTZ R176, R247, R245, RZ ;  /* 0x000000f5f7b07223 */ /* 0x000fe400000100ff */
[----:B------:R-:W-:Y:S02]  /*1bc0*/  FADD.FTZ R177, R177, R45 ;  /* 0x0000002db1b17221 */ /* 0x000fe40000010000 */
[----:B------:R-:W-:-:S02]  /*1bd0*/  FFMA.FTZ R176, R44, R45, R176 ;  /* 0x0000002d2cb07223 */ /* 0x000fc400000100b0 */
[----:B0-----:R0:W5:Y:S04]  /*1be0*/  LDL.LU R45, [R1+0xec] ;  /* 0x0000ec00012d7983 */ /* 0x0011680000300800 */
[----:B------:R0:W5:Y:S01]  /*1bf0*/  LDL.LU R44, [R1+0xe8] ;  /* 0x0000e800012c7983 */ /* 0x0001620000300800 */
[----:B------:R-:W-:-:S03]  /*1c00*/  FADD.FTZ R177, R177, R206 ;  /* 0x000000ceb1b17221 */ /* 0x000fc60000010000 */
[----:B------:R-:W2:Y:S01]  /*1c10*/  LDL R180, [R1+0x94] ;  /* 0x0000940001b47983 */ /* 0x000ea20000100800 */
[----:B------:R-:W-:Y:S02]  /*1c20*/  FFMA.FTZ R176, R43, R206, R176 ;  /* 0x000000ce2bb07223 */ /* 0x000fe400000100b0 */
[----:B------:R-:W-:Y:S01]  /*1c30*/  FADD.FTZ R177, R177, R205 ;  /* 0x000000cdb1b17221 */ /* 0x000fe20000010000 */
[----:B------:R0:W5:Y:S03]  /*1c40*/  LDL.LU R43, [R1+0xe4] ;  /* 0x0000e400012b7983 */ /* 0x0001660000300800 */
[----:B------:R-:W-:Y:S02]  /*1c50*/  FADD.FTZ R177, R177, R197 ;  /* 0x000000c5b1b17221 */ /* 0x000fe40000010000 */
[----:B------:R-:W-:Y:S02]  /*1c60*/  FMUL.FTZ R211, R178, R221 ;  /* 0x000000ddb2d37220 */ /* 0x000fe40000410000 */
[----:B------:R-:W-:-:S02]  /*1c70*/  FFMA.FTZ R178, R42, R205, R176 ;  /* 0x000000cd2ab27223 */ /* 0x000fc400000100b0 */
[----:B------:R0:W5:Y:S01]  /*1c80*/  LDL.LU R42, [R1+0xe0] ;  /* 0x0000e000012a7983 */ /* 0x0001620000300800 */
[----:B------:R-:W-:Y:S02]  /*1c90*/  FMUL.FTZ R176, R179, R222 ;  /* 0x000000deb3b07220 */ /* 0x000fe40000410000 */
[----:B------:R-:W-:Y:S01]  /*1ca0*/  FFMA.FTZ R179, R192, R197, R178 ;  /* 0x000000c5c0b37223 */ /* 0x000fe200000100b2 */
[----:B------:R-:W3:Y:S01]  /*1cb0*/  LDL R185, [R1+0x78] ;  /* 0x0000780001b97983 */ /* 0x000ee20000100800 */
[----:B------:R-:W-:Y:S02]  /*1cc0*/  FADD.FTZ R178, R177, R204 ;  /* 0x000000ccb1b27221 */ /* 0x000fe40000010000 */
[----:B------:R-:W-:Y:S01]  /*1cd0*/  FFMA.FTZ R177, R252, R204, R179 ;  /* 0x000000ccfcb17223 */ /* 0x000fe200000100b3 */
[----:B-1----:R-:W4:Y:S04]  /*1ce0*/  LDL R197, [R1+0x7c] ;  /* 0x00007c0001c57983 */ /* 0x002f280000100800 */
[----:B------:R-:W4:Y:S01]  /*1cf0*/  LDL R187, [R1+0x84] ;  /* 0x0000840001bb7983 */ /* 0x000f220000100800 */
[----:B------:R-:W-:-:S02]  /*1d00*/  FFMA.FTZ R177, R251, R203, R177 ;  /* 0x000000cbfbb17223 */ /* 0x000fc400000100b1 */
[----:B------:R-:W-:Y:S01]  /*1d10*/  FFMA.FTZ R74, R214, R241, R74 ;  /* 0x000000f1d64a7223 */ /* 0x000fe2000001004a */
[----:B------:R-:W4:Y:S01]  /*1d20*/  LDL R192, [R1+0x80] ;  /* 0x0000800001c07983 */ /* 0x000f220000100800 */
[----:B------:R-:W-:Y:S02]  /*1d30*/  FFMA.FTZ R183, R250, R200, R177 ;  /* 0x000000c8fab77223 */ /* 0x000fe400000100b1 */
[C---:B------:R-:W-:Y:S02]  /*1d40*/  FMUL.FTZ R177, R3.reuse, R188 ;  /* 0x000000bc03b17220 */ /* 0x040fe40000410000 */
[----:B------:R-:W4:Y:S01]  /*1d50*/  LDL R188, [R1+0x74] ;  /* 0x0000740001bc7983 */ /* 0x000f220000100800 */
[----:B------:R-:W-:Y:S02]  /*1d60*/  FADD.FTZ R106, R106, R214 ;  /* 0x000000d66a6a7221 */ /* 0x000fe40000010000 */
[C---:B------:R-:W-:Y:S02]  /*1d70*/  FMUL.FTZ R214, R3.reuse, R182 ;  /* 0x000000b603d67220 */ /* 0x040fe40000410000 */
[----:B------:R-:W-:-:S02]  /*1d80*/  FMUL.FTZ R173, R3, R186 ;  /* 0x000000ba03ad7220 */ /* 0x000fc40000410000 */
[----:B------:R-:W-:Y:S01]  /*1d90*/  FADD.FTZ R182, R178, R203 ;  /* 0x000000cbb2b67221 */ /* 0x000fe20000010000 */
[----:B------:R-:W4:Y:S03]  /*1da0*/  LDL R186, [R1+0x70] ;  /* 0x0000700001ba7983 */ /* 0x000f260000100800 */
[----:B------:R-:W-:Y:S02]  /*1db0*/  FADD.FTZ R182, R182, R200 ;  /* 0x000000c8b6b67221 */ /* 0x000fe40000010000 */
[----:B------:R-:W-:Y:S02]  /*1dc0*/  FMUL.FTZ R175, R3, R184 ;  /* 0x000000b803af7220 */ /* 0x000fe40000410000 */
[----:B------:R-:W-:Y:S02]  /*1dd0*/  FADD.FTZ R184, R182, R199 ;  /* 0x000000c7b6b87221 */ /* 0x000fe40000010000 */
[----:B------:R-:W-:-:S02]  /*1de0*/  FFMA.FTZ R183, R244, R199, R183 ;  /* 0x000000c7f4b77223 */ /* 0x000fc400000100b7 */
[----:B------:R-:W-:Y:S02]  /*1df0*/  FADD.FTZ R184, R184, R198 ;  /* 0x000000c6b8b87221 */ /* 0x000fe40000010000 */
[----:B------:R-:W-:Y:S02]  /*1e00*/  FFMA.FTZ R183, R243, R198, R183 ;  /* 0x000000c6f3b77223 */ /* 0x000fe400000100b7 */
[----:B------:R-:W4:Y:S01]  /*1e10*/  LDL R198, [R1+0x68] ;  /* 0x0000680001c67983 */ /* 0x000f220000100800 */
[----:B------:R-:W-:-:S03]  /*1e20*/  FMUL.FTZ R179, R3, R190 ;  /* 0x000000be03b37220 */ /* 0x000fc60000410000 */
[----:B------:R-:W4:Y:S01]  /*1e30*/  LDL R190, [R1+0x58] ;  /* 0x0000580001be7983 */ /* 0x000f220000100800 */
[----:B------:R-:W-:-:S03]  /*1e40*/  FMUL.FTZ R178, R3, R189 ;  /* 0x000000bd03b27220 */ /* 0x000fc60000410000 */
[----:B------:R-:W4:Y:S01]  /*1e50*/  LDL R189, [R1+0x60] ;  /* 0x0000600001bd7983 */ /* 0x000f220000100800 */
[C---:B------:R-:W-:Y:S02]  /*1e60*/  FMUL.FTZ R204, R3.reuse, R41 ;  /* 0x0000002903cc7220 */ /* 0x040fe40000410000 */
[C---:B------:R-:W-:Y:S02]  /*1e70*/  FMUL.FTZ R203, R3.reuse, R40 ;  /* 0x0000002803cb7220 */ /* 0x040fe40000410000 */
[----:B--2---:R-:W-:Y:S02]  /*1e80*/  FMUL.FTZ R181, R180, R223 ;  /* 0x000000dfb4b57220 */ /* 0x004fe40000410000 */
[----:B------:R-:W-:Y:S02]  /*1e90*/  FMUL.FTZ R180, R3, R191 ;  /* 0x000000bf03b47220 */ /* 0x000fe40000410000 */
[----:B------:R-:W2:Y:S01]  /*1ea0*/  LDL R191, [R1+0x6c] ;  /* 0x00006c0001bf7983 */ /* 0x000ea20000100800 */
[----:B---3--:R-:W-:-:S02]  /*1eb0*/  FMUL.FTZ R182, R185, R224 ;  /* 0x000000e0b9b67220 */ /* 0x008fc40000410000 */
[----:B------:R-:W-:Y:S02]  /*1ec0*/  FADD.FTZ R185, R184, R249 ;  /* 0x000000f9b8b97221 */ /* 0x000fe40000010000 */
[----:B------:R-:W-:Y:S02]  /*1ed0*/  FFMA.FTZ R184, R241, R249, R183 ;  /* 0x000000f9f1b87223 */ /* 0x000fe400000100b7 */
[----:B----4-:R-:W-:Y:S02]  /*1ee0*/  FMUL.FTZ R183, R197, R225 ;  /* 0x000000e1c5b77220 */ /* 0x010fe40000410000 */
[----:B------:R-:W-:Y:S02]  /*1ef0*/  FMUL.FTZ R197, R187, R227 ;  /* 0x000000e3bbc57220 */ /* 0x000fe40000410000 */
[----:B------:R-:W3:Y:S04]  /*1f00*/  LDL R187, [R1+0x5c] ;  /* 0x00005c0001bb7983 */ /* 0x000ee80000100800 */
[----:B------:R0:W5:Y:S01]  /*1f10*/  LDL.LU R41, [R1+0xdc] ;  /* 0x0000dc0001297983 */ /* 0x0001620000300800 */
[----:B------:R-:W-:-:S03]  /*1f20*/  FMUL.FTZ R205, R188, R231 ;  /* 0x000000e7bccd7220 */ /* 0x000fc60000410000 */
[----:B------:R-:W4:Y:S04]  /*1f30*/  LDL R188, [R1+0x64] ;  /* 0x0000640001bc7983 */ /* 0x000f280000100800 */
[----:B------:R0:W5:Y:S01]  /*1f40*/  LDL.LU R40, [R1+0xd8] ;  /* 0x0000d80001287983 */ /* 0x0001620000300800 */
        /* <DEDUP_REMOVED lines=34> */
[----:B------:R-:W-:Y:S02]  /*2170*/  FADD.FTZ R186, R184, R197 ;  /* 0x000000c5b8ba7221 */ /* 0x000fe40000010000 */
[----:B------:R-:W-:Y:S02]  /*2180*/  FMUL.FTZ R196, R3, R196 ;  /* 0x000000c403c47220 */ /* 0x000fe40000410000 */
[----:B------:R-:W-:Y:S01]  /*2190*/  FFMA.FTZ R185, R177, R197, R185 ;  /* 0x000000c5b1b97223 */ /* 0x000fe200000100b9 */
[----:B------:R-:W-:Y:S01]  /*21a0*/  IADD3 R184, R5, 0x380, RZ ;  /* 0x0000038005b87810 */ /* 0x000fe20007ffe0ff */
[----:B------:R-:W-:Y:S02]  /*21b0*/  FADD.FTZ R5, R186, R198 ;  /* 0x000000c6ba057221 */ /* 0x000fe40000010000 */
[----:B------:R-:W-:Y:S02]  /*21c0*/  FMUL.FTZ R195, R3, R195 ;  /* 0x000000c303c37220 */ /* 0x000fe40000410000 */
[----:B------:R-:W-:-:S02]  /*21d0*/  FFMA.FTZ R185, R196, R198, R185 ;  /* 0x000000c6c4b97223 */ /* 0x000fc400000100b9 */
[C---:B------:R-:W-:Y:S02]  /*21e0*/  FMUL.FTZ R194, R3.reuse, R194 ;  /* 0x000000c203c27220 */ /* 0x040fe40000410000 */
[C---:B------:R-:W-:Y:S01]  /*21f0*/  FMUL.FTZ R193, R3.reuse, R193 ;  /* 0x000000c103c17220 */ /* 0x040fe20000410000 */
[----:B------:R-:W-:Y:S01]  /*2200*/  HFMA2.MMA R209, -RZ, RZ, 0, 2.384185791015625e-07 ;  /* 0x00000004ffd17435 */ /* 0x000fe200000001ff */
[----:B------:R-:W-:Y:S02]  /*2210*/  FMUL.FTZ R202, R3, R202 ;  /* 0x000000ca03ca7220 */ /* 0x000fe40000410000 */
[----:B------:R-:W-:Y:S02]  /*2220*/  FMUL.FTZ R207, R189, R234 ;  /* 0x000000eabdcf7220 */ /* 0x000fe40000410000 */
[----:B------:R-:W-:Y:S02]  /*2230*/  FMUL.FTZ R201, R3, R201 ;  /* 0x000000c903c97220 */ /* 0x000fe40000410000 */
        /* <DEDUP_REMOVED lines=39> */
[----:B------:R-:W-:Y:S02]  /*24b0*/  FMUL.FTZ R5, R190, R232 ;  /* 0x000000e8be057220 */ /* 0x000fe40000410000 */
[----:B------:R-:W-:-:S02]  /*24c0*/  FADD.FTZ R186, R186, R205 ;  /* 0x000000cdbaba7221 */ /* 0x000fc40000010000 */
[----:B------:R-:W-:Y:S02]  /*24d0*/  FFMA.FTZ R185, R193, R205, R185 ;  /* 0x000000cdc1b97223 */ /* 0x000fe400000100b9 */
[----:B---3--:R-:W-:Y:S02]  /*24e0*/  FMUL.FTZ R206, R187, R233 ;  /* 0x000000e9bbce7220 */ /* 0x008fe40000410000 */
[----:B------:R-:W-:Y:S02]  /*24f0*/  FADD.FTZ R187, R186, R5 ;  /* 0x00000005babb7221 */ /* 0x000fe40000010000 */
[----:B------:R-:W-:Y:S02]  /*2500*/  FFMA.FTZ R186, R204, R5, R185 ;  /* 0x00000005ccba7223 */ /* 0x000fe400000100b9 */
[----:B------:R-:W-:Y:S02]  /*2510*/  FADD.FTZ R187, R187, R206 ;  /* 0x000000cebbbb7221 */ /* 0x000fe40000010000 */
[----:B------:R-:W-:-:S02]  /*2520*/  FFMA.FTZ R186, R203, R206, R186 ;  /* 0x000000cecbba7223 */ /* 0x000fc400000100ba */
[----:B----4-:R-:W-:Y:S02]  /*2530*/  FMUL.FTZ R208, R188, R235 ;  /* 0x000000ebbcd07220 */ /* 0x010fe40000410000 */
[----:B------:R-:W-:Y:S02]  /*2540*/  FADD.FTZ R187, R187, R207 ;  /* 0x000000cfbbbb7221 */ /* 0x000fe40000010000 */
[----:B------:R-:W-:Y:S02]  /*2550*/  FFMA.FTZ R186, R202, R207, R186 ;  /* 0x000000cfcaba7223 */ /* 0x000fe400000100ba */
[----:B------:R-:W-:-:S04]  /*2560*/  IMAD.WIDE.U32 R184, R184, R209, c[0x0][0x190] ;  /* 0x00006400b8b87625 */ /* 0x000fc800078e00d1 */
[----:B------:R-:W-:Y:S02]  /*2570*/  FADD.FTZ R187, R187, R208 ;  /* 0x000000d0bbbb7221 */ /* 0x000fe40000010000 */
[----:B------:R-:W-:Y:S02]  /*2580*/  FFMA.FTZ R186, R201, R208, R186 ;  /* 0x000000d0c9ba7223 */ /* 0x000fe400000100ba */
.L_x_11663:
[----:B0-----:R-:W-:Y:S05]  /*2590*/  BSYNC B0 ;  /* 0x0000000000007941 */ /* 0x001fea0003800000 */
.L_x_11661:
[----:B------:R-:W2:Y:S04]  /*25a0*/  LDL R189, [R1+0x34] ;  /* 0x0000340001bd7983 */ /* 0x000ea80000100800 */
[----:B------:R0:W5:Y:S04]  /*25b0*/  LDG.E R209, [R184.64] ;  /* 0x00000004b8d17981 */ /* 0x000168000c1e1900 */
[----:B------:R-:W1:Y:S02]  /*25c0*/  S2R R188, SR_TID.X ;  /* 0x0000000000bc7919 */ /* 0x000e640000002100 */
[----:B-1----:R-:W-:-:S02]  /*25d0*/  SHF.R.U32.HI R191, RZ, 0x5, R188 ;  /* 0x00000005ffbf7819 */ /* 0x002fc400000116bc */
[----:B------:R-:W-:Y:S02]  /*25e0*/  LOP3.LUT P0, RZ, R188, 0x1f, RZ, 0xc0, !PT ;  /* 0x0000001fbcff7812 */ /* 0x000fe4000780c0ff */
[----:B------:R-:W-:Y:S02]  /*25f0*/  LOP3.LUT R188, R191, 0x7fffffc, RZ, 0xc0, !PT ;  /* 0x07fffffcbfbc7812 */ /* 0x000fe400078ec0ff */
[----:B--2---:R-:W-:-:S13]  /*2600*/  LOP3.LUT P1, RZ, R189, 0xff, RZ, 0xc0, !PT ;  /* 0x000000ffbdff7812 */ /* 0x004fda000782c0ff */
[----:B------:R-:W-:Y:S01]  /*2610*/  @!P1 IADD3 R188, R188, 0x4, RZ ;  /* 0x00000004bcbc9810 */ /* 0x000fe20007ffe0ff */
[----:B------:R-:W-:Y:S05]  /*2620*/  BRA.DIV ~URZ, `(.L_x_11664) ;  /* 0x000037427f007947 */ /* 0x000fea000b800000 */
[----:B0-----:R0:W1:Y:S02]  /*2630*/  SHFL.DOWN PT, R190, R187, 0x10, 0x1f ;  /* 0x0a001f00bbbe7f89 */ /* 0x00106400000e0000 */
.L_x_11731:
        /* <DEDUP_REMOVED lines=18> */
.L_x_11732:
[----:B--2---:R-:W-:Y:S01]  /*2760*/  ISETP.GE.AND P1, PT, R2, 0x1, PT ;  /* 0x000000010200780c */ /* 0x004fe20003f26270 */
[----:B------:R-:W2:Y:S01]  /*2770*/  S2R R189, SR_TID.X ;  /* 0x0000000000bd7919 */ /* 0x000ea20000002100 */
[----:B------:R-:W-:Y:S01]  /*2780*/  FADD.FTZ R184, R190, R187 ;  /* 0x000000bbbeb87221 */ /* 0x000fe20000010000 */
[----:B-1----:R-:W-:Y:S01]  /*2790*/  @!P0 LOP3.LUT R187, R191, 0x3, RZ, 0xc0, !PT ;  /* 0x00000003bfbb8812 */ /* 0x002fe200078ec0ff */
[----:B0-----:R-:W-:Y:S01]  /*27a0*/  FADD.FTZ R185, R185, R186 ;  /* 0x000000bab9b97221 */ /* 0x001fe20000010000 */
[----:B------:R-:W-:Y:S02]  /*27b0*/  WARPSYNC 0xffffffff ;  /* 0xffffffff00007948 */ /* 0x000fe40003800000 */
[----:B------:R-:W-:-:S05]  /*27c0*/  @!P0 IADD3 R187, R188, R187, RZ ;  /* 0x000000bbbcbb8210 */ /* 0x000fca0007ffe0ff */
[----:B------:R0:W-:Y:S01]  /*27d0*/  @!P0 STS.64 [R187.X8+0x4000], R184 ;  /* 0x004000b8bb008388 */ /* 0x0001e20000008a00 */
[----:B------:R-:W-:-:S05]  /*27e0*/  @P1 IADD3 R2, R2, -0x1, RZ ;  /* 0xffffffff02021810 */ /* 0x000fca0007ffe0ff */
[----:B------:R-:W-:-:S05]  /*27f0*/  @P1 IMAD R2, R2, c[0x0][0x168], RZ ;  /* 0x00005a0002021a24 */ /* 0x000fca00078e02ff */
[----:B0-----:R-:W-:Y:S02]  /*2800*/  @P1 SHF.R.S32.HI R184, RZ, 0x1f, R2 ;  /* 0x0000001fffb81819 */ /* 0x001fe40000011402 */
[----:B--2---:R-:W-:Y:S02]  /*2810*/  @P1 LOP3.LUT R185, R189, 0x7f, RZ, 0xc0, !PT ;  /* 0x0000007fbdb91812 */ /* 0x004fe400078ec0ff */
[----:B------:R-:W-:Y:S02]  /*2820*/  @P1 LEA.HI R184, R184, R2, RZ, 0x2 ;  /* 0x00000002b8b81211 */ /* 0x000fe400078f10ff */
[----:B------:R-:W-:Y:S02]  /*2830*/  MOV R2, RZ ;  /* 0x000000ff00027202 */ /* 0x000fe40000000f00 */
        /* <DEDUP_REMOVED lines=12> */
[----:B------:R-:W-:Y:S02]  /*2900*/  @!P2 ISETP.NE.U32.AND P4, PT, RZ, c[0x0][0x218], PT ;  /* 0x00008600ff00aa0c */ /* 0x000fe40003f85070 */
[----:B-----5:R-:W-:Y:S01]  /*2910*/  @!P2 FSEL R223, R36, RZ, P6 ;  /* 0x000000ff24dfa208 */ /* 0x020fe20003000000 */
[----:B------:R-:W2:Y:S01]  /*2920*/  LDS.128 R188, [R188.X8+0x4010] ;  /* 0x00401000bcbc7984 */ /* 0x000ea20000008c00 */
[----:B-1----:R-:W-:Y:S01]  /*2930*/  ISETP.NE.AND P3, PT, R210, RZ, PT ;  /* 0x000000ffd200720c */ /* 0x002fe20003f65270 */
        /* <DEDUP_REMOVED lines=19> */
.L_x_11667:
[----:B------:R-:W-:Y:S05]  /*2a70*/  BSYNC B0 ;  /* 0x0000000000007941 */ /* 0x000fea0003800000 */
.L_x_11666:
[----:B------:R-:W-:Y:S01]  /*2a80*/  ISETP.NE.U32.AND P6, PT, RZ, c[0x0][0x258], PT ;  /* 0x00009600ff007a0c */ /* 0x000fe20003fc5070 */
[----:B------:R-:W-:Y:S01]  /*2a90*/  BSSY B0, `(.L_x_11668) ;  /* 0x0000011000007945 */ /* 0x000fe20003800000 */
[----:B------:R-:W-:Y:S02]  /*2aa0*/  @!P2 ISETP.NE.AND.EX P5, PT, RZ, c[0x0][0x21c], PT, P5 ;  /* 0x00008700ff00aa0c */ /* 0x000fe40003fa5350 */
[----:B------:R-:W-:Y:S02]  /*2ab0*/  ISETP.NE.AND.EX P6, PT, RZ, c[0x0][0x25c], PT, P6 ;  /* 0x00009700ff007a0c */ /* 0x000fe40003fc5360 */
[----:B------:R-:W-:Y:S02]  /*2ac0*/  ISETP.NE.AND.EX P0, PT, RZ, c[0x0][0x25c], PT, P0 ;  /* 0x00009700ff007a0c */ /* 0x000fe40003f05300 */
[----:B------:R-:W-:Y:S02]  /*2ad0*/  @!P2 ISETP.NE.AND.EX P4, PT, RZ, c[0x0][0x21c], PT, P4 ;  /* 0x00008700ff00aa0c */ /* 0x000fe40003f85340 */
[----:B------:R-:W-:-:S02]  /*2ae0*/  @!P2 ISETP.NE.AND.EX P3, PT, RZ, c[0x0][0x21c], PT, P3 ;  /* 0x00008700ff00aa0c */ /* 0x000fc40003f65330 */
[----:B------:R-:W-:Y:S02]  /*2af0*/  @!P2 FSEL R220, R37, RZ, P5 ;  /* 0x000000ff25dca208 */ /* 0x000fe40002800000 */
[----:B------:R-:W-:Y:S01]  /*2b00*/  P2R R210, PR, RZ, 0x40 ;  /* 0x00000040ffd27803 */ /* 0x000fe20000000000 */
[----:B------:R-:W-:Y:S05]  /*2b10*/  @!P2 BRA `(.L_x_11669) ;  /* 0x000000800000a947 */ /* 0x000fea0003800000 */
[----:B------:R-:W2:Y:S04]  /*2b20*/  LDL R184, [R1+0x1c] ;  /* 0x00001c0001b87983 */ /* 0x000ea80000100800 */
[----:B------:R-:W3:Y:S01]  /*2b30*/  LDL R185, [R1+0x30] ;  /* 0x0000300001b97983 */ /* 0x000ee20000100800 */
[----:B------:R-:W-:-:S04]  /*2b40*/  ISETP.NE.U32.AND P5, PT, RZ, c[0x0][0x218], PT ;  /* 0x00008600ff007a0c */ /* 0x000fc80003fa5070 */
[----:B------:R-:W-:Y:S01]  /*2b50*/  ISETP.NE.AND.EX P5, PT, RZ, c[0x0][0x21c], PT, P5 ;  /* 0x00008700ff007a0c */ /* 0x000fe20003fa5350 */
[----:B--2---:R-:W-:-:S04]  /*2b60*/  FFMA.FTZ R184, R184, R190, R191 ;  /* 0x000000beb8b87223 */ /* 0x004fc800000100bf */
[----:B---3--:R-:W-:-:S04]  /*2b70*/  FADD.FTZ R184, R185, -R184 ;  /* 0x800000b8b9b87221 */ /* 0x008fc80000010000 */
[----:B------:R-:W-:-:S04]  /*2b80*/  FMUL.FTZ R220, R3, R184 ;  /* 0x000000b803dc7220 */ /* 0x000fc80000410000 */
[----:B------:R-:W-:Y:S02]  /*2b90*/  @P5 FADD.FTZ R220, R37, R220 ;  /* 0x000000dc25dc5221 */ /* 0x000fe40000010000 */
.L_x_11669:
[----:B------:R-:W-:Y:S05]  /*2ba0*/  BSYNC B0 ;  /* 0x0000000000007941 */ /* 0x000fea0003800000 */
.L_x_11668:
[----:B------:R-:W-:Y:S01]  /*2bb0*/  BSSY B0, `(.L_x_11670) ;  /* 0x000000b000007945 */ /* 0x000fe20003800000 */
[----:B------:R-:W-:Y:S01]  /*2bc0*/  @!P2 FSEL R221, R38, RZ, P4 ;  /* 0x000000ff26dda208 */ /* 0x000fe20002000000 */
        /* <DEDUP_REMOVED lines=9> */
.L_x_11671:
[----:B------:R-:W-:Y:S05]  /*2c60*/  BSYNC B0 ;  /* 0x0000000000007941 */ /* 0x000fea0003800000 */
.L_x_11670:
[----:B------:R-:W-:Y:S01]  /*2c70*/  BSSY B0, `(.L_x_11672) ;  /* 0x000000c000007945 */ /* 0x000fe20003800000 */
[----:B------:R-:W-:Y:S02]  /*2c80*/  @P6 MOV R184, 0x10 ;  /* 0x0000001000b86802 */ /* 0x000fe40000000f00 */
        /* <DEDUP_REMOVED lines=10> */
.L_x_11673:
[----:B------:R-:W-:Y:S05]  /*2d30*/  BSYNC B0 ;  /* 0x0000000000007941 */ /* 0x000fea0003800000 */
.L_x_11672:
[----:B------:R-:W2:Y:S04]  /*2d40*/  LDL R227, [R1+0x38] ;  /* 0x0000380001e37983 */ /* 0x000ea80000100800 */
[----:B------:R-:W3:Y:S04]  /*2d50*/  LDL R226, [R1+0x3c] ;  /* 0x00003c0001e27983 */ /* 0x000ee80000100800 */
[----:B------:R-:W4:Y:S04]  /*2d60*/  LDL R225, [R1+0x40] ;  /* 0x0000400001e17983 */ /* 0x000f280000100800 */
[----:B------:R-:W3:Y:S01]  /*2d70*/  LDL R224, [R1+0x44] ;  /* 0x0000440001e07983 */ /* 0x000ee20000100800 */
[----:B------:R-:W-:Y:S01]  /*2d80*/  @P6 IMAD.WIDE.U32 R188, R0, R184, c[0x0][0x258] ;  /* 0x0000960000bc6625 */ /* 0x000fe200078e00b8 */
[----:B------:R-:W-:-:S02]  /*2d90*/  SEL R184, R223, R164, P0 ;  /* 0x000000a4dfb87207 */ /* 0x000fc40000000000 */
[----:B------:R-:W-:Y:S02]  /*2da0*/  SEL R185, R220, R165, P0 ;  /* 0x000000a5dcb97207 */ /* 0x000fe40000000000 */
[----:B------:R-:W-:Y:S02]  /*2db0*/  SEL R186, R221, R166, P0 ;  /* 0x000000a6ddba7207 */ /* 0x000fe40000000000 */
[----:B------:R-:W-:Y:S02]  /*2dc0*/  SEL R187, R222, R167, P0 ;  /* 0x000000a7debb7207 */ /* 0x000fe40000000000 */
[C---:B------:R-:W-:Y:S02]  /*2dd0*/  @P1 LOP3.LUT P3, RZ, R242.reuse, 0xff, RZ, 0xc0, !PT ;  /* 0x000000fff2ff1812 */ /* 0x040fe4000786c0ff */
[----:B------:R-:W-:Y:S01]  /*2de0*/  @!P2 ISETP.NE.U32.AND P4, PT, RZ, c[0x0][0x218], PT ;  /* 0x00008600ff00aa0c */ /* 0x000fe20003f85070 */
[----:B------:R0:W-:Y:S01]  /*2df0*/  @P6 STG.E.128 [R188.64], R184 ;  /* 0x000000b8bc006986 */ /* 0x0001e2000c101d04 */
[----:B------:R-:W-:-:S02]  /*2e00*/  @P1 LOP3.LUT P5, RZ, R242, 0xff00, RZ, 0xc0, !PT ;  /* 0x0000ff00f2ff1812 */ /* 0x000fc400078ac0ff */
[----:B------:R-:W-:Y:S01]  /*2e10*/  @!P2 ISETP.NE.AND.EX P4, PT, RZ, c[0x0][0x21c], PT, P4 ;  /* 0x00008700ff00aa0c */ /* 0x000fe20003f85340 */
[----:B0-----:R-:W-:-:S03]  /*2e20*/  @P1 FMUL.FTZ R185, R223, c[0x0][0x1ec] ;  /* 0x00007b00dfb91a20 */ /* 0x001fc60000410000 */
[----:B------:R-:W-:Y:S01]  /*2e30*/  @!P2 FSEL R186, R32, RZ, P4 ;  /* 0x000000ff20baa208 */ /* 0x000fe20002000000 */
[----:B------:R-:W-:Y:S01]  /*2e40*/  @P1 FMUL.FTZ R187, R221, c[0x0][0x1ec] ;  /* 0x00007b00ddbb1a20 */ /* 0x000fe20000410000 */
[----:B------:R-:W-:Y:S01]  /*2e50*/  @P1 LOP3.LUT P4, RZ, R242, 0xff000000, RZ, 0xc0, !PT ;  /* 0xff000000f2ff1812 */ /* 0x000fe2000788c0ff */
[----:B------:R-:W-:Y:S02]  /*2e60*/  @P1 FMUL.FTZ R185, R185, c[0x0][0x1e8] ;  /* 0x00007a00b9b91a20 */ /* 0x000fe40000410000 */
[----:B------:R-:W-:Y:S02]  /*2e70*/  @P1 FMUL.FTZ R187, R187, c[0x0][0x1e8] ;  /* 0x00007a00bbbb1a20 */ /* 0x000fe40000410000 */
[-C--:B--2---:R-:W-:Y:S02]  /*2e80*/  @P1 FMUL.FTZ R184, R227, R185.reuse ;  /* 0x000000b9e3b81220 */ /* 0x084fe40000410000 */
[----:B------:R-:W-:-:S03]  /*2e90*/  @P1 FMUL.FTZ R185, R160, R185 ;  /* 0x000000b9a0b91220 */ /* 0x000fc60000410000 */
[----:B------:R-:W-:Y:S01]  /*2ea0*/  @P1 SEL R168, R184, RZ, P3 ;  /* 0x000000ffb8a81207 */ /* 0x000fe20001800000 */
[----:B------:R-:W-:Y:S01]  /*2eb0*/  @P1 FMUL.FTZ R184, R220, c[0x0][0x1ec] ;  /* 0x00007b00dcb81a20 */ /* 0x000fe20000410000 */
[----:B------:R-:W-:Y:S01]  /*2ec0*/  @P1 FSEL R188, R185, RZ, P3 ;  /* 0x000000ffb9bc1208 */ /* 0x000fe20001800000 */
[----:B------:R-:W-:Y:S01]  /*2ed0*/  @P1 FMUL.FTZ R220, R222, c[0x0][0x1ec] ;  /* 0x00007b00dedc1a20 */ /* 0x000fe20000410000 */
[----:B------:R-:W-:Y:S01]  /*2ee0*/  @P1 LOP3.LUT P3, RZ, R242, 0xff0000, RZ, 0xc0, !PT ;  /* 0x00ff0000f2ff1812 */ /* 0x000fe2000786c0ff */
[----:B------:R-:W-:Y:S02]  /*2ef0*/  @P1 FMUL.FTZ R189, R184, c[0x0][0x1e8] ;  /* 0x00007a00b8bd1a20 */ /* 0x000fe40000410000 */
[----:B----4-:R-:W-:Y:S02]  /*2f00*/  @P1 FMUL.FTZ R185, R225, R187 ;  /* 0x000000bbe1b91220 */ /* 0x010fe40000410000 */
[-C--:B---3--:R-:W-:Y:S02]  /*2f10*/  @P1 FMUL.FTZ R184, R226, R189.reuse ;  /* 0x000000bde2b81220 */ /* 0x088fe40000410000 */
[----:B------:R-:W-:Y:S01]  /*2f20*/  @P1 FMUL.FTZ R220, R220, c[0x0][0x1e8] ;  /* 0x00007a00dcdc1a20 */ /* 0x000fe20000410000 */
[----:B------:R-:W-:Y:S01]  /*2f30*/  @P1 SEL R170, R185, RZ, P3 ;  /* 0x000000ffb9aa1207 */ /* 0x000fe20001800000 */
[----:B------:R-:W-:Y:S01]  /*2f40*/  @P1 FMUL.FTZ R221, R161, R189 ;  /* 0x000000bda1dd1220 */ /* 0x000fe20000410000 */
[----:B------:R-:W-:Y:S01]  /*2f50*/  @P1 SEL R169, R184, RZ, P5 ;  /* 0x000000ffb8a91207 */ /* 0x000fe20002800000 */
[----:B------:R-:W-:Y:S01]  /*2f60*/  @P1 FMUL.FTZ R184, R224, R220 ;  /* 0x000000dce0b81220 */ /* 0x000fe20000410000 */
[----:B------:R-:W-:Y:S01]  /*2f70*/  @P1 MOV R185, 0x10 ;  /* 0x0000001000b91802 */ /* 0x000fe20000000f00 */
[----:B------:R-:W-:-:S02]  /*2f80*/  @P1 FMUL.FTZ R189, R162, R187 ;  /* 0x000000bba2bd1220 */ /* 0x000fc40000410000 */
[----:B------:R-:W-:Y:S01]  /*2f90*/  @P1 FMUL.FTZ R187, R163, R220 ;  /* 0x000000dca3bb1220 */ /* 0x000fe20000410000 */
[----:B------:R-:W-:Y:S01]  /*2fa0*/  @P1 SEL R171, R184, RZ, P4 ;  /* 0x000000ffb8ab1207 */ /* 0x000fe20002000000 */
[----:B------:R-:W-:-:S05]  /*2fb0*/  @P1 IMAD.WIDE.U32 R184, R2, R185, c[0x0][0x248] ;  /* 0x0000920002b81625 */ /* 0x000fca00078e00b9 */
[----:B------:R0:W-:Y:S02]  /*2fc0*/  @P1 STG.E.128 [R184.64], R168 ;  /* 0x000000a8b8001986 */ /* 0x0001e4000c101d04 */
[----:B0-----:R-:W-:Y:S02]  /*2fd0*/  @P1 MOV R184, 0x10 ;  /* 0x0000001000b81802 */ /* 0x001fe40000000f00 */
[----:B------:R-:W-:-:S05]  /*2fe0*/  @P1 IADD3 R185, R2, 0x80, RZ ;  /* 0x0000008002b91810 */ /* 0x000fca0007ffe0ff */
[----:B------:R-:W-:-:S05]  /*2ff0*/  @P1 IMAD.WIDE.U32 R184, R185, R184, c[0x0][0x170] ;  /* 0x00005c00b9b81625 */ /* 0x000fca00078e00b8 */
[----:B------:R0:W5:Y:S01]  /*3000*/  @P1 LDG.E.128 R160, [R184.64] ;  /* 0x00000004b8a01981 */ /* 0x000162000c1e1d00 */
[----:B------:R-:W-:Y:S01]  /*3010*/  BSSY B0, `(.L_x_11674) ;  /* 0x000000a000007945 */ /* 0x000fe20003800000 */
[----:B------:R-:W-:Y:S05]  /*3020*/  @!P2 BRA `(.L_x_11675) ;  /* 0x000000800000a947 */ /* 0x000fea0003800000 */
[----:B------:R-:W2:Y:S04]  /*3030*/  LDL R225, [R1] ;  /* 0x0000000001e17983 */ /* 0x000ea80000100800 */
[----:B------:R-:W3:Y:S01]  /*3040*/  LDL R224, [R1+0x24] ;  /* 0x0000240001e07983 */ /* 0x000ee20000100800 */
[----:B------:R-:W-:-:S04]  /*3050*/  ISETP.NE.U32.AND P6, PT, RZ, c[0x0][0x218], PT ;  /* 0x00008600ff007a0c */ /* 0x000fc80003fc5070 */
[----:B------:R-:W-:Y:S01]  /*3060*/  ISETP.NE.AND.EX P6, PT, RZ, c[0x0][0x21c], PT, P6 ;  /* 0x00008700ff007a0c */ /* 0x000fe20003fc5360 */
[----:B0-2---:R-:W-:-:S04]  /*3070*/  FFMA.FTZ R184, R225, R190, R191 ;  /* 0x000000bee1b87223 */ /* 0x005fc800000100bf */
[----:B---3--:R-:W-:-:S04]  /*3080*/  FADD.FTZ R184, R224, -R184 ;  /* 0x800000b8e0b87221 */ /* 0x008fc80000010000 */
[----:B------:R-:W-:-:S04]  /*3090*/  FMUL.FTZ R186, R3, R184 ;  /* 0x000000b803ba7220 */ /* 0x000fc80000410000 */
[----:B------:R-:W-:Y:S02]  /*30a0*/  @P6 FADD.FTZ R186, R32, R186 ;  /* 0x000000ba20ba6221 */ /* 0x000fe40000010000 */
.L_x_11675:
[----:B------:R-:W-:Y:S05]  /*30b0*/  BSYNC B0 ;  /* 0x0000000000007941 */ /* 0x000fea0003800000 */
.L_x_11674:
[----:B0-----:R-:W-:Y:S01]  /*30c0*/  @P1 FMUL.FTZ R184, R186, c[0x0][0x1ec] ;  /* 0x00007b00bab81a20 */ /* 0x001fe20000410000 */
[----:B------:R-:W-:Y:S01]  /*30d0*/  @P1 FSEL R226, R189, RZ, P3 ;  /* 0x000000ffbde21208 */ /* 0x000fe20001800000 */
[----:B------:R-:W-:Y:S01]  /*30e0*/  BSSY B0, `(.L_x_11676) ;  /* 0x0000016000007945 */ /* 0x000fe20003800000 */
[----:B------:R-:W-:Y:S01]  /*30f0*/  @!P2 ISETP.NE.U32.AND P3, PT, RZ, c[0x0][0x218], PT ;  /* 0x00008600ff00aa0c */ /* 0x000fe20003f65070 */
[----:B------:R-:W-:Y:S01]  /*3100*/  @P1 FMUL.FTZ R184, R184, c[0x0][0x1e8] ;  /* 0x00007a00b8b81a20 */ /* 0x000fe20000410000 */
[----:B------:R-:W-:Y:S02]  /*3110*/  @P1 FSEL R230, R221, RZ, P5 ;  /* 0x000000ffdde61208 */ /* 0x000fe40002800000 */
[----:B------:R-:W-:Y:S01]  /*3120*/  @P1 LOP3.LUT P5, RZ, R237, 0xff, RZ, 0xc0, !PT ;  /* 0x000000ffedff1812 */ /* 0x000fe200078ac0ff */
[-C--:B------:R-:W-:Y:S01]  /*3130*/  @P1 FMUL.FTZ R185, R60, R184.reuse ;  /* 0x000000b83cb91220 */ /* 0x080fe20000410000 */
[----:B------:R-:W-:Y:S01]  /*3140*/  @!P2 ISETP.NE.AND.EX P3, PT, RZ, c[0x0][0x21c], PT, P3 ;  /* 0x00008700ff00aa0c */ /* 0x000fe20003f65330 */
[----:B-----5:R-:W-:Y:S01]  /*3150*/  @P1 FMUL.FTZ R184, R160, R184 ;  /* 0x000000b8a0b81220 */ /* 0x020fe20000410000 */
[----:B------:R-:W-:-:S02]  /*3160*/  @P1 FSEL R225, R187, RZ, P4 ;  /* 0x000000ffbbe11208 */ /* 0x000fc40002000000 */
[----:B------:R-:W-:Y:S02]  /*3170*/  @P1 SEL R168, R185, RZ, P5 ;  /* 0x000000ffb9a81207 */ /* 0x000fe40002800000 */
[----:B------:R-:W-:Y:S02]  /*3180*/  @P1 FSEL R231, R184, RZ, P5 ;  /* 0x000000ffb8e71208 */ /* 0x000fe40002800000 */
[----:B------:R-:W-:Y:S02]  /*3190*/  @!P2 ISETP.NE.U32.AND P4, PT, RZ, c[0x0][0x218], PT ;  /* 0x00008600ff00aa0c */ /* 0x000fe40003f85070 */
[----:B------:R-:W-:Y:S02]  /*31a0*/  @!P2 ISETP.NE.U32.AND P5, PT, RZ, c[0x0][0x218], PT ;  /* 0x00008600ff00aa0c */ /* 0x000fe40003fa5070 */
[----:B------:R-:W-:Y:S01]  /*31b0*/  @!P2 FSEL R185, R33, RZ, P3 ;  /* 0x000000ff21b9a208 */ /* 0x000fe20001800000 */
[----:B------:R-:W-:Y:S05]  /*31c0*/  @!P2 BRA `(.L_x_11677) ;  /* 0x000000700000a947 */ /* 0x000fea0003800000 */
[----:B------:R-:W2:Y:S01]  /*31d0*/  LDL R220, [R1+0x20] ;  /* 0x0000200001dc7983 */ /* 0x000ea20000100800 */
[----:B------:R-:W-:Y:S01]  /*31e0*/  ISETP.NE.U32.AND P3, PT, RZ, c[0x0][0x218], PT ;  /* 0x00008600ff007a0c */ /* 0x000fe20003f65070 */
[----:B------:R-:W-:-:S03]  /*31f0*/  FFMA.FTZ R184, R252, R190, R191 ;  /* 0x000000befcb87223 */ /* 0x000fc600000100bf */
[----:B------:R-:W-:Y:S01]  /*3200*/  ISETP.NE.AND.EX P3, PT, RZ, c[0x0][0x21c], PT, P3 ;  /* 0x00008700ff007a0c */ /* 0x000fe20003f65330 */
[----:B--2---:R-:W-:-:S04]  /*3210*/  FADD.FTZ R184, R220, -R184 ;  /* 0x800000b8dcb87221 */ /* 0x004fc80000010000 */
[----:B------:R-:W-:-:S08]  /*3220*/  FMUL.FTZ R185, R3, R184 ;  /* 0x000000b803b97220 */ /* 0x000fd00000410000 */
[----:B------:R-:W-:Y:S02]  /*3230*/  @P3 FADD.FTZ R185, R33, R185 ;  /* 0x000000b921b93221 */ /* 0x000fe40000010000 */
.L_x_11677:
[----:B------:R-:W-:Y:S05]  /*3240*/  BSYNC B0 ;  /* 0x0000000000007941 */ /* 0x000fea0003800000 */
.L_x_11676:
[----:B------:R-:W-:Y:S01]  /*3250*/  @!P2 ISETP.NE.AND.EX P4, PT, RZ, c[0x0][0x21c], PT, P4 ;  /* 0x00008700ff00aa0c */ /* 0x000fe20003f85340 */
[----:B------:R-:W-:Y:S01]  /*3260*/  BSSY B0, `(.L_x_11678) ;  /* 0x000000b000007945 */ /* 0x000fe20003800000 */
        /* <DEDUP_REMOVED lines=10> */
.L_x_11679:
[----:B------:R-:W-:Y:S05]  /*3310*/  BSYNC B0 ;  /* 0x0000000000007941 */ /* 0x000fea0003800000 */
.L_x_11678:
[----:B------:R-:W-:Y:S01]  /*3320*/  @!P2 ISETP.NE.AND.EX P5, PT, RZ, c[0x0][0x21c], PT, P5 ;  /* 0x00008700ff00aa0c */ /* 0x000fe20003fa5350 */
[----:B------:R-:W-:Y:S01]  /*3330*/  BSSY B0, `(.L_x_11680) ;  /* 0x000000c000007945 */ /* 0x000fe20003800000 */
[----:B------:R-:W-:Y:S02]  /*3340*/  @P1 LOP3.LUT P4, RZ, R237, 0xff00, RZ, 0xc0, !PT ;  /* 0x0000ff00edff1812 */ /* 0x000fe4000788c0ff */
[----:B------:R-:W-:Y:S02]  /*3350*/  @!P2 ISETP.NE.AND.EX P3, PT, RZ, c[0x0][0x21c], PT, P3 ;  /* 0x00008700ff00aa0c */ /* 0x000fe40003f65330 */
        /* <DEDUP_REMOVED lines=9> */
.L_x_11681:
[----:B------:R-:W-:Y:S05]  /*33f0*/  BSYNC B0 ;  /* 0x0000000000007941 */ /* 0x000fea0003800000 */
.L_x_11680:
[----:B------:R-:W-:Y:S01]  /*3400*/  @P1 FMUL.FTZ R184, R185, c[0x0][0x1ec] ;  /* 0x00007b00b9b81a20 */ /* 0x000fe20000410000 */
[----:B------:R-:W-:Y:S01]  /*3410*/  ISETP.NE.AND P6, PT, R210, RZ, PT ;  /* 0x000000ffd200720c */ /* 0x000fe20003fc5270 */
[----:B------:R-:W-:Y:S01]  /*3420*/  @P1 FADD.FTZ R156, R156, R188 ;  /* 0x000000bc9c9c1221 */ /* 0x000fe20000010000 */
[----:B------:R-:W-:Y:S01]  /*3430*/  @P1 LOP3.LUT P5, RZ, R237, 0xff0000, RZ, 0xc0, !PT ;  /* 0x00ff0000edff1812 */ /* 0x000fe200078ac0ff */
[----:B------:R-:W-:Y:S01]  /*3440*/  @P1 FMUL.FTZ R221, R184, c[0x0][0x1e8] ;  /* 0x00007a00b8dd1a20 */ /* 0x000fe20000410000 */
[----:B------:R-:W-:Y:S01]  /*3450*/  @!P2 FSEL R220, R28, RZ, P3 ;  /* 0x000000ff1cdca208 */ /* 0x000fe20001800000 */
[----:B------:R-:W-:Y:S01]  /*3460*/  @P1 FMUL.FTZ R188, R187, c[0x0][0x1ec] ;  /* 0x00007b00bbbc1a20 */ /* 0x000fe20000410000 */
[----:B------:R-:W-:Y:S01]  /*3470*/  @P1 LOP3.LUT P3, RZ, R237, 0xff000000, RZ, 0xc0, !PT ;  /* 0xff000000edff1812 */ /* 0x000fe2000786c0ff */
[----:B------:R-:W-:Y:S01]  /*3480*/  @P1 FMUL.FTZ R184, R61, R221 ;  /* 0x000000dd3db81220 */ /* 0x000fe20000410000 */
[----:B------:R-:W-:Y:S01]  /*3490*/  SEL R185, R185, R165, P0 ;  /* 0x000000a5b9b97207 */ /* 0x000fe20000000000 */
[----:B------:R-:W-:Y:S01]  /*34a0*/  @P1 FMUL.FTZ R223, R188, c[0x0][0x1e8] ;  /* 0x00007a00bcdf1a20 */ /* 0x000fe20000410000 */
[----:B------:R-:W-:-:S02]  /*34b0*/  SEL R187, R187, R167, P0 ;  /* 0x000000a7bbbb7207 */ /* 0x000fc40000000000 */
[----:B------:R-:W-:Y:S01]  /*34c0*/  @P1 SEL R169, R184, RZ, P4 ;  /* 0x000000ffb8a91207 */ /* 0x000fe20002000000 */
[----:B------:R-:W-:Y:S01]  /*34d0*/  @P1 FMUL.FTZ R184, R224, c[0x0][0x1ec] ;  /* 0x00007b00e0b81a20 */ /* 0x000fe20000410000 */
[----:B------:R-:W-:-:S03]  /*34e0*/  @P6 MOV R188, 0x10 ;  /* 0x0000001000bc6802 */ /* 0x000fc60000000f00 */
[----:B------:R-:W-:-:S04]  /*34f0*/  @P1 FMUL.FTZ R222, R184, c[0x0][0x1e8] ;  /* 0x00007a00b8de1a20 */ /* 0x000fc80000410000 */
[----:B------:R-:W-:-:S05]  /*3500*/  @P1 FMUL.FTZ R184, R62, R222 ;  /* 0x000000de3eb81220 */ /* 0x000fca0000410000 */
[----:B------:R-:W-:Y:S01]  /*3510*/  @P1 SEL R170, R184, RZ, P5 ;  /* 0x000000ffb8aa1207 */ /* 0x000fe20002800000 */
[----:B------:R-:W-:-:S05]  /*3520*/  @P1 FMUL.FTZ R184, R63, R223 ;  /* 0x000000df3fb81220 */ /* 0x000fca0000410000 */
[----:B------:R-:W-:Y:S02]  /*3530*/  @P1 SEL R171, R184, RZ, P3 ;  /* 0x000000ffb8ab1207 */ /* 0x000fe40001800000 */
[----:B------:R-:W-:-:S05]  /*3540*/  @P6 IADD3 R184, R0, 0x80, RZ ;  /* 0x0000008000b86810 */ /* 0x000fca0007ffe0ff */
[----:B------:R-:W-:Y:S01]  /*3550*/  @P6 IMAD.WIDE.U32 R188, R184, R188, c[0x0][0x258] ;  /* 0x00009600b8bc6625 */ /* 0x000fe200078e00bc */
[----:B------:R-:W-:Y:S02]  /*3560*/  SEL R184, R186, R164, P0 ;  /* 0x000000a4bab87207 */ /* 0x000fe40000000000 */
[----:B------:R-:W-:Y:S02]  /*3570*/  SEL R186, R224, R166, P0 ;  /* 0x000000a6e0ba7207 */ /* 0x000fe40000000000 */
[----:B------:R-:W-:-:S03]  /*3580*/  IADD3 R224, R2, 0x100, RZ ;  /* 0x0000010002e07810 */ /* 0x000fc60007ffe0ff */
[----:B------:R0:W-:Y:S02]  /*3590*/  @P6 STG.E.128 [R188.64], R184 ;  /* 0x000000b8bc006986 */ /* 0x0001e4000c101d04 */
[----:B0-----:R-:W-:Y:S01]  /*35a0*/  @P1 MOV R184, 0x10 ;  /* 0x0000001000b81802 */ /* 0x001fe20000000f00 */
[----:B------:R-:W-:Y:S01]  /*35b0*/  @P1 FMUL.FTZ R186, R161, R221 ;  /* 0x000000dda1ba1220 */ /* 0x000fe20000410000 */
[----:B------:R-:W-:Y:S01]  /*35c0*/  @P1 IADD3 R185, R2, 0x80, RZ ;  /* 0x0000008002b91810 */ /* 0x000fe20007ffe0ff */
[----:B------:R-:W-:Y:S02]  /*35d0*/  @P1 FMUL.FTZ R187, R162, R222 ;  /* 0x000000dea2bb1220 */ /* 0x000fe40000410000 */
[----:B------:R-:W-:Y:S02]  /*35e0*/  @P1 FMUL.FTZ R188, R163, R223 ;  /* 0x000000dfa3bc1220 */ /* 0x000fe40000410000 */
[----:B------:R-:W-:-:S05]  /*35f0*/  @P1 IMAD.WIDE.U32 R184, R185, R184, c[0x0][0x248] ;  /* 0x00009200b9b81625 */ /* 0x000fca00078e00b8 */
[----:B------:R0:W-:Y:S02]  /*3600*/  @P1 STG.E.128 [R184.64], R168 ;  /* 0x000000a8b8001986 */ /* 0x0001e4000c101d04 */
[----:B0-----:R-:W-:-:S05]  /*3610*/  @P1 MOV R184, 0x10 ;  /* 0x0000001000b81802 */ /* 0x001fca0000000f00 */
[----:B------:R-:W-:-:S05]  /*3620*/  @P1 IMAD.WIDE.U32 R184, R224, R184, c[0x0][0x170] ;  /* 0x00005c00e0b81625 */ /* 0x000fca00078e00b8 */
[----:B------:R0:W5:Y:S01]  /*3630*/  @P1 LDG.E.128 R160, [R184.64] ;  /* 0x00000004b8a01981 */ /* 0x000162000c1e1d00 */
[----:B------:R-:W-:Y:S01]  /*3640*/  BSSY B0, `(.L_x_11682) ;  /* 0x0000009000007945 */ /* 0x000fe20003800000 */
[----:B------:R-:W-:Y:S05]  /*3650*/  @!P2 BRA `(.L_x_11683) ;  /* 0x000000700000a947 */ /* 0x000fea0003800000 */
[----:B------:R-:W2:Y:S01]  /*3660*/  LDL R227, [R1+0x8] ;  /* 0x0000080001e37983 */ /* 0x000ea20000100800 */
[----:B------:R-:W-:Y:S01]  /*3670*/  ISETP.NE.U32.AND P6, PT, RZ, c[0x0][0x218], PT ;  /* 0x00008600ff007a0c */ /* 0x000fe20003fc5070 */
[----:B0-----:R-:W-:-:S03]  /*3680*/  FFMA.FTZ R184, R244, R190, R191 ;  /* 0x000000bef4b87223 */ /* 0x001fc600000100bf */
[----:B------:R-:W-:Y:S01]  /*3690*/  ISETP.NE.AND.EX P6, PT, RZ, c[0x0][0x21c], PT, P6 ;  /* 0x00008700ff007a0c */ /* 0x000fe20003fc5360 */
[----:B--2---:R-:W-:-:S04]  /*36a0*/  FADD.FTZ R184, R227, -R184 ;  /* 0x800000b8e3b87221 */ /* 0x004fc80000010000 */
[----:B------:R-:W-:-:S08]  /*36b0*/  FMUL.FTZ R220, R3, R184 ;  /* 0x000000b803dc7220 */ /* 0x000fd00000410000 */
[----:B------:R-:W-:Y:S02]  /*36c0*/  @P6 FADD.FTZ R220, R28, R220 ;  /* 0x000000dc1cdc6221 */ /* 0x000fe40000010000 */
.L_x_11683:
[----:B------:R-:W-:Y:S05]  /*36d0*/  BSYNC B0 ;  /* 0x0000000000007941 */ /* 0x000fea0003800000 */
.L_x_11682:
[----:B0-----:R-:W-:Y:S01]  /*36e0*/  @P1 FMUL.FTZ R184, R220, c[0x0][0x1ec] ;  /* 0x00007b00dcb81a20 */ /* 0x001fe20000410000 */
[----:B------:R-:W-:Y:S01]  /*36f0*/  @P1 FSEL R228, R186, RZ, P4 ;  /* 0x000000ffbae41208 */ /* 0x000fe20002000000 */
[----:B------:R-:W-:Y:S01]  /*3700*/  BSSY B0, `(.L_x_11684) ;  /* 0x0000016000007945 */ /* 0x000fe20003800000 */
[----:B------:R-:W-:Y:S01]  /*3710*/  @!P2 ISETP.NE.U32.AND P4, PT, RZ, c[0x0][0x218], PT ;  /* 0x00008600ff00aa0c */ /* 0x000fe20003f85070 */
[----:B------:R-:W-:Y:S01]  /*3720*/  @P1 FMUL.FTZ R184, R184, c[0x0][0x1e8] ;  /* 0x00007a00b8b81a20 */ /* 0x000fe20000410000 */
[----:B------:R-:W-:Y:S02]  /*3730*/  @P1 LOP3.LUT P6, RZ, R236, 0xff, RZ, 0xc0, !PT ;  /* 0x000000ffecff1812 */ /* 0x000fe400078cc0ff */
[----:B------:R-:W-:Y:S01]  /*3740*/  @!P2 ISETP.NE.AND.EX P4, PT, RZ, c[0x0][0x21c], PT, P4 ;  /* 0x00008700ff00aa0c */ /* 0x000fe20003f85340 */
[-C--:B------:R-:W-:Y:S01]  /*3750*/  @P1 FMUL.FTZ R185, R56, R184.reuse ;  /* 0x000000b838b91220 */ /* 0x080fe20000410000 */
[----:B------:R-:W-:Y:S01]  /*3760*/  @P1 FSEL R227, R187, RZ, P5 ;  /* 0x000000ffbbe31208 */ /* 0x000fe20002800000 */
        /* <DEDUP_REMOVED lines=15> */
.L_x_11685:
[----:B------:R-:W-:Y:S05]  /*3860*/  BSYNC B0 ;  /* 0x0000000000007941 */ /* 0x000fea0003800000 */
.L_x_11684:
[----:B------:R-:W-:Y:S01]  /*3870*/  @!P2 ISETP.NE.AND.EX P3, PT, RZ, c[0x0][0x21c], PT, P3 ;  /* 0x00008700ff00aa0c */ /* 0x000fe20003f65330 */
[----:B------:R-:W-:Y:S01]  /*3880*/  BSSY B0, `(.L_x_11686) ;  /* 0x000000a000007945 */ /* 0x000fe20003800000 */
        /* <DEDUP_REMOVED lines=9> */
.L_x_11687:
[----:B------:R-:W-:Y:S05]  /*3920*/  BSYNC B0 ;  /* 0x0000000000007941 */ /* 0x000fea0003800000 */
.L_x_11686:
[----:B------:R-:W-:Y:S01]  /*3930*/  @!P2 ISETP.NE.AND.EX P5, PT, RZ, c[0x0][0x21c], PT, P5 ;  /* 0x00008700ff00aa0c */ /* 0x000fe20003fa5350 */
[----:B------:R-:W-:Y:S01]  /*3940*/  BSSY B0, `(.L_x_11688) ;  /* 0x000000b000007945 */ /* 0x000fe20003800000 */
[----:B------:R-:W-:Y:S02]  /*3950*/  @P1 LOP3.LUT P3, RZ, R236, 0xff00, RZ, 0xc0, !PT ;  /* 0x0000ff00ecff1812 */ /* 0x000fe4000786c0ff */
        /* <DEDUP_REMOVED lines=9> */
.L_x_11689:
[----:B------:R-:W-:Y:S05]  /*39f0*/  BSYNC B0 ;  /* 0x0000000000007941 */ /* 0x000fea0003800000 */
.L_x_11688:
[----:B------:R-:W-:Y:S01]  /*3a00*/  @P1 FMUL.FTZ R184, R185, c[0x0][0x1ec] ;  /* 0x00007b00b9b81a20 */ /* 0x000fe20000410000 */
[----:B------:R-:W-:Y:S01]  /*3a10*/  @!P2 FSEL R221, R24, RZ, P4 ;  /* 0x000000ff18dda208 */ /* 0x000fe20002000000 */
[----:B------:R-:W-:Y:S01]  /*3a20*/  @P1 FMUL.FTZ R188, R187, c[0x0][0x1ec] ;  /* 0x00007b00bbbc1a20 */ /* 0x000fe20000410000 */
[----:B------:R-:W-:Y:S01]  /*3a30*/  ISETP.NE.AND P4, PT, R210, RZ, PT ;  /* 0x000000ffd200720c */ /* 0x000fe20003f85270 */
[----:B------:R-:W-:Y:S01]  /*3a40*/  @P1 FMUL.FTZ R222, R184, c[0x0][0x1e8] ;  /* 0x00007a00b8de1a20 */ /* 0x000fe20000410000 */
[C---:B------:R-:W-:Y:S01]  /*3a50*/  @P1 LOP3.LUT P5, RZ, R236.reuse, 0xff0000, RZ, 0xc0, !PT ;  /* 0x00ff0000ecff1812 */ /* 0x040fe200078ac0ff */
[----:B------:R-:W-:Y:S01]  /*3a60*/  @P1 FADD.FTZ R159, R159, R225 ;  /* 0x000000e19f9f1221 */ /* 0x000fe20000010000 */
[----:B------:R-:W-:Y:S01]  /*3a70*/  @P1 LOP3.LUT P6, RZ, R236, 0xff000000, RZ, 0xc0, !PT ;  /* 0xff000000ecff1812 */ /* 0x000fe200078cc0ff */
[----:B------:R-:W-:Y:S01]  /*3a80*/  @P1 FMUL.FTZ R184, R57, R222 ;  /* 0x000000de39b81220 */ /* 0x000fe20000410000 */
[----:B------:R-:W-:Y:S01]  /*3a90*/  SEL R185, R185, R165, P0 ;  /* 0x000000a5b9b97207 */ /* 0x000fe20000000000 */
[----:B------:R-:W-:Y:S01]  /*3aa0*/  @P1 FMUL.FTZ R225, R188, c[0x0][0x1e8] ;  /* 0x00007a00bce11a20 */ /* 0x000fe20000410000 */
[----:B------:R-:W-:Y:S01]  /*3ab0*/  SEL R187, R187, R167, P0 ;  /* 0x000000a7bbbb7207 */ /* 0x000fe20000000000 */
[----:B------:R-:W-:Y:S01]  /*3ac0*/  @P1 FADD.FTZ R157, R157, R230 ;  /* 0x000000e69d9d1221 */ /* 0x000fe20000010000 */
[----:B------:R-:W-:Y:S01]  /*3ad0*/  @P1 SEL R169, R184, RZ, P3 ;  /* 0x000000ffb8a91207 */ /* 0x000fe20001800000 */
[C---:B------:R-:W-:Y:S01]  /*3ae0*/  @P1 FMUL.FTZ R184, R186.reuse, c[0x0][0x1ec] ;  /* 0x00007b00bab81a20 */ /* 0x040fe20000410000 */
[----:B------:R-:W-:Y:S01]  /*3af0*/  SEL R186, R186, R166, P0 ;  /* 0x000000a6baba7207 */ /* 0x000fe20000000000 */
[----:B------:R-:W-:Y:S01]  /*3b00*/  @P1 FADD.FTZ R158, R158, R226 ;  /* 0x000000e29e9e1221 */ /* 0x000fe20000010000 */
[----:B------:R-:W-:Y:S01]  /*3b10*/  @P4 MOV R188, 0x10 ;  /* 0x0000001000bc4802 */ /* 0x000fe20000000f00 */
[----:B------:R-:W-:-:S02]  /*3b20*/  @P1 FMUL.FTZ R223, R184, c[0x0][0x1e8] ;  /* 0x00007a00b8df1a20 */ /* 0x000fc40000410000 */
[----:B------:R-:W-:Y:S02]  /*3b30*/  @P1 FADD.FTZ R152, R152, R231 ;  /* 0x000000e798981221 */ /* 0x000fe40000010000 */
[----:B------:R-:W-:-:S05]  /*3b40*/  @P1 FMUL.FTZ R184, R58, R223 ;  /* 0x000000df3ab81220 */ /* 0x000fca0000410000 */
[----:B------:R-:W-:Y:S01]  /*3b50*/  @P1 SEL R170, R184, RZ, P5 ;  /* 0x000000ffb8aa1207 */ /* 0x000fe20002800000 */
[----:B------:R-:W-:-:S05]  /*3b60*/  @P1 FMUL.FTZ R184, R59, R225 ;  /* 0x000000e13bb81220 */ /* 0x000fca0000410000 */
[----:B------:R-:W-:Y:S02]  /*3b70*/  @P1 SEL R171, R184, RZ, P6 ;  /* 0x000000ffb8ab1207 */ /* 0x000fe40003000000 */
[----:B------:R-:W-:-:S05]  /*3b80*/  @P4 IADD3 R184, R0, 0x100, RZ ;  /* 0x0000010000b84810 */ /* 0x000fca0007ffe0ff */
[----:B------:R-:W-:Y:S01]  /*3b90*/  @P4 IMAD.WIDE.U32 R188, R184, R188, c[0x0][0x258] ;  /* 0x00009600b8bc4625 */ /* 0x000fe200078e00bc */
[----:B------:R-:W-:-:S05]  /*3ba0*/  SEL R184, R220, R164, P0 ;  /* 0x000000a4dcb87207 */ /* 0x000fca0000000000 */
[----:B------:R0:W-:Y:S02]  /*3bb0*/  @P4 STG.E.128 [R188.64], R184 ;  /* 0x000000b8bc004986 */ /* 0x0001e4000c101d04 */
[----:B0-----:R-:W-:Y:S01]  /*3bc0*/  @P1 MOV R184, 0x10 ;  /* 0x0000001000b81802 */ /* 0x001fe20000000f00 */
[----:B------:R-:W-:Y:S02]  /*3bd0*/  @P1 FMUL.FTZ R186, R161, R222 ;  /* 0x000000dea1ba1220 */ /* 0x000fe40000410000 */
[----:B------:R-:W-:Y:S02]  /*3be0*/  @P1 FMUL.FTZ R187, R162, R223 ;  /* 0x000000dfa2bb1220 */ /* 0x000fe40000410000 */
[----:B------:R-:W-:Y:S01]  /*3bf0*/  @P1 IMAD.WIDE.U32 R184, R224, R184, c[0x0][0x248] ;  /* 0x00009200e0b81625 */ /* 0x000fe200078e00b8 */
[----:B------:R-:W-:-:S03]  /*3c00*/  IADD3 R224, R2, 0x180, RZ ;  /* 0x0000018002e07810 */ /* 0x000fc60007ffe0ff */
[----:B------:R-:W-:Y:S01]  /*3c10*/  @P1 FMUL.FTZ R188, R163, R225 ;  /* 0x000000e1a3bc1220 */ /* 0x000fe20000410000 */
[----:B------:R0:W-:Y:S02]  /*3c20*/  @P1 STG.E.128 [R184.64], R168 ;  /* 0x000000a8b8001986 */ /* 0x0001e4000c101d04 */
[----:B0-----:R-:W-:-:S05]  /*3c30*/  @P1 MOV R184, 0x10 ;  /* 0x0000001000b81802 */ /* 0x001fca0000000f00 */
[----:B------:R-:W-:-:S05]  /*3c40*/  @P1 IMAD.WIDE.U32 R184, R224, R184, c[0x0][0x170] ;  /* 0x00005c00e0b81625 */ /* 0x000fca00078e00b8 */
[----:B------:R0:W5:Y:S01]  /*3c50*/  @P1 LDG.E.128 R160, [R184.64] ;  /* 0x00000004b8a01981 */ /* 0x000162000c1e1d00 */
        /* <DEDUP_REMOVED lines=8> */
.L_x_11691:
[----:B------:R-:W-:Y:S05]  /*3ce0*/  BSYNC B0 ;  /* 0x0000000000007941 */ /* 0x000fea0003800000 */
.L_x_11690:
[----:B0-----:R-:W-:Y:S01]  /*3cf0*/  @P1 FMUL.FTZ R184, R221, c[0x0][0x1ec] ;  /* 0x00007b00ddb81a20 */ /* 0x001fe20000410000 */
[----:B------:R-:W-:Y:S01]  /*3d00*/  @!P2 ISETP.NE.U32.AND P4, PT, RZ, c[0x0][0x218], PT ;  /* 0x00008600ff00aa0c */ /* 0x000fe20003f85070 */
[----:B------:R-:W-:Y:S01]  /*3d10*/  BSSY B0, `(.L_x_11692) ;  /* 0x0000015000007945 */ /* 0x000fe20003800000 */
[----:B------:R-:W-:Y:S01]  /*3d20*/  @P1 FSEL R225, R186, RZ, P3 ;  /* 0x000000ffbae11208 */ /* 0x000fe20001800000 */
        /* <DEDUP_REMOVED lines=19> */
.L_x_11693:
[----:B------:R-:W-:Y:S05]  /*3e60*/  BSYNC B0 ;  /* 0x0000000000007941 */ /* 0x000fea0003800000 */
.L_x_11692:
        /* <DEDUP_REMOVED lines=11> */
.L_x_11695:
[----:B------:R-:W-:Y:S05]  /*3f20*/  BSYNC B0 ;  /* 0x0000000000007941 */ /* 0x000fea0003800000 */
.L_x_11694:
        /* <DEDUP_REMOVED lines=12> */
.L_x_11697:
[----:B------:R-:W-:Y:S05]  /*3ff0*/  BSYNC B0 ;  /* 0x0000000000007941 */ /* 0x000fea0003800000 */
.L_x_11696:
[----:B------:R-:W-:Y:S01]  /*4000*/  @!P2 FSEL R220, R20, RZ, P4 ;  /* 0x000000ff14dca208 */ /* 0x000fe20002000000 */
[----:B------:R-:W-:Y:S01]  /*4010*/  @P1 FMUL.FTZ R188, R187, c[0x0][0x1ec] ;  /* 0x00007b00bbbc1a20 */ /* 0x000fe20000410000 */
[----:B------:R-:W-:Y:S01]  /*4020*/  @P1 LOP3.LUT P3, RZ, R7, 0xff0000, RZ, 0xc0, !PT ;  /* 0x00ff000007ff1812 */ /* 0x000fe2000786c0ff */
[----:B------:R-:W-:Y:S01]  /*4030*/  @P1 FADD.FTZ R153, R153, R228 ;  /* 0x000000e499991221 */ /* 0x000fe20000010000 */
[----:B------:R-:W-:Y:S01]  /*4040*/  @P1 LOP3.LUT P4, RZ, R7, 0xff000000, RZ, 0xc0, !PT ;  /* 0xff00000007ff1812 */ /* 0x000fe2000788c0ff */
[C---:B------:R-:W-:Y:S01]  /*4050*/  @P1 FMUL.FTZ R7, R185.reuse, c[0x0][0x1ec] ;  /* 0x00007b00b9071a20 */ /* 0x040fe20000410000 */
[----:B------:R-:W-:Y:S01]  /*4060*/  ISETP.NE.AND P6, PT, R210, RZ, PT ;  /* 0x000000ffd200720c */ /* 0x000fe20003fc5270 */
[----:B------:R-:W-:Y:S01]  /*4070*/  @P1 FMUL.FTZ R223, R188, c[0x0][0x1e8] ;  /* 0x00007a00bcdf1a20 */ /* 0x000fe20000410000 */
[----:B------:R-:W-:Y:S01]  /*4080*/  SEL R185, R185, R165, P0 ;  /* 0x000000a5b9b97207 */ /* 0x000fe20000000000 */
[----:B------:R-:W-:Y:S01]  /*4090*/  @P1 FMUL.FTZ R7, R7, c[0x0][0x1e8] ;  /* 0x00007a0007071a20 */ /* 0x000fe20000410000 */
[----:B------:R-:W-:Y:S01]  /*40a0*/  SEL R187, R187, R167, P0 ;  /* 0x000000a7bbbb7207 */ /* 0x000fe20000000000 */
[----:B------:R-:W-:-:S02]  /*40b0*/  @P1 FADD.FTZ R154, R154, R227 ;  /* 0x000000e39a9a1221 */ /* 0x000fc40000010000 */
[-C--:B------:R-:W-:Y:S02]  /*40c0*/  @P1 FMUL.FTZ R184, R53, R7.reuse ;  /* 0x0000000735b81220 */ /* 0x080fe40000410000 */
[----:B------:R-:W-:Y:S02]  /*40d0*/  @P1 FMUL.FTZ R7, R161, R7 ;  /* 0x00000007a1071220 */ /* 0x000fe40000410000 */
[----:B------:R-:W-:Y:S01]  /*40e0*/  @P1 FADD.FTZ R155, R155, R229 ;  /* 0x000000e59b9b1221 */ /* 0x000fe20000010000 */
[----:B------:R-:W-:Y:S01]  /*40f0*/  @P1 SEL R169, R184, RZ, P5 ;  /* 0x000000ffb8a91207 */ /* 0x000fe20002800000 */
[C---:B------:R-:W-:Y:S01]  /*4100*/  @P1 FMUL.FTZ R184, R186.reuse, c[0x0][0x1ec] ;  /* 0x00007b00bab81a20 */ /* 0x040fe20000410000 */
[----:B------:R-:W-:Y:S02]  /*4110*/  @P6 MOV R188, 0x10 ;  /* 0x0000001000bc6802 */ /* 0x000fe40000000f00 */
[----:B------:R-:W-:Y:S01]  /*4120*/  SEL R186, R186, R166, P0 ;  /* 0x000000a6baba7207 */ /* 0x000fe20000000000 */
[----:B------:R-:W-:-:S04]  /*4130*/  @P1 FMUL.FTZ R222, R184, c[0x0][0x1e8] ;  /* 0x00007a00b8de1a20 */ /* 0x000fc80000410000 */
        /* <DEDUP_REMOVED lines=9> */
[----:B------:R-:W-:Y:S01]  /*41d0*/  @P1 FMUL.FTZ R186, R162, R222 ;  /* 0x000000dea2ba1220 */ /* 0x000fe20000410000 */
[----:B------:R-:W-:Y:S01]  /*41e0*/  IADD3 R189, R2, 0x200, RZ ;  /* 0x0000020002bd7810 */ /* 0x000fe20007ffe0ff */
        /* <DEDUP_REMOVED lines=14> */
.L_x_11699:
[----:B------:R-:W-:Y:S05]  /*42d0*/  BSYNC B0 ;  /* 0x0000000000007941 */ /* 0x000fea0003800000 */
.L_x_11698:
[----:B0-----:R-:W-:Y:S01]  /*42e0*/  @P1 FMUL.FTZ R184, R220, c[0x0][0x1ec] ;  /* 0x00007b00dcb81a20 */ /* 0x001fe20000410000 */
[----:B------:R-:W-:Y:S01]  /*42f0*/  @P1 FSEL R224, R7, RZ, P5 ;  /* 0x000000ff07e01208 */ /* 0x000fe20002800000 */
[----:B------:R-:W-:Y:S01]  /*4300*/  BSSY B0, `(.L_x_11700) ;  /* 0x0000015000007945 */ /* 0x000fe20003800000 */
[----:B------:R-:W-:Y:S01]  /*4310*/  @P1 LOP3.LUT P5, RZ, R6, 0xff, RZ, 0xc0, !PT ;  /* 0x000000ff06ff1812 */ /* 0x000fe200078ac0ff */
[----:B------:R-:W-:Y:S01]  /*4320*/  @P1 FMUL.FTZ R184, R184, c[0x0][0x1e8] ;  /* 0x00007a00b8b81a20 */ /* 0x000fe20000410000 */
[----:B------:R-:W-:Y:S02]  /*4330*/  @P1 FSEL R234, R186, RZ, P3 ;  /* 0x000000ffbaea1208 */ /* 0x000fe40001800000 */
[----:B------:R-:W-:Y:S01]  /*4340*/  @!P2 ISETP.NE.U32.AND P3, PT, RZ, c[0x0][0x218], PT ;  /* 0x00008600ff00aa0c */ /* 0x000fe20003f65070 */
[----:B------:R-:W-:Y:S01]  /*4350*/  @P1 FMUL.FTZ R7, R48, R184 ;  /* 0x000000b830071220 */ /* 0x000fe20000410000 */
[----:B------:R-:W-:Y:S02]  /*4360*/  @P1 FSEL R232, R187, RZ, P4 ;  /* 0x000000ffbbe81208 */ /* 0x000fe40002000000 */
[----:B------:R-:W-:-:S02]  /*4370*/  @!P2 ISETP.NE.AND.EX P3, PT, RZ, c[0x0][0x21c], PT, P3 ;  /* 0x00008700ff00aa0c */ /* 0x000fc40003f65330 */
[----:B------:R-:W-:Y:S01]  /*4380*/  @P1 SEL R168, R7, RZ, P5 ;  /* 0x000000ff07a81207 */ /* 0x000fe20002800000 */
[----:B-----5:R-:W-:Y:S01]  /*4390*/  @P1 FMUL.FTZ R7, R160, R184 ;  /* 0x000000b8a0071220 */ /* 0x020fe20000410000 */
[----:B------:R-:W-:Y:S02]  /*43a0*/  @!P2 ISETP.NE.U32.AND P4, PT, RZ, c[0x0][0x218], PT ;  /* 0x00008600ff00aa0c */ /* 0x000fe40003f85070 */
[----:B------:R-:W-:Y:S02]  /*43b0*/  @!P2 FSEL R185, R21, RZ, P3 ;  /* 0x000000ff15b9a208 */ /* 0x000fe40001800000 */
[----:B------:R-:W-:Y:S02]  /*43c0*/  @P1 FSEL R230, R7, RZ, P5 ;  /* 0x000000ff07e61208 */ /* 0x000fe40002800000 */
        /* <DEDUP_REMOVED lines=8> */
.L_x_11701:
[----:B------:R-:W-:Y:S05]  /*4450*/  BSYNC B0 ;  /* 0x0000000000007941 */ /* 0x000fea0003800000 */
.L_x_11700:
        /* <DEDUP_REMOVED lines=11> */
.L_x_11703:
[----:B------:R-:W-:Y:S05]  /*4510*/  BSYNC B0 ;  /* 0x0000000000007941 */ /* 0x000fea0003800000 */
.L_x_11702:
        /* <DEDUP_REMOVED lines=12> */
.L_x_11705:
[----:B------:R-:W-:Y:S05]  /*45e0*/  BSYNC B0 ;  /* 0x0000000000007941 */ /* 0x000fea0003800000 */
.L_x_11704:
[----:B------:R-:W-:Y:S01]  /*45f0*/  @!P2 FSEL R188, R16, RZ, P3 ;  /* 0x000000ff10bca208 */ /* 0x000fe20001800000 */
[----:B------:R-:W-:Y:S01]  /*4600*/  @P1 FMUL.FTZ R7, R187, c[0x0][0x1ec] ;  /* 0x00007b00bb071a20 */ /* 0x000fe20000410000 */
[----:B------:R-:W-:Y:S01]  /*4610*/  @P1 LOP3.LUT P4, RZ, R6, 0xff0000, RZ, 0xc0, !PT ;  /* 0x00ff000006ff1812 */ /* 0x000fe2000788c0ff */
[----:B------:R-:W-:Y:S01]  /*4620*/  @P1 FADD.FTZ R148, R148, R235 ;  /* 0x000000eb94941221 */ /* 0x000fe20000010000 */
[----:B------:R-:W-:Y:S01]  /*4630*/  @P1 LOP3.LUT P3, RZ, R6, 0xff000000, RZ, 0xc0, !PT ;  /* 0xff00000006ff1812 */ /* 0x000fe2000786c0ff */
[----:B------:R-:W-:Y:S01]  /*4640*/  @P1 FMUL.FTZ R6, R185, c[0x0][0x1ec] ;  /* 0x00007b00b9061a20 */ /* 0x000fe20000410000 */
[----:B------:R-:W-:Y:S01]  /*4650*/  ISETP.NE.AND P6, PT, R210, RZ, PT ;  /* 0x000000ffd200720c */ /* 0x000fe20003fc5270 */
[----:B------:R-:W-:Y:S01]  /*4660*/  @P1 FMUL.FTZ R223, R7, c[0x0][0x1e8] ;  /* 0x00007a0007df1a20 */ /* 0x000fe20000410000 */
[----:B------:R-:W-:Y:S01]  /*4670*/  SEL R184, R220, R164, P0 ;  /* 0x000000a4dcb87207 */ /* 0x000fe20000000000 */
[----:B------:R-:W-:Y:S01]  /*4680*/  @P1 FMUL.FTZ R221, R6, c[0x0][0x1e8] ;  /* 0x00007a0006dd1a20 */ /* 0x000fe20000410000 */
[----:B------:R-:W-:Y:S01]  /*4690*/  SEL R185, R185, R165, P0 ;  /* 0x000000a5b9b97207 */ /* 0x000fe20000000000 */
[----:B------:R-:W-:Y:S01]  /*46a0*/  @P1 FADD.FTZ R149, R149, R225 ;  /* 0x000000e195951221 */ /* 0x000fe20000010000 */
[----:B------:R-:W-:Y:S01]  /*46b0*/  SEL R187, R187, R167, P0 ;  /* 0x000000a7bbbb7207 */ /* 0x000fe20000000000 */
[----:B------:R-:W-:Y:S01]  /*46c0*/  @P1 FMUL.FTZ R6, R49, R221 ;  /* 0x000000dd31061220 */ /* 0x000fe20000410000 */
[----:B------:R-:W-:Y:S01]  /*46d0*/  IADD3 R220, R2, 0x280, RZ ;  /* 0x0000028002dc7810 */ /* 0x000fe20007ffe0ff */
[----:B------:R-:W-:-:S03]  /*46e0*/  @P1 FADD.FTZ R150, R150, R226 ;  /* 0x000000e296961221 */ /* 0x000fc60000010000 */
        /* <DEDUP_REMOVED lines=10> */
[----:B------:R-:W-:-:S05]  /*4790*/  @P6 IMAD.WIDE.U32 R6, R6, R7, c[0x0][0x258] ;  /* 0x0000960006066625 */ /* 0x000fca00078e0007 */
[----:B------:R0:W-:Y:S02]  /*47a0*/  @P6 STG.E.128 [R6.64], R184 ;  /* 0x000000b806006986 */ /* 0x0001e4000c101d04 */
[----:B0-----:R-:W-:Y:S01]  /*47b0*/  @P1 MOV R6, 0x10 ;  /* 0x0000001000061802 */ /* 0x001fe20000000f00 */
[----:B------:R-:W-:Y:S02]  /*47c0*/  @P1 FMUL.FTZ R184, R161, R221 ;  /* 0x000000dda1b81220 */ /* 0x000fe40000410000 */
[----:B------:R-:W-:Y:S02]  /*47d0*/  @P1 FMUL.FTZ R185, R162, R222 ;  /* 0x000000dea2b91220 */ /* 0x000fe40000410000 */
[----:B------:R-:W-:-:S04]  /*47e0*/  @P1 IMAD.WIDE.U32 R6, R189, R6, c[0x0][0x248] ;  /* 0x00009200bd061625 */ /* 0x000fc800078e0006 */
        /* <DEDUP_REMOVED lines=13> */
.L_x_11707:
[----:B------:R-:W-:Y:S05]  /*48c0*/  BSYNC B0 ;  /* 0x0000000000007941 */ /* 0x000fea0003800000 */
.L_x_11706:
        /* <DEDUP_REMOVED lines=23> */
.L_x_11709:
[----:B------:R-:W-:Y:S05]  /*4a40*/  BSYNC B0 ;  /* 0x0000000000007941 */ /* 0x000fea0003800000 */
.L_x_11708:
        /* <DEDUP_REMOVED lines=11> */
.L_x_11711:
[----:B------:R-:W-:Y:S05]  /*4b00*/  BSYNC B0 ;  /* 0x0000000000007941 */ /* 0x000fea0003800000 */
.L_x_11710:
        /* <DEDUP_REMOVED lines=12> */
.L_x_11713:
[----:B------:R-:W-:Y:S05]  /*4bd0*/  BSYNC B0 ;  /* 0x0000000000007941 */ /* 0x000fea0003800000 */
.L_x_11712:
[----:B------:R-:W-:Y:S01]  /*4be0*/  @P1 FMUL.FTZ R6, R185, c[0x0][0x1ec] ;  /* 0x00007b00b9061a20 */ /* 0x000fe20000410000 */
[----:B------:R-:W-:Y:S01]  /*4bf0*/  ISETP.NE.AND P6, PT, R210, RZ, PT ;  /* 0x000000ffd200720c */ /* 0x000fe20003fc5270 */
[----:B------:R-:W-:Y:S01]  /*4c00*/  @P1 FMUL.FTZ R7, R187, c[0x0][0x1ec] ;  /* 0x00007b00bb071a20 */ /* 0x000fe20000410000 */
[----:B------:R-:W-:Y:S01]  /*4c10*/  @P1 LOP3.LUT P3, RZ, R238, 0xff0000, RZ, 0xc0, !PT ;  /* 0x00ff0000eeff1812 */ /* 0x000fe2000786c0ff */
[----:B------:R-:W-:Y:S01]  /*4c20*/  @P1 FMUL.FTZ R221, R6, c[0x0][0x1e8] ;  /* 0x00007a0006dd1a20 */ /* 0x000fe20000410000 */
[----:B------:R-:W-:Y:S01]  /*4c30*/  @!P2 FSEL R189, R12, RZ, P4 ;  /* 0x000000ff0cbda208 */ /* 0x000fe20002000000 */
[----:B------:R-:W-:Y:S01]  /*4c40*/  @P1 FMUL.FTZ R223, R7, c[0x0][0x1e8] ;  /* 0x00007a0007df1a20 */ /* 0x000fe20000410000 */
[----:B------:R-:W-:Y:S01]  /*4c50*/  @P1 LOP3.LUT P4, RZ, R238, 0xff000000, RZ, 0xc0, !PT ;  /* 0xff000000eeff1812 */ /* 0x000fe2000788c0ff */
[----:B------:R-:W-:Y:S01]  /*4c60*/  @P1 FMUL.FTZ R6, R45, R221 ;  /* 0x000000dd2d061220 */ /* 0x000fe20000410000 */
[----:B------:R-:W-:Y:S01]  /*4c70*/  SEL R184, R188, R164, P0 ;  /* 0x000000a4bcb87207 */ /* 0x000fe20000000000 */
[----:B------:R-:W-:Y:S01]  /*4c80*/  @P1 FADD.FTZ R151, R151, R233 ;  /* 0x000000e997971221 */ /* 0x000fe20000010000 */
[----:B------:R-:W-:Y:S01]  /*4c90*/  SEL R185, R185, R165, P0 ;  /* 0x000000a5b9b97207 */ /* 0x000fe20000000000 */
[----:B------:R-:W-:Y:S01]  /*4ca0*/  @P1 FADD.FTZ R144, R144, R231 ;  /* 0x000000e790901221 */ /* 0x000fe20000010000 */
[----:B------:R-:W-:Y:S01]  /*4cb0*/  @P1 SEL R169, R6, RZ, P5 ;  /* 0x000000ff06a91207 */ /* 0x000fe20002800000 */
[C---:B------:R-:W-:Y:S01]  /*4cc0*/  @P1 FMUL.FTZ R6, R186.reuse, c[0x0][0x1ec] ;  /* 0x00007b00ba061a20 */ /* 0x040fe20000410000 */
[----:B------:R-:W-:Y:S01]  /*4cd0*/  @P6 MOV R7, 0x10 ;  /* 0x0000001000076802 */ /* 0x000fe20000000f00 */
[----:B------:R-:W-:Y:S01]  /*4ce0*/  @P1 FADD.FTZ R145, R145, R224 ;  /* 0x000000e091911221 */ /* 0x000fe20000010000 */
[----:B------:R-:W-:Y:S01]  /*4cf0*/  SEL R186, R186, R166, P0 ;  /* 0x000000a6baba7207 */ /* 0x000fe20000000000 */
[----:B------:R-:W-:Y:S01]  /*4d00*/  @P1 FMUL.FTZ R222, R6, c[0x0][0x1e8] ;  /* 0x00007a0006de1a20 */ /* 0x000fe20000410000 */
[----:B------:R-:W-:-:S02]  /*4d10*/  SEL R187, R187, R167, P0 ;  /* 0x000000a7bbbb7207 */ /* 0x000fc40000000000 */
[----:B------:R-:W-:Y:S01]  /*4d20*/  IADD3 R188, R2, 0x300, RZ ;  /* 0x0000030002bc7810 */ /* 0x000fe20007ffe0ff */
        /* <DEDUP_REMOVED lines=24> */
.L_x_11715:
[----:B------:R-:W-:Y:S05]  /*4eb0*/  BSYNC B0 ;  /* 0x0000000000007941 */ /* 0x000fea0003800000 */
.L_x_11714:
        /* <DEDUP_REMOVED lines=23> */
.L_x_11717:
[----:B------:R-:W-:Y:S05]  /*5030*/  BSYNC B0 ;  /* 0x0000000000007941 */ /* 0x000fea0003800000 */
.L_x_11716:
[----:B------:R-:W-:Y:S01]  /*5040*/  @!P2 ISETP.NE.AND.EX P5, PT, RZ, c[0x0][0x21c], PT, P5 ;  /* 0x00008700ff00aa0c */ /* 0x000fe20003fa5350 */
[----:B------:R-:W-:Y:S01]  /*5050*/  BSSY B0, `(.L_x_11718) ;  /* 0x000000a000007945 */ /* 0x000fe20003800000 */
        /* <DEDUP_REMOVED lines=9> */
.L_x_11719:
[----:B------:R-:W-:Y:S05]  /*50f0*/  BSYNC B0 ;  /* 0x0000000000007941 */ /* 0x000fea0003800000 */
.L_x_11718:
        /* <DEDUP_REMOVED lines=11> */
.L_x_11721:
[----:B------:R-:W-:Y:S05]  /*51b0*/  BSYNC B0 ;  /* 0x0000000000007941 */ /* 0x000fea0003800000 */
.L_x_11720:
[C---:B------:R-:W-:Y:S01]  /*51c0*/  @P1 FMUL.FTZ R6, R185.reuse, c[0x0][0x1ec] ;  /* 0x00007b00b9061a20 */ /* 0x040fe20000410000 */
[----:B------:R-:W-:Y:S01]  /*51d0*/  ISETP.NE.AND P6, PT, R210, RZ, PT ;  /* 0x000000ffd200720c */ /* 0x000fe20003fc5270 */
[----:B------:R-:W-:Y:S01]  /*51e0*/  @P1 FMUL.FTZ R7, R186, c[0x0][0x1ec] ;  /* 0x00007b00ba071a20 */ /* 0x000fe20000410000 */
[----:B------:R-:W-:Y:S01]  /*51f0*/  SEL R185, R185, R165, P0 ;  /* 0x000000a5b9b97207 */ /* 0x000fe20000000000 */
[----:B------:R-:W-:Y:S01]  /*5200*/  @P1 FMUL.FTZ R210, R6, c[0x0][0x1e8] ;  /* 0x00007a0006d21a20 */ /* 0x000fe20000410000 */
[----:B------:R-:W-:Y:S01]  /*5210*/  SEL R186, R186, R166, P0 ;  /* 0x000000a6baba7207 */ /* 0x000fe20000000000 */
[----:B------:R-:W-:Y:S01]  /*5220*/  @P1 FMUL.FTZ R223, R7, c[0x0][0x1e8] ;  /* 0x00007a0007df1a20 */ /* 0x000fe20000410000 */
[----:B------:R-:W-:Y:S01]  /*5230*/  SEL R187, R225, R167, P0 ;  /* 0x000000a7e1bb7207 */ /* 0x000fe20000000000 */
[----:B------:R-:W-:Y:S01]  /*5240*/  @P1 FMUL.FTZ R6, R41, R210 ;  /* 0x000000d229061220 */ /* 0x000fe20000410000 */
[----:B------:R-:W-:Y:S01]  /*5250*/  @P1 LOP3.LUT P4, RZ, R239, 0xff000000, RZ, 0xc0, !PT ;  /* 0xff000000efff1812 */ /* 0x000fe2000788c0ff */
[----:B------:R-:W-:-:S02]  /*5260*/  @P1 FMUL.FTZ R7, R42, R223 ;  /* 0x000000df2a071220 */ /* 0x000fc40000410000 */
[----:B------:R-:W-:Y:S01]  /*5270*/  @P1 FADD.FTZ R146, R146, R234 ;  /* 0x000000ea92921221 */ /* 0x000fe20000010000 */
[----:B------:R-:W-:Y:S01]  /*5280*/  @P1 SEL R169, R6, RZ, P3 ;  /* 0x000000ff06a91207 */ /* 0x000fe20001800000 */
[----:B------:R-:W-:Y:S01]  /*5290*/  @P1 FADD.FTZ R147, R147, R232 ;  /* 0x000000e893931221 */ /* 0x000fe20000010000 */
[----:B------:R-:W-:Y:S01]  /*52a0*/  @P6 IADD3 R6, R0, 0x300, RZ ;  /* 0x0000030000066810 */ /* 0x000fe20007ffe0ff */
[----:B------:R-:W-:Y:S01]  /*52b0*/  @P1 FADD.FTZ R140, R140, R230 ;  /* 0x000000e68c8c1221 */ /* 0x000fe20000010000 */
[----:B------:R-:W-:Y:S02]  /*52c0*/  @P6 MOV R184, 0x10 ;  /* 0x0000001000b86802 */ /* 0x000fe40000000f00 */
[----:B------:R-:W-:-:S03]  /*52d0*/  @P1 SEL R170, R7, RZ, P5 ;  /* 0x000000ff07aa1207 */ /* 0x000fc60002800000 */
[----:B------:R-:W-:Y:S01]  /*52e0*/  @P6 IMAD.WIDE.U32 R6, R6, R184, c[0x0][0x258] ;  /* 0x0000960006066625 */ /* 0x000fe200078e00b8 */
[----:B------:R-:W-:-:S05]  /*52f0*/  SEL R184, R189, R164, P0 ;  /* 0x000000a4bdb87207 */ /* 0x000fca0000000000 */
[----:B------:R0:W-:Y:S02]  /*5300*/  @P6 STG.E.128 [R6.64], R184 ;  /* 0x000000b806006986 */ /* 0x0001e4000c101d04 */
[----:B0-----:R-:W-:Y:S01]  /*5310*/  @P1 FMUL.FTZ R6, R225, c[0x0][0x1ec] ;  /* 0x00007b00e1061a20 */ /* 0x001fe20000410000 */
[----:B------:R-:W-:Y:S01]  /*5320*/  @P1 MOV R7, 0x10 ;  /* 0x0000001000071802 */ /* 0x000fe20000000f00 */
[----:B------:R-:W-:Y:S01]  /*5330*/  @P1 FMUL.FTZ R186, R162, R223 ;  /* 0x000000dfa2ba1220 */ /* 0x000fe20000410000 */
[----:B------:R-:W-:Y:S01]  /*5340*/  IADD3 R185, R2, 0x380, RZ ;  /* 0x0000038002b97810 */ /* 0x000fe20007ffe0ff */
[----:B------:R-:W-:Y:S01]  /*5350*/  @P1 FMUL.FTZ R184, R6, c[0x0][0x1e8] ;  /* 0x00007a0006b81a20 */ /* 0x000fe20000410000 */
[----:B------:R-:W-:-:S03]  /*5360*/  @P1 MOV R2, 0x10 ;  /* 0x0000001000021802 */ /* 0x000fc60000000f00 */
[-C--:B------:R-:W-:Y:S02]  /*5370*/  @P1 FMUL.FTZ R6, R43, R184.reuse ;  /* 0x000000b82b061220 */ /* 0x080fe40000410000 */
[----:B------:R-:W-:-:S03]  /*5380*/  @P1 FMUL.FTZ R184, R163, R184 ;  /* 0x000000b8a3b81220 */ /* 0x000fc60000410000 */
[----:B------:R-:W-:Y:S01]  /*5390*/  @P1 SEL R171, R6, RZ, P4 ;  /* 0x000000ff06ab1207 */ /* 0x000fe20002000000 */
[----:B------:R-:W-:-:S05]  /*53a0*/  @P1 IMAD.WIDE.U32 R6, R188, R7, c[0x0][0x248] ;  /* 0x00009200bc061625 */ /* 0x000fca00078e0007 */
[----:B------:R0:W-:Y:S01]  /*53b0*/  @P1 STG.E.128 [R6.64], R168 ;  /* 0x000000a806001986 */ /* 0x0001e2000c101d04 */
[----:B------:R-:W-:Y:S01]  /*53c0*/  BSSY B0, `(.L_x_11722) ;  /* 0x000001e000007945 */ /* 0x000fe20003800000 */
[----:B0-----:R-:W-:-:S04]  /*53d0*/  @P1 IMAD.WIDE.U32 R6, R185, R2, c[0x0][0x170] ;  /* 0x00005c00b9061625 */ /* 0x001fc800078e0002 */
[----:B------:R-:W-:Y:S02]  /*53e0*/  @P1 FMUL.FTZ R2, R161, R210 ;  /* 0x000000d2a1021220 */ /* 0x000fe40000410000 */
[----:B------:R0:W5:Y:S01]  /*53f0*/  @P1 LDG.E.128 R160, [R6.64] ;  /* 0x0000000406a01981 */ /* 0x000162000c1e1d00 */
[----:B------:R-:W-:Y:S02]  /*5400*/  @P1 FADD.FTZ R141, R141, R229 ;  /* 0x000000e58d8d1221 */ /* 0x000fe40000010000 */
[----:B------:R-:W-:Y:S01]  /*5410*/  @P1 FSEL R2, R2, RZ, P3 ;  /* 0x000000ff02021208 */ /* 0x000fe20001800000 */
[----:B------:R-:W-:Y:S01]  /*5420*/  @P1 FADD.FTZ R142, R142, R228 ;  /* 0x000000e48e8e1221 */ /* 0x000fe20000010000 */
[----:B------:R-:W-:Y:S01]  /*5430*/  @!P2 ISETP.NE.U32.AND P3, PT, RZ, c[0x0][0x218], PT ;  /* 0x00008600ff00aa0c */ /* 0x000fe20003f65070 */
[----:B------:R-:W-:Y:S02]  /*5440*/  @P1 FADD.FTZ R143, R143, R227 ;  /* 0x000000e38f8f1221 */ /* 0x000fe40000010000 */
[----:B------:R-:W-:Y:S01]  /*5450*/  @P1 FADD.FTZ R133, R133, R2 ;  /* 0x0000000285851221 */ /* 0x000fe20000010000 */
[----:B------:R-:W-:Y:S01]  /*5460*/  @P1 FSEL R2, R184, RZ, P4 ;  /* 0x000000ffb8021208 */ /* 0x000fe20002000000 */
[----:B------:R-:W-:Y:S01]  /*5470*/  @P1 FADD.FTZ R136, R136, R226 ;  /* 0x000000e288881221 */ /* 0x000fe20000010000 */
[----:B0-----:R-:W-:Y:S01]  /*5480*/  @P1 FSEL R6, R186, RZ, P5 ;  /* 0x000000ffba061208 */ /* 0x001fe20002800000 */
[----:B------:R-:W-:Y:S01]  /*5490*/  @P1 FADD.FTZ R137, R137, R224 ;  /* 0x000000e089891221 */ /* 0x000fe20000010000 */
[----:B------:R-:W-:Y:S01]  /*54a0*/  @!P2 ISETP.NE.U32.AND P5, PT, RZ, c[0x0][0x218], PT ;  /* 0x00008600ff00aa0c */ /* 0x000fe20003fa5070 */
[----:B------:R-:W-:Y:S01]  /*54b0*/  @P1 FADD.FTZ R135, R135, R2 ;  /* 0x0000000287871221 */ /* 0x000fe20000010000 */
[----:B------:R-:W-:Y:S01]  /*54c0*/  @!P2 ISETP.NE.AND.EX P3, PT, RZ, c[0x0][0x21c], PT, P3 ;  /* 0x00008700ff00aa0c */ /* 0x000fe20003f65330 */
[----:B------:R-:W-:Y:S01]  /*54d0*/  @P1 FADD.FTZ R138, R138, R222 ;  /* 0x000000de8a8a1221 */ /* 0x000fe20000010000 */
[----:B------:R-:W-:Y:S01]  /*54e0*/  @!P2 ISETP.NE.AND.EX P5, PT, RZ, c[0x0][0x21c], PT, P5 ;  /* 0x00008700ff00aa0c */ /* 0x000fe20003fa5350 */
[----:B------:R-:W-:-:S02]  /*54f0*/  @P1 FADD.FTZ R139, R139, R221 ;  /* 0x000000dd8b8b1221 */ /* 0x000fc40000010000 */
[----:B------:R-:W-:Y:S01]  /*5500*/  @P1 FADD.FTZ R132, R132, R220 ;  /* 0x000000dc84841221 */ /* 0x000fe20000010000 */
[----:B------:R-:W-:Y:S01]  /*5510*/  @!P2 FSEL R2, R8, RZ, P5 ;  /* 0x000000ff0802a208 */ /* 0x000fe20002800000 */
[----:B------:R-:W-:Y:S01]  /*5520*/  @P1 FADD.FTZ R134, R134, R6 ;  /* 0x0000000686861221 */ /* 0x000fe20000010000 */
[----:B------:R-:W-:Y:S05]  /*5530*/  @!P2 BRA `(.L_x_11723) ;  /* 0x000000600000a947 */ /* 0x000fea0003800000 */
[----:B------:R-:W-:Y:S01]  /*5540*/  ISETP.NE.U32.AND P4, PT, RZ, c[0x0][0x218], PT ;  /* 0x00008600ff007a0c */ /* 0x000fe20003f85070 */
[----:B------:R-:W-:-:S03]  /*5550*/  FFMA.FTZ R2, R204, R190, R191 ;  /* 0x000000becc027223 */ /* 0x000fc600000100bf */
[----:B------:R-:W-:Y:S01]  /*5560*/  ISETP.NE.AND.EX P4, PT, RZ, c[0x0][0x21c], PT, P4 ;  /* 0x00008700ff007a0c */ /* 0x000fe20003f85340 */
[----:B------:R-:W-:-:S04]  /*5570*/  FADD.FTZ R2, R5, -R2 ;  /* 0x8000000205027221 */ /* 0x000fc80000010000 */
[----:B------:R-:W-:-:S08]  /*5580*/  FMUL.FTZ R2, R3, R2 ;  /* 0x0000000203027220 */ /* 0x000fd00000410000 */
[----:B------:R-:W-:Y:S02]  /*5590*/  @P4 FADD.FTZ R2, R8, R2 ;  /* 0x0000000208024221 */ /* 0x000fe40000010000 */
.L_x_11723:
[----:B------:R-:W-:Y:S05]  /*55a0*/  BSYNC B0 ;  /* 0x0000000000007941 */ /* 0x000fea0003800000 */
.L_x_11722:
        /* <DEDUP_REMOVED lines=11> */
.L_x_11725:
[----:B------:R-:W-:Y:S05]  /*5660*/  BSYNC B0 ;  /* 0x0000000000007941 */ /* 0x000fea0003800000 */
.L_x_11724:
[----:B------:R-:W2:Y:S04]  /*5670*/  LDL R186, [R1+0x48] ;  /* 0x0000480001ba7983 */ /* 0x000ea80000100800 */
[----:B------:R-:W3:Y:S01]  /*5680*/  LDL R184, [R1+0x4c] ;  /* 0x00004c0001b87983 */ /* 0x000ee20000100800 */
[C---:B------:R-:W-:Y:S01]  /*5690*/  SEL R165, R2.reuse, R165, P0 ;  /* 0x000000a502a57207 */ /* 0x040fe20000000000 */
[----:B------:R-:W-:Y:S01]  /*56a0*/  @P1 FMUL.FTZ R2, R2, c[0x0][0x1ec] ;  /* 0x00007b0002021a20 */ /* 0x000fe20000410000 */
[----:B------:R-:W-:Y:S01]  /*56b0*/  @!P2 ISETP.NE.U32.AND P3, PT, RZ, c[0x0][0x218], PT ;  /* 0x00008600ff00aa0c */ /* 0x000fe20003f65070 */
[----:B------:R-:W-:Y:S01]  /*56c0*/  @P1 FMUL.FTZ R6, R6, c[0x0][0x1e8] ;  /* 0x00007a0006061a20 */ /* 0x000fe20000410000 */
[C---:B------:R-:W-:Y:S01]  /*56d0*/  @P1 LOP3.LUT P4, RZ, R209.reuse, 0xff, RZ, 0xc0, !PT ;  /* 0x000000ffd1ff1812 */ /* 0x040fe2000788c0ff */
[----:B------:R-:W-:Y:S01]  /*56e0*/  @P1 FMUL.FTZ R7, R2, c[0x0][0x1e8] ;  /* 0x00007a0002071a20 */ /* 0x000fe20000410000 */
[----:B------:R-:W-:Y:S01]  /*56f0*/  @P1 LOP3.LUT P5, RZ, R209, 0xff00, RZ, 0xc0, !PT ;  /* 0x0000ff00d1ff1812 */ /* 0x000fe200078ac0ff */
[----:B------:R-:W-:Y:S01]  /*5700*/  BSSY B0, `(.L_x_11726) ;  /* 0x000000e000007945 */ /* 0x000fe20003800000 */
[----:B------:R-:W-:Y:S01]  /*5710*/  @!P2 ISETP.NE.AND.EX P3, PT, RZ, c[0x0][0x21c], PT, P3 ;  /* 0x00008700ff00aa0c */ /* 0x000fe20003f65330 */
[----:B--2---:R-:W-:-:S02]  /*5720*/  @P1 FMUL.FTZ R2, R186, R6 ;  /* 0x00000006ba021220 */ /* 0x004fc40000410000 */
[----:B---3--:R-:W-:-:S03]  /*5730*/  @P1 FMUL.FTZ R184, R184, R7 ;  /* 0x00000007b8b81220 */ /* 0x008fc60000410000 */
[----:B------:R-:W-:Y:S02]  /*5740*/  @P1 SEL R168, R2, RZ, P4 ;  /* 0x000000ff02a81207 */ /* 0x000fe40002000000 */
[----:B------:R-:W-:Y:S02]  /*5750*/  @!P2 FSEL R2, R10, RZ, P3 ;  /* 0x000000ff0a02a208 */ /* 0x000fe40001800000 */
[----:B------:R-:W-:Y:S01]  /*5760*/  @P1 SEL R169, R184, RZ, P5 ;  /* 0x000000ffb8a91207 */ /* 0x000fe20002800000 */
[----:B------:R-:W-:Y:S05]  /*5770*/  @!P2 BRA `(.L_x_11727) ;  /* 0x000000600000a947 */ /* 0x000fea0003800000 */
[----:B------:R-:W-:Y:S01]  /*5780*/  ISETP.NE.U32.AND P3, PT, RZ, c[0x0][0x218], PT ;  /* 0x00008600ff007a0c */ /* 0x000fe20003f65070 */
[----:B------:R-:W-:-:S03]  /*5790*/  FFMA.FTZ R2, R202, R190, R191 ;  /* 0x000000beca027223 */ /* 0x000fc600000100bf */
[----:B------:R-:W-:Y:S01]  /*57a0*/  ISETP.NE.AND.EX P3, PT, RZ, c[0x0][0x21c], PT, P3 ;  /* 0x00008700ff007a0c */ /* 0x000fe20003f65330 */
[----:B------:R-:W-:-:S04]  /*57b0*/  FADD.FTZ R2, R207, -R2 ;  /* 0x80000002cf027221 */ /* 0x000fc80000010000 */
[----:B------:R-:W-:-:S08]  /*57c0*/  FMUL.FTZ R2, R3, R2 ;  /* 0x0000000203027220 */ /* 0x000fd00000410000 */
[----:B------:R-:W-:Y:S02]  /*57d0*/  @P3 FADD.FTZ R2, R10, R2 ;  /* 0x000000020a023221 */ /* 0x000fe40000010000 */
.L_x_11727:
[----:B------:R-:W-:Y:S05]  /*57e0*/  BSYNC B0 ;  /* 0x0000000000007941 */ /* 0x000fea0003800000 */
.L_x_11726:
[----:B------:R-:W2:Y:S01]  /*57f0*/  LDL R184, [R1+0x50] ;  /* 0x0000500001b87983 */ /* 0x000ea20000100800 */
[C---:B------:R-:W-:Y:S01]  /*5800*/  SEL R166, R2.reuse, R166, P0 ;  /* 0x000000a602a67207 */ /* 0x040fe20000000000 */
[----:B------:R-:W-:Y:S01]  /*5810*/  @P1 FMUL.FTZ R2, R2, c[0x0][0x1ec] ;  /* 0x00007b0002021a20 */ /* 0x000fe20000410000 */
[----:B------:R-:W-:Y:S01]  /*5820*/  @!P2 ISETP.NE.U32.AND P3, PT, RZ, c[0x0][0x218], PT ;  /* 0x00008600ff00aa0c */ /* 0x000fe20003f65070 */
[----:B-----5:R-:W-:Y:S01]  /*5830*/  @P1 FMUL.FTZ R6, R160, R6 ;  /* 0x00000006a0061220 */ /* 0x020fe20000410000 */
[----:B------:R-:W-:Y:S01]  /*5840*/  BSSY B0, `(.L_x_11728) ;  /* 0x0000016000007945 */ /* 0x000fe20003800000 */
[----:B------:R-:W-:Y:S01]  /*5850*/  @P1 FMUL.FTZ R2, R2, c[0x0][0x1e8] ;  /* 0x00007a0002021a20 */ /* 0x000fe20000410000 */
[----:B------:R-:W-:Y:S01]  /*5860*/  @!P2 ISETP.NE.AND.EX P3, PT, RZ, c[0x0][0x21c], PT, P3 ;  /* 0x00008700ff00aa0c */ /* 0x000fe20003f65330 */
[----:B------:R-:W-:Y:S01]  /*5870*/  @P1 FMUL.FTZ R7, R161, R7 ;  /* 0x00000007a1071220 */ /* 0x000fe20000410000 */
[----:B------:R-:W-:Y:S02]  /*5880*/  @P1 FSEL R6, R6, RZ, P4 ;  /* 0x000000ff06061208 */ /* 0x000fe40002000000 */
[----:B------:R-:W-:-:S02]  /*5890*/  @P1 LOP3.LUT P4, RZ, R209, 0xff0000, RZ, 0xc0, !PT ;  /* 0x00ff0000d1ff1812 */ /* 0x000fc4000788c0ff */
[----:B------:R-:W-:Y:S01]  /*58a0*/  @P1 FSEL R7, R7, RZ, P5 ;  /* 0x000000ff07071208 */ /* 0x000fe20002800000 */
[----:B------:R-:W-:-:S04]  /*58b0*/  @P1 FADD.FTZ R128, R128, R6 ;  /* 0x0000000680801221 */ /* 0x000fc80000010000 */
[----:B------:R-:W-:Y:S02]  /*58c0*/  @P1 FADD.FTZ R129, R129, R7 ;  /* 0x0000000781811221 */ /* 0x000fe40000010000 */
[-C--:B--2---:R-:W-:Y:S02]  /*58d0*/  @P1 FMUL.FTZ R184, R184, R2.reuse ;  /* 0x00000002b8b81220 */ /* 0x084fe40000410000 */
[----:B------:R-:W-:-:S03]  /*58e0*/  @P1 FMUL.FTZ R2, R162, R2 ;  /* 0x00000002a2021220 */ /* 0x000fc60000410000 */
[----:B------:R-:W-:Y:S02]  /*58f0*/  @P1 SEL R170, R184, RZ, P4 ;  /* 0x000000ffb8aa1207 */ /* 0x000fe40002000000 */
[----:B------:R-:W-:-:S05]  /*5900*/  @P1 FSEL R2, R2, RZ, P4 ;  /* 0x000000ff02021208 */ /* 0x000fca0002000000 */
[----:B------:R-:W-:Y:S01]  /*5910*/  @P1 FADD.FTZ R130, R130, R2 ;  /* 0x0000000282821221 */ /* 0x000fe20000010000 */
        /* <DEDUP_REMOVED lines=8> */
.L_x_11729:
[----:B------:R-:W-:Y:S05]  /*59a0*/  BSYNC B0 ;  /* 0x0000000000007941 */ /* 0x000fea0003800000 */
.L_x_11728:
[----:B------:R-:W2:Y:S04]  /*59b0*/  LDL R7, [R1+0x54] ;  /* 0x0000540001077983 */ /* 0x000ea80000100800 */
[----:B------:R-:W3:Y:S01]  /*59c0*/  LDL.LU R6, [R1+0x34] ;  /* 0x0000340001067983 */ /* 0x000ee20000300800 */
[C---:B------:R-:W-:Y:S01]  /*59d0*/  SEL R167, R2.reuse, R167, P0 ;  /* 0x000000a702a77207 */ /* 0x040fe20000000000 */
[----:B------:R-:W-:Y:S01]  /*59e0*/  @P1 FMUL.FTZ R2, R2, c[0x0][0x1ec] ;  /* 0x00007b0002021a20 */ /* 0x000fe20000410000 */
[----:B------:R-:W-:Y:S02]  /*59f0*/  @P1 LOP3.LUT P0, RZ, R209, 0xff000000, RZ, 0xc0, !PT ;  /* 0xff000000d1ff1812 */ /* 0x000fe4000780c0ff */
[----:B------:R-:W-:Y:S01]  /*5a00*/  IADD3 R4, R4, c[0x0][0x160], RZ ;  /* 0x0000580004047a10 */ /* 0x000fe20007ffe0ff */
[----:B------:R-:W-:-:S04]  /*5a10*/  @P1 FMUL.FTZ R2, R2, c[0x0][0x1e8] ;  /* 0x00007a0002021a20 */ /* 0x000fc80000410000 */
[----:B------:R-:W-:-:S05]  /*5a20*/  @P1 FMUL.FTZ R3, R163, R2 ;  /* 0x00000002a3031220 */ /* 0x000fca0000410000 */
[----:B------:R-:W-:-:S05]  /*5a30*/  @P1 FSEL R3, R3, RZ, P0 ;  /* 0x000000ff03031208 */ /* 0x000fca0000000000 */
[----:B------:R-:W-:Y:S01]  /*5a40*/  @P1 FADD.FTZ R131, R131, R3 ;  /* 0x0000000383831221 */ /* 0x000fe20000010000 */
[----:B------:R-:W-:Y:S01]  /*5a50*/  @P6 MOV R3, 0x10 ;  /* 0x0000001000036802 */ /* 0x000fe20000000f00 */
[----:B--2---:R-:W-:-:S05]  /*5a60*/  @P1 FMUL.FTZ R2, R7, R2 ;  /* 0x0000000207021220 */ /* 0x004fca0000410000 */
[----:B------:R-:W-:Y:S02]  /*5a70*/  @P1 SEL R171, R2, RZ, P0 ;  /* 0x000000ff02ab1207 */ /* 0x000fe40000000000 */
[----:B------:R-:W-:Y:S02]  /*5a80*/  @P6 IADD3 R2, R0, 0x380, RZ ;  /* 0x0000038000026810 */ /* 0x000fe40007ffe0ff */
[----:B------:R-:W-:-:S03]  /*5a90*/  ISETP.GE.AND P0, PT, R4, c[0x0][0x164], PT ;  /* 0x0000590004007a0c */ /* 0x000fc60003f06270 */
[----:B------:R-:W-:-:S05]  /*5aa0*/  @P6 IMAD.WIDE.U32 R2, R2, R3, c[0x0][0x258] ;  /* 0x0000960002026625 */ /* 0x000fca00078e0003 */
[----:B------:R0:W-:Y:S02]  /*5ab0*/  @P6 STG.E.128 [R2.64], R164 ;  /* 0x000000a402006986 */ /* 0x0001e4000c101d04 */
[----:B0-----:R-:W-:-:S05]  /*5ac0*/  @P1 MOV R2, 0x10 ;  /* 0x0000001000021802 */ /* 0x001fca0000000f00 */
[----:B------:R-:W-:-:S05]  /*5ad0*/  @P1 IMAD.WIDE.U32 R2, R185, R2, c[0x0][0x248] ;  /* 0x00009200b9021625 */ /* 0x000fca00078e0002 */
[----:B------:R0:W-:Y:S01]  /*5ae0*/  @P1 STG.E.128 [R2.64], R168 ;  /* 0x000000a802001986 */ /* 0x0001e2000c101d04 */
[----:B---3--:R-:W-:-:S04]  /*5af0*/  LOP3.LUT P1, RZ, R6, 0xff, RZ, 0xc0, !PT ;  /* 0x000000ff06ff7812 */ /* 0x008fc8000782c0ff */
[----:B------:R-:W-:-:S05]  /*5b00*/  SEL R0, RZ, 0x1, P1 ;  /* 0x00000001ff007807 */ /* 0x000fca0000800000 */
[----:B------:R0:W-:Y:S02]  /*5b10*/  STL.S16 [R1+0x34], R0 ;  /* 0x0000340001007387 */ /* 0x0001e40000100600 */
[----:B0-----:R-:W-:Y:S01]  /*5b20*/  @P0 CALL.REL.NOINC `(.L_x_11660) ;  /* 0x0000001000000944 */ /* 0x001fe20003c00000 */
[----:B------:R-:W-:Y:S05]  /*5b30*/  BRA `(.L_x_11730) ;  /* 0xffffae1000007947 */ /* 0x000fea000383ffff */
.L_x_11660:
        /* <DEDUP_REMOVED lines=35> */
.L_x_11664:
[----:B0-----:R-:W-:Y:S01]  /*5d70*/  HFMA2.MMA R185, -RZ, RZ, 0, 9.5367431640625e-07 ;  /* 0x00000010ffb97435 */ /* 0x001fe200000001ff */
[----:B------:R-:W-:-:S02]  /*5d80*/  MOV R189, R187 ;  /* 0x000000bb00bd7202 */ /* 0x000fc40000000f00 */
[----:B------:R-:W-:Y:S02]  /*5d90*/  MOV R220, 0x1f ;  /* 0x0000001f00dc7802 */ /* 0x000fe40000000f00 */
[----:B------:R-:W-:Y:S02]  /*5da0*/  MOV R210, 0xffffffff ;  /* 0xffffffff00d27802 */ /* 0x000fe40000000f00 */
[----:B------:R-:W-:Y:S02]  /*5db0*/  MOV R184, 0x5dd0 ;  /* 0x00005dd000b87802 */ /* 0x000fe40000000f00 */
[----:B-----5:R-:W-:Y:S05]  /*5dc0*/  CALL.REL.NOINC `($__internal_199_$__cuda_sm70_shflsync_down_p) ;  /* 0x0000046000007944 */ /* 0x020fea0003c00000 */
[----:B-1----:R-:W-:Y:S01]  /*5dd0*/  MOV R190, R189 ;  /* 0x000000bd00be7202 */ /* 0x002fe20000000f00 */
[----:B------:R-:W-:Y:S05]  /*5de0*/  BRA `(.L_x_11731) ;  /* 0xffffc85000007947 */ /* 0x000fea000383ffff */
.L_x_11665:
[----:B------:R-:W-:Y:S01]  /*5df0*/  HFMA2.MMA R185, -RZ, RZ, 0, 9.5367431640625e-07 ;  /* 0x00000010ffb97435 */ /* 0x000fe200000001ff */
[----:B------:R-:W-:Y:S02]  /*5e00*/  MOV R189, R186 ;  /* 0x000000ba00bd7202 */ /* 0x000fe40000000f00 */
[----:B------:R-:W-:Y:S02]  /*5e10*/  MOV R220, 0x1f ;  /* 0x0000001f00dc7802 */ /* 0x000fe40000000f00 */
[----:B------:R-:W-:-:S02]  /*5e20*/  MOV R210, 0xffffffff ;  /* 0xffffffff00d27802 */ /* 0x000fc40000000f00 */
[----:B------:R-:W-:Y:S02]  /*5e30*/  MOV R184, 0x5e50 ;  /* 0x00005e5000b87802 */ /* 0x000fe40000000f00 */
[----:B01---5:R-:W-:Y:S05]  /*5e40*/  CALL.REL.NOINC `($__internal_199_$__cuda_sm70_shflsync_down_p) ;  /* 0x000003e000007944 */ /* 0x023fea0003c00000 */
[----:B------:R-:W-:Y:S01]  /*5e50*/  FADD.FTZ R187, R190, R187 ;  /* 0x000000bbbebb7221 */ /* 0x000fe20000010000 */
[----:B------:R-:W-:Y:S01]  /*5e60*/  HFMA2.MMA R185, -RZ, RZ, 0, 4.76837158203125e-07 ;  /* 0x00000008ffb97435 */ /* 0x000fe200000001ff */
[----:B-1----:R-:W-:Y:S01]  /*5e70*/  FADD.FTZ R186, R186, R189 ;  /* 0x000000bdbaba7221 */ /* 0x002fe20000010000 */
[----:B------:R-:W-:Y:S02]  /*5e80*/  MOV R220, 0x1f ;  /* 0x0000001f00dc7802 */ /* 0x000fe40000000f00 */
[----:B------:R-:W-:Y:S02]  /*5e90*/  MOV R210, 0xffffffff ;  /* 0xffffffff00d27802 */ /* 0x000fe40000000f00 */
[----:B------:R-:W-:Y:S02]  /*5ea0*/  MOV R189, R187 ;  /* 0x000000bb00bd7202 */ /* 0x000fe40000000f00 */
[----:B------:R-:W-:Y:S02]  /*5eb0*/  MOV R184, 0x5ed0 ;  /* 0x00005ed000b87802 */ /* 0x000fe40000000f00 */
[----:B------:R-:W-:Y:S05]  /*5ec0*/  CALL.REL.NOINC `($__internal_199_$__cuda_sm70_shflsync_down_p) ;  /* 0x0000036000007944 */ /* 0x000fea0003c00000 */
[----:B------:R-:W-:Y:S01]  /*5ed0*/  HFMA2.MMA R185, -RZ, RZ, 0, 4.76837158203125e-07 ;  /* 0x00000008ffb97435 */ /* 0x000fe200000001ff */
[----:B-1----:R-:W-:-:S02]  /*5ee0*/  MOV R190, R189 ;  /* 0x000000bd00be7202 */ /* 0x002fc40000000f00 */
[----:B------:R-:W-:Y:S02]  /*5ef0*/  MOV R189, R186 ;  /* 0x000000ba00bd7202 */ /* 0x000fe40000000f00 */
[----:B------:R-:W-:Y:S02]  /*5f00*/  MOV R220, 0x1f ;  /* 0x0000001f00dc7802 */ /* 0x000fe40000000f00 */
[----:B------:R-:W-:Y:S02]  /*5f10*/  MOV R210, 0xffffffff ;  /* 0xffffffff00d27802 */ /* 0x000fe40000000f00 */
[----:B------:R-:W-:Y:S02]  /*5f20*/  MOV R184, 0x5f40 ;  /* 0x00005f4000b87802 */ /* 0x000fe40000000f00 */
[----:B------:R-:W-:Y:S05]  /*5f30*/  CALL.REL.NOINC `($__internal_199_$__cuda_sm70_shflsync_down_p) ;  /* 0x000002f000007944 */ /* 0x000fea0003c00000 */
[----:B------:R-:W-:Y:S01]  /*5f40*/  FADD.FTZ R187, R190, R187 ;  /* 0x000000bbbebb7221 */ /* 0x000fe20000010000 */
[----:B------:R-:W-:Y:S01]  /*5f50*/  HFMA2.MMA R185, -RZ, RZ, 0, 2.384185791015625e-07 ;  /* 0x00000004ffb97435 */ /* 0x000fe200000001ff */
[----:B-1----:R-:W-:Y:S01]  /*5f60*/  FADD.FTZ R186, R186, R189 ;  /* 0x000000bdbaba7221 */ /* 0x002fe20000010000 */
[----:B------:R-:W-:Y:S02]  /*5f70*/  MOV R220, 0x1f ;  /* 0x0000001f00dc7802 */ /* 0x000fe40000000f00 */
[----:B------:R-:W-:-:S02]  /*5f80*/  MOV R210, 0xffffffff ;  /* 0xffffffff00d27802 */ /* 0x000fc40000000f00 */
[----:B------:R-:W-:Y:S02]  /*5f90*/  MOV R189, R187 ;  /* 0x000000bb00bd7202 */ /* 0x000fe40000000f00 */
[----:B------:R-:W-:Y:S02]  /*5fa0*/  MOV R184, 0x5fc0 ;  /* 0x00005fc000b87802 */ /* 0x000fe40000000f00 */
[----:B------:R-:W-:Y:S05]  /*5fb0*/  CALL.REL.NOINC `($__internal_199_$__cuda_sm70_shflsync_down_p) ;  /* 0x0000027000007944 */ /* 0x000fea0003c00000 */
[----:B------:R-:W-:Y:S01]  /*5fc0*/  HFMA2.MMA R185, -RZ, RZ, 0, 2.384185791015625e-07 ;  /* 0x00000004ffb97435 */ /* 0x000fe200000001ff */
[----:B-1----:R-:W-:Y:S02]  /*5fd0*/  MOV R190, R189 ;  /* 0x000000bd00be7202 */ /* 0x002fe40000000f00 */
[----:B------:R-:W-:Y:S02]  /*5fe0*/  MOV R189, R186 ;  /* 0x000000ba00bd7202 */ /* 0x000fe40000000f00 */
[----:B------:R-:W-:Y:S02]  /*5ff0*/  MOV R220, 0x1f ;  /* 0x0000001f00dc7802 */ /* 0x000fe40000000f00 */
[----:B------:R-:W-:Y:S02]  /*6000*/  MOV R210, 0xffffffff ;  /* 0xffffffff00d27802 */ /* 0x000fe40000000f00 */
[----:B------:R-:W-:-:S02]  /*6010*/  MOV R184, 0x6030 ;  /* 0x0000603000b87802 */ /* 0x000fc40000000f00 */
[----:B------:R-:W-:Y:S05]  /*6020*/  CALL.REL.NOINC `($__internal_199_$__cuda_sm70_shflsync_down_p) ;  /* 0x0000020000007944 */ /* 0x000fea0003c00000 */
[----:B------:R-:W-:Y:S01]  /*6030*/  FADD.FTZ R187, R190, R187 ;  /* 0x000000bbbebb7221 */ /* 0x000fe20000010000 */
[----:B------:R-:W-:Y:S01]  /*6040*/  HFMA2.MMA R185, -RZ, RZ, 0, 1.1920928955078125e-07 ;  /* 0x00000002ffb97435 */ /* 0x000fe200000001ff */
[----:B-1----:R-:W-:Y:S01]  /*6050*/  FADD.FTZ R186, R186, R189 ;  /* 0x000000bdbaba7221 */ /* 0x002fe20000010000 */
[----:B------:R-:W-:-:S02]  /*6060*/  MOV R220, 0x1f ;  /* 0x0000001f00dc7802 */ /* 0x000fc40000000f00 */
[----:B------:R-:W-:Y:S02]  /*6070*/  MOV R210, 0xffffffff ;  /* 0xffffffff00d27802 */ /* 0x000fe40000000f00 */
[----:B------:R-:W-:Y:S02]  /*6080*/  MOV R189, R187 ;  /* 0x000000bb00bd7202 */ /* 0x000fe40000000f00 */
[----:B------:R-:W-:Y:S02]  /*6090*/  MOV R184, 0x60b0 ;  /* 0x000060b000b87802 */ /* 0x000fe40000000f00 */
[----:B------:R-:W-:Y:S05]  /*60a0*/  CALL.REL.NOINC `($__internal_199_$__cuda_sm70_shflsync_down_p) ;  /* 0x0000018000007944 */ /* 0x000fea0003c00000 */
[----:B------:R-:W-:Y:S01]  /*60b0*/  HFMA2.MMA R185, -RZ, RZ, 0, 1.1920928955078125e-07 ;  /* 0x00000002ffb97435 */ /* 0x000fe200000001ff */
[----:B-1----:R-:W-:Y:S02]  /*60c0*/  MOV R190, R189 ;  /* 0x000000bd00be7202 */ /* 0x002fe40000000f00 */
[----:B------:R-:W-:Y:S02]  /*60d0*/  MOV R189, R186 ;  /* 0x000000ba00bd7202 */ /* 0x000fe40000000f00 */
[----:B------:R-:W-:Y:S02]  /*60e0*/  MOV R220, 0x1f ;  /* 0x0000001f00dc7802 */ /* 0x000fe40000000f00 */
[----:B------:R-:W-:-:S02]  /*60f0*/  MOV R210, 0xffffffff ;  /* 0xffffffff00d27802 */ /* 0x000fc40000000f00 */
[----:B------:R-:W-:Y:S02]  /*6100*/  MOV R184, 0x6120 ;  /* 0x0000612000b87802 */ /* 0x000fe40000000f00 */
[----:B------:R-:W-:Y:S05]  /*6110*/  CALL.REL.NOINC `($__internal_199_$__cuda_sm70_shflsync_down_p) ;  /* 0x0000011000007944 */ /* 0x000fea0003c00000 */
[----:B------:R-:W-:Y:S01]  /*6120*/  FADD.FTZ R187, R190, R187 ;  /* 0x000000bbbebb7221 */ /* 0x000fe20000010000 */
[----:B------:R-:W-:Y:S01]  /*6130*/  HFMA2.MMA R185, -RZ, RZ, 0, 5.9604644775390625e-08 ;  /* 0x00000001ffb97435 */ /* 0x000fe200000001ff */
[----:B-1----:R-:W-:Y:S01]  /*6140*/  FADD.FTZ R186, R186, R189 ;  /* 0x000000bdbaba7221 */ /* 0x002fe20000010000 */
[----:B------:R-:W-:Y:S02]  /*6150*/  MOV R220, 0x1f ;  /* 0x0000001f00dc7802 */ /* 0x000fe40000000f00 */
[----:B------:R-:W-:Y:S02]  /*6160*/  MOV R210, 0xffffffff ;  /* 0xffffffff00d27802 */ /* 0x000fe40000000f00 */
[----:B------:R-:W-:Y:S02]  /*6170*/  MOV R189, R187 ;  /* 0x000000bb00bd7202 */ /* 0x000fe40000000f00 */
[----:B------:R-:W-:Y:S02]  /*6180*/  MOV R184, 0x61a0 ;  /* 0x000061a000b87802 */ /* 0x000fe40000000f00 */
[----:B------:R-:W-:Y:S05]  /*6190*/  CALL.REL.NOINC `($__internal_199_$__cuda_sm70_shflsync_down_p) ;  /* 0x0000009000007944 */ /* 0x000fea0003c00000 */
[----:B------:R-:W-:Y:S01]  /*61a0*/  HFMA2.MMA R185, -RZ, RZ, 0, 5.9604644775390625e-08 ;  /* 0x00000001ffb97435 */ /* 0x000fe200000001ff */
[----:B-1----:R-:W-:-:S02]  /*61b0*/  MOV R190, R189 ;  /* 0x000000bd00be7202 */ /* 0x002fc40000000f00 */
[----:B------:R-:W-:Y:S02]  /*61c0*/  MOV R189, R186 ;  /* 0x000000ba00bd7202 */ /* 0x000fe40000000f00 */
[----:B------:R-:W-:Y:S02]  /*61d0*/  MOV R220, 0x1f ;  /* 0x0000001f00dc7802 */ /* 0x000fe40000000f00 */
[----:B------:R-:W-:Y:S02]  /*61e0*/  MOV R210, 0xffffffff ;  /* 0xffffffff00d27802 */ /* 0x000fe40000000f00 */
[----:B------:R-:W-:Y:S02]  /*61f0*/  MOV R184, 0x6210 ;  /* 0x0000621000b87802 */ /* 0x000fe40000000f00 */
[----:B------:R-:W-:Y:S05]  /*6200*/  CALL.REL.NOINC `($__internal_199_$__cuda_sm70_shflsync_down_p) ;  /* 0x0000002000007944 */ /* 0x000fea0003c00000 */
[----:B-1----:R-:W-:Y:S01]  /*6210*/  MOV R185, R189 ;  /* 0x000000bd00b97202 */ /* 0x002fe20000000f00 */
[----:B------:R-:W-:Y:S05]  /*6220*/  BRA `(.L_x_11732) ;  /* 0xffffc53000007947 */ /* 0x000fea000383ffff */
        .weak           $__internal_199_$__cuda_sm70_shflsync_down_p
        .type           $__internal_199_$__cuda_sm70_shflsync_down_p,@function
        .size           $__internal_199_$__cuda_sm70_shflsync_down_p,(.L_x_11933 - $__internal_199_$__cuda_sm70_shflsync_down_p)
$__internal_199_$__cuda_sm70_shflsync_down_p:
[----:B------:R-:W-:Y:S04]  /*6230*/  WARPSYNC R210 ;  /* 0x000000d200007348 */ /* 0x000fe80003800000 */
[----:B------:R0:W1:Y:S02]  /*6240*/  SHFL.DOWN PT, R189, R189, R185, R220 ;  /* 0x080000b9bdbd7389 */ /* 0x00006400000e00dc */
[----:B0-----:R-:W-:-:S06]  /*6250*/  HFMA2.MMA R185, -RZ, RZ, 0, 0 ;  /* 0x00000000ffb97435 */ /* 0x001fcc00000001ff */
[----:B------:R-:W-:Y:S05]  /*6260*/  RET.REL.NODEC R184 `(_ZN10layer_norm13ln_bwd_kernelINS_13Kernel_traitsIfffffjLj4096ELj1ELj1ELj4ELj16ENS_18Kernel_traits_baseILj4096EfffffjLj128EEEEELb1ELb1ELb1ELb1EEEvNS_9BwdParamsE) ;  /* 0xffff9d90b8007950 */ /* 0x000fea0003c3ffff */
.L_x_11733:
        /* <DEDUP_REMOVED lines=9> */
.L_x_11933:


//--------------------- .nv.shared._ZN10layer_norm13ln_bwd_kernelINS_13Kernel_traitsI13__nv_bfloat16S2_S2_S2_fjLj4096ELj1ELj1ELj4ELj16ENS_18Kernel_traits_baseILj4096ES2_S2_S2_S2_fjLj128EEEEELb0ELb0ELb0ELb0EEEvNS_9BwdParamsE --------------------------
	.section	.nv.shared._ZN10layer_norm13ln_bwd_kernelINS_13Kernel_traitsI13__nv_bfloat16S2_S2_S2_fjLj4096ELj1ELj1ELj4ELj16ENS_18Kernel_traits_baseILj4096ES2_S2_S2_S2_fjLj128EEEEELb0ELb0ELb0ELb0EEEvNS_9BwdParamsE,"aw",@nobits
	.sectionflags	@""
	.align	16


//--------------------- .nv.shared._ZN10layer_norm13ln_bwd_kernelINS_13Kernel_traitsI13__nv_bfloat16S2_S2_S2_fjLj4096ELj1ELj1ELj4ELj16ENS_18Kernel_traits_baseILj4096ES2_S2_S2_S2_fjLj128EEEEELb0ELb0ELb0ELb1EEEvNS_9BwdParamsE --------------------------
	.section	.nv.shared._ZN10layer_norm13ln_bwd_kernelINS_13Kernel_traitsI13__nv_bfloat16S2_S2_S2_fjLj4096ELj1ELj1ELj4ELj16ENS_18Kernel_traits_baseILj4096ES2_S2_S2_S2_fjLj128EEEEELb0ELb0ELb0ELb1EEEvNS_9BwdParamsE,"aw",@nobits
	.sectionflags	@""
	.align	16


//--------------------- .nv.shared._ZN10layer_norm13ln_bwd_kernelINS_13Kernel_traitsI13__nv_bfloat16S2_S2_S2_fjLj4096ELj1ELj1ELj4ELj16ENS_18Kernel_traits_baseILj4096ES2_S2_S2_S2_fjLj128EEEEELb0ELb0ELb1ELb0EEEvNS_9BwdParamsE --------------------------
	.section	.nv.shared._ZN10layer_norm13ln_bwd_kernelINS_13Kernel_traitsI13__nv_bfloat16S2_S2_S2_fjLj4096ELj1ELj1ELj4ELj16ENS_18Kernel_traits_baseILj4096ES2_S2_S2_S2_fjLj128EEEEELb0ELb0ELb1ELb0EEEvNS_9BwdParamsE,"aw",@nobits
	.sectionflags	@""
	.align	16


//--------------------- .nv.shared._ZN10layer_norm13ln_bwd_kernelINS_13Kernel_traitsI13__nv_bfloat16S2_S2_S2_fjLj4096ELj1ELj1ELj4ELj16ENS_18Kernel_traits_baseILj4096ES2_S2_S2_S2_fjLj128EEEEELb0ELb0ELb1ELb1EEEvNS_9BwdParamsE --------------------------
	.section	.nv.shared._ZN10layer_norm13ln_bwd_kernelINS_13Kernel_traitsI13__nv_bfloat16S2_S2_S2_fjLj4096ELj1ELj1ELj4ELj16ENS_18Kernel_traits_baseILj4096ES2_S2_S2_S2_fjLj128EEEEELb0ELb0ELb1ELb1EEEvNS_9BwdParamsE,"aw",@nobits
	.sectionflags	@""
	.align	16


//--------------------- .nv.shared._ZN10layer_norm13ln_bwd_kernelINS_13Kernel_traitsI13__nv_bfloat16S2_S2_S2_fjLj4096ELj1ELj1ELj4ELj16ENS_18Kernel_traits_baseILj4096ES2_S2_S2_S2_fjLj128EEEEELb0ELb1ELb0ELb0EEEvNS_9BwdParamsE --------------------------
	.section	.nv.shared._ZN10layer_norm13ln_bwd_kernelINS_13Kernel_traitsI13__nv_bfloat16S2_S2_S2_fjLj4096ELj1ELj1ELj4ELj16ENS_18Kernel_traits_baseILj4096ES2_S2_S2_S2_fjLj128EEEEELb0ELb1ELb0ELb0EEEvNS_9BwdParamsE,"aw",@nobits
	.sectionflags	@""
	.align	16


//--------------------- .nv.shared._ZN10layer_norm13ln_bwd_kernelINS_13Kernel_traitsI13__nv_bfloat16S2_S2_S2_fjLj4096ELj1ELj1ELj4ELj16ENS_18Kernel_traits_baseILj4096ES2_S2_S2_S2_fjLj128EEEEELb0ELb1ELb0ELb1EEEvNS_9BwdParamsE --------------------------
	.section	.nv.shared._ZN10layer_norm13ln_bwd_kernelINS_13Kernel_traitsI13__nv_bfloat16S2_S2_S2_fjLj4096ELj1ELj1ELj4ELj16ENS_18Kernel_traits_baseILj4096ES2_S2_S2_S2_fjLj128EEEEELb0ELb1ELb0ELb1EEEvNS_9BwdParamsE,"aw",@nobits
	.sectionflags	@""
	.align	16


//--------------------- .nv.shared._ZN10layer_norm13ln_bwd_kernelINS_13Kernel_traitsI13__nv_bfloat16S2_S2_S2_fjLj4096ELj1ELj1ELj4ELj16ENS_18Kernel_traits_baseILj4096ES2_S2_S2_S2_fjLj128EEEEELb0ELb1ELb1ELb0EEEvNS_9BwdParamsE --------------------------
	.section	.nv.shared._ZN10layer_norm13ln_bwd_kernelINS_13Kernel_traitsI13__nv_bfloat16S2_S2_S2_fjLj4096ELj1ELj1ELj4ELj16ENS_18Kernel_traits_baseILj4096ES2_S2_S2_S2_fjLj128EEEEELb0ELb1ELb1ELb0EEEvNS_9BwdParamsE,"aw",@nobits
	.sectionflags	@""
	.align	16


//--------------------- .nv.shared._ZN10layer_norm13ln_bwd_kernelINS_13Kernel_traitsI13__nv_bfloat16S2_S2_S2_fjLj4096ELj1ELj1ELj4ELj16ENS_18Kernel_traits_baseILj4096ES2_S2_S2_S2_fjLj128EEEEELb0ELb1ELb1ELb1EEEvNS_9BwdParamsE --------------------------
	.section	.nv.shared._ZN10layer_norm13ln_bwd_kernelINS_13Kernel_traitsI13__nv_bfloat16S2_S2_S2_fjLj4096ELj1ELj1ELj4ELj16ENS_18Kernel_traits_baseILj4096ES2_S2_S2_S2_fjLj128EEEEELb0ELb1ELb1ELb1EEEvNS_9BwdParamsE,"aw",@nobits
	.sectionflags	@""
	.align	16


//--------------------- .nv.shared._ZN10layer_norm13ln_bwd_kernelINS_13Kernel_traitsI13__nv_bfloat16S2_S2_S2_fjLj4096ELj1ELj1ELj4ELj16ENS_18Kernel_traits_baseILj4096ES2_S2_S2_S2_fjLj128EEEEELb1ELb0ELb0ELb0EEEvNS_9BwdParamsE --------------------------
	.section	.nv.shared._ZN10layer_norm13ln_bwd_kernelINS_13Kernel_traitsI13__nv_bfloat16S2_S2_S2_fjLj4096ELj1ELj1ELj4ELj16ENS_18Kernel_traits_baseILj4096ES2_S2_S2_S2_fjLj128EEEEELb1ELb0ELb0ELb0EEEvNS_9BwdParamsE,"aw",@nobits
	.sectionflags	@""
	.align	16


//--------------------- .nv.shared._ZN10layer_norm13ln_bwd_kernelINS_13Kernel_traitsI13__nv_bfloat16S2_S2_S2_fjLj4096ELj1ELj1ELj4ELj16ENS_18Kernel_traits_baseILj4096ES2_S2_S2_S2_fjLj128EEEEELb1ELb0ELb0ELb1EEEvNS_9BwdParamsE --------------------------
	.section	.nv.shared._ZN10layer_norm13ln_bwd_kernelINS_13Kernel_traitsI13__nv_bfloat16S2_S2_S2_fjLj4096ELj1ELj1ELj4ELj16ENS_18Kernel_traits_baseILj4096ES2_S2_S2_S2_fjLj128EEEEELb1ELb0ELb0ELb1EEEvNS_9BwdParamsE,"aw",@nobits
	.sectionflags	@""
	.align	16


//--------------------- .nv.shared._ZN10layer_norm22ln_bwd_finalize_kernelINS_22Kernel_traits_finalizeILj4096E13__nv_bfloat16S2_S2_S2_fjLb0ELj1024ELj4ENS_18Kernel_traits_baseILj4096ES2_S2_S2_S2_fjLj1024EEEEELb0ELb0EEEvNS_9BwdParamsE --------------------------
	.section	.nv.shared._ZN10layer_norm22ln_bwd_finalize_kernelINS_22Kernel_traits_finalizeILj4096E13__nv_bfloat16S2_S2_S2_fjLb0ELj1024ELj4ENS_18Kernel_traits_baseILj4096ES2_S2_S2_S2_fjLj1024EEEEELb0ELb0EEEvNS_9BwdParamsE,"aw",@nobits
	.sectionflags	@""
	.align	16
.nv.shared._ZN10layer_norm22ln_bwd_finalize_kernelINS_22Kernel_traits_finalizeILj4096E13__nv_bfloat16S2_S2_S2_fjLb0ELj1024ELj4ENS_18Kernel_traits_baseILj4096ES2_S2_S2_S2_fjLj1024EEEEELb0ELb0EEEvNS_9BwdParamsE:
	.zero		8448


//--------------------- .nv.shared._ZN10layer_norm13ln_bwd_kernelINS_13Kernel_traitsI13__nv_bfloat16S2_S2_S2_fjLj4096ELj1ELj1ELj4ELj16ENS_18Kernel_traits_baseILj4096ES2_S2_S2_S2_fjLj128EEEEELb1ELb0ELb1ELb0EEEvNS_9BwdParamsE --------------------------
	.section	.nv.shared._ZN10layer_norm13ln_bwd_kernelINS_13Kernel_traitsI13__nv_bfloat16S2_S2_S2_fjLj4096ELj1ELj1ELj4ELj16ENS_18Kernel_traits_baseILj4096ES2_S2_S2_S2_fjLj128EEEEELb1ELb0ELb1ELb0EEEvNS_9BwdParamsE,"aw",@nobits
	.sectionflags	@""
	.align	16


//--------------------- .nv.shared._ZN10layer_norm22ln_bwd_finalize_kernelINS_22Kernel_traits_finalizeILj4096E13__nv_bfloat16S2_S2_S2_fjLb0ELj1024ELj4ENS_18Kernel_traits_baseILj4096ES2_S2_S2_S2_fjLj1024EEEEELb0ELb1EEEvNS_9BwdParamsE --------------------------
	.section	.nv.shared._ZN10layer_norm22ln_bwd_finalize_kernelINS_22Kernel_traits_finalizeILj4096E13__nv_bfloat16S2_S2_S2_fjLb0ELj1024ELj4ENS_18Kernel_traits_baseILj4096ES2_S2_S2_S2_fjLj1024EEEEELb0ELb1EEEvNS_9BwdParamsE,"aw",@nobits
	.sectionflags	@""
	.align	16
.nv.shared._ZN10layer_norm22ln_bwd_finalize_kernelINS_22Kernel_traits_finalizeILj4096E13__nv_bfloat16S2_S2_S2_fjLb0ELj1024ELj4ENS_18Kernel_traits_baseILj4096ES2_S2_S2_S2_fjLj1024EEEEELb0ELb1EEEvNS_9BwdParamsE:
	.zero		8448


//--------------------- .nv.shared._ZN10layer_norm13ln_bwd_kernelINS_13Kernel_traitsI13__nv_bfloat16S2_S2_S2_fjLj4096ELj1ELj1ELj4ELj16ENS_18Kernel_traits_baseILj4096ES2_S2_S2_S2_fjLj128EEEEELb1ELb0ELb1ELb1EEEvNS_9BwdParamsE --------------------------
	.section	.nv.shared._ZN10layer_norm13ln_bwd_kernelINS_13Kernel_traitsI13__nv_bfloat16S2_S2_S2_fjLj4096ELj1ELj1ELj4ELj16ENS_18Kernel_traits_baseILj4096ES2_S2_S2_S2_fjLj128EEEEELb1ELb0ELb1ELb1EEEvNS_9BwdParamsE,"aw",@nobits
	.sectionflags	@""
	.align	16


//--------------------- .nv.shared._ZN10layer_norm13ln_bwd_kernelINS_13Kernel_traitsI13__nv_bfloat16S2_S2_S2_fjLj4096ELj1ELj1ELj4ELj16ENS_18Kernel_traits_baseILj4096ES2_S2_S2_S2_fjLj128EEEEELb1ELb1ELb0ELb0EEEvNS_9BwdParamsE --------------------------
	.section	.nv.shared._ZN10layer_norm13ln_bwd_kernelINS_13Kernel_traitsI13__nv_bfloat16S2_S2_S2_fjLj4096ELj1ELj1ELj4ELj16ENS_18Kernel_traits_baseILj4096ES2_S2_S2_S2_fjLj128EEEEELb1ELb1ELb0ELb0EEEvNS_9BwdParamsE,"aw",@nobits
	.sectionflags	@""
	.align	16


//--------------------- .nv.shared._ZN10layer_norm13ln_bwd_kernelINS_13Kernel_traitsI13__nv_bfloat16S2_S2_S2_fjLj4096ELj1ELj1ELj4ELj16ENS_18Kernel_traits_baseILj4096ES2_S2_S2_S2_fjLj128EEEEELb1ELb1ELb0ELb1EEEvNS_9BwdParamsE --------------------------
	.section	.nv.shared._ZN10layer_norm13ln_bwd_kernelINS_13Kernel_traitsI13__nv_bfloat16S2_S2_S2_fjLj4096ELj1ELj1ELj4ELj16ENS_18Kernel_traits_baseILj4096ES2_S2_S2_S2_fjLj128EEEEELb1ELb1ELb0ELb1EEEvNS_9BwdParamsE,"aw",@nobits
	.sectionflags	@""
	.align	16


//--------------------- .nv.shared._ZN10layer_norm22ln_bwd_finalize_kernelINS_22Kernel_traits_finalizeILj4096E13__nv_bfloat16S2_S2_S2_fjLb1ELj1024ELj4ENS_18Kernel_traits_baseILj4096ES2_S2_S2_S2_fjLj1024EEEEELb1ELb0EEEvNS_9BwdParamsE --------------------------
	.section	.nv.shared._ZN10layer_norm22ln_bwd_finalize_kernelINS_22Kernel_traits_finalizeILj4096E13__nv_bfloat16S2_S2_S2_fjLb1ELj1024ELj4ENS_18Kernel_traits_baseILj4096ES2_S2_S2_S2_fjLj1024EEEEELb1ELb0EEEvNS_9BwdParamsE,"aw",@nobits
	.sectionflags	@""
	.align	16
.nv.shared._ZN10layer_norm22ln_bwd_finalize_kernelINS_22Kernel_traits_finalizeILj4096E13__nv_bfloat16S2_S2_S2_fjLb1ELj1024ELj4ENS_18Kernel_traits_baseILj4096ES2_S2_S2_S2_fjLj1024EEEEELb1ELb0EEEvNS_9BwdParamsE:
	.zero		12672


//--------------------- .nv.shared._ZN10layer_norm13ln_bwd_kernelINS_13Kernel_traitsI13__nv_bfloat16S2_S2_S2_fjLj4096ELj1ELj1ELj4ELj16ENS_18Kernel_traits_baseILj4096ES2_S2_S2_S2_fjLj128EEEEELb1ELb1ELb1ELb0EEEvNS_9BwdParamsE --------------------------
	.section	.nv.shared._ZN10layer_norm13ln_bwd_kernelINS_13Kernel_traitsI13__nv_bfloat16S2_S2_S2_fjLj4096ELj1ELj1ELj4ELj16ENS_18Kernel_traits_baseILj4096ES2_S2_S2_S2_fjLj128EEEEELb1ELb1ELb1ELb0EEEvNS_9BwdParamsE,"aw",@nobits
	.sectionflags	@""
	.align	16


//--------------------- .nv.shared._ZN10layer_norm22ln_bwd_finalize_kernelINS_22Kernel_traits_finalizeILj4096E13__nv_bfloat16S2_S2_S2_fjLb1ELj1024ELj4ENS_18Kernel_traits_baseILj4096ES2_S2_S2_S2_fjLj1024EEEEELb1ELb1EEEvNS_9BwdParamsE --------------------------
	.section	.nv.shared._ZN10layer_norm22ln_bwd_finalize_kernelINS_22Kernel_traits_finalizeILj4096E13__nv_bfloat16S2_S2_S2_fjLb1ELj1024ELj4ENS_18Kernel_traits_baseILj4096ES2_S2_S2_S2_fjLj1024EEEEELb1ELb1EEEvNS_9BwdParamsE,"aw",@nobits
	.sectionflags	@""
	.align	16
.nv.shared._ZN10layer_norm22ln_bwd_finalize_kernelINS_22Kernel_traits_finalizeILj4096E13__nv_bfloat16S2_S2_S2_fjLb1ELj1024ELj4ENS_18Kernel_traits_baseILj4096ES2_S2_S2_S2_fjLj1024EEEEELb1ELb1EEEvNS_9BwdParamsE:
	.zero		12672


//--------------------- .nv.shared._ZN10layer_norm13ln_bwd_kernelINS_13Kernel_traitsI13__nv_bfloat16S2_S2_S2_fjLj4096ELj1ELj1ELj4ELj16ENS_18Kernel_traits_baseILj4096ES2_S2_S2_S2_fjLj128EEEEELb1ELb1ELb1ELb1EEEvNS_9BwdParamsE --------------------------
	.section	.nv.shared._ZN10layer_norm13ln_bwd_kernelINS_13Kernel_traitsI13__nv_bfloat16S2_S2_S2_fjLj4096ELj1ELj1ELj4ELj16ENS_18Kernel_traits_baseILj4096ES2_S2_S2_S2_fjLj128EEEEELb1ELb1ELb1ELb1EEEvNS_9BwdParamsE,"aw",@nobits
	.sectionflags	@""
	.align	16


//--------------------- .nv.shared._ZN10layer_norm13ln_bwd_kernelINS_13Kernel_traitsI6__halfS2_S2_S2_fjLj4096ELj1ELj1ELj4ELj16ENS_18Kernel_traits_baseILj4096ES2_S2_S2_S2_fjLj128EEEEELb0ELb0ELb0ELb0EEEvNS_9BwdParamsE --------------------------
	.section	.nv.shared._ZN10layer_norm13ln_bwd_kernelINS_13Kernel_traitsI6__halfS2_S2_S2_fjLj4096ELj1ELj1ELj4ELj16ENS_18Kernel_traits_baseILj4096ES2_S2_S2_S2_fjLj128EEEEELb0ELb0ELb0ELb0EEEvNS_9BwdParamsE,"aw",@nobits
	.sectionflags	@""
	.align	16


//--------------------- .nv.shared._ZN10layer_norm13ln_bwd_kernelINS_13Kernel_traitsI6__halfS2_S2_S2_fjLj4096ELj1ELj1ELj4ELj16ENS_18Kernel_traits_baseILj4096ES2_S2_S2_S2_fjLj128EEEEELb0ELb0ELb0ELb1EEEvNS_9BwdParamsE --------------------------
	.section	.nv.shared._ZN10layer_norm13ln_bwd_kernelINS_13Kernel_traitsI6__halfS2_S2_S2_fjLj4096ELj1ELj1ELj4ELj16ENS_18Kernel_traits_baseILj4096ES2_S2_S2_S2_fjLj128EEEEELb0ELb0ELb0ELb1EEEvNS_9BwdParamsE,"aw",@nobits
	.sectionflags	@""
	.align	16


//--------------------- .nv.shared._ZN10layer_norm13ln_bwd_kernelINS_13Kernel_traitsI6__halfS2_S2_S2_fjLj4096ELj1ELj1ELj4ELj16ENS_18Kernel_traits_baseILj4096ES2_S2_S2_S2_fjLj128EEEEELb0ELb0ELb1ELb0EEEvNS_9BwdParamsE --------------------------
	.section	.nv.shared._ZN10layer_norm13ln_bwd_kernelINS_13Kernel_traitsI6__halfS2_S2_S2_fjLj4096ELj1ELj1ELj4ELj16ENS_18Kernel_traits_baseILj4096ES2_S2_S2_S2_fjLj128EEEEELb0ELb0ELb1ELb0EEEvNS_9BwdParamsE,"aw",@nobits
	.sectionflags	@""
	.align	16


//--------------------- .nv.shared._ZN10layer_norm13ln_bwd_kernelINS_13Kernel_traitsI6__halfS2_S2_S2_fjLj4096ELj1ELj1ELj4ELj16ENS_18Kernel_traits_baseILj4096ES2_S2_S2_S2_fjLj128EEEEELb0ELb0ELb1ELb1EEEvNS_9BwdParamsE --------------------------
	.section	.nv.shared._ZN10layer_norm13ln_bwd_kernelINS_13Kernel_traitsI6__halfS2_S2_S2_fjLj4096ELj1ELj1ELj4ELj16ENS_18Kernel_traits_baseILj4096ES2_S2_S2_S2_fjLj128EEEEELb0ELb0ELb1ELb1EEEvNS_9BwdParamsE,"aw",@nobits
	.sectionflags	@""
	.align	16


//--------------------- .nv.shared._ZN10layer_norm13ln_bwd_kernelINS_13Kernel_traitsI6__halfS2_S2_S2_fjLj4096ELj1ELj1ELj4ELj16ENS_18Kernel_traits_baseILj4096ES2_S2_S2_S2_fjLj128EEEEELb0ELb1ELb0ELb0EEEvNS_9BwdParamsE --------------------------
	.section	.nv.shared._ZN10layer_norm13ln_bwd_kernelINS_13Kernel_traitsI6__halfS2_S2_S2_fjLj4096ELj1ELj1ELj4ELj16ENS_18Kernel_traits_baseILj4096ES2_S2_S2_S2_fjLj128EEEEELb0ELb1ELb0ELb0EEEvNS_9BwdParamsE,"aw",@nobits
	.sectionflags	@""
	.align	16


//--------------------- .nv.shared._ZN10layer_norm13ln_bwd_kernelINS_13Kernel_traitsI6__halfS2_S2_S2_fjLj4096ELj1ELj1ELj4ELj16ENS_18Kernel_traits_baseILj4096ES2_S2_S2_S2_fjLj128EEEEELb0ELb1ELb0ELb1EEEvNS_9BwdParamsE --------------------------
	.section	.nv.shared._ZN10layer_norm13ln_bwd_kernelINS_13Kernel_traitsI6__halfS2_S2_S2_fjLj4096ELj1ELj1ELj4ELj16ENS_18Kernel_traits_baseILj4096ES2_S2_S2_S2_fjLj128EEEEELb0ELb1ELb0ELb1EEEvNS_9BwdParamsE,"aw",@nobits
	.sectionflags	@""
	.align	16


//--------------------- .nv.shared._ZN10layer_norm13ln_bwd_kernelINS_13Kernel_traitsI6__halfS2_S2_S2_fjLj4096ELj1ELj1ELj4ELj16ENS_18Kernel_traits_baseILj4096ES2_S2_S2_S2_fjLj128EEEEELb0ELb1ELb1ELb0EEEvNS_9BwdParamsE --------------------------
	.section	.nv.shared._ZN10layer_norm13ln_bwd_kernelINS_13Kernel_traitsI6__halfS2_S2_S2_fjLj4096ELj1ELj1ELj4ELj16ENS_18Kernel_traits_baseILj4096ES2_S2_S2_S2_fjLj128EEEEELb0ELb1ELb1ELb0EEEvNS_9BwdParamsE,"aw",@nobits
	.sectionflags	@""
	.align	16


//--------------------- .nv.shared._ZN10layer_norm13ln_bwd_kernelINS_13Kernel_traitsI6__halfS2_S2_S2_fjLj4096ELj1ELj1ELj4ELj16ENS_18Kernel_traits_baseILj4096ES2_S2_S2_S2_fjLj128EEEEELb0ELb1ELb1ELb1EEEvNS_9BwdParamsE --------------------------
	.section	.nv.shared._ZN10layer_norm13ln_bwd_kernelINS_13Kernel_traitsI6__halfS2_S2_S2_fjLj4096ELj1ELj1ELj4ELj16ENS_18Kernel_traits_baseILj4096ES2_S2_S2_S2_fjLj128EEEEELb0ELb1ELb1ELb1EEEvNS_9BwdParamsE,"aw",@nobits
	.sectionflags	@""
	.align	16


//--------------------- .nv.shared._ZN10layer_norm13ln_bwd_kernelINS_13Kernel_traitsI6__halfS2_S2_S2_fjLj4096ELj1ELj1ELj4ELj16ENS_18Kernel_traits_baseILj4096ES2_S2_S2_S2_fjLj128EEEEELb1ELb0ELb0ELb0EEEvNS_9BwdParamsE --------------------------
	.section	.nv.shared._ZN10layer_norm13ln_bwd_kernelINS_13Kernel_traitsI6__halfS2_S2_S2_fjLj4096ELj1ELj1ELj4ELj16ENS_18Kernel_traits_baseILj4096ES2_S2_S2_S2_fjLj128EEEEELb1ELb0ELb0ELb0EEEvNS_9BwdParamsE,"aw",@nobits
	.sectionflags	@""
	.align	16


//--------------------- .nv.shared._ZN10layer_norm13ln_bwd_kernelINS_13Kernel_traitsI6__halfS2_S2_S2_fjLj4096ELj1ELj1ELj4ELj16ENS_18Kernel_traits_baseILj4096ES2_S2_S2_S2_fjLj128EEEEELb1ELb0ELb0ELb1EEEvNS_9BwdParamsE --------------------------
	.section	.nv.shared._ZN10layer_norm13ln_bwd_kernelINS_13Kernel_traitsI6__halfS2_S2_S2_fjLj4096ELj1ELj1ELj4ELj16ENS_18Kernel_traits_baseILj4096ES2_S2_S2_S2_fjLj128EEEEELb1ELb0ELb0ELb1EEEvNS_9BwdParamsE,"aw",@nobits
	.sectionflags	@""
	.align	16


//--------------------- .nv.shared._ZN10layer_norm22ln_bwd_finalize_kernelINS_22Kernel_traits_finalizeILj4096E6__halfS2_S2_S2_fjLb0ELj1024ELj4ENS_18Kernel_traits_baseILj4096ES2_S2_S2_S2_fjLj1024EEEEELb0ELb0EEEvNS_9BwdParamsE --------------------------
	.section	.nv.shared._ZN10layer_norm22ln_bwd_finalize_kernelINS_22Kernel_traits_finalizeILj4096E6__halfS2_S2_S2_fjLb0ELj1024ELj4ENS_18Kernel_traits_baseILj4096ES2_S2_S2_S2_fjLj1024EEEEELb0ELb0EEEvNS_9BwdParamsE,"aw",@nobits
	.sectionflags	@""
	.align	16
.nv.shared._ZN10layer_norm22ln_bwd_finalize_kernelINS_22Kernel_traits_finalizeILj4096E6__halfS2_S2_S2_fjLb0ELj1024ELj4ENS_18Kernel_traits_baseILj4096ES2_S2_S2_S2_fjLj1024EEEEELb0ELb0EEEvNS_9BwdParamsE:
	.zero		8448


//--------------------- .nv.shared._ZN10layer_norm13ln_bwd_kernelINS_13Kernel_traitsI6__halfS2_S2_S2_fjLj4096ELj1ELj1ELj4ELj16ENS_18Kernel_traits_baseILj4096ES2_S2_S2_S2_fjLj128EEEEELb1ELb0ELb1ELb0EEEvNS_9BwdParamsE --------------------------
	.section	.nv.shared._ZN10layer_norm13ln_bwd_kernelINS_13Kernel_traitsI6__halfS2_S2_S2_fjLj4096ELj1ELj1ELj4ELj16ENS_18Kernel_traits_baseILj4096ES2_S2_S2_S2_fjLj128EEEEELb1ELb0ELb1ELb0EEEvNS_9BwdParamsE,"aw",@nobits
	.sectionflags	@""
	.align	16


//--------------------- .nv.shared._ZN10layer_norm22ln_bwd_finalize_kernelINS_22Kernel_traits_finalizeILj4096E6__halfS2_S2_S2_fjLb0ELj1024ELj4ENS_18Kernel_traits_baseILj4096ES2_S2_S2_S2_fjLj1024EEEEELb0ELb1EEEvNS_9BwdParamsE --------------------------
	.section	.nv.shared._ZN10layer_norm22ln_bwd_finalize_kernelINS_22Kernel_traits_finalizeILj4096E6__halfS2_S2_S2_fjLb0ELj1024ELj4ENS_18Kernel_traits_baseILj4096ES2_S2_S2_S2_fjLj1024EEEEELb0ELb1EEEvNS_9BwdParamsE,"aw",@nobits
	.sectionflags	@""
	.align	16
.nv.shared._ZN10layer_norm22ln_bwd_finalize_kernelINS_22Kernel_traits_finalizeILj4096E6__halfS2_S2_S2_fjLb0ELj1024ELj4ENS_18Kernel_traits_baseILj4096ES2_S2_S2_S2_fjLj1024EEEEELb0ELb1EEEvNS_9BwdParamsE:
	.zero		8448


//--------------------- .nv.shared._ZN10layer_norm13ln_bwd_kernelINS_13Kernel_traitsI6__halfS2_S2_S2_fjLj4096ELj1ELj1ELj4ELj16ENS_18Kernel_traits_baseILj4096ES2_S2_S2_S2_fjLj128EEEEELb1ELb0ELb1ELb1EEEvNS_9BwdParamsE --------------------------
	.section	.nv.shared._ZN10layer_norm13ln_bwd_kernelINS_13Kernel_traitsI6__halfS2_S2_S2_fjLj4096ELj1ELj1ELj4ELj16ENS_18Kernel_traits_baseILj4096ES2_S2_S2_S2_fjLj128EEEEELb1ELb0ELb1ELb1EEEvNS_9BwdParamsE,"aw",@nobits
	.sectionflags	@""
	.align	16


//--------------------- .nv.shared._ZN10layer_norm13ln_bwd_kernelINS_13Kernel_traitsI6__halfS2_S2_S2_fjLj4096ELj1ELj1ELj4ELj16ENS_18Kernel_traits_baseILj4096ES2_S2_S2_S2_fjLj128EEEEELb1ELb1ELb0ELb0EEEvNS_9BwdParamsE --------------------------
	.section	.nv.shared._ZN10layer_norm13ln_bwd_kernelINS_13Kernel_traitsI6__halfS2_S2_S2_fjLj4096ELj1ELj1ELj4ELj16ENS_18Kernel_traits_baseILj4096ES2_S2_S2_S2_fjLj128EEEEELb1ELb1ELb0ELb0EEEvNS_9BwdParamsE,"aw",@nobits
	.sectionflags	@""
	.align	16


//--------------------- .nv.shared._ZN10layer_norm13ln_bwd_kernelINS_13Kernel_traitsI6__halfS2_S2_S2_fjLj4096ELj1ELj1ELj4ELj16ENS_18Kernel_traits_baseILj4096ES2_S2_S2_S2_fjLj128EEEEELb1ELb1ELb0ELb1EEEvNS_9BwdParamsE --------------------------
	.section	.nv.shared._ZN10layer_norm13ln_bwd_kernelINS_13Kernel_traitsI6__halfS2_S2_S2_fjLj4096ELj1ELj1ELj4ELj16ENS_18Kernel_traits_baseILj4096ES2_S2_S2_S2_fjLj128EEEEELb1ELb1ELb0ELb1EEEvNS_9BwdParamsE,"aw",@nobits
	.sectionflags	@""
	.align	16


//--------------------- .nv.shared._ZN10layer_norm22ln_bwd_finalize_kernelINS_22Kernel_traits_finalizeILj4096E6__halfS2_S2_S2_fjLb1ELj1024ELj4ENS_18Kernel_traits_baseILj4096ES2_S2_S2_S2_fjLj1024EEEEELb1ELb0EEEvNS_9BwdParamsE --------------------------
	.section	.nv.shared._ZN10layer_norm22ln_bwd_finalize_kernelINS_22Kernel_traits_finalizeILj4096E6__halfS2_S2_S2_fjLb1ELj1024ELj4ENS_18Kernel_traits_baseILj4096ES2_S2_S2_S2_fjLj1024EEEEELb1ELb0EEEvNS_9BwdParamsE,"aw",@nobits
	.sectionflags	@""
	.align	16
.nv.shared._ZN10layer_norm22ln_bwd_finalize_kernelINS_22Kernel_traits_finalizeILj4096E6__halfS2_S2_S2_fjLb1ELj1024ELj4ENS_18Kernel_traits_baseILj4096ES2_S2_S2_S2_fjLj1024EEEEELb1ELb0EEEvNS_9BwdParamsE:
	.zero		12672


//--------------------- .nv.shared._ZN10layer_norm13ln_bwd_kernelINS_13Kernel_traitsI6__halfS2_S2_S2_fjLj4096ELj1ELj1ELj4ELj16ENS_18Kernel_traits_baseILj4096ES2_S2_S2_S2_fjLj128EEEEELb1ELb1ELb1ELb0EEEvNS_9BwdParamsE --------------------------
	.section	.nv.shared._ZN10layer_norm13ln_bwd_kernelINS_13Kernel_traitsI6__halfS2_S2_S2_fjLj4096ELj1ELj1ELj4ELj16ENS_18Kernel_traits_baseILj4096ES2_S2_S2_S2_fjLj128EEEEELb1ELb1ELb1ELb0EEEvNS_9BwdParamsE,"aw",@nobits
	.sectionflags	@""
	.align	16


//--------------------- .nv.shared._ZN10layer_norm22ln_bwd_finalize_kernelINS_22Kernel_traits_finalizeILj4096E6__halfS2_S2_S2_fjLb1ELj1024ELj4ENS_18Kernel_traits_baseILj4096ES2_S2_S2_S2_fjLj1024EEEEELb1ELb1EEEvNS_9BwdParamsE --------------------------
	.section	.nv.shared._ZN10layer_norm22ln_bwd_finalize_kernelINS_22Kernel_traits_finalizeILj4096E6__halfS2_S2_S2_fjLb1ELj1024ELj4ENS_18Kernel_traits_baseILj4096ES2_S2_S2_S2_fjLj1024EEEEELb1ELb1EEEvNS_9BwdParamsE,"aw",@nobits
	.sectionflags	@""
	.align	16
.nv.shared._ZN10layer_norm22ln_bwd_finalize_kernelINS_22Kernel_traits_finalizeILj4096E6__halfS2_S2_S2_fjLb1ELj1024ELj4ENS_18Kernel_traits_baseILj4096ES2_S2_S2_S2_fjLj1024EEEEELb1ELb1EEEvNS_9BwdParamsE:
	.zero		12672


//--------------------- .nv.shared._ZN10layer_norm13ln_bwd_kernelINS_13Kernel_traitsI6__halfS2_S2_S2_fjLj4096ELj1ELj1ELj4ELj16ENS_18Kernel_traits_baseILj4096ES2_S2_S2_S2_fjLj128EEEEELb1ELb1ELb1ELb1EEEvNS_9BwdParamsE --------------------------
	.section	.nv.shared._ZN10layer_norm13ln_bwd_kernelINS_13Kernel_traitsI6__halfS2_S2_S2_fjLj4096ELj1ELj1ELj4ELj16ENS_18Kernel_traits_baseILj4096ES2_S2_S2_S2_fjLj128EEEEELb1ELb1ELb1ELb1EEEvNS_9BwdParamsE,"aw",@nobits
	.sectionflags	@""
	.align	16


//--------------------- .nv.shared._ZN10layer_norm13ln_bwd_kernelINS_13Kernel_traitsIf13__nv_bfloat16S2_S2_fjLj4096ELj1ELj1ELj4ELj16ENS_18Kernel_traits_baseILj4096EfS2_S2_S2_fjLj128EEEEELb0ELb0ELb0ELb0EEEvNS_9BwdParamsE --------------------------
	.section	.nv.shared._ZN10layer_norm13ln_bwd_kernelINS_13Kernel_traitsIf13__nv_bfloat16S2_S2_fjLj4096ELj1ELj1ELj4ELj16ENS_18Kernel_traits_baseILj4096EfS2_S2_S2_fjLj128EEEEELb0ELb0ELb0ELb0EEEvNS_9BwdParamsE,"aw",@nobits
	.sectionflags	@""
	.align	16


//--------------------- .nv.shared._ZN10layer_norm13ln_bwd_kernelINS_13Kernel_traitsIf13__nv_bfloat16S2_S2_fjLj4096ELj1ELj1ELj4ELj16ENS_18Kernel_traits_baseILj4096EfS2_S2_S2_fjLj128EEEEELb0ELb0ELb0ELb1EEEvNS_9BwdParamsE --------------------------
	.section	.nv.shared._ZN10layer_norm13ln_bwd_kernelINS_13Kernel_traitsIf13__nv_bfloat16S2_S2_fjLj4096ELj1ELj1ELj4ELj16ENS_18Kernel_traits_baseILj4096EfS2_S2_S2_fjLj128EEEEELb0ELb0ELb0ELb1EEEvNS_9BwdParamsE,"aw",@nobits
	.sectionflags	@""
	.align	16


//--------------------- .nv.shared._ZN10layer_norm13ln_bwd_kernelINS_13Kernel_traitsIf13__nv_bfloat16S2_S2_fjLj4096ELj1ELj1ELj4ELj16ENS_18Kernel_traits_baseILj4096EfS2_S2_S2_fjLj128EEEEELb0ELb0ELb1ELb0EEEvNS_9BwdParamsE --------------------------
	.section	.nv.shared._ZN10layer_norm13ln_bwd_kernelINS_13Kernel_traitsIf13__nv_bfloat16S2_S2_fjLj4096ELj1ELj1ELj4ELj16ENS_18Kernel_traits_baseILj4096EfS2_S2_S2_fjLj128EEEEELb0ELb0ELb1ELb0EEEvNS_9BwdParamsE,"aw",@nobits
	.sectionflags	@""
	.align	16


//--------------------- .nv.shared._ZN10layer_norm13ln_bwd_kernelINS_13Kernel_traitsIf13__nv_bfloat16S2_S2_fjLj4096ELj1ELj1ELj4ELj16ENS_18Kernel_traits_baseILj4096EfS2_S2_S2_fjLj128EEEEELb0ELb0ELb1ELb1EEEvNS_9BwdParamsE --------------------------
	.section	.nv.shared._ZN10layer_norm13ln_bwd_kernelINS_13Kernel_traitsIf13__nv_bfloat16S2_S2_fjLj4096ELj1ELj1ELj4ELj16ENS_18Kernel_traits_baseILj4096EfS2_S2_S2_fjLj128EEEEELb0ELb0ELb1ELb1EEEvNS_9BwdParamsE,"aw",@nobits
	.sectionflags	@""
	.align	16


//--------------------- .nv.shared._ZN10layer_norm13ln_bwd_kernelINS_13Kernel_traitsIf13__nv_bfloat16S2_S2_fjLj4096ELj1ELj1ELj4ELj16ENS_18Kernel_traits_baseILj4096EfS2_S2_S2_fjLj128EEEEELb0ELb1ELb0ELb0EEEvNS_9BwdParamsE --------------------------
	.section	.nv.shared._ZN10layer_norm13ln_bwd_kernelINS_13Kernel_traitsIf13__nv_bfloat16S2_S2_fjLj4096ELj1ELj1ELj4ELj16ENS_18Kernel_traits_baseILj4096EfS2_S2_S2_fjLj128EEEEELb0ELb1ELb0ELb0EEEvNS_9BwdParamsE,"aw",@nobits
	.sectionflags	@""
	.align	16


//--------------------- .nv.shared._ZN10layer_norm13ln_bwd_kernelINS_13Kernel_traitsIf13__nv_bfloat16S2_S2_fjLj4096ELj1ELj1ELj4ELj16ENS_18Kernel_traits_baseILj4096EfS2_S2_S2_fjLj128EEEEELb0ELb1ELb0ELb1EEEvNS_9BwdParamsE --------------------------
	.section	.nv.shared._ZN10layer_norm13ln_bwd_kernelINS_13Kernel_traitsIf13__nv_bfloat16S2_S2_fjLj4096ELj1ELj1ELj4ELj16ENS_18Kernel_traits_baseILj4096EfS2_S2_S2_fjLj128EEEEELb0ELb1ELb0ELb1EEEvNS_9BwdParamsE,"aw",@nobits
	.sectionflags	@""
	.align	16


//--------------------- .nv.shared._ZN10layer_norm13ln_bwd_kernelINS_13Kernel_traitsIf13__nv_bfloat16S2_S2_fjLj4096ELj1ELj1ELj4ELj16ENS_18Kernel_traits_baseILj4096EfS2_S2_S2_fjLj128EEEEELb0ELb1ELb1ELb0EEEvNS_9BwdParamsE --------------------------
	.section	.nv.shared._ZN10layer_norm13ln_bwd_kernelINS_13Kernel_traitsIf13__nv_bfloat16S2_S2_fjLj4096ELj1ELj1ELj4ELj16ENS_18Kernel_traits_baseILj4096EfS2_S2_S2_fjLj128EEEEELb0ELb1ELb1ELb0EEEvNS_9BwdParamsE,"aw",@nobits
	.sectionflags	@""
	.align	16


//--------------------- .nv.shared._ZN10layer_norm13ln_bwd_kernelINS_13Kernel_traitsIf13__nv_bfloat16S2_S2_fjLj4096ELj1ELj1ELj4ELj16ENS_18Kernel_traits_baseILj4096EfS2_S2_S2_fjLj128EEEEELb0ELb1ELb1ELb1EEEvNS_9BwdParamsE --------------------------
	.section	.nv.shared._ZN10layer_norm13ln_bwd_kernelINS_13Kernel_traitsIf13__nv_bfloat16S2_S2_fjLj4096ELj1ELj1ELj4ELj16ENS_18Kernel_traits_baseILj4096EfS2_S2_S2_fjLj128EEEEELb0ELb1ELb1ELb1EEEvNS_9BwdParamsE,"aw",@nobits
	.sectionflags	@""
	.align	16


//--------------------- .nv.shared._ZN10layer_norm13ln_bwd_kernelINS_13Kernel_traitsIf13__nv_bfloat16S2_S2_fjLj4096ELj1ELj1ELj4ELj16ENS_18Kernel_traits_baseILj4096EfS2_S2_S2_fjLj128EEEEELb1ELb0ELb0ELb0EEEvNS_9BwdParamsE --------------------------
	.section	.nv.shared._ZN10layer_norm13ln_bwd_kernelINS_13Kernel_traitsIf13__nv_bfloat16S2_S2_fjLj4096ELj1ELj1ELj4ELj16ENS_18Kernel_traits_baseILj4096EfS2_S2_S2_fjLj128EEEEELb1ELb0ELb0ELb0EEEvNS_9BwdParamsE,"aw",@nobits
	.sectionflags	@""
	.align	16


//--------------------- .nv.shared._ZN10layer_norm13ln_bwd_kernelINS_13Kernel_traitsIf13__nv_bfloat16S2_S2_fjLj4096ELj1ELj1ELj4ELj16ENS_18Kernel_traits_baseILj4096EfS2_S2_S2_fjLj128EEEEELb1ELb0ELb0ELb1EEEvNS_9BwdParamsE --------------------------
	.section	.nv.shared._ZN10layer_norm13ln_bwd_kernelINS_13Kernel_traitsIf13__nv_bfloat16S2_S2_fjLj4096ELj1ELj1ELj4ELj16ENS_18Kernel_traits_baseILj4096EfS2_S2_S2_fjLj128EEEEELb1ELb0ELb0ELb1EEEvNS_9BwdParamsE,"aw",@nobits
	.sectionflags	@""
	.align	16


//--------------------- .nv.shared._ZN10layer_norm22ln_bwd_finalize_kernelINS_22Kernel_traits_finalizeILj4096Ef13__nv_bfloat16S2_S2_fjLb0ELj1024ELj4ENS_18Kernel_traits_baseILj4096EfS2_S2_S2_fjLj1024EEEEELb0ELb0EEEvNS_9BwdParamsE --------------------------
	.section	.nv.shared._ZN10layer_norm22ln_bwd_finalize_kernelINS_22Kernel_traits_finalizeILj4096Ef13__nv_bfloat16S2_S2_fjLb0ELj1024ELj4ENS_18Kernel_traits_baseILj4096EfS2_S2_S2_fjLj1024EEEEELb0ELb0EEEvNS_9BwdParamsE,"aw",@nobits
	.sectionflags	@""
	.align	16
.nv.shared._ZN10layer_norm22ln_bwd_finalize_kernelINS_22Kernel_traits_finalizeILj4096Ef13__nv_bfloat16S2_S2_fjLb0ELj1024ELj4ENS_18Kernel_traits_baseILj4096EfS2_S2_S2_fjLj1024EEEEELb0ELb0EEEvNS_9BwdParamsE:
	.zero		8448


//--------------------- .nv.shared._ZN10layer_norm13ln_bwd_kernelINS_13Kernel_traitsIf13__nv_bfloat16S2_S2_fjLj4096ELj1ELj1ELj4ELj16ENS_18Kernel_traits_baseILj4096EfS2_S2_S2_fjLj128EEEEELb1ELb0ELb1ELb0EEEvNS_9BwdParamsE --------------------------
	.section	.nv.shared._ZN10layer_norm13ln_bwd_kernelINS_13Kernel_traitsIf13__nv_bfloat16S2_S2_fjLj4096ELj1ELj1ELj4ELj16ENS_18Kernel_traits_baseILj4096EfS2_S2_S2_fjLj128EEEEELb1ELb0ELb1ELb0EEEvNS_9BwdParamsE,"aw",@nobits
	.sectionflags	@""
	.align	16


//--------------------- .nv.shared._ZN10layer_norm22ln_bwd_finalize_kernelINS_22Kernel_traits_finalizeILj4096Ef13__nv_bfloat16S2_S2_fjLb0ELj1024ELj4ENS_18Kernel_traits_baseILj4096EfS2_S2_S2_fjLj1024EEEEELb0ELb1EEEvNS_9BwdParamsE --------------------------
	.section	.nv.shared._ZN10layer_norm22ln_bwd_finalize_kernelINS_22Kernel_traits_finalizeILj4096Ef13__nv_bfloat16S2_S2_fjLb0ELj1024ELj4ENS_18Kernel_traits_baseILj4096EfS2_S2_S2_fjLj1024EEEEELb0ELb1EEEvNS_9BwdParamsE,"aw",@nobits
	.sectionflags	@""
	.align	16
.nv.shared._ZN10layer_norm22ln_bwd_finalize_kernelINS_22Kernel_traits_finalizeILj4096Ef13__nv_bfloat16S2_S2_fjLb0ELj1024ELj4ENS_18Kernel_traits_baseILj4096EfS2_S2_S2_fjLj1024EEEEELb0ELb1EEEvNS_9BwdParamsE:
	.zero		8448


//--------------------- .nv.shared._ZN10layer_norm13ln_bwd_kernelINS_13Kernel_traitsIf13__nv_bfloat16S2_S2_fjLj4096ELj1ELj1ELj4ELj16ENS_18Kernel_traits_baseILj4096EfS2_S2_S2_fjLj128EEEEELb1ELb0ELb1ELb1EEEvNS_9BwdParamsE --------------------------
	.section	.nv.shared._ZN10layer_norm13ln_bwd_kernelINS_13Kernel_traitsIf13__nv_bfloat16S2_S2_fjLj4096ELj1ELj1ELj4ELj16ENS_18Kernel_traits_baseILj4096EfS2_S2_S2_fjLj128EEEEELb1ELb0ELb1ELb1EEEvNS_9BwdParamsE,"aw",@nobits
	.sectionflags	@""
	.align	16


//--------------------- .nv.shared._ZN10layer_norm13ln_bwd_kernelINS_13Kernel_traitsIf13__nv_bfloat16S2_S2_fjLj4096ELj1ELj1ELj4ELj16ENS_18Kernel_traits_baseILj4096EfS2_S2_S2_fjLj128EEEEELb1ELb1ELb0ELb0EEEvNS_9BwdParamsE --------------------------
	.section	.nv.shared._ZN10layer_norm13ln_bwd_kernelINS_13Kernel_traitsIf13__nv_bfloat16S2_S2_fjLj4096ELj1ELj1ELj4ELj16ENS_18Kernel_traits_baseILj4096EfS2_S2_S2_fjLj128EEEEELb1ELb1ELb0ELb0EEEvNS_9BwdParamsE,"aw",@nobits
	.sectionflags	@""
	.align	16


//--------------------- .nv.shared._ZN10layer_norm13ln_bwd_kernelINS_13Kernel_traitsIf13__nv_bfloat16S2_S2_fjLj4096ELj1ELj1ELj4ELj16ENS_18Kernel_traits_baseILj4096EfS2_S2_S2_fjLj128EEEEELb1ELb1ELb0ELb1EEEvNS_9BwdParamsE --------------------------
	.section	.nv.shared._ZN10layer_norm13ln_bwd_kernelINS_13Kernel_traitsIf13__nv_bfloat16S2_S2_fjLj4096ELj1ELj1ELj4ELj16ENS_18Kernel_traits_baseILj4096EfS2_S2_S2_fjLj128EEEEELb1ELb1ELb0ELb1EEEvNS_9BwdParamsE,"aw",@nobits
	.sectionflags	@""
	.align	16


//--------------------- .nv.shared._ZN10layer_norm22ln_bwd_finalize_kernelINS_22Kernel_traits_finalizeILj4096Ef13__nv_bfloat16S2_S2_fjLb1ELj1024ELj4ENS_18Kernel_traits_baseILj4096EfS2_S2_S2_fjLj1024EEEEELb1ELb0EEEvNS_9BwdParamsE --------------------------
	.section	.nv.shared._ZN10layer_norm22ln_bwd_finalize_kernelINS_22Kernel_traits_finalizeILj4096Ef13__nv_bfloat16S2_S2_fjLb1ELj1024ELj4ENS_18Kernel_traits_baseILj4096EfS2_S2_S2_fjLj1024EEEEELb1ELb0EEEvNS_9BwdParamsE,"aw",@nobits
	.sectionflags	@""
	.align	16
.nv.shared._ZN10layer_norm22ln_bwd_finalize_kernelINS_22Kernel_traits_finalizeILj4096Ef13__nv_bfloat16S2_S2_fjLb1ELj1024ELj4ENS_18Kernel_traits_baseILj4096EfS2_S2_S2_fjLj1024EEEEELb1ELb0EEEvNS_9BwdParamsE:
	.zero		12672


//--------------------- .nv.shared._ZN10layer_norm13ln_bwd_kernelINS_13Kernel_traitsIf13__nv_bfloat16S2_S2_fjLj4096ELj1ELj1ELj4ELj16ENS_18Kernel_traits_baseILj4096EfS2_S2_S2_fjLj128EEEEELb1ELb1ELb1ELb0EEEvNS_9BwdParamsE --------------------------
	.section	.nv.shared._ZN10layer_norm13ln_bwd_kernelINS_13Kernel_traitsIf13__nv_bfloat16S2_S2_fjLj4096ELj1ELj1ELj4ELj16ENS_18Kernel_traits_baseILj4096EfS2_S2_S2_fjLj128EEEEELb1ELb1ELb1ELb0EEEvNS_9BwdParamsE,"aw",@nobits
	.sectionflags	@""
	.align	16


//--------------------- .nv.shared._ZN10layer_norm22ln_bwd_finalize_kernelINS_22Kernel_traits_finalizeILj4096Ef13__nv_bfloat16S2_S2_fjLb1ELj1024ELj4ENS_18Kernel_traits_baseILj4096EfS2_S2_S2_fjLj1024EEEEELb1ELb1EEEvNS_9BwdParamsE --------------------------
	.section	.nv.shared._ZN10layer_norm22ln_bwd_finalize_kernelINS_22Kernel_traits_finalizeILj4096Ef13__nv_bfloat16S2_S2_fjLb1ELj1024ELj4ENS_18Kernel_traits_baseILj4096EfS2_S2_S2_fjLj1024EEEEELb1ELb1EEEvNS_9BwdParamsE,"aw",@nobits
	.sectionflags	@""
	.align	16
.nv.shared._ZN10layer_norm22ln_bwd_finalize_kernelINS_22Kernel_traits_finalizeILj4096Ef13__nv_bfloat16S2_S2_fjLb1ELj1024ELj4ENS_18Kernel_traits_baseILj4096EfS2_S2_S2_fjLj1024EEEEELb1ELb1EEEvNS_9BwdParamsE:
	.zero		12672


//--------------------- .nv.shared._ZN10layer_norm13ln_bwd_kernelINS_13Kernel_traitsIf13__nv_bfloat16S2_S2_fjLj4096ELj1ELj1ELj4ELj16ENS_18Kernel_traits_baseILj4096EfS2_S2_S2_fjLj128EEEEELb1ELb1ELb1ELb1EEEvNS_9BwdParamsE --------------------------
	.section	.nv.shared._ZN10layer_norm13ln_bwd_kernelINS_13Kernel_traitsIf13__nv_bfloat16S2_S2_fjLj4096ELj1ELj1ELj4ELj16ENS_18Kernel_traits_baseILj4096EfS2_S2_S2_fjLj128EEEEELb1ELb1ELb1ELb1EEEvNS_9BwdParamsE,"aw",@nobits
	.sectionflags	@""
	.align	16


//--------------------- .nv.shared._ZN10layer_norm13ln_bwd_kernelINS_13Kernel_traitsI13__nv_bfloat16S2_fS2_fjLj4096ELj1ELj1ELj4ELj16ENS_18Kernel_traits_baseILj4096ES2_S2_fS2_fjLj128EEEEELb0ELb0ELb0ELb0EEEvNS_9BwdParamsE --------------------------
	.section	.nv.shared._ZN10layer_norm13ln_bwd_kernelINS_13Kernel_traitsI13__nv_bfloat16S2_fS2_fjLj4096ELj1ELj1ELj4ELj16ENS_18Kernel_traits_baseILj4096ES2_S2_fS2_fjLj128EEEEELb0ELb0ELb0ELb0EEEvNS_9BwdParamsE,"aw",@nobits
	.sectionflags	@""
	.align	16


//--------------------- .nv.shared._ZN10layer_norm13ln_bwd_kernelINS_13Kernel_traitsI13__nv_bfloat16S2_fS2_fjLj4096ELj1ELj1ELj4ELj16ENS_18Kernel_traits_baseILj4096ES2_S2_fS2_fjLj128EEEEELb0ELb0ELb0ELb1EEEvNS_9BwdParamsE --------------------------
	.section	.nv.shared._ZN10layer_norm13ln_bwd_kernelINS_13Kernel_traitsI13__nv_bfloat16S2_fS2_fjLj4096ELj1ELj1ELj4ELj16ENS_18Kernel_traits_baseILj4096ES2_S2_fS2_fjLj128EEEEELb0ELb0ELb0ELb1EEEvNS_9BwdParamsE,"aw",@nobits
	.sectionflags	@""
	.align	16


//--------------------- .nv.shared._ZN10layer_norm13ln_bwd_kernelINS_13Kernel_traitsI13__nv_bfloat16S2_fS2_fjLj4096ELj1ELj1ELj4ELj16ENS_18Kernel_traits_baseILj4096ES2_S2_fS2_fjLj128EEEEELb0ELb0ELb1ELb0EEEvNS_9BwdParamsE --------------------------
	.section	.nv.shared._ZN10layer_norm13ln_bwd_kernelINS_13Kernel_traitsI13__nv_bfloat16S2_fS2_fjLj4096ELj1ELj1ELj4ELj16ENS_18Kernel_traits_baseILj4096ES2_S2_fS2_fjLj128EEEEELb0ELb0ELb1ELb0EEEvNS_9BwdParamsE,"aw",@nobits
	.sectionflags	@""
	.align	16


//--------------------- .nv.shared._ZN10layer_norm13ln_bwd_kernelINS_13Kernel_traitsI13__nv_bfloat16S2_fS2_fjLj4096ELj1ELj1ELj4ELj16ENS_18Kernel_traits_baseILj4096ES2_S2_fS2_fjLj128EEEEELb0ELb0ELb1ELb1EEEvNS_9BwdParamsE --------------------------
	.section	.nv.shared._ZN10layer_norm13ln_bwd_kernelINS_13Kernel_traitsI13__nv_bfloat16S2_fS2_fjLj4096ELj1ELj1ELj4ELj16ENS_18Kernel_traits_baseILj4096ES2_S2_fS2_fjLj128EEEEELb0ELb0ELb1ELb1EEEvNS_9BwdParamsE,"aw",@nobits
	.sectionflags	@""
	.align	16


//--------------------- .nv.shared._ZN10layer_norm13ln_bwd_kernelINS_13Kernel_traitsI13__nv_bfloat16S2_fS2_fjLj4096ELj1ELj1ELj4ELj16ENS_18Kernel_traits_baseILj4096ES2_S2_fS2_fjLj128EEEEELb0ELb1ELb0ELb0EEEvNS_9BwdParamsE --------------------------
	.section	.nv.shared._ZN10layer_norm13ln_bwd_kernelINS_13Kernel_traitsI13__nv_bfloat16S2_fS2_fjLj4096ELj1ELj1ELj4ELj16ENS_18Kernel_traits_baseILj4096ES2_S2_fS2_fjLj128EEEEELb0ELb1ELb0ELb0EEEvNS_9BwdParamsE,"aw",@nobits
	.sectionflags	@""
	.align	16


//--------------------- .nv.shared._ZN10layer_norm13ln_bwd_kernelINS_13Kernel_traitsI13__nv_bfloat16S2_fS2_fjLj4096ELj1ELj1ELj4ELj16ENS_18Kernel_traits_baseILj4096ES2_S2_fS2_fjLj128EEEEELb0ELb1ELb0ELb1EEEvNS_9BwdParamsE --------------------------
	.section	.nv.shared._ZN10layer_norm13ln_bwd_kernelINS_13Kernel_traitsI13__nv_bfloat16S2_fS2_fjLj4096ELj1ELj1ELj4ELj16ENS_18Kernel_traits_baseILj4096ES2_S2_fS2_fjLj128EEEEELb0ELb1ELb0ELb1EEEvNS_9BwdParamsE,"aw",@nobits
	.sectionflags	@""
	.align	16


//--------------------- .nv.shared._ZN10layer_norm13ln_bwd_kernelINS_13Kernel_traitsI13__nv_bfloat16S2_fS2_fjLj4096ELj1ELj1ELj4ELj16ENS_18Kernel_traits_baseILj4096ES2_S2_fS2_fjLj128EEEEELb0ELb1ELb1ELb0EEEvNS_9BwdParamsE --------------------------
	.section	.nv.shared._ZN10layer_norm13ln_bwd_kernelINS_13Kernel_traitsI13__nv_bfloat16S2_fS2_fjLj4096ELj1ELj1ELj4ELj16ENS_18Kernel_traits_baseILj4096ES2_S2_fS2_fjLj128EEEEELb0ELb1ELb1ELb0EEEvNS_9BwdParamsE,"aw",@nobits
	.sectionflags	@""
	.align	16


//--------------------- .nv.shared._ZN10layer_norm13ln_bwd_kernelINS_13Kernel_traitsI13__nv_bfloat16S2_fS2_fjLj4096ELj1ELj1ELj4ELj16ENS_18Kernel_traits_baseILj4096ES2_S2_fS2_fjLj128EEEEELb0ELb1ELb1ELb1EEEvNS_9BwdParamsE --------------------------
	.section	.nv.shared._ZN10layer_norm13ln_bwd_kernelINS_13Kernel_traitsI13__nv_bfloat16S2_fS2_fjLj4096ELj1ELj1ELj4ELj16ENS_18Kernel_traits_baseILj4096ES2_S2_fS2_fjLj128EEEEELb0ELb1ELb1ELb1EEEvNS_9BwdParamsE,"aw",@nobits
	.sectionflags	@""
	.align	16


//--------------------- .nv.shared._ZN10layer_norm13ln_bwd_kernelINS_13Kernel_traitsI13__nv_bfloat16S2_fS2_fjLj4096ELj1ELj1ELj4ELj16ENS_18Kernel_traits_baseILj4096ES2_S2_fS2_fjLj128EEEEELb1ELb0ELb0ELb0EEEvNS_9BwdParamsE --------------------------
	.section	.nv.shared._ZN10layer_norm13ln_bwd_kernelINS_13Kernel_traitsI13__nv_bfloat16S2_fS2_fjLj4096ELj1ELj1ELj4ELj16ENS_18Kernel_traits_baseILj4096ES2_S2_fS2_fjLj128EEEEELb1ELb0ELb0ELb0EEEvNS_9BwdParamsE,"aw",@nobits
	.sectionflags	@""
	.align	16


//--------------------- .nv.shared._ZN10layer_norm13ln_bwd_kernelINS_13Kernel_traitsI13__nv_bfloat16S2_fS2_fjLj4096ELj1ELj1ELj4ELj16ENS_18Kernel_traits_baseILj4096ES2_S2_fS2_fjLj128EEEEELb1ELb0ELb0ELb1EEEvNS_9BwdParamsE --------------------------
	.section	.nv.shared._ZN10layer_norm13ln_bwd_kernelINS_13Kernel_traitsI13__nv_bfloat16S2_fS2_fjLj4096ELj1ELj1ELj4ELj16ENS_18Kernel_traits_baseILj4096ES2_S2_fS2_fjLj128EEEEELb1ELb0ELb0ELb1EEEvNS_9BwdParamsE,"aw",@nobits
	.sectionflags	@""
	.align	16


//--------------------- .nv.shared._ZN10layer_norm22ln_bwd_finalize_kernelINS_22Kernel_traits_finalizeILj4096E13__nv_bfloat16S2_fS2_fjLb0ELj1024ELj4ENS_18Kernel_traits_baseILj4096ES2_S2_fS2_fjLj1024EEEEELb0ELb0EEEvNS_9BwdParamsE --------------------------
	.section	.nv.shared._ZN10layer_norm22ln_bwd_finalize_kernelINS_22Kernel_traits_finalizeILj4096E13__nv_bfloat16S2_fS2_fjLb0ELj1024ELj4ENS_18Kernel_traits_baseILj4096ES2_S2_fS2_fjLj1024EEEEELb0ELb0EEEvNS_9BwdParamsE,"aw",@nobits
	.sectionflags	@""
	.align	16
.nv.shared._ZN10layer_norm22ln_bwd_finalize_kernelINS_22Kernel_traits_finalizeILj4096E13__nv_bfloat16S2_fS2_fjLb0ELj1024ELj4ENS_18Kernel_traits_baseILj4096ES2_S2_fS2_fjLj1024EEEEELb0ELb0EEEvNS_9BwdParamsE:
	.zero		8448


//--------------------- .nv.shared._ZN10layer_norm13ln_bwd_kernelINS_13Kernel_traitsI13__nv_bfloat16S2_fS2_fjLj4096ELj1ELj1ELj4ELj16ENS_18Kernel_traits_baseILj4096ES2_S2_fS2_fjLj128EEEEELb1ELb0ELb1ELb0EEEvNS_9BwdParamsE --------------------------
	.section	.nv.shared._ZN10layer_norm13ln_bwd_kernelINS_13Kernel_traitsI13__nv_bfloat16S2_fS2_fjLj4096ELj1ELj1ELj4ELj16ENS_18Kernel_traits_baseILj4096ES2_S2_fS2_fjLj128EEEEELb1ELb0ELb1ELb0EEEvNS_9BwdParamsE,"aw",@nobits
	.sectionflags	@""
	.align	16


//--------------------- .nv.shared._ZN10layer_norm22ln_bwd_finalize_kernelINS_22Kernel_traits_finalizeILj4096E13__nv_bfloat16S2_fS2_fjLb0ELj1024ELj4ENS_18Kernel_traits_baseILj4096ES2_S2_fS2_fjLj1024EEEEELb0ELb1EEEvNS_9BwdParamsE --------------------------
	.section	.nv.shared._ZN10layer_norm22ln_bwd_finalize_kernelINS_22Kernel_traits_finalizeILj4096E13__nv_bfloat16S2_fS2_fjLb0ELj1024ELj4ENS_18Kernel_traits_baseILj4096ES2_S2_fS2_fjLj1024EEEEELb0ELb1EEEvNS_9BwdParamsE,"aw",@nobits
	.sectionflags	@""
	.align	16
.nv.shared._ZN10layer_norm22ln_bwd_finalize_kernelINS_22Kernel_traits_finalizeILj4096E13__nv_bfloat16S2_fS2_fjLb0ELj1024ELj4ENS_18Kernel_traits_baseILj4096ES2_S2_fS2_fjLj1024EEEEELb0ELb1EEEvNS_9BwdParamsE:
	.zero		8448


//--------------------- .nv.shared._ZN10layer_norm13ln_bwd_kernelINS_13Kernel_traitsI13__nv_bfloat16S2_fS2_fjLj4096ELj1ELj1ELj4ELj16ENS_18Kernel_traits_baseILj4096ES2_S2_fS2_fjLj128EEEEELb1ELb0ELb1ELb1EEEvNS_9BwdParamsE --------------------------
	.section	.nv.shared._ZN10layer_norm13ln_bwd_kernelINS_13Kernel_traitsI13__nv_bfloat16S2_fS2_fjLj4096ELj1ELj1ELj4ELj16ENS_18Kernel_traits_baseILj4096ES2_S2_fS2_fjLj128EEEEELb1ELb0ELb1ELb1EEEvNS_9BwdParamsE,"aw",@nobits
	.sectionflags	@""
	.align	16


//--------------------- .nv.shared._ZN10layer_norm13ln_bwd_kernelINS_13Kernel_traitsI13__nv_bfloat16S2_fS2_fjLj4096ELj1ELj1ELj4ELj16ENS_18Kernel_traits_baseILj4096ES2_S2_fS2_fjLj128EEEEELb1ELb1ELb0ELb0EEEvNS_9BwdParamsE --------------------------
	.section	.nv.shared._ZN10layer_norm13ln_bwd_kernelINS_13Kernel_traitsI13__nv_bfloat16S2_fS2_fjLj4096ELj1ELj1ELj4ELj16ENS_18Kernel_traits_baseILj4096ES2_S2_fS2_fjLj128EEEEELb1ELb1ELb0ELb0EEEvNS_9BwdParamsE,"aw",@nobits
	.sectionflags	@""
	.align	16


//--------------------- .nv.shared._ZN10layer_norm13ln_bwd_kernelINS_13Kernel_traitsI13__nv_bfloat16S2_fS2_fjLj4096ELj1ELj1ELj4ELj16ENS_18Kernel_traits_baseILj4096ES2_S2_fS2_fjLj128EEEEELb1ELb1ELb0ELb1EEEvNS_9BwdParamsE --------------------------
	.section	.nv.shared._ZN10layer_norm13ln_bwd_kernelINS_13Kernel_traitsI13__nv_bfloat16S2_fS2_fjLj4096ELj1ELj1ELj4ELj16ENS_18Kernel_traits_baseILj4096ES2_S2_fS2_fjLj128EEEEELb1ELb1ELb0ELb1EEEvNS_9BwdParamsE,"aw",@nobits
	.sectionflags	@""
	.align	16


//--------------------- .nv.shared._ZN10layer_norm22ln_bwd_finalize_kernelINS_22Kernel_traits_finalizeILj4096E13__nv_bfloat16S2_fS2_fjLb1ELj1024ELj4ENS_18Kernel_traits_baseILj4096ES2_S2_fS2_fjLj1024EEEEELb1ELb0EEEvNS_9BwdParamsE --------------------------
	.section	.nv.shared._ZN10layer_norm22ln_bwd_finalize_kernelINS_22Kernel_traits_finalizeILj4096E13__nv_bfloat16S2_fS2_fjLb1ELj1024ELj4ENS_18Kernel_traits_baseILj4096ES2_S2_fS2_fjLj1024EEEEELb1ELb0EEEvNS_9BwdParamsE,"aw",@nobits
	.sectionflags	@""
	.align	16
.nv.shared._ZN10layer_norm22ln_bwd_finalize_kernelINS_22Kernel_traits_finalizeILj4096E13__nv_bfloat16S2_fS2_fjLb1ELj1024ELj4ENS_18Kernel_traits_baseILj4096ES2_S2_fS2_fjLj1024EEEEELb1ELb0EEEvNS_9BwdParamsE:
	.zero		12672


//--------------------- .nv.shared._ZN10layer_norm13ln_bwd_kernelINS_13Kernel_traitsI13__nv_bfloat16S2_fS2_fjLj4096ELj1ELj1ELj4ELj16ENS_18Kernel_traits_baseILj4096ES2_S2_fS2_fjLj128EEEEELb1ELb1ELb1ELb0EEEvNS_9BwdParamsE --------------------------
	.section	.nv.shared._ZN10layer_norm13ln_bwd_kernelINS_13Kernel_traitsI13__nv_bfloat16S2_fS2_fjLj4096ELj1ELj1ELj4ELj16ENS_18Kernel_traits_baseILj4096ES2_S2_fS2_fjLj128EEEEELb1ELb1ELb1ELb0EEEvNS_9BwdParamsE,"aw",@nobits
	.sectionflags	@""
	.align	16


//--------------------- .nv.shared._ZN10layer_norm22ln_bwd_finalize_kernelINS_22Kernel_traits_finalizeILj4096E13__nv_bfloat16S2_fS2_fjLb1ELj1024ELj4ENS_18Kernel_traits_baseILj4096ES2_S2_fS2_fjLj1024EEEEELb1ELb1EEEvNS_9BwdParamsE --------------------------
	.section	.nv.shared._ZN10layer_norm22ln_bwd_finalize_kernelINS_22Kernel_traits_finalizeILj4096E13__nv_bfloat16S2_fS2_fjLb1ELj1024ELj4ENS_18Kernel_traits_baseILj4096ES2_S2_fS2_fjLj1024EEEEELb1ELb1EEEvNS_9BwdParamsE,"aw",@nobits
	.sectionflags	@""
	.align	16
.nv.shared._ZN10layer_norm22ln_bwd_finalize_kernelINS_22Kernel_traits_finalizeILj4096E13__nv_bfloat16S2_fS2_fjLb1ELj1024ELj4ENS_18Kernel_traits_baseILj4096ES2_S2_fS2_fjLj1024EEEEELb1ELb1EEEvNS_9BwdParamsE:
	.zero		12672


//--------------------- .nv.shared._ZN10layer_norm13ln_bwd_kernelINS_13Kernel_traitsI13__nv_bfloat16S2_fS2_fjLj4096ELj1ELj1ELj4ELj16ENS_18Kernel_traits_baseILj4096ES2_S2_fS2_fjLj128EEEEELb1ELb1ELb1ELb1EEEvNS_9BwdParamsE --------------------------
	.section	.nv.shared._ZN10layer_norm13ln_bwd_kernelINS_13Kernel_traitsI13__nv_bfloat16S2_fS2_fjLj4096ELj1ELj1ELj4ELj16ENS_18Kernel_traits_baseILj4096ES2_S2_fS2_fjLj128EEEEELb1ELb1ELb1ELb1EEEvNS_9BwdParamsE,"aw",@nobits
	.sectionflags	@""
	.align	16


//--------------------- .nv.shared._ZN10layer_norm13ln_bwd_kernelINS_13Kernel_traitsIf13__nv_bfloat16fS2_fjLj4096ELj1ELj1ELj4ELj16ENS_18Kernel_traits_baseILj4096EfS2_fS2_fjLj128EEEEELb0ELb0ELb0ELb0EEEvNS_9BwdParamsE --------------------------
	.section	.nv.shared._ZN10layer_norm13ln_bwd_kernelINS_13Kernel_traitsIf13__nv_bfloat16fS2_fjLj4096ELj1ELj1ELj4ELj16ENS_18Kernel_traits_baseILj4096EfS2_fS2_fjLj128EEEEELb0ELb0ELb0ELb0EEEvNS_9BwdParamsE,"aw",@nobits
	.sectionflags	@""
	.align	16


//--------------------- .nv.shared._ZN10layer_norm13ln_bwd_kernelINS_13Kernel_traitsIf13__nv_bfloat16fS2_fjLj4096ELj1ELj1ELj4ELj16ENS_18Kernel_traits_baseILj4096EfS2_fS2_fjLj128EEEEELb0ELb0ELb0ELb1EEEvNS_9BwdParamsE --------------------------
	.section	.nv.shared._ZN10layer_norm13ln_bwd_kernelINS_13Kernel_traitsIf13__nv_bfloat16fS2_fjLj4096ELj1ELj1ELj4ELj16ENS_18Kernel_traits_baseILj4096EfS2_fS2_fjLj128EEEEELb0ELb0ELb0ELb1EEEvNS_9BwdParamsE,"aw",@nobits
	.sectionflags	@""
	.align	16


//--------------------- .nv.shared._ZN10layer_norm13ln_bwd_kernelINS_13Kernel_traitsIf13__nv_bfloat16fS2_fjLj4096ELj1ELj1ELj4ELj16ENS_18Kernel_traits_baseILj4096EfS2_fS2_fjLj128EEEEELb0ELb0ELb1ELb0EEEvNS_9BwdParamsE --------------------------
	.section	.nv.shared._ZN10layer_norm13ln_bwd_kernelINS_13Kernel_traitsIf13__nv_bfloat16fS2_fjLj4096ELj1ELj1ELj4ELj16ENS_18Kernel_traits_baseILj4096EfS2_fS2_fjLj128EEEEELb0ELb0ELb1ELb0EEEvNS_9BwdParamsE,"aw",@nobits
	.sectionflags	@""
	.align	16


//--------------------- .nv.shared._ZN10layer_norm13ln_bwd_kernelINS_13Kernel_traitsIf13__nv_bfloat16fS2_fjLj4096ELj1ELj1ELj4ELj16ENS_18Kernel_traits_baseILj4096EfS2_fS2_fjLj128EEEEELb0ELb0ELb1ELb1EEEvNS_9BwdParamsE --------------------------
	.section	.nv.shared._ZN10layer_norm13ln_bwd_kernelINS_13Kernel_traitsIf13__nv_bfloat16fS2_fjLj4096ELj1ELj1ELj4ELj16ENS_18Kernel_traits_baseILj4096EfS2_fS2_fjLj128EEEEELb0ELb0ELb1ELb1EEEvNS_9BwdParamsE,"aw",@nobits
	.sectionflags	@""
	.align	16


//--------------------- .nv.shared._ZN10layer_norm13ln_bwd_kernelINS_13Kernel_traitsIf13__nv_bfloat16fS2_fjLj4096ELj1ELj1ELj4ELj16ENS_18Kernel_traits_baseILj4096EfS2_fS2_fjLj128EEEEELb0ELb1ELb0ELb0EEEvNS_9BwdParamsE --------------------------
	.section	.nv.shared._ZN10layer_norm13ln_bwd_kernelINS_13Kernel_traitsIf13__nv_bfloat16fS2_fjLj4096ELj1ELj1ELj4ELj16ENS_18Kernel_traits_baseILj4096EfS2_fS2_fjLj128EEEEELb0ELb1ELb0ELb0EEEvNS_9BwdParamsE,"aw",@nobits
	.sectionflags	@""
	.align	16


//--------------------- .nv.shared._ZN10layer_norm13ln_bwd_kernelINS_13Kernel_traitsIf13__nv_bfloat16fS2_fjLj4096ELj1ELj1ELj4ELj16ENS_18Kernel_traits_baseILj4096EfS2_fS2_fjLj128EEEEELb0ELb1ELb0ELb1EEEvNS_9BwdParamsE --------------------------
	.section	.nv.shared._ZN10layer_norm13ln_bwd_kernelINS_13Kernel_traitsIf13__nv_bfloat16fS2_fjLj4096ELj1ELj1ELj4ELj16ENS_18Kernel_traits_baseILj4096EfS2_fS2_fjLj128EEEEELb0ELb1ELb0ELb1EEEvNS_9BwdParamsE,"aw",@nobits
	.sectionflags	@""
	.align	16


//--------------------- .nv.shared._ZN10layer_norm13ln_bwd_kernelINS_13Kernel_traitsIf13__nv_bfloat16fS2_fjLj4096ELj1ELj1ELj4ELj16ENS_18Kernel_traits_baseILj4096EfS2_fS2_fjLj128EEEEELb0ELb1ELb1ELb0EEEvNS_9BwdParamsE --------------------------
	.section	.nv.shared._ZN10layer_norm13ln_bwd_kernelINS_13Kernel_traitsIf13__nv_bfloat16fS2_fjLj4096ELj1ELj1ELj4ELj16ENS_18Kernel_traits_baseILj4096EfS2_fS2_fjLj128EEEEELb0ELb1ELb1ELb0EEEvNS_9BwdParamsE,"aw",@nobits
	.sectionflags	@""
	.align	16


//--------------------- .nv.shared._ZN10layer_norm13ln_bwd_kernelINS_13Kernel_traitsIf13__nv_bfloat16fS2_fjLj4096ELj1ELj1ELj4ELj16ENS_18Kernel_traits_baseILj4096EfS2_fS2_fjLj128EEEEELb0ELb1ELb1ELb1EEEvNS_9BwdParamsE --------------------------
	.section	.nv.shared._ZN10layer_norm13ln_bwd_kernelINS_13Kernel_traitsIf13__nv_bfloat16fS2_fjLj4096ELj1ELj1ELj4ELj16ENS_18Kernel_traits_baseILj4096EfS2_fS2_fjLj128EEEEELb0ELb1ELb1ELb1EEEvNS_9BwdParamsE,"aw",@nobits
	.sectionflags	@""
	.align	16


//--------------------- .nv.shared._ZN10layer_norm13ln_bwd_kernelINS_13Kernel_traitsIf13__nv_bfloat16fS2_fjLj4096ELj1ELj1ELj4ELj16ENS_18Kernel_traits_baseILj4096EfS2_fS2_fjLj128EEEEELb1ELb0ELb0ELb0EEEvNS_9BwdParamsE --------------------------
	.section	.nv.shared._ZN10layer_norm13ln_bwd_kernelINS_13Kernel_traitsIf13__nv_bfloat16fS2_fjLj4096ELj1ELj1ELj4ELj16ENS_18Kernel_traits_baseILj4096EfS2_fS2_fjLj128EEEEELb1ELb0ELb0ELb0EEEvNS_9BwdParamsE,"aw",@nobits
	.sectionflags	@""
	.align	16


//--------------------- .nv.shared._ZN10layer_norm13ln_bwd_kernelINS_13Kernel_traitsIf13__nv_bfloat16fS2_fjLj4096ELj1ELj1ELj4ELj16ENS_18Kernel_traits_baseILj4096EfS2_fS2_fjLj128EEEEELb1ELb0ELb0ELb1EEEvNS_9BwdParamsE --------------------------
	.section	.nv.shared._ZN10layer_norm13ln_bwd_kernelINS_13Kernel_traitsIf13__nv_bfloat16fS2_fjLj4096ELj1ELj1ELj4ELj16ENS_18Kernel_traits_baseILj4096EfS2_fS2_fjLj128EEEEELb1ELb0ELb0ELb1EEEvNS_9BwdParamsE,"aw",@nobits
	.sectionflags	@""
	.align	16


//--------------------- .nv.shared._ZN10layer_norm22ln_bwd_finalize_kernelINS_22Kernel_traits_finalizeILj4096Ef13__nv_bfloat16fS2_fjLb0ELj1024ELj4ENS_18Kernel_traits_baseILj4096EfS2_fS2_fjLj1024EEEEELb0ELb0EEEvNS_9BwdParamsE --------------------------
	.section	.nv.shared._ZN10layer_norm22ln_bwd_finalize_kernelINS_22Kernel_traits_finalizeILj4096Ef13__nv_bfloat16fS2_fjLb0ELj1024ELj4ENS_18Kernel_traits_baseILj4096EfS2_fS2_fjLj1024EEEEELb0ELb0EEEvNS_9BwdParamsE,"aw",@nobits
	.sectionflags	@""
	.align	16
.nv.shared._ZN10layer_norm22ln_bwd_finalize_kernelINS_22Kernel_traits_finalizeILj4096Ef13__nv_bfloat16fS2_fjLb0ELj1024ELj4ENS_18Kernel_traits_baseILj4096EfS2_fS2_fjLj1024EEEEELb0ELb0EEEvNS_9BwdParamsE:
	.zero		8448


//--------------------- .nv.shared._ZN10layer_norm13ln_bwd_kernelINS_13Kernel_traitsIf13__nv_bfloat16fS2_fjLj4096ELj1ELj1ELj4ELj16ENS_18Kernel_traits_baseILj4096EfS2_fS2_fjLj128EEEEELb1ELb0ELb1ELb0EEEvNS_9BwdParamsE --------------------------
	.section	.nv.shared._ZN10layer_norm13ln_bwd_kernelINS_13Kernel_traitsIf13__nv_bfloat16fS2_fjLj4096ELj1ELj1ELj4ELj16ENS_18Kernel_traits_baseILj4096EfS2_fS2_fjLj128EEEEELb1ELb0ELb1ELb0EEEvNS_9BwdParamsE,"aw",@nobits
	.sectionflags	@""
	.align	16


//--------------------- .nv.shared._ZN10layer_norm22ln_bwd_finalize_kernelINS_22Kernel_traits_finalizeILj4096Ef13__nv_bfloat16fS2_fjLb0ELj1024ELj4ENS_18Kernel_traits_baseILj4096EfS2_fS2_fjLj1024EEEEELb0ELb1EEEvNS_9BwdParamsE --------------------------
	.section	.nv.shared._ZN10layer_norm22ln_bwd_finalize_kernelINS_22Kernel_traits_finalizeILj4096Ef13__nv_bfloat16fS2_fjLb0ELj1024ELj4ENS_18Kernel_traits_baseILj4096EfS2_fS2_fjLj1024EEEEELb0ELb1EEEvNS_9BwdParamsE,"aw",@nobits
	.sectionflags	@""
	.align	16
.nv.shared._ZN10layer_norm22ln_bwd_finalize_kernelINS_22Kernel_traits_finalizeILj4096Ef13__nv_bfloat16fS2_fjLb0ELj1024ELj4ENS_18Kernel_traits_baseILj4096EfS2_fS2_fjLj1024EEEEELb0ELb1EEEvNS_9BwdParamsE:
	.zero		8448


//--------------------- .nv.shared._ZN10layer_norm13ln_bwd_kernelINS_13Kernel_traitsIf13__nv_bfloat16fS2_fjLj4096ELj1ELj1ELj4ELj16ENS_18Kernel_traits_baseILj4096EfS2_fS2_fjLj128EEEEELb1ELb0ELb1ELb1EEEvNS_9BwdParamsE --------------------------
	.section	.nv.shared._ZN10layer_norm13ln_bwd_kernelINS_13Kernel_traitsIf13__nv_bfloat16fS2_fjLj4096ELj1ELj1ELj4ELj16ENS_18Kernel_traits_baseILj4096EfS2_fS2_fjLj128EEEEELb1ELb0ELb1ELb1EEEvNS_9BwdParamsE,"aw",@nobits
	.sectionflags	@""
	.align	16


//--------------------- .nv.shared._ZN10layer_norm13ln_bwd_kernelINS_13Kernel_traitsIf13__nv_bfloat16fS2_fjLj4096ELj1ELj1ELj4ELj16ENS_18Kernel_traits_baseILj4096EfS2_fS2_fjLj128EEEEELb1ELb1ELb0ELb0EEEvNS_9BwdParamsE --------------------------
	.section	.nv.shared._ZN10layer_norm13ln_bwd_kernelINS_13Kernel_traitsIf13__nv_bfloat16fS2_fjLj4096ELj1ELj1ELj4ELj16ENS_18Kernel_traits_baseILj4096EfS2_fS2_fjLj128EEEEELb1ELb1ELb0ELb0EEEvNS_9BwdParamsE,"aw",@nobits
	.sectionflags	@""
	.align	16


//--------------------- .nv.shared._ZN10layer_norm13ln_bwd_kernelINS_13Kernel_traitsIf13__nv_bfloat16fS2_fjLj4096ELj1ELj1ELj4ELj16ENS_18Kernel_traits_baseILj4096EfS2_fS2_fjLj128EEEEELb1ELb1ELb0ELb1EEEvNS_9BwdParamsE --------------------------
	.section	.nv.shared._ZN10layer_norm13ln_bwd_kernelINS_13Kernel_traitsIf13__nv_bfloat16fS2_fjLj4096ELj1ELj1ELj4ELj16ENS_18Kernel_traits_baseILj4096EfS2_fS2_fjLj128EEEEELb1ELb1ELb0ELb1EEEvNS_9BwdParamsE,"aw",@nobits
	.sectionflags	@""
	.align	16


//--------------------- .nv.shared._ZN10layer_norm22ln_bwd_finalize_kernelINS_22Kernel_traits_finalizeILj4096Ef13__nv_bfloat16fS2_fjLb1ELj1024ELj4ENS_18Kernel_traits_baseILj4096EfS2_fS2_fjLj1024EEEEELb1ELb0EEEvNS_9BwdParamsE --------------------------
	.section	.nv.shared._ZN10layer_norm22ln_bwd_finalize_kernelINS_22Kernel_traits_finalizeILj4096Ef13__nv_bfloat16fS2_fjLb1ELj1024ELj4ENS_18Kernel_traits_baseILj4096EfS2_fS2_fjLj1024EEEEELb1ELb0EEEvNS_9BwdParamsE,"aw",@nobits
	.sectionflags	@""
	.align	16
.nv.shared._ZN10layer_norm22ln_bwd_finalize_kernelINS_22Kernel_traits_finalizeILj4096Ef13__nv_bfloat16fS2_fjLb1ELj1024ELj4ENS_18Kernel_traits_baseILj4096EfS2_fS2_fjLj1024EEEEELb1ELb0EEEvNS_9BwdParamsE:
	.zero		12672


//--------------------- .nv.shared._ZN10layer_norm13ln_bwd_kernelINS_13Kernel_traitsIf13__nv_bfloat16fS2_fjLj4096ELj1ELj1ELj4ELj16ENS_18Kernel_traits_baseILj4096EfS2_fS2_fjLj128EEEEELb1ELb1ELb1ELb0EEEvNS_9BwdParamsE --------------------------
	.section	.nv.shared._ZN10layer_norm13ln_bwd_kernelINS_13Kernel_traitsIf13__nv_bfloat16fS2_fjLj4096ELj1ELj1ELj4ELj16ENS_18Kernel_traits_baseILj4096EfS2_fS2_fjLj128EEEEELb1ELb1ELb1ELb0EEEvNS_9BwdParamsE,"aw",@nobits
	.sectionflags	@""
	.align	16


//--------------------- .nv.shared._ZN10layer_norm22ln_bwd_finalize_kernelINS_22Kernel_traits_finalizeILj4096Ef13__nv_bfloat16fS2_fjLb1ELj1024ELj4ENS_18Kernel_traits_baseILj4096EfS2_fS2_fjLj1024EEEEELb1ELb1EEEvNS_9BwdParamsE --------------------------
	.section	.nv.shared._ZN10layer_norm22ln_bwd_finalize_kernelINS_22Kernel_traits_finalizeILj4096Ef13__nv_bfloat16fS2_fjLb1ELj1024ELj4ENS_18Kernel_traits_baseILj4096EfS2_fS2_fjLj1024EEEEELb1ELb1EEEvNS_9BwdParamsE,"aw",@nobits
	.sectionflags	@""
	.align	16
.nv.shared._ZN10layer_norm22ln_bwd_finalize_kernelINS_22Kernel_traits_finalizeILj4096Ef13__nv_bfloat16fS2_fjLb1ELj1024ELj4ENS_18Kernel_traits_baseILj4096EfS2_fS2_fjLj1024EEEEELb1ELb1EEEvNS_9BwdParamsE:
	.zero		12672


//--------------------- .nv.shared._ZN10layer_norm13ln_bwd_kernelINS_13Kernel_traitsIf13__nv_bfloat16fS2_fjLj4096ELj1ELj1ELj4ELj16ENS_18Kernel_traits_baseILj4096EfS2_fS2_fjLj128EEEEELb1ELb1ELb1ELb1EEEvNS_9BwdParamsE --------------------------
	.section	.nv.shared._ZN10layer_norm13ln_bwd_kernelINS_13Kernel_traitsIf13__nv_bfloat16fS2_fjLj4096ELj1ELj1ELj4ELj16ENS_18Kernel_traits_baseILj4096EfS2_fS2_fjLj128EEEEELb1ELb1ELb1ELb1EEEvNS_9BwdParamsE,"aw",@nobits
	.sectionflags	@""
	.align	16


//--------------------- .nv.shared._ZN10layer_norm13ln_bwd_kernelINS_13Kernel_traitsIf6__halfS2_S2_fjLj4096ELj1ELj1ELj4ELj16ENS_18Kernel_traits_baseILj4096EfS2_S2_S2_fjLj128EEEEELb0ELb0ELb0ELb0EEEvNS_9BwdParamsE --------------------------
	.section	.nv.shared._ZN10layer_norm13ln_bwd_kernelINS_13Kernel_traitsIf6__halfS2_S2_fjLj4096ELj1ELj1ELj4ELj16ENS_18Kernel_traits_baseILj4096EfS2_S2_S2_fjLj128EEEEELb0ELb0ELb0ELb0EEEvNS_9BwdParamsE,"aw",@nobits
	.sectionflags	@""
	.align	16


//--------------------- .nv.shared._ZN10layer_norm13ln_bwd_kernelINS_13Kernel_traitsIf6__halfS2_S2_fjLj4096ELj1ELj1ELj4ELj16ENS_18Kernel_traits_baseILj4096EfS2_S2_S2_fjLj128EEEEELb0ELb0ELb0ELb1EEEvNS_9BwdParamsE --------------------------
	.section	.nv.shared._ZN10layer_norm13ln_bwd_kernelINS_13Kernel_traitsIf6__halfS2_S2_fjLj4096ELj1ELj1ELj4ELj16ENS_18Kernel_traits_baseILj4096EfS2_S2_S2_fjLj128EEEEELb0ELb0ELb0ELb1EEEvNS_9BwdParamsE,"aw",@nobits
	.sectionflags	@""
	.align	16


//--------------------- .nv.shared._ZN10layer_norm13ln_bwd_kernelINS_13Kernel_traitsIf6__halfS2_S2_fjLj4096ELj1ELj1ELj4ELj16ENS_18Kernel_traits_baseILj4096EfS2_S2_S2_fjLj128EEEEELb0ELb0ELb1ELb0EEEvNS_9BwdParamsE --------------------------
	.section	.nv.shared._ZN10layer_norm13ln_bwd_kernelINS_13Kernel_traitsIf6__halfS2_S2_fjLj4096ELj1ELj1ELj4ELj16ENS_18Kernel_traits_baseILj4096EfS2_S2_S2_fjLj128EEEEELb0ELb0ELb1ELb0EEEvNS_9BwdParamsE,"aw",@nobits
	.sectionflags	@""
	.align	16


//--------------------- .nv.shared._ZN10layer_norm13ln_bwd_kernelINS_13Kernel_traitsIf6__halfS2_S2_fjLj4096ELj1ELj1ELj4ELj16ENS_18Kernel_traits_baseILj4096EfS2_S2_S2_fjLj128EEEEELb0ELb0ELb1ELb1EEEvNS_9BwdParamsE --------------------------
	.section	.nv.shared._ZN10layer_norm13ln_bwd_kernelINS_13Kernel_traitsIf6__halfS2_S2_fjLj4096ELj1ELj1ELj4ELj16ENS_18Kernel_traits_baseILj4096EfS2_S2_S2_fjLj128EEEEELb0ELb0ELb1ELb1EEEvNS_9BwdParamsE,"aw",@nobits
	.sectionflags	@""
	.align	16


//--------------------- .nv.shared._ZN10layer_norm13ln_bwd_kernelINS_13Kernel_traitsIf6__halfS2_S2_fjLj4096ELj1ELj1ELj4ELj16ENS_18Kernel_traits_baseILj4096EfS2_S2_S2_fjLj128EEEEELb0ELb1ELb0ELb0EEEvNS_9BwdParamsE --------------------------
	.section	.nv.shared._ZN10layer_norm13ln_bwd_kernelINS_13Kernel_traitsIf6__halfS2_S2_fjLj4096ELj1ELj1ELj4ELj16ENS_18Kernel_traits_baseILj4096EfS2_S2_S2_fjLj128EEEEELb0ELb1ELb0ELb0EEEvNS_9BwdParamsE,"aw",@nobits
	.sectionflags	@""
	.align	16


//--------------------- .nv.shared._ZN10layer_norm13ln_bwd_kernelINS_13Kernel_traitsIf6__halfS2_S2_fjLj4096ELj1ELj1ELj4ELj16ENS_18Kernel_traits_baseILj4096EfS2_S2_S2_fjLj128EEEEELb0ELb1ELb0ELb1EEEvNS_9BwdParamsE --------------------------
	.section	.nv.shared._ZN10layer_norm13ln_bwd_kernelINS_13Kernel_traitsIf6__halfS2_S2_fjLj4096ELj1ELj1ELj4ELj16ENS_18Kernel_traits_baseILj4096EfS2_S2_S2_fjLj128EEEEELb0ELb1ELb0ELb1EEEvNS_9BwdParamsE,"aw",@nobits
	.sectionflags	@""
	.align	16


//--------------------- .nv.shared._ZN10layer_norm13ln_bwd_kernelINS_13Kernel_traitsIf6__halfS2_S2_fjLj4096ELj1ELj1ELj4ELj16ENS_18Kernel_traits_baseILj4096EfS2_S2_S2_fjLj128EEEEELb0ELb1ELb1ELb0EEEvNS_9BwdParamsE --------------------------
	.section	.nv.shared._ZN10layer_norm13ln_bwd_kernelINS_13Kernel_traitsIf6__halfS2_S2_fjLj4096ELj1ELj1ELj4ELj16ENS_18Kernel_traits_baseILj4096EfS2_S2_S2_fjLj128EEEEELb0ELb1ELb1ELb0EEEvNS_9BwdParamsE,"aw",@nobits
	.sectionflags	@""
	.align	16


//--------------------- .nv.shared._ZN10layer_norm13ln_bwd_kernelINS_13Kernel_traitsIf6__halfS2_S2_fjLj4096ELj1ELj1ELj4ELj16ENS_18Kernel_traits_baseILj4096EfS2_S2_S2_fjLj128EEEEELb0ELb1ELb1ELb1EEEvNS_9BwdParamsE --------------------------
	.section	.nv.shared._ZN10layer_norm13ln_bwd_kernelINS_13Kernel_traitsIf6__halfS2_S2_fjLj4096ELj1ELj1ELj4ELj16ENS_18Kernel_traits_baseILj4096EfS2_S2_S2_fjLj128EEEEELb0ELb1ELb1ELb1EEEvNS_9BwdParamsE,"aw",@nobits
	.sectionflags	@""
	.align	16


//--------------------- .nv.shared._ZN10layer_norm13ln_bwd_kernelINS_13Kernel_traitsIf6__halfS2_S2_fjLj4096ELj1ELj1ELj4ELj16ENS_18Kernel_traits_baseILj4096EfS2_S2_S2_fjLj128EEEEELb1ELb0ELb0ELb0EEEvNS_9BwdParamsE --------------------------
	.section	.nv.shared._ZN10layer_norm13ln_bwd_kernelINS_13Kernel_traitsIf6__halfS2_S2_fjLj4096ELj1ELj1ELj4ELj16ENS_18Kernel_traits_baseILj4096EfS2_S2_S2_fjLj128EEEEELb1ELb0ELb0ELb0EEEvNS_9BwdParamsE,"aw",@nobits
	.sectionflags	@""
	.align	16


//--------------------- .nv.shared._ZN10layer_norm13ln_bwd_kernelINS_13Kernel_traitsIf6__halfS2_S2_fjLj4096ELj1ELj1ELj4ELj16ENS_18Kernel_traits_baseILj4096EfS2_S2_S2_fjLj128EEEEELb1ELb0ELb0ELb1EEEvNS_9BwdParamsE --------------------------
	.section	.nv.shared._ZN10layer_norm13ln_bwd_kernelINS_13Kernel_traitsIf6__halfS2_S2_fjLj4096ELj1ELj1ELj4ELj16ENS_18Kernel_traits_baseILj4096EfS2_S2_S2_fjLj128EEEEELb1ELb0ELb0ELb1EEEvNS_9BwdParamsE,"aw",@nobits
	.sectionflags	@""
	.align	16


//--------------------- .nv.shared._ZN10layer_norm22ln_bwd_finalize_kernelINS_22Kernel_traits_finalizeILj4096Ef6__halfS2_S2_fjLb0ELj1024ELj4ENS_18Kernel_traits_baseILj4096EfS2_S2_S2_fjLj1024EEEEELb0ELb0EEEvNS_9BwdParamsE --------------------------
	.section	.nv.shared._ZN10layer_norm22ln_bwd_finalize_kernelINS_22Kernel_traits_finalizeILj4096Ef6__halfS2_S2_fjLb0ELj1024ELj4ENS_18Kernel_traits_baseILj4096EfS2_S2_S2_fjLj1024EEEEELb0ELb0EEEvNS_9BwdParamsE,"aw",@nobits
	.sectionflags	@""
	.align	16
.nv.shared._ZN10layer_norm22ln_bwd_finalize_kernelINS_22Kernel_traits_finalizeILj4096Ef6__halfS2_S2_fjLb0ELj1024ELj4ENS_18Kernel_traits_baseILj4096EfS2_S2_S2_fjLj1024EEEEELb0ELb0EEEvNS_9BwdParamsE:
	.zero		8448


//--------------------- .nv.shared._ZN10layer_norm13ln_bwd_kernelINS_13Kernel_traitsIf6__halfS2_S2_fjLj4096ELj1ELj1ELj4ELj16ENS_18Kernel_traits_baseILj4096EfS2_S2_S2_fjLj128EEEEELb1ELb0ELb1ELb0EEEvNS_9BwdParamsE --------------------------
	.section	.nv.shared._ZN10layer_norm13ln_bwd_kernelINS_13Kernel_traitsIf6__halfS2_S2_fjLj4096ELj1ELj1ELj4ELj16ENS_18Kernel_traits_baseILj4096EfS2_S2_S2_fjLj128EEEEELb1ELb0ELb1ELb0EEEvNS_9BwdParamsE,"aw",@nobits
	.sectionflags	@""
	.align	16


//--------------------- .nv.shared._ZN10layer_norm22ln_bwd_finalize_kernelINS_22Kernel_traits_finalizeILj4096Ef6__halfS2_S2_fjLb0ELj1024ELj4ENS_18Kernel_traits_baseILj4096EfS2_S2_S2_fjLj1024EEEEELb0ELb1EEEvNS_9BwdParamsE --------------------------
	.section	.nv.shared._ZN10layer_norm22ln_bwd_finalize_kernelINS_22Kernel_traits_finalizeILj4096Ef6__halfS2_S2_fjLb0ELj1024ELj4ENS_18Kernel_traits_baseILj4096EfS2_S2_S2_fjLj1024EEEEELb0ELb1EEEvNS_9BwdParamsE,"aw",@nobits
	.sectionflags	@""
	.align	16
.nv.shared._ZN10layer_norm22ln_bwd_finalize_kernelINS_22Kernel_traits_finalizeILj4096Ef6__halfS2_S2_fjLb0ELj1024ELj4ENS_18Kernel_traits_baseILj4096EfS2_S2_S2_fjLj1024EEEEELb0ELb1EEEvNS_9BwdParamsE:
	.zero		8448


//--------------------- .nv.shared._ZN10layer_norm13ln_bwd_kernelINS_13Kernel_traitsIf6__halfS2_S2_fjLj4096ELj1ELj1ELj4ELj16ENS_18Kernel_traits_baseILj4096EfS2_S2_S2_fjLj128EEEEELb1ELb0ELb1ELb1EEEvNS_9BwdParamsE --------------------------
	.section	.nv.shared._ZN10layer_norm13ln_bwd_kernelINS_13Kernel_traitsIf6__halfS2_S2_fjLj4096ELj1ELj1ELj4ELj16ENS_18Kernel_traits_baseILj4096EfS2_S2_S2_fjLj128EEEEELb1ELb0ELb1ELb1EEEvNS_9BwdParamsE,"aw",@nobits
	.sectionflags	@""
	.align	16


//--------------------- .nv.shared._ZN10layer_norm13ln_bwd_kernelINS_13Kernel_traitsIf6__halfS2_S2_fjLj4096ELj1ELj1ELj4ELj16ENS_18Kernel_traits_baseILj4096EfS2_S2_S2_fjLj128EEEEELb1ELb1ELb0ELb0EEEvNS_9BwdParamsE --------------------------
	.section	.nv.shared._ZN10layer_norm13ln_bwd_kernelINS_13Kernel_traitsIf6__halfS2_S2_fjLj4096ELj1ELj1ELj4ELj16ENS_18Kernel_traits_baseILj4096EfS2_S2_S2_fjLj128EEEEELb1ELb1ELb0ELb0EEEvNS_9BwdParamsE,"aw",@nobits
	.sectionflags	@""
	.align	16


//--------------------- .nv.shared._ZN10layer_norm13ln_bwd_kernelINS_13Kernel_traitsIf6__halfS2_S2_fjLj4096ELj1ELj1ELj4ELj16ENS_18Kernel_traits_baseILj4096EfS2_S2_S2_fjLj128EEEEELb1ELb1ELb0ELb1EEEvNS_9BwdParamsE --------------------------
	.section	.nv.shared._ZN10layer_norm13ln_bwd_kernelINS_13Kernel_traitsIf6__halfS2_S2_fjLj4096ELj1ELj1ELj4ELj16ENS_18Kernel_traits_baseILj4096EfS2_S2_S2_fjLj128EEEEELb1ELb1ELb0ELb1EEEvNS_9BwdParamsE,"aw",@nobits
	.sectionflags	@""
	.align	16


//--------------------- .nv.shared._ZN10layer_norm22ln_bwd_finalize_kernelINS_22Kernel_traits_finalizeILj4096Ef6__halfS2_S2_fjLb1ELj1024ELj4ENS_18Kernel_traits_baseILj4096EfS2_S2_S2_fjLj1024EEEEELb1ELb0EEEvNS_9BwdParamsE --------------------------
	.section	.nv.shared._ZN10layer_norm22ln_bwd_finalize_kernelINS_22Kernel_traits_finalizeILj4096Ef6__halfS2_S2_fjLb1ELj1024ELj4ENS_18Kernel_traits_baseILj4096EfS2_S2_S2_fjLj1024EEEEELb1ELb0EEEvNS_9BwdParamsE,"aw",@nobits
	.sectionflags	@""
	.align	16
.nv.shared._ZN10layer_norm22ln_bwd_finalize_kernelINS_22Kernel_traits_finalizeILj4096Ef6__halfS2_S2_fjLb1ELj1024ELj4ENS_18Kernel_traits_baseILj4096EfS2_S2_S2_fjLj1024EEEEELb1ELb0EEEvNS_9BwdParamsE:
	.zero		12672


//--------------------- .nv.shared._ZN10layer_norm13ln_bwd_kernelINS_13Kernel_traitsIf6__halfS2_S2_fjLj4096ELj1ELj1ELj4ELj16ENS_18Kernel_traits_baseILj4096EfS2_S2_S2_fjLj128EEEEELb1ELb1ELb1ELb0EEEvNS_9BwdParamsE --------------------------
	.section	.nv.shared._ZN10layer_norm13ln_bwd_kernelINS_13Kernel_traitsIf6__halfS2_S2_fjLj4096ELj1ELj1ELj4ELj16ENS_18Kernel_traits_baseILj4096EfS2_S2_S2_fjLj128EEEEELb1ELb1ELb1ELb0EEEvNS_9BwdParamsE,"aw",@nobits
	.sectionflags	@""
	.align	16


//--------------------- .nv.shared._ZN10layer_norm22ln_bwd_finalize_kernelINS_22Kernel_traits_finalizeILj4096Ef6__halfS2_S2_fjLb1ELj1024ELj4ENS_18Kernel_traits_baseILj4096EfS2_S2_S2_fjLj1024EEEEELb1ELb1EEEvNS_9BwdParamsE --------------------------
	.section	.nv.shared._ZN10layer_norm22ln_bwd_finalize_kernelINS_22Kernel_traits_finalizeILj4096Ef6__halfS2_S2_fjLb1ELj1024ELj4ENS_18Kernel_traits_baseILj4096EfS2_S2_S2_fjLj1024EEEEELb1ELb1EEEvNS_9BwdParamsE,"aw",@nobits
	.sectionflags	@""
	.align	16
.nv.shared._ZN10layer_norm22ln_bwd_finalize_kernelINS_22Kernel_traits_finalizeILj4096Ef6__halfS2_S2_fjLb1ELj1024ELj4ENS_18Kernel_traits_baseILj4096EfS2_S2_S2_fjLj1024EEEEELb1ELb1EEEvNS_9BwdParamsE:
	.zero		12672


//--------------------- .nv.shared._ZN10layer_norm13ln_bwd_kernelINS_13Kernel_traitsIf6__halfS2_S2_fjLj4096ELj1ELj1ELj4ELj16ENS_18Kernel_traits_baseILj4096EfS2_S2_S2_fjLj128EEEEELb1ELb1ELb1ELb1EEEvNS_9BwdParamsE --------------------------
	.section	.nv.shared._ZN10layer_norm13ln_bwd_kernelINS_13Kernel_traitsIf6__halfS2_S2_fjLj4096ELj1ELj1ELj4ELj16ENS_18Kernel_traits_baseILj4096EfS2_S2_S2_fjLj128EEEEELb1ELb1ELb1ELb1EEEvNS_9BwdParamsE,"aw",@nobits
	.sectionflags	@""
	.align	16


//--------------------- .nv.shared._ZN10layer_norm13ln_bwd_kernelINS_13Kernel_traitsI6__halfS2_fS2_fjLj4096ELj1ELj1ELj4ELj16ENS_18Kernel_traits_baseILj4096ES2_S2_fS2_fjLj128EEEEELb0ELb0ELb0ELb0EEEvNS_9BwdParamsE --------------------------
	.section	.nv.shared._ZN10layer_norm13ln_bwd_kernelINS_13Kernel_traitsI6__halfS2_fS2_fjLj4096ELj1ELj1ELj4ELj16ENS_18Kernel_traits_baseILj4096ES2_S2_fS2_fjLj128EEEEELb0ELb0ELb0ELb0EEEvNS_9BwdParamsE,"aw",@nobits
	.sectionflags	@""
	.align	16


//--------------------- .nv.shared._ZN10layer_norm13ln_bwd_kernelINS_13Kernel_traitsI6__halfS2_fS2_fjLj4096ELj1ELj1ELj4ELj16ENS_18Kernel_traits_baseILj4096ES2_S2_fS2_fjLj128EEEEELb0ELb0ELb0ELb1EEEvNS_9BwdParamsE --------------------------
	.section	.nv.shared._ZN10layer_norm13ln_bwd_kernelINS_13Kernel_traitsI6__halfS2_fS2_fjLj4096ELj1ELj1ELj4ELj16ENS_18Kernel_traits_baseILj4096ES2_S2_fS2_fjLj128EEEEELb0ELb0ELb0ELb1EEEvNS_9BwdParamsE,"aw",@nobits
	.sectionflags	@""
	.align	16


//--------------------- .nv.shared._ZN10layer_norm13ln_bwd_kernelINS_13Kernel_traitsI6__halfS2_fS2_fjLj4096ELj1ELj1ELj4ELj16ENS_18Kernel_traits_baseILj4096ES2_S2_fS2_fjLj128EEEEELb0ELb0ELb1ELb0EEEvNS_9BwdParamsE --------------------------
	.section	.nv.shared._ZN10layer_norm13ln_bwd_kernelINS_13Kernel_traitsI6__halfS2_fS2_fjLj4096ELj1ELj1ELj4ELj16ENS_18Kernel_traits_baseILj4096ES2_S2_fS2_fjLj128EEEEELb0ELb0ELb1ELb0EEEvNS_9BwdParamsE,"aw",@nobits
	.sectionflags	@""
	.align	16


//--------------------- .nv.shared._ZN10layer_norm13ln_bwd_kernelINS_13Kernel_traitsI6__halfS2_fS2_fjLj4096ELj1ELj1ELj4ELj16ENS_18Kernel_traits_baseILj4096ES2_S2_fS2_fjLj128EEEEELb0ELb0ELb1ELb1EEEvNS_9BwdParamsE --------------------------
	.section	.nv.shared._ZN10layer_norm13ln_bwd_kernelINS_13Kernel_traitsI6__halfS2_fS2_fjLj4096ELj1ELj1ELj4ELj16ENS_18Kernel_traits_baseILj4096ES2_S2_fS2_fjLj128EEEEELb0ELb0ELb1ELb1EEEvNS_9BwdParamsE,"aw",@nobits
	.sectionflags	@""
	.align	16


//--------------------- .nv.shared._ZN10layer_norm13ln_bwd_kernelINS_13Kernel_traitsI6__halfS2_fS2_fjLj4096ELj1ELj1ELj4ELj16ENS_18Kernel_traits_baseILj4096ES2_S2_fS2_fjLj128EEEEELb0ELb1ELb0ELb0EEEvNS_9BwdParamsE --------------------------
	.section	.nv.shared._ZN10layer_norm13ln_bwd_kernelINS_13Kernel_traitsI6__halfS2_fS2_fjLj4096ELj1ELj1ELj4ELj16ENS_18Kernel_traits_baseILj4096ES2_S2_fS2_fjLj128EEEEELb0ELb1ELb0ELb0EEEvNS_9BwdParamsE,"aw",@nobits
	.sectionflags	@""
	.align	16


//--------------------- .nv.shared._ZN10layer_norm13ln_bwd_kernelINS_13Kernel_traitsI6__halfS2_fS2_fjLj4096ELj1ELj1ELj4ELj16ENS_18Kernel_traits_baseILj4096ES2_S2_fS2_fjLj128EEEEELb0ELb1ELb0ELb1EEEvNS_9BwdParamsE --------------------------
	.section	.nv.shared._ZN10layer_norm13ln_bwd_kernelINS_13Kernel_traitsI6__halfS2_fS2_fjLj4096ELj1ELj1ELj4ELj16ENS_18Kernel_traits_baseILj4096ES2_S2_fS2_fjLj128EEEEELb0ELb1ELb0ELb1EEEvNS_9BwdParamsE,"aw",@nobits
	.sectionflags	@""
	.align	16


//--------------------- .nv.shared._ZN10layer_norm13ln_bwd_kernelINS_13Kernel_traitsI6__halfS2_fS2_fjLj4096ELj1ELj1ELj4ELj16ENS_18Kernel_traits_baseILj4096ES2_S2_fS2_fjLj128EEEEELb0ELb1ELb1ELb0EEEvNS_9BwdParamsE --------------------------
	.section	.nv.shared._ZN10layer_norm13ln_bwd_kernelINS_13Kernel_traitsI6__halfS2_fS2_fjLj4096ELj1ELj1ELj4ELj16ENS_18Kernel_traits_baseILj4096ES2_S2_fS2_fjLj128EEEEELb0ELb1ELb1ELb0EEEvNS_9BwdParamsE,"aw",@nobits
	.sectionflags	@""
	.align	16


//--------------------- .nv.shared._ZN10layer_norm13ln_bwd_kernelINS_13Kernel_traitsI6__halfS2_fS2_fjLj4096ELj1ELj1ELj4ELj16ENS_18Kernel_traits_baseILj4096ES2_S2_fS2_fjLj128EEEEELb0ELb1ELb1ELb1EEEvNS_9BwdParamsE --------------------------
	.section	.nv.shared._ZN10layer_norm13ln_bwd_kernelINS_13Kernel_traitsI6__halfS2_fS2_fjLj4096ELj1ELj1ELj4ELj16ENS_18Kernel_traits_baseILj4096ES2_S2_fS2_fjLj128EEEEELb0ELb1ELb1ELb1EEEvNS_9BwdParamsE,"aw",@nobits
	.sectionflags	@""
	.align	16


//--------------------- .nv.shared._ZN10layer_norm13ln_bwd_kernelINS_13Kernel_traitsI6__halfS2_fS2_fjLj4096ELj1ELj1ELj4ELj16ENS_18Kernel_traits_baseILj4096ES2_S2_fS2_fjLj128EEEEELb1ELb0ELb0ELb0EEEvNS_9BwdParamsE --------------------------
	.section	.nv.shared._ZN10layer_norm13ln_bwd_kernelINS_13Kernel_traitsI6__halfS2_fS2_fjLj4096ELj1ELj1ELj4ELj16ENS_18Kernel_traits_baseILj4096ES2_S2_fS2_fjLj128EEEEELb1ELb0ELb0ELb0EEEvNS_9BwdParamsE,"aw",@nobits
	.sectionflags	@""
	.align	16


//--------------------- .nv.shared._ZN10layer_norm13ln_bwd_kernelINS_13Kernel_traitsI6__halfS2_fS2_fjLj4096ELj1ELj1ELj4ELj16ENS_18Kernel_traits_baseILj4096ES2_S2_fS2_fjLj128EEEEELb1ELb0ELb0ELb1EEEvNS_9BwdParamsE --------------------------
	.section	.nv.shared._ZN10layer_norm13ln_bwd_kernelINS_13Kernel_traitsI6__halfS2_fS2_fjLj4096ELj1ELj1ELj4ELj16ENS_18Kernel_traits_baseILj4096ES2_S2_fS2_fjLj128EEEEELb1ELb0ELb0ELb1EEEvNS_9BwdParamsE,"aw",@nobits
	.sectionflags	@""
	.align	16


//--------------------- .nv.shared._ZN10layer_norm22ln_bwd_finalize_kernelINS_22Kernel_traits_finalizeILj4096E6__halfS2_fS2_fjLb0ELj1024ELj4ENS_18Kernel_traits_baseILj4096ES2_S2_fS2_fjLj1024EEEEELb0ELb0EEEvNS_9BwdParamsE --------------------------
	.section	.nv.shared._ZN10layer_norm22ln_bwd_finalize_kernelINS_22Kernel_traits_finalizeILj4096E6__halfS2_fS2_fjLb0ELj1024ELj4ENS_18Kernel_traits_baseILj4096ES2_S2_fS2_fjLj1024EEEEELb0ELb0EEEvNS_9BwdParamsE,"aw",@nobits
	.sectionflags	@""
	.align	16
.nv.shared._ZN10layer_norm22ln_bwd_finalize_kernelINS_22Kernel_traits_finalizeILj4096E6__halfS2_fS2_fjLb0ELj1024ELj4ENS_18Kernel_traits_baseILj4096ES2_S2_fS2_fjLj1024EEEEELb0ELb0EEEvNS_9BwdParamsE:
	.zero		8448


//--------------------- .nv.shared._ZN10layer_norm13ln_bwd_kernelINS_13Kernel_traitsI6__halfS2_fS2_fjLj4096ELj1ELj1ELj4ELj16ENS_18Kernel_traits_baseILj4096ES2_S2_fS2_fjLj128EEEEELb1ELb0ELb1ELb0EEEvNS_9BwdParamsE --------------------------
	.section	.nv.shared._ZN10layer_norm13ln_bwd_kernelINS_13Kernel_traitsI6__halfS2_fS2_fjLj4096ELj1ELj1ELj4ELj16ENS_18Kernel_traits_baseILj4096ES2_S2_fS2_fjLj128EEEEELb1ELb0ELb1ELb0EEEvNS_9BwdParamsE,"aw",@nobits
	.sectionflags	@""
	.align	16


//--------------------- .nv.shared._ZN10layer_norm22ln_bwd_finalize_kernelINS_22Kernel_traits_finalizeILj4096E6__halfS2_fS2_fjLb0ELj1024ELj4ENS_18Kernel_traits_baseILj4096ES2_S2_fS2_fjLj1024EEEEELb0ELb1EEEvNS_9BwdParamsE --------------------------
	.section	.nv.shared._ZN10layer_norm22ln_bwd_finalize_kernelINS_22Kernel_traits_finalizeILj4096E6__halfS2_fS2_fjLb0ELj1024ELj4ENS_18Kernel_traits_baseILj4096ES2_S2_fS2_fjLj1024EEEEELb0ELb1EEEvNS_9BwdParamsE,"aw",@nobits
	.sectionflags	@""
	.align	16
.nv.shared._ZN10layer_norm22ln_bwd_finalize_kernelINS_22Kernel_traits_finalizeILj4096E6__halfS2_fS2_fjLb0ELj1024ELj4ENS_18Kernel_traits_baseILj4096ES2_S2_fS2_fjLj1024EEEEELb0ELb1EEEvNS_9BwdParamsE:
	.zero		8448


//--------------------- .nv.shared._ZN10layer_norm13ln_bwd_kernelINS_13Kernel_traitsI6__halfS2_fS2_fjLj4096ELj1ELj1ELj4ELj16ENS_18Kernel_traits_baseILj4096ES2_S2_fS2_fjLj128EEEEELb1ELb0ELb1ELb1EEEvNS_9BwdParamsE --------------------------
	.section	.nv.shared._ZN10layer_norm13ln_bwd_kernelINS_13Kernel_traitsI6__halfS2_fS2_fjLj4096ELj1ELj1ELj4ELj16ENS_18Kernel_traits_baseILj4096ES2_S2_fS2_fjLj128EEEEELb1ELb0ELb1ELb1EEEvNS_9BwdParamsE,"aw",@nobits
	.sectionflags	@""
	.align	16


//--------------------- .nv.shared._ZN10layer_norm13ln_bwd_kernelINS_13Kernel_traitsI6__halfS2_fS2_fjLj4096ELj1ELj1ELj4ELj16ENS_18Kernel_traits_baseILj4096ES2_S2_fS2_fjLj128EEEEELb1ELb1ELb0ELb0EEEvNS_9BwdParamsE --------------------------
	.section	.nv.shared._ZN10layer_norm13ln_bwd_kernelINS_13Kernel_traitsI6__halfS2_fS2_fjLj4096ELj1ELj1ELj4ELj16ENS_18Kernel_traits_baseILj4096ES2_S2_fS2_fjLj128EEEEELb1ELb1ELb0ELb0EEEvNS_9BwdParamsE,"aw",@nobits
	.sectionflags	@""
	.align	16


//--------------------- .nv.shared._ZN10layer_norm13ln_bwd_kernelINS_13Kernel_traitsI6__halfS2_fS2_fjLj4096ELj1ELj1ELj4ELj16ENS_18Kernel_traits_baseILj4096ES2_S2_fS2_fjLj128EEEEELb1ELb1ELb0ELb1EEEvNS_9BwdParamsE --------------------------
	.section	.nv.shared._ZN10layer_norm13ln_bwd_kernelINS_13Kernel_traitsI6__halfS2_fS2_fjLj4096ELj1ELj1ELj4ELj16ENS_18Kernel_traits_baseILj4096ES2_S2_fS2_fjLj128EEEEELb1ELb1ELb0ELb1EEEvNS_9BwdParamsE,"aw",@nobits
	.sectionflags	@""
	.align	16


//--------------------- .nv.shared._ZN10layer_norm22ln_bwd_finalize_kernelINS_22Kernel_traits_finalizeILj4096E6__halfS2_fS2_fjLb1ELj1024ELj4ENS_18Kernel_traits_baseILj4096ES2_S2_fS2_fjLj1024EEEEELb1ELb0EEEvNS_9BwdParamsE --------------------------
	.section	.nv.shared._ZN10layer_norm22ln_bwd_finalize_kernelINS_22Kernel_traits_finalizeILj4096E6__halfS2_fS2_fjLb1ELj1024ELj4ENS_18Kernel_traits_baseILj4096ES2_S2_fS2_fjLj1024EEEEELb1ELb0EEEvNS_9BwdParamsE,"aw",@nobits
	.sectionflags	@""
	.align	16
.nv.shared._ZN10layer_norm22ln_bwd_finalize_kernelINS_22Kernel_traits_finalizeILj4096E6__halfS2_fS2_fjLb1ELj1024ELj4ENS_18Kernel_traits_baseILj4096ES2_S2_fS2_fjLj1024EEEEELb1ELb0EEEvNS_9BwdParamsE:
	.zero		12672


//--------------------- .nv.shared._ZN10layer_norm13ln_bwd_kernelINS_13Kernel_traitsI6__halfS2_fS2_fjLj4096ELj1ELj1ELj4ELj16ENS_18Kernel_traits_baseILj4096ES2_S2_fS2_fjLj128EEEEELb1ELb1ELb1ELb0EEEvNS_9BwdParamsE --------------------------
	.section	.nv.shared._ZN10layer_norm13ln_bwd_kernelINS_13Kernel_traitsI6__halfS2_fS2_fjLj4096ELj1ELj1ELj4ELj16ENS_18Kernel_traits_baseILj4096ES2_S2_fS2_fjLj128EEEEELb1ELb1ELb1ELb0EEEvNS_9BwdParamsE,"aw",@nobits
	.sectionflags	@""
	.align	16


//--------------------- .nv.shared._ZN10layer_norm22ln_bwd_finalize_kernelINS_22Kernel_traits_finalizeILj4096E6__halfS2_fS2_fjLb1ELj1024ELj4ENS_18Kernel_traits_baseILj4096ES2_S2_fS2_fjLj1024EEEEELb1ELb1EEEvNS_9BwdParamsE --------------------------
	.section	.nv.shared._ZN10layer_norm22ln_bwd_finalize_kernelINS_22Kernel_traits_finalizeILj4096E6__halfS2_fS2_fjLb1ELj1024ELj4ENS_18Kernel_traits_baseILj4096ES2_S2_fS2_fjLj1024EEEEELb1ELb1EEEvNS_9BwdParamsE,"aw",@nobits
	.sectionflags	@""
	.align	16
.nv.shared._ZN10layer_norm22ln_bwd_finalize_kernelINS_22Kernel_traits_finalizeILj4096E6__halfS2_fS2_fjLb1ELj1024ELj4ENS_18Kernel_traits_baseILj4096ES2_S2_fS2_fjLj1024EEEEELb1ELb1EEEvNS_9BwdParamsE:
	.zero		12672


//--------------------- .nv.shared._ZN10layer_norm13ln_bwd_kernelINS_13Kernel_traitsI6__halfS2_fS2_fjLj4096ELj1ELj1ELj4ELj16ENS_18Kernel_traits_baseILj4096ES2_S2_fS2_fjLj128EEEEELb1ELb1ELb1ELb1EEEvNS_9BwdParamsE --------------------------
	.section	.nv.shared._ZN10layer_norm13ln_bwd_kernelINS_13Kernel_traitsI6__halfS2_fS2_fjLj4096ELj1ELj1ELj4ELj16ENS_18Kernel_traits_baseILj4096ES2_S2_fS2_fjLj128EEEEELb1ELb1ELb1ELb1EEEvNS_9BwdParamsE,"aw",@nobits
	.sectionflags	@""
	.align	16


//--------------------- .nv.shared._ZN10layer_norm13ln_bwd_kernelINS_13Kernel_traitsIf6__halffS2_fjLj4096ELj1ELj1ELj4ELj16ENS_18Kernel_traits_baseILj4096EfS2_fS2_fjLj128EEEEELb0ELb0ELb0ELb0EEEvNS_9BwdParamsE --------------------------
	.section	.nv.shared._ZN10layer_norm13ln_bwd_kernelINS_13Kernel_traitsIf6__halffS2_fjLj4096ELj1ELj1ELj4ELj16ENS_18Kernel_traits_baseILj4096EfS2_fS2_fjLj128EEEEELb0ELb0ELb0ELb0EEEvNS_9BwdParamsE,"aw",@nobits
	.sectionflags	@""
	.align	16


//--------------------- .nv.shared._ZN10layer_norm13ln_bwd_kernelINS_13Kernel_traitsIf6__halffS2_fjLj4096ELj1ELj1ELj4ELj16ENS_18Kernel_traits_baseILj4096EfS2_fS2_fjLj128EEEEELb0ELb0ELb0ELb1EEEvNS_9BwdParamsE --------------------------
	.section	.nv.shared._ZN10layer_norm13ln_bwd_kernelINS_13Kernel_traitsIf6__halffS2_fjLj4096ELj1ELj1ELj4ELj16ENS_18Kernel_traits_baseILj4096EfS2_fS2_fjLj128EEEEELb0ELb0ELb0ELb1EEEvNS_9BwdParamsE,"aw",@nobits
	.sectionflags	@""
	.align	16


//--------------------- .nv.shared._ZN10layer_norm13ln_bwd_kernelINS_13Kernel_traitsIf6__halffS2_fjLj4096ELj1ELj1ELj4ELj16ENS_18Kernel_traits_baseILj4096EfS2_fS2_fjLj128EEEEELb0ELb0ELb1ELb0EEEvNS_9BwdParamsE --------------------------
	.section	.nv.shared._ZN10layer_norm13ln_bwd_kernelINS_13Kernel_traitsIf6__halffS2_fjLj4096ELj1ELj1ELj4ELj16ENS_18Kernel_traits_baseILj4096EfS2_fS2_fjLj128EEEEELb0ELb0ELb1ELb0EEEvNS_9BwdParamsE,"aw",@nobits
	.sectionflags	@""
	.align	16


//--------------------- .nv.shared._ZN10layer_norm13ln_bwd_kernelINS_13Kernel_traitsIf6__halffS2_fjLj4096ELj1ELj1ELj4ELj16ENS_18Kernel_traits_baseILj4096EfS2_fS2_fjLj128EEEEELb0ELb0ELb1ELb1EEEvNS_9BwdParamsE --------------------------
	.section	.nv.shared._ZN10layer_norm13ln_bwd_kernelINS_13Kernel_traitsIf6__halffS2_fjLj4096ELj1ELj1ELj4ELj16ENS_18Kernel_traits_baseILj4096EfS2_fS2_fjLj128EEEEELb0ELb0ELb1ELb1EEEvNS_9BwdParamsE,"aw",@nobits
	.sectionflags	@""
	.align	16


//--------------------- .nv.shared._ZN10layer_norm13ln_bwd_kernelINS_13Kernel_traitsIf6__halffS2_fjLj4096ELj1ELj1ELj4ELj16ENS_18Kernel_traits_baseILj4096EfS2_fS2_fjLj128EEEEELb0ELb1ELb0ELb0EEEvNS_9BwdParamsE --------------------------
	.section	.nv.shared._ZN10layer_norm13ln_bwd_kernelINS_13Kernel_traitsIf6__halffS2_fjLj4096ELj1ELj1ELj4ELj16ENS_18Kernel_traits_baseILj4096EfS2_fS2_fjLj128EEEEELb0ELb1ELb0ELb0EEEvNS_9BwdParamsE,"aw",@nobits
	.sectionflags	@""
	.align	16


//--------------------- .nv.shared._ZN10layer_norm13ln_bwd_kernelINS_13Kernel_traitsIf6__halffS2_fjLj4096ELj1ELj1ELj4ELj16ENS_18Kernel_traits_baseILj4096EfS2_fS2_fjLj128EEEEELb0ELb1ELb0ELb1EEEvNS_9BwdParamsE --------------------------
	.section	.nv.shared._ZN10layer_norm13ln_bwd_kernelINS_13Kernel_traitsIf6__halffS2_fjLj4096ELj1ELj1ELj4ELj16ENS_18Kernel_traits_baseILj4096EfS2_fS2_fjLj128EEEEELb0ELb1ELb0ELb1EEEvNS_9BwdParamsE,"aw",@nobits
	.sectionflags	@""
	.align	16


//--------------------- .nv.shared._ZN10layer_norm13ln_bwd_kernelINS_13Kernel_traitsIf6__halffS2_fjLj4096ELj1ELj1ELj4ELj16ENS_18Kernel_traits_baseILj4096EfS2_fS2_fjLj128EEEEELb0ELb1ELb1ELb0EEEvNS_9BwdParamsE --------------------------
	.section	.nv.shared._ZN10layer_norm13ln_bwd_kernelINS_13Kernel_traitsIf6__halffS2_fjLj4096ELj1ELj1ELj4ELj16ENS_18Kernel_traits_baseILj4096EfS2_fS2_fjLj128EEEEELb0ELb1ELb1ELb0EEEvNS_9BwdParamsE,"aw",@nobits
	.sectionflags	@""
	.align	16


//--------------------- .nv.shared._ZN10layer_norm13ln_bwd_kernelINS_13Kernel_traitsIf6__halffS2_fjLj4096ELj1ELj1ELj4ELj16ENS_18Kernel_traits_baseILj4096EfS2_fS2_fjLj128EEEEELb0ELb1ELb1ELb1EEEvNS_9BwdParamsE --------------------------
	.section	.nv.shared._ZN10layer_norm13ln_bwd_kernelINS_13Kernel_traitsIf6__halffS2_fjLj4096ELj1ELj1ELj4ELj16ENS_18Kernel_traits_baseILj4096EfS2_fS2_fjLj128EEEEELb0ELb1ELb1ELb1EEEvNS_9BwdParamsE,"aw",@nobits
	.sectionflags	@""
	.align	16


//--------------------- .nv.shared._ZN10layer_norm13ln_bwd_kernelINS_13Kernel_traitsIf6__halffS2_fjLj4096ELj1ELj1ELj4ELj16ENS_18Kernel_traits_baseILj4096EfS2_fS2_fjLj128EEEEELb1ELb0ELb0ELb0EEEvNS_9BwdParamsE --------------------------
	.section	.nv.shared._ZN10layer_norm13ln_bwd_kernelINS_13Kernel_traitsIf6__halffS2_fjLj4096ELj1ELj1ELj4ELj16ENS_18Kernel_traits_baseILj4096EfS2_fS2_fjLj128EEEEELb1ELb0ELb0ELb0EEEvNS_9BwdParamsE,"aw",@nobits
	.sectionflags	@""
	.align	16


//--------------------- .nv.shared._ZN10layer_norm13ln_bwd_kernelINS_13Kernel_traitsIf6__halffS2_fjLj4096ELj1ELj1ELj4ELj16ENS_18Kernel_traits_baseILj4096EfS2_fS2_fjLj128EEEEELb1ELb0ELb0ELb1EEEvNS_9BwdParamsE --------------------------
	.section	.nv.shared._ZN10layer_norm13ln_bwd_kernelINS_13Kernel_traitsIf6__halffS2_fjLj4096ELj1ELj1ELj4ELj16ENS_18Kernel_traits_baseILj4096EfS2_fS2_fjLj128EEEEELb1ELb0ELb0ELb1EEEvNS_9BwdParamsE,"aw",@nobits
	.sectionflags	@""
	.align	16


//--------------------- .nv.shared._ZN10layer_norm22ln_bwd_finalize_kernelINS_22Kernel_traits_finalizeILj4096Ef6__halffS2_fjLb0ELj1024ELj4ENS_18Kernel_traits_baseILj4096EfS2_fS2_fjLj1024EEEEELb0ELb0EEEvNS_9BwdParamsE --------------------------
	.section	.nv.shared._ZN10layer_norm22ln_bwd_finalize_kernelINS_22Kernel_traits_finalizeILj4096Ef6__halffS2_fjLb0ELj1024ELj4ENS_18Kernel_traits_baseILj4096EfS2_fS2_fjLj1024EEEEELb0ELb0EEEvNS_9BwdParamsE,"aw",@nobits
	.sectionflags	@""
	.align	16
.nv.shared._ZN10layer_norm22ln_bwd_finalize_kernelINS_22Kernel_traits_finalizeILj4096Ef6__halffS2_fjLb0ELj1024ELj4ENS_18Kernel_traits_baseILj4096EfS2_fS2_fjLj1024EEEEELb0ELb0EEEvNS_9BwdParamsE:
	.zero		8448


//--------------------- .nv.shared._ZN10layer_norm13ln_bwd_kernelINS_13Kernel_traitsIf6__halffS2_fjLj4096ELj1ELj1ELj4ELj16ENS_18Kernel_traits_baseILj4096EfS2_fS2_fjLj128EEEEELb1ELb0ELb1ELb0EEEvNS_9BwdParamsE --------------------------
	.section	.nv.shared._ZN10layer_norm13ln_bwd_kernelINS_13Kernel_traitsIf6__halffS2_fjLj4096ELj1ELj1ELj4ELj16ENS_18Kernel_traits_baseILj4096EfS2_fS2_fjLj128EEEEELb1ELb0ELb1ELb0EEEvNS_9BwdParamsE,"aw",@nobits
	.sectionflags	@""
	.align	16


//--------------------- .nv.shared._ZN10layer_norm22ln_bwd_finalize_kernelINS_22Kernel_traits_finalizeILj4096Ef6__halffS2_fjLb0ELj1024ELj4ENS_18Kernel_traits_baseILj4096EfS2_fS2_fjLj1024EEEEELb0ELb1EEEvNS_9BwdParamsE --------------------------
	.section	.nv.shared._ZN10layer_norm22ln_bwd_finalize_kernelINS_22Kernel_traits_finalizeILj4096Ef6__halffS2_fjLb0ELj1024ELj4ENS_18Kernel_traits_baseILj4096EfS2_fS2_fjLj1024EEEEELb0ELb1EEEvNS_9BwdParamsE,"aw",@nobits
	.sectionflags	@""
	.align	16
.nv.shared._ZN10layer_norm22ln_bwd_finalize_kernelINS_22Kernel_traits_finalizeILj4096Ef6__halffS2_fjLb0ELj1024ELj4ENS_18Kernel_traits_baseILj4096EfS2_fS2_fjLj1024EEEEELb0ELb1EEEvNS_9BwdParamsE:
	.zero		8448


//--------------------- .nv.shared._ZN10layer_norm13ln_bwd_kernelINS_13Kernel_traitsIf6__halffS2_fjLj4096ELj1ELj1ELj4ELj16ENS_18Kernel_traits_baseILj4096EfS2_fS2_fjLj128EEEEELb1ELb0ELb1ELb1EEEvNS_9BwdParamsE --------------------------
	.section	.nv.shared._ZN10layer_norm13ln_bwd_kernelINS_13Kernel_traitsIf6__halffS2_fjLj4096ELj1ELj1ELj4ELj16ENS_18Kernel_traits_baseILj4096EfS2_fS2_fjLj128EEEEELb1ELb0ELb1ELb1EEEvNS_9BwdParamsE,"aw",@nobits
	.sectionflags	@""
	.align	16


//--------------------- .nv.shared._ZN10layer_norm13ln_bwd_kernelINS_13Kernel_traitsIf6__halffS2_fjLj4096ELj1ELj1ELj4ELj16ENS_18Kernel_traits_baseILj4096EfS2_fS2_fjLj128EEEEELb1ELb1ELb0ELb0EEEvNS_9BwdParamsE --------------------------
	.section	.nv.shared._ZN10layer_norm13ln_bwd_kernelINS_13Kernel_traitsIf6__halffS2_fjLj4096ELj1ELj1ELj4ELj16ENS_18Kernel_traits_baseILj4096EfS2_fS2_fjLj128EEEEELb1ELb1ELb0ELb0EEEvNS_9BwdParamsE,"aw",@nobits
	.sectionflags	@""
	.align	16


//--------------------- .nv.shared._ZN10layer_norm13ln_bwd_kernelINS_13Kernel_traitsIf6__halffS2_fjLj4096ELj1ELj1ELj4ELj16ENS_18Kernel_traits_baseILj4096EfS2_fS2_fjLj128EEEEELb1ELb1ELb0ELb1EEEvNS_9BwdParamsE --------------------------
	.section	.nv.shared._ZN10layer_norm13ln_bwd_kernelINS_13Kernel_traitsIf6__halffS2_fjLj4096ELj1ELj1ELj4ELj16ENS_18Kernel_traits_baseILj4096EfS2_fS2_fjLj128EEEEELb1ELb1ELb0ELb1EEEvNS_9BwdParamsE,"aw",@nobits
	.sectionflags	@""
	.align	16


//--------------------- .nv.shared._ZN10layer_norm22ln_bwd_finalize_kernelINS_22Kernel_traits_finalizeILj4096Ef6__halffS2_fjLb1ELj1024ELj4ENS_18Kernel_traits_baseILj4096EfS2_fS2_fjLj1024EEEEELb1ELb0EEEvNS_9BwdParamsE --------------------------
	.section	.nv.shared._ZN10layer_norm22ln_bwd_finalize_kernelINS_22Kernel_traits_finalizeILj4096Ef6__halffS2_fjLb1ELj1024ELj4ENS_18Kernel_traits_baseILj4096EfS2_fS2_fjLj1024EEEEELb1ELb0EEEvNS_9BwdParamsE,"aw",@nobits
	.sectionflags	@""
	.align	16
.nv.shared._ZN10layer_norm22ln_bwd_finalize_kernelINS_22Kernel_traits_finalizeILj4096Ef6__halffS2_fjLb1ELj1024ELj4ENS_18Kernel_traits_baseILj4096EfS2_fS2_fjLj1024EEEEELb1ELb0EEEvNS_9BwdParamsE:
	.zero		12672


//--------------------- .nv.shared._ZN10layer_norm13ln_bwd_kernelINS_13Kernel_traitsIf6__halffS2_fjLj4096ELj1ELj1ELj4ELj16ENS_18Kernel_traits_baseILj4096EfS2_fS2_fjLj128EEEEELb1ELb1ELb1ELb0EEEvNS_9BwdParamsE --------------------------
	.section	.nv.shared._ZN10layer_norm13ln_bwd_kernelINS_13Kernel_traitsIf6__halffS2_fjLj4096ELj1ELj1ELj4ELj16ENS_18Kernel_traits_baseILj4096EfS2_fS2_fjLj128EEEEELb1ELb1ELb1ELb0EEEvNS_9BwdParamsE,"aw",@nobits
	.sectionflags	@""
	.align	16


//--------------------- .nv.shared._ZN10layer_norm22ln_bwd_finalize_kernelINS_22Kernel_traits_finalizeILj4096Ef6__halffS2_fjLb1ELj1024ELj4ENS_18Kernel_traits_baseILj4096EfS2_fS2_fjLj1024EEEEELb1ELb1EEEvNS_9BwdParamsE --------------------------
	.section	.nv.shared._ZN10layer_norm22ln_bwd_finalize_kernelINS_22Kernel_traits_finalizeILj4096Ef6__halffS2_fjLb1ELj1024ELj4ENS_18Kernel_traits_baseILj4096EfS2_fS2_fjLj1024EEEEELb1ELb1EEEvNS_9BwdParamsE,"aw",@nobits
	.sectionflags	@""
	.align	16
.nv.shared._ZN10layer_norm22ln_bwd_finalize_kernelINS_22Kernel_traits_finalizeILj4096Ef6__halffS2_fjLb1ELj1024ELj4ENS_18Kernel_traits_baseILj4096EfS2_fS2_fjLj1024EEEEELb1ELb1EEEvNS_9BwdParamsE:
	.zero		12672


//--------------------- .nv.shared._ZN10layer_norm13ln_bwd_kernelINS_13Kernel_traitsIf6__halffS2_fjLj4096ELj1ELj1ELj4ELj16ENS_18Kernel_traits_baseILj4096EfS2_fS2_fjLj128EEEEELb1ELb1ELb1ELb1EEEvNS_9BwdParamsE --------------------------
	.section	.nv.shared._ZN10layer_norm13ln_bwd_kernelINS_13Kernel_traitsIf6__halffS2_fjLj4096ELj1ELj1ELj4ELj16ENS_18Kernel_traits_baseILj4096EfS2_fS2_fjLj128EEEEELb1ELb1ELb1ELb1EEEvNS_9BwdParamsE,"aw",@nobits
	.sectionflags	@""
	.align	16


//--------------------- .nv.shared._ZN10layer_norm13ln_bwd_kernelINS_13Kernel_traitsI6__halfffffjLj4096ELj1ELj1ELj4ELj16ENS_18Kernel_traits_baseILj4096ES2_ffffjLj128EEEEELb0ELb0ELb0ELb0EEEvNS_9BwdParamsE --------------------------
	.section	.nv.shared._ZN10layer_norm13ln_bwd_kernelINS_13Kernel_traitsI6__halfffffjLj4096ELj1ELj1ELj4ELj16ENS_18Kernel_traits_baseILj4096ES2_ffffjLj128EEEEELb0ELb0ELb0ELb0EEEvNS_9BwdParamsE,"aw",@nobits
	.sectionflags	@""
	.align	16


//--------------------- .nv.shared._ZN10layer_norm13ln_bwd_kernelINS_13Kernel_traitsI6__halfffffjLj4096ELj1ELj1ELj4ELj16ENS_18Kernel_traits_baseILj4096ES2_ffffjLj128EEEEELb0ELb0ELb0ELb1EEEvNS_9BwdParamsE --------------------------
	.section	.nv.shared._ZN10layer_norm13ln_bwd_kernelINS_13Kernel_traitsI6__halfffffjLj4096ELj1ELj1ELj4ELj16ENS_18Kernel_traits_baseILj4096ES2_ffffjLj128EEEEELb0ELb0ELb0ELb1EEEvNS_9BwdParamsE,"aw",@nobits
	.sectionflags	@""
	.align	16


//--------------------- .nv.shared._ZN10layer_norm13ln_bwd_kernelINS_13Kernel_traitsI6__halfffffjLj4096ELj1ELj1ELj4ELj16ENS_18Kernel_traits_baseILj4096ES2_ffffjLj128EEEEELb0ELb0ELb1ELb0EEEvNS_9BwdParamsE --------------------------
	.section	.nv.shared._ZN10layer_norm13ln_bwd_kernelINS_13Kernel_traitsI6__halfffffjLj4096ELj1ELj1ELj4ELj16ENS_18Kernel_traits_baseILj4096ES2_ffffjLj128EEEEELb0ELb0ELb1ELb0EEEvNS_9BwdParamsE,"aw",@nobits
	.sectionflags	@""
	.align	16


//--------------------- .nv.shared._ZN10layer_norm13ln_bwd_kernelINS_13Kernel_traitsI6__halfffffjLj4096ELj1ELj1ELj4ELj16ENS_18Kernel_traits_baseILj4096ES2_ffffjLj128EEEEELb0ELb0ELb1ELb1EEEvNS_9BwdParamsE --------------------------
	.section	.nv.shared._ZN10layer_norm13ln_bwd_kernelINS_13Kernel_traitsI6__halfffffjLj4096ELj1ELj1ELj4ELj16ENS_18Kernel_traits_baseILj4096ES2_ffffjLj128EEEEELb0ELb0ELb1ELb1EEEvNS_9BwdParamsE,"aw",@nobits
	.sectionflags	@""
	.align	16


//--------------------- .nv.shared._ZN10layer_norm13ln_bwd_kernelINS_13Kernel_traitsI6__halfffffjLj4096ELj1ELj1ELj4ELj16ENS_18Kernel_traits_baseILj4096ES2_ffffjLj128EEEEELb0ELb1ELb0ELb0EEEvNS_9BwdParamsE --------------------------
	.section	.nv.shared._ZN10layer_norm13ln_bwd_kernelINS_13Kernel_traitsI6__halfffffjLj4096ELj1ELj1ELj4ELj16ENS_18Kernel_traits_baseILj4096ES2_ffffjLj128EEEEELb0ELb1ELb0ELb0EEEvNS_9BwdParamsE,"aw",@nobits
	.sectionflags	@""
	.align	16


//--------------------- .nv.shared._ZN10layer_norm13ln_bwd_kernelINS_13Kernel_traitsI6__halfffffjLj4096ELj1ELj1ELj4ELj16ENS_18Kernel_traits_baseILj4096ES2_ffffjLj128EEEEELb0ELb1ELb0ELb1EEEvNS_9BwdParamsE --------------------------
	.section	.nv.shared._ZN10layer_norm13ln_bwd_kernelINS_13Kernel_traitsI6__halfffffjLj4096ELj1ELj1ELj4ELj16ENS_18Kernel_traits_baseILj4096ES2_ffffjLj128EEEEELb0ELb1ELb0ELb1EEEvNS_9BwdParamsE,"aw",@nobits
	.sectionflags	@""
	.align	16


//--------------------- .nv.shared._ZN10layer_norm13ln_bwd_kernelINS_13Kernel_traitsI6__halfffffjLj4096ELj1ELj1ELj4ELj16ENS_18Kernel_traits_baseILj4096ES2_ffffjLj128EEEEELb0ELb1ELb1ELb0EEEvNS_9BwdParamsE --------------------------
	.section	.nv.shared._ZN10layer_norm13ln_bwd_kernelINS_13Kernel_traitsI6__halfffffjLj4096ELj1ELj1ELj4ELj16ENS_18Kernel_traits_baseILj4096ES2_ffffjLj128EEEEELb0ELb1ELb1ELb0EEEvNS_9BwdParamsE,"aw",@nobits
	.sectionflags	@""
	.align	16


//--------------------- .nv.shared._ZN10layer_norm13ln_bwd_kernelINS_13Kernel_traitsI6__halfffffjLj4096ELj1ELj1ELj4ELj16ENS_18Kernel_traits_baseILj4096ES2_ffffjLj128EEEEELb0ELb1ELb1ELb1EEEvNS_9BwdParamsE --------------------------
	.section	.nv.shared._ZN10layer_norm13ln_bwd_kernelINS_13Kernel_traitsI6__halfffffjLj4096ELj1ELj1ELj4ELj16ENS_18Kernel_traits_baseILj4096ES2_ffffjLj128EEEEELb0ELb1ELb1ELb1EEEvNS_9BwdParamsE,"aw",@nobits
	.sectionflags	@""
	.align	16


//--------------------- .nv.shared._ZN10layer_norm13ln_bwd_kernelINS_13Kernel_traitsI6__halfffffjLj4096ELj1ELj1ELj4ELj16ENS_18Kernel_traits_baseILj4096ES2_ffffjLj128EEEEELb1ELb0ELb0ELb0EEEvNS_9BwdParamsE --------------------------
	.section	.nv.shared._ZN10layer_norm13ln_bwd_kernelINS_13Kernel_traitsI6__halfffffjLj4096ELj1ELj1ELj4ELj16ENS_18Kernel_traits_baseILj4096ES2_ffffjLj128EEEEELb1ELb0ELb0ELb0EEEvNS_9BwdParamsE,"aw",@nobits
	.sectionflags	@""
	.align	16


//--------------------- .nv.shared._ZN10layer_norm13ln_bwd_kernelINS_13Kernel_traitsI6__halfffffjLj4096ELj1ELj1ELj4ELj16ENS_18Kernel_traits_baseILj4096ES2_ffffjLj128EEEEELb1ELb0ELb0ELb1EEEvNS_9BwdParamsE --------------------------
	.section	.nv.shared._ZN10layer_norm13ln_bwd_kernelINS_13Kernel_traitsI6__halfffffjLj4096ELj1ELj1ELj4ELj16ENS_18Kernel_traits_baseILj4096ES2_ffffjLj128EEEEELb1ELb0ELb0ELb1EEEvNS_9BwdParamsE,"aw",@nobits
	.sectionflags	@""
	.align	16


//--------------------- .nv.shared._ZN10layer_norm22ln_bwd_finalize_kernelINS_22Kernel_traits_finalizeILj4096E6__halfffffjLb0ELj1024ELj4ENS_18Kernel_traits_baseILj4096ES2_ffffjLj1024EEEEELb0ELb0EEEvNS_9BwdParamsE --------------------------
	.section	.nv.shared._ZN10layer_norm22ln_bwd_finalize_kernelINS_22Kernel_traits_finalizeILj4096E6__halfffffjLb0ELj1024ELj4ENS_18Kernel_traits_baseILj4096ES2_ffffjLj1024EEEEELb0ELb0EEEvNS_9BwdParamsE,"aw",@nobits
	.sectionflags	@""
	.align	16
.nv.shared._ZN10layer_norm22ln_bwd_finalize_kernelINS_22Kernel_traits_finalizeILj4096E6__halfffffjLb0ELj1024ELj4ENS_18Kernel_traits_baseILj4096ES2_ffffjLj1024EEEEELb0ELb0EEEvNS_9BwdParamsE:
	.zero		8448


//--------------------- .nv.shared._ZN10layer_norm13ln_bwd_kernelINS_13Kernel_traitsI6__halfffffjLj4096ELj1ELj1ELj4ELj16ENS_18Kernel_traits_baseILj4096ES2_ffffjLj128EEEEELb1ELb0ELb1ELb0EEEvNS_9BwdParamsE --------------------------
	.section	.nv.shared._ZN10layer_norm13ln_bwd_kernelINS_13Kernel_traitsI6__halfffffjLj4096ELj1ELj1ELj4ELj16ENS_18Kernel_traits_baseILj4096ES2_ffffjLj128EEEEELb1ELb0ELb1ELb0EEEvNS_9BwdParamsE,"aw",@nobits
	.sectionflags	@""
	.align	16


//--------------------- .nv.shared._ZN10layer_norm22ln_bwd_finalize_kernelINS_22Kernel_traits_finalizeILj4096E6__halfffffjLb0ELj1024ELj4ENS_18Kernel_traits_baseILj4096ES2_ffffjLj1024EEEEELb0ELb1EEEvNS_9BwdParamsE --------------------------
	.section	.nv.shared._ZN10layer_norm22ln_bwd_finalize_kernelINS_22Kernel_traits_finalizeILj4096E6__halfffffjLb0ELj1024ELj4ENS_18Kernel_traits_baseILj4096ES2_ffffjLj1024EEEEELb0ELb1EEEvNS_9BwdParamsE,"aw",@nobits
	.sectionflags	@""
	.align	16
.nv.shared._ZN10layer_norm22ln_bwd_finalize_kernelINS_22Kernel_traits_finalizeILj4096E6__halfffffjLb0ELj1024ELj4ENS_18Kernel_traits_baseILj4096ES2_ffffjLj1024EEEEELb0ELb1EEEvNS_9BwdParamsE:
	.zero		8448


//--------------------- .nv.shared._ZN10layer_norm13ln_bwd_kernelINS_13Kernel_traitsI6__halfffffjLj4096ELj1ELj1ELj4ELj16ENS_18Kernel_traits_baseILj4096ES2_ffffjLj128EEEEELb1ELb0ELb1ELb1EEEvNS_9BwdParamsE --------------------------
	.section	.nv.shared._ZN10layer_norm13ln_bwd_kernelINS_13Kernel_traitsI6__halfffffjLj4096ELj1ELj1ELj4ELj16ENS_18Kernel_traits_baseILj4096ES2_ffffjLj128EEEEELb1ELb0ELb1ELb1EEEvNS_9BwdParamsE,"aw",@nobits
	.sectionflags	@""
	.align	16


//--------------------- .nv.shared._ZN10layer_norm13ln_bwd_kernelINS_13Kernel_traitsI6__halfffffjLj4096ELj1ELj1ELj4ELj16ENS_18Kernel_traits_baseILj4096ES2_ffffjLj128EEEEELb1ELb1ELb0ELb0EEEvNS_9BwdParamsE --------------------------
	.section	.nv.shared._ZN10layer_norm13ln_bwd_kernelINS_13Kernel_traitsI6__halfffffjLj4096ELj1ELj1ELj4ELj16ENS_18Kernel_traits_baseILj4096ES2_ffffjLj128EEEEELb1ELb1ELb0ELb0EEEvNS_9BwdParamsE,"aw",@nobits
	.sectionflags	@""
	.align	16


//--------------------- .nv.shared._ZN10layer_norm13ln_bwd_kernelINS_13Kernel_traitsI6__halfffffjLj4096ELj1ELj1ELj4ELj16ENS_18Kernel_traits_baseILj4096ES2_ffffjLj128EEEEELb1ELb1ELb0ELb1EEEvNS_9BwdParamsE --------------------------
	.section	.nv.shared._ZN10layer_norm13ln_bwd_kernelINS_13Kernel_traitsI6__halfffffjLj4096ELj1ELj1ELj4ELj16ENS_18Kernel_traits_baseILj4096ES2_ffffjLj128EEEEELb1ELb1ELb0ELb1EEEvNS_9BwdParamsE,"aw",@nobits
	.sectionflags	@""
	.align	16


//--------------------- .nv.shared._ZN10layer_norm22ln_bwd_finalize_kernelINS_22Kernel_traits_finalizeILj4096E6__halfffffjLb1ELj1024ELj4ENS_18Kernel_traits_baseILj4096ES2_ffffjLj1024EEEEELb1ELb0EEEvNS_9BwdParamsE --------------------------
	.section	.nv.shared._ZN10layer_norm22ln_bwd_finalize_kernelINS_22Kernel_traits_finalizeILj4096E6__halfffffjLb1ELj1024ELj4ENS_18Kernel_traits_baseILj4096ES2_ffffjLj1024EEEEELb1ELb0EEEvNS_9BwdParamsE,"aw",@nobits
	.sectionflags	@""
	.align	16
.nv.shared._ZN10layer_norm22ln_bwd_finalize_kernelINS_22Kernel_traits_finalizeILj4096E6__halfffffjLb1ELj1024ELj4ENS_18Kernel_traits_baseILj4096ES2_ffffjLj1024EEEEELb1ELb0EEEvNS_9BwdParamsE:
	.zero		12672


//--------------------- .nv.shared._ZN10layer_norm13ln_bwd_kernelINS_13Kernel_traitsI6__halfffffjLj4096ELj1ELj1ELj4ELj16ENS_18Kernel_traits_baseILj4096ES2_ffffjLj128EEEEELb1ELb1ELb1ELb0EEEvNS_9BwdParamsE --------------------------
	.section	.nv.shared._ZN10layer_norm13ln_bwd_kernelINS_13Kernel_traitsI6__halfffffjLj4096ELj1ELj1ELj4ELj16ENS_18Kernel_traits_baseILj4096ES2_ffffjLj128EEEEELb1ELb1ELb1ELb0EEEvNS_9BwdParamsE,"aw",@nobits
	.sectionflags	@""
	.align	16


//--------------------- .nv.shared._ZN10layer_norm22ln_bwd_finalize_kernelINS_22Kernel_traits_finalizeILj4096E6__halfffffjLb1ELj1024ELj4ENS_18Kernel_traits_baseILj4096ES2_ffffjLj1024EEEEELb1ELb1EEEvNS_9BwdParamsE --------------------------
	.section	.nv.shared._ZN10layer_norm22ln_bwd_finalize_kernelINS_22Kernel_traits_finalizeILj4096E6__halfffffjLb1ELj1024ELj4ENS_18Kernel_traits_baseILj4096ES2_ffffjLj1024EEEEELb1ELb1EEEvNS_9BwdParamsE,"aw",@nobits
	.sectionflags	@""
	.align	16
.nv.shared._ZN10layer_norm22ln_bwd_finalize_kernelINS_22Kernel_traits_finalizeILj4096E6__halfffffjLb1ELj1024ELj4ENS_18Kernel_traits_baseILj4096ES2_ffffjLj1024EEEEELb1ELb1EEEvNS_9BwdParamsE:
	.zero		12672


//--------------------- .nv.shared._ZN10layer_norm13ln_bwd_kernelINS_13Kernel_traitsI6__halfffffjLj4096ELj1ELj1ELj4ELj16ENS_18Kernel_traits_baseILj4096ES2_ffffjLj128EEEEELb1ELb1ELb1ELb1EEEvNS_9BwdParamsE --------------------------
	.section	.nv.shared._ZN10layer_norm13ln_bwd_kernelINS_13Kernel_traitsI6__halfffffjLj4096ELj1ELj1ELj4ELj16ENS_18Kernel_traits_baseILj4096ES2_ffffjLj128EEEEELb1ELb1ELb1ELb1EEEvNS_9BwdParamsE,"aw",@nobits
	.sectionflags	@""
	.align	16


//--------------------- .nv.shared._ZN10layer_norm13ln_bwd_kernelINS_13Kernel_traitsIfffffjLj4096ELj1ELj1ELj4ELj16ENS_18Kernel_traits_baseILj4096EfffffjLj128EEEEELb0ELb0ELb0ELb0EEEvNS_9BwdParamsE --------------------------
	.section	.nv.shared._ZN10layer_norm13ln_bwd_kernelINS_13Kernel_traitsIfffffjLj4096ELj1ELj1ELj4ELj16ENS_18Kernel_traits_baseILj4096EfffffjLj128EEEEELb0ELb0ELb0ELb0EEEvNS_9BwdParamsE,"aw",@nobits
	.sectionflags	@""
	.align	16


//--------------------- .nv.shared._ZN10layer_norm13ln_bwd_kernelINS_13Kernel_traitsIfffffjLj4096ELj1ELj1ELj4ELj16ENS_18Kernel_traits_baseILj4096EfffffjLj128EEEEELb0ELb0ELb0ELb1EEEvNS_9BwdParamsE --------------------------
	.section	.nv.shared._ZN10layer_norm13ln_bwd_kernelINS_13Kernel_traitsIfffffjLj4096ELj1ELj1ELj4ELj16ENS_18Kernel_traits_baseILj4096EfffffjLj128EEEEELb0ELb0ELb0ELb1EEEvNS_9BwdParamsE,"aw",@nobits
	.sectionflags	@""
	.align	16


//--------------------- .nv.shared._ZN10layer_norm13ln_bwd_kernelINS_13Kernel_traitsIfffffjLj4096ELj1ELj1ELj4ELj16ENS_18Kernel_traits_baseILj4096EfffffjLj128EEEEELb0ELb0ELb1ELb0EEEvNS_9BwdParamsE --------------------------
	.section	.nv.shared._ZN10layer_norm13ln_bwd_kernelINS_13Kernel_traitsIfffffjLj4096ELj1ELj1ELj4ELj16ENS_18Kernel_traits_baseILj4096EfffffjLj128EEEEELb0ELb0ELb1ELb0EEEvNS_9BwdParamsE,"aw",@nobits
	.sectionflags	@""
	.align	16


//--------------------- .nv.shared._ZN10layer_norm13ln_bwd_kernelINS_13Kernel_traitsIfffffjLj4096ELj1ELj1ELj4ELj16ENS_18Kernel_traits_baseILj4096EfffffjLj128EEEEELb0ELb0ELb1ELb1EEEvNS_9BwdParamsE --------------------------
	.section	.nv.shared._ZN10layer_norm13ln_bwd_kernelINS_13Kernel_traitsIfffffjLj4096ELj1ELj1ELj4ELj16ENS_18Kernel_traits_baseILj4096EfffffjLj128EEEEELb0ELb0ELb1ELb1EEEvNS_9BwdParamsE,"aw",@nobits
	.sectionflags	@""
	.align	16


//--------------------- .nv.shared._ZN10layer_norm13ln_bwd_kernelINS_13Kernel_traitsIfffffjLj4096ELj1ELj1ELj4ELj16ENS_18Kernel_traits_baseILj4096EfffffjLj128EEEEELb0ELb1ELb0ELb0EEEvNS_9BwdParamsE --------------------------
	.section	.nv.shared._ZN10layer_norm13ln_bwd_kernelINS_13Kernel_traitsIfffffjLj4096ELj1ELj1ELj4ELj16ENS_18Kernel_traits_baseILj4096EfffffjLj128EEEEELb0ELb1ELb0ELb0EEEvNS_9BwdParamsE,"aw",@nobits
	.sectionflags	@""
	.align	16


//--------------------- .nv.shared._ZN10layer_norm13ln_bwd_kernelINS_13Kernel_traitsIfffffjLj4096ELj1ELj1ELj4ELj16ENS_18Kernel_traits_baseILj4096EfffffjLj128EEEEELb0ELb1ELb0ELb1EEEvNS_9BwdParamsE --------------------------
	.section	.nv.shared._ZN10layer_norm13ln_bwd_kernelINS_13Kernel_traitsIfffffjLj4096ELj1ELj1ELj4ELj16ENS_18Kernel_traits_baseILj4096EfffffjLj128EEEEELb0ELb1ELb0ELb1EEEvNS_9BwdParamsE,"aw",@nobits
	.sectionflags	@""
	.align	16


//--------------------- .nv.shared._ZN10layer_norm13ln_bwd_kernelINS_13Kernel_traitsIfffffjLj4096ELj1ELj1ELj4ELj16ENS_18Kernel_traits_baseILj4096EfffffjLj128EEEEELb0ELb1ELb1ELb0EEEvNS_9BwdParamsE --------------------------
	.section	.nv.shared._ZN10layer_norm13ln_bwd_kernelINS_13Kernel_traitsIfffffjLj4096ELj1ELj1ELj4ELj16ENS_18Kernel_traits_baseILj4096EfffffjLj128EEEEELb0ELb1ELb1ELb0EEEvNS_9BwdParamsE,"aw",@nobits
	.sectionflags	@""
	.align	16


//--------------------- .nv.shared._ZN10layer_norm13ln_bwd_kernelINS_13Kernel_traitsIfffffjLj4096ELj1ELj1ELj4ELj16ENS_18Kernel_traits_baseILj4096EfffffjLj128EEEEELb0ELb1ELb1ELb1EEEvNS_9BwdParamsE --------------------------
	.section	.nv.shared._ZN10layer_norm13ln_bwd_kernelINS_13Kernel_traitsIfffffjLj4096ELj1ELj1ELj4ELj16ENS_18Kernel_traits_baseILj4096EfffffjLj128EEEEELb0ELb1ELb1ELb1EEEvNS_9BwdParamsE,"aw",@nobits
	.sectionflags	@""
	.align	16


//--------------------- .nv.shared._ZN10layer_norm13ln_bwd_kernelINS_13Kernel_traitsIfffffjLj4096ELj1ELj1ELj4ELj16ENS_18Kernel_traits_baseILj4096EfffffjLj128EEEEELb1ELb0ELb0ELb0EEEvNS_9BwdParamsE --------------------------
	.section	.nv.shared._ZN10layer_norm13ln_bwd_kernelINS_13Kernel_traitsIfffffjLj4096ELj1ELj1ELj4ELj16ENS_18Kernel_traits_baseILj4096EfffffjLj128EEEEELb1ELb0ELb0ELb0EEEvNS_9BwdParamsE,"aw",@nobits
	.sectionflags	@""
	.align	16


//--------------------- .nv.shared._ZN10layer_norm13ln_bwd_kernelINS_13Kernel_traitsIfffffjLj4096ELj1ELj1ELj4ELj16ENS_18Kernel_traits_baseILj4096EfffffjLj128EEEEELb1ELb0ELb0ELb1EEEvNS_9BwdParamsE --------------------------
	.section	.nv.shared._ZN10layer_norm13ln_bwd_kernelINS_13Kernel_traitsIfffffjLj4096ELj1ELj1ELj4ELj16ENS_18Kernel_traits_baseILj4096EfffffjLj128EEEEELb1ELb0ELb0ELb1EEEvNS_9BwdParamsE,"aw",@nobits
	.sectionflags	@""
	.align	16


//--------------------- .nv.shared._ZN10layer_norm22ln_bwd_finalize_kernelINS_22Kernel_traits_finalizeILj4096EfffffjLb0ELj1024ELj4ENS_18Kernel_traits_baseILj4096EfffffjLj1024EEEEELb0ELb0EEEvNS_9BwdParamsE --------------------------
	.section	.nv.shared._ZN10layer_norm22ln_bwd_finalize_kernelINS_22Kernel_traits_finalizeILj4096EfffffjLb0ELj1024ELj4ENS_18Kernel_traits_baseILj4096EfffffjLj1024EEEEELb0ELb0EEEvNS_9BwdParamsE,"aw",@nobits
	.sectionflags	@""
	.align	16
.nv.shared._ZN10layer_norm22ln_bwd_finalize_kernelINS_22Kernel_traits_finalizeILj4096EfffffjLb0ELj1024ELj4ENS_18Kernel_traits_baseILj4096EfffffjLj1024EEEEELb0ELb0EEEvNS_9BwdParamsE:
	.zero		8448


//--------------------- .nv.shared._ZN10layer_norm13ln_bwd_kernelINS_13Kernel_traitsIfffffjLj4096ELj1ELj1ELj4ELj16ENS_18Kernel_traits_baseILj4096EfffffjLj128EEEEELb1ELb0ELb1ELb0EEEvNS_9BwdParamsE --------------------------
	.section	.nv.shared._ZN10layer_norm13ln_bwd_kernelINS_13Kernel_traitsIfffffjLj4096ELj1ELj1ELj4ELj16ENS_18Kernel_traits_baseILj4096EfffffjLj128EEEEELb1ELb0ELb1ELb0EEEvNS_9BwdParamsE,"aw",@nobits
	.sectionflags	@""
	.align	16


//--------------------- .nv.shared._ZN10layer_norm22ln_bwd_finalize_kernelINS_22Kernel_traits_finalizeILj4096EfffffjLb0ELj1024ELj4ENS_18Kernel_traits_baseILj4096EfffffjLj1024EEEEELb0ELb1EEEvNS_9BwdParamsE --------------------------
	.section	.nv.shared._ZN10layer_norm22ln_bwd_finalize_kernelINS_22Kernel_traits_finalizeILj4096EfffffjLb0ELj1024ELj4ENS_18Kernel_traits_baseILj4096EfffffjLj1024EEEEELb0ELb1EEEvNS_9BwdParamsE,"aw",@nobits
	.sectionflags	@""
	.align	16
.nv.shared._ZN10layer_norm22ln_bwd_finalize_kernelINS_22Kernel_traits_finalizeILj4096EfffffjLb0ELj1024ELj4ENS_18Kernel_traits_baseILj4096EfffffjLj1024EEEEELb0ELb1EEEvNS_9BwdParamsE:
	.zero		8448


//--------------------- .nv.shared._ZN10layer_norm13ln_bwd_kernelINS_13Kernel_traitsIfffffjLj4096ELj1ELj1ELj4ELj16ENS_18Kernel_traits_baseILj4096EfffffjLj128EEEEELb1ELb0ELb1ELb1EEEvNS_9BwdParamsE --------------------------
	.section	.nv.shared._ZN10layer_norm13ln_bwd_kernelINS_13Kernel_traitsIfffffjLj4096ELj1ELj1ELj4ELj16ENS_18Kernel_traits_baseILj4096EfffffjLj128EEEEELb1ELb0ELb1ELb1EEEvNS_9BwdParamsE,"aw",@nobits
	.sectionflags	@""
	.align	16


//--------------------- .nv.shared._ZN10layer_norm13ln_bwd_kernelINS_13Kernel_traitsIfffffjLj4096ELj1ELj1ELj4ELj16ENS_18Kernel_traits_baseILj4096EfffffjLj128EEEEELb1ELb1ELb0ELb0EEEvNS_9BwdParamsE --------------------------
	.section	.nv.shared._ZN10layer_norm13ln_bwd_kernelINS_13Kernel_traitsIfffffjLj4096ELj1ELj1ELj4ELj16ENS_18Kernel_traits_baseILj4096EfffffjLj128EEEEELb1ELb1ELb0ELb0EEEvNS_9BwdParamsE,"aw",@nobits
	.sectionflags	@""
	.align	16


//--------------------- .nv.shared._ZN10layer_norm13ln_bwd_kernelINS_13Kernel_traitsIfffffjLj4096ELj1ELj1ELj4ELj16ENS_18Kernel_traits_baseILj4096EfffffjLj128EEEEELb1ELb1ELb0ELb1EEEvNS_9BwdParamsE --------------------------
	.section	.nv.shared._ZN10layer_norm13ln_bwd_kernelINS_13Kernel_traitsIfffffjLj4096ELj1ELj1ELj4ELj16ENS_18Kernel_traits_baseILj4096EfffffjLj128EEEEELb1ELb1ELb0ELb1EEEvNS_9BwdParamsE,"aw",@nobits
	.sectionflags	@""
	.align	16


//--------------------- .nv.shared._ZN10layer_norm22ln_bwd_finalize_kernelINS_22Kernel_traits_finalizeILj4096EfffffjLb1ELj1024ELj4ENS_18Kernel_traits_baseILj4096EfffffjLj1024EEEEELb1ELb0EEEvNS_9BwdParamsE --------------------------
	.section	.nv.shared._ZN10layer_norm22ln_bwd_finalize_kernelINS_22Kernel_traits_finalizeILj4096EfffffjLb1ELj1024ELj4ENS_18Kernel_traits_baseILj4096EfffffjLj1024EEEEELb1ELb0EEEvNS_9BwdParamsE,"aw",@nobits
	.sectionflags	@""
	.align	16
.nv.shared._ZN10layer_norm22ln_bwd_finalize_kernelINS_22Kernel_traits_finalizeILj4096EfffffjLb1ELj1024ELj4ENS_18Kernel_traits_baseILj4096EfffffjLj1024EEEEELb1ELb0EEEvNS_9BwdParamsE:
	.zero		12672


//--------------------- .nv.shared._ZN10layer_norm13ln_bwd_kernelINS_13Kernel_traitsIfffffjLj4096ELj1ELj1ELj4ELj16ENS_18Kernel_traits_baseILj4096EfffffjLj128EEEEELb1ELb1ELb1ELb0EEEvNS_9BwdParamsE --------------------------
	.section	.nv.shared._ZN10layer_norm13ln_bwd_kernelINS_13Kernel_traitsIfffffjLj4096ELj1ELj1ELj4ELj16ENS_18Kernel_traits_baseILj4096EfffffjLj128EEEEELb1ELb1ELb1ELb0EEEvNS_9BwdParamsE,"aw",@nobits
	.sectionflags	@""
	.align	16


//--------------------- .nv.shared._ZN10layer_norm22ln_bwd_finalize_kernelINS_22Kernel_traits_finalizeILj4096EfffffjLb1ELj1024ELj4ENS_18Kernel_traits_baseILj4096EfffffjLj1024EEEEELb1ELb1EEEvNS_9BwdParamsE --------------------------
	.section	.nv.shared._ZN10layer_norm22ln_bwd_finalize_kernelINS_22Kernel_traits_finalizeILj4096EfffffjLb1ELj1024ELj4ENS_18Kernel_traits_baseILj4096EfffffjLj1024EEEEELb1ELb1EEEvNS_9BwdParamsE,"aw",@nobits
	.sectionflags	@""
	.align	16
.nv.shared._ZN10layer_norm22ln_bwd_finalize_kernelINS_22Kernel_traits_finalizeILj4096EfffffjLb1ELj1024ELj4ENS_18Kernel_traits_baseILj4096EfffffjLj1024EEEEELb1ELb1EEEvNS_9BwdParamsE:
	.zero		12672


//--------------------- .nv.shared._ZN10layer_norm13ln_bwd_kernelINS_13Kernel_traitsIfffffjLj4096ELj1ELj1ELj4ELj16ENS_18Kernel_traits_baseILj4096EfffffjLj128EEEEELb1ELb1ELb1ELb1EEEvNS_9BwdParamsE --------------------------
	.section	.nv.shared._ZN10layer_norm13ln_bwd_kernelINS_13Kernel_traitsIfffffjLj4096ELj1ELj1ELj4ELj16ENS_18Kernel_traits_baseILj4096EfffffjLj128EEEEELb1ELb1ELb1ELb1EEEvNS_9BwdParamsE,"aw",@nobits
	.sectionflags	@""
	.align	16
